// Copyright (c) 2024, Jay Shah, Ganesh Bikshandi, Ying Zhang, Vijay Thakkar, Pradeep Ramani, Tri Dao.
// Splitting the different template instantiations to different files to speed up compilation.
// This file is auto-generated. See "generate_kernels.py"

#include "flash_fwd_launch_template.h"

#ifndef FLASHATTENTION_DISABLE_HDIM64
template void run_mha_fwd_<90, cutlass::bfloat16_t, 64, 256, false, false, false, true>(Flash_fwd_params &params, cudaStream_t stream);
#endif


// ===== COMPILED SASS (sm_90a) =====

	.target	sm_90a

	.elftype	@"ET_EXEC"


//--------------------- .note.nv.tkinfo           --------------------------
	.section	.note.nv.tkinfo,"",@"SHT_NOTE"
	.sectionflags	@"SHF_NOTE_NV_TKINFO"
	.tkinfo
        /*0018*/ 	.word	0x00000002
        /*0030*/ 	.string	""
        /*0030*/ 	.string	"ptxas"
        /*0030*/ 	.string	"Cuda compilation tools, release 13.0, V13.0.88"
        /*0030*/ 	.string	"Build cuda_13.0.r13.0/compiler.36424714_0"
        /*0030*/ 	.string	"-arch sm_90a -m 64 "



//--------------------- .note.nv.cuinfo           --------------------------
	.section	.note.nv.cuinfo,"",@"SHT_NOTE"
	.sectionflags	@"SHF_NOTE_NV_CUINFO"
        /*0018*/ 	.short	0x0002
        /*001a*/ 	.short	0x005a
        /*001c*/ 	.short	0x0082
	.zero		2


//--------------------- .nv.info                  --------------------------
	.section	.nv.info,"",@"SHT_CUDA_INFO"
	.align	4


	//----- nvinfo : EIATTR_REGCOUNT
	.align		4
        /*0000*/ 	.byte	0x04, 0x2f
        /*0002*/ 	.short	(.L_21 - .L_20)
	.align		4
.L_20:
        /*0004*/ 	.word	index@(_ZN7cutlass13device_kernelIN5flash11enable_sm90INS1_16FlashAttnFwdSm90INS1_25CollectiveMainloopFwdSm90ILi2EN4cute5tupleIJNS5_1CILi1EEES8_S8_EEENS6_IJNS7_ILi128EEENS7_ILi96EEENS7_ILi64EEEEEELi256ENS_10bfloat16_tEfNS_4arch4Sm90ELb1ELb0ELb0ELb1ELb0ELb1ELb1ELb1ELb0ELb1ELb0ELb0EEENS1_21CollectiveEpilogueFwdINS6_IJSA_NS7_ILi256EEESB_EEES9_SE_SG_Li256ELb1ELb1ELb0ELb0EEENS1_36VarlenDynamicPersistentTileSchedulerILi128ELi96ELi256ELi128ELb0ELb1ELb1ELb1ELb1ELb1EEEEEEEEEvNT_6ParamsE)
        /*0008*/ 	.word	0x000000a8


	//----- nvinfo : EIATTR_FRAME_SIZE
	.align		4
.L_21:
        /*000c*/ 	.byte	0x04, 0x11
        /*000e*/ 	.short	(.L_23 - .L_22)
	.align		4
.L_22:
        /*0010*/ 	.word	index@(_ZN7cutlass13device_kernelIN5flash11enable_sm90INS1_16FlashAttnFwdSm90INS1_25CollectiveMainloopFwdSm90ILi2EN4cute5tupleIJNS5_1CILi1EEES8_S8_EEENS6_IJNS7_ILi128EEENS7_ILi96EEENS7_ILi64EEEEEELi256ENS_10bfloat16_tEfNS_4arch4Sm90ELb1ELb0ELb0ELb1ELb0ELb1ELb1ELb1ELb0ELb1ELb0ELb0EEENS1_21CollectiveEpilogueFwdINS6_IJSA_NS7_ILi256EEESB_EEES9_SE_SG_Li256ELb1ELb1ELb0ELb0EEENS1_36VarlenDynamicPersistentTileSchedulerILi128ELi96ELi256ELi128ELb0ELb1ELb1ELb1ELb1ELb1EEEEEEEEEvNT_6ParamsE)
        /*0014*/ 	.word	0x000000b0


	//----- nvinfo : EIATTR_REGCOUNT
	.align		4
.L_23:
        /*0018*/ 	.byte	0x04, 0x2f
        /*001a*/ 	.short	(.L_25 - .L_24)
	.align		4
.L_24:
        /*001c*/ 	.word	index@(_ZN7cutlass13device_kernelIN5flash11enable_sm90INS1_16FlashAttnFwdSm90INS1_25CollectiveMainloopFwdSm90ILi2EN4cute5tupleIJNS5_1CILi1EEES8_S8_EEENS6_IJNS7_ILi128EEENS7_ILi96EEENS7_ILi64EEEEEELi256ENS_10bfloat16_tEfNS_4arch4Sm90ELb1ELb0ELb0ELb1ELb0ELb0ELb1ELb1ELb0ELb1ELb0ELb0EEENS1_21CollectiveEpilogueFwdINS6_IJSA_NS7_ILi256EEESB_EEES9_SE_SG_Li256ELb1ELb1ELb0ELb0EEENS1_36VarlenDynamicPersistentTileSchedulerILi128ELi96ELi256ELi128ELb0ELb1ELb1ELb1ELb1ELb1EEEEEEEEEvNT_6ParamsE)
        /*0020*/ 	.word	0x000000a8


	//----- nvinfo : EIATTR_FRAME_SIZE
	.align		4
.L_25:
        /*0024*/ 	.byte	0x04, 0x11
        /*0026*/ 	.short	(.L_27 - .L_26)
	.align		4
.L_26:
        /*0028*/ 	.word	index@(_ZN7cutlass13device_kernelIN5flash11enable_sm90INS1_16FlashAttnFwdSm90INS1_25CollectiveMainloopFwdSm90ILi2EN4cute5tupleIJNS5_1CILi1EEES8_S8_EEENS6_IJNS7_ILi128EEENS7_ILi96EEENS7_ILi64EEEEEELi256ENS_10bfloat16_tEfNS_4arch4Sm90ELb1ELb0ELb0ELb1ELb0ELb0ELb1ELb1ELb0ELb1ELb0ELb0EEENS1_21CollectiveEpilogueFwdINS6_IJSA_NS7_ILi256EEESB_EEES9_SE_SG_Li256ELb1ELb1ELb0ELb0EEENS1_36VarlenDynamicPersistentTileSchedulerILi128ELi96ELi256ELi128ELb0ELb1ELb1ELb1ELb1ELb1EEEEEEEEEvNT_6ParamsE)
        /*002c*/ 	.word	0x00000070


	//----- nvinfo : EIATTR_REGCOUNT
	.align		4
.L_27:
        /*0030*/ 	.byte	0x04, 0x2f
        /*0032*/ 	.short	(.L_29 - .L_28)
	.align		4
.L_28:
        /*0034*/ 	.word	index@(_ZN7cutlass13device_kernelIN5flash11enable_sm90INS1_16FlashAttnFwdSm90INS1_25CollectiveMainloopFwdSm90ILi2EN4cute5tupleIJNS5_1CILi1EEES8_S8_EEENS6_IJNS7_ILi128EEENS7_ILi96EEENS7_ILi64EEEEEELi256ENS_10bfloat16_tEfNS_4arch4Sm90ELb1ELb0ELb0ELb1ELb0ELb1ELb0ELb1ELb0ELb1ELb0ELb0EEENS1_21CollectiveEpilogueFwdINS6_IJSA_NS7_ILi256EEESB_EEES9_SE_SG_Li256ELb1ELb1ELb0ELb0EEENS1_36VarlenDynamicPersistentTileSchedulerILi128ELi96ELi256ELi128ELb0ELb1ELb1ELb1ELb1ELb1EEEEEEEEEvNT_6ParamsE)
        /*0038*/ 	.word	0x000000a8


	//----- nvinfo : EIATTR_FRAME_SIZE
	.align		4
.L_29:
        /*003c*/ 	.byte	0x04, 0x11
        /*003e*/ 	.short	(.L_31 - .L_30)
	.align		4
.L_30:
        /*0040*/ 	.word	index@(_ZN7cutlass13device_kernelIN5flash11enable_sm90INS1_16FlashAttnFwdSm90INS1_25CollectiveMainloopFwdSm90ILi2EN4cute5tupleIJNS5_1CILi1EEES8_S8_EEENS6_IJNS7_ILi128EEENS7_ILi96EEENS7_ILi64EEEEEELi256ENS_10bfloat16_tEfNS_4arch4Sm90ELb1ELb0ELb0ELb1ELb0ELb1ELb0ELb1ELb0ELb1ELb0ELb0EEENS1_21CollectiveEpilogueFwdINS6_IJSA_NS7_ILi256EEESB_EEES9_SE_SG_Li256ELb1ELb1ELb0ELb0EEENS1_36VarlenDynamicPersistentTileSchedulerILi128ELi96ELi256ELi128ELb0ELb1ELb1ELb1ELb1ELb1EEEEEEEEEvNT_6ParamsE)
        /*0044*/ 	.word	0x00000060


	//----- nvinfo : EIATTR_REGCOUNT
	.align		4
.L_31:
        /*0048*/ 	.byte	0x04, 0x2f
        /*004a*/ 	.short	(.L_33 - .L_32)
	.align		4
.L_32:
        /*004c*/ 	.word	index@(_ZN7cutlass13device_kernelIN5flash11enable_sm90INS1_16FlashAttnFwdSm90INS1_25CollectiveMainloopFwdSm90ILi2EN4cute5tupleIJNS5_1CILi1EEES8_S8_EEENS6_IJNS7_ILi128EEENS7_ILi96EEENS7_ILi64EEEEEELi256ENS_10bfloat16_tEfNS_4arch4Sm90ELb1ELb0ELb0ELb1ELb0ELb0ELb0ELb1ELb0ELb1ELb0ELb0EEENS1_21CollectiveEpilogueFwdINS6_IJSA_NS7_ILi256EEESB_EEES9_SE_SG_Li256ELb1ELb1ELb0ELb0EEENS1_36VarlenDynamicPersistentTileSchedulerILi128ELi96ELi256ELi128ELb0ELb1ELb1ELb1ELb1ELb1EEEEEEEEEvNT_6ParamsE)
        /*0050*/ 	.word	0x000000a8


	//----- nvinfo : EIATTR_FRAME_SIZE
	.align		4
.L_33:
        /*0054*/ 	.byte	0x04, 0x11
        /*0056*/ 	.short	(.L_35 - .L_34)
	.align		4
.L_34:
        /*0058*/ 	.word	index@(_ZN7cutlass13device_kernelIN5flash11enable_sm90INS1_16FlashAttnFwdSm90INS1_25CollectiveMainloopFwdSm90ILi2EN4cute5tupleIJNS5_1CILi1EEES8_S8_EEENS6_IJNS7_ILi128EEENS7_ILi96EEENS7_ILi64EEEEEELi256ENS_10bfloat16_tEfNS_4arch4Sm90ELb1ELb0ELb0ELb1ELb0ELb0ELb0ELb1ELb0ELb1ELb0ELb0EEENS1_21CollectiveEpilogueFwdINS6_IJSA_NS7_ILi256EEESB_EEES9_SE_SG_Li256ELb1ELb1ELb0ELb0EEENS1_36VarlenDynamicPersistentTileSchedulerILi128ELi96ELi256ELi128ELb0ELb1ELb1ELb1ELb1ELb1EEEEEEEEEvNT_6ParamsE)
        /*005c*/ 	.word	0x00000058


	//----- nvinfo : EIATTR_REGCOUNT
	.align		4
.L_35:
        /*0060*/ 	.byte	0x04, 0x2f
        /*0062*/ 	.short	(.L_37 - .L_36)
	.align		4
.L_36:
        /*0064*/ 	.word	index@(_ZN7cutlass13device_kernelIN5flash11enable_sm90INS1_16FlashAttnFwdSm90INS1_25CollectiveMainloopFwdSm90ILi2EN4cute5tupleIJNS5_1CILi1EEES8_S8_EEENS6_IJNS7_ILi128EEENS7_ILi96EEENS7_ILi64EEEEEELi256ENS_10bfloat16_tEfNS_4arch4Sm90ELb1ELb0ELb0ELb0ELb0ELb0ELb1ELb1ELb0ELb1ELb0ELb0EEENS1_21CollectiveEpilogueFwdINS6_IJSA_NS7_ILi256EEESB_EEES9_SE_SG_Li256ELb0ELb1ELb0ELb0EEENS1_30DynamicPersistentTileSchedulerILi256ELi128ELb0ELb1ELb1EEEEEEEEEvNT_6ParamsE)
        /*0068*/ 	.word	0x000000a8


	//----- nvinfo : EIATTR_FRAME_SIZE
	.align		4
.L_37:
        /*006c*/ 	.byte	0x04, 0x11
        /*006e*/ 	.short	(.L_39 - .L_38)
	.align		4
.L_38:
        /*0070*/ 	.word	index@(_ZN7cutlass13device_kernelIN5flash11enable_sm90INS1_16FlashAttnFwdSm90INS1_25CollectiveMainloopFwdSm90ILi2EN4cute5tupleIJNS5_1CILi1EEES8_S8_EEENS6_IJNS7_ILi128EEENS7_ILi96EEENS7_ILi64EEEEEELi256ENS_10bfloat16_tEfNS_4arch4Sm90ELb1ELb0ELb0ELb0ELb0ELb0ELb1ELb1ELb0ELb1ELb0ELb0EEENS1_21CollectiveEpilogueFwdINS6_IJSA_NS7_ILi256EEESB_EEES9_SE_SG_Li256ELb0ELb1ELb0ELb0EEENS1_30DynamicPersistentTileSchedulerILi256ELi128ELb0ELb1ELb1EEEEEEEEEvNT_6ParamsE)
        /*0074*/ 	.word	0x00000050


	//----- nvinfo : EIATTR_REGCOUNT
	.align		4
.L_39:
        /*0078*/ 	.byte	0x04, 0x2f
        /*007a*/ 	.short	(.L_41 - .L_40)
	.align		4
.L_40:
        /*007c*/ 	.word	index@(_ZN7cutlass13device_kernelIN5flash11enable_sm90INS1_16FlashAttnFwdSm90INS1_25CollectiveMainloopFwdSm90ILi2EN4cute5tupleIJNS5_1CILi1EEES8_S8_EEENS6_IJNS7_ILi128EEENS7_ILi96EEENS7_ILi64EEEEEELi256ENS_10bfloat16_tEfNS_4arch4Sm90ELb1ELb0ELb0ELb0ELb0ELb0ELb0ELb1ELb0ELb1ELb0ELb0EEENS1_21CollectiveEpilogueFwdINS6_IJSA_NS7_ILi256EEESB_EEES9_SE_SG_Li256ELb0ELb1ELb0ELb0EEENS1_30DynamicPersistentTileSchedulerILi256ELi128ELb0ELb1ELb1EEEEEEEEEvNT_6ParamsE)
        /*0080*/ 	.word	0x000000a8


	//----- nvinfo : EIATTR_FRAME_SIZE
	.align		4
.L_41:
        /*0084*/ 	.byte	0x04, 0x11
        /*0086*/ 	.short	(.L_43 - .L_42)
	.align		4
.L_42:
        /*0088*/ 	.word	index@(_ZN7cutlass13device_kernelIN5flash11enable_sm90INS1_16FlashAttnFwdSm90INS1_25CollectiveMainloopFwdSm90ILi2EN4cute5tupleIJNS5_1CILi1EEES8_S8_EEENS6_IJNS7_ILi128EEENS7_ILi96EEENS7_ILi64EEEEEELi256ENS_10bfloat16_tEfNS_4arch4Sm90ELb1ELb0ELb0ELb0ELb0ELb0ELb0ELb1ELb0ELb1ELb0ELb0EEENS1_21CollectiveEpilogueFwdINS6_IJSA_NS7_ILi256EEESB_EEES9_SE_SG_Li256ELb0ELb1ELb0ELb0EEENS1_30DynamicPersistentTileSchedulerILi256ELi128ELb0ELb1ELb1EEEEEEEEEvNT_6ParamsE)
        /*008c*/ 	.word	0x00000028


	//----- nvinfo : EIATTR_REGCOUNT
	.align		4
.L_43:
        /*0090*/ 	.byte	0x04, 0x2f
        /*0092*/ 	.short	(.L_45 - .L_44)
	.align		4
.L_44:
        /*0094*/ 	.word	index@(_ZN7cutlass13device_kernelIN5flash11enable_sm90INS1_16FlashAttnFwdSm90INS1_25CollectiveMainloopFwdSm90ILi2EN4cute5tupleIJNS5_1CILi1EEES8_S8_EEENS6_IJNS7_ILi128EEENS7_ILi96EEENS7_ILi64EEEEEELi256ENS_10bfloat16_tEfNS_4arch4Sm90ELb0ELb1ELb0ELb1ELb0ELb1ELb1ELb1ELb0ELb1ELb0ELb0EEENS1_21CollectiveEpilogueFwdINS6_IJSA_NS7_ILi256EEESB_EEES9_SE_SG_Li256ELb1ELb1ELb0ELb0EEENS1_36VarlenDynamicPersistentTileSchedulerILi128ELi96ELi256ELi128ELb0ELb1ELb1ELb1ELb0ELb1EEEEEEEEEvNT_6ParamsE)
        /*0098*/ 	.word	0x000000a8


	//----- nvinfo : EIATTR_FRAME_SIZE
	.align		4
.L_45:
        /*009c*/ 	.byte	0x04, 0x11
        /*009e*/ 	.short	(.L_47 - .L_46)
	.align		4
.L_46:
        /*00a0*/ 	.word	index@($_ZN7cutlass13device_kernelIN5flash11enable_sm90INS1_16FlashAttnFwdSm90INS1_25CollectiveMainloopFwdSm90ILi2EN4cute5tupleIJNS5_1CILi1EEES8_S8_EEENS6_IJNS7_ILi128EEENS7_ILi96EEENS7_ILi64EEEEEELi256ENS_10bfloat16_tEfNS_4arch4Sm90ELb0ELb1ELb0ELb1ELb0ELb1ELb1ELb1ELb0ELb1ELb0ELb0EEENS1_21CollectiveEpilogueFwdINS6_IJSA_NS7_ILi256EEESB_EEES9_SE_SG_Li256ELb1ELb1ELb0ELb0EEENS1_36VarlenDynamicPersistentTileSchedulerILi128ELi96ELi256ELi128ELb0ELb1ELb1ELb1ELb0ELb1EEEEEEEEEvNT_6ParamsE$_ZZN5flash25CollectiveMainloopFwdSm90ILi2EN4cute5tupleIJNS1_1CILi1EEES4_S4_EEENS2_IJNS3_ILi128EEENS3_ILi96EEENS3_ILi64EEEEEELi256EN7cutlass10bfloat16_tEfNSA_4arch4Sm90ELb0ELb1ELb0ELb1ELb0ELb1ELb1ELb1ELb0ELb1ELb0ELb0EE3mmaINS_16FlashAttnFwdSm90ISE_NS_21CollectiveEpilogueFwdINS2_IJS6_NS3_ILi256EEES7_EEES5_SB_SD_Li256ELb1ELb1ELb0ELb0EEENS_36VarlenDynamicPersistentTileSchedulerILi128ELi96ELi256ELi128ELb0ELb1ELb1ELb1ELb0ELb1EEEE13SharedStorageENS1_6TensorINS1_11ArrayEngineIfLm128EEENS1_6LayoutINS2_IJNS2_IJNS3_ILi2EEEST_NS3_ILi32EEEEEES4_S4_EEENS2_IJNS2_IJS4_ST_NS3_ILi4EEEEEENS3_ILi0EEESZ_EEEEEEENS_7SoftmaxILi2ELi0EEEEEbRKNSE_6ParamsENSA_25PipelineTmaAsyncNoClusterILi2ENSA_16PipelineTmaAsyncILi2EEEEES1B_RNSA_13PipelineStateILj2EEERT0_RT1_iRiRKNS_16SeqlenInfoQKNewKILb1ELb1EEENS2_IJiiiiEEERT_ENKUliT_T0_T1_E_clIZSF_ISO_S12_S14_EbS17_S1B_S1B_S1E_S1G_S1I_iS1J_S1N_S1O_S1Q_EUlRS1R_iE0_NS3_ILb1EEES1Y_EEDaiS1R_S1S_S1T_)
        /*00a4*/ 	.word	0x000004e0


	//----- nvinfo : EIATTR_FRAME_SIZE
	.align		4
.L_47:
        /*00a8*/ 	.byte	0x04, 0x11
        /*00aa*/ 	.short	(.L_49 - .L_48)
	.align		4
.L_48:
        /*00ac*/ 	.word	index@(_ZN7cutlass13device_kernelIN5flash11enable_sm90INS1_16FlashAttnFwdSm90INS1_25CollectiveMainloopFwdSm90ILi2EN4cute5tupleIJNS5_1CILi1EEES8_S8_EEENS6_IJNS7_ILi128EEENS7_ILi96EEENS7_ILi64EEEEEELi256ENS_10bfloat16_tEfNS_4arch4Sm90ELb0ELb1ELb0ELb1ELb0ELb1ELb1ELb1ELb0ELb1ELb0ELb0EEENS1_21CollectiveEpilogueFwdINS6_IJSA_NS7_ILi256EEESB_EEES9_SE_SG_Li256ELb1ELb1ELb0ELb0EEENS1_36VarlenDynamicPersistentTileSchedulerILi128ELi96ELi256ELi128ELb0ELb1ELb1ELb1ELb0ELb1EEEEEEEEEvNT_6ParamsE)
        /*00b0*/ 	.word	0x000004e0


	//----- nvinfo : EIATTR_REGCOUNT
	.align		4
.L_49:
        /*00b4*/ 	.byte	0x04, 0x2f
        /*00b6*/ 	.short	(.L_51 - .L_50)
	.align		4
.L_50:
        /*00b8*/ 	.word	index@(_ZN7cutlass13device_kernelIN5flash11enable_sm90INS1_16FlashAttnFwdSm90INS1_25CollectiveMainloopFwdSm90ILi2EN4cute5tupleIJNS5_1CILi1EEES8_S8_EEENS6_IJNS7_ILi128EEENS7_ILi96EEENS7_ILi64EEEEEELi256ENS_10bfloat16_tEfNS_4arch4Sm90ELb0ELb1ELb0ELb1ELb0ELb0ELb1ELb1ELb0ELb1ELb0ELb0EEENS1_21CollectiveEpilogueFwdINS6_IJSA_NS7_ILi256EEESB_EEES9_SE_SG_Li256ELb1ELb1ELb0ELb0EEENS1_36VarlenDynamicPersistentTileSchedulerILi128ELi96ELi256ELi128ELb0ELb1ELb1ELb1ELb0ELb1EEEEEEEEEvNT_6ParamsE)
        /*00bc*/ 	.word	0x000000a8


	//----- nvinfo : EIATTR_FRAME_SIZE
	.align		4
.L_51:
        /*00c0*/ 	.byte	0x04, 0x11
        /*00c2*/ 	.short	(.L_53 - .L_52)
	.align		4
.L_52:
        /*00c4*/ 	.word	index@($_ZN7cutlass13device_kernelIN5flash11enable_sm90INS1_16FlashAttnFwdSm90INS1_25CollectiveMainloopFwdSm90ILi2EN4cute5tupleIJNS5_1CILi1EEES8_S8_EEENS6_IJNS7_ILi128EEENS7_ILi96EEENS7_ILi64EEEEEELi256ENS_10bfloat16_tEfNS_4arch4Sm90ELb0ELb1ELb0ELb1ELb0ELb0ELb1ELb1ELb0ELb1ELb0ELb0EEENS1_21CollectiveEpilogueFwdINS6_IJSA_NS7_ILi256EEESB_EEES9_SE_SG_Li256ELb1ELb1ELb0ELb0EEENS1_36VarlenDynamicPersistentTileSchedulerILi128ELi96ELi256ELi128ELb0ELb1ELb1ELb1ELb0ELb1EEEEEEEEEvNT_6ParamsE$_ZZN5flash25CollectiveMainloopFwdSm90ILi2EN4cute5tupleIJNS1_1CILi1EEES4_S4_EEENS2_IJNS3_ILi128EEENS3_ILi96EEENS3_ILi64EEEEEELi256EN7cutlass10bfloat16_tEfNSA_4arch4Sm90ELb0ELb1ELb0ELb1ELb0ELb0ELb1ELb1ELb0ELb1ELb0ELb0EE3mmaINS_16FlashAttnFwdSm90ISE_NS_21CollectiveEpilogueFwdINS2_IJS6_NS3_ILi256EEES7_EEES5_SB_SD_Li256ELb1ELb1ELb0ELb0EEENS_36VarlenDynamicPersistentTileSchedulerILi128ELi96ELi256ELi128ELb0ELb1ELb1ELb1ELb0ELb1EEEE13SharedStorageENS1_6TensorINS1_11ArrayEngineIfLm128EEENS1_6LayoutINS2_IJNS2_IJNS3_ILi2EEEST_NS3_ILi32EEEEEES4_S4_EEENS2_IJNS2_IJS4_ST_NS3_ILi4EEEEEENS3_ILi0EEESZ_EEEEEEENS_7SoftmaxILi2ELi0EEEEEbRKNSE_6ParamsENSA_25PipelineTmaAsyncNoClusterILi2ENSA_16PipelineTmaAsyncILi2EEEEES1B_RNSA_13PipelineStateILj2EEERT0_RT1_iRiRKNS_16SeqlenInfoQKNewKILb1ELb0EEENS2_IJiiiiEEERT_ENKUliT_T0_T1_E_clIZSF_ISO_S12_S14_EbS17_S1B_S1B_S1E_S1G_S1I_iS1J_S1N_S1O_S1Q_EUlRS1R_iE1_NS3_ILb0EEENS3_ILb1EEEEEDaiS1R_S1S_S1T_)
        /*00c8*/ 	.word	0x000004d0


	//----- nvinfo : EIATTR_FRAME_SIZE
	.align		4
.L_53:
        /*00cc*/ 	.byte	0x04, 0x11
        /*00ce*/ 	.short	(.L_55 - .L_54)
	.align		4
.L_54:
        /*00d0*/ 	.word	index@(_ZN7cutlass13device_kernelIN5flash11enable_sm90INS1_16FlashAttnFwdSm90INS1_25CollectiveMainloopFwdSm90ILi2EN4cute5tupleIJNS5_1CILi1EEES8_S8_EEENS6_IJNS7_ILi128EEENS7_ILi96EEENS7_ILi64EEEEEELi256ENS_10bfloat16_tEfNS_4arch4Sm90ELb0ELb1ELb0ELb1ELb0ELb0ELb1ELb1ELb0ELb1ELb0ELb0EEENS1_21CollectiveEpilogueFwdINS6_IJSA_NS7_ILi256EEESB_EEES9_SE_SG_Li256ELb1ELb1ELb0ELb0EEENS1_36VarlenDynamicPersistentTileSchedulerILi128ELi96ELi256ELi128ELb0ELb1ELb1ELb1ELb0ELb1EEEEEEEEEvNT_6ParamsE)
        /*00d4*/ 	.word	0x000004d0


	//----- nvinfo : EIATTR_REGCOUNT
	.align		4
.L_55:
        /*00d8*/ 	.byte	0x04, 0x2f
        /*00da*/ 	.short	(.L_57 - .L_56)
	.align		4
.L_56:
        /*00dc*/ 	.word	index@(_ZN7cutlass13device_kernelIN5flash11enable_sm90INS1_16FlashAttnFwdSm90INS1_25CollectiveMainloopFwdSm90ILi2EN4cute5tupleIJNS5_1CILi1EEES8_S8_EEENS6_IJNS7_ILi128EEENS7_ILi96EEENS7_ILi64EEEEEELi256ENS_10bfloat16_tEfNS_4arch4Sm90ELb0ELb1ELb0ELb1ELb0ELb1ELb0ELb1ELb0ELb1ELb0ELb0EEENS1_21CollectiveEpilogueFwdINS6_IJSA_NS7_ILi256EEESB_EEES9_SE_SG_Li256ELb1ELb1ELb0ELb0EEENS1_36VarlenDynamicPersistentTileSchedulerILi128ELi96ELi256ELi128ELb0ELb1ELb1ELb1ELb0ELb1EEEEEEEEEvNT_6ParamsE)
        /*00e0*/ 	.word	0x000000a8


	//----- nvinfo : EIATTR_FRAME_SIZE
	.align		4
.L_57:
        /*00e4*/ 	.byte	0x04, 0x11
        /*00e6*/ 	.short	(.L_59 - .L_58)
	.align		4
.L_58:
        /*00e8*/ 	.word	index@(_ZN7cutlass13device_kernelIN5flash11enable_sm90INS1_16FlashAttnFwdSm90INS1_25CollectiveMainloopFwdSm90ILi2EN4cute5tupleIJNS5_1CILi1EEES8_S8_EEENS6_IJNS7_ILi128EEENS7_ILi96EEENS7_ILi64EEEEEELi256ENS_10bfloat16_tEfNS_4arch4Sm90ELb0ELb1ELb0ELb1ELb0ELb1ELb0ELb1ELb0ELb1ELb0ELb0EEENS1_21CollectiveEpilogueFwdINS6_IJSA_NS7_ILi256EEESB_EEES9_SE_SG_Li256ELb1ELb1ELb0ELb0EEENS1_36VarlenDynamicPersistentTileSchedulerILi128ELi96ELi256ELi128ELb0ELb1ELb1ELb1ELb0ELb1EEEEEEEEEvNT_6ParamsE)
        /*00ec*/ 	.word	0x00000058


	//----- nvinfo : EIATTR_REGCOUNT
	.align		4
.L_59:
        /*00f0*/ 	.byte	0x04, 0x2f
        /*00f2*/ 	.short	(.L_61 - .L_60)
	.align		4
.L_60:
        /*00f4*/ 	.word	index@(_ZN7cutlass13device_kernelIN5flash11enable_sm90INS1_16FlashAttnFwdSm90INS1_25CollectiveMainloopFwdSm90ILi2EN4cute5tupleIJNS5_1CILi1EEES8_S8_EEENS6_IJNS7_ILi128EEENS7_ILi96EEENS7_ILi64EEEEEELi256ENS_10bfloat16_tEfNS_4arch4Sm90ELb0ELb1ELb0ELb1ELb0ELb0ELb0ELb1ELb0ELb1ELb0ELb0EEENS1_21CollectiveEpilogueFwdINS6_IJSA_NS7_ILi256EEESB_EEES9_SE_SG_Li256ELb1ELb1ELb0ELb0EEENS1_36VarlenDynamicPersistentTileSchedulerILi128ELi96ELi256ELi128ELb0ELb1ELb1ELb1ELb0ELb1EEEEEEEEEvNT_6ParamsE)
        /*00f8*/ 	.word	0x000000a8


	//----- nvinfo : EIATTR_FRAME_SIZE
	.align		4
.L_61:
        /*00fc*/ 	.byte	0x04, 0x11
        /*00fe*/ 	.short	(.L_63 - .L_62)
	.align		4
.L_62:
        /*0100*/ 	.word	index@(_ZN7cutlass13device_kernelIN5flash11enable_sm90INS1_16FlashAttnFwdSm90INS1_25CollectiveMainloopFwdSm90ILi2EN4cute5tupleIJNS5_1CILi1EEES8_S8_EEENS6_IJNS7_ILi128EEENS7_ILi96EEENS7_ILi64EEEEEELi256ENS_10bfloat16_tEfNS_4arch4Sm90ELb0ELb1ELb0ELb1ELb0ELb0ELb0ELb1ELb0ELb1ELb0ELb0EEENS1_21CollectiveEpilogueFwdINS6_IJSA_NS7_ILi256EEESB_EEES9_SE_SG_Li256ELb1ELb1ELb0ELb0EEENS1_36VarlenDynamicPersistentTileSchedulerILi128ELi96ELi256ELi128ELb0ELb1ELb1ELb1ELb0ELb1EEEEEEEEEvNT_6ParamsE)
        /*0104*/ 	.word	0x00000048


	//----- nvinfo : EIATTR_REGCOUNT
	.align		4
.L_63:
        /*0108*/ 	.byte	0x04, 0x2f
        /*010a*/ 	.short	(.L_65 - .L_64)
	.align		4
.L_64:
        /*010c*/ 	.word	index@(_ZN7cutlass13device_kernelIN5flash11enable_sm90INS1_16FlashAttnFwdSm90INS1_25CollectiveMainloopFwdSm90ILi2EN4cute5tupleIJNS5_1CILi1EEES8_S8_EEENS6_IJNS7_ILi128EEENS7_ILi96EEENS7_ILi64EEEEEELi256ENS_10bfloat16_tEfNS_4arch4Sm90ELb0ELb1ELb0ELb0ELb0ELb0ELb1ELb1ELb0ELb1ELb0ELb0EEENS1_21CollectiveEpilogueFwdINS6_IJSA_NS7_ILi256EEESB_EEES9_SE_SG_Li256ELb0ELb1ELb0ELb0EEENS1_30DynamicPersistentTileSchedulerILi256ELi128ELb0ELb1ELb1EEEEEEEEEvNT_6ParamsE)
        /*0110*/ 	.word	0x000000a8


	//----- nvinfo : EIATTR_FRAME_SIZE
	.align		4
.L_65:
        /*0114*/ 	.byte	0x04, 0x11
        /*0116*/ 	.short	(.L_67 - .L_66)
	.align		4
.L_66:
        /*0118*/ 	.word	index@($_ZN7cutlass13device_kernelIN5flash11enable_sm90INS1_16FlashAttnFwdSm90INS1_25CollectiveMainloopFwdSm90ILi2EN4cute5tupleIJNS5_1CILi1EEES8_S8_EEENS6_IJNS7_ILi128EEENS7_ILi96EEENS7_ILi64EEEEEELi256ENS_10bfloat16_tEfNS_4arch4Sm90ELb0ELb1ELb0ELb0ELb0ELb0ELb1ELb1ELb0ELb1ELb0ELb0EEENS1_21CollectiveEpilogueFwdINS6_IJSA_NS7_ILi256EEESB_EEES9_SE_SG_Li256ELb0ELb1ELb0ELb0EEENS1_30DynamicPersistentTileSchedulerILi256ELi128ELb0ELb1ELb1EEEEEEEEEvNT_6ParamsE$_ZZN5flash25CollectiveMainloopFwdSm90ILi2EN4cute5tupleIJNS1_1CILi1EEES4_S4_EEENS2_IJNS3_ILi128EEENS3_ILi96EEENS3_ILi64EEEEEELi256EN7cutlass10bfloat16_tEfNSA_4arch4Sm90ELb0ELb1ELb0ELb0ELb0ELb0ELb1ELb1ELb0ELb1ELb0ELb0EE3mmaINS_16FlashAttnFwdSm90ISE_NS_21CollectiveEpilogueFwdINS2_IJS6_NS3_ILi256EEES7_EEES5_SB_SD_Li256ELb0ELb1ELb0ELb0EEENS_30DynamicPersistentTileSchedulerILi256ELi128ELb0ELb1ELb1EEEE13SharedStorageENS1_6TensorINS1_11ArrayEngineIfLm128EEENS1_6LayoutINS2_IJNS2_IJNS3_ILi2EEEST_NS3_ILi32EEEEEES4_S4_EEENS2_IJNS2_IJS4_ST_NS3_ILi4EEEEEENS3_ILi0EEESZ_EEEEEEENS_7SoftmaxILi2ELi0EEEEEbRKNSE_6ParamsENSA_25PipelineTmaAsyncNoClusterILi2ENSA_16PipelineTmaAsyncILi2EEEEES1B_RNSA_13PipelineStateILj2EEERT0_RT1_iRiRKNS_16SeqlenInfoQKNewKILb0ELb0EEENS2_IJiiiiEEERT_ENKUliT_T0_T1_E_clIZSF_ISO_S12_S14_EbS17_S1B_S1B_S1E_S1G_S1I_iS1J_S1N_S1O_S1Q_EUlRS1R_iE1_NS3_ILb0EEENS3_ILb1EEEEEDaiS1R_S1S_S1T_)
        /*011c*/ 	.word	0x000004b0


	//----- nvinfo : EIATTR_FRAME_SIZE
	.align		4
.L_67:
        /*0120*/ 	.byte	0x04, 0x11
        /*0122*/ 	.short	(.L_69 - .L_68)
	.align		4
.L_68:
        /*0124*/ 	.word	index@(_ZN7cutlass13device_kernelIN5flash11enable_sm90INS1_16FlashAttnFwdSm90INS1_25CollectiveMainloopFwdSm90ILi2EN4cute5tupleIJNS5_1CILi1EEES8_S8_EEENS6_IJNS7_ILi128EEENS7_ILi96EEENS7_ILi64EEEEEELi256ENS_10bfloat16_tEfNS_4arch4Sm90ELb0ELb1ELb0ELb0ELb0ELb0ELb1ELb1ELb0ELb1ELb0ELb0EEENS1_21CollectiveEpilogueFwdINS6_IJSA_NS7_ILi256EEESB_EEES9_SE_SG_Li256ELb0ELb1ELb0ELb0EEENS1_30DynamicPersistentTileSchedulerILi256ELi128ELb0ELb1ELb1EEEEEEEEEvNT_6ParamsE)
        /*0128*/ 	.word	0x000004b0


	//----- nvinfo : EIATTR_REGCOUNT
	.align		4
.L_69:
        /*012c*/ 	.byte	0x04, 0x2f
        /*012e*/ 	.short	(.L_71 - .L_70)
	.align		4
.L_70:
        /*0130*/ 	.word	index@(_ZN7cutlass13device_kernelIN5flash11enable_sm90INS1_16FlashAttnFwdSm90INS1_25CollectiveMainloopFwdSm90ILi2EN4cute5tupleIJNS5_1CILi1EEES8_S8_EEENS6_IJNS7_ILi128EEENS7_ILi96EEENS7_ILi64EEEEEELi256ENS_10bfloat16_tEfNS_4arch4Sm90ELb0ELb1ELb0ELb0ELb0ELb0ELb0ELb1ELb0ELb1ELb0ELb0EEENS1_21CollectiveEpilogueFwdINS6_IJSA_NS7_ILi256EEESB_EEES9_SE_SG_Li256ELb0ELb1ELb0ELb0EEENS1_30DynamicPersistentTileSchedulerILi256ELi128ELb0ELb1ELb1EEEEEEEEEvNT_6ParamsE)
        /*0134*/ 	.word	0x000000a8


	//----- nvinfo : EIATTR_FRAME_SIZE
	.align		4
.L_71:
        /*0138*/ 	.byte	0x04, 0x11
        /*013a*/ 	.short	(.L_73 - .L_72)
	.align		4
.L_72:
        /*013c*/ 	.word	index@(_ZN7cutlass13device_kernelIN5flash11enable_sm90INS1_16FlashAttnFwdSm90INS1_25CollectiveMainloopFwdSm90ILi2EN4cute5tupleIJNS5_1CILi1EEES8_S8_EEENS6_IJNS7_ILi128EEENS7_ILi96EEENS7_ILi64EEEEEELi256ENS_10bfloat16_tEfNS_4arch4Sm90ELb0ELb1ELb0ELb0ELb0ELb0ELb0ELb1ELb0ELb1ELb0ELb0EEENS1_21CollectiveEpilogueFwdINS6_IJSA_NS7_ILi256EEESB_EEES9_SE_SG_Li256ELb0ELb1ELb0ELb0EEENS1_30DynamicPersistentTileSchedulerILi256ELi128ELb0ELb1ELb1EEEEEEEEEvNT_6ParamsE)
        /*0140*/ 	.word	0x00000020


	//----- nvinfo : EIATTR_REGCOUNT
	.align		4
.L_73:
        /*0144*/ 	.byte	0x04, 0x2f
        /*0146*/ 	.short	(.L_75 - .L_74)
	.align		4
.L_74:
        /*0148*/ 	.word	index@(_ZN7cutlass13device_kernelIN5flash11enable_sm90INS1_16FlashAttnFwdSm90INS1_25CollectiveMainloopFwdSm90ILi2EN4cute5tupleIJNS5_1CILi1EEES8_S8_EEENS6_IJNS7_ILi128EEENS7_ILi96EEENS7_ILi64EEEEEELi256ENS_10bfloat16_tEfNS_4arch4Sm90ELb0ELb0ELb0ELb1ELb0ELb1ELb1ELb1ELb0ELb1ELb0ELb0EEENS1_21CollectiveEpilogueFwdINS6_IJSA_NS7_ILi256EEESB_EEES9_SE_SG_Li256ELb1ELb1ELb0ELb0EEENS1_36VarlenDynamicPersistentTileSchedulerILi128ELi96ELi256ELi128ELb0ELb1ELb1ELb0ELb1ELb1EEEEEEEEEvNT_6ParamsE)
        /*014c*/ 	.word	0x000000a8


	//----- nvinfo : EIATTR_FRAME_SIZE
	.align		4
.L_75:
        /*0150*/ 	.byte	0x04, 0x11
        /*0152*/ 	.short	(.L_77 - .L_76)
	.align		4
.L_76:
        /*0154*/ 	.word	index@(_ZN7cutlass13device_kernelIN5flash11enable_sm90INS1_16FlashAttnFwdSm90INS1_25CollectiveMainloopFwdSm90ILi2EN4cute5tupleIJNS5_1CILi1EEES8_S8_EEENS6_IJNS7_ILi128EEENS7_ILi96EEENS7_ILi64EEEEEELi256ENS_10bfloat16_tEfNS_4arch4Sm90ELb0ELb0ELb0ELb1ELb0ELb1ELb1ELb1ELb0ELb1ELb0ELb0EEENS1_21CollectiveEpilogueFwdINS6_IJSA_NS7_ILi256EEESB_EEES9_SE_SG_Li256ELb1ELb1ELb0ELb0EEENS1_36VarlenDynamicPersistentTileSchedulerILi128ELi96ELi256ELi128ELb0ELb1ELb1ELb0ELb1ELb1EEEEEEEEEvNT_6ParamsE)
        /*0158*/ 	.word	0x00000090


	//----- nvinfo : EIATTR_REGCOUNT
	.align		4
.L_77:
        /*015c*/ 	.byte	0x04, 0x2f
        /*015e*/ 	.short	(.L_79 - .L_78)
	.align		4
.L_78:
        /*0160*/ 	.word	index@(_ZN7cutlass13device_kernelIN5flash11enable_sm90INS1_16FlashAttnFwdSm90INS1_25CollectiveMainloopFwdSm90ILi2EN4cute5tupleIJNS5_1CILi1EEES8_S8_EEENS6_IJNS7_ILi128EEENS7_ILi96EEENS7_ILi64EEEEEELi256ENS_10bfloat16_tEfNS_4arch4Sm90ELb0ELb0ELb0ELb1ELb0ELb0ELb1ELb1ELb0ELb1ELb0ELb0EEENS1_21CollectiveEpilogueFwdINS6_IJSA_NS7_ILi256EEESB_EEES9_SE_SG_Li256ELb1ELb1ELb0ELb0EEENS1_36VarlenDynamicPersistentTileSchedulerILi128ELi96ELi256ELi128ELb0ELb1ELb1ELb0ELb1ELb1EEEEEEEEEvNT_6ParamsE)
        /*0164*/ 	.word	0x000000a8


	//----- nvinfo : EIATTR_FRAME_SIZE
	.align		4
.L_79:
        /*0168*/ 	.byte	0x04, 0x11
        /*016a*/ 	.short	(.L_81 - .L_80)
	.align		4
.L_80:
        /*016c*/ 	.word	index@(_ZN7cutlass13device_kernelIN5flash11enable_sm90INS1_16FlashAttnFwdSm90INS1_25CollectiveMainloopFwdSm90ILi2EN4cute5tupleIJNS5_1CILi1EEES8_S8_EEENS6_IJNS7_ILi128EEENS7_ILi96EEENS7_ILi64EEEEEELi256ENS_10bfloat16_tEfNS_4arch4Sm90ELb0ELb0ELb0ELb1ELb0ELb0ELb1ELb1ELb0ELb1ELb0ELb0EEENS1_21CollectiveEpilogueFwdINS6_IJSA_NS7_ILi256EEESB_EEES9_SE_SG_Li256ELb1ELb1ELb0ELb0EEENS1_36VarlenDynamicPersistentTileSchedulerILi128ELi96ELi256ELi128ELb0ELb1ELb1ELb0ELb1ELb1EEEEEEEEEvNT_6ParamsE)
        /*0170*/ 	.word	0x00000078


	//----- nvinfo : EIATTR_REGCOUNT
	.align		4
.L_81:
        /*0174*/ 	.byte	0x04, 0x2f
        /*0176*/ 	.short	(.L_83 - .L_82)
	.align		4
.L_82:
        /*0178*/ 	.word	index@(_ZN7cutlass13device_kernelIN5flash11enable_sm90INS1_16FlashAttnFwdSm90INS1_25CollectiveMainloopFwdSm90ILi2EN4cute5tupleIJNS5_1CILi1EEES8_S8_EEENS6_IJNS7_ILi128EEENS7_ILi96EEENS7_ILi64EEEEEELi256ENS_10bfloat16_tEfNS_4arch4Sm90ELb0ELb0ELb0ELb1ELb0ELb1ELb0ELb1ELb0ELb1ELb0ELb0EEENS1_21CollectiveEpilogueFwdINS6_IJSA_NS7_ILi256EEESB_EEES9_SE_SG_Li256ELb1ELb1ELb0ELb0EEENS1_36VarlenDynamicPersistentTileSchedulerILi128ELi96ELi256ELi128ELb0ELb1ELb1ELb0ELb1ELb1EEEEEEEEEvNT_6ParamsE)
        /*017c*/ 	.word	0x000000a8


	//----- nvinfo : EIATTR_FRAME_SIZE
	.align		4
.L_83:
        /*0180*/ 	.byte	0x04, 0x11
        /*0182*/ 	.short	(.L_85 - .L_84)
	.align		4
.L_84:
        /*0184*/ 	.word	index@(_ZN7cutlass13device_kernelIN5flash11enable_sm90INS1_16FlashAttnFwdSm90INS1_25CollectiveMainloopFwdSm90ILi2EN4cute5tupleIJNS5_1CILi1EEES8_S8_EEENS6_IJNS7_ILi128EEENS7_ILi96EEENS7_ILi64EEEEEELi256ENS_10bfloat16_tEfNS_4arch4Sm90ELb0ELb0ELb0ELb1ELb0ELb1ELb0ELb1ELb0ELb1ELb0ELb0EEENS1_21CollectiveEpilogueFwdINS6_IJSA_NS7_ILi256EEESB_EEES9_SE_SG_Li256ELb1ELb1ELb0ELb0EEENS1_36VarlenDynamicPersistentTileSchedulerILi128ELi96ELi256ELi128ELb0ELb1ELb1ELb0ELb1ELb1EEEEEEEEEvNT_6ParamsE)
        /*0188*/ 	.word	0x00000068


	//----- nvinfo : EIATTR_REGCOUNT
	.align		4
.L_85:
        /*018c*/ 	.byte	0x04, 0x2f
        /*018e*/ 	.short	(.L_87 - .L_86)
	.align		4
.L_86:
        /*0190*/ 	.word	index@(_ZN7cutlass13device_kernelIN5flash11enable_sm90INS1_16FlashAttnFwdSm90INS1_25CollectiveMainloopFwdSm90ILi2EN4cute5tupleIJNS5_1CILi1EEES8_S8_EEENS6_IJNS7_ILi128EEENS7_ILi96EEENS7_ILi64EEEEEELi256ENS_10bfloat16_tEfNS_4arch4Sm90ELb0ELb0ELb0ELb1ELb0ELb0ELb0ELb1ELb0ELb1ELb0ELb0EEENS1_21CollectiveEpilogueFwdINS6_IJSA_NS7_ILi256EEESB_EEES9_SE_SG_Li256ELb1ELb1ELb0ELb0EEENS1_36VarlenDynamicPersistentTileSchedulerILi128ELi96ELi256ELi128ELb0ELb1ELb1ELb0ELb1ELb1EEEEEEEEEvNT_6ParamsE)
        /*0194*/ 	.word	0x000000a8


	//----- nvinfo : EIATTR_FRAME_SIZE
	.align		4
.L_87:
        /*0198*/ 	.byte	0x04, 0x11
        /*019a*/ 	.short	(.L_89 - .L_88)
	.align		4
.L_88:
        /*019c*/ 	.word	index@(_ZN7cutlass13device_kernelIN5flash11enable_sm90INS1_16FlashAttnFwdSm90INS1_25CollectiveMainloopFwdSm90ILi2EN4cute5tupleIJNS5_1CILi1EEES8_S8_EEENS6_IJNS7_ILi128EEENS7_ILi96EEENS7_ILi64EEEEEELi256ENS_10bfloat16_tEfNS_4arch4Sm90ELb0ELb0ELb0ELb1ELb0ELb0ELb0ELb1ELb0ELb1ELb0ELb0EEENS1_21CollectiveEpilogueFwdINS6_IJSA_NS7_ILi256EEESB_EEES9_SE_SG_Li256ELb1ELb1ELb0ELb0EEENS1_36VarlenDynamicPersistentTileSchedulerILi128ELi96ELi256ELi128ELb0ELb1ELb1ELb0ELb1ELb1EEEEEEEEEvNT_6ParamsE)
        /*01a0*/ 	.word	0x00000060


	//----- nvinfo : EIATTR_REGCOUNT
	.align		4
.L_89:
        /*01a4*/ 	.byte	0x04, 0x2f
        /*01a6*/ 	.short	(.L_91 - .L_90)
	.align		4
.L_90:
        /*01a8*/ 	.word	index@(_ZN7cutlass13device_kernelIN5flash11enable_sm90INS1_16FlashAttnFwdSm90INS1_25CollectiveMainloopFwdSm90ILi2EN4cute5tupleIJNS5_1CILi1EEES8_S8_EEENS6_IJNS7_ILi128EEENS7_ILi96EEENS7_ILi64EEEEEELi256ENS_10bfloat16_tEfNS_4arch4Sm90ELb0ELb0ELb0ELb0ELb0ELb0ELb1ELb1ELb0ELb1ELb0ELb0EEENS1_21CollectiveEpilogueFwdINS6_IJSA_NS7_ILi256EEESB_EEES9_SE_SG_Li256ELb0ELb1ELb0ELb0EEENS1_29StaticPersistentTileSchedulerILb0EEEEEEEEEvNT_6ParamsE)
        /*01ac*/ 	.word	0x000000a8


	//----- nvinfo : EIATTR_FRAME_SIZE
	.align		4
.L_91:
        /*01b0*/ 	.byte	0x04, 0x11
        /*01b2*/ 	.short	(.L_93 - .L_92)
	.align		4
.L_92:
        /*01b4*/ 	.word	index@(_ZN7cutlass13device_kernelIN5flash11enable_sm90INS1_16FlashAttnFwdSm90INS1_25CollectiveMainloopFwdSm90ILi2EN4cute5tupleIJNS5_1CILi1EEES8_S8_EEENS6_IJNS7_ILi128EEENS7_ILi96EEENS7_ILi64EEEEEELi256ENS_10bfloat16_tEfNS_4arch4Sm90ELb0ELb0ELb0ELb0ELb0ELb0ELb1ELb1ELb0ELb1ELb0ELb0EEENS1_21CollectiveEpilogueFwdINS6_IJSA_NS7_ILi256EEESB_EEES9_SE_SG_Li256ELb0ELb1ELb0ELb0EEENS1_29StaticPersistentTileSchedulerILb0EEEEEEEEEvNT_6ParamsE)
        /*01b8*/ 	.word	0x00000068


	//----- nvinfo : EIATTR_REGCOUNT
	.align		4
.L_93:
        /*01bc*/ 	.byte	0x04, 0x2f
        /*01be*/ 	.short	(.L_95 - .L_94)
	.align		4
.L_94:
        /*01c0*/ 	.word	index@(_ZN7cutlass13device_kernelIN5flash11enable_sm90INS1_16FlashAttnFwdSm90INS1_25CollectiveMainloopFwdSm90ILi2EN4cute5tupleIJNS5_1CILi1EEES8_S8_EEENS6_IJNS7_ILi128EEENS7_ILi96EEENS7_ILi64EEEEEELi256ENS_10bfloat16_tEfNS_4arch4Sm90ELb0ELb0ELb0ELb0ELb0ELb0ELb0ELb1ELb0ELb1ELb0ELb0EEENS1_21CollectiveEpilogueFwdINS6_IJSA_NS7_ILi256EEESB_EEES9_SE_SG_Li256ELb0ELb1ELb0ELb0EEENS1_29StaticPersistentTileSchedulerILb0EEEEEEEEEvNT_6ParamsE)
        /*01c4*/ 	.word	0x000000a8


	//----- nvinfo : EIATTR_FRAME_SIZE
	.align		4
.L_95:
        /*01c8*/ 	.byte	0x04, 0x11
        /*01ca*/ 	.short	(.L_97 - .L_96)
	.align		4
.L_96:
        /*01cc*/ 	.word	index@(_ZN7cutlass13device_kernelIN5flash11enable_sm90INS1_16FlashAttnFwdSm90INS1_25CollectiveMainloopFwdSm90ILi2EN4cute5tupleIJNS5_1CILi1EEES8_S8_EEENS6_IJNS7_ILi128EEENS7_ILi96EEENS7_ILi64EEEEEELi256ENS_10bfloat16_tEfNS_4arch4Sm90ELb0ELb0ELb0ELb0ELb0ELb0ELb0ELb1ELb0ELb1ELb0ELb0EEENS1_21CollectiveEpilogueFwdINS6_IJSA_NS7_ILi256EEESB_EEES9_SE_SG_Li256ELb0ELb1ELb0ELb0EEENS1_29StaticPersistentTileSchedulerILb0EEEEEEEEEvNT_6ParamsE)
        /*01d0*/ 	.word	0x00000038


	//----- nvinfo : EIATTR_MIN_STACK_SIZE
	.align		4
.L_97:
        /*01d4*/ 	.byte	0x04, 0x12
        /*01d6*/ 	.short	(.L_99 - .L_98)
	.align		4
.L_98:
        /*01d8*/ 	.word	index@(_ZN7cutlass13device_kernelIN5flash11enable_sm90INS1_16FlashAttnFwdSm90INS1_25CollectiveMainloopFwdSm90ILi2EN4cute5tupleIJNS5_1CILi1EEES8_S8_EEENS6_IJNS7_ILi128EEENS7_ILi96EEENS7_ILi64EEEEEELi256ENS_10bfloat16_tEfNS_4arch4Sm90ELb0ELb0ELb0ELb0ELb0ELb0ELb0ELb1ELb0ELb1ELb0ELb0EEENS1_21CollectiveEpilogueFwdINS6_IJSA_NS7_ILi256EEESB_EEES9_SE_SG_Li256ELb0ELb1ELb0ELb0EEENS1_29StaticPersistentTileSchedulerILb0EEEEEEEEEvNT_6ParamsE)
        /*01dc*/ 	.word	0x00000038


	//----- nvinfo : EIATTR_MIN_STACK_SIZE
	.align		4
.L_99:
        /*01e0*/ 	.byte	0x04, 0x12
        /*01e2*/ 	.short	(.L_101 - .L_100)
	.align		4
.L_100:
        /*01e4*/ 	.word	index@(_ZN7cutlass13device_kernelIN5flash11enable_sm90INS1_16FlashAttnFwdSm90INS1_25CollectiveMainloopFwdSm90ILi2EN4cute5tupleIJNS5_1CILi1EEES8_S8_EEENS6_IJNS7_ILi128EEENS7_ILi96EEENS7_ILi64EEEEEELi256ENS_10bfloat16_tEfNS_4arch4Sm90ELb0ELb0ELb0ELb0ELb0ELb0ELb1ELb1ELb0ELb1ELb0ELb0EEENS1_21CollectiveEpilogueFwdINS6_IJSA_NS7_ILi256EEESB_EEES9_SE_SG_Li256ELb0ELb1ELb0ELb0EEENS1_29StaticPersistentTileSchedulerILb0EEEEEEEEEvNT_6ParamsE)
        /*01e8*/ 	.word	0x00000068


	//----- nvinfo : EIATTR_MIN_STACK_SIZE
	.align		4
.L_101:
        /*01ec*/ 	.byte	0x04, 0x12
        /*01ee*/ 	.short	(.L_103 - .L_102)
	.align		4
.L_102:
        /*01f0*/ 	.word	index@(_ZN7cutlass13device_kernelIN5flash11enable_sm90INS1_16FlashAttnFwdSm90INS1_25CollectiveMainloopFwdSm90ILi2EN4cute5tupleIJNS5_1CILi1EEES8_S8_EEENS6_IJNS7_ILi128EEENS7_ILi96EEENS7_ILi64EEEEEELi256ENS_10bfloat16_tEfNS_4arch4Sm90ELb0ELb0ELb0ELb1ELb0ELb0ELb0ELb1ELb0ELb1ELb0ELb0EEENS1_21CollectiveEpilogueFwdINS6_IJSA_NS7_ILi256EEESB_EEES9_SE_SG_Li256ELb1ELb1ELb0ELb0EEENS1_36VarlenDynamicPersistentTileSchedulerILi128ELi96ELi256ELi128ELb0ELb1ELb1ELb0ELb1ELb1EEEEEEEEEvNT_6ParamsE)
        /*01f4*/ 	.word	0x00000060


	//----- nvinfo : EIATTR_MIN_STACK_SIZE
	.align		4
.L_103:
        /*01f8*/ 	.byte	0x04, 0x12
        /*01fa*/ 	.short	(.L_105 - .L_104)
	.align		4
.L_104:
        /*01fc*/ 	.word	index@(_ZN7cutlass13device_kernelIN5flash11enable_sm90INS1_16FlashAttnFwdSm90INS1_25CollectiveMainloopFwdSm90ILi2EN4cute5tupleIJNS5_1CILi1EEES8_S8_EEENS6_IJNS7_ILi128EEENS7_ILi96EEENS7_ILi64EEEEEELi256ENS_10bfloat16_tEfNS_4arch4Sm90ELb0ELb0ELb0ELb1ELb0ELb1ELb0ELb1ELb0ELb1ELb0ELb0EEENS1_21CollectiveEpilogueFwdINS6_IJSA_NS7_ILi256EEESB_EEES9_SE_SG_Li256ELb1ELb1ELb0ELb0EEENS1_36VarlenDynamicPersistentTileSchedulerILi128ELi96ELi256ELi128ELb0ELb1ELb1ELb0ELb1ELb1EEEEEEEEEvNT_6ParamsE)
        /*0200*/ 	.word	0x00000068


	//----- nvinfo : EIATTR_MIN_STACK_SIZE
	.align		4
.L_105:
        /*0204*/ 	.byte	0x04, 0x12
        /*0206*/ 	.short	(.L_107 - .L_106)
	.align		4
.L_106:
        /*0208*/ 	.word	index@(_ZN7cutlass13device_kernelIN5flash11enable_sm90INS1_16FlashAttnFwdSm90INS1_25CollectiveMainloopFwdSm90ILi2EN4cute5tupleIJNS5_1CILi1EEES8_S8_EEENS6_IJNS7_ILi128EEENS7_ILi96EEENS7_ILi64EEEEEELi256ENS_10bfloat16_tEfNS_4arch4Sm90ELb0ELb0ELb0ELb1ELb0ELb0ELb1ELb1ELb0ELb1ELb0ELb0EEENS1_21CollectiveEpilogueFwdINS6_IJSA_NS7_ILi256EEESB_EEES9_SE_SG_Li256ELb1ELb1ELb0ELb0EEENS1_36VarlenDynamicPersistentTileSchedulerILi128ELi96ELi256ELi128ELb0ELb1ELb1ELb0ELb1ELb1EEEEEEEEEvNT_6ParamsE)
        /*020c*/ 	.word	0x00000078


	//----- nvinfo : EIATTR_MIN_STACK_SIZE
	.align		4
.L_107:
        /*0210*/ 	.byte	0x04, 0x12
        /*0212*/ 	.short	(.L_109 - .L_108)
	.align		4
.L_108:
        /*0214*/ 	.word	index@(_ZN7cutlass13device_kernelIN5flash11enable_sm90INS1_16FlashAttnFwdSm90INS1_25CollectiveMainloopFwdSm90ILi2EN4cute5tupleIJNS5_1CILi1EEES8_S8_EEENS6_IJNS7_ILi128EEENS7_ILi96EEENS7_ILi64EEEEEELi256ENS_10bfloat16_tEfNS_4arch4Sm90ELb0ELb0ELb0ELb1ELb0ELb1ELb1ELb1ELb0ELb1ELb0ELb0EEENS1_21CollectiveEpilogueFwdINS6_IJSA_NS7_ILi256EEESB_EEES9_SE_SG_Li256ELb1ELb1ELb0ELb0EEENS1_36VarlenDynamicPersistentTileSchedulerILi128ELi96ELi256ELi128ELb0ELb1ELb1ELb0ELb1ELb1EEEEEEEEEvNT_6ParamsE)
        /*0218*/ 	.word	0x00000090


	//----- nvinfo : EIATTR_MIN_STACK_SIZE
	.align		4
.L_109:
        /*021c*/ 	.byte	0x04, 0x12
        /*021e*/ 	.short	(.L_111 - .L_110)
	.align		4
.L_110:
        /*0220*/ 	.word	index@(_ZN7cutlass13device_kernelIN5flash11enable_sm90INS1_16FlashAttnFwdSm90INS1_25CollectiveMainloopFwdSm90ILi2EN4cute5tupleIJNS5_1CILi1EEES8_S8_EEENS6_IJNS7_ILi128EEENS7_ILi96EEENS7_ILi64EEEEEELi256ENS_10bfloat16_tEfNS_4arch4Sm90ELb0ELb1ELb0ELb0ELb0ELb0ELb0ELb1ELb0ELb1ELb0ELb0EEENS1_21CollectiveEpilogueFwdINS6_IJSA_NS7_ILi256EEESB_EEES9_SE_SG_Li256ELb0ELb1ELb0ELb0EEENS1_30DynamicPersistentTileSchedulerILi256ELi128ELb0ELb1ELb1EEEEEEEEEvNT_6ParamsE)
        /*0224*/ 	.word	0x00000020


	//----- nvinfo : EIATTR_MIN_STACK_SIZE
	.align		4
.L_111:
        /*0228*/ 	.byte	0x04, 0x12
        /*022a*/ 	.short	(.L_113 - .L_112)
	.align		4
.L_112:
        /*022c*/ 	.word	index@(_ZN7cutlass13device_kernelIN5flash11enable_sm90INS1_16FlashAttnFwdSm90INS1_25CollectiveMainloopFwdSm90ILi2EN4cute5tupleIJNS5_1CILi1EEES8_S8_EEENS6_IJNS7_ILi128EEENS7_ILi96EEENS7_ILi64EEEEEELi256ENS_10bfloat16_tEfNS_4arch4Sm90ELb0ELb1ELb0ELb0ELb0ELb0ELb1ELb1ELb0ELb1ELb0ELb0EEENS1_21CollectiveEpilogueFwdINS6_IJSA_NS7_ILi256EEESB_EEES9_SE_SG_Li256ELb0ELb1ELb0ELb0EEENS1_30DynamicPersistentTileSchedulerILi256ELi128ELb0ELb1ELb1EEEEEEEEEvNT_6ParamsE)
        /*0230*/ 	.word	0x000004b0


	//----- nvinfo : EIATTR_MIN_STACK_SIZE
	.align		4
.L_113:
        /*0234*/ 	.byte	0x04, 0x12
        /*0236*/ 	.short	(.L_115 - .L_114)
	.align		4
.L_114:
        /*0238*/ 	.word	index@(_ZN7cutlass13device_kernelIN5flash11enable_sm90INS1_16FlashAttnFwdSm90INS1_25CollectiveMainloopFwdSm90ILi2EN4cute5tupleIJNS5_1CILi1EEES8_S8_EEENS6_IJNS7_ILi128EEENS7_ILi96EEENS7_ILi64EEEEEELi256ENS_10bfloat16_tEfNS_4arch4Sm90ELb0ELb1ELb0ELb1ELb0ELb0ELb0ELb1ELb0ELb1ELb0ELb0EEENS1_21CollectiveEpilogueFwdINS6_IJSA_NS7_ILi256EEESB_EEES9_SE_SG_Li256ELb1ELb1ELb0ELb0EEENS1_36VarlenDynamicPersistentTileSchedulerILi128ELi96ELi256ELi128ELb0ELb1ELb1ELb1ELb0ELb1EEEEEEEEEvNT_6ParamsE)
        /*023c*/ 	.word	0x00000048


	//----- nvinfo : EIATTR_MIN_STACK_SIZE
	.align		4
.L_115:
        /*0240*/ 	.byte	0x04, 0x12
        /*0242*/ 	.short	(.L_117 - .L_116)
	.align		4
.L_116:
        /*0244*/ 	.word	index@(_ZN7cutlass13device_kernelIN5flash11enable_sm90INS1_16FlashAttnFwdSm90INS1_25CollectiveMainloopFwdSm90ILi2EN4cute5tupleIJNS5_1CILi1EEES8_S8_EEENS6_IJNS7_ILi128EEENS7_ILi96EEENS7_ILi64EEEEEELi256ENS_10bfloat16_tEfNS_4arch4Sm90ELb0ELb1ELb0ELb1ELb0ELb1ELb0ELb1ELb0ELb1ELb0ELb0EEENS1_21CollectiveEpilogueFwdINS6_IJSA_NS7_ILi256EEESB_EEES9_SE_SG_Li256ELb1ELb1ELb0ELb0EEENS1_36VarlenDynamicPersistentTileSchedulerILi128ELi96ELi256ELi128ELb0ELb1ELb1ELb1ELb0ELb1EEEEEEEEEvNT_6ParamsE)
        /*0248*/ 	.word	0x00000058


	//----- nvinfo : EIATTR_MIN_STACK_SIZE
	.align		4
.L_117:
        /*024c*/ 	.byte	0x04, 0x12
        /*024e*/ 	.short	(.L_119 - .L_118)
	.align		4
.L_118:
        /*0250*/ 	.word	index@(_ZN7cutlass13device_kernelIN5flash11enable_sm90INS1_16FlashAttnFwdSm90INS1_25CollectiveMainloopFwdSm90ILi2EN4cute5tupleIJNS5_1CILi1EEES8_S8_EEENS6_IJNS7_ILi128EEENS7_ILi96EEENS7_ILi64EEEEEELi256ENS_10bfloat16_tEfNS_4arch4Sm90ELb0ELb1ELb0ELb1ELb0ELb0ELb1ELb1ELb0ELb1ELb0ELb0EEENS1_21CollectiveEpilogueFwdINS6_IJSA_NS7_ILi256EEESB_EEES9_SE_SG_Li256ELb1ELb1ELb0ELb0EEENS1_36VarlenDynamicPersistentTileSchedulerILi128ELi96ELi256ELi128ELb0ELb1ELb1ELb1ELb0ELb1EEEEEEEEEvNT_6ParamsE)
        /*0254*/ 	.word	0x000004d0


	//----- nvinfo : EIATTR_MIN_STACK_SIZE
	.align		4
.L_119:
        /*0258*/ 	.byte	0x04, 0x12
        /*025a*/ 	.short	(.L_121 - .L_120)
	.align		4
.L_120:
        /*025c*/ 	.word	index@(_ZN7cutlass13device_kernelIN5flash11enable_sm90INS1_16FlashAttnFwdSm90INS1_25CollectiveMainloopFwdSm90ILi2EN4cute5tupleIJNS5_1CILi1EEES8_S8_EEENS6_IJNS7_ILi128EEENS7_ILi96EEENS7_ILi64EEEEEELi256ENS_10bfloat16_tEfNS_4arch4Sm90ELb0ELb1ELb0ELb1ELb0ELb1ELb1ELb1ELb0ELb1ELb0ELb0EEENS1_21CollectiveEpilogueFwdINS6_IJSA_NS7_ILi256EEESB_EEES9_SE_SG_Li256ELb1ELb1ELb0ELb0EEENS1_36VarlenDynamicPersistentTileSchedulerILi128ELi96ELi256ELi128ELb0ELb1ELb1ELb1ELb0ELb1EEEEEEEEEvNT_6ParamsE)
        /*0260*/ 	.word	0x000004e0


	//----- nvinfo : EIATTR_MIN_STACK_SIZE
	.align		4
.L_121:
        /*0264*/ 	.byte	0x04, 0x12
        /*0266*/ 	.short	(.L_123 - .L_122)
	.align		4
.L_122:
        /*0268*/ 	.word	index@(_ZN7cutlass13device_kernelIN5flash11enable_sm90INS1_16FlashAttnFwdSm90INS1_25CollectiveMainloopFwdSm90ILi2EN4cute5tupleIJNS5_1CILi1EEES8_S8_EEENS6_IJNS7_ILi128EEENS7_ILi96EEENS7_ILi64EEEEEELi256ENS_10bfloat16_tEfNS_4arch4Sm90ELb1ELb0ELb0ELb0ELb0ELb0ELb0ELb1ELb0ELb1ELb0ELb0EEENS1_21CollectiveEpilogueFwdINS6_IJSA_NS7_ILi256EEESB_EEES9_SE_SG_Li256ELb0ELb1ELb0ELb0EEENS1_30DynamicPersistentTileSchedulerILi256ELi128ELb0ELb1ELb1EEEEEEEEEvNT_6ParamsE)
        /*026c*/ 	.word	0x00000028


	//----- nvinfo : EIATTR_MIN_STACK_SIZE
	.align		4
.L_123:
        /*0270*/ 	.byte	0x04, 0x12
        /*0272*/ 	.short	(.L_125 - .L_124)
	.align		4
.L_124:
        /*0274*/ 	.word	index@(_ZN7cutlass13device_kernelIN5flash11enable_sm90INS1_16FlashAttnFwdSm90INS1_25CollectiveMainloopFwdSm90ILi2EN4cute5tupleIJNS5_1CILi1EEES8_S8_EEENS6_IJNS7_ILi128EEENS7_ILi96EEENS7_ILi64EEEEEELi256ENS_10bfloat16_tEfNS_4arch4Sm90ELb1ELb0ELb0ELb0ELb0ELb0ELb1ELb1ELb0ELb1ELb0ELb0EEENS1_21CollectiveEpilogueFwdINS6_IJSA_NS7_ILi256EEESB_EEES9_SE_SG_Li256ELb0ELb1ELb0ELb0EEENS1_30DynamicPersistentTileSchedulerILi256ELi128ELb0ELb1ELb1EEEEEEEEEvNT_6ParamsE)
        /*0278*/ 	.word	0x00000050


	//----- nvinfo : EIATTR_MIN_STACK_SIZE
	.align		4
.L_125:
        /*027c*/ 	.byte	0x04, 0x12
        /*027e*/ 	.short	(.L_127 - .L_126)
	.align		4
.L_126:
        /*0280*/ 	.word	index@(_ZN7cutlass13device_kernelIN5flash11enable_sm90INS1_16FlashAttnFwdSm90INS1_25CollectiveMainloopFwdSm90ILi2EN4cute5tupleIJNS5_1CILi1EEES8_S8_EEENS6_IJNS7_ILi128EEENS7_ILi96EEENS7_ILi64EEEEEELi256ENS_10bfloat16_tEfNS_4arch4Sm90ELb1ELb0ELb0ELb1ELb0ELb0ELb0ELb1ELb0ELb1ELb0ELb0EEENS1_21CollectiveEpilogueFwdINS6_IJSA_NS7_ILi256EEESB_EEES9_SE_SG_Li256ELb1ELb1ELb0ELb0EEENS1_36VarlenDynamicPersistentTileSchedulerILi128ELi96ELi256ELi128ELb0ELb1ELb1ELb1ELb1ELb1EEEEEEEEEvNT_6ParamsE)
        /*0284*/ 	.word	0x00000058


	//----- nvinfo : EIATTR_MIN_STACK_SIZE
	.align		4
.L_127:
        /*0288*/ 	.byte	0x04, 0x12
        /*028a*/ 	.short	(.L_129 - .L_128)
	.align		4
.L_128:
        /*028c*/ 	.word	index@(_ZN7cutlass13device_kernelIN5flash11enable_sm90INS1_16FlashAttnFwdSm90INS1_25CollectiveMainloopFwdSm90ILi2EN4cute5tupleIJNS5_1CILi1EEES8_S8_EEENS6_IJNS7_ILi128EEENS7_ILi96EEENS7_ILi64EEEEEELi256ENS_10bfloat16_tEfNS_4arch4Sm90ELb1ELb0ELb0ELb1ELb0ELb1ELb0ELb1ELb0ELb1ELb0ELb0EEENS1_21CollectiveEpilogueFwdINS6_IJSA_NS7_ILi256EEESB_EEES9_SE_SG_Li256ELb1ELb1ELb0ELb0EEENS1_36VarlenDynamicPersistentTileSchedulerILi128ELi96ELi256ELi128ELb0ELb1ELb1ELb1ELb1ELb1EEEEEEEEEvNT_6ParamsE)
        /*0290*/ 	.word	0x00000060


	//----- nvinfo : EIATTR_MIN_STACK_SIZE
	.align		4
.L_129:
        /*0294*/ 	.byte	0x04, 0x12
        /*0296*/ 	.short	(.L_131 - .L_130)
	.align		4
.L_130:
        /*0298*/ 	.word	index@(_ZN7cutlass13device_kernelIN5flash11enable_sm90INS1_16FlashAttnFwdSm90INS1_25CollectiveMainloopFwdSm90ILi2EN4cute5tupleIJNS5_1CILi1EEES8_S8_EEENS6_IJNS7_ILi128EEENS7_ILi96EEENS7_ILi64EEEEEELi256ENS_10bfloat16_tEfNS_4arch4Sm90ELb1ELb0ELb0ELb1ELb0ELb0ELb1ELb1ELb0ELb1ELb0ELb0EEENS1_21CollectiveEpilogueFwdINS6_IJSA_NS7_ILi256EEESB_EEES9_SE_SG_Li256ELb1ELb1ELb0ELb0EEENS1_36VarlenDynamicPersistentTileSchedulerILi128ELi96ELi256ELi128ELb0ELb1ELb1ELb1ELb1ELb1EEEEEEEEEvNT_6ParamsE)
        /*029c*/ 	.word	0x00000070


	//----- nvinfo : EIATTR_MIN_STACK_SIZE
	.align		4
.L_131:
        /*02a0*/ 	.byte	0x04, 0x12
        /*02a2*/ 	.short	(.L_133 - .L_132)
	.align		4
.L_132:
        /*02a4*/ 	.word	index@(_ZN7cutlass13device_kernelIN5flash11enable_sm90INS1_16FlashAttnFwdSm90INS1_25CollectiveMainloopFwdSm90ILi2EN4cute5tupleIJNS5_1CILi1EEES8_S8_EEENS6_IJNS7_ILi128EEENS7_ILi96EEENS7_ILi64EEEEEELi256ENS_10bfloat16_tEfNS_4arch4Sm90ELb1ELb0ELb0ELb1ELb0ELb1ELb1ELb1ELb0ELb1ELb0ELb0EEENS1_21CollectiveEpilogueFwdINS6_IJSA_NS7_ILi256EEESB_EEES9_SE_SG_Li256ELb1ELb1ELb0ELb0EEENS1_36VarlenDynamicPersistentTileSchedulerILi128ELi96ELi256ELi128ELb0ELb1ELb1ELb1ELb1ELb1EEEEEEEEEvNT_6ParamsE)
        /*02a8*/ 	.word	0x000000b0
.L_133:


//--------------------- .nv.compat                --------------------------
	.section	.nv.compat,"",@"SHT_CUDA_COMPAT_INFO"
	.align	4
        /*0000*/ 	.byte	0x02, 0x09, 0x01, 0x00, 0x02, 0x02, 0x04, 0x00, 0x02, 0x05, 0x05, 0x00, 0x03, 0x07, 0x01, 0x01
        /*0010*/ 	.byte	0x02, 0x03, 0x01, 0x00, 0x02, 0x06, 0x01, 0x00, 0x04, 0x0b, 0x08, 0x00, 0x00, 0x00, 0x00, 0x00
        /*0020*/ 	.byte	0x00, 0x00, 0x00, 0x00


//--------------------- .nv.info._ZN7cutlass13device_kernelIN5flash11enable_sm90INS1_16FlashAttnFwdSm90INS1_25CollectiveMainloopFwdSm90ILi2EN4cute5tupleIJNS5_1CILi1EEES8_S8_EEENS6_IJNS7_ILi128EEENS7_ILi96EEENS7_ILi64EEEEEELi256ENS_10bfloat16_tEfNS_4arch4Sm90ELb0ELb0ELb0ELb0ELb0ELb0ELb0ELb1ELb0ELb1ELb0ELb0EEENS1_21CollectiveEpilogueFwdINS6_IJSA_NS7_ILi256EEESB_EEES9_SE_SG_Li256ELb0ELb1ELb0ELb0EEENS1_29StaticPersistentTileSchedulerILb0EEEEEEEEEvNT_6ParamsE --------------------------
	.section	.nv.info._ZN7cutlass13device_kernelIN5flash11enable_sm90INS1_16FlashAttnFwdSm90INS1_25CollectiveMainloopFwdSm90ILi2EN4cute5tupleIJNS5_1CILi1EEES8_S8_EEENS6_IJNS7_ILi128EEENS7_ILi96EEENS7_ILi64EEEEEELi256ENS_10bfloat16_tEfNS_4arch4Sm90ELb0ELb0ELb0ELb0ELb0ELb0ELb0ELb1ELb0ELb1ELb0ELb0EEENS1_21CollectiveEpilogueFwdINS6_IJSA_NS7_ILi256EEESB_EEES9_SE_SG_Li256ELb0ELb1ELb0ELb0EEENS1_29StaticPersistentTileSchedulerILb0EEEEEEEEEvNT_6ParamsE,"",@"SHT_CUDA_INFO"
	.sectionflags	@""
	.align	4


	//----- nvinfo : EIATTR_CUDA_API_VERSION
	.align		4
        /*0000*/ 	.byte	0x04, 0x37
        /*0002*/ 	.short	(.L_135 - .L_134)
.L_134:
        /*0004*/ 	.word	0x00000082


	//----- nvinfo : EIATTR_KPARAM_INFO
	.align		4
.L_135:
        /*0008*/ 	.byte	0x04, 0x17
        /*000a*/ 	.short	(.L_137 - .L_136)
.L_136:
        /*000c*/ 	.word	0x00000000
        /*0010*/ 	.short	0x0000
        /*0012*/ 	.short	0x0070
        /*0014*/ 	.byte	0x00, 0xf0, 0x01, 0x28


	//----- nvinfo : EIATTR_SPARSE_MMA_MASK
	.align		4
.L_137:
        /*0018*/ 	.byte	0x03, 0x50
        /*001a*/ 	.short	0x0000


	//----- nvinfo : EIATTR_MAXREG_COUNT
	.align		4
        /*001c*/ 	.byte	0x03, 0x1b
        /*001e*/ 	.short	0x00a8


	//----- nvinfo : EIATTR_NUM_BARRIERS
	.align		4
        /*0020*/ 	.byte	0x02, 0x4c
        /*0022*/ 	.byte	0x10
	.zero		1


	//----- nvinfo : EIATTR_EXTERNS
	.align		4
        /*0024*/ 	.byte	0x04, 0x0f
        /*0026*/ 	.short	(.L_139 - .L_138)


	//   ....[0]....
	.align		4
.L_138:
        /*0028*/ 	.word	index@(__assertfail)


	//----- nvinfo : EIATTR_ANNOTATIONS
	.align		4
.L_139:
        /*002c*/ 	.byte	0x04, 0x55
        /*002e*/ 	.short	(.L_141 - .L_140)


	//   ....[0]....
.L_140:
        /*0030*/ 	.word	0x00000001
        /*0034*/ 	.byte	0xc0, 0x71, 0x00, 0x00, 0x01, 0x00, 0x00, 0x00, 0x00, 0x73, 0x00, 0x00, 0x01, 0x00, 0x00, 0x00
        /* <DEDUP_REMOVED lines=25> */
        /*01d4*/ 	.byte	0x50, 0xb0, 0x00, 0x00


	//----- nvinfo : EIATTR_MERCURY_ISA_VERSION
	.align		4
.L_141:
        /*01d8*/ 	.byte	0x03, 0x5f
        /*01da*/ 	.short	0x0101


	//----- nvinfo : EIATTR_INT_WARP_WIDE_INSTR_OFFSETS
	.align		4
        /*01dc*/ 	.byte	0x04, 0x31
        /*01de*/ 	.short	(.L_143 - .L_142)


	//   ....[0]....
.L_142:
        /*01e0*/ 	.word	0x00000130


	//   ....[1]....
        /*01e4*/ 	.word	0x00000170


	//   ....[2]....
        /*01e8*/ 	.word	0x000001e0


	//----- nvinfo : EIATTR_COOP_GROUP_MASK_REGIDS
	.align		4
.L_143:
        /*01ec*/ 	.byte	0x04, 0x29
        /*01ee*/ 	.short	(.L_145 - .L_144)


	//   ....[0]....
.L_144:
        /*01f0*/ 	.word	0xffffffff


	//   ....[1]....
        /*01f4*/ 	.word	0xffffffff


	//   ....[2]....
        /*01f8*/ 	.word	0xffffffff


	//   ....[3]....
        /*01fc*/ 	.word	0xffffffff


	//   ....[4]....
        /*0200*/ 	.word	0xffffffff


	//   ....[5]....
        /*0204*/ 	.word	0xffffffff


	//   ....[6]....
        /*0208*/ 	.word	0xffffffff


	//   ....[7]....
        /*020c*/ 	.word	0xffffffff


	//   ....[8]....
        /*0210*/ 	.word	0xffffffff


	//   ....[9]....
        /*0214*/ 	.word	0xffffffff


	//   ....[10]....
        /*0218*/ 	.word	0xffffffff


	//   ....[11]....
        /*021c*/ 	.word	0xffffffff


	//   ....[12]....
        /*0220*/ 	.word	0xffffffff


	//   ....[13]....
        /*0224*/ 	.word	0xffffffff


	//   ....[14]....
        /*0228*/ 	.word	0xffffffff


	//   ....[15]....
        /*022c*/ 	.word	0xffffffff


	//   ....[16]....
        /*0230*/ 	.word	0xffffffff


	//   ....[17]....
        /*0234*/ 	.word	0xffffffff


	//   ....[18]....
        /*0238*/ 	.word	0xffffffff


	//   ....[19]....
        /*023c*/ 	.word	0xffffffff


	//   ....[20]....
        /*0240*/ 	.word	0xffffffff


	//   ....[21]....
        /*0244*/ 	.word	0xffffffff


	//   ....[22]....
        /*0248*/ 	.word	0xffffffff


	//   ....[23]....
        /*024c*/ 	.word	0xffffffff


	//   ....[24]....
        /*0250*/ 	.word	0xffffffff


	//   ....[25]....
        /*0254*/ 	.word	0xffffffff


	//   ....[26]....
        /*0258*/ 	.word	0xffffffff


	//   ....[27]....
        /*025c*/ 	.word	0xffffffff


	//   ....[28]....
        /*0260*/ 	.word	0xffffffff


	//   ....[29]....
        /*0264*/ 	.word	0xffffffff


	//   ....[30]....
        /*0268*/ 	.word	0xffffffff


	//   ....[31]....
        /*026c*/ 	.word	0xffffffff


	//   ....[32]....
        /*0270*/ 	.word	0xffffffff


	//   ....[33]....
        /*0274*/ 	.word	0xffffffff


	//   ....[34]....
        /*0278*/ 	.word	0xffffffff


	//   ....[35]....
        /*027c*/ 	.word	0xffffffff


	//   ....[36]....
        /*0280*/ 	.word	0xffffffff


	//   ....[37]....
        /*0284*/ 	.word	0xffffffff


	//   ....[38]....
        /*0288*/ 	.word	0xffffffff


	//   ....[39]....
        /*028c*/ 	.word	0xffffffff


	//   ....[40]....
        /*0290*/ 	.word	0xffffffff


	//   ....[41]....
        /*0294*/ 	.word	0xffffffff


	//   ....[42]....
        /*0298*/ 	.word	0xffffffff


	//   ....[43]....
        /*029c*/ 	.word	0xffffffff


	//   ....[44]....
        /*02a0*/ 	.word	0xffffffff


	//   ....[45]....
        /*02a4*/ 	.word	0xffffffff


	//   ....[46]....
        /*02a8*/ 	.word	0xffffffff


	//   ....[47]....
        /*02ac*/ 	.word	0xffffffff


	//   ....[48]....
        /*02b0*/ 	.word	0xffffffff


	//   ....[49]....
        /*02b4*/ 	.word	0xffffffff


	//   ....[50]....
        /*02b8*/ 	.word	0x0500000f


	//   ....[51]....
        /*02bc*/ 	.word	0x0500000f


	//   ....[52]....
        /*02c0*/ 	.word	0x0500000f


	//   ....[53]....
        /*02c4*/ 	.word	0x0500000f


	//   ....[54]....
        /*02c8*/ 	.word	0x0500000f


	//   ....[55]....
        /*02cc*/ 	.word	0x0500000f


	//   ....[56]....
        /*02d0*/ 	.word	0x0500000f


	//   ....[57]....
        /*02d4*/ 	.word	0x0500000f


	//   ....[58]....
        /*02d8*/ 	.word	0x0500000f


	//   ....[59]....
        /*02dc*/ 	.word	0x0500000f


	//   ....[60]....
        /*02e0*/ 	.word	0x0500000f


	//   ....[61]....
        /*02e4*/ 	.word	0x0500000f


	//   ....[62]....
        /*02e8*/ 	.word	0x0500000f


	//   ....[63]....
        /*02ec*/ 	.word	0x0500000f


	//   ....[64]....
        /*02f0*/ 	.word	0x0500000f


	//   ....[65]....
        /*02f4*/ 	.word	0x0500000f


	//   ....[66]....
        /*02f8*/ 	.word	0x0500000f


	//   ....[67]....
        /*02fc*/ 	.word	0x0500000f


	//----- nvinfo : EIATTR_COOP_GROUP_INSTR_OFFSETS
	.align		4
.L_145:
        /*0300*/ 	.byte	0x04, 0x28
        /*0302*/ 	.short	(.L_147 - .L_146)


	//   ....[0]....
.L_146:
        /*0304*/ 	.word	0x00000070


	//   ....[1]....
        /*0308*/ 	.word	0x00000140


	//   ....[2]....
        /*030c*/ 	.word	0x00000190


	//   ....[3]....
        /*0310*/ 	.word	0x000003c0


	//   ....[4]....
        /*0314*/ 	.word	0x00000520


	//   ....[5]....
        /*0318*/ 	.word	0x00000640


	//   ....[6]....
        /*031c*/ 	.word	0x000007a0


	//   ....[7]....
        /*0320*/ 	.word	0x00000db0


	//   ....[8]....
        /*0324*/ 	.word	0x00001ad0


	//   ....[9]....
        /*0328*/ 	.word	0x00001b20


	//   ....[10]....
        /*032c*/ 	.word	0x00001f80


	//   ....[11]....
        /*0330*/ 	.word	0x00002000


	//   ....[12]....
        /*0334*/ 	.word	0x00003090


	//   ....[13]....
        /*0338*/ 	.word	0x000030c0


	//   ....[14]....
        /*033c*/ 	.word	0x000034c0


	//   ....[15]....
        /*0340*/ 	.word	0x00003690


	//   ....[16]....
        /*0344*/ 	.word	0x00004960


	//   ....[17]....
        /*0348*/ 	.word	0x00004990


	//   ....[18]....
        /*034c*/ 	.word	0x00004a10


	//   ....[19]....
        /*0350*/ 	.word	0x00004a30


	//   ....[20]....
        /*0354*/ 	.word	0x00006490


	//   ....[21]....
        /*0358*/ 	.word	0x000064c0


	//   ....[22]....
        /*035c*/ 	.word	0x00006650


	//   ....[23]....
        /*0360*/ 	.word	0x00006660


	//   ....[24]....
        /*0364*/ 	.word	0x00006b80


	//   ....[25]....
        /*0368*/ 	.word	0x00006ba0


	//   ....[26]....
        /*036c*/ 	.word	0x00006ce0


	//   ....[27]....
        /*0370*/ 	.word	0x00006d00


	//   ....[28]....
        /*0374*/ 	.word	0x00006e30


	//   ....[29]....
        /*0378*/ 	.word	0x00006e50


	//   ....[30]....
        /*037c*/ 	.word	0x00006f90


	//   ....[31]....
        /*0380*/ 	.word	0x00006fd0


	//   ....[32]....
        /*0384*/ 	.word	0x00007a00


	//   ....[33]....
        /*0388*/ 	.word	0x00008370


	//   ....[34]....
        /*038c*/ 	.word	0x00008380


	//   ....[35]....
        /*0390*/ 	.word	0x000083c0


	//   ....[36]....
        /*0394*/ 	.word	0x00008400


	//   ....[37]....
        /*0398*/ 	.word	0x00008500


	//   ....[38]....
        /*039c*/ 	.word	0x00008510


	//   ....[39]....
        /*03a0*/ 	.word	0x000085a0


	//   ....[40]....
        /*03a4*/ 	.word	0x000085b0


	//   ....[41]....
        /*03a8*/ 	.word	0x00008640


	//   ....[42]....
        /*03ac*/ 	.word	0x00008650


	//   ....[43]....
        /*03b0*/ 	.word	0x000086e0


	//   ....[44]....
        /*03b4*/ 	.word	0x000086f0


	//   ....[45]....
        /*03b8*/ 	.word	0x00008770


	//   ....[46]....
        /*03bc*/ 	.word	0x00008780


	//   ....[47]....
        /*03c0*/ 	.word	0x00008790


	//   ....[48]....
        /*03c4*/ 	.word	0x000087a0


	//   ....[49]....
        /*03c8*/ 	.word	0x0000af80


	//   ....[50]....
        /*03cc*/ 	.word	0x0000b480


	//   ....[51]....
        /*03d0*/ 	.word	0x0000b5f0


	//   ....[52]....
        /*03d4*/ 	.word	0x0000b650


	//   ....[53]....
        /*03d8*/ 	.word	0x0000b720


	//   ....[54]....
        /*03dc*/ 	.word	0x0000b7c0


	//   ....[55]....
        /*03e0*/ 	.word	0x0000b860


	//   ....[56]....
        /*03e4*/ 	.word	0x0000b970


	//   ....[57]....
        /*03e8*/ 	.word	0x0000b9d0


	//   ....[58]....
        /*03ec*/ 	.word	0x0000bad0


	//   ....[59]....
        /*03f0*/ 	.word	0x0000bb30


	//   ....[60]....
        /*03f4*/ 	.word	0x0000bc30


	//   ....[61]....
        /*03f8*/ 	.word	0x0000bc90


	//   ....[62]....
        /*03fc*/ 	.word	0x0000bd90


	//   ....[63]....
        /*0400*/ 	.word	0x0000bdf0


	//   ....[64]....
        /*0404*/ 	.word	0x0000bee0


	//   ....[65]....
        /*0408*/ 	.word	0x0000bf40


	//   ....[66]....
        /*040c*/ 	.word	0x0000bfe0


	//   ....[67]....
        /*0410*/ 	.word	0x0000c3d0


	//----- nvinfo : EIATTR_REG_RECONFIG
	.align		4
.L_147:
        /*0414*/ 	.byte	0x01, 0x54
	.zero		2


	//----- nvinfo : EIATTR_SYSCALL_OFFSETS
	.align		4
        /*0418*/ 	.byte	0x04, 0x46
        /*041a*/ 	.short	(.L_149 - .L_148)


	//   ....[0]....
.L_148:
        /*041c*/ 	.word	0x00001110


	//   ....[1]....
        /*0420*/ 	.word	0x00007660


	//   ....[2]....
        /*0424*/ 	.word	0x000077a0


	//   ....[3]....
        /*0428*/ 	.word	0x00007890


	//   ....[4]....
        /*042c*/ 	.word	0x00007f90


	//----- nvinfo : EIATTR_MBARRIER_INSTR_OFFSETS
	.align		4
.L_149:
        /*0430*/ 	.byte	0x04, 0x39
        /*0432*/ 	.short	(.L_151 - .L_150)


	//   ....[0]....
.L_150:
        /*0434*/ 	.word	0x00000270
        /*0438*/ 	.word	0x000000ff
        /*043c*/ 	.word	0x00022800
        /*0440*/ 	.short	0x0100
        /*0442*/ 	.byte	0x08
	.zero		1


	//   ....[1]....
        /*0444*/ 	.word	0x00000280
        /*0448*/ 	.word	0x000000ff
        /*044c*/ 	.word	0x00022820
        /*0450*/ 	.short	0x0100
        /*0452*/ 	.byte	0x08
	.zero		1


	//   ....[2]....
        /*0454*/ 	.word	0x00000370
        /*0458*/ 	.word	0x000000ff
        /*045c*/ 	.word	0x00022830
        /*0460*/ 	.short	0x0100
        /*0462*/ 	.byte	0x08
	.zero		1


	//   ....[3]....
        /*0464*/ 	.word	0x00000380
        /*0468*/ 	.word	0x000000ff
        /*046c*/ 	.word	0x00022840
        /*0470*/ 	.short	0x0100
        /*0472*/ 	.byte	0x08
	.zero		1


	//   ....[4]....
        /*0474*/ 	.word	0x00000390
        /*0478*/ 	.word	0x000000ff
        /*047c*/ 	.word	0x00022838
        /*0480*/ 	.short	0x0100
        /*0482*/ 	.byte	0x08
	.zero		1


	//   ....[5]....
        /*0484*/ 	.word	0x000003a0
        /*0488*/ 	.word	0x000000ff
        /*048c*/ 	.word	0x00022848
        /*0490*/ 	.short	0x0100
        /*0492*/ 	.byte	0x08
	.zero		1


	//   ....[6]....
        /*0494*/ 	.word	0x000004d0
        /*0498*/ 	.word	0x000000ff
        /*049c*/ 	.word	0x00022850
        /*04a0*/ 	.short	0x0100
        /*04a2*/ 	.byte	0x08
	.zero		1


	//   ....[7]....
        /*04a4*/ 	.word	0x000004e0
        /*04a8*/ 	.word	0x000000ff
        /*04ac*/ 	.word	0x00022860
        /*04b0*/ 	.short	0x0100
        /*04b2*/ 	.byte	0x08
	.zero		1


	//   ....[8]....
        /*04b4*/ 	.word	0x000004f0
        /*04b8*/ 	.word	0x000000ff
        /*04bc*/ 	.word	0x00022858
        /*04c0*/ 	.short	0x0100
        /*04c2*/ 	.byte	0x08
	.zero		1


	//   ....[9]....
        /*04c4*/ 	.word	0x00000500
        /*04c8*/ 	.word	0x000000ff
        /*04cc*/ 	.word	0x00022868
        /*04d0*/ 	.short	0x0100
        /*04d2*/ 	.byte	0x08
	.zero		1


	//   ....[10]....
        /*04d4*/ 	.word	0x000005f0
        /*04d8*/ 	.word	0x000000ff
        /*04dc*/ 	.word	0x00022870
        /*04e0*/ 	.short	0x0100
        /*04e2*/ 	.byte	0x06
	.zero		1


	//   ....[11]....
        /*04e4*/ 	.word	0x00000600
        /*04e8*/ 	.word	0x000000ff
        /*04ec*/ 	.word	0x00022880
        /*04f0*/ 	.short	0x0100
        /*04f2*/ 	.byte	0x06
	.zero		1


	//   ....[12]....
        /*04f4*/ 	.word	0x00000610
        /*04f8*/ 	.word	0x000000ff
        /*04fc*/ 	.word	0x00022878
        /*0500*/ 	.short	0x0100
        /*0502*/ 	.byte	0x06
	.zero		1


	//   ....[13]....
        /*0504*/ 	.word	0x00000620
        /*0508*/ 	.word	0x000000ff
        /*050c*/ 	.word	0x00022888
        /*0510*/ 	.short	0x0100
        /*0512*/ 	.byte	0x06
	.zero		1


	//   ....[14]....
        /*0514*/ 	.word	0x00000750
        /*0518*/ 	.word	0x000000ff
        /*051c*/ 	.word	0x00022890
        /*0520*/ 	.short	0x0100
        /*0522*/ 	.byte	0x08
	.zero		1


	//   ....[15]....
        /*0524*/ 	.word	0x00000760
        /*0528*/ 	.word	0x000000ff
        /*052c*/ 	.word	0x000228a0
        /*0530*/ 	.short	0x0100
        /*0532*/ 	.byte	0x08
	.zero		1


	//   ....[16]....
        /*0534*/ 	.word	0x00000770
        /*0538*/ 	.word	0x000000ff
        /*053c*/ 	.word	0x00022898
        /*0540*/ 	.short	0x0100
        /*0542*/ 	.byte	0x08
	.zero		1


	//   ....[17]....
        /*0544*/ 	.word	0x00000780
        /*0548*/ 	.word	0x000000ff
        /*054c*/ 	.word	0x000228a8
        /*0550*/ 	.short	0x0100
        /*0552*/ 	.byte	0x08
	.zero		1


	//   ....[18]....
        /*0554*/ 	.word	0x000008b0
        /*0558*/ 	.word	0x000000ff
        /*055c*/ 	.word	0x000228b0
        /*0560*/ 	.short	0x0100
        /*0562*/ 	.byte	0x08
	.zero		1


	//   ....[19]....
        /*0564*/ 	.word	0x000008c0
        /*0568*/ 	.word	0x000000ff
        /*056c*/ 	.word	0x000228c0
        /*0570*/ 	.short	0x0100
        /*0572*/ 	.byte	0x08
	.zero		1


	//   ....[20]....
        /*0574*/ 	.word	0x000008d0
        /*0578*/ 	.word	0x000000ff
        /*057c*/ 	.word	0x000228b8
        /*0580*/ 	.short	0x0100
        /*0582*/ 	.byte	0x08
	.zero		1


	//   ....[21]....
        /*0584*/ 	.word	0x000008e0
        /*0588*/ 	.word	0x000000ff
        /*058c*/ 	.word	0x000228c8
        /*0590*/ 	.short	0x0100
        /*0592*/ 	.byte	0x08
	.zero		1


	//   ....[22]....
        /*0594*/ 	.word	0x00001160
        /*0598*/ 	.word	0x000000ff
        /*059c*/ 	.word	0x00022800
        /*05a0*/ 	.short	0x010a
        /*05a2*/ 	.byte	0x2d
	.zero		1


	//   ....[23]....
        /*05a4*/ 	.word	0x00001230
        /*05a8*/ 	.word	0x000000ff
        /*05ac*/ 	.word	0x00022830
        /*05b0*/ 	.short	0x010a
        /*05b2*/ 	.byte	0x15
	.zero		1


	//   ....[24]....
        /*05b4*/ 	.word	0x00001270
        /*05b8*/ 	.word	0x000000ff
        /*05bc*/ 	.word	0x00022830
        /*05c0*/ 	.short	0x010a
        /*05c2*/ 	.byte	0x15
	.zero		1


	//   ....[25]....
        /*05c4*/ 	.word	0x00002440
        /*05c8*/ 	.word	0x00000004
        /*05cc*/ 	.word	0x00000000
        /*05d0*/ 	.short	0x0101
        /*05d2*/ 	.byte	0x3f
	.zero		1


	//   ....[26]....
        /*05d4*/ 	.word	0x00002870
        /*05d8*/ 	.word	0x000000ff
        /*05dc*/ 	.word	0x00022850
        /*05e0*/ 	.short	0x010a
        /*05e2*/ 	.byte	0x15
	.zero		1


	//   ....[27]....
        /*05e4*/ 	.word	0x000028b0
        /*05e8*/ 	.word	0x000000ff
        /*05ec*/ 	.word	0x00022850
        /*05f0*/ 	.short	0x010a
        /*05f2*/ 	.byte	0x15
	.zero		1


	//   ....[28]....
        /*05f4*/ 	.word	0x00002ba0
        /*05f8*/ 	.word	0x00000008
        /*05fc*/ 	.word	0x00000000
        /*0600*/ 	.short	0x0101
        /*0602*/ 	.byte	0x3f
	.zero		1


	//   ....[29]....
        /*0604*/ 	.word	0x00002d20
        /*0608*/ 	.word	0x000000ff
        /*060c*/ 	.word	0x00022830
        /*0610*/ 	.short	0x010a
        /*0612*/ 	.byte	0x17
	.zero		1


	//   ....[30]....
        /*0614*/ 	.word	0x00002d70
        /*0618*/ 	.word	0x000000ff
        /*061c*/ 	.word	0x00022830
        /*0620*/ 	.short	0x010a
        /*0622*/ 	.byte	0x17
	.zero		1


	//   ....[31]....
        /*0624*/ 	.word	0x00003a20
        /*0628*/ 	.word	0x0000009a
        /*062c*/ 	.word	0x00000000
        /*0630*/ 	.short	0x0101
        /*0632*/ 	.byte	0x3f
	.zero		1


	//   ....[32]....
        /*0634*/ 	.word	0x00004610
        /*0638*/ 	.word	0x000000ff
        /*063c*/ 	.word	0x00022850
        /*0640*/ 	.short	0x010a
        /*0642*/ 	.byte	0x17
	.zero		1


	//   ....[33]....
        /*0644*/ 	.word	0x00004660
        /*0648*/ 	.word	0x000000ff
        /*064c*/ 	.word	0x00022850
        /*0650*/ 	.short	0x010a
        /*0652*/ 	.byte	0x17
	.zero		1


	//   ....[34]....
        /*0654*/ 	.word	0x00004940
        /*0658*/ 	.word	0x000000b7
        /*065c*/ 	.word	0x00000000
        /*0660*/ 	.short	0x0101
        /*0662*/ 	.byte	0x3f
	.zero		1


	//   ....[35]....
        /*0664*/ 	.word	0x00006b60
        /*0668*/ 	.word	0x000000ce
        /*066c*/ 	.word	0x00000000
        /*0670*/ 	.short	0x0101
        /*0672*/ 	.byte	0x3f
	.zero		1


	//   ....[36]....
        /*0674*/ 	.word	0x00007c30
        /*0678*/ 	.word	0x00000000
        /*067c*/ 	.word	0x00022840
        /*0680*/ 	.short	0x010a
        /*0682*/ 	.byte	0x3f
	.zero		1


	//   ....[37]....
        /*0684*/ 	.word	0x000088a0
        /*0688*/ 	.word	0x000000ff
        /*068c*/ 	.word	0x00022800
        /*0690*/ 	.short	0x0107
        /*0692*/ 	.byte	0x24
	.zero		1


	//   ....[38]....
        /*0694*/ 	.word	0x00008900
        /*0698*/ 	.word	0x000000ff
        /*069c*/ 	.word	0x00022800
        /*06a0*/ 	.short	0x0101
        /*06a2*/ 	.byte	0x24
	.zero		1


	//   ....[39]....
        /*06a4*/ 	.word	0x00008920
        /*06a8*/ 	.word	0x000000ff
        /*06ac*/ 	.word	0x00022820
        /*06b0*/ 	.short	0x010a
        /*06b2*/ 	.byte	0x24
	.zero		1


	//   ....[40]....
        /*06b4*/ 	.word	0x00008a00
        /*06b8*/ 	.word	0x00000002
        /*06bc*/ 	.word	0x00022860
        /*06c0*/ 	.short	0x010a
        /*06c2*/ 	.byte	0x3f
	.zero		1


	//   ....[41]....
        /*06c4*/ 	.word	0x00009220
        /*06c8*/ 	.word	0x00000003
        /*06cc*/ 	.word	0x00022840
        /*06d0*/ 	.short	0x010a
        /*06d2*/ 	.byte	0x3f
	.zero		1


	//   ....[42]....
        /*06d4*/ 	.word	0x00009470
        /*06d8*/ 	.word	0x00000003
        /*06dc*/ 	.word	0x00022860
        /*06e0*/ 	.short	0x010a
        /*06e2*/ 	.byte	0x3f
	.zero		1


	//   ....[43]....
        /*06e4*/ 	.word	0x00009c80
        /*06e8*/ 	.word	0x00000004
        /*06ec*/ 	.word	0x00022840
        /*06f0*/ 	.short	0x010a
        /*06f2*/ 	.byte	0x3f
	.zero		1


	//   ....[44]....
        /*06f4*/ 	.word	0x00009eb0
        /*06f8*/ 	.word	0x00000004
        /*06fc*/ 	.word	0x00022860
        /*0700*/ 	.short	0x010a
        /*0702*/ 	.byte	0x3f
	.zero		1


	//   ....[45]....
        /*0704*/ 	.word	0x0000a610
        /*0708*/ 	.word	0x00000004
        /*070c*/ 	.word	0x00022840
        /*0710*/ 	.short	0x010a
        /*0712*/ 	.byte	0x3f
	.zero		1


	//   ....[46]....
        /*0714*/ 	.word	0x0000a860
        /*0718*/ 	.word	0x00000004
        /*071c*/ 	.word	0x00022860
        /*0720*/ 	.short	0x010a
        /*0722*/ 	.byte	0x3f
	.zero		1


	//   ....[47]....
        /*0724*/ 	.word	0x0000af00
        /*0728*/ 	.word	0x00000000
        /*072c*/ 	.word	0x00022820
        /*0730*/ 	.short	0x010a
        /*0732*/ 	.byte	0x3f
	.zero		1


	//   ....[48]....
        /*0734*/ 	.word	0x0000b0d0
        /*0738*/ 	.word	0x00000006
        /*073c*/ 	.word	0x00000000
        /*0740*/ 	.short	0x010a
        /*0742*/ 	.byte	0x3f
	.zero		1


	//   ....[49]....
        /*0744*/ 	.word	0x0000b120
        /*0748*/ 	.word	0x00000003
        /*074c*/ 	.word	0x00000000
        /*0750*/ 	.short	0x010a
        /*0752*/ 	.byte	0x3f
	.zero		1


	//   ....[50]....
        /*0754*/ 	.word	0x0000b180
        /*0758*/ 	.word	0x00000012
        /*075c*/ 	.word	0x00000000
        /*0760*/ 	.short	0x010a
        /*0762*/ 	.byte	0x3f
	.zero		1


	//   ....[51]....
        /*0764*/ 	.word	0x0000b1b0
        /*0768*/ 	.word	0x00000003
        /*076c*/ 	.word	0x00000000
        /*0770*/ 	.short	0x010a
        /*0772*/ 	.byte	0x3f
	.zero		1


	//   ....[52]....
        /*0774*/ 	.word	0x0000b220
        /*0778*/ 	.word	0x00000003
        /*077c*/ 	.word	0x00022800
        /*0780*/ 	.short	0x010a
        /*0782*/ 	.byte	0x3f
	.zero		1


	//   ....[53]....
        /*0784*/ 	.word	0x0000b280
        /*0788*/ 	.word	0x00000000
        /*078c*/ 	.word	0x00022830
        /*0790*/ 	.short	0x010a
        /*0792*/ 	.byte	0x3f
	.zero		1


	//   ....[54]....
        /*0794*/ 	.word	0x0000b2d0
        /*0798*/ 	.word	0x00000008
        /*079c*/ 	.word	0x00022850
        /*07a0*/ 	.short	0x010a
        /*07a2*/ 	.byte	0x3f
	.zero		1


	//   ....[55]....
        /*07a4*/ 	.word	0x0000b340
        /*07a8*/ 	.word	0x00000000
        /*07ac*/ 	.word	0x00022830
        /*07b0*/ 	.short	0x010a
        /*07b2*/ 	.byte	0x3f
	.zero		1


	//   ....[56]....
        /*07b4*/ 	.word	0x0000b3a0
        /*07b8*/ 	.word	0x000000b7
        /*07bc*/ 	.word	0x00022850
        /*07c0*/ 	.short	0x010a
        /*07c2*/ 	.byte	0x3f
	.zero		1


	//   ....[57]....
        /*07c4*/ 	.word	0x0000b540
        /*07c8*/ 	.word	0x00000000
        /*07cc*/ 	.word	0x00022840
        /*07d0*/ 	.short	0x010a
        /*07d2*/ 	.byte	0x3f
	.zero		1


	//   ....[58]....
        /*07d4*/ 	.word	0x0000c070
        /*07d8*/ 	.word	0x00000003
        /*07dc*/ 	.word	0x00022820
        /*07e0*/ 	.short	0x010a
        /*07e2*/ 	.byte	0x3f
	.zero		1


	//   ....[59]....
        /*07e4*/ 	.word	0x0000c0c0
        /*07e8*/ 	.word	0x00000002
        /*07ec*/ 	.word	0x00022860
        /*07f0*/ 	.short	0x010a
        /*07f2*/ 	.byte	0x3f
	.zero		1


	//   ....[60]....
        /*07f4*/ 	.word	0x0000c110
        /*07f8*/ 	.word	0x00000003
        /*07fc*/ 	.word	0x00022840
        /*0800*/ 	.short	0x010a
        /*0802*/ 	.byte	0x3f
	.zero		1


	//   ....[61]....
        /*0804*/ 	.word	0x0000c160
        /*0808*/ 	.word	0x00000003
        /*080c*/ 	.word	0x00022860
        /*0810*/ 	.short	0x010a
        /*0812*/ 	.byte	0x3f
	.zero		1


	//   ....[62]....
        /*0814*/ 	.word	0x0000c1b0
        /*0818*/ 	.word	0x00000004
        /*081c*/ 	.word	0x00022840
        /*0820*/ 	.short	0x010a
        /*0822*/ 	.byte	0x3f
	.zero		1


	//   ....[63]....
        /*0824*/ 	.word	0x0000c200
        /*0828*/ 	.word	0x00000004
        /*082c*/ 	.word	0x00022860
        /*0830*/ 	.short	0x010a
        /*0832*/ 	.byte	0x3f
	.zero		1


	//   ....[64]....
        /*0834*/ 	.word	0x0000c250
        /*0838*/ 	.word	0x00000004
        /*083c*/ 	.word	0x00022840
        /*0840*/ 	.short	0x010a
        /*0842*/ 	.byte	0x3f
	.zero		1


	//   ....[65]....
        /*0844*/ 	.word	0x0000c2a0
        /*0848*/ 	.word	0x00000004
        /*084c*/ 	.word	0x00022860
        /*0850*/ 	.short	0x010a
        /*0852*/ 	.byte	0x3f
	.zero		1


	//   ....[66]....
        /*0854*/ 	.word	0x0000c2f0
        /*0858*/ 	.word	0x00000000
        /*085c*/ 	.word	0x00022820
        /*0860*/ 	.short	0x010a
        /*0862*/ 	.byte	0x3f
	.zero		1


	//   ....[67]....
        /*0864*/ 	.word	0x0000c490
        /*0868*/ 	.word	0x00000006
        /*086c*/ 	.word	0x00000000
        /*0870*/ 	.short	0x010a
        /*0872*/ 	.byte	0x3f
	.zero		1


	//   ....[68]....
        /*0874*/ 	.word	0x0000c4e0
        /*0878*/ 	.word	0x00000003
        /*087c*/ 	.word	0x00000000
        /*0880*/ 	.short	0x010a
        /*0882*/ 	.byte	0x3f
	.zero		1


	//   ....[69]....
        /*0884*/ 	.word	0x0000c530
        /*0888*/ 	.word	0x00000012
        /*088c*/ 	.word	0x00000000
        /*0890*/ 	.short	0x010a
        /*0892*/ 	.byte	0x3f
	.zero		1


	//----- nvinfo : EIATTR_NUM_MBARRIERS
	.align		4
.L_151:
        /*0894*/ 	.byte	0x03, 0x38
        /*0896*/ 	.short	0x0016


	//----- nvinfo : EIATTR_EXIT_INSTR_OFFSETS
	.align		4
        /*0898*/ 	.byte	0x04, 0x1c
        /*089a*/ 	.short	(.L_153 - .L_152)


	//   ....[0]....
.L_152:
        /*089c*/ 	.word	0x00000a20


	//   ....[1]....
        /*08a0*/ 	.word	0x00007130


	//   ....[2]....
        /*08a4*/ 	.word	0x0000b200


	//----- nvinfo : EIATTR_MAX_THREADS
	.align		4
.L_153:
        /*08a8*/ 	.byte	0x04, 0x05
        /*08aa*/ 	.short	(.L_155 - .L_154)
.L_154:
        /*08ac*/ 	.word	0x00000180
        /*08b0*/ 	.word	0x00000001
        /*08b4*/ 	.word	0x00000001


	//----- nvinfo : EIATTR_CRS_STACK_SIZE
	.align		4
.L_155:
        /*08b8*/ 	.byte	0x04, 0x1e
        /*08ba*/ 	.short	(.L_157 - .L_156)
.L_156:
        /*08bc*/ 	.word	0x00000000


	//----- nvinfo : EIATTR_CBANK_PARAM_SIZE
	.align		4
.L_157:
        /*08c0*/ 	.byte	0x03, 0x19
        /*08c2*/ 	.short	0x0a70


	//----- nvinfo : EIATTR_PARAM_CBANK
	.align		4
        /*08c4*/ 	.byte	0x04, 0x0a
        /*08c6*/ 	.short	(.L_159 - .L_158)
	.align		4
.L_158:
        /*08c8*/ 	.word	index@(.nv.constant0._ZN7cutlass13device_kernelIN5flash11enable_sm90INS1_16FlashAttnFwdSm90INS1_25CollectiveMainloopFwdSm90ILi2EN4cute5tupleIJNS5_1CILi1EEES8_S8_EEENS6_IJNS7_ILi128EEENS7_ILi96EEENS7_ILi64EEEEEELi256ENS_10bfloat16_tEfNS_4arch4Sm90ELb0ELb0ELb0ELb0ELb0ELb0ELb0ELb1ELb0ELb1ELb0ELb0EEENS1_21CollectiveEpilogueFwdINS6_IJSA_NS7_ILi256EEESB_EEES9_SE_SG_Li256ELb0ELb1ELb0ELb0EEENS1_29StaticPersistentTileSchedulerILb0EEEEEEEEEvNT_6ParamsE)
        /*08cc*/ 	.short	0x0210
        /*08ce*/ 	.short	0x0a70


	//----- nvinfo : EIATTR_SW_WAR
	.align		4
.L_159:
        /*08d0*/ 	.byte	0x04, 0x36
        /*08d2*/ 	.short	(.L_161 - .L_160)
.L_160:
        /*08d4*/ 	.word	0x00000008
.L_161:


//--------------------- .nv.info._ZN7cutlass13device_kernelIN5flash11enable_sm90INS1_16FlashAttnFwdSm90INS1_25CollectiveMainloopFwdSm90ILi2EN4cute5tupleIJNS5_1CILi1EEES8_S8_EEENS6_IJNS7_ILi128EEENS7_ILi96EEENS7_ILi64EEEEEELi256ENS_10bfloat16_tEfNS_4arch4Sm90ELb0ELb0ELb0ELb0ELb0ELb0ELb1ELb1ELb0ELb1ELb0ELb0EEENS1_21CollectiveEpilogueFwdINS6_IJSA_NS7_ILi256EEESB_EEES9_SE_SG_Li256ELb0ELb1ELb0ELb0EEENS1_29StaticPersistentTileSchedulerILb0EEEEEEEEEvNT_6ParamsE --------------------------
	.section	.nv.info._ZN7cutlass13device_kernelIN5flash11enable_sm90INS1_16FlashAttnFwdSm90INS1_25CollectiveMainloopFwdSm90ILi2EN4cute5tupleIJNS5_1CILi1EEES8_S8_EEENS6_IJNS7_ILi128EEENS7_ILi96EEENS7_ILi64EEEEEELi256ENS_10bfloat16_tEfNS_4arch4Sm90ELb0ELb0ELb0ELb0ELb0ELb0ELb1ELb1ELb0ELb1ELb0ELb0EEENS1_21CollectiveEpilogueFwdINS6_IJSA_NS7_ILi256EEESB_EEES9_SE_SG_Li256ELb0ELb1ELb0ELb0EEENS1_29StaticPersistentTileSchedulerILb0EEEEEEEEEvNT_6ParamsE,"",@"SHT_CUDA_INFO"
	.sectionflags	@""
	.align	4


	//----- nvinfo : EIATTR_CUDA_API_VERSION
	.align		4
        /*0000*/ 	.byte	0x04, 0x37
        /*0002*/ 	.short	(.L_163 - .L_162)
.L_162:
        /*0004*/ 	.word	0x00000082


	//----- nvinfo : EIATTR_KPARAM_INFO
	.align		4
.L_163:
        /*0008*/ 	.byte	0x04, 0x17
        /*000a*/ 	.short	(.L_165 - .L_164)
.L_164:
        /*000c*/ 	.word	0x00000000
        /*0010*/ 	.short	0x0000
        /*0012*/ 	.short	0x0070
        /*0014*/ 	.byte	0x00, 0xf0, 0x01, 0x2c


	//----- nvinfo : EIATTR_SPARSE_MMA_MASK
	.align		4
.L_165:
        /*0018*/ 	.byte	0x03, 0x50
        /*001a*/ 	.short	0x0000


	//----- nvinfo : EIATTR_MAXREG_COUNT
	.align		4
        /*001c*/ 	.byte	0x03, 0x1b
        /*001e*/ 	.short	0x00a8


	//----- nvinfo : EIATTR_NUM_BARRIERS
	.align		4
        /*0020*/ 	.byte	0x02, 0x4c
        /*0022*/ 	.byte	0x10
	.zero		1


	//----- nvinfo : EIATTR_EXTERNS
	.align		4
        /*0024*/ 	.byte	0x04, 0x0f
        /*0026*/ 	.short	(.L_167 - .L_166)


	//   ....[0]....
	.align		4
.L_166:
        /*0028*/ 	.word	index@(__assertfail)


	//----- nvinfo : EIATTR_ANNOTATIONS
	.align		4
.L_167:
        /*002c*/ 	.byte	0x04, 0x55
        /*002e*/ 	.short	(.L_169 - .L_168)


	//   ....[0]....
.L_168:
        /* <DEDUP_REMOVED lines=50> */


	//----- nvinfo : EIATTR_MERCURY_ISA_VERSION
	.align		4
.L_169:
        /*0338*/ 	.byte	0x03, 0x5f
        /*033a*/ 	.short	0x0101


	//----- nvinfo : EIATTR_INT_WARP_WIDE_INSTR_OFFSETS
	.align		4
        /*033c*/ 	.byte	0x04, 0x31
        /*033e*/ 	.short	(.L_171 - .L_170)


	//   ....[0]....
.L_170:
        /*0340*/ 	.word	0x00000130


	//   ....[1]....
        /*0344*/ 	.word	0x00000170


	//   ....[2]....
        /*0348*/ 	.word	0x000001e0


	//   ....[3]....
        /*034c*/ 	.word	0x000001f0


	//----- nvinfo : EIATTR_COOP_GROUP_MASK_REGIDS
	.align		4
.L_171:
        /*0350*/ 	.byte	0x04, 0x29
        /*0352*/ 	.short	(.L_173 - .L_172)


	//   ....[0]....
.L_172:
        /*0354*/ 	.word	0xffffffff


	//   ....[1]....
        /*0358*/ 	.word	0xffffffff


	//   ....[2]....
        /*035c*/ 	.word	0xffffffff


	//   ....[3]....
        /*0360*/ 	.word	0xffffffff


	//   ....[4]....
        /*0364*/ 	.word	0xffffffff


	//   ....[5]....
        /*0368*/ 	.word	0xffffffff


	//   ....[6]....
        /*036c*/ 	.word	0xffffffff


	//   ....[7]....
        /*0370*/ 	.word	0xffffffff


	//   ....[8]....
        /*0374*/ 	.word	0xffffffff


	//   ....[9]....
        /*0378*/ 	.word	0xffffffff


	//   ....[10]....
        /*037c*/ 	.word	0xffffffff


	//   ....[11]....
        /*0380*/ 	.word	0xffffffff


	//   ....[12]....
        /*0384*/ 	.word	0xffffffff


	//   ....[13]....
        /*0388*/ 	.word	0xffffffff


	//   ....[14]....
        /*038c*/ 	.word	0xffffffff


	//   ....[15]....
        /*0390*/ 	.word	0xffffffff


	//   ....[16]....
        /*0394*/ 	.word	0xffffffff


	//   ....[17]....
        /*0398*/ 	.word	0xffffffff


	//   ....[18]....
        /*039c*/ 	.word	0xffffffff


	//   ....[19]....
        /*03a0*/ 	.word	0xffffffff


	//   ....[20]....
        /*03a4*/ 	.word	0xffffffff


	//   ....[21]....
        /*03a8*/ 	.word	0xffffffff


	//   ....[22]....
        /*03ac*/ 	.word	0xffffffff


	//   ....[23]....
        /*03b0*/ 	.word	0xffffffff


	//   ....[24]....
        /*03b4*/ 	.word	0xffffffff


	//   ....[25]....
        /*03b8*/ 	.word	0xffffffff


	//   ....[26]....
        /*03bc*/ 	.word	0xffffffff


	//   ....[27]....
        /*03c0*/ 	.word	0xffffffff


	//   ....[28]....
        /*03c4*/ 	.word	0xffffffff


	//   ....[29]....
        /*03c8*/ 	.word	0xffffffff


	//   ....[30]....
        /*03cc*/ 	.word	0xffffffff


	//   ....[31]....
        /*03d0*/ 	.word	0xffffffff


	//   ....[32]....
        /*03d4*/ 	.word	0xffffffff


	//   ....[33]....
        /*03d8*/ 	.word	0xffffffff


	//   ....[34]....
        /*03dc*/ 	.word	0xffffffff


	//   ....[35]....
        /*03e0*/ 	.word	0xffffffff


	//   ....[36]....
        /*03e4*/ 	.word	0xffffffff


	//   ....[37]....
        /*03e8*/ 	.word	0xffffffff


	//   ....[38]....
        /*03ec*/ 	.word	0xffffffff


	//   ....[39]....
        /*03f0*/ 	.word	0xffffffff


	//   ....[40]....
        /*03f4*/ 	.word	0xffffffff


	//   ....[41]....
        /*03f8*/ 	.word	0xffffffff


	//   ....[42]....
        /*03fc*/ 	.word	0xffffffff


	//   ....[43]....
        /*0400*/ 	.word	0xffffffff


	//   ....[44]....
        /*0404*/ 	.word	0xffffffff


	//   ....[45]....
        /*0408*/ 	.word	0xffffffff


	//   ....[46]....
        /*040c*/ 	.word	0xffffffff


	//   ....[47]....
        /*0410*/ 	.word	0xffffffff


	//   ....[48]....
        /*0414*/ 	.word	0xffffffff


	//   ....[49]....
        /*0418*/ 	.word	0xffffffff


	//   ....[50]....
        /*041c*/ 	.word	0xffffffff


	//   ....[51]....
        /*0420*/ 	.word	0xffffffff


	//   ....[52]....
        /*0424*/ 	.word	0xffffffff


	//   ....[53]....
        /*0428*/ 	.word	0xffffffff


	//   ....[54]....
        /*042c*/ 	.word	0xffffffff


	//   ....[55]....
        /*0430*/ 	.word	0xffffffff


	//   ....[56]....
        /*0434*/ 	.word	0xffffffff


	//   ....[57]....
        /*0438*/ 	.word	0xffffffff


	//   ....[58]....
        /*043c*/ 	.word	0xffffffff


	//   ....[59]....
        /*0440*/ 	.word	0xffffffff


	//   ....[60]....
        /*0444*/ 	.word	0xffffffff


	//   ....[61]....
        /*0448*/ 	.word	0xffffffff


	//   ....[62]....
        /*044c*/ 	.word	0xffffffff


	//   ....[63]....
        /*0450*/ 	.word	0xffffffff


	//   ....[64]....
        /*0454*/ 	.word	0xffffffff


	//   ....[65]....
        /*0458*/ 	.word	0xffffffff


	//   ....[66]....
        /*045c*/ 	.word	0x0500000f


	//   ....[67]....
        /*0460*/ 	.word	0x0500000f


	//   ....[68]....
        /*0464*/ 	.word	0x0500000f


	//   ....[69]....
        /*0468*/ 	.word	0x0500000f


	//   ....[70]....
        /*046c*/ 	.word	0x0500000f


	//   ....[71]....
        /*0470*/ 	.word	0x0500000f


	//   ....[72]....
        /*0474*/ 	.word	0x0500000f


	//   ....[73]....
        /*0478*/ 	.word	0x0500000f


	//   ....[74]....
        /*047c*/ 	.word	0x0500000f


	//   ....[75]....
        /*0480*/ 	.word	0x0500000f


	//   ....[76]....
        /*0484*/ 	.word	0x0500000f


	//   ....[77]....
        /*0488*/ 	.word	0x0500000f


	//   ....[78]....
        /*048c*/ 	.word	0x0500000f


	//   ....[79]....
        /*0490*/ 	.word	0x0500000f


	//   ....[80]....
        /*0494*/ 	.word	0x0500000f


	//   ....[81]....
        /*0498*/ 	.word	0x0500000f


	//   ....[82]....
        /*049c*/ 	.word	0x0500000f


	//   ....[83]....
        /*04a0*/ 	.word	0x0500000f


	//   ....[84]....
        /*04a4*/ 	.word	0x0500000f


	//   ....[85]....
        /*04a8*/ 	.word	0x0500000f


	//   ....[86]....
        /*04ac*/ 	.word	0x0500000f


	//   ....[87]....
        /*04b0*/ 	.word	0x0500000f


	//   ....[88]....
        /*04b4*/ 	.word	0x0500000f


	//   ....[89]....
        /*04b8*/ 	.word	0x0500000f


	//   ....[90]....
        /*04bc*/ 	.word	0x0500000f


	//   ....[91]....
        /*04c0*/ 	.word	0x0500000f


	//   ....[92]....
        /*04c4*/ 	.word	0x0500000f


	//   ....[93]....
        /*04c8*/ 	.word	0x0500000f


	//   ....[94]....
        /*04cc*/ 	.word	0x0500000f


	//   ....[95]....
        /*04d0*/ 	.word	0x0500000f


	//   ....[96]....
        /*04d4*/ 	.word	0x0500000f


	//   ....[97]....
        /*04d8*/ 	.word	0x0500000f


	//   ....[98]....
        /*04dc*/ 	.word	0x0500000f


	//   ....[99]....
        /*04e0*/ 	.word	0x0500000f


	//----- nvinfo : EIATTR_COOP_GROUP_INSTR_OFFSETS
	.align		4
.L_173:
        /*04e4*/ 	.byte	0x04, 0x28
        /*04e6*/ 	.short	(.L_175 - .L_174)


	//   ....[0]....
.L_174:
        /*04e8*/ 	.word	0x00000070


	//   ....[1]....
        /*04ec*/ 	.word	0x00000140


	//   ....[2]....
        /*04f0*/ 	.word	0x00000190


	//   ....[3]....
        /*04f4*/ 	.word	0x000003e0


	//   ....[4]....
        /*04f8*/ 	.word	0x00000540


	//   ....[5]....
        /*04fc*/ 	.word	0x00000660


	//   ....[6]....
        /*0500*/ 	.word	0x000007c0


	//   ....[7]....
        /*0504*/ 	.word	0x00000dd0


	//   ....[8]....
        /*0508*/ 	.word	0x00002520


	//   ....[9]....
        /*050c*/ 	.word	0x00002550


	//   ....[10]....
        /*0510*/ 	.word	0x00002570


	//   ....[11]....
        /*0514*/ 	.word	0x00002590


	//   ....[12]....
        /*0518*/ 	.word	0x00004110


	//   ....[13]....
        /*051c*/ 	.word	0x00004170


	//   ....[14]....
        /*0520*/ 	.word	0x00004190


	//   ....[15]....
        /*0524*/ 	.word	0x000041b0


	//   ....[16]....
        /*0528*/ 	.word	0x00005740


	//   ....[17]....
        /*052c*/ 	.word	0x00005770


	//   ....[18]....
        /*0530*/ 	.word	0x00005880


	//   ....[19]....
        /*0534*/ 	.word	0x000058b0


	//   ....[20]....
        /*0538*/ 	.word	0x00007270


	//   ....[21]....
        /*053c*/ 	.word	0x000072a0


	//   ....[22]....
        /*0540*/ 	.word	0x00007430


	//   ....[23]....
        /*0544*/ 	.word	0x00007440


	//   ....[24]....
        /*0548*/ 	.word	0x00007960


	//   ....[25]....
        /*054c*/ 	.word	0x00007980


	//   ....[26]....
        /*0550*/ 	.word	0x00007ac0


	//   ....[27]....
        /*0554*/ 	.word	0x00007ae0


	//   ....[28]....
        /*0558*/ 	.word	0x00007c10


	//   ....[29]....
        /*055c*/ 	.word	0x00007c30


	//   ....[30]....
        /*0560*/ 	.word	0x00007d70


	//   ....[31]....
        /*0564*/ 	.word	0x00007db0


	//   ....[32]....
        /*0568*/ 	.word	0x00008870


	//   ....[33]....
        /*056c*/ 	.word	0x00009260


	//   ....[34]....
        /*0570*/ 	.word	0x00009270


	//   ....[35]....
        /*0574*/ 	.word	0x000092b0


	//   ....[36]....
        /*0578*/ 	.word	0x000092e0


	//   ....[37]....
        /*057c*/ 	.word	0x000093f0


	//   ....[38]....
        /*0580*/ 	.word	0x00009460


	//   ....[39]....
        /*0584*/ 	.word	0x00009490


	//   ....[40]....
        /*0588*/ 	.word	0x00009510


	//   ....[41]....
        /*058c*/ 	.word	0x00009540


	//   ....[42]....
        /*0590*/ 	.word	0x000095c0


	//   ....[43]....
        /*0594*/ 	.word	0x000095f0


	//   ....[44]....
        /*0598*/ 	.word	0x00009670


	//   ....[45]....
        /*059c*/ 	.word	0x000096a0


	//   ....[46]....
        /*05a0*/ 	.word	0x00009700


	//   ....[47]....
        /*05a4*/ 	.word	0x00009710


	//   ....[48]....
        /*05a8*/ 	.word	0x00009780


	//   ....[49]....
        /*05ac*/ 	.word	0x00009df0


	//   ....[50]....
        /*05b0*/ 	.word	0x00009e00


	//   ....[51]....
        /*05b4*/ 	.word	0x00009e40


	//   ....[52]....
        /*05b8*/ 	.word	0x00009ef0


	//   ....[53]....
        /*05bc*/ 	.word	0x00009f80


	//   ....[54]....
        /*05c0*/ 	.word	0x00009f90


	//   ....[55]....
        /*05c4*/ 	.word	0x0000a020


	//   ....[56]....
        /*05c8*/ 	.word	0x0000a030


	//   ....[57]....
        /*05cc*/ 	.word	0x0000a060


	//   ....[58]....
        /*05d0*/ 	.word	0x0000a0c0


	//   ....[59]....
        /*05d4*/ 	.word	0x0000a0f0


	//   ....[60]....
        /*05d8*/ 	.word	0x0000a140


	//   ....[61]....
        /*05dc*/ 	.word	0x0000a180


	//   ....[62]....
        /*05e0*/ 	.word	0x0000a1d0


	//   ....[63]....
        /*05e4*/ 	.word	0x0000a210


	//   ....[64]....
        /*05e8*/ 	.word	0x0000a260


	//   ....[65]....
        /*05ec*/ 	.word	0x0000ca10


	//   ....[66]....
        /*05f0*/ 	.word	0x0000cf70


	//   ....[67]....
        /*05f4*/ 	.word	0x0000d0f0


	//   ....[68]....
        /*05f8*/ 	.word	0x0000d150


	//   ....[69]....
        /*05fc*/ 	.word	0x0000d210


	//   ....[70]....
        /*0600*/ 	.word	0x0000d2c0


	//   ....[71]....
        /*0604*/ 	.word	0x0000d3a0


	//   ....[72]....
        /*0608*/ 	.word	0x0000d440


	//   ....[73]....
        /*060c*/ 	.word	0x0000d540


	//   ....[74]....
        /*0610*/ 	.word	0x0000d640


	//   ....[75]....
        /*0614*/ 	.word	0x0000d6b0


	//   ....[76]....
        /*0618*/ 	.word	0x0000d750


	//   ....[77]....
        /*061c*/ 	.word	0x0000d820


	//   ....[78]....
        /*0620*/ 	.word	0x0000d8c0


	//   ....[79]....
        /*0624*/ 	.word	0x0000d990


	//   ....[80]....
        /*0628*/ 	.word	0x0000da30


	//   ....[81]....
        /*062c*/ 	.word	0x0000dae0


	//   ....[82]....
        /*0630*/ 	.word	0x0000dbd0


	//   ....[83]....
        /*0634*/ 	.word	0x0000dc70


	//   ....[84]....
        /*0638*/ 	.word	0x0000dd30


	//   ....[85]....
        /*063c*/ 	.word	0x0000df90


	//   ....[86]....
        /*0640*/ 	.word	0x0000e080


	//   ....[87]....
        /*0644*/ 	.word	0x0000e140


	//   ....[88]....
        /*0648*/ 	.word	0x0000e200


	//   ....[89]....
        /*064c*/ 	.word	0x0000e2c0


	//   ....[90]....
        /*0650*/ 	.word	0x0000e380


	//   ....[91]....
        /*0654*/ 	.word	0x0000e440


	//   ....[92]....
        /*0658*/ 	.word	0x0000e500


	//   ....[93]....
        /*065c*/ 	.word	0x0000e610


	//   ....[94]....
        /*0660*/ 	.word	0x0000e660


	//   ....[95]....
        /*0664*/ 	.word	0x0000e720


	//   ....[96]....
        /*0668*/ 	.word	0x0000e7d0


	//   ....[97]....
        /*066c*/ 	.word	0x0000e890


	//   ....[98]....
        /*0670*/ 	.word	0x0000e940


	//   ....[99]....
        /*0674*/ 	.word	0x0000ecf0


	//----- nvinfo : EIATTR_REG_RECONFIG
	.align		4
.L_175:
        /*0678*/ 	.byte	0x01, 0x54
	.zero		2


	//----- nvinfo : EIATTR_SYSCALL_OFFSETS
	.align		4
        /*067c*/ 	.byte	0x04, 0x46
        /*067e*/ 	.short	(.L_177 - .L_176)


	//   ....[0]....
.L_176:
        /*0680*/ 	.word	0x00001140


	//   ....[1]....
        /*0684*/ 	.word	0x00008490


	//   ....[2]....
        /*0688*/ 	.word	0x000085d0


	//   ....[3]....
        /*068c*/ 	.word	0x000086c0


	//   ....[4]....
        /*0690*/ 	.word	0x00008e50


	//   ....[5]....
        /*0694*/ 	.word	0x00009a50


	//----- nvinfo : EIATTR_MBARRIER_INSTR_OFFSETS
	.align		4
.L_177:
        /*0698*/ 	.byte	0x04, 0x39
        /*069a*/ 	.short	(.L_179 - .L_178)


	//   ....[0]....
.L_178:
        /*069c*/ 	.word	0x00000280
        /*06a0*/ 	.word	0x000000ff
        /*06a4*/ 	.word	0x00032400
        /*06a8*/ 	.short	0x0100
        /*06aa*/ 	.byte	0x08
	.zero		1


	//   ....[1]....
        /*06ac*/ 	.word	0x00000290
        /*06b0*/ 	.word	0x000000ff
        /*06b4*/ 	.word	0x00032410
        /*06b8*/ 	.short	0x0100
        /*06ba*/ 	.byte	0x08
	.zero		1


	//   ....[2]....
        /*06bc*/ 	.word	0x000002a0
        /*06c0*/ 	.word	0x000000ff
        /*06c4*/ 	.word	0x00032420
        /*06c8*/ 	.short	0x0100
        /*06ca*/ 	.byte	0x08
	.zero		1


	//   ....[3]....
        /*06cc*/ 	.word	0x00000390
        /*06d0*/ 	.word	0x000000ff
        /*06d4*/ 	.word	0x00032430
        /*06d8*/ 	.short	0x0100
        /*06da*/ 	.byte	0x08
	.zero		1


	//   ....[4]....
        /*06dc*/ 	.word	0x000003a0
        /*06e0*/ 	.word	0x000000ff
        /*06e4*/ 	.word	0x00032440
        /*06e8*/ 	.short	0x0100
        /*06ea*/ 	.byte	0x08
	.zero		1


	//   ....[5]....
        /*06ec*/ 	.word	0x000003b0
        /*06f0*/ 	.word	0x000000ff
        /*06f4*/ 	.word	0x00032438
        /*06f8*/ 	.short	0x0100
        /*06fa*/ 	.byte	0x08
	.zero		1


	//   ....[6]....
        /*06fc*/ 	.word	0x000003c0
        /*0700*/ 	.word	0x000000ff
        /*0704*/ 	.word	0x00032448
        /*0708*/ 	.short	0x0100
        /*070a*/ 	.byte	0x08
	.zero		1


	//   ....[7]....
        /*070c*/ 	.word	0x000004f0
        /*0710*/ 	.word	0x000000ff
        /*0714*/ 	.word	0x00032450
        /*0718*/ 	.short	0x0100
        /*071a*/ 	.byte	0x08
	.zero		1


	//   ....[8]....
        /*071c*/ 	.word	0x00000500
        /*0720*/ 	.word	0x000000ff
        /*0724*/ 	.word	0x00032460
        /*0728*/ 	.short	0x0100
        /*072a*/ 	.byte	0x08
	.zero		1


	//   ....[9]....
        /*072c*/ 	.word	0x00000510
        /*0730*/ 	.word	0x000000ff
        /*0734*/ 	.word	0x00032458
        /*0738*/ 	.short	0x0100
        /*073a*/ 	.byte	0x08
	.zero		1


	//   ....[10]....
        /*073c*/ 	.word	0x00000520
        /*0740*/ 	.word	0x000000ff
        /*0744*/ 	.word	0x00032468
        /*0748*/ 	.short	0x0100
        /*074a*/ 	.byte	0x08
	.zero		1


	//   ....[11]....
        /*074c*/ 	.word	0x00000610
        /*0750*/ 	.word	0x000000ff
        /*0754*/ 	.word	0x00032470
        /*0758*/ 	.short	0x0100
        /*075a*/ 	.byte	0x06
	.zero		1


	//   ....[12]....
        /*075c*/ 	.word	0x00000620
        /*0760*/ 	.word	0x000000ff
        /*0764*/ 	.word	0x00032480
        /*0768*/ 	.short	0x0100
        /*076a*/ 	.byte	0x06
	.zero		1


	//   ....[13]....
        /*076c*/ 	.word	0x00000630
        /*0770*/ 	.word	0x000000ff
        /*0774*/ 	.word	0x00032478
        /*0778*/ 	.short	0x0100
        /*077a*/ 	.byte	0x06
	.zero		1


	//   ....[14]....
        /*077c*/ 	.word	0x00000640
        /*0780*/ 	.word	0x000000ff
        /*0784*/ 	.word	0x00032488
        /*0788*/ 	.short	0x0100
        /*078a*/ 	.byte	0x06
	.zero		1


	//   ....[15]....
        /*078c*/ 	.word	0x00000770
        /*0790*/ 	.word	0x000000ff
        /*0794*/ 	.word	0x00032490
        /*0798*/ 	.short	0x0100
        /*079a*/ 	.byte	0x08
	.zero		1


	//   ....[16]....
        /*079c*/ 	.word	0x00000780
        /*07a0*/ 	.word	0x000000ff
        /*07a4*/ 	.word	0x000324a0
        /*07a8*/ 	.short	0x0100
        /*07aa*/ 	.byte	0x08
	.zero		1


	//   ....[17]....
        /*07ac*/ 	.word	0x00000790
        /*07b0*/ 	.word	0x000000ff
        /*07b4*/ 	.word	0x00032498
        /*07b8*/ 	.short	0x0100
        /*07ba*/ 	.byte	0x08
	.zero		1


	//   ....[18]....
        /*07bc*/ 	.word	0x000007a0
        /*07c0*/ 	.word	0x000000ff
        /*07c4*/ 	.word	0x000324a8
        /*07c8*/ 	.short	0x0100
        /*07ca*/ 	.byte	0x08
	.zero		1


	//   ....[19]....
        /*07cc*/ 	.word	0x000008d0
        /*07d0*/ 	.word	0x000000ff
        /*07d4*/ 	.word	0x000324b0
        /*07d8*/ 	.short	0x0100
        /*07da*/ 	.byte	0x08
	.zero		1


	//   ....[20]....
        /*07dc*/ 	.word	0x000008e0
        /*07e0*/ 	.word	0x000000ff
        /*07e4*/ 	.word	0x000324c0
        /*07e8*/ 	.short	0x0100
        /*07ea*/ 	.byte	0x08
	.zero		1


	//   ....[21]....
        /*07ec*/ 	.word	0x000008f0
        /*07f0*/ 	.word	0x000000ff
        /*07f4*/ 	.word	0x000324b8
        /*07f8*/ 	.short	0x0100
        /*07fa*/ 	.byte	0x08
	.zero		1


	//   ....[22]....
        /*07fc*/ 	.word	0x00000900
        /*0800*/ 	.word	0x000000ff
        /*0804*/ 	.word	0x000324c8
        /*0808*/ 	.short	0x0100
        /*080a*/ 	.byte	0x08
	.zero		1


	//   ....[23]....
        /*080c*/ 	.word	0x00001190
        /*0810*/ 	.word	0x000000ff
        /*0814*/ 	.word	0x00032400
        /*0818*/ 	.short	0x010a
        /*081a*/ 	.byte	0x32
	.zero		1


	//   ....[24]....
        /*081c*/ 	.word	0x00001260
        /*0820*/ 	.word	0x000000ff
        /*0824*/ 	.word	0x00032430
        /*0828*/ 	.short	0x010a
        /*082a*/ 	.byte	0x1a
	.zero		1


	//   ....[25]....
        /*082c*/ 	.word	0x000012a0
        /*0830*/ 	.word	0x000000ff
        /*0834*/ 	.word	0x00032430
        /*0838*/ 	.short	0x010a
        /*083a*/ 	.byte	0x1a
	.zero		1


	//   ....[26]....
        /*083c*/ 	.word	0x00001500
        /*0840*/ 	.word	0x000000ff
        /*0844*/ 	.word	0x00032410
        /*0848*/ 	.short	0x010a
        /*084a*/ 	.byte	0x32
	.zero		1


	//   ....[27]....
        /*084c*/ 	.word	0x00001540
        /*0850*/ 	.word	0x000000ff
        /*0854*/ 	.word	0x00032450
        /*0858*/ 	.short	0x010a
        /*085a*/ 	.byte	0x1a
	.zero		1


	//   ....[28]....
        /*085c*/ 	.word	0x00001580
        /*0860*/ 	.word	0x000000ff
        /*0864*/ 	.word	0x00032450
        /*0868*/ 	.short	0x010a
        /*086a*/ 	.byte	0x1a
	.zero		1


	//   ....[29]....
        /*086c*/ 	.word	0x00002920
        /*0870*/ 	.word	0x00000018
        /*0874*/ 	.word	0x00000000
        /*0878*/ 	.short	0x0101
        /*087a*/ 	.byte	0x3f
	.zero		1


	//   ....[30]....
        /*087c*/ 	.word	0x000032f0
        /*0880*/ 	.word	0x000000b8
        /*0884*/ 	.word	0x00000000
        /*0888*/ 	.short	0x0101
        /*088a*/ 	.byte	0x3f
	.zero		1


	//   ....[31]....
        /*088c*/ 	.word	0x00003450
        /*0890*/ 	.word	0x000000ff
        /*0894*/ 	.word	0x00032430
        /*0898*/ 	.short	0x010a
        /*089a*/ 	.byte	0x1c
	.zero		1


	//   ....[32]....
        /*089c*/ 	.word	0x00003490
        /*08a0*/ 	.word	0x000000ff
        /*08a4*/ 	.word	0x00032430
        /*08a8*/ 	.short	0x010a
        /*08aa*/ 	.byte	0x1c
	.zero		1


	//   ....[33]....
        /*08ac*/ 	.word	0x00003610
        /*08b0*/ 	.word	0x000000ff
        /*08b4*/ 	.word	0x00032450
        /*08b8*/ 	.short	0x010a
        /*08ba*/ 	.byte	0x1c
	.zero		1


	//   ....[34]....
        /*08bc*/ 	.word	0x00003650
        /*08c0*/ 	.word	0x000000ff
        /*08c4*/ 	.word	0x00032450
        /*08c8*/ 	.short	0x010a
        /*08ca*/ 	.byte	0x1c
	.zero		1


	//   ....[35]....
        /*08cc*/ 	.word	0x00004360
        /*08d0*/ 	.word	0x00000098
        /*08d4*/ 	.word	0x00000000
        /*08d8*/ 	.short	0x0101
        /*08da*/ 	.byte	0x3f
	.zero		1


	//   ....[36]....
        /*08dc*/ 	.word	0x00005720
        /*08e0*/ 	.word	0x00000014
        /*08e4*/ 	.word	0x00000000
        /*08e8*/ 	.short	0x0101
        /*08ea*/ 	.byte	0x3f
	.zero		1


	//   ....[37]....
        /*08ec*/ 	.word	0x00007940
        /*08f0*/ 	.word	0x000000ce
        /*08f4*/ 	.word	0x00000000
        /*08f8*/ 	.short	0x0101
        /*08fa*/ 	.byte	0x3f
	.zero		1


	//   ....[38]....
        /*08fc*/ 	.word	0x00008aa0
        /*0900*/ 	.word	0x00000000
        /*0904*/ 	.word	0x00032440
        /*0908*/ 	.short	0x010a
        /*090a*/ 	.byte	0x3f
	.zero		1


	//   ....[39]....
        /*090c*/ 	.word	0x00009860
        /*0910*/ 	.word	0x000000ff
        /*0914*/ 	.word	0x00032400
        /*0918*/ 	.short	0x0107
        /*091a*/ 	.byte	0x25
	.zero		1


	//   ....[40]....
        /*091c*/ 	.word	0x000098d0
        /*0920*/ 	.word	0x000000ff
        /*0924*/ 	.word	0x00032400
        /*0928*/ 	.short	0x0101
        /*092a*/ 	.byte	0x25
	.zero		1


	//   ....[41]....
        /*092c*/ 	.word	0x0000a370
        /*0930*/ 	.word	0x000000ff
        /*0934*/ 	.word	0x00032410
        /*0938*/ 	.short	0x0107
        /*093a*/ 	.byte	0x25
	.zero		1


	//   ....[42]....
        /*093c*/ 	.word	0x0000a3d0
        /*0940*/ 	.word	0x000000ff
        /*0944*/ 	.word	0x00032410
        /*0948*/ 	.short	0x0101
        /*094a*/ 	.byte	0x25
	.zero		1


	//   ....[43]....
        /*094c*/ 	.word	0x0000a3f0
        /*0950*/ 	.word	0x000000ff
        /*0954*/ 	.word	0x00032420
        /*0958*/ 	.short	0x010a
        /*095a*/ 	.byte	0x25
	.zero		1


	//   ....[44]....
        /*095c*/ 	.word	0x0000a4c0
        /*0960*/ 	.word	0x00000002
        /*0964*/ 	.word	0x00032460
        /*0968*/ 	.short	0x010a
        /*096a*/ 	.byte	0x3f
	.zero		1


	//   ....[45]....
        /*096c*/ 	.word	0x0000acd0
        /*0970*/ 	.word	0x00000003
        /*0974*/ 	.word	0x00032440
        /*0978*/ 	.short	0x010a
        /*097a*/ 	.byte	0x3f
	.zero		1


	//   ....[46]....
        /*097c*/ 	.word	0x0000af20
        /*0980*/ 	.word	0x00000003
        /*0984*/ 	.word	0x00032460
        /*0988*/ 	.short	0x010a
        /*098a*/ 	.byte	0x3f
	.zero		1


	//   ....[47]....
        /*098c*/ 	.word	0x0000b720
        /*0990*/ 	.word	0x00000004
        /*0994*/ 	.word	0x00032440
        /*0998*/ 	.short	0x010a
        /*099a*/ 	.byte	0x3f
	.zero		1


	//   ....[48]....
        /*099c*/ 	.word	0x0000b950
        /*09a0*/ 	.word	0x00000004
        /*09a4*/ 	.word	0x00032460
        /*09a8*/ 	.short	0x010a
        /*09aa*/ 	.byte	0x3f
	.zero		1


	//   ....[49]....
        /*09ac*/ 	.word	0x0000c0a0
        /*09b0*/ 	.word	0x00000004
        /*09b4*/ 	.word	0x00032440
        /*09b8*/ 	.short	0x010a
        /*09ba*/ 	.byte	0x3f
	.zero		1


	//   ....[50]....
        /*09bc*/ 	.word	0x0000c2f0
        /*09c0*/ 	.word	0x00000004
        /*09c4*/ 	.word	0x00032460
        /*09c8*/ 	.short	0x010a
        /*09ca*/ 	.byte	0x3f
	.zero		1


	//   ....[51]....
        /*09cc*/ 	.word	0x0000c990
        /*09d0*/ 	.word	0x00000000
        /*09d4*/ 	.word	0x00032420
        /*09d8*/ 	.short	0x010a
        /*09da*/ 	.byte	0x3f
	.zero		1


	//   ....[52]....
        /*09dc*/ 	.word	0x0000cb80
        /*09e0*/ 	.word	0x00000006
        /*09e4*/ 	.word	0x00000000
        /*09e8*/ 	.short	0x010a
        /*09ea*/ 	.byte	0x3f
	.zero		1


	//   ....[53]....
        /*09ec*/ 	.word	0x0000cbb0
        /*09f0*/ 	.word	0x00000007
        /*09f4*/ 	.word	0x00000000
        /*09f8*/ 	.short	0x010a
        /*09fa*/ 	.byte	0x3f
	.zero		1


	//   ....[54]....
        /*09fc*/ 	.word	0x0000cc10
        /*0a00*/ 	.word	0x00000004
        /*0a04*/ 	.word	0x00000000
        /*0a08*/ 	.short	0x010a
        /*0a0a*/ 	.byte	0x3f
	.zero		1


	//   ....[55]....
        /*0a0c*/ 	.word	0x0000cc40
        /*0a10*/ 	.word	0x00000003
        /*0a14*/ 	.word	0x00000000
        /*0a18*/ 	.short	0x010a
        /*0a1a*/ 	.byte	0x3f
	.zero		1


	//   ....[56]....
        /*0a1c*/ 	.word	0x0000ccb0
        /*0a20*/ 	.word	0x00000003
        /*0a24*/ 	.word	0x00032400
        /*0a28*/ 	.short	0x010a
        /*0a2a*/ 	.byte	0x3f
	.zero		1


	//   ....[57]....
        /*0a2c*/ 	.word	0x0000cd10
        /*0a30*/ 	.word	0x00000004
        /*0a34*/ 	.word	0x00032430
        /*0a38*/ 	.short	0x010a
        /*0a3a*/ 	.byte	0x3f
	.zero		1


	//   ....[58]....
        /*0a3c*/ 	.word	0x0000cd70
        /*0a40*/ 	.word	0x00000005
        /*0a44*/ 	.word	0x00032410
        /*0a48*/ 	.short	0x010a
        /*0a4a*/ 	.byte	0x3f
	.zero		1


	//   ....[59]....
        /*0a4c*/ 	.word	0x0000cdd0
        /*0a50*/ 	.word	0x00000000
        /*0a54*/ 	.word	0x00032450
        /*0a58*/ 	.short	0x010a
        /*0a5a*/ 	.byte	0x3f
	.zero		1


	//   ....[60]....
        /*0a5c*/ 	.word	0x0000ce30
        /*0a60*/ 	.word	0x00000003
        /*0a64*/ 	.word	0x00032430
        /*0a68*/ 	.short	0x010a
        /*0a6a*/ 	.byte	0x3f
	.zero		1


	//   ....[61]....
        /*0a6c*/ 	.word	0x0000ce90
        /*0a70*/ 	.word	0x00000003
        /*0a74*/ 	.word	0x00032450
        /*0a78*/ 	.short	0x010a
        /*0a7a*/ 	.byte	0x3f
	.zero		1


	//   ....[62]....
        /*0a7c*/ 	.word	0x0000d030
        /*0a80*/ 	.word	0x00000000
        /*0a84*/ 	.word	0x00032440
        /*0a88*/ 	.short	0x010a
        /*0a8a*/ 	.byte	0x3f
	.zero		1


	//   ....[63]....
        /*0a8c*/ 	.word	0x0000e990
        /*0a90*/ 	.word	0x00000003
        /*0a94*/ 	.word	0x00032420
        /*0a98*/ 	.short	0x010a
        /*0a9a*/ 	.byte	0x3f
	.zero		1


	//   ....[64]....
        /*0a9c*/ 	.word	0x0000e9e0
        /*0aa0*/ 	.word	0x00000002
        /*0aa4*/ 	.word	0x00032460
        /*0aa8*/ 	.short	0x010a
        /*0aaa*/ 	.byte	0x3f
	.zero		1


	//   ....[65]....
        /*0aac*/ 	.word	0x0000ea30
        /*0ab0*/ 	.word	0x00000003
        /*0ab4*/ 	.word	0x00032440
        /*0ab8*/ 	.short	0x010a
        /*0aba*/ 	.byte	0x3f
	.zero		1


	//   ....[66]....
        /*0abc*/ 	.word	0x0000ea80
        /*0ac0*/ 	.word	0x00000003
        /*0ac4*/ 	.word	0x00032460
        /*0ac8*/ 	.short	0x010a
        /*0aca*/ 	.byte	0x3f
	.zero		1


	//   ....[67]....
        /*0acc*/ 	.word	0x0000ead0
        /*0ad0*/ 	.word	0x00000004
        /*0ad4*/ 	.word	0x00032440
        /*0ad8*/ 	.short	0x010a
        /*0ada*/ 	.byte	0x3f
	.zero		1


	//   ....[68]....
        /*0adc*/ 	.word	0x0000eb20
        /*0ae0*/ 	.word	0x00000004
        /*0ae4*/ 	.word	0x00032460
        /*0ae8*/ 	.short	0x010a
        /*0aea*/ 	.byte	0x3f
	.zero		1


	//   ....[69]....
        /*0aec*/ 	.word	0x0000eb70
        /*0af0*/ 	.word	0x00000004
        /*0af4*/ 	.word	0x00032440
        /*0af8*/ 	.short	0x010a
        /*0afa*/ 	.byte	0x3f
	.zero		1


	//   ....[70]....
        /*0afc*/ 	.word	0x0000ebc0
        /*0b00*/ 	.word	0x00000004
        /*0b04*/ 	.word	0x00032460
        /*0b08*/ 	.short	0x010a
        /*0b0a*/ 	.byte	0x3f
	.zero		1


	//   ....[71]....
        /*0b0c*/ 	.word	0x0000ec10
        /*0b10*/ 	.word	0x00000000
        /*0b14*/ 	.word	0x00032420
        /*0b18*/ 	.short	0x010a
        /*0b1a*/ 	.byte	0x3f
	.zero		1


	//   ....[72]....
        /*0b1c*/ 	.word	0x0000edb0
        /*0b20*/ 	.word	0x00000006
        /*0b24*/ 	.word	0x00000000
        /*0b28*/ 	.short	0x010a
        /*0b2a*/ 	.byte	0x3f
	.zero		1


	//   ....[73]....
        /*0b2c*/ 	.word	0x0000ee00
        /*0b30*/ 	.word	0x00000007
        /*0b34*/ 	.word	0x00000000
        /*0b38*/ 	.short	0x010a
        /*0b3a*/ 	.byte	0x3f
	.zero		1


	//   ....[74]....
        /*0b3c*/ 	.word	0x0000ee50
        /*0b40*/ 	.word	0x00000004
        /*0b44*/ 	.word	0x00000000
        /*0b48*/ 	.short	0x010a
        /*0b4a*/ 	.byte	0x3f
	.zero		1


	//----- nvinfo : EIATTR_NUM_MBARRIERS
	.align		4
.L_179:
        /*0b4c*/ 	.byte	0x03, 0x38
        /*0b4e*/ 	.short	0x0017


	//----- nvinfo : EIATTR_EXIT_INSTR_OFFSETS
	.align		4
        /*0b50*/ 	.byte	0x04, 0x1c
        /*0b52*/ 	.short	(.L_181 - .L_180)


	//   ....[0]....
.L_180:
        /*0b54*/ 	.word	0x00000a40


	//   ....[1]....
        /*0b58*/ 	.word	0x00007f10


	//   ....[2]....
        /*0b5c*/ 	.word	0x0000cc90


	//----- nvinfo : EIATTR_MAX_THREADS
	.align		4
.L_181:
        /*0b60*/ 	.byte	0x04, 0x05
        /*0b62*/ 	.short	(.L_183 - .L_182)
.L_182:
        /*0b64*/ 	.word	0x00000180
        /*0b68*/ 	.word	0x00000001
        /*0b6c*/ 	.word	0x00000001


	//----- nvinfo : EIATTR_CRS_STACK_SIZE
	.align		4
.L_183:
        /*0b70*/ 	.byte	0x04, 0x1e
        /*0b72*/ 	.short	(.L_185 - .L_184)
.L_184:
        /*0b74*/ 	.word	0x00000000


	//----- nvinfo : EIATTR_CBANK_PARAM_SIZE
	.align		4
.L_185:
        /*0b78*/ 	.byte	0x03, 0x19
        /*0b7a*/ 	.short	0x0b70


	//----- nvinfo : EIATTR_PARAM_CBANK
	.align		4
        /*0b7c*/ 	.byte	0x04, 0x0a
        /*0b7e*/ 	.short	(.L_187 - .L_186)
	.align		4
.L_186:
        /*0b80*/ 	.word	index@(.nv.constant0._ZN7cutlass13device_kernelIN5flash11enable_sm90INS1_16FlashAttnFwdSm90INS1_25CollectiveMainloopFwdSm90ILi2EN4cute5tupleIJNS5_1CILi1EEES8_S8_EEENS6_IJNS7_ILi128EEENS7_ILi96EEENS7_ILi64EEEEEELi256ENS_10bfloat16_tEfNS_4arch4Sm90ELb0ELb0ELb0ELb0ELb0ELb0ELb1ELb1ELb0ELb1ELb0ELb0EEENS1_21CollectiveEpilogueFwdINS6_IJSA_NS7_ILi256EEESB_EEES9_SE_SG_Li256ELb0ELb1ELb0ELb0EEENS1_29StaticPersistentTileSchedulerILb0EEEEEEEEEvNT_6ParamsE)
        /*0b84*/ 	.short	0x0210
        /*0b86*/ 	.short	0x0b70


	//----- nvinfo : EIATTR_SW_WAR
	.align		4
.L_187:
        /*0b88*/ 	.byte	0x04, 0x36
        /*0b8a*/ 	.short	(.L_189 - .L_188)
.L_188:
        /*0b8c*/ 	.word	0x00000008
.L_189:


//--------------------- .nv.info._ZN7cutlass13device_kernelIN5flash11enable_sm90INS1_16FlashAttnFwdSm90INS1_25CollectiveMainloopFwdSm90ILi2EN4cute5tupleIJNS5_1CILi1EEES8_S8_EEENS6_IJNS7_ILi128EEENS7_ILi96EEENS7_ILi64EEEEEELi256ENS_10bfloat16_tEfNS_4arch4Sm90ELb0ELb0ELb0ELb1ELb0ELb0ELb0ELb1ELb0ELb1ELb0ELb0EEENS1_21CollectiveEpilogueFwdINS6_IJSA_NS7_ILi256EEESB_EEES9_SE_SG_Li256ELb1ELb1ELb0ELb0EEENS1_36VarlenDynamicPersistentTileSchedulerILi128ELi96ELi256ELi128ELb0ELb1ELb1ELb0ELb1ELb1EEEEEEEEEvNT_6ParamsE --------------------------
	.section	.nv.info._ZN7cutlass13device_kernelIN5flash11enable_sm90INS1_16FlashAttnFwdSm90INS1_25CollectiveMainloopFwdSm90ILi2EN4cute5tupleIJNS5_1CILi1EEES8_S8_EEENS6_IJNS7_ILi128EEENS7_ILi96EEENS7_ILi64EEEEEELi256ENS_10bfloat16_tEfNS_4arch4Sm90ELb0ELb0ELb0ELb1ELb0ELb0ELb0ELb1ELb0ELb1ELb0ELb0EEENS1_21CollectiveEpilogueFwdINS6_IJSA_NS7_ILi256EEESB_EEES9_SE_SG_Li256ELb1ELb1ELb0ELb0EEENS1_36VarlenDynamicPersistentTileSchedulerILi128ELi96ELi256ELi128ELb0ELb1ELb1ELb0ELb1ELb1EEEEEEEEEvNT_6ParamsE,"",@"SHT_CUDA_INFO"
	.sectionflags	@""
	.align	4


	//----- nvinfo : EIATTR_CUDA_API_VERSION
	.align		4
        /*0000*/ 	.byte	0x04, 0x37
        /*0002*/ 	.short	(.L_191 - .L_190)
.L_190:
        /*0004*/ 	.word	0x00000082


	//----- nvinfo : EIATTR_KPARAM_INFO
	.align		4
.L_191:
        /*0008*/ 	.byte	0x04, 0x17
        /*000a*/ 	.short	(.L_193 - .L_192)
.L_192:
        /*000c*/ 	.word	0x00000000
        /*0010*/ 	.short	0x0000
        /*0012*/ 	.short	0x0070
        /*0014*/ 	.byte	0x00, 0xf0, 0x01, 0x2a


	//----- nvinfo : EIATTR_SPARSE_MMA_MASK
	.align		4
.L_193:
        /*0018*/ 	.byte	0x03, 0x50
        /*001a*/ 	.short	0x0000


	//----- nvinfo : EIATTR_MAXREG_COUNT
	.align		4
        /*001c*/ 	.byte	0x03, 0x1b
        /*001e*/ 	.short	0x00a8


	//----- nvinfo : EIATTR_NUM_BARRIERS
	.align		4
        /*0020*/ 	.byte	0x02, 0x4c
        /*0022*/ 	.byte	0x10
	.zero		1


	//----- nvinfo : EIATTR_EXTERNS
	.align		4
        /*0024*/ 	.byte	0x04, 0x0f
        /*0026*/ 	.short	(.L_195 - .L_194)


	//   ....[0]....
	.align		4
.L_194:
        /*0028*/ 	.word	index@(__assertfail)


	//----- nvinfo : EIATTR_ANNOTATIONS
	.align		4
.L_195:
        /*002c*/ 	.byte	0x04, 0x55
        /*002e*/ 	.short	(.L_197 - .L_196)


	//   ....[0]....
.L_196:
        /* <DEDUP_REMOVED lines=72> */
        /*04a4*/ 	.byte	0xf0, 0xea, 0x00, 0x00, 0x01, 0x00, 0x00, 0x00, 0x30, 0xf5, 0x00, 0x00


	//----- nvinfo : EIATTR_MERCURY_ISA_VERSION
	.align		4
.L_197:
        /*04b0*/ 	.byte	0x03, 0x5f
        /*04b2*/ 	.short	0x0101


	//----- nvinfo : EIATTR_UNUSED_LOAD_BYTE_OFFSET
	.align		4
        /*04b4*/ 	.byte	0x04, 0x44
        /*04b6*/ 	.short	(.L_199 - .L_198)


	//   ....[0]....
.L_198:
        /*04b8*/ 	.word	0x00000a40
        /*04bc*/ 	.word	0x0000fff0


	//   ....[1]....
        /*04c0*/ 	.word	0x00005af0
        /*04c4*/ 	.word	0x0000fff0


	//----- nvinfo : EIATTR_INT_WARP_WIDE_INSTR_OFFSETS
	.align		4
.L_199:
        /*04c8*/ 	.byte	0x04, 0x31
        /*04ca*/ 	.short	(.L_201 - .L_200)


	//   ....[0]....
.L_200:
        /*04cc*/ 	.word	0x00000130


	//   ....[1]....
        /*04d0*/ 	.word	0x00000170


	//   ....[2]....
        /*04d4*/ 	.word	0x000001e0


	//   ....[3]....
        /*04d8*/ 	.word	0x00009910


	//   ....[4]....
        /*04dc*/ 	.word	0x000099a0


	//   ....[5]....
        /*04e0*/ 	.word	0x0000d8c0


	//   ....[6]....
        /*04e4*/ 	.word	0x0000d950


	//----- nvinfo : EIATTR_COOP_GROUP_MASK_REGIDS
	.align		4
.L_201:
        /*04e8*/ 	.byte	0x04, 0x29
        /*04ea*/ 	.short	(.L_203 - .L_202)


	//   ....[0]....
.L_202:
        /*04ec*/ 	.word	0xffffffff


	//   ....[1]....
        /*04f0*/ 	.word	0xffffffff


	//   ....[2]....
        /*04f4*/ 	.word	0xffffffff


	//   ....[3]....
        /*04f8*/ 	.word	0xffffffff


	//   ....[4]....
        /*04fc*/ 	.word	0xffffffff


	//   ....[5]....
        /*0500*/ 	.word	0xffffffff


	//   ....[6]....
        /*0504*/ 	.word	0xffffffff


	//   ....[7]....
        /*0508*/ 	.word	0xffffffff


	//   ....[8]....
        /*050c*/ 	.word	0xffffffff


	//   ....[9]....
        /*0510*/ 	.word	0xffffffff


	//   ....[10]....
        /*0514*/ 	.word	0xffffffff


	//   ....[11]....
        /*0518*/ 	.word	0xffffffff


	//   ....[12]....
        /*051c*/ 	.word	0xffffffff


	//   ....[13]....
        /*0520*/ 	.word	0xffffffff


	//   ....[14]....
        /*0524*/ 	.word	0xffffffff


	//   ....[15]....
        /*0528*/ 	.word	0xffffffff


	//   ....[16]....
        /*052c*/ 	.word	0xffffffff


	//   ....[17]....
        /*0530*/ 	.word	0xffffffff


	//   ....[18]....
        /*0534*/ 	.word	0xffffffff


	//   ....[19]....
        /*0538*/ 	.word	0xffffffff


	//   ....[20]....
        /*053c*/ 	.word	0xffffffff


	//   ....[21]....
        /*0540*/ 	.word	0xffffffff


	//   ....[22]....
        /*0544*/ 	.word	0xffffffff


	//   ....[23]....
        /*0548*/ 	.word	0xffffffff


	//   ....[24]....
        /*054c*/ 	.word	0xffffffff


	//   ....[25]....
        /*0550*/ 	.word	0xffffffff


	//   ....[26]....
        /*0554*/ 	.word	0xffffffff


	//   ....[27]....
        /*0558*/ 	.word	0xffffffff


	//   ....[28]....
        /*055c*/ 	.word	0xffffffff


	//   ....[29]....
        /*0560*/ 	.word	0xffffffff


	//   ....[30]....
        /*0564*/ 	.word	0xffffffff


	//   ....[31]....
        /*0568*/ 	.word	0xffffffff


	//   ....[32]....
        /*056c*/ 	.word	0xffffffff


	//   ....[33]....
        /*0570*/ 	.word	0xffffffff


	//   ....[34]....
        /*0574*/ 	.word	0xffffffff


	//   ....[35]....
        /*0578*/ 	.word	0xffffffff


	//   ....[36]....
        /*057c*/ 	.word	0xffffffff


	//   ....[37]....
        /*0580*/ 	.word	0xffffffff


	//   ....[38]....
        /*0584*/ 	.word	0xffffffff


	//   ....[39]....
        /*0588*/ 	.word	0xffffffff


	//   ....[40]....
        /*058c*/ 	.word	0xffffffff


	//   ....[41]....
        /*0590*/ 	.word	0xffffffff


	//   ....[42]....
        /*0594*/ 	.word	0xffffffff


	//   ....[43]....
        /*0598*/ 	.word	0xffffffff


	//   ....[44]....
        /*059c*/ 	.word	0xffffffff


	//   ....[45]....
        /*05a0*/ 	.word	0xffffffff


	//   ....[46]....
        /*05a4*/ 	.word	0xffffffff


	//   ....[47]....
        /*05a8*/ 	.word	0xffffffff


	//   ....[48]....
        /*05ac*/ 	.word	0xffffffff


	//   ....[49]....
        /*05b0*/ 	.word	0xffffffff


	//   ....[50]....
        /*05b4*/ 	.word	0xffffffff


	//   ....[51]....
        /*05b8*/ 	.word	0xffffffff


	//   ....[52]....
        /*05bc*/ 	.word	0xffffffff


	//   ....[53]....
        /*05c0*/ 	.word	0xffffffff


	//   ....[54]....
        /*05c4*/ 	.word	0xffffffff


	//   ....[55]....
        /*05c8*/ 	.word	0xffffffff


	//   ....[56]....
        /*05cc*/ 	.word	0xffffffff


	//   ....[57]....
        /*05d0*/ 	.word	0xffffffff


	//   ....[58]....
        /*05d4*/ 	.word	0xffffffff


	//   ....[59]....
        /*05d8*/ 	.word	0xffffffff


	//   ....[60]....
        /*05dc*/ 	.word	0xffffffff


	//   ....[61]....
        /*05e0*/ 	.word	0xffffffff


	//   ....[62]....
        /*05e4*/ 	.word	0xffffffff


	//   ....[63]....
        /*05e8*/ 	.word	0xffffffff


	//   ....[64]....
        /*05ec*/ 	.word	0xffffffff


	//   ....[65]....
        /*05f0*/ 	.word	0xffffffff


	//   ....[66]....
        /*05f4*/ 	.word	0xffffffff


	//   ....[67]....
        /*05f8*/ 	.word	0xffffffff


	//   ....[68]....
        /*05fc*/ 	.word	0xffffffff


	//   ....[69]....
        /*0600*/ 	.word	0xffffffff


	//   ....[70]....
        /*0604*/ 	.word	0xffffffff


	//   ....[71]....
        /*0608*/ 	.word	0xffffffff


	//   ....[72]....
        /*060c*/ 	.word	0xffffffff


	//   ....[73]....
        /*0610*/ 	.word	0xffffffff


	//   ....[74]....
        /*0614*/ 	.word	0xffffffff


	//   ....[75]....
        /*0618*/ 	.word	0xffffffff


	//   ....[76]....
        /*061c*/ 	.word	0xffffffff


	//   ....[77]....
        /*0620*/ 	.word	0xffffffff


	//   ....[78]....
        /*0624*/ 	.word	0xffffffff


	//   ....[79]....
        /*0628*/ 	.word	0xffffffff


	//   ....[80]....
        /*062c*/ 	.word	0xffffffff


	//   ....[81]....
        /*0630*/ 	.word	0xffffffff


	//   ....[82]....
        /*0634*/ 	.word	0xffffffff


	//   ....[83]....
        /*0638*/ 	.word	0xffffffff


	//   ....[84]....
        /*063c*/ 	.word	0xffffffff


	//   ....[85]....
        /*0640*/ 	.word	0xffffffff


	//   ....[86]....
        /*0644*/ 	.word	0xffffffff


	//   ....[87]....
        /*0648*/ 	.word	0xffffffff


	//   ....[88]....
        /*064c*/ 	.word	0xffffffff


	//   ....[89]....
        /*0650*/ 	.word	0xffffffff


	//   ....[90]....
        /*0654*/ 	.word	0xffffffff


	//   ....[91]....
        /*0658*/ 	.word	0x0500000f


	//   ....[92]....
        /*065c*/ 	.word	0x0500000f


	//   ....[93]....
        /*0660*/ 	.word	0x0500000f


	//   ....[94]....
        /*0664*/ 	.word	0x0500000f


	//   ....[95]....
        /*0668*/ 	.word	0x0500000f


	//   ....[96]....
        /*066c*/ 	.word	0x0500000f


	//   ....[97]....
        /*0670*/ 	.word	0x0500000f


	//   ....[98]....
        /*0674*/ 	.word	0x0500000f


	//   ....[99]....
        /*0678*/ 	.word	0x0500000f


	//   ....[100]....
        /*067c*/ 	.word	0x0500000f


	//   ....[101]....
        /*0680*/ 	.word	0x0500000f


	//   ....[102]....
        /*0684*/ 	.word	0x0500000f


	//   ....[103]....
        /*0688*/ 	.word	0x0500000f


	//   ....[104]....
        /*068c*/ 	.word	0x0500000f


	//   ....[105]....
        /*0690*/ 	.word	0x0500000f


	//   ....[106]....
        /*0694*/ 	.word	0x0500000f


	//   ....[107]....
        /*0698*/ 	.word	0x0500000f


	//   ....[108]....
        /*069c*/ 	.word	0x0500000f


	//   ....[109]....
        /*06a0*/ 	.word	0x0500000f


	//   ....[110]....
        /*06a4*/ 	.word	0x0500000f


	//   ....[111]....
        /*06a8*/ 	.word	0x0500000f


	//   ....[112]....
        /*06ac*/ 	.word	0x0500000f


	//   ....[113]....
        /*06b0*/ 	.word	0x0500000f


	//   ....[114]....
        /*06b4*/ 	.word	0x0500000f


	//   ....[115]....
        /*06b8*/ 	.word	0x0500000f


	//   ....[116]....
        /*06bc*/ 	.word	0x0500000f


	//   ....[117]....
        /*06c0*/ 	.word	0x0500000f


	//   ....[118]....
        /*06c4*/ 	.word	0x0500000f


	//   ....[119]....
        /*06c8*/ 	.word	0x0500000f


	//   ....[120]....
        /*06cc*/ 	.word	0x0500000f


	//   ....[121]....
        /*06d0*/ 	.word	0x0500000f


	//   ....[122]....
        /*06d4*/ 	.word	0x0500000f


	//   ....[123]....
        /*06d8*/ 	.word	0x0500000f


	//   ....[124]....
        /*06dc*/ 	.word	0x0500000f


	//   ....[125]....
        /*06e0*/ 	.word	0x0500000f


	//----- nvinfo : EIATTR_COOP_GROUP_INSTR_OFFSETS
	.align		4
.L_203:
        /*06e4*/ 	.byte	0x04, 0x28
        /*06e6*/ 	.short	(.L_205 - .L_204)


	//   ....[0]....
.L_204:
        /*06e8*/ 	.word	0x00000070


	//   ....[1]....
        /*06ec*/ 	.word	0x00000140


	//   ....[2]....
        /*06f0*/ 	.word	0x00000190


	//   ....[3]....
        /*06f4*/ 	.word	0x000003c0


	//   ....[4]....
        /*06f8*/ 	.word	0x00000520


	//   ....[5]....
        /*06fc*/ 	.word	0x00000640


	//   ....[6]....
        /*0700*/ 	.word	0x000007a0


	//   ....[7]....
        /*0704*/ 	.word	0x00001640


	//   ....[8]....
        /*0708*/ 	.word	0x00002240


	//   ....[9]....
        /*070c*/ 	.word	0x00002290


	//   ....[10]....
        /*0710*/ 	.word	0x000026e0


	//   ....[11]....
        /*0714*/ 	.word	0x00002760


	//   ....[12]....
        /*0718*/ 	.word	0x000037c0


	//   ....[13]....
        /*071c*/ 	.word	0x000037f0


	//   ....[14]....
        /*0720*/ 	.word	0x00003c50


	//   ....[15]....
        /*0724*/ 	.word	0x00003e20


	//   ....[16]....
        /*0728*/ 	.word	0x00005070


	//   ....[17]....
        /*072c*/ 	.word	0x000050b0


	//   ....[18]....
        /*0730*/ 	.word	0x00005150


	//   ....[19]....
        /*0734*/ 	.word	0x000051a0


	//   ....[20]....
        /*0738*/ 	.word	0x00006bd0


	//   ....[21]....
        /*073c*/ 	.word	0x00006c10


	//   ....[22]....
        /*0740*/ 	.word	0x00006cf0


	//   ....[23]....
        /*0744*/ 	.word	0x00006d20


	//   ....[24]....
        /*0748*/ 	.word	0x00007520


	//   ....[25]....
        /*074c*/ 	.word	0x00007550


	//   ....[26]....
        /*0750*/ 	.word	0x00007690


	//   ....[27]....
        /*0754*/ 	.word	0x000076b0


	//   ....[28]....
        /*0758*/ 	.word	0x000077f0


	//   ....[29]....
        /*075c*/ 	.word	0x00007810


	//   ....[30]....
        /*0760*/ 	.word	0x00007960


	//   ....[31]....
        /*0764*/ 	.word	0x00007980


	//   ....[32]....
        /*0768*/ 	.word	0x000082d0


	//   ....[33]....
        /*076c*/ 	.word	0x00008300


	//   ....[34]....
        /*0770*/ 	.word	0x00008450


	//   ....[35]....
        /*0774*/ 	.word	0x00008470


	//   ....[36]....
        /*0778*/ 	.word	0x000085b0


	//   ....[37]....
        /*077c*/ 	.word	0x000085d0


	//   ....[38]....
        /*0780*/ 	.word	0x00008720


	//   ....[39]....
        /*0784*/ 	.word	0x00008740


	//   ....[40]....
        /*0788*/ 	.word	0x000088f0


	//   ....[41]....
        /*078c*/ 	.word	0x00008ad0


	//   ....[42]....
        /*0790*/ 	.word	0x00008b00


	//   ....[43]....
        /*0794*/ 	.word	0x00008b30


	//   ....[44]....
        /*0798*/ 	.word	0x00008b60


	//   ....[45]....
        /*079c*/ 	.word	0x00008b90


	//   ....[46]....
        /*07a0*/ 	.word	0x00008bc0


	//   ....[47]....
        /*07a4*/ 	.word	0x00008d30


	//   ....[48]....
        /*07a8*/ 	.word	0x00008d60


	//   ....[49]....
        /*07ac*/ 	.word	0x00008d90


	//   ....[50]....
        /*07b0*/ 	.word	0x00008dc0


	//   ....[51]....
        /*07b4*/ 	.word	0x00008df0


	//   ....[52]....
        /*07b8*/ 	.word	0x00008e20


	//   ....[53]....
        /*07bc*/ 	.word	0x00008ec0


	//   ....[54]....
        /*07c0*/ 	.word	0x00008ef0


	//   ....[55]....
        /*07c4*/ 	.word	0x00008f80


	//   ....[56]....
        /*07c8*/ 	.word	0x00009f20


	//   ....[57]....
        /*07cc*/ 	.word	0x0000aa90


	//   ....[58]....
        /*07d0*/ 	.word	0x0000aab0


	//   ....[59]....
        /*07d4*/ 	.word	0x0000ab40


	//   ....[60]....
        /*07d8*/ 	.word	0x0000ab50


	//   ....[61]....
        /*07dc*/ 	.word	0x0000abd0


	//   ....[62]....
        /*07e0*/ 	.word	0x0000abe0


	//   ....[63]....
        /*07e4*/ 	.word	0x0000ac60


	//   ....[64]....
        /*07e8*/ 	.word	0x0000ac70


	//   ....[65]....
        /*07ec*/ 	.word	0x0000acf0


	//   ....[66]....
        /*07f0*/ 	.word	0x0000ad00


	//   ....[67]....
        /*07f4*/ 	.word	0x0000ad80


	//   ....[68]....
        /*07f8*/ 	.word	0x0000ad90


	//   ....[69]....
        /*07fc*/ 	.word	0x0000ae10


	//   ....[70]....
        /*0800*/ 	.word	0x0000ae20


	//   ....[71]....
        /*0804*/ 	.word	0x0000ae30


	//   ....[72]....
        /*0808*/ 	.word	0x0000ae80


	//   ....[73]....
        /*080c*/ 	.word	0x0000db50


	//   ....[74]....
        /*0810*/ 	.word	0x0000db80


	//   ....[75]....
        /*0814*/ 	.word	0x0000dbc0


	//   ....[76]....
        /*0818*/ 	.word	0x0000dbf0


	//   ....[77]....
        /*081c*/ 	.word	0x0000dc20


	//   ....[78]....
        /*0820*/ 	.word	0x0000dc50


	//   ....[79]....
        /*0824*/ 	.word	0x0000dc80


	//   ....[80]....
        /*0828*/ 	.word	0x0000dcb0


	//   ....[81]....
        /*082c*/ 	.word	0x0000de30


	//   ....[82]....
        /*0830*/ 	.word	0x0000de60


	//   ....[83]....
        /*0834*/ 	.word	0x0000de90


	//   ....[84]....
        /*0838*/ 	.word	0x0000dec0


	//   ....[85]....
        /*083c*/ 	.word	0x0000def0


	//   ....[86]....
        /*0840*/ 	.word	0x0000df20


	//   ....[87]....
        /*0844*/ 	.word	0x0000dfe0


	//   ....[88]....
        /*0848*/ 	.word	0x0000e000


	//   ....[89]....
        /*084c*/ 	.word	0x0000e070


	//   ....[90]....
        /*0850*/ 	.word	0x0000e500


	//   ....[91]....
        /*0854*/ 	.word	0x0000e9e0


	//   ....[92]....
        /*0858*/ 	.word	0x0000eb90


	//   ....[93]....
        /*085c*/ 	.word	0x0000ebe0


	//   ....[94]....
        /*0860*/ 	.word	0x0000ec40


	//   ....[95]....
        /*0864*/ 	.word	0x0000ed30


	//   ....[96]....
        /*0868*/ 	.word	0x0000ed90


	//   ....[97]....
        /*086c*/ 	.word	0x0000ee80


	//   ....[98]....
        /*0870*/ 	.word	0x0000eee0


	//   ....[99]....
        /*0874*/ 	.word	0x0000efd0


	//   ....[100]....
        /*0878*/ 	.word	0x0000f030


	//   ....[101]....
        /*087c*/ 	.word	0x0000f120


	//   ....[102]....
        /*0880*/ 	.word	0x0000f180


	//   ....[103]....
        /*0884*/ 	.word	0x0000f270


	//   ....[104]....
        /*0888*/ 	.word	0x0000f2d0


	//   ....[105]....
        /*088c*/ 	.word	0x0000f3a0


	//   ....[106]....
        /*0890*/ 	.word	0x0000f420


	//   ....[107]....
        /*0894*/ 	.word	0x0000f4f0


	//   ....[108]....
        /*0898*/ 	.word	0x0000f820


	//   ....[109]....
        /*089c*/ 	.word	0x0000f8c0


	//   ....[110]....
        /*08a0*/ 	.word	0x0000f9e0


	//   ....[111]....
        /*08a4*/ 	.word	0x0000fa50


	//   ....[112]....
        /*08a8*/ 	.word	0x0000fac0


	//   ....[113]....
        /*08ac*/ 	.word	0x0000fb30


	//   ....[114]....
        /*08b0*/ 	.word	0x0000fba0


	//   ....[115]....
        /*08b4*/ 	.word	0x0000fc20


	//   ....[116]....
        /*08b8*/ 	.word	0x0000fcb0


	//   ....[117]....
        /*08bc*/ 	.word	0x0000fd50


	//   ....[118]....
        /*08c0*/ 	.word	0x0000fdc0


	//   ....[119]....
        /*08c4*/ 	.word	0x0000fe30


	//   ....[120]....
        /*08c8*/ 	.word	0x0000fea0


	//   ....[121]....
        /*08cc*/ 	.word	0x0000ff20


	//   ....[122]....
        /*08d0*/ 	.word	0x0000ff90


	//   ....[123]....
        /*08d4*/ 	.word	0x00010030


	//   ....[124]....
        /*08d8*/ 	.word	0x000100c0


	//   ....[125]....
        /*08dc*/ 	.word	0x000101e0


	//----- nvinfo : EIATTR_REG_RECONFIG
	.align		4
.L_205:
        /*08e0*/ 	.byte	0x01, 0x54
	.zero		2


	//----- nvinfo : EIATTR_SYSCALL_OFFSETS
	.align		4
        /*08e4*/ 	.byte	0x04, 0x46
        /*08e6*/ 	.short	(.L_207 - .L_206)


	//   ....[0]....
.L_206:
        /*08e8*/ 	.word	0x00001820


	//   ....[1]....
        /*08ec*/ 	.word	0x00009b10


	//   ....[2]....
        /*08f0*/ 	.word	0x00009c70


	//   ....[3]....
        /*08f4*/ 	.word	0x00009d70


	//   ....[4]....
        /*08f8*/ 	.word	0x0000a6a0


	//----- nvinfo : EIATTR_MBARRIER_INSTR_OFFSETS
	.align		4
.L_207:
        /*08fc*/ 	.byte	0x04, 0x39
        /*08fe*/ 	.short	(.L_209 - .L_208)


	//   ....[0]....
.L_208:
        /*0900*/ 	.word	0x00000270
        /*0904*/ 	.word	0x000000ff
        /*0908*/ 	.word	0x00022800
        /*090c*/ 	.short	0x0100
        /*090e*/ 	.byte	0x08
	.zero		1


	//   ....[1]....
        /*0910*/ 	.word	0x00000280
        /*0914*/ 	.word	0x000000ff
        /*0918*/ 	.word	0x00022820
        /*091c*/ 	.short	0x0100
        /*091e*/ 	.byte	0x08
	.zero		1


	//   ....[2]....
        /*0920*/ 	.word	0x00000370
        /*0924*/ 	.word	0x000000ff
        /*0928*/ 	.word	0x00022830
        /*092c*/ 	.short	0x0100
        /*092e*/ 	.byte	0x08
	.zero		1


	//   ....[3]....
        /*0930*/ 	.word	0x00000380
        /*0934*/ 	.word	0x000000ff
        /*0938*/ 	.word	0x00022840
        /*093c*/ 	.short	0x0100
        /*093e*/ 	.byte	0x08
	.zero		1


	//   ....[4]....
        /*0940*/ 	.word	0x00000390
        /*0944*/ 	.word	0x000000ff
        /*0948*/ 	.word	0x00022838
        /*094c*/ 	.short	0x0100
        /*094e*/ 	.byte	0x08
	.zero		1


	//   ....[5]....
        /*0950*/ 	.word	0x000003a0
        /*0954*/ 	.word	0x000000ff
        /*0958*/ 	.word	0x00022848
        /*095c*/ 	.short	0x0100
        /*095e*/ 	.byte	0x08
	.zero		1


	//   ....[6]....
        /*0960*/ 	.word	0x000004d0
        /*0964*/ 	.word	0x000000ff
        /*0968*/ 	.word	0x00022850
        /*096c*/ 	.short	0x0100
        /*096e*/ 	.byte	0x08
	.zero		1


	//   ....[7]....
        /*0970*/ 	.word	0x000004e0
        /*0974*/ 	.word	0x000000ff
        /*0978*/ 	.word	0x00022860
        /*097c*/ 	.short	0x0100
        /*097e*/ 	.byte	0x08
	.zero		1


	//   ....[8]....
        /*0980*/ 	.word	0x000004f0
        /*0984*/ 	.word	0x000000ff
        /*0988*/ 	.word	0x00022858
        /*098c*/ 	.short	0x0100
        /*098e*/ 	.byte	0x08
	.zero		1


	//   ....[9]....
        /*0990*/ 	.word	0x00000500
        /*0994*/ 	.word	0x000000ff
        /*0998*/ 	.word	0x00022868
        /*099c*/ 	.short	0x0100
        /*099e*/ 	.byte	0x08
	.zero		1


	//   ....[10]....
        /*09a0*/ 	.word	0x000005f0
        /*09a4*/ 	.word	0x000000ff
        /*09a8*/ 	.word	0x00022870
        /*09ac*/ 	.short	0x0100
        /*09ae*/ 	.byte	0x06
	.zero		1


	//   ....[11]....
        /*09b0*/ 	.word	0x00000600
        /*09b4*/ 	.word	0x000000ff
        /*09b8*/ 	.word	0x00022880
        /*09bc*/ 	.short	0x0100
        /*09be*/ 	.byte	0x06
	.zero		1


	//   ....[12]....
        /*09c0*/ 	.word	0x00000610
        /*09c4*/ 	.word	0x000000ff
        /*09c8*/ 	.word	0x00022878
        /*09cc*/ 	.short	0x0100
        /*09ce*/ 	.byte	0x06
	.zero		1


	//   ....[13]....
        /*09d0*/ 	.word	0x00000620
        /*09d4*/ 	.word	0x000000ff
        /*09d8*/ 	.word	0x00022888
        /*09dc*/ 	.short	0x0100
        /*09de*/ 	.byte	0x06
	.zero		1


	//   ....[14]....
        /*09e0*/ 	.word	0x00000750
        /*09e4*/ 	.word	0x000000ff
        /*09e8*/ 	.word	0x00022890
        /*09ec*/ 	.short	0x0100
        /*09ee*/ 	.byte	0x08
	.zero		1


	//   ....[15]....
        /*09f0*/ 	.word	0x00000760
        /*09f4*/ 	.word	0x000000ff
        /*09f8*/ 	.word	0x000228a0
        /*09fc*/ 	.short	0x0100
        /*09fe*/ 	.byte	0x08
	.zero		1


	//   ....[16]....
        /*0a00*/ 	.word	0x00000770
        /*0a04*/ 	.word	0x000000ff
        /*0a08*/ 	.word	0x00022898
        /*0a0c*/ 	.short	0x0100
        /*0a0e*/ 	.byte	0x08
	.zero		1


	//   ....[17]....
        /*0a10*/ 	.word	0x00000780
        /*0a14*/ 	.word	0x000000ff
        /*0a18*/ 	.word	0x000228a8
        /*0a1c*/ 	.short	0x0100
        /*0a1e*/ 	.byte	0x08
	.zero		1


	//   ....[18]....
        /*0a20*/ 	.word	0x000008b0
        /*0a24*/ 	.word	0x000000ff
        /*0a28*/ 	.word	0x000228b0
        /*0a2c*/ 	.short	0x0100
        /*0a2e*/ 	.byte	0x08
	.zero		1


	//   ....[19]....
        /*0a30*/ 	.word	0x000008c0
        /*0a34*/ 	.word	0x000000ff
        /*0a38*/ 	.word	0x000228c0
        /*0a3c*/ 	.short	0x0100
        /*0a3e*/ 	.byte	0x08
	.zero		1


	//   ....[20]....
        /*0a40*/ 	.word	0x000008d0
        /*0a44*/ 	.word	0x000000ff
        /*0a48*/ 	.word	0x000228b8
        /*0a4c*/ 	.short	0x0100
        /*0a4e*/ 	.byte	0x08
	.zero		1


	//   ....[21]....
        /*0a50*/ 	.word	0x000008e0
        /*0a54*/ 	.word	0x000000ff
        /*0a58*/ 	.word	0x000228c8
        /*0a5c*/ 	.short	0x0100
        /*0a5e*/ 	.byte	0x08
	.zero		1


	//   ....[22]....
        /*0a60*/ 	.word	0x000018d0
        /*0a64*/ 	.word	0x00000007
        /*0a68*/ 	.word	0x00022800
        /*0a6c*/ 	.short	0x010a
        /*0a6e*/ 	.byte	0x3f
	.zero		1


	//   ....[23]....
        /*0a70*/ 	.word	0x000019a0
        /*0a74*/ 	.word	0x00000005
        /*0a78*/ 	.word	0x00022830
        /*0a7c*/ 	.short	0x010a
        /*0a7e*/ 	.byte	0x3f
	.zero		1


	//   ....[24]....
        /*0a80*/ 	.word	0x000019e0
        /*0a84*/ 	.word	0x00000005
        /*0a88*/ 	.word	0x00022830
        /*0a8c*/ 	.short	0x010a
        /*0a8e*/ 	.byte	0x3f
	.zero		1


	//   ....[25]....
        /*0a90*/ 	.word	0x00002b90
        /*0a94*/ 	.word	0x00000004
        /*0a98*/ 	.word	0x00000000
        /*0a9c*/ 	.short	0x0101
        /*0a9e*/ 	.byte	0x3f
	.zero		1


	//   ....[26]....
        /*0aa0*/ 	.word	0x00002fc0
        /*0aa4*/ 	.word	0x00000005
        /*0aa8*/ 	.word	0x00022850
        /*0aac*/ 	.short	0x010a
        /*0aae*/ 	.byte	0x3f
	.zero		1


	//   ....[27]....
        /*0ab0*/ 	.word	0x00003000
        /*0ab4*/ 	.word	0x00000005
        /*0ab8*/ 	.word	0x00022850
        /*0abc*/ 	.short	0x010a
        /*0abe*/ 	.byte	0x3f
	.zero		1


	//   ....[28]....
        /*0ac0*/ 	.word	0x00003300
        /*0ac4*/ 	.word	0x00000005
        /*0ac8*/ 	.word	0x00000000
        /*0acc*/ 	.short	0x0101
        /*0ace*/ 	.byte	0x3f
	.zero		1


	//   ....[29]....
        /*0ad0*/ 	.word	0x00003460
        /*0ad4*/ 	.word	0x000000ff
        /*0ad8*/ 	.word	0x00022830
        /*0adc*/ 	.short	0x010a
        /*0ade*/ 	.byte	0x17
	.zero		1


	//   ....[30]....
        /*0ae0*/ 	.word	0x000034a0
        /*0ae4*/ 	.word	0x000000ff
        /*0ae8*/ 	.word	0x00022830
        /*0aec*/ 	.short	0x010a
        /*0aee*/ 	.byte	0x17
	.zero		1


	//   ....[31]....
        /*0af0*/ 	.word	0x00004380
        /*0af4*/ 	.word	0x0000009a
        /*0af8*/ 	.word	0x00000000
        /*0afc*/ 	.short	0x0101
        /*0afe*/ 	.byte	0x3f
	.zero		1


	//   ....[32]....
        /*0b00*/ 	.word	0x00004d30
        /*0b04*/ 	.word	0x000000ff
        /*0b08*/ 	.word	0x00022850
        /*0b0c*/ 	.short	0x010a
        /*0b0e*/ 	.byte	0x17
	.zero		1


	//   ....[33]....
        /*0b10*/ 	.word	0x00004d70
        /*0b14*/ 	.word	0x000000ff
        /*0b18*/ 	.word	0x00022850
        /*0b1c*/ 	.short	0x010a
        /*0b1e*/ 	.byte	0x17
	.zero		1


	//   ....[34]....
        /*0b20*/ 	.word	0x00005050
        /*0b24*/ 	.word	0x000000ba
        /*0b28*/ 	.word	0x00000000
        /*0b2c*/ 	.short	0x0101
        /*0b2e*/ 	.byte	0x3f
	.zero		1


	//   ....[35]....
        /*0b30*/ 	.word	0x00007540
        /*0b34*/ 	.word	0x00000000
        /*0b38*/ 	.word	0x00000000
        /*0b3c*/ 	.short	0x0101
        /*0b3e*/ 	.byte	0x3f
	.zero		1


	//   ....[36]....
        /*0b40*/ 	.word	0x0000a1a0
        /*0b44*/ 	.word	0x00000000
        /*0b48*/ 	.word	0x00022840
        /*0b4c*/ 	.short	0x010a
        /*0b4e*/ 	.byte	0x3f
	.zero		1


	//   ....[37]....
        /*0b50*/ 	.word	0x0000af40
        /*0b54*/ 	.word	0x00000008
        /*0b58*/ 	.word	0x00022800
        /*0b5c*/ 	.short	0x0107
        /*0b5e*/ 	.byte	0x3f
	.zero		1


	//   ....[38]....
        /*0b60*/ 	.word	0x0000b040
        /*0b64*/ 	.word	0x00000002
        /*0b68*/ 	.word	0x00022800
        /*0b6c*/ 	.short	0x0101
        /*0b6e*/ 	.byte	0x3f
	.zero		1


	//   ....[39]....
        /*0b70*/ 	.word	0x0000b060
        /*0b74*/ 	.word	0x00000002
        /*0b78*/ 	.word	0x00022820
        /*0b7c*/ 	.short	0x010a
        /*0b7e*/ 	.byte	0x3f
	.zero		1


	//   ....[40]....
        /*0b80*/ 	.word	0x0000b170
        /*0b84*/ 	.word	0x00000002
        /*0b88*/ 	.word	0x00022860
        /*0b8c*/ 	.short	0x010a
        /*0b8e*/ 	.byte	0x3f
	.zero		1


	//   ....[41]....
        /*0b90*/ 	.word	0x0000ba80
        /*0b94*/ 	.word	0x00000003
        /*0b98*/ 	.word	0x00022840
        /*0b9c*/ 	.short	0x010a
        /*0b9e*/ 	.byte	0x3f
	.zero		1


	//   ....[42]....
        /*0ba0*/ 	.word	0x0000bce0
        /*0ba4*/ 	.word	0x00000003
        /*0ba8*/ 	.word	0x00022860
        /*0bac*/ 	.short	0x010a
        /*0bae*/ 	.byte	0x3f
	.zero		1


	//   ....[43]....
        /*0bb0*/ 	.word	0x0000c580
        /*0bb4*/ 	.word	0x00000002
        /*0bb8*/ 	.word	0x00022840
        /*0bbc*/ 	.short	0x010a
        /*0bbe*/ 	.byte	0x3f
	.zero		1


	//   ....[44]....
        /*0bc0*/ 	.word	0x0000c7d0
        /*0bc4*/ 	.word	0x00000002
        /*0bc8*/ 	.word	0x00022860
        /*0bcc*/ 	.short	0x010a
        /*0bce*/ 	.byte	0x3f
	.zero		1


	//   ....[45]....
        /*0bd0*/ 	.word	0x0000cfe0
        /*0bd4*/ 	.word	0x00000002
        /*0bd8*/ 	.word	0x00022840
        /*0bdc*/ 	.short	0x010a
        /*0bde*/ 	.byte	0x3f
	.zero		1


	//   ....[46]....
        /*0be0*/ 	.word	0x0000d240
        /*0be4*/ 	.word	0x00000002
        /*0be8*/ 	.word	0x00022860
        /*0bec*/ 	.short	0x010a
        /*0bee*/ 	.byte	0x3f
	.zero		1


	//   ....[47]....
        /*0bf0*/ 	.word	0x0000e480
        /*0bf4*/ 	.word	0x00000000
        /*0bf8*/ 	.word	0x00022820
        /*0bfc*/ 	.short	0x010a
        /*0bfe*/ 	.byte	0x3f
	.zero		1


	//   ....[48]....
        /*0c00*/ 	.word	0x0000e640
        /*0c04*/ 	.word	0x00000006
        /*0c08*/ 	.word	0x00000000
        /*0c0c*/ 	.short	0x010a
        /*0c0e*/ 	.byte	0x3f
	.zero		1


	//   ....[49]....
        /*0c10*/ 	.word	0x0000e6b0
        /*0c14*/ 	.word	0x00000007
        /*0c18*/ 	.word	0x00000000
        /*0c1c*/ 	.short	0x010a
        /*0c1e*/ 	.byte	0x3f
	.zero		1


	//   ....[50]....
        /*0c20*/ 	.word	0x0000e720
        /*0c24*/ 	.word	0x00000004
        /*0c28*/ 	.word	0x00000000
        /*0c2c*/ 	.short	0x010a
        /*0c2e*/ 	.byte	0x3f
	.zero		1


	//   ....[51]....
        /*0c30*/ 	.word	0x0000e750
        /*0c34*/ 	.word	0x00000003
        /*0c38*/ 	.word	0x00000000
        /*0c3c*/ 	.short	0x010a
        /*0c3e*/ 	.byte	0x3f
	.zero		1


	//   ....[52]....
        /*0c40*/ 	.word	0x0000e7b0
        /*0c44*/ 	.word	0x00000007
        /*0c48*/ 	.word	0x00022800
        /*0c4c*/ 	.short	0x010a
        /*0c4e*/ 	.byte	0x3f
	.zero		1


	//   ....[53]....
        /*0c50*/ 	.word	0x0000e800
        /*0c54*/ 	.word	0x00000005
        /*0c58*/ 	.word	0x00022830
        /*0c5c*/ 	.short	0x010a
        /*0c5e*/ 	.byte	0x3f
	.zero		1


	//   ....[54]....
        /*0c60*/ 	.word	0x0000e850
        /*0c64*/ 	.word	0x00000005
        /*0c68*/ 	.word	0x00022850
        /*0c6c*/ 	.short	0x010a
        /*0c6e*/ 	.byte	0x3f
	.zero		1


	//   ....[55]....
        /*0c70*/ 	.word	0x0000e8b0
        /*0c74*/ 	.word	0x00000000
        /*0c78*/ 	.word	0x00022830
        /*0c7c*/ 	.short	0x010a
        /*0c7e*/ 	.byte	0x3f
	.zero		1


	//   ....[56]....
        /*0c80*/ 	.word	0x0000e900
        /*0c84*/ 	.word	0x000000ba
        /*0c88*/ 	.word	0x00022850
        /*0c8c*/ 	.short	0x010a
        /*0c8e*/ 	.byte	0x3f
	.zero		1


	//   ....[57]....
        /*0c90*/ 	.word	0x0000eaa0
        /*0c94*/ 	.word	0x00000000
        /*0c98*/ 	.word	0x00022840
        /*0c9c*/ 	.short	0x010a
        /*0c9e*/ 	.byte	0x3f
	.zero		1


	//   ....[58]....
        /*0ca0*/ 	.word	0x0000f540
        /*0ca4*/ 	.word	0x00000002
        /*0ca8*/ 	.word	0x00022820
        /*0cac*/ 	.short	0x010a
        /*0cae*/ 	.byte	0x3f
	.zero		1


	//   ....[59]....
        /*0cb0*/ 	.word	0x0000f590
        /*0cb4*/ 	.word	0x00000002
        /*0cb8*/ 	.word	0x00022860
        /*0cbc*/ 	.short	0x010a
        /*0cbe*/ 	.byte	0x3f
	.zero		1


	//   ....[60]....
        /*0cc0*/ 	.word	0x0000f5e0
        /*0cc4*/ 	.word	0x00000003
        /*0cc8*/ 	.word	0x00022840
        /*0ccc*/ 	.short	0x010a
        /*0cce*/ 	.byte	0x3f
	.zero		1


	//   ....[61]....
        /*0cd0*/ 	.word	0x0000f630
        /*0cd4*/ 	.word	0x00000003
        /*0cd8*/ 	.word	0x00022860
        /*0cdc*/ 	.short	0x010a
        /*0cde*/ 	.byte	0x3f
	.zero		1


	//   ....[62]....
        /*0ce0*/ 	.word	0x0000f680
        /*0ce4*/ 	.word	0x00000002
        /*0ce8*/ 	.word	0x00022840
        /*0cec*/ 	.short	0x010a
        /*0cee*/ 	.byte	0x3f
	.zero		1


	//   ....[63]....
        /*0cf0*/ 	.word	0x0000f6d0
        /*0cf4*/ 	.word	0x00000002
        /*0cf8*/ 	.word	0x00022860
        /*0cfc*/ 	.short	0x010a
        /*0cfe*/ 	.byte	0x3f
	.zero		1


	//   ....[64]....
        /*0d00*/ 	.word	0x0000f720
        /*0d04*/ 	.word	0x00000002
        /*0d08*/ 	.word	0x00022840
        /*0d0c*/ 	.short	0x010a
        /*0d0e*/ 	.byte	0x3f
	.zero		1


	//   ....[65]....
        /*0d10*/ 	.word	0x0000f770
        /*0d14*/ 	.word	0x00000002
        /*0d18*/ 	.word	0x00022860
        /*0d1c*/ 	.short	0x010a
        /*0d1e*/ 	.byte	0x3f
	.zero		1


	//   ....[66]....
        /*0d20*/ 	.word	0x00010100
        /*0d24*/ 	.word	0x00000000
        /*0d28*/ 	.word	0x00022820
        /*0d2c*/ 	.short	0x010a
        /*0d2e*/ 	.byte	0x3f
	.zero		1


	//   ....[67]....
        /*0d30*/ 	.word	0x000102a0
        /*0d34*/ 	.word	0x00000006
        /*0d38*/ 	.word	0x00000000
        /*0d3c*/ 	.short	0x010a
        /*0d3e*/ 	.byte	0x3f
	.zero		1


	//   ....[68]....
        /*0d40*/ 	.word	0x000102f0
        /*0d44*/ 	.word	0x00000007
        /*0d48*/ 	.word	0x00000000
        /*0d4c*/ 	.short	0x010a
        /*0d4e*/ 	.byte	0x3f
	.zero		1


	//   ....[69]....
        /*0d50*/ 	.word	0x00010340
        /*0d54*/ 	.word	0x00000004
        /*0d58*/ 	.word	0x00000000
        /*0d5c*/ 	.short	0x010a
        /*0d5e*/ 	.byte	0x3f
	.zero		1


	//----- nvinfo : EIATTR_NUM_MBARRIERS
	.align		4
.L_209:
        /*0d60*/ 	.byte	0x03, 0x38
        /*0d62*/ 	.short	0x0016


	//----- nvinfo : EIATTR_EXIT_INSTR_OFFSETS
	.align		4
        /*0d64*/ 	.byte	0x04, 0x1c
        /*0d66*/ 	.short	(.L_211 - .L_210)


	//   ....[0]....
.L_210:
        /*0d68*/ 	.word	0x00000a80


	//   ....[1]....
        /*0d6c*/ 	.word	0x000088b0


	//   ....[2]....
        /*0d70*/ 	.word	0x0000e7a0


	//----- nvinfo : EIATTR_MAX_THREADS
	.align		4
.L_211:
        /*0d74*/ 	.byte	0x04, 0x05
        /*0d76*/ 	.short	(.L_213 - .L_212)
.L_212:
        /*0d78*/ 	.word	0x00000180
        /*0d7c*/ 	.word	0x00000001
        /*0d80*/ 	.word	0x00000001


	//----- nvinfo : EIATTR_CRS_STACK_SIZE
	.align		4
.L_213:
        /*0d84*/ 	.byte	0x04, 0x1e
        /*0d86*/ 	.short	(.L_215 - .L_214)
.L_214:
        /*0d88*/ 	.word	0x00000000


	//----- nvinfo : EIATTR_CBANK_PARAM_SIZE
	.align		4
.L_215:
        /*0d8c*/ 	.byte	0x03, 0x19
        /*0d8e*/ 	.short	0x0af0


	//----- nvinfo : EIATTR_PARAM_CBANK
	.align		4
        /*0d90*/ 	.byte	0x04, 0x0a
        /*0d92*/ 	.short	(.L_217 - .L_216)
	.align		4
.L_216:
        /*0d94*/ 	.word	index@(.nv.constant0._ZN7cutlass13device_kernelIN5flash11enable_sm90INS1_16FlashAttnFwdSm90INS1_25CollectiveMainloopFwdSm90ILi2EN4cute5tupleIJNS5_1CILi1EEES8_S8_EEENS6_IJNS7_ILi128EEENS7_ILi96EEENS7_ILi64EEEEEELi256ENS_10bfloat16_tEfNS_4arch4Sm90ELb0ELb0ELb0ELb1ELb0ELb0ELb0ELb1ELb0ELb1ELb0ELb0EEENS1_21CollectiveEpilogueFwdINS6_IJSA_NS7_ILi256EEESB_EEES9_SE_SG_Li256ELb1ELb1ELb0ELb0EEENS1_36VarlenDynamicPersistentTileSchedulerILi128ELi96ELi256ELi128ELb0ELb1ELb1ELb0ELb1ELb1EEEEEEEEEvNT_6ParamsE)
        /*0d98*/ 	.short	0x0210
        /*0d9a*/ 	.short	0x0af0


	//----- nvinfo : EIATTR_SW_WAR
	.align		4
.L_217:
        /*0d9c*/ 	.byte	0x04, 0x36
        /*0d9e*/ 	.short	(.L_219 - .L_218)
.L_218:
        /*0da0*/ 	.word	0x00000008
.L_219:


//--------------------- .nv.info._ZN7cutlass13device_kernelIN5flash11enable_sm90INS1_16FlashAttnFwdSm90INS1_25CollectiveMainloopFwdSm90ILi2EN4cute5tupleIJNS5_1CILi1EEES8_S8_EEENS6_IJNS7_ILi128EEENS7_ILi96EEENS7_ILi64EEEEEELi256ENS_10bfloat16_tEfNS_4arch4Sm90ELb0ELb0ELb0ELb1ELb0ELb1ELb0ELb1ELb0ELb1ELb0ELb0EEENS1_21CollectiveEpilogueFwdINS6_IJSA_NS7_ILi256EEESB_EEES9_SE_SG_Li256ELb1ELb1ELb0ELb0EEENS1_36VarlenDynamicPersistentTileSchedulerILi128ELi96ELi256ELi128ELb0ELb1ELb1ELb0ELb1ELb1EEEEEEEEEvNT_6ParamsE --------------------------
	.section	.nv.info._ZN7cutlass13device_kernelIN5flash11enable_sm90INS1_16FlashAttnFwdSm90INS1_25CollectiveMainloopFwdSm90ILi2EN4cute5tupleIJNS5_1CILi1EEES8_S8_EEENS6_IJNS7_ILi128EEENS7_ILi96EEENS7_ILi64EEEEEELi256ENS_10bfloat16_tEfNS_4arch4Sm90ELb0ELb0ELb0ELb1ELb0ELb1ELb0ELb1ELb0ELb1ELb0ELb0EEENS1_21CollectiveEpilogueFwdINS6_IJSA_NS7_ILi256EEESB_EEES9_SE_SG_Li256ELb1ELb1ELb0ELb0EEENS1_36VarlenDynamicPersistentTileSchedulerILi128ELi96ELi256ELi128ELb0ELb1ELb1ELb0ELb1ELb1EEEEEEEEEvNT_6ParamsE,"",@"SHT_CUDA_INFO"
	.sectionflags	@""
	.align	4


	//----- nvinfo : EIATTR_CUDA_API_VERSION
	.align		4
        /*0000*/ 	.byte	0x04, 0x37
        /*0002*/ 	.short	(.L_221 - .L_220)
.L_220:
        /*0004*/ 	.word	0x00000082


	//----- nvinfo : EIATTR_KPARAM_INFO
	.align		4
.L_221:
        /*0008*/ 	.byte	0x04, 0x17
        /*000a*/ 	.short	(.L_223 - .L_222)
.L_222:
        /*000c*/ 	.word	0x00000000
        /*0010*/ 	.short	0x0000
        /*0012*/ 	.short	0x0070
        /*0014*/ 	.byte	0x00, 0xf0, 0x01, 0x2a


	//----- nvinfo : EIATTR_SPARSE_MMA_MASK
	.align		4
.L_223:
        /*0018*/ 	.byte	0x03, 0x50
        /*001a*/ 	.short	0x0000


	//----- nvinfo : EIATTR_MAXREG_COUNT
	.align		4
        /*001c*/ 	.byte	0x03, 0x1b
        /*001e*/ 	.short	0x00a8


	//----- nvinfo : EIATTR_NUM_BARRIERS
	.align		4
        /*0020*/ 	.byte	0x02, 0x4c
        /*0022*/ 	.byte	0x10
	.zero		1


	//----- nvinfo : EIATTR_EXTERNS
	.align		4
        /*0024*/ 	.byte	0x04, 0x0f
        /*0026*/ 	.short	(.L_225 - .L_224)


	//   ....[0]....
	.align		4
.L_224:
        /*0028*/ 	.word	index@(__assertfail)


	//----- nvinfo : EIATTR_ANNOTATIONS
	.align		4
.L_225:
        /*002c*/ 	.byte	0x04, 0x55
        /*002e*/ 	.short	(.L_227 - .L_226)


	//   ....[0]....
.L_226:
        /* <DEDUP_REMOVED lines=91> */


	//----- nvinfo : EIATTR_MERCURY_ISA_VERSION
	.align		4
.L_227:
        /*05d0*/ 	.byte	0x03, 0x5f
        /*05d2*/ 	.short	0x0101


	//----- nvinfo : EIATTR_UNUSED_LOAD_BYTE_OFFSET
	.align		4
        /*05d4*/ 	.byte	0x04, 0x44
        /*05d6*/ 	.short	(.L_229 - .L_228)


	//   ....[0]....
.L_228:
        /*05d8*/ 	.word	0x00000ac0
        /*05dc*/ 	.word	0x0000fff0


	//   ....[1]....
        /*05e0*/ 	.word	0x0000c760
        /*05e4*/ 	.word	0x0000fff0


	//----- nvinfo : EIATTR_INT_WARP_WIDE_INSTR_OFFSETS
	.align		4
.L_229:
        /*05e8*/ 	.byte	0x04, 0x31
        /*05ea*/ 	.short	(.L_231 - .L_230)


	//   ....[0]....
.L_230:
        /*05ec*/ 	.word	0x00000180


	//   ....[1]....
        /*05f0*/ 	.word	0x00000220


	//   ....[2]....
        /*05f4*/ 	.word	0x00000290


	//   ....[3]....
        /*05f8*/ 	.word	0x00011b20


	//   ....[4]....
        /*05fc*/ 	.word	0x00011bb0


	//   ....[5]....
        /*0600*/ 	.word	0x00015b50


	//   ....[6]....
        /*0604*/ 	.word	0x00015be0


	//----- nvinfo : EIATTR_COOP_GROUP_MASK_REGIDS
	.align		4
.L_231:
        /*0608*/ 	.byte	0x04, 0x29
        /*060a*/ 	.short	(.L_233 - .L_232)


	//   ....[0]....
.L_232:
        /*060c*/ 	.word	0xffffffff


	//   ....[1]....
        /*0610*/ 	.word	0xffffffff


	//   ....[2]....
        /*0614*/ 	.word	0xffffffff


	//   ....[3]....
        /*0618*/ 	.word	0xffffffff


	//   ....[4]....
        /*061c*/ 	.word	0xffffffff


	//   ....[5]....
        /*0620*/ 	.word	0xffffffff


	//   ....[6]....
        /*0624*/ 	.word	0xffffffff


	//   ....[7]....
        /*0628*/ 	.word	0xffffffff


	//   ....[8]....
        /*062c*/ 	.word	0xffffffff


	//   ....[9]....
        /*0630*/ 	.word	0xffffffff


	//   ....[10]....
        /*0634*/ 	.word	0xffffffff


	//   ....[11]....
        /*0638*/ 	.word	0xffffffff


	//   ....[12]....
        /*063c*/ 	.word	0xffffffff


	//   ....[13]....
        /*0640*/ 	.word	0xffffffff


	//   ....[14]....
        /*0644*/ 	.word	0xffffffff


	//   ....[15]....
        /*0648*/ 	.word	0xffffffff


	//   ....[16]....
        /*064c*/ 	.word	0xffffffff


	//   ....[17]....
        /*0650*/ 	.word	0xffffffff


	//   ....[18]....
        /*0654*/ 	.word	0xffffffff


	//   ....[19]....
        /*0658*/ 	.word	0xffffffff


	//   ....[20]....
        /*065c*/ 	.word	0xffffffff


	//   ....[21]....
        /*0660*/ 	.word	0xffffffff


	//   ....[22]....
        /*0664*/ 	.word	0xffffffff


	//   ....[23]....
        /*0668*/ 	.word	0xffffffff


	//   ....[24]....
        /*066c*/ 	.word	0xffffffff


	//   ....[25]....
        /*0670*/ 	.word	0xffffffff


	//   ....[26]....
        /*0674*/ 	.word	0xffffffff


	//   ....[27]....
        /*0678*/ 	.word	0xffffffff


	//   ....[28]....
        /*067c*/ 	.word	0xffffffff


	//   ....[29]....
        /*0680*/ 	.word	0xffffffff


	//   ....[30]....
        /*0684*/ 	.word	0xffffffff


	//   ....[31]....
        /*0688*/ 	.word	0xffffffff


	//   ....[32]....
        /*068c*/ 	.word	0xffffffff


	//   ....[33]....
        /*0690*/ 	.word	0xffffffff


	//   ....[34]....
        /*0694*/ 	.word	0xffffffff


	//   ....[35]....
        /*0698*/ 	.word	0xffffffff


	//   ....[36]....
        /*069c*/ 	.word	0xffffffff


	//   ....[37]....
        /*06a0*/ 	.word	0xffffffff


	//   ....[38]....
        /*06a4*/ 	.word	0xffffffff


	//   ....[39]....
        /*06a8*/ 	.word	0xffffffff


	//   ....[40]....
        /*06ac*/ 	.word	0xffffffff


	//   ....[41]....
        /*06b0*/ 	.word	0xffffffff


	//   ....[42]....
        /*06b4*/ 	.word	0xffffffff


	//   ....[43]....
        /*06b8*/ 	.word	0xffffffff


	//   ....[44]....
        /*06bc*/ 	.word	0xffffffff


	//   ....[45]....
        /*06c0*/ 	.word	0xffffffff


	//   ....[46]....
        /*06c4*/ 	.word	0xffffffff


	//   ....[47]....
        /*06c8*/ 	.word	0xffffffff


	//   ....[48]....
        /*06cc*/ 	.word	0xffffffff


	//   ....[49]....
        /*06d0*/ 	.word	0xffffffff


	//   ....[50]....
        /*06d4*/ 	.word	0xffffffff


	//   ....[51]....
        /*06d8*/ 	.word	0xffffffff


	//   ....[52]....
        /*06dc*/ 	.word	0xffffffff


	//   ....[53]....
        /*06e0*/ 	.word	0xffffffff


	//   ....[54]....
        /*06e4*/ 	.word	0xffffffff


	//   ....[55]....
        /*06e8*/ 	.word	0xffffffff


	//   ....[56]....
        /*06ec*/ 	.word	0xffffffff


	//   ....[57]....
        /*06f0*/ 	.word	0xffffffff


	//   ....[58]....
        /*06f4*/ 	.word	0xffffffff


	//   ....[59]....
        /*06f8*/ 	.word	0xffffffff


	//   ....[60]....
        /*06fc*/ 	.word	0xffffffff


	//   ....[61]....
        /*0700*/ 	.word	0xffffffff


	//   ....[62]....
        /*0704*/ 	.word	0xffffffff


	//   ....[63]....
        /*0708*/ 	.word	0xffffffff


	//   ....[64]....
        /*070c*/ 	.word	0xffffffff


	//   ....[65]....
        /*0710*/ 	.word	0xffffffff


	//   ....[66]....
        /*0714*/ 	.word	0xffffffff


	//   ....[67]....
        /*0718*/ 	.word	0xffffffff


	//   ....[68]....
        /*071c*/ 	.word	0xffffffff


	//   ....[69]....
        /*0720*/ 	.word	0xffffffff


	//   ....[70]....
        /*0724*/ 	.word	0xffffffff


	//   ....[71]....
        /*0728*/ 	.word	0xffffffff


	//   ....[72]....
        /*072c*/ 	.word	0xffffffff


	//   ....[73]....
        /*0730*/ 	.word	0xffffffff


	//   ....[74]....
        /*0734*/ 	.word	0xffffffff


	//   ....[75]....
        /*0738*/ 	.word	0xffffffff


	//   ....[76]....
        /*073c*/ 	.word	0xffffffff


	//   ....[77]....
        /*0740*/ 	.word	0xffffffff


	//   ....[78]....
        /*0744*/ 	.word	0xffffffff


	//   ....[79]....
        /*0748*/ 	.word	0xffffffff


	//   ....[80]....
        /*074c*/ 	.word	0xffffffff


	//   ....[81]....
        /*0750*/ 	.word	0xffffffff


	//   ....[82]....
        /*0754*/ 	.word	0xffffffff


	//   ....[83]....
        /*0758*/ 	.word	0xffffffff


	//   ....[84]....
        /*075c*/ 	.word	0xffffffff


	//   ....[85]....
        /*0760*/ 	.word	0xffffffff


	//   ....[86]....
        /*0764*/ 	.word	0xffffffff


	//   ....[87]....
        /*0768*/ 	.word	0xffffffff


	//   ....[88]....
        /*076c*/ 	.word	0xffffffff


	//   ....[89]....
        /*0770*/ 	.word	0xffffffff


	//   ....[90]....
        /*0774*/ 	.word	0xffffffff


	//   ....[91]....
        /*0778*/ 	.word	0xffffffff


	//   ....[92]....
        /*077c*/ 	.word	0xffffffff


	//   ....[93]....
        /*0780*/ 	.word	0xffffffff


	//   ....[94]....
        /*0784*/ 	.word	0xffffffff


	//   ....[95]....
        /*0788*/ 	.word	0xffffffff


	//   ....[96]....
        /*078c*/ 	.word	0xffffffff


	//   ....[97]....
        /*0790*/ 	.word	0xffffffff


	//   ....[98]....
        /*0794*/ 	.word	0xffffffff


	//   ....[99]....
        /*0798*/ 	.word	0xffffffff


	//   ....[100]....
        /*079c*/ 	.word	0x0500000f


	//   ....[101]....
        /*07a0*/ 	.word	0x0500000f


	//   ....[102]....
        /*07a4*/ 	.word	0x0500000f


	//   ....[103]....
        /*07a8*/ 	.word	0x0500000f


	//   ....[104]....
        /*07ac*/ 	.word	0x0500000f


	//   ....[105]....
        /*07b0*/ 	.word	0x0500000f


	//   ....[106]....
        /*07b4*/ 	.word	0x0500000f


	//   ....[107]....
        /*07b8*/ 	.word	0x0500000f


	//   ....[108]....
        /*07bc*/ 	.word	0x0500000f


	//   ....[109]....
        /*07c0*/ 	.word	0x0500000f


	//   ....[110]....
        /*07c4*/ 	.word	0x0500000f


	//   ....[111]....
        /*07c8*/ 	.word	0x0500000f


	//   ....[112]....
        /*07cc*/ 	.word	0x0500000f


	//   ....[113]....
        /*07d0*/ 	.word	0x0500000f


	//   ....[114]....
        /*07d4*/ 	.word	0x0500000f


	//   ....[115]....
        /*07d8*/ 	.word	0x0500000f


	//   ....[116]....
        /*07dc*/ 	.word	0x0500000f


	//   ....[117]....
        /*07e0*/ 	.word	0x0500000f


	//   ....[118]....
        /*07e4*/ 	.word	0x0500000f


	//   ....[119]....
        /*07e8*/ 	.word	0x0500000f


	//   ....[120]....
        /*07ec*/ 	.word	0x0500000f


	//   ....[121]....
        /*07f0*/ 	.word	0x0500000f


	//   ....[122]....
        /*07f4*/ 	.word	0x0500000f


	//   ....[123]....
        /*07f8*/ 	.word	0x0500000f


	//   ....[124]....
        /*07fc*/ 	.word	0x0500000f


	//   ....[125]....
        /*0800*/ 	.word	0x0500000f


	//   ....[126]....
        /*0804*/ 	.word	0x0500000f


	//   ....[127]....
        /*0808*/ 	.word	0x0500000f


	//   ....[128]....
        /*080c*/ 	.word	0x0500000f


	//   ....[129]....
        /*0810*/ 	.word	0x0500000f


	//   ....[130]....
        /*0814*/ 	.word	0x0500000f


	//   ....[131]....
        /*0818*/ 	.word	0x0500000f


	//   ....[132]....
        /*081c*/ 	.word	0x0500000f


	//   ....[133]....
        /*0820*/ 	.word	0x0500000f


	//   ....[134]....
        /*0824*/ 	.word	0x0500000f


	//   ....[135]....
        /*0828*/ 	.word	0x0500000f


	//   ....[136]....
        /*082c*/ 	.word	0x0500000f


	//   ....[137]....
        /*0830*/ 	.word	0x0500000f


	//   ....[138]....
        /*0834*/ 	.word	0x0500000f


	//   ....[139]....
        /*0838*/ 	.word	0x0500000f


	//   ....[140]....
        /*083c*/ 	.word	0x0500000f


	//   ....[141]....
        /*0840*/ 	.word	0x0500000f


	//   ....[142]....
        /*0844*/ 	.word	0x0500000f


	//   ....[143]....
        /*0848*/ 	.word	0x0500000f


	//   ....[144]....
        /*084c*/ 	.word	0x0500000f


	//   ....[145]....
        /*0850*/ 	.word	0x0500000f


	//   ....[146]....
        /*0854*/ 	.word	0x0500000f


	//   ....[147]....
        /*0858*/ 	.word	0x0500000f


	//   ....[148]....
        /*085c*/ 	.word	0x0500000f


	//   ....[149]....
        /*0860*/ 	.word	0x0500000f


	//   ....[150]....
        /*0864*/ 	.word	0x0500000f


	//   ....[151]....
        /*0868*/ 	.word	0x0500000f


	//   ....[152]....
        /*086c*/ 	.word	0x0500000f


	//----- nvinfo : EIATTR_COOP_GROUP_INSTR_OFFSETS
	.align		4
.L_233:
        /*0870*/ 	.byte	0x04, 0x28
        /*0872*/ 	.short	(.L_235 - .L_234)


	//   ....[0]....
.L_234:
        /*0874*/ 	.word	0x00000060


	//   ....[1]....
        /*0878*/ 	.word	0x00000190


	//   ....[2]....
        /*087c*/ 	.word	0x00000240


	//   ....[3]....
        /*0880*/ 	.word	0x00000400


	//   ....[4]....
        /*0884*/ 	.word	0x00000560


	//   ....[5]....
        /*0888*/ 	.word	0x00000680


	//   ....[6]....
        /*088c*/ 	.word	0x000007e0


	//   ....[7]....
        /*0890*/ 	.word	0x00005d30


	//   ....[8]....
        /*0894*/ 	.word	0x000062d0


	//   ....[9]....
        /*0898*/ 	.word	0x000062e0


	//   ....[10]....
        /*089c*/ 	.word	0x000062f0


	//   ....[11]....
        /*08a0*/ 	.word	0x00006300


	//   ....[12]....
        /*08a4*/ 	.word	0x000072b0


	//   ....[13]....
        /*08a8*/ 	.word	0x000072c0


	//   ....[14]....
        /*08ac*/ 	.word	0x000072d0


	//   ....[15]....
        /*08b0*/ 	.word	0x000072e0


	//   ....[16]....
        /*08b4*/ 	.word	0x00008c70


	//   ....[17]....
        /*08b8*/ 	.word	0x00008ca0


	//   ....[18]....
        /*08bc*/ 	.word	0x000090c0


	//   ....[19]....
        /*08c0*/ 	.word	0x00009120


	//   ....[20]....
        /*08c4*/ 	.word	0x0000a320


	//   ....[21]....
        /*08c8*/ 	.word	0x0000a340


	//   ....[22]....
        /*08cc*/ 	.word	0x0000ab80


	//   ....[23]....
        /*08d0*/ 	.word	0x0000ac10


	//   ....[24]....
        /*08d4*/ 	.word	0x0000bce0


	//   ....[25]....
        /*08d8*/ 	.word	0x0000bd40


	//   ....[26]....
        /*08dc*/ 	.word	0x0000bd90


	//   ....[27]....
        /*08e0*/ 	.word	0x0000bdc0


	//   ....[28]....
        /*08e4*/ 	.word	0x0000d750


	//   ....[29]....
        /*08e8*/ 	.word	0x0000d7b0


	//   ....[30]....
        /*08ec*/ 	.word	0x0000d7f0


	//   ....[31]....
        /*08f0*/ 	.word	0x0000d820


	//   ....[32]....
        /*08f4*/ 	.word	0x0000e070


	//   ....[33]....
        /*08f8*/ 	.word	0x0000e0b0


	//   ....[34]....
        /*08fc*/ 	.word	0x0000e220


	//   ....[35]....
        /*0900*/ 	.word	0x0000e240


	//   ....[36]....
        /*0904*/ 	.word	0x0000e380


	//   ....[37]....
        /*0908*/ 	.word	0x0000e3a0


	//   ....[38]....
        /*090c*/ 	.word	0x0000e4f0


	//   ....[39]....
        /*0910*/ 	.word	0x0000e510


	//   ....[40]....
        /*0914*/ 	.word	0x0000ed70


	//   ....[41]....
        /*0918*/ 	.word	0x0000ed80


	//   ....[42]....
        /*091c*/ 	.word	0x0000ef60


	//   ....[43]....
        /*0920*/ 	.word	0x0000ef70


	//   ....[44]....
        /*0924*/ 	.word	0x0000f140


	//   ....[45]....
        /*0928*/ 	.word	0x0000f150


	//   ....[46]....
        /*092c*/ 	.word	0x0000f320


	//   ....[47]....
        /*0930*/ 	.word	0x0000f330


	//   ....[48]....
        /*0934*/ 	.word	0x0000f550


	//   ....[49]....
        /*0938*/ 	.word	0x0000f740


	//   ....[50]....
        /*093c*/ 	.word	0x0000f770


	//   ....[51]....
        /*0940*/ 	.word	0x0000f7a0


	//   ....[52]....
        /*0944*/ 	.word	0x0000f7d0


	//   ....[53]....
        /*0948*/ 	.word	0x0000f800


	//   ....[54]....
        /*094c*/ 	.word	0x0000f830


	//   ....[55]....
        /*0950*/ 	.word	0x0000f9a0


	//   ....[56]....
        /*0954*/ 	.word	0x0000f9d0


	//   ....[57]....
        /*0958*/ 	.word	0x0000fa00


	//   ....[58]....
        /*095c*/ 	.word	0x0000fa30


	//   ....[59]....
        /*0960*/ 	.word	0x0000fa60


	//   ....[60]....
        /*0964*/ 	.word	0x0000fa90


	//   ....[61]....
        /*0968*/ 	.word	0x0000fb30


	//   ....[62]....
        /*096c*/ 	.word	0x0000fb60


	//   ....[63]....
        /*0970*/ 	.word	0x0000fbf0


	//   ....[64]....
        /*0974*/ 	.word	0x00010740


	//   ....[65]....
        /*0978*/ 	.word	0x00012130


	//   ....[66]....
        /*097c*/ 	.word	0x00012cf0


	//   ....[67]....
        /*0980*/ 	.word	0x00012d00


	//   ....[68]....
        /*0984*/ 	.word	0x00012da0


	//   ....[69]....
        /*0988*/ 	.word	0x00012db0


	//   ....[70]....
        /*098c*/ 	.word	0x00012e30


	//   ....[71]....
        /*0990*/ 	.word	0x00012e40


	//   ....[72]....
        /*0994*/ 	.word	0x00012ec0


	//   ....[73]....
        /*0998*/ 	.word	0x00012ed0


	//   ....[74]....
        /*099c*/ 	.word	0x00012f50


	//   ....[75]....
        /*09a0*/ 	.word	0x00012f60


	//   ....[76]....
        /*09a4*/ 	.word	0x00012fe0


	//   ....[77]....
        /*09a8*/ 	.word	0x00012ff0


	//   ....[78]....
        /*09ac*/ 	.word	0x00013070


	//   ....[79]....
        /*09b0*/ 	.word	0x00013080


	//   ....[80]....
        /*09b4*/ 	.word	0x000130d0


	//   ....[81]....
        /*09b8*/ 	.word	0x000130f0


	//   ....[82]....
        /*09bc*/ 	.word	0x00015de0


	//   ....[83]....
        /*09c0*/ 	.word	0x00015e40


	//   ....[84]....
        /*09c4*/ 	.word	0x00015e70


	//   ....[85]....
        /*09c8*/ 	.word	0x00015ea0


	//   ....[86]....
        /*09cc*/ 	.word	0x00015ed0


	//   ....[87]....
        /*09d0*/ 	.word	0x00015f00


	//   ....[88]....
        /*09d4*/ 	.word	0x00015f30


	//   ....[89]....
        /*09d8*/ 	.word	0x00015f40


	//   ....[90]....
        /*09dc*/ 	.word	0x000160c0


	//   ....[91]....
        /*09e0*/ 	.word	0x000160f0


	//   ....[92]....
        /*09e4*/ 	.word	0x00016120


	//   ....[93]....
        /*09e8*/ 	.word	0x00016150


	//   ....[94]....
        /*09ec*/ 	.word	0x00016180


	//   ....[95]....
        /*09f0*/ 	.word	0x000161b0


	//   ....[96]....
        /*09f4*/ 	.word	0x00016270


	//   ....[97]....
        /*09f8*/ 	.word	0x00016290


	//   ....[98]....
        /*09fc*/ 	.word	0x00016300


	//   ....[99]....
        /*0a00*/ 	.word	0x00016790


	//   ....[100]....
        /*0a04*/ 	.word	0x00016bd0


	//   ....[101]....
        /*0a08*/ 	.word	0x00016c70


	//   ....[102]....
        /*0a0c*/ 	.word	0x00016d00


	//   ....[103]....
        /*0a10*/ 	.word	0x00016d50


	//   ....[104]....
        /*0a14*/ 	.word	0x00016da0


	//   ....[105]....
        /*0a18*/ 	.word	0x00016e80


	//   ....[106]....
        /*0a1c*/ 	.word	0x00016f10


	//   ....[107]....
        /*0a20*/ 	.word	0x00016f60


	//   ....[108]....
        /*0a24*/ 	.word	0x00016fb0


	//   ....[109]....
        /*0a28*/ 	.word	0x000171c0


	//   ....[110]....
        /*0a2c*/ 	.word	0x00017210


	//   ....[111]....
        /*0a30*/ 	.word	0x000172a0


	//   ....[112]....
        /*0a34*/ 	.word	0x00017330


	//   ....[113]....
        /*0a38*/ 	.word	0x000173c0


	//   ....[114]....
        /*0a3c*/ 	.word	0x00017450


	//   ....[115]....
        /*0a40*/ 	.word	0x000174e0


	//   ....[116]....
        /*0a44*/ 	.word	0x00017570


	//   ....[117]....
        /*0a48*/ 	.word	0x00017630


	//   ....[118]....
        /*0a4c*/ 	.word	0x00017920


	//   ....[119]....
        /*0a50*/ 	.word	0x00017b00


	//   ....[120]....
        /*0a54*/ 	.word	0x00017b50


	//   ....[121]....
        /*0a58*/ 	.word	0x00017bb0


	//   ....[122]....
        /*0a5c*/ 	.word	0x00017ca0


	//   ....[123]....
        /*0a60*/ 	.word	0x00017d00


	//   ....[124]....
        /*0a64*/ 	.word	0x00017df0


	//   ....[125]....
        /*0a68*/ 	.word	0x00017e50


	//   ....[126]....
        /*0a6c*/ 	.word	0x00017f40


	//   ....[127]....
        /*0a70*/ 	.word	0x00017fa0


	//   ....[128]....
        /*0a74*/ 	.word	0x00018090


	//   ....[129]....
        /*0a78*/ 	.word	0x000180f0


	//   ....[130]....
        /*0a7c*/ 	.word	0x000181e0


	//   ....[131]....
        /*0a80*/ 	.word	0x00018240


	//   ....[132]....
        /*0a84*/ 	.word	0x00018320


	//   ....[133]....
        /*0a88*/ 	.word	0x00018380


	//   ....[134]....
        /*0a8c*/ 	.word	0x00018450


	//   ....[135]....
        /*0a90*/ 	.word	0x00018780


	//   ....[136]....
        /*0a94*/ 	.word	0x00018820


	//   ....[137]....
        /*0a98*/ 	.word	0x00018940


	//   ....[138]....
        /*0a9c*/ 	.word	0x000189c0


	//   ....[139]....
        /*0aa0*/ 	.word	0x00018a40


	//   ....[140]....
        /*0aa4*/ 	.word	0x00018ac0


	//   ....[141]....
        /*0aa8*/ 	.word	0x00018b40


	//   ....[142]....
        /*0aac*/ 	.word	0x00018bd0


	//   ....[143]....
        /*0ab0*/ 	.word	0x00018c70


	//   ....[144]....
        /*0ab4*/ 	.word	0x00018d10


	//   ....[145]....
        /*0ab8*/ 	.word	0x00018d90


	//   ....[146]....
        /*0abc*/ 	.word	0x00018e10


	//   ....[147]....
        /*0ac0*/ 	.word	0x00018e90


	//   ....[148]....
        /*0ac4*/ 	.word	0x00018f20


	//   ....[149]....
        /*0ac8*/ 	.word	0x00018fa0


	//   ....[150]....
        /*0acc*/ 	.word	0x00019040


	//   ....[151]....
        /*0ad0*/ 	.word	0x000190d0


	//   ....[152]....
        /*0ad4*/ 	.word	0x00019200


	//----- nvinfo : EIATTR_REG_RECONFIG
	.align		4
.L_235:
        /*0ad8*/ 	.byte	0x01, 0x54
	.zero		2


	//----- nvinfo : EIATTR_SYSCALL_OFFSETS
	.align		4
        /*0adc*/ 	.byte	0x04, 0x46
        /*0ade*/ 	.short	(.L_237 - .L_236)


	//   ....[0]....
.L_236:
        /*0ae0*/ 	.word	0x000017c0


	//   ....[1]....
        /*0ae4*/ 	.word	0x00001910


	//   ....[2]....
        /*0ae8*/ 	.word	0x00005ed0


	//   ....[3]....
        /*0aec*/ 	.word	0x00006240


	//   ....[4]....
        /*0af0*/ 	.word	0x00011d20


	//   ....[5]....
        /*0af4*/ 	.word	0x00011e80


	//   ....[6]....
        /*0af8*/ 	.word	0x00011f80


	//   ....[7]....
        /*0afc*/ 	.word	0x000128f0


	//----- nvinfo : EIATTR_MBARRIER_INSTR_OFFSETS
	.align		4
.L_237:
        /*0b00*/ 	.byte	0x04, 0x39
        /*0b02*/ 	.short	(.L_239 - .L_238)


	//   ....[0]....
.L_238:
        /*0b04*/ 	.word	0x000002b0
        /*0b08*/ 	.word	0x000000ff
        /*0b0c*/ 	.word	0x00022800
        /*0b10*/ 	.short	0x0100
        /*0b12*/ 	.byte	0x08
	.zero		1


	//   ....[1]....
        /*0b14*/ 	.word	0x000002c0
        /*0b18*/ 	.word	0x000000ff
        /*0b1c*/ 	.word	0x00022820
        /*0b20*/ 	.short	0x0100
        /*0b22*/ 	.byte	0x08
	.zero		1


	//   ....[2]....
        /*0b24*/ 	.word	0x000003b0
        /*0b28*/ 	.word	0x000000ff
        /*0b2c*/ 	.word	0x00022830
        /*0b30*/ 	.short	0x0100
        /*0b32*/ 	.byte	0x08
	.zero		1


	//   ....[3]....
        /*0b34*/ 	.word	0x000003c0
        /*0b38*/ 	.word	0x000000ff
        /*0b3c*/ 	.word	0x00022840
        /*0b40*/ 	.short	0x0100
        /*0b42*/ 	.byte	0x08
	.zero		1


	//   ....[4]....
        /*0b44*/ 	.word	0x000003d0
        /*0b48*/ 	.word	0x000000ff
        /*0b4c*/ 	.word	0x00022838
        /*0b50*/ 	.short	0x0100
        /*0b52*/ 	.byte	0x08
	.zero		1


	//   ....[5]....
        /*0b54*/ 	.word	0x000003e0
        /*0b58*/ 	.word	0x000000ff
        /*0b5c*/ 	.word	0x00022848
        /*0b60*/ 	.short	0x0100
        /*0b62*/ 	.byte	0x08
	.zero		1


	//   ....[6]....
        /*0b64*/ 	.word	0x00000510
        /*0b68*/ 	.word	0x000000ff
        /*0b6c*/ 	.word	0x00022850
        /*0b70*/ 	.short	0x0100
        /*0b72*/ 	.byte	0x08
	.zero		1


	//   ....[7]....
        /*0b74*/ 	.word	0x00000520
        /*0b78*/ 	.word	0x000000ff
        /*0b7c*/ 	.word	0x00022860
        /*0b80*/ 	.short	0x0100
        /*0b82*/ 	.byte	0x08
	.zero		1


	//   ....[8]....
        /*0b84*/ 	.word	0x00000530
        /*0b88*/ 	.word	0x000000ff
        /*0b8c*/ 	.word	0x00022858
        /*0b90*/ 	.short	0x0100
        /*0b92*/ 	.byte	0x08
	.zero		1


	//   ....[9]....
        /*0b94*/ 	.word	0x00000540
        /*0b98*/ 	.word	0x000000ff
        /*0b9c*/ 	.word	0x00022868
        /*0ba0*/ 	.short	0x0100
        /*0ba2*/ 	.byte	0x08
	.zero		1


	//   ....[10]....
        /*0ba4*/ 	.word	0x00000630
        /*0ba8*/ 	.word	0x000000ff
        /*0bac*/ 	.word	0x00022870
        /*0bb0*/ 	.short	0x0100
        /*0bb2*/ 	.byte	0x06
	.zero		1


	//   ....[11]....
        /*0bb4*/ 	.word	0x00000640
        /*0bb8*/ 	.word	0x000000ff
        /*0bbc*/ 	.word	0x00022880
        /*0bc0*/ 	.short	0x0100
        /*0bc2*/ 	.byte	0x06
	.zero		1


	//   ....[12]....
        /*0bc4*/ 	.word	0x00000650
        /*0bc8*/ 	.word	0x000000ff
        /*0bcc*/ 	.word	0x00022878
        /*0bd0*/ 	.short	0x0100
        /*0bd2*/ 	.byte	0x06
	.zero		1


	//   ....[13]....
        /*0bd4*/ 	.word	0x00000660
        /*0bd8*/ 	.word	0x000000ff
        /*0bdc*/ 	.word	0x00022888
        /*0be0*/ 	.short	0x0100
        /*0be2*/ 	.byte	0x06
	.zero		1


	//   ....[14]....
        /*0be4*/ 	.word	0x00000790
        /*0be8*/ 	.word	0x000000ff
        /*0bec*/ 	.word	0x00022890
        /*0bf0*/ 	.short	0x0100
        /*0bf2*/ 	.byte	0x08
	.zero		1


	//   ....[15]....
        /*0bf4*/ 	.word	0x000007a0
        /*0bf8*/ 	.word	0x000000ff
        /*0bfc*/ 	.word	0x000228a0
        /*0c00*/ 	.short	0x0100
        /*0c02*/ 	.byte	0x08
	.zero		1


	//   ....[16]....
        /*0c04*/ 	.word	0x000007b0
        /*0c08*/ 	.word	0x000000ff
        /*0c0c*/ 	.word	0x00022898
        /*0c10*/ 	.short	0x0100
        /*0c12*/ 	.byte	0x08
	.zero		1


	//   ....[17]....
        /*0c14*/ 	.word	0x000007c0
        /*0c18*/ 	.word	0x000000ff
        /*0c1c*/ 	.word	0x000228a8
        /*0c20*/ 	.short	0x0100
        /*0c22*/ 	.byte	0x08
	.zero		1


	//   ....[18]....
        /*0c24*/ 	.word	0x000008f0
        /*0c28*/ 	.word	0x000000ff
        /*0c2c*/ 	.word	0x000228b0
        /*0c30*/ 	.short	0x0100
        /*0c32*/ 	.byte	0x08
	.zero		1


	//   ....[19]....
        /*0c34*/ 	.word	0x00000900
        /*0c38*/ 	.word	0x000000ff
        /*0c3c*/ 	.word	0x000228c0
        /*0c40*/ 	.short	0x0100
        /*0c42*/ 	.byte	0x08
	.zero		1


	//   ....[20]....
        /*0c44*/ 	.word	0x00000910
        /*0c48*/ 	.word	0x000000ff
        /*0c4c*/ 	.word	0x000228b8
        /*0c50*/ 	.short	0x0100
        /*0c52*/ 	.byte	0x08
	.zero		1


	//   ....[21]....
        /*0c54*/ 	.word	0x00000920
        /*0c58*/ 	.word	0x000000ff
        /*0c5c*/ 	.word	0x000228c8
        /*0c60*/ 	.short	0x0100
        /*0c62*/ 	.byte	0x08
	.zero		1


	//   ....[22]....
        /*0c64*/ 	.word	0x00002b90
        /*0c68*/ 	.word	0x00000061
        /*0c6c*/ 	.word	0x00022890
        /*0c70*/ 	.short	0x010a
        /*0c72*/ 	.byte	0x3f
	.zero		1


	//   ....[23]....
        /*0c74*/ 	.word	0x00003e60
        /*0c78*/ 	.word	0x00000061
        /*0c7c*/ 	.word	0x00022890
        /*0c80*/ 	.short	0x010a
        /*0c82*/ 	.byte	0x3f
	.zero		1


	//   ....[24]....
        /*0c84*/ 	.word	0x00004f50
        /*0c88*/ 	.word	0x00000061
        /*0c8c*/ 	.word	0x00022890
        /*0c90*/ 	.short	0x010a
        /*0c92*/ 	.byte	0x3f
	.zero		1


	//   ....[25]....
        /*0c94*/ 	.word	0x00005160
        /*0c98*/ 	.word	0x0000001c
        /*0c9c*/ 	.word	0x00000000
        /*0ca0*/ 	.short	0x0101
        /*0ca2*/ 	.byte	0x3f
	.zero		1


	//   ....[26]....
        /*0ca4*/ 	.word	0x000051a0
        /*0ca8*/ 	.word	0x00000061
        /*0cac*/ 	.word	0x000228b0
        /*0cb0*/ 	.short	0x010a
        /*0cb2*/ 	.byte	0x3f
	.zero		1


	//   ....[27]....
        /*0cb4*/ 	.word	0x000057f0
        /*0cb8*/ 	.word	0x00000061
        /*0cbc*/ 	.word	0x00000000
        /*0cc0*/ 	.short	0x0101
        /*0cc2*/ 	.byte	0x3f
	.zero		1


	//   ....[28]....
        /*0cc4*/ 	.word	0x00005f60
        /*0cc8*/ 	.word	0x00000012
        /*0ccc*/ 	.word	0x00022800
        /*0cd0*/ 	.short	0x010a
        /*0cd2*/ 	.byte	0x3f
	.zero		1


	//   ....[29]....
        /*0cd4*/ 	.word	0x00005fb0
        /*0cd8*/ 	.word	0x00000012
        /*0cdc*/ 	.word	0x00022800
        /*0ce0*/ 	.short	0x010a
        /*0ce2*/ 	.byte	0x3f
	.zero		1


	//   ....[30]....
        /*0ce4*/ 	.word	0x00006550
        /*0ce8*/ 	.word	0x00000012
        /*0cec*/ 	.word	0x00022800
        /*0cf0*/ 	.short	0x010a
        /*0cf2*/ 	.byte	0x3f
	.zero		1


	//   ....[31]....
        /*0cf4*/ 	.word	0x000074a0
        /*0cf8*/ 	.word	0x00000012
        /*0cfc*/ 	.word	0x00022800
        /*0d00*/ 	.short	0x010a
        /*0d02*/ 	.byte	0x3f
	.zero		1


	//   ....[32]....
        /*0d04*/ 	.word	0x000082c0
        /*0d08*/ 	.word	0x00000014
        /*0d0c*/ 	.word	0x00022830
        /*0d10*/ 	.short	0x010a
        /*0d12*/ 	.byte	0x3f
	.zero		1


	//   ....[33]....
        /*0d14*/ 	.word	0x00008360
        /*0d18*/ 	.word	0x00000014
        /*0d1c*/ 	.word	0x00022830
        /*0d20*/ 	.short	0x010a
        /*0d22*/ 	.byte	0x3f
	.zero		1


	//   ....[34]....
        /*0d24*/ 	.word	0x00009590
        /*0d28*/ 	.word	0x0000000e
        /*0d2c*/ 	.word	0x00000000
        /*0d30*/ 	.short	0x0101
        /*0d32*/ 	.byte	0x3f
	.zero		1


	//   ....[35]....
        /*0d34*/ 	.word	0x000099e0
        /*0d38*/ 	.word	0x00000014
        /*0d3c*/ 	.word	0x00022850
        /*0d40*/ 	.short	0x010a
        /*0d42*/ 	.byte	0x3f
	.zero		1


	//   ....[36]....
        /*0d44*/ 	.word	0x00009a30
        /*0d48*/ 	.word	0x00000014
        /*0d4c*/ 	.word	0x00022850
        /*0d50*/ 	.short	0x010a
        /*0d52*/ 	.byte	0x3f
	.zero		1


	//   ....[37]....
        /*0d54*/ 	.word	0x00009de0
        /*0d58*/ 	.word	0x00000014
        /*0d5c*/ 	.word	0x00000000
        /*0d60*/ 	.short	0x0101
        /*0d62*/ 	.byte	0x3f
	.zero		1


	//   ....[38]....
        /*0d64*/ 	.word	0x00009ef0
        /*0d68*/ 	.word	0x00000015
        /*0d6c*/ 	.word	0x00022830
        /*0d70*/ 	.short	0x010a
        /*0d72*/ 	.byte	0x3f
	.zero		1


	//   ....[39]....
        /*0d74*/ 	.word	0x00009f50
        /*0d78*/ 	.word	0x00000015
        /*0d7c*/ 	.word	0x00022830
        /*0d80*/ 	.short	0x010a
        /*0d82*/ 	.byte	0x3f
	.zero		1


	//   ....[40]....
        /*0d84*/ 	.word	0x0000b050
        /*0d88*/ 	.word	0x0000009a
        /*0d8c*/ 	.word	0x00000000
        /*0d90*/ 	.short	0x0101
        /*0d92*/ 	.byte	0x3f
	.zero		1


	//   ....[41]....
        /*0d94*/ 	.word	0x0000b8c0
        /*0d98*/ 	.word	0x00000015
        /*0d9c*/ 	.word	0x00022850
        /*0da0*/ 	.short	0x010a
        /*0da2*/ 	.byte	0x3f
	.zero		1


	//   ....[42]....
        /*0da4*/ 	.word	0x0000b910
        /*0da8*/ 	.word	0x00000015
        /*0dac*/ 	.word	0x00022850
        /*0db0*/ 	.short	0x010a
        /*0db2*/ 	.byte	0x3f
	.zero		1


	//   ....[43]....
        /*0db4*/ 	.word	0x0000bcb0
        /*0db8*/ 	.word	0x00000015
        /*0dbc*/ 	.word	0x00000000
        /*0dc0*/ 	.short	0x0101
        /*0dc2*/ 	.byte	0x3f
	.zero		1


	//   ....[44]....
        /*0dc4*/ 	.word	0x0000e060
        /*0dc8*/ 	.word	0x00000000
        /*0dcc*/ 	.word	0x00000000
        /*0dd0*/ 	.short	0x0101
        /*0dd2*/ 	.byte	0x3f
	.zero		1


	//   ....[45]....
        /*0dd4*/ 	.word	0x00010830
        /*0dd8*/ 	.word	0x00000006
        /*0ddc*/ 	.word	0x00022820
        /*0de0*/ 	.short	0x010a
        /*0de2*/ 	.byte	0x3f
	.zero		1


	//   ....[46]....
        /*0de4*/ 	.word	0x00010920
        /*0de8*/ 	.word	0x00000004
        /*0dec*/ 	.word	0x000228a0
        /*0df0*/ 	.short	0x010a
        /*0df2*/ 	.byte	0x3f
	.zero		1


	//   ....[47]....
        /*0df4*/ 	.word	0x00010b70
        /*0df8*/ 	.word	0x00000004
        /*0dfc*/ 	.word	0x000228c0
        /*0e00*/ 	.short	0x010a
        /*0e02*/ 	.byte	0x3f
	.zero		1


	//   ....[48]....
        /*0e04*/ 	.word	0x00011230
        /*0e08*/ 	.word	0x00000005
        /*0e0c*/ 	.word	0x000228a0
        /*0e10*/ 	.short	0x010a
        /*0e12*/ 	.byte	0x3f
	.zero		1


	//   ....[49]....
        /*0e14*/ 	.word	0x00011470
        /*0e18*/ 	.word	0x00000005
        /*0e1c*/ 	.word	0x000228c0
        /*0e20*/ 	.short	0x010a
        /*0e22*/ 	.byte	0x3f
	.zero		1


	//   ....[50]....
        /*0e24*/ 	.word	0x000123d0
        /*0e28*/ 	.word	0x00000000
        /*0e2c*/ 	.word	0x00022840
        /*0e30*/ 	.short	0x010a
        /*0e32*/ 	.byte	0x3f
	.zero		1


	//   ....[51]....
        /*0e34*/ 	.word	0x000131d0
        /*0e38*/ 	.word	0x00000009
        /*0e3c*/ 	.word	0x00022800
        /*0e40*/ 	.short	0x0107
        /*0e42*/ 	.byte	0x3f
	.zero		1


	//   ....[52]....
        /*0e44*/ 	.word	0x000132d0
        /*0e48*/ 	.word	0x00000002
        /*0e4c*/ 	.word	0x00022800
        /*0e50*/ 	.short	0x0101
        /*0e52*/ 	.byte	0x3f
	.zero		1


	//   ....[53]....
        /*0e54*/ 	.word	0x000132f0
        /*0e58*/ 	.word	0x00000002
        /*0e5c*/ 	.word	0x00022820
        /*0e60*/ 	.short	0x010a
        /*0e62*/ 	.byte	0x3f
	.zero		1


	//   ....[54]....
        /*0e64*/ 	.word	0x00013400
        /*0e68*/ 	.word	0x00000002
        /*0e6c*/ 	.word	0x00022860
        /*0e70*/ 	.short	0x010a
        /*0e72*/ 	.byte	0x3f
	.zero		1


	//   ....[55]....
        /*0e74*/ 	.word	0x00013d10
        /*0e78*/ 	.word	0x00000002
        /*0e7c*/ 	.word	0x00022840
        /*0e80*/ 	.short	0x010a
        /*0e82*/ 	.byte	0x3f
	.zero		1


	//   ....[56]....
        /*0e84*/ 	.word	0x00013f70
        /*0e88*/ 	.word	0x00000002
        /*0e8c*/ 	.word	0x00022860
        /*0e90*/ 	.short	0x010a
        /*0e92*/ 	.byte	0x3f
	.zero		1


	//   ....[57]....
        /*0e94*/ 	.word	0x00014810
        /*0e98*/ 	.word	0x00000003
        /*0e9c*/ 	.word	0x00022840
        /*0ea0*/ 	.short	0x010a
        /*0ea2*/ 	.byte	0x3f
	.zero		1


	//   ....[58]....
        /*0ea4*/ 	.word	0x00014a60
        /*0ea8*/ 	.word	0x00000003
        /*0eac*/ 	.word	0x00022860
        /*0eb0*/ 	.short	0x010a
        /*0eb2*/ 	.byte	0x3f
	.zero		1


	//   ....[59]....
        /*0eb4*/ 	.word	0x00015270
        /*0eb8*/ 	.word	0x00000003
        /*0ebc*/ 	.word	0x00022840
        /*0ec0*/ 	.short	0x010a
        /*0ec2*/ 	.byte	0x3f
	.zero		1


	//   ....[60]....
        /*0ec4*/ 	.word	0x000154d0
        /*0ec8*/ 	.word	0x00000003
        /*0ecc*/ 	.word	0x00022860
        /*0ed0*/ 	.short	0x010a
        /*0ed2*/ 	.byte	0x3f
	.zero		1


	//   ....[61]....
        /*0ed4*/ 	.word	0x00016710
        /*0ed8*/ 	.word	0x00000000
        /*0edc*/ 	.word	0x00022820
        /*0ee0*/ 	.short	0x010a
        /*0ee2*/ 	.byte	0x3f
	.zero		1


	//   ....[62]....
        /*0ee4*/ 	.word	0x000168c0
        /*0ee8*/ 	.word	0x00000006
        /*0eec*/ 	.word	0x00000000
        /*0ef0*/ 	.short	0x010a
        /*0ef2*/ 	.byte	0x3f
	.zero		1


	//   ....[63]....
        /*0ef4*/ 	.word	0x00016930
        /*0ef8*/ 	.word	0x00000007
        /*0efc*/ 	.word	0x00000000
        /*0f00*/ 	.short	0x010a
        /*0f02*/ 	.byte	0x3f
	.zero		1


	//   ....[64]....
        /*0f04*/ 	.word	0x000169a0
        /*0f08*/ 	.word	0x00000004
        /*0f0c*/ 	.word	0x00000000
        /*0f10*/ 	.short	0x010a
        /*0f12*/ 	.byte	0x3f
	.zero		1


	//   ....[65]....
        /*0f14*/ 	.word	0x000169d0
        /*0f18*/ 	.word	0x00000003
        /*0f1c*/ 	.word	0x00000000
        /*0f20*/ 	.short	0x010a
        /*0f22*/ 	.byte	0x3f
	.zero		1


	//   ....[66]....
        /*0f24*/ 	.word	0x00016a30
        /*0f28*/ 	.word	0x00000061
        /*0f2c*/ 	.word	0x00022890
        /*0f30*/ 	.short	0x010a
        /*0f32*/ 	.byte	0x3f
	.zero		1


	//   ....[67]....
        /*0f34*/ 	.word	0x00016a80
        /*0f38*/ 	.word	0x00000061
        /*0f3c*/ 	.word	0x00022890
        /*0f40*/ 	.short	0x010a
        /*0f42*/ 	.byte	0x3f
	.zero		1


	//   ....[68]....
        /*0f44*/ 	.word	0x00016ad0
        /*0f48*/ 	.word	0x00000061
        /*0f4c*/ 	.word	0x00022890
        /*0f50*/ 	.short	0x010a
        /*0f52*/ 	.byte	0x3f
	.zero		1


	//   ....[69]....
        /*0f54*/ 	.word	0x00016b20
        /*0f58*/ 	.word	0x00000061
        /*0f5c*/ 	.word	0x000228b0
        /*0f60*/ 	.short	0x010a
        /*0f62*/ 	.byte	0x3f
	.zero		1


	//   ....[70]....
        /*0f64*/ 	.word	0x00016dd0
        /*0f68*/ 	.word	0x00000012
        /*0f6c*/ 	.word	0x00022800
        /*0f70*/ 	.short	0x010a
        /*0f72*/ 	.byte	0x3f
	.zero		1


	//   ....[71]....
        /*0f74*/ 	.word	0x00016fe0
        /*0f78*/ 	.word	0x00000012
        /*0f7c*/ 	.word	0x00022800
        /*0f80*/ 	.short	0x010a
        /*0f82*/ 	.byte	0x3f
	.zero		1


	//   ....[72]....
        /*0f84*/ 	.word	0x00017030
        /*0f88*/ 	.word	0x00000014
        /*0f8c*/ 	.word	0x00022830
        /*0f90*/ 	.short	0x010a
        /*0f92*/ 	.byte	0x3f
	.zero		1


	//   ....[73]....
        /*0f94*/ 	.word	0x00017080
        /*0f98*/ 	.word	0x00000014
        /*0f9c*/ 	.word	0x00022850
        /*0fa0*/ 	.short	0x010a
        /*0fa2*/ 	.byte	0x3f
	.zero		1


	//   ....[74]....
        /*0fa4*/ 	.word	0x000170d0
        /*0fa8*/ 	.word	0x00000015
        /*0fac*/ 	.word	0x00022830
        /*0fb0*/ 	.short	0x010a
        /*0fb2*/ 	.byte	0x3f
	.zero		1


	//   ....[75]....
        /*0fb4*/ 	.word	0x00017120
        /*0fb8*/ 	.word	0x00000015
        /*0fbc*/ 	.word	0x00022850
        /*0fc0*/ 	.short	0x010a
        /*0fc2*/ 	.byte	0x3f
	.zero		1


	//   ....[76]....
        /*0fc4*/ 	.word	0x00017700
        /*0fc8*/ 	.word	0x00000005
        /*0fcc*/ 	.word	0x00022820
        /*0fd0*/ 	.short	0x010a
        /*0fd2*/ 	.byte	0x3f
	.zero		1


	//   ....[77]....
        /*0fd4*/ 	.word	0x00017750
        /*0fd8*/ 	.word	0x00000004
        /*0fdc*/ 	.word	0x000228a0
        /*0fe0*/ 	.short	0x010a
        /*0fe2*/ 	.byte	0x3f
	.zero		1


	//   ....[78]....
        /*0fe4*/ 	.word	0x000177a0
        /*0fe8*/ 	.word	0x00000004
        /*0fec*/ 	.word	0x000228c0
        /*0ff0*/ 	.short	0x010a
        /*0ff2*/ 	.byte	0x3f
	.zero		1


	//   ....[79]....
        /*0ff4*/ 	.word	0x000177f0
        /*0ff8*/ 	.word	0x00000005
        /*0ffc*/ 	.word	0x000228a0
        /*1000*/ 	.short	0x010a
        /*1002*/ 	.byte	0x3f
	.zero		1


	//   ....[80]....
        /*1004*/ 	.word	0x00017840
        /*1008*/ 	.word	0x00000005
        /*100c*/ 	.word	0x000228c0
        /*1010*/ 	.short	0x010a
        /*1012*/ 	.byte	0x3f
	.zero		1


	//   ....[81]....
        /*1014*/ 	.word	0x000179e0
        /*1018*/ 	.word	0x00000000
        /*101c*/ 	.word	0x00022840
        /*1020*/ 	.short	0x010a
        /*1022*/ 	.byte	0x3f
	.zero		1


	//   ....[82]....
        /*1024*/ 	.word	0x000184a0
        /*1028*/ 	.word	0x00000002
        /*102c*/ 	.word	0x00022820
        /*1030*/ 	.short	0x010a
        /*1032*/ 	.byte	0x3f
	.zero		1


	//   ....[83]....
        /*1034*/ 	.word	0x000184f0
        /*1038*/ 	.word	0x00000002
        /*103c*/ 	.word	0x00022860
        /*1040*/ 	.short	0x010a
        /*1042*/ 	.byte	0x3f
	.zero		1


	//   ....[84]....
        /*1044*/ 	.word	0x00018540
        /*1048*/ 	.word	0x00000002
        /*104c*/ 	.word	0x00022840
        /*1050*/ 	.short	0x010a
        /*1052*/ 	.byte	0x3f
	.zero		1


	//   ....[85]....
        /*1054*/ 	.word	0x00018590
        /*1058*/ 	.word	0x00000002
        /*105c*/ 	.word	0x00022860
        /*1060*/ 	.short	0x010a
        /*1062*/ 	.byte	0x3f
	.zero		1


	//   ....[86]....
        /*1064*/ 	.word	0x000185e0
        /*1068*/ 	.word	0x00000003
        /*106c*/ 	.word	0x00022840
        /*1070*/ 	.short	0x010a
        /*1072*/ 	.byte	0x3f
	.zero		1


	//   ....[87]....
        /*1074*/ 	.word	0x00018630
        /*1078*/ 	.word	0x00000003
        /*107c*/ 	.word	0x00022860
        /*1080*/ 	.short	0x010a
        /*1082*/ 	.byte	0x3f
	.zero		1


	//   ....[88]....
        /*1084*/ 	.word	0x00018680
        /*1088*/ 	.word	0x00000003
        /*108c*/ 	.word	0x00022840
        /*1090*/ 	.short	0x010a
        /*1092*/ 	.byte	0x3f
	.zero		1


	//   ....[89]....
        /*1094*/ 	.word	0x000186d0
        /*1098*/ 	.word	0x00000003
        /*109c*/ 	.word	0x00022860
        /*10a0*/ 	.short	0x010a
        /*10a2*/ 	.byte	0x3f
	.zero		1


	//   ....[90]....
        /*10a4*/ 	.word	0x00019120
        /*10a8*/ 	.word	0x00000000
        /*10ac*/ 	.word	0x00022820
        /*10b0*/ 	.short	0x010a
        /*10b2*/ 	.byte	0x3f
	.zero		1


	//   ....[91]....
        /*10b4*/ 	.word	0x000192c0
        /*10b8*/ 	.word	0x00000006
        /*10bc*/ 	.word	0x00000000
        /*10c0*/ 	.short	0x010a
        /*10c2*/ 	.byte	0x3f
	.zero		1


	//   ....[92]....
        /*10c4*/ 	.word	0x00019310
        /*10c8*/ 	.word	0x00000007
        /*10cc*/ 	.word	0x00000000
        /*10d0*/ 	.short	0x010a
        /*10d2*/ 	.byte	0x3f
	.zero		1


	//   ....[93]....
        /*10d4*/ 	.word	0x00019360
        /*10d8*/ 	.word	0x00000004
        /*10dc*/ 	.word	0x00000000
        /*10e0*/ 	.short	0x010a
        /*10e2*/ 	.byte	0x3f
	.zero		1


	//----- nvinfo : EIATTR_NUM_MBARRIERS
	.align		4
.L_239:
        /*10e4*/ 	.byte	0x03, 0x38
        /*10e6*/ 	.short	0x0016


	//----- nvinfo : EIATTR_EXIT_INSTR_OFFSETS
	.align		4
        /*10e8*/ 	.byte	0x04, 0x1c
        /*10ea*/ 	.short	(.L_241 - .L_240)


	//   ....[0]....
.L_240:
        /*10ec*/ 	.word	0x00016a20


	//----- nvinfo : EIATTR_MAX_THREADS
	.align		4
.L_241:
        /*10f0*/ 	.byte	0x04, 0x05
        /*10f2*/ 	.short	(.L_243 - .L_242)
.L_242:
        /*10f4*/ 	.word	0x00000180
        /*10f8*/ 	.word	0x00000001
        /*10fc*/ 	.word	0x00000001


	//----- nvinfo : EIATTR_CRS_STACK_SIZE
	.align		4
.L_243:
        /*1100*/ 	.byte	0x04, 0x1e
        /*1102*/ 	.short	(.L_245 - .L_244)
.L_244:
        /*1104*/ 	.word	0x00000000


	//----- nvinfo : EIATTR_CBANK_PARAM_SIZE
	.align		4
.L_245:
        /*1108*/ 	.byte	0x03, 0x19
        /*110a*/ 	.short	0x0af0


	//----- nvinfo : EIATTR_PARAM_CBANK
	.align		4
        /*110c*/ 	.byte	0x04, 0x0a
        /*110e*/ 	.short	(.L_247 - .L_246)
	.align		4
.L_246:
        /*1110*/ 	.word	index@(.nv.constant0._ZN7cutlass13device_kernelIN5flash11enable_sm90INS1_16FlashAttnFwdSm90INS1_25CollectiveMainloopFwdSm90ILi2EN4cute5tupleIJNS5_1CILi1EEES8_S8_EEENS6_IJNS7_ILi128EEENS7_ILi96EEENS7_ILi64EEEEEELi256ENS_10bfloat16_tEfNS_4arch4Sm90ELb0ELb0ELb0ELb1ELb0ELb1ELb0ELb1ELb0ELb1ELb0ELb0EEENS1_21CollectiveEpilogueFwdINS6_IJSA_NS7_ILi256EEESB_EEES9_SE_SG_Li256ELb1ELb1ELb0ELb0EEENS1_36VarlenDynamicPersistentTileSchedulerILi128ELi96ELi256ELi128ELb0ELb1ELb1ELb0ELb1ELb1EEEEEEEEEvNT_6ParamsE)
        /*1114*/ 	.short	0x0210
        /*1116*/ 	.short	0x0af0


	//----- nvinfo : EIATTR_SW_WAR
	.align		4
.L_247:
        /*1118*/ 	.byte	0x04, 0x36
        /*111a*/ 	.short	(.L_249 - .L_248)
.L_248:
        /*111c*/ 	.word	0x00000008
.L_249:


//--------------------- .nv.info._ZN7cutlass13device_kernelIN5flash11enable_sm90INS1_16FlashAttnFwdSm90INS1_25CollectiveMainloopFwdSm90ILi2EN4cute5tupleIJNS5_1CILi1EEES8_S8_EEENS6_IJNS7_ILi128EEENS7_ILi96EEENS7_ILi64EEEEEELi256ENS_10bfloat16_tEfNS_4arch4Sm90ELb0ELb0ELb0ELb1ELb0ELb0ELb1ELb1ELb0ELb1ELb0ELb0EEENS1_21CollectiveEpilogueFwdINS6_IJSA_NS7_ILi256EEESB_EEES9_SE_SG_Li256ELb1ELb1ELb0ELb0EEENS1_36VarlenDynamicPersistentTileSchedulerILi128ELi96ELi256ELi128ELb0ELb1ELb1ELb0ELb1ELb1EEEEEEEEEvNT_6ParamsE --------------------------
	.section	.nv.info._ZN7cutlass13device_kernelIN5flash11enable_sm90INS1_16FlashAttnFwdSm90INS1_25CollectiveMainloopFwdSm90ILi2EN4cute5tupleIJNS5_1CILi1EEES8_S8_EEENS6_IJNS7_ILi128EEENS7_ILi96EEENS7_ILi64EEEEEELi256ENS_10bfloat16_tEfNS_4arch4Sm90ELb0ELb0ELb0ELb1ELb0ELb0ELb1ELb1ELb0ELb1ELb0ELb0EEENS1_21CollectiveEpilogueFwdINS6_IJSA_NS7_ILi256EEESB_EEES9_SE_SG_Li256ELb1ELb1ELb0ELb0EEENS1_36VarlenDynamicPersistentTileSchedulerILi128ELi96ELi256ELi128ELb0ELb1ELb1ELb0ELb1ELb1EEEEEEEEEvNT_6ParamsE,"",@"SHT_CUDA_INFO"
	.sectionflags	@""
	.align	4


	//----- nvinfo : EIATTR_CUDA_API_VERSION
	.align		4
        /*0000*/ 	.byte	0x04, 0x37
        /*0002*/ 	.short	(.L_251 - .L_250)
.L_250:
        /*0004*/ 	.word	0x00000082


	//----- nvinfo : EIATTR_KPARAM_INFO
	.align		4
.L_251:
        /*0008*/ 	.byte	0x04, 0x17
        /*000a*/ 	.short	(.L_253 - .L_252)
.L_252:
        /*000c*/ 	.word	0x00000000
        /*0010*/ 	.short	0x0000
        /*0012*/ 	.short	0x0070
        /*0014*/ 	.byte	0x00, 0xf0, 0x01, 0x2e


	//----- nvinfo : EIATTR_SPARSE_MMA_MASK
	.align		4
.L_253:
        /*0018*/ 	.byte	0x03, 0x50
        /*001a*/ 	.short	0x0000


	//----- nvinfo : EIATTR_MAXREG_COUNT
	.align		4
        /*001c*/ 	.byte	0x03, 0x1b
        /*001e*/ 	.short	0x00a8


	//----- nvinfo : EIATTR_NUM_BARRIERS
	.align		4
        /*0020*/ 	.byte	0x02, 0x4c
        /*0022*/ 	.byte	0x10
	.zero		1


	//----- nvinfo : EIATTR_EXTERNS
	.align		4
        /*0024*/ 	.byte	0x04, 0x0f
        /*0026*/ 	.short	(.L_255 - .L_254)


	//   ....[0]....
	.align		4
.L_254:
        /*0028*/ 	.word	index@(__assertfail)


	//----- nvinfo : EIATTR_ANNOTATIONS
	.align		4
.L_255:
        /*002c*/ 	.byte	0x04, 0x55
        /*002e*/ 	.short	(.L_257 - .L_256)


	//   ....[0]....
.L_256:
        /* <DEDUP_REMOVED lines=99> */


	//----- nvinfo : EIATTR_MERCURY_ISA_VERSION
	.align		4
.L_257:
        /*0650*/ 	.byte	0x03, 0x5f
        /*0652*/ 	.short	0x0101


	//----- nvinfo : EIATTR_UNUSED_LOAD_BYTE_OFFSET
	.align		4
        /*0654*/ 	.byte	0x04, 0x44
        /*0656*/ 	.short	(.L_259 - .L_258)


	//   ....[0]....
.L_258:
        /*0658*/ 	.word	0x00000a80
        /*065c*/ 	.word	0x0000fff0


	//   ....[1]....
        /*0660*/ 	.word	0x00006a30
        /*0664*/ 	.word	0x0000fff0


	//----- nvinfo : EIATTR_INT_WARP_WIDE_INSTR_OFFSETS
	.align		4
.L_259:
        /*0668*/ 	.byte	0x04, 0x31
        /*066a*/ 	.short	(.L_261 - .L_260)


	//   ....[0]....
.L_260:
        /*066c*/ 	.word	0x00000130


	//   ....[1]....
        /*0670*/ 	.word	0x00000170


	//   ....[2]....
        /*0674*/ 	.word	0x000001e0


	//   ....[3]....
        /*0678*/ 	.word	0x000001f0


	//   ....[4]....
        /*067c*/ 	.word	0x0000a960


	//   ....[5]....
        /*0680*/ 	.word	0x0000a9f0


	//   ....[6]....
        /*0684*/ 	.word	0x0000f600


	//   ....[7]....
        /*0688*/ 	.word	0x0000f690


	//----- nvinfo : EIATTR_COOP_GROUP_MASK_REGIDS
	.align		4
.L_261:
        /*068c*/ 	.byte	0x04, 0x29
        /*068e*/ 	.short	(.L_263 - .L_262)


	//   ....[0]....
.L_262:
        /*0690*/ 	.word	0xffffffff


	//   ....[1]....
        /*0694*/ 	.word	0xffffffff


	//   ....[2]....
        /*0698*/ 	.word	0xffffffff


	//   ....[3]....
        /*069c*/ 	.word	0xffffffff


	//   ....[4]....
        /*06a0*/ 	.word	0xffffffff


	//   ....[5]....
        /*06a4*/ 	.word	0xffffffff


	//   ....[6]....
        /*06a8*/ 	.word	0xffffffff


	//   ....[7]....
        /*06ac*/ 	.word	0xffffffff


	//   ....[8]....
        /*06b0*/ 	.word	0xffffffff


	//   ....[9]....
        /*06b4*/ 	.word	0xffffffff


	//   ....[10]....
        /*06b8*/ 	.word	0xffffffff


	//   ....[11]....
        /*06bc*/ 	.word	0xffffffff


	//   ....[12]....
        /*06c0*/ 	.word	0xffffffff


	//   ....[13]....
        /*06c4*/ 	.word	0xffffffff


	//   ....[14]....
        /*06c8*/ 	.word	0xffffffff


	//   ....[15]....
        /*06cc*/ 	.word	0xffffffff


	//   ....[16]....
        /*06d0*/ 	.word	0xffffffff


	//   ....[17]....
        /*06d4*/ 	.word	0xffffffff


	//   ....[18]....
        /*06d8*/ 	.word	0xffffffff


	//   ....[19]....
        /*06dc*/ 	.word	0xffffffff


	//   ....[20]....
        /*06e0*/ 	.word	0xffffffff


	//   ....[21]....
        /*06e4*/ 	.word	0xffffffff


	//   ....[22]....
        /*06e8*/ 	.word	0xffffffff


	//   ....[23]....
        /*06ec*/ 	.word	0xffffffff


	//   ....[24]....
        /*06f0*/ 	.word	0xffffffff


	//   ....[25]....
        /*06f4*/ 	.word	0xffffffff


	//   ....[26]....
        /*06f8*/ 	.word	0xffffffff


	//   ....[27]....
        /*06fc*/ 	.word	0xffffffff


	//   ....[28]....
        /*0700*/ 	.word	0xffffffff


	//   ....[29]....
        /*0704*/ 	.word	0xffffffff


	//   ....[30]....
        /*0708*/ 	.word	0xffffffff


	//   ....[31]....
        /*070c*/ 	.word	0xffffffff


	//   ....[32]....
        /*0710*/ 	.word	0xffffffff


	//   ....[33]....
        /*0714*/ 	.word	0xffffffff


	//   ....[34]....
        /*0718*/ 	.word	0xffffffff


	//   ....[35]....
        /*071c*/ 	.word	0xffffffff


	//   ....[36]....
        /*0720*/ 	.word	0xffffffff


	//   ....[37]....
        /*0724*/ 	.word	0xffffffff


	//   ....[38]....
        /*0728*/ 	.word	0xffffffff


	//   ....[39]....
        /*072c*/ 	.word	0xffffffff


	//   ....[40]....
        /*0730*/ 	.word	0xffffffff


	//   ....[41]....
        /*0734*/ 	.word	0xffffffff


	//   ....[42]....
        /*0738*/ 	.word	0xffffffff


	//   ....[43]....
        /*073c*/ 	.word	0xffffffff


	//   ....[44]....
        /*0740*/ 	.word	0xffffffff


	//   ....[45]....
        /*0744*/ 	.word	0xffffffff


	//   ....[46]....
        /*0748*/ 	.word	0xffffffff


	//   ....[47]....
        /*074c*/ 	.word	0xffffffff


	//   ....[48]....
        /*0750*/ 	.word	0xffffffff


	//   ....[49]....
        /*0754*/ 	.word	0xffffffff


	//   ....[50]....
        /*0758*/ 	.word	0xffffffff


	//   ....[51]....
        /*075c*/ 	.word	0xffffffff


	//   ....[52]....
        /*0760*/ 	.word	0xffffffff


	//   ....[53]....
        /*0764*/ 	.word	0xffffffff


	//   ....[54]....
        /*0768*/ 	.word	0xffffffff


	//   ....[55]....
        /*076c*/ 	.word	0xffffffff


	//   ....[56]....
        /*0770*/ 	.word	0xffffffff


	//   ....[57]....
        /*0774*/ 	.word	0xffffffff


	//   ....[58]....
        /*0778*/ 	.word	0xffffffff


	//   ....[59]....
        /*077c*/ 	.word	0xffffffff


	//   ....[60]....
        /*0780*/ 	.word	0xffffffff


	//   ....[61]....
        /*0784*/ 	.word	0xffffffff


	//   ....[62]....
        /*0788*/ 	.word	0xffffffff


	//   ....[63]....
        /*078c*/ 	.word	0xffffffff


	//   ....[64]....
        /*0790*/ 	.word	0xffffffff


	//   ....[65]....
        /*0794*/ 	.word	0xffffffff


	//   ....[66]....
        /*0798*/ 	.word	0xffffffff


	//   ....[67]....
        /*079c*/ 	.word	0xffffffff


	//   ....[68]....
        /*07a0*/ 	.word	0xffffffff


	//   ....[69]....
        /*07a4*/ 	.word	0xffffffff


	//   ....[70]....
        /*07a8*/ 	.word	0xffffffff


	//   ....[71]....
        /*07ac*/ 	.word	0xffffffff


	//   ....[72]....
        /*07b0*/ 	.word	0xffffffff


	//   ....[73]....
        /*07b4*/ 	.word	0xffffffff


	//   ....[74]....
        /*07b8*/ 	.word	0xffffffff


	//   ....[75]....
        /*07bc*/ 	.word	0xffffffff


	//   ....[76]....
        /*07c0*/ 	.word	0xffffffff


	//   ....[77]....
        /*07c4*/ 	.word	0xffffffff


	//   ....[78]....
        /*07c8*/ 	.word	0xffffffff


	//   ....[79]....
        /*07cc*/ 	.word	0xffffffff


	//   ....[80]....
        /*07d0*/ 	.word	0xffffffff


	//   ....[81]....
        /*07d4*/ 	.word	0xffffffff


	//   ....[82]....
        /*07d8*/ 	.word	0xffffffff


	//   ....[83]....
        /*07dc*/ 	.word	0xffffffff


	//   ....[84]....
        /*07e0*/ 	.word	0xffffffff


	//   ....[85]....
        /*07e4*/ 	.word	0xffffffff


	//   ....[86]....
        /*07e8*/ 	.word	0xffffffff


	//   ....[87]....
        /*07ec*/ 	.word	0xffffffff


	//   ....[88]....
        /*07f0*/ 	.word	0xffffffff


	//   ....[89]....
        /*07f4*/ 	.word	0xffffffff


	//   ....[90]....
        /*07f8*/ 	.word	0xffffffff


	//   ....[91]....
        /*07fc*/ 	.word	0xffffffff


	//   ....[92]....
        /*0800*/ 	.word	0xffffffff


	//   ....[93]....
        /*0804*/ 	.word	0xffffffff


	//   ....[94]....
        /*0808*/ 	.word	0xffffffff


	//   ....[95]....
        /*080c*/ 	.word	0xffffffff


	//   ....[96]....
        /*0810*/ 	.word	0xffffffff


	//   ....[97]....
        /*0814*/ 	.word	0xffffffff


	//   ....[98]....
        /*0818*/ 	.word	0xffffffff


	//   ....[99]....
        /*081c*/ 	.word	0xffffffff


	//   ....[100]....
        /*0820*/ 	.word	0xffffffff


	//   ....[101]....
        /*0824*/ 	.word	0xffffffff


	//   ....[102]....
        /*0828*/ 	.word	0xffffffff


	//   ....[103]....
        /*082c*/ 	.word	0xffffffff


	//   ....[104]....
        /*0830*/ 	.word	0xffffffff


	//   ....[105]....
        /*0834*/ 	.word	0xffffffff


	//   ....[106]....
        /*0838*/ 	.word	0xffffffff


	//   ....[107]....
        /*083c*/ 	.word	0x0500000f


	//   ....[108]....
        /*0840*/ 	.word	0x0500000f


	//   ....[109]....
        /*0844*/ 	.word	0x0500000f


	//   ....[110]....
        /*0848*/ 	.word	0x0500000f


	//   ....[111]....
        /*084c*/ 	.word	0x0500000f


	//   ....[112]....
        /*0850*/ 	.word	0x0500000f


	//   ....[113]....
        /*0854*/ 	.word	0x0500000f


	//   ....[114]....
        /*0858*/ 	.word	0x0500000f


	//   ....[115]....
        /*085c*/ 	.word	0x0500000f


	//   ....[116]....
        /*0860*/ 	.word	0x0500000f


	//   ....[117]....
        /*0864*/ 	.word	0x0500000f


	//   ....[118]....
        /*0868*/ 	.word	0x0500000f


	//   ....[119]....
        /*086c*/ 	.word	0x0500000f


	//   ....[120]....
        /*0870*/ 	.word	0x0500000f


	//   ....[121]....
        /*0874*/ 	.word	0x0500000f


	//   ....[122]....
        /*0878*/ 	.word	0x0500000f


	//   ....[123]....
        /*087c*/ 	.word	0x0500000f


	//   ....[124]....
        /*0880*/ 	.word	0x0500000f


	//   ....[125]....
        /*0884*/ 	.word	0x0500000f


	//   ....[126]....
        /*0888*/ 	.word	0x0500000f


	//   ....[127]....
        /*088c*/ 	.word	0x0500000f


	//   ....[128]....
        /*0890*/ 	.word	0x0500000f


	//   ....[129]....
        /*0894*/ 	.word	0x0500000f


	//   ....[130]....
        /*0898*/ 	.word	0x0500000f


	//   ....[131]....
        /*089c*/ 	.word	0x0500000f


	//   ....[132]....
        /*08a0*/ 	.word	0x0500000f


	//   ....[133]....
        /*08a4*/ 	.word	0x0500000f


	//   ....[134]....
        /*08a8*/ 	.word	0x0500000f


	//   ....[135]....
        /*08ac*/ 	.word	0x0500000f


	//   ....[136]....
        /*08b0*/ 	.word	0x0500000f


	//   ....[137]....
        /*08b4*/ 	.word	0x0500000f


	//   ....[138]....
        /*08b8*/ 	.word	0x0500000f


	//   ....[139]....
        /*08bc*/ 	.word	0x0500000f


	//   ....[140]....
        /*08c0*/ 	.word	0x0500000f


	//   ....[141]....
        /*08c4*/ 	.word	0x0500000f


	//   ....[142]....
        /*08c8*/ 	.word	0x0500000f


	//   ....[143]....
        /*08cc*/ 	.word	0x0500000f


	//   ....[144]....
        /*08d0*/ 	.word	0x0500000f


	//   ....[145]....
        /*08d4*/ 	.word	0x0500000f


	//   ....[146]....
        /*08d8*/ 	.word	0x0500000f


	//   ....[147]....
        /*08dc*/ 	.word	0x0500000f


	//   ....[148]....
        /*08e0*/ 	.word	0x0500000f


	//   ....[149]....
        /*08e4*/ 	.word	0x0500000f


	//   ....[150]....
        /*08e8*/ 	.word	0x0500000f


	//   ....[151]....
        /*08ec*/ 	.word	0x0500000f


	//   ....[152]....
        /*08f0*/ 	.word	0x0500000f


	//   ....[153]....
        /*08f4*/ 	.word	0x0500000f


	//   ....[154]....
        /*08f8*/ 	.word	0x0500000f


	//   ....[155]....
        /*08fc*/ 	.word	0x0500000f


	//   ....[156]....
        /*0900*/ 	.word	0x0500000f


	//   ....[157]....
        /*0904*/ 	.word	0x0500000f


	//----- nvinfo : EIATTR_COOP_GROUP_INSTR_OFFSETS
	.align		4
.L_263:
        /*0908*/ 	.byte	0x04, 0x28
        /*090a*/ 	.short	(.L_265 - .L_264)


	//   ....[0]....
.L_264:
        /*090c*/ 	.word	0x00000070


	//   ....[1]....
        /*0910*/ 	.word	0x00000140


	//   ....[2]....
        /*0914*/ 	.word	0x00000190


	//   ....[3]....
        /*0918*/ 	.word	0x000003e0


	//   ....[4]....
        /*091c*/ 	.word	0x00000540


	//   ....[5]....
        /*0920*/ 	.word	0x00000660


	//   ....[6]....
        /*0924*/ 	.word	0x000007c0


	//   ....[7]....
        /*0928*/ 	.word	0x000016a0


	//   ....[8]....
        /*092c*/ 	.word	0x00002e70


	//   ....[9]....
        /*0930*/ 	.word	0x00002ee0


	//   ....[10]....
        /*0934*/ 	.word	0x00002f00


	//   ....[11]....
        /*0938*/ 	.word	0x00002f20


	//   ....[12]....
        /*093c*/ 	.word	0x00004900


	//   ....[13]....
        /*0940*/ 	.word	0x00004960


	//   ....[14]....
        /*0944*/ 	.word	0x00004980


	//   ....[15]....
        /*0948*/ 	.word	0x000049a0


	//   ....[16]....
        /*094c*/ 	.word	0x00005f90


	//   ....[17]....
        /*0950*/ 	.word	0x00005fd0


	//   ....[18]....
        /*0954*/ 	.word	0x00006090


	//   ....[19]....
        /*0958*/ 	.word	0x000060e0


	//   ....[20]....
        /*095c*/ 	.word	0x00007ba0


	//   ....[21]....
        /*0960*/ 	.word	0x00007bd0


	//   ....[22]....
        /*0964*/ 	.word	0x00007c80


	//   ....[23]....
        /*0968*/ 	.word	0x00007cb0


	//   ....[24]....
        /*096c*/ 	.word	0x000084b0


	//   ....[25]....
        /*0970*/ 	.word	0x000084e0


	//   ....[26]....
        /*0974*/ 	.word	0x00008620


	//   ....[27]....
        /*0978*/ 	.word	0x00008640


	//   ....[28]....
        /*097c*/ 	.word	0x00008780


	//   ....[29]....
        /*0980*/ 	.word	0x000087a0


	//   ....[30]....
        /*0984*/ 	.word	0x000088f0


	//   ....[31]....
        /*0988*/ 	.word	0x00008910


	//   ....[32]....
        /*098c*/ 	.word	0x000092c0


	//   ....[33]....
        /*0990*/ 	.word	0x000092f0


	//   ....[34]....
        /*0994*/ 	.word	0x00009440


	//   ....[35]....
        /*0998*/ 	.word	0x00009460


	//   ....[36]....
        /*099c*/ 	.word	0x000095a0


	//   ....[37]....
        /*09a0*/ 	.word	0x000095c0


	//   ....[38]....
        /*09a4*/ 	.word	0x00009710


	//   ....[39]....
        /*09a8*/ 	.word	0x00009730


	//   ....[40]....
        /*09ac*/ 	.word	0x000098f0


	//   ....[41]....
        /*09b0*/ 	.word	0x00009ae0


	//   ....[42]....
        /*09b4*/ 	.word	0x00009b10


	//   ....[43]....
        /*09b8*/ 	.word	0x00009b40


	//   ....[44]....
        /*09bc*/ 	.word	0x00009b70


	//   ....[45]....
        /*09c0*/ 	.word	0x00009ba0


	//   ....[46]....
        /*09c4*/ 	.word	0x00009bd0


	//   ....[47]....
        /*09c8*/ 	.word	0x00009d40


	//   ....[48]....
        /*09cc*/ 	.word	0x00009d70


	//   ....[49]....
        /*09d0*/ 	.word	0x00009da0


	//   ....[50]....
        /*09d4*/ 	.word	0x00009dd0


	//   ....[51]....
        /*09d8*/ 	.word	0x00009e00


	//   ....[52]....
        /*09dc*/ 	.word	0x00009e30


	//   ....[53]....
        /*09e0*/ 	.word	0x00009ed0


	//   ....[54]....
        /*09e4*/ 	.word	0x00009f00


	//   ....[55]....
        /*09e8*/ 	.word	0x00009f90


	//   ....[56]....
        /*09ec*/ 	.word	0x0000af70


	//   ....[57]....
        /*09f0*/ 	.word	0x0000bb00


	//   ....[58]....
        /*09f4*/ 	.word	0x0000bb20


	//   ....[59]....
        /*09f8*/ 	.word	0x0000bb50


	//   ....[60]....
        /*09fc*/ 	.word	0x0000bb70


	//   ....[61]....
        /*0a00*/ 	.word	0x0000bc20


	//   ....[62]....
        /*0a04*/ 	.word	0x0000bcb0


	//   ....[63]....
        /*0a08*/ 	.word	0x0000bce0


	//   ....[64]....
        /*0a0c*/ 	.word	0x0000bd60


	//   ....[65]....
        /*0a10*/ 	.word	0x0000bd90


	//   ....[66]....
        /*0a14*/ 	.word	0x0000be10


	//   ....[67]....
        /*0a18*/ 	.word	0x0000be40


	//   ....[68]....
        /*0a1c*/ 	.word	0x0000bec0


	//   ....[69]....
        /*0a20*/ 	.word	0x0000bef0


	//   ....[70]....
        /*0a24*/ 	.word	0x0000bf50


	//   ....[71]....
        /*0a28*/ 	.word	0x0000bf60


	//   ....[72]....
        /*0a2c*/ 	.word	0x0000bfd0


	//   ....[73]....
        /*0a30*/ 	.word	0x0000c6d0


	//   ....[74]....
        /*0a34*/ 	.word	0x0000c730


	//   ....[75]....
        /*0a38*/ 	.word	0x0000c7e0


	//   ....[76]....
        /*0a3c*/ 	.word	0x0000c7f0


	//   ....[77]....
        /*0a40*/ 	.word	0x0000c880


	//   ....[78]....
        /*0a44*/ 	.word	0x0000c890


	//   ....[79]....
        /*0a48*/ 	.word	0x0000c920


	//   ....[80]....
        /*0a4c*/ 	.word	0x0000c930


	//   ....[81]....
        /*0a50*/ 	.word	0x0000c9a0


	//   ....[82]....
        /*0a54*/ 	.word	0x0000c9b0


	//   ....[83]....
        /*0a58*/ 	.word	0x0000ca30


	//   ....[84]....
        /*0a5c*/ 	.word	0x0000ca40


	//   ....[85]....
        /*0a60*/ 	.word	0x0000cac0


	//   ....[86]....
        /*0a64*/ 	.word	0x0000cad0


	//   ....[87]....
        /*0a68*/ 	.word	0x0000cb50


	//   ....[88]....
        /*0a6c*/ 	.word	0x0000cb60


	//   ....[89]....
        /*0a70*/ 	.word	0x0000f890


	//   ....[90]....
        /*0a74*/ 	.word	0x0000f8c0


	//   ....[91]....
        /*0a78*/ 	.word	0x0000f900


	//   ....[92]....
        /*0a7c*/ 	.word	0x0000f930


	//   ....[93]....
        /*0a80*/ 	.word	0x0000f960


	//   ....[94]....
        /*0a84*/ 	.word	0x0000f990


	//   ....[95]....
        /*0a88*/ 	.word	0x0000f9c0


	//   ....[96]....
        /*0a8c*/ 	.word	0x0000f9f0


	//   ....[97]....
        /*0a90*/ 	.word	0x0000fb70


	//   ....[98]....
        /*0a94*/ 	.word	0x0000fba0


	//   ....[99]....
        /*0a98*/ 	.word	0x0000fbd0


	//   ....[100]....
        /*0a9c*/ 	.word	0x0000fc00


	//   ....[101]....
        /*0aa0*/ 	.word	0x0000fc30


	//   ....[102]....
        /*0aa4*/ 	.word	0x0000fc60


	//   ....[103]....
        /*0aa8*/ 	.word	0x0000fd20


	//   ....[104]....
        /*0aac*/ 	.word	0x0000fd40


	//   ....[105]....
        /*0ab0*/ 	.word	0x0000fdb0


	//   ....[106]....
        /*0ab4*/ 	.word	0x00010240


	//   ....[107]....
        /*0ab8*/ 	.word	0x000107a0


	//   ....[108]....
        /*0abc*/ 	.word	0x00010920


	//   ....[109]....
        /*0ac0*/ 	.word	0x00010990


	//   ....[110]....
        /*0ac4*/ 	.word	0x000109f0


	//   ....[111]....
        /*0ac8*/ 	.word	0x00010a50


	//   ....[112]....
        /*0acc*/ 	.word	0x00010b20


	//   ....[113]....
        /*0ad0*/ 	.word	0x00010be0


	//   ....[114]....
        /*0ad4*/ 	.word	0x00010cf0


	//   ....[115]....
        /*0ad8*/ 	.word	0x00010d90


	//   ....[116]....
        /*0adc*/ 	.word	0x00010e60


	//   ....[117]....
        /*0ae0*/ 	.word	0x00010f00


	//   ....[118]....
        /*0ae4*/ 	.word	0x00010fd0


	//   ....[119]....
        /*0ae8*/ 	.word	0x00011070


	//   ....[120]....
        /*0aec*/ 	.word	0x00011140


	//   ....[121]....
        /*0af0*/ 	.word	0x000111e0


	//   ....[122]....
        /*0af4*/ 	.word	0x00011290


	//   ....[123]....
        /*0af8*/ 	.word	0x00011370


	//   ....[124]....
        /*0afc*/ 	.word	0x000115c0


	//   ....[125]....
        /*0b00*/ 	.word	0x00011690


	//   ....[126]....
        /*0b04*/ 	.word	0x00011770


	//   ....[127]....
        /*0b08*/ 	.word	0x000117e0


	//   ....[128]....
        /*0b0c*/ 	.word	0x000118f0


	//   ....[129]....
        /*0b10*/ 	.word	0x000119b0


	//   ....[130]....
        /*0b14*/ 	.word	0x00011a70


	//   ....[131]....
        /*0b18*/ 	.word	0x00011b30


	//   ....[132]....
        /*0b1c*/ 	.word	0x00011bf0


	//   ....[133]....
        /*0b20*/ 	.word	0x00011cb0


	//   ....[134]....
        /*0b24*/ 	.word	0x00011d70


	//   ....[135]....
        /*0b28*/ 	.word	0x00011e20


	//   ....[136]....
        /*0b2c*/ 	.word	0x00011f20


	//   ....[137]....
        /*0b30*/ 	.word	0x00011f70


	//   ....[138]....
        /*0b34*/ 	.word	0x00011fd0


	//   ....[139]....
        /*0b38*/ 	.word	0x000120b0


	//   ....[140]....
        /*0b3c*/ 	.word	0x000123e0


	//   ....[141]....
        /*0b40*/ 	.word	0x00012480


	//   ....[142]....
        /*0b44*/ 	.word	0x000125a0


	//   ....[143]....
        /*0b48*/ 	.word	0x00012620


	//   ....[144]....
        /*0b4c*/ 	.word	0x000126a0


	//   ....[145]....
        /*0b50*/ 	.word	0x00012720


	//   ....[146]....
        /*0b54*/ 	.word	0x000127a0


	//   ....[147]....
        /*0b58*/ 	.word	0x00012830


	//   ....[148]....
        /*0b5c*/ 	.word	0x000128d0


	//   ....[149]....
        /*0b60*/ 	.word	0x00012980


	//   ....[150]....
        /*0b64*/ 	.word	0x00012a00


	//   ....[151]....
        /*0b68*/ 	.word	0x00012a80


	//   ....[152]....
        /*0b6c*/ 	.word	0x00012b00


	//   ....[153]....
        /*0b70*/ 	.word	0x00012b90


	//   ....[154]....
        /*0b74*/ 	.word	0x00012c10


	//   ....[155]....
        /*0b78*/ 	.word	0x00012cb0


	//   ....[156]....
        /*0b7c*/ 	.word	0x00012d40


	//   ....[157]....
        /*0b80*/ 	.word	0x00012e70


	//----- nvinfo : EIATTR_REG_RECONFIG
	.align		4
.L_265:
        /*0b84*/ 	.byte	0x01, 0x54
	.zero		2


	//----- nvinfo : EIATTR_SYSCALL_OFFSETS
	.align		4
        /*0b88*/ 	.byte	0x04, 0x46
        /*0b8a*/ 	.short	(.L_267 - .L_266)


	//   ....[0]....
.L_266:
        /*0b8c*/ 	.word	0x00001810


	//   ....[1]....
        /*0b90*/ 	.word	0x0000ab60


	//   ....[2]....
        /*0b94*/ 	.word	0x0000acc0


	//   ....[3]....
        /*0b98*/ 	.word	0x0000adc0


	//   ....[4]....
        /*0b9c*/ 	.word	0x0000b6d0


	//   ....[5]....
        /*0ba0*/ 	.word	0x0000c2f0


	//----- nvinfo : EIATTR_MBARRIER_INSTR_OFFSETS
	.align		4
.L_267:
        /*0ba4*/ 	.byte	0x04, 0x39
        /*0ba6*/ 	.short	(.L_269 - .L_268)


	//   ....[0]....
.L_268:
        /*0ba8*/ 	.word	0x00000280
        /*0bac*/ 	.word	0x000000ff
        /*0bb0*/ 	.word	0x00032400
        /*0bb4*/ 	.short	0x0100
        /*0bb6*/ 	.byte	0x08
	.zero		1


	//   ....[1]....
        /*0bb8*/ 	.word	0x00000290
        /*0bbc*/ 	.word	0x000000ff
        /*0bc0*/ 	.word	0x00032410
        /*0bc4*/ 	.short	0x0100
        /*0bc6*/ 	.byte	0x08
	.zero		1


	//   ....[2]....
        /*0bc8*/ 	.word	0x000002a0
        /*0bcc*/ 	.word	0x000000ff
        /*0bd0*/ 	.word	0x00032420
        /*0bd4*/ 	.short	0x0100
        /*0bd6*/ 	.byte	0x08
	.zero		1


	//   ....[3]....
        /*0bd8*/ 	.word	0x00000390
        /*0bdc*/ 	.word	0x000000ff
        /*0be0*/ 	.word	0x00032430
        /*0be4*/ 	.short	0x0100
        /*0be6*/ 	.byte	0x08
	.zero		1


	//   ....[4]....
        /*0be8*/ 	.word	0x000003a0
        /*0bec*/ 	.word	0x000000ff
        /*0bf0*/ 	.word	0x00032440
        /*0bf4*/ 	.short	0x0100
        /*0bf6*/ 	.byte	0x08
	.zero		1


	//   ....[5]....
        /*0bf8*/ 	.word	0x000003b0
        /*0bfc*/ 	.word	0x000000ff
        /*0c00*/ 	.word	0x00032438
        /*0c04*/ 	.short	0x0100
        /*0c06*/ 	.byte	0x08
	.zero		1


	//   ....[6]....
        /*0c08*/ 	.word	0x000003c0
        /*0c0c*/ 	.word	0x000000ff
        /*0c10*/ 	.word	0x00032448
        /*0c14*/ 	.short	0x0100
        /*0c16*/ 	.byte	0x08
	.zero		1


	//   ....[7]....
        /*0c18*/ 	.word	0x000004f0
        /*0c1c*/ 	.word	0x000000ff
        /*0c20*/ 	.word	0x00032450
        /*0c24*/ 	.short	0x0100
        /*0c26*/ 	.byte	0x08
	.zero		1


	//   ....[8]....
        /*0c28*/ 	.word	0x00000500
        /*0c2c*/ 	.word	0x000000ff
        /*0c30*/ 	.word	0x00032460
        /*0c34*/ 	.short	0x0100
        /*0c36*/ 	.byte	0x08
	.zero		1


	//   ....[9]....
        /*0c38*/ 	.word	0x00000510
        /*0c3c*/ 	.word	0x000000ff
        /*0c40*/ 	.word	0x00032458
        /*0c44*/ 	.short	0x0100
        /*0c46*/ 	.byte	0x08
	.zero		1


	//   ....[10]....
        /*0c48*/ 	.word	0x00000520
        /*0c4c*/ 	.word	0x000000ff
        /*0c50*/ 	.word	0x00032468
        /*0c54*/ 	.short	0x0100
        /*0c56*/ 	.byte	0x08
	.zero		1


	//   ....[11]....
        /*0c58*/ 	.word	0x00000610
        /*0c5c*/ 	.word	0x000000ff
        /*0c60*/ 	.word	0x00032470
        /*0c64*/ 	.short	0x0100
        /*0c66*/ 	.byte	0x06
	.zero		1


	//   ....[12]....
        /*0c68*/ 	.word	0x00000620
        /*0c6c*/ 	.word	0x000000ff
        /*0c70*/ 	.word	0x00032480
        /*0c74*/ 	.short	0x0100
        /*0c76*/ 	.byte	0x06
	.zero		1


	//   ....[13]....
        /*0c78*/ 	.word	0x00000630
        /*0c7c*/ 	.word	0x000000ff
        /*0c80*/ 	.word	0x00032478
        /*0c84*/ 	.short	0x0100
        /*0c86*/ 	.byte	0x06
	.zero		1


	//   ....[14]....
        /*0c88*/ 	.word	0x00000640
        /*0c8c*/ 	.word	0x000000ff
        /*0c90*/ 	.word	0x00032488
        /*0c94*/ 	.short	0x0100
        /*0c96*/ 	.byte	0x06
	.zero		1


	//   ....[15]....
        /*0c98*/ 	.word	0x00000770
        /*0c9c*/ 	.word	0x000000ff
        /*0ca0*/ 	.word	0x00032490
        /*0ca4*/ 	.short	0x0100
        /*0ca6*/ 	.byte	0x08
	.zero		1


	//   ....[16]....
        /*0ca8*/ 	.word	0x00000780
        /*0cac*/ 	.word	0x000000ff
        /*0cb0*/ 	.word	0x000324a0
        /*0cb4*/ 	.short	0x0100
        /*0cb6*/ 	.byte	0x08
	.zero		1


	//   ....[17]....
        /*0cb8*/ 	.word	0x00000790
        /*0cbc*/ 	.word	0x000000ff
        /*0cc0*/ 	.word	0x00032498
        /*0cc4*/ 	.short	0x0100
        /*0cc6*/ 	.byte	0x08
	.zero		1


	//   ....[18]....
        /*0cc8*/ 	.word	0x000007a0
        /*0ccc*/ 	.word	0x000000ff
        /*0cd0*/ 	.word	0x000324a8
        /*0cd4*/ 	.short	0x0100
        /*0cd6*/ 	.byte	0x08
	.zero		1


	//   ....[19]....
        /*0cd8*/ 	.word	0x000008d0
        /*0cdc*/ 	.word	0x000000ff
        /*0ce0*/ 	.word	0x000324b0
        /*0ce4*/ 	.short	0x0100
        /*0ce6*/ 	.byte	0x08
	.zero		1


	//   ....[20]....
        /*0ce8*/ 	.word	0x000008e0
        /*0cec*/ 	.word	0x000000ff
        /*0cf0*/ 	.word	0x000324c0
        /*0cf4*/ 	.short	0x0100
        /*0cf6*/ 	.byte	0x08
	.zero		1


	//   ....[21]....
        /*0cf8*/ 	.word	0x000008f0
        /*0cfc*/ 	.word	0x000000ff
        /*0d00*/ 	.word	0x000324b8
        /*0d04*/ 	.short	0x0100
        /*0d06*/ 	.byte	0x08
	.zero		1


	//   ....[22]....
        /*0d08*/ 	.word	0x00000900
        /*0d0c*/ 	.word	0x000000ff
        /*0d10*/ 	.word	0x000324c8
        /*0d14*/ 	.short	0x0100
        /*0d16*/ 	.byte	0x08
	.zero		1


	//   ....[23]....
        /*0d18*/ 	.word	0x000018d0
        /*0d1c*/ 	.word	0x00000005
        /*0d20*/ 	.word	0x00032400
        /*0d24*/ 	.short	0x010a
        /*0d26*/ 	.byte	0x3f
	.zero		1


	//   ....[24]....
        /*0d28*/ 	.word	0x000019b0
        /*0d2c*/ 	.word	0x00000003
        /*0d30*/ 	.word	0x00032430
        /*0d34*/ 	.short	0x010a
        /*0d36*/ 	.byte	0x3f
	.zero		1


	//   ....[25]....
        /*0d38*/ 	.word	0x00001a00
        /*0d3c*/ 	.word	0x00000003
        /*0d40*/ 	.word	0x00032430
        /*0d44*/ 	.short	0x010a
        /*0d46*/ 	.byte	0x3f
	.zero		1


	//   ....[26]....
        /*0d48*/ 	.word	0x00001d70
        /*0d4c*/ 	.word	0x00000005
        /*0d50*/ 	.word	0x00032410
        /*0d54*/ 	.short	0x010a
        /*0d56*/ 	.byte	0x3f
	.zero		1


	//   ....[27]....
        /*0d58*/ 	.word	0x00001db0
        /*0d5c*/ 	.word	0x00000003
        /*0d60*/ 	.word	0x00032450
        /*0d64*/ 	.short	0x010a
        /*0d66*/ 	.byte	0x3f
	.zero		1


	//   ....[28]....
        /*0d68*/ 	.word	0x00001df0
        /*0d6c*/ 	.word	0x00000003
        /*0d70*/ 	.word	0x00032450
        /*0d74*/ 	.short	0x010a
        /*0d76*/ 	.byte	0x3f
	.zero		1


	//   ....[29]....
        /*0d78*/ 	.word	0x00003180
        /*0d7c*/ 	.word	0x00000018
        /*0d80*/ 	.word	0x00000000
        /*0d84*/ 	.short	0x0101
        /*0d86*/ 	.byte	0x3f
	.zero		1


	//   ....[30]....
        /*0d88*/ 	.word	0x00003c60
        /*0d8c*/ 	.word	0x00000003
        /*0d90*/ 	.word	0x00000000
        /*0d94*/ 	.short	0x0101
        /*0d96*/ 	.byte	0x3f
	.zero		1


	//   ....[31]....
        /*0d98*/ 	.word	0x00003db0
        /*0d9c*/ 	.word	0x000000ff
        /*0da0*/ 	.word	0x00032430
        /*0da4*/ 	.short	0x010a
        /*0da6*/ 	.byte	0x04
	.zero		1


	//   ....[32]....
        /*0da8*/ 	.word	0x00003df0
        /*0dac*/ 	.word	0x000000ff
        /*0db0*/ 	.word	0x00032430
        /*0db4*/ 	.short	0x010a
        /*0db6*/ 	.byte	0x04
	.zero		1


	//   ....[33]....
        /*0db8*/ 	.word	0x00004000
        /*0dbc*/ 	.word	0x000000ff
        /*0dc0*/ 	.word	0x00032450
        /*0dc4*/ 	.short	0x010a
        /*0dc6*/ 	.byte	0x04
	.zero		1


	//   ....[34]....
        /*0dc8*/ 	.word	0x00004040
        /*0dcc*/ 	.word	0x000000ff
        /*0dd0*/ 	.word	0x00032450
        /*0dd4*/ 	.short	0x010a
        /*0dd6*/ 	.byte	0x04
	.zero		1


	//   ....[35]....
        /*0dd8*/ 	.word	0x00004bf0
        /*0ddc*/ 	.word	0x00000098
        /*0de0*/ 	.word	0x00000000
        /*0de4*/ 	.short	0x0101
        /*0de6*/ 	.byte	0x3f
	.zero		1


	//   ....[36]....
        /*0de8*/ 	.word	0x00005e00
        /*0dec*/ 	.word	0x000000d6
        /*0df0*/ 	.word	0x00000000
        /*0df4*/ 	.short	0x0101
        /*0df6*/ 	.byte	0x3f
	.zero		1


	//   ....[37]....
        /*0df8*/ 	.word	0x000084d0
        /*0dfc*/ 	.word	0x00000000
        /*0e00*/ 	.word	0x00000000
        /*0e04*/ 	.short	0x0101
        /*0e06*/ 	.byte	0x3f
	.zero		1


	//   ....[38]....
        /*0e08*/ 	.word	0x0000b210
        /*0e0c*/ 	.word	0x00000000
        /*0e10*/ 	.word	0x00032440
        /*0e14*/ 	.short	0x010a
        /*0e16*/ 	.byte	0x3f
	.zero		1


	//   ....[39]....
        /*0e18*/ 	.word	0x0000c090
        /*0e1c*/ 	.word	0x00000008
        /*0e20*/ 	.word	0x00032400
        /*0e24*/ 	.short	0x0107
        /*0e26*/ 	.byte	0x3f
	.zero		1


	//   ....[40]....
        /*0e28*/ 	.word	0x0000c130
        /*0e2c*/ 	.word	0x00000002
        /*0e30*/ 	.word	0x00032400
        /*0e34*/ 	.short	0x0101
        /*0e36*/ 	.byte	0x3f
	.zero		1


	//   ....[41]....
        /*0e38*/ 	.word	0x0000cc80
        /*0e3c*/ 	.word	0x00000007
        /*0e40*/ 	.word	0x00032410
        /*0e44*/ 	.short	0x0107
        /*0e46*/ 	.byte	0x3f
	.zero		1


	//   ....[42]....
        /*0e48*/ 	.word	0x0000cd80
        /*0e4c*/ 	.word	0x00000002
        /*0e50*/ 	.word	0x00032410
        /*0e54*/ 	.short	0x0101
        /*0e56*/ 	.byte	0x3f
	.zero		1


	//   ....[43]....
        /*0e58*/ 	.word	0x0000cda0
        /*0e5c*/ 	.word	0x00000002
        /*0e60*/ 	.word	0x00032420
        /*0e64*/ 	.short	0x010a
        /*0e66*/ 	.byte	0x3f
	.zero		1


	//   ....[44]....
        /*0e68*/ 	.word	0x0000ceb0
        /*0e6c*/ 	.word	0x00000002
        /*0e70*/ 	.word	0x00032460
        /*0e74*/ 	.short	0x010a
        /*0e76*/ 	.byte	0x3f
	.zero		1


	//   ....[45]....
        /*0e78*/ 	.word	0x0000d7c0
        /*0e7c*/ 	.word	0x00000003
        /*0e80*/ 	.word	0x00032440
        /*0e84*/ 	.short	0x010a
        /*0e86*/ 	.byte	0x3f
	.zero		1


	//   ....[46]....
        /*0e88*/ 	.word	0x0000da20
        /*0e8c*/ 	.word	0x00000003
        /*0e90*/ 	.word	0x00032460
        /*0e94*/ 	.short	0x010a
        /*0e96*/ 	.byte	0x3f
	.zero		1


	//   ....[47]....
        /*0e98*/ 	.word	0x0000e2c0
        /*0e9c*/ 	.word	0x00000004
        /*0ea0*/ 	.word	0x00032440
        /*0ea4*/ 	.short	0x010a
        /*0ea6*/ 	.byte	0x3f
	.zero		1


	//   ....[48]....
        /*0ea8*/ 	.word	0x0000e510
        /*0eac*/ 	.word	0x00000004
        /*0eb0*/ 	.word	0x00032460
        /*0eb4*/ 	.short	0x010a
        /*0eb6*/ 	.byte	0x3f
	.zero		1


	//   ....[49]....
        /*0eb8*/ 	.word	0x0000ed20
        /*0ebc*/ 	.word	0x00000004
        /*0ec0*/ 	.word	0x00032440
        /*0ec4*/ 	.short	0x010a
        /*0ec6*/ 	.byte	0x3f
	.zero		1


	//   ....[50]....
        /*0ec8*/ 	.word	0x0000ef80
        /*0ecc*/ 	.word	0x00000004
        /*0ed0*/ 	.word	0x00032460
        /*0ed4*/ 	.short	0x010a
        /*0ed6*/ 	.byte	0x3f
	.zero		1


	//   ....[51]....
        /*0ed8*/ 	.word	0x000101c0
        /*0edc*/ 	.word	0x00000000
        /*0ee0*/ 	.word	0x00032420
        /*0ee4*/ 	.short	0x010a
        /*0ee6*/ 	.byte	0x3f
	.zero		1


	//   ....[52]....
        /*0ee8*/ 	.word	0x000103a0
        /*0eec*/ 	.word	0x00000006
        /*0ef0*/ 	.word	0x00000000
        /*0ef4*/ 	.short	0x010a
        /*0ef6*/ 	.byte	0x3f
	.zero		1


	//   ....[53]....
        /*0ef8*/ 	.word	0x00010410
        /*0efc*/ 	.word	0x00000007
        /*0f00*/ 	.word	0x00000000
        /*0f04*/ 	.short	0x010a
        /*0f06*/ 	.byte	0x3f
	.zero		1


	//   ....[54]....
        /*0f08*/ 	.word	0x00010480
        /*0f0c*/ 	.word	0x00000004
        /*0f10*/ 	.word	0x00000000
        /*0f14*/ 	.short	0x010a
        /*0f16*/ 	.byte	0x3f
	.zero		1


	//   ....[55]....
        /*0f18*/ 	.word	0x000104b0
        /*0f1c*/ 	.word	0x00000003
        /*0f20*/ 	.word	0x00000000
        /*0f24*/ 	.short	0x010a
        /*0f26*/ 	.byte	0x3f
	.zero		1


	//   ....[56]....
        /*0f28*/ 	.word	0x00010510
        /*0f2c*/ 	.word	0x00000005
        /*0f30*/ 	.word	0x00032400
        /*0f34*/ 	.short	0x010a
        /*0f36*/ 	.byte	0x3f
	.zero		1


	//   ....[57]....
        /*0f38*/ 	.word	0x00010560
        /*0f3c*/ 	.word	0x00000003
        /*0f40*/ 	.word	0x00032430
        /*0f44*/ 	.short	0x010a
        /*0f46*/ 	.byte	0x3f
	.zero		1


	//   ....[58]....
        /*0f48*/ 	.word	0x000105b0
        /*0f4c*/ 	.word	0x00000005
        /*0f50*/ 	.word	0x00032410
        /*0f54*/ 	.short	0x010a
        /*0f56*/ 	.byte	0x3f
	.zero		1


	//   ....[59]....
        /*0f58*/ 	.word	0x00010600
        /*0f5c*/ 	.word	0x00000003
        /*0f60*/ 	.word	0x00032450
        /*0f64*/ 	.short	0x010a
        /*0f66*/ 	.byte	0x3f
	.zero		1


	//   ....[60]....
        /*0f68*/ 	.word	0x00010660
        /*0f6c*/ 	.word	0x00000099
        /*0f70*/ 	.word	0x00032430
        /*0f74*/ 	.short	0x010a
        /*0f76*/ 	.byte	0x3f
	.zero		1


	//   ....[61]....
        /*0f78*/ 	.word	0x000106c0
        /*0f7c*/ 	.word	0x000000d1
        /*0f80*/ 	.word	0x00032450
        /*0f84*/ 	.short	0x010a
        /*0f86*/ 	.byte	0x3f
	.zero		1


	//   ....[62]....
        /*0f88*/ 	.word	0x00010860
        /*0f8c*/ 	.word	0x00000000
        /*0f90*/ 	.word	0x00032440
        /*0f94*/ 	.short	0x010a
        /*0f96*/ 	.byte	0x3f
	.zero		1


	//   ....[63]....
        /*0f98*/ 	.word	0x00012100
        /*0f9c*/ 	.word	0x00000002
        /*0fa0*/ 	.word	0x00032420
        /*0fa4*/ 	.short	0x010a
        /*0fa6*/ 	.byte	0x3f
	.zero		1


	//   ....[64]....
        /*0fa8*/ 	.word	0x00012150
        /*0fac*/ 	.word	0x00000002
        /*0fb0*/ 	.word	0x00032460
        /*0fb4*/ 	.short	0x010a
        /*0fb6*/ 	.byte	0x3f
	.zero		1


	//   ....[65]....
        /*0fb8*/ 	.word	0x000121a0
        /*0fbc*/ 	.word	0x00000003
        /*0fc0*/ 	.word	0x00032440
        /*0fc4*/ 	.short	0x010a
        /*0fc6*/ 	.byte	0x3f
	.zero		1


	//   ....[66]....
        /*0fc8*/ 	.word	0x000121f0
        /*0fcc*/ 	.word	0x00000003
        /*0fd0*/ 	.word	0x00032460
        /*0fd4*/ 	.short	0x010a
        /*0fd6*/ 	.byte	0x3f
	.zero		1


	//   ....[67]....
        /*0fd8*/ 	.word	0x00012240
        /*0fdc*/ 	.word	0x00000004
        /*0fe0*/ 	.word	0x00032440
        /*0fe4*/ 	.short	0x010a
        /*0fe6*/ 	.byte	0x3f
	.zero		1


	//   ....[68]....
        /*0fe8*/ 	.word	0x00012290
        /*0fec*/ 	.word	0x00000004
        /*0ff0*/ 	.word	0x00032460
        /*0ff4*/ 	.short	0x010a
        /*0ff6*/ 	.byte	0x3f
	.zero		1


	//   ....[69]....
        /*0ff8*/ 	.word	0x000122e0
        /*0ffc*/ 	.word	0x00000004
        /*1000*/ 	.word	0x00032440
        /*1004*/ 	.short	0x010a
        /*1006*/ 	.byte	0x3f
	.zero		1


	//   ....[70]....
        /*1008*/ 	.word	0x00012330
        /*100c*/ 	.word	0x00000004
        /*1010*/ 	.word	0x00032460
        /*1014*/ 	.short	0x010a
        /*1016*/ 	.byte	0x3f
	.zero		1


	//   ....[71]....
        /*1018*/ 	.word	0x00012d90
        /*101c*/ 	.word	0x00000000
        /*1020*/ 	.word	0x00032420
        /*1024*/ 	.short	0x010a
        /*1026*/ 	.byte	0x3f
	.zero		1


	//   ....[72]....
        /*1028*/ 	.word	0x00012f30
        /*102c*/ 	.word	0x00000006
        /*1030*/ 	.word	0x00000000
        /*1034*/ 	.short	0x010a
        /*1036*/ 	.byte	0x3f
	.zero		1


	//   ....[73]....
        /*1038*/ 	.word	0x00012f80
        /*103c*/ 	.word	0x00000007
        /*1040*/ 	.word	0x00000000
        /*1044*/ 	.short	0x010a
        /*1046*/ 	.byte	0x3f
	.zero		1


	//   ....[74]....
        /*1048*/ 	.word	0x00012fd0
        /*104c*/ 	.word	0x00000004
        /*1050*/ 	.word	0x00000000
        /*1054*/ 	.short	0x010a
        /*1056*/ 	.byte	0x3f
	.zero		1


	//----- nvinfo : EIATTR_NUM_MBARRIERS
	.align		4
.L_269:
        /*1058*/ 	.byte	0x03, 0x38
        /*105a*/ 	.short	0x0017


	//----- nvinfo : EIATTR_EXIT_INSTR_OFFSETS
	.align		4
        /*105c*/ 	.byte	0x04, 0x1c
        /*105e*/ 	.short	(.L_271 - .L_270)


	//   ....[0]....
.L_270:
        /*1060*/ 	.word	0x00000ac0


	//   ....[1]....
        /*1064*/ 	.word	0x000098a0


	//   ....[2]....
        /*1068*/ 	.word	0x00010500


	//----- nvinfo : EIATTR_MAX_THREADS
	.align		4
.L_271:
        /*106c*/ 	.byte	0x04, 0x05
        /*106e*/ 	.short	(.L_273 - .L_272)
.L_272:
        /*1070*/ 	.word	0x00000180
        /*1074*/ 	.word	0x00000001
        /*1078*/ 	.word	0x00000001


	//----- nvinfo : EIATTR_CRS_STACK_SIZE
	.align		4
.L_273:
        /*107c*/ 	.byte	0x04, 0x1e
        /*107e*/ 	.short	(.L_275 - .L_274)
.L_274:
        /*1080*/ 	.word	0x00000000


	//----- nvinfo : EIATTR_CBANK_PARAM_SIZE
	.align		4
.L_275:
        /*1084*/ 	.byte	0x03, 0x19
        /*1086*/ 	.short	0x0bf0


	//----- nvinfo : EIATTR_PARAM_CBANK
	.align		4
        /*1088*/ 	.byte	0x04, 0x0a
        /*108a*/ 	.short	(.L_277 - .L_276)
	.align		4
.L_276:
        /*108c*/ 	.word	index@(.nv.constant0._ZN7cutlass13device_kernelIN5flash11enable_sm90INS1_16FlashAttnFwdSm90INS1_25CollectiveMainloopFwdSm90ILi2EN4cute5tupleIJNS5_1CILi1EEES8_S8_EEENS6_IJNS7_ILi128EEENS7_ILi96EEENS7_ILi64EEEEEELi256ENS_10bfloat16_tEfNS_4arch4Sm90ELb0ELb0ELb0ELb1ELb0ELb0ELb1ELb1ELb0ELb1ELb0ELb0EEENS1_21CollectiveEpilogueFwdINS6_IJSA_NS7_ILi256EEESB_EEES9_SE_SG_Li256ELb1ELb1ELb0ELb0EEENS1_36VarlenDynamicPersistentTileSchedulerILi128ELi96ELi256ELi128ELb0ELb1ELb1ELb0ELb1ELb1EEEEEEEEEvNT_6ParamsE)
        /*1090*/ 	.short	0x0210
        /*1092*/ 	.short	0x0bf0


	//----- nvinfo : EIATTR_SW_WAR
	.align		4
.L_277:
        /*1094*/ 	.byte	0x04, 0x36
        /*1096*/ 	.short	(.L_279 - .L_278)
.L_278:
        /*1098*/ 	.word	0x00000008
.L_279:


//--------------------- .nv.info._ZN7cutlass13device_kernelIN5flash11enable_sm90INS1_16FlashAttnFwdSm90INS1_25CollectiveMainloopFwdSm90ILi2EN4cute5tupleIJNS5_1CILi1EEES8_S8_EEENS6_IJNS7_ILi128EEENS7_ILi96EEENS7_ILi64EEEEEELi256ENS_10bfloat16_tEfNS_4arch4Sm90ELb0ELb0ELb0ELb1ELb0ELb1ELb1ELb1ELb0ELb1ELb0ELb0EEENS1_21CollectiveEpilogueFwdINS6_IJSA_NS7_ILi256EEESB_EEES9_SE_SG_Li256ELb1ELb1ELb0ELb0EEENS1_36VarlenDynamicPersistentTileSchedulerILi128ELi96ELi256ELi128ELb0ELb1ELb1ELb0ELb1ELb1EEEEEEEEEvNT_6ParamsE --------------------------
	.section	.nv.info._ZN7cutlass13device_kernelIN5flash11enable_sm90INS1_16FlashAttnFwdSm90INS1_25CollectiveMainloopFwdSm90ILi2EN4cute5tupleIJNS5_1CILi1EEES8_S8_EEENS6_IJNS7_ILi128EEENS7_ILi96EEENS7_ILi64EEEEEELi256ENS_10bfloat16_tEfNS_4arch4Sm90ELb0ELb0ELb0ELb1ELb0ELb1ELb1ELb1ELb0ELb1ELb0ELb0EEENS1_21CollectiveEpilogueFwdINS6_IJSA_NS7_ILi256EEESB_EEES9_SE_SG_Li256ELb1ELb1ELb0ELb0EEENS1_36VarlenDynamicPersistentTileSchedulerILi128ELi96ELi256ELi128ELb0ELb1ELb1ELb0ELb1ELb1EEEEEEEEEvNT_6ParamsE,"",@"SHT_CUDA_INFO"
	.sectionflags	@""
	.align	4


	//----- nvinfo : EIATTR_CUDA_API_VERSION
	.align		4
        /*0000*/ 	.byte	0x04, 0x37
        /*0002*/ 	.short	(.L_281 - .L_280)
.L_280:
        /*0004*/ 	.word	0x00000082


	//----- nvinfo : EIATTR_KPARAM_INFO
	.align		4
.L_281:
        /*0008*/ 	.byte	0x04, 0x17
        /*000a*/ 	.short	(.L_283 - .L_282)
.L_282:
        /*000c*/ 	.word	0x00000000
        /*0010*/ 	.short	0x0000
        /*0012*/ 	.short	0x0070
        /*0014*/ 	.byte	0x00, 0xf0, 0x01, 0x2e


	//----- nvinfo : EIATTR_SPARSE_MMA_MASK
	.align		4
.L_283:
        /*0018*/ 	.byte	0x03, 0x50
        /*001a*/ 	.short	0x0000


	//----- nvinfo : EIATTR_MAXREG_COUNT
	.align		4
        /*001c*/ 	.byte	0x03, 0x1b
        /*001e*/ 	.short	0x00a8


	//----- nvinfo : EIATTR_NUM_BARRIERS
	.align		4
        /*0020*/ 	.byte	0x02, 0x4c
        /*0022*/ 	.byte	0x10
	.zero		1


	//----- nvinfo : EIATTR_EXTERNS
	.align		4
        /*0024*/ 	.byte	0x04, 0x0f
        /*0026*/ 	.short	(.L_285 - .L_284)


	//   ....[0]....
	.align		4
.L_284:
        /*0028*/ 	.word	index@(__assertfail)


	//----- nvinfo : EIATTR_ANNOTATIONS
	.align		4
.L_285:
        /*002c*/ 	.byte	0x04, 0x55
        /*002e*/ 	.short	(.L_287 - .L_286)


	//   ....[0]....
.L_286:
        /* <DEDUP_REMOVED lines=130> */


	//----- nvinfo : EIATTR_MERCURY_ISA_VERSION
	.align		4
.L_287:
        /*0840*/ 	.byte	0x03, 0x5f
        /*0842*/ 	.short	0x0101


	//----- nvinfo : EIATTR_UNUSED_LOAD_BYTE_OFFSET
	.align		4
        /*0844*/ 	.byte	0x04, 0x44
        /*0846*/ 	.short	(.L_289 - .L_288)


	//   ....[0]....
.L_288:
        /*0848*/ 	.word	0x00000ae0
        /*084c*/ 	.word	0x0000fff0


	//   ....[1]....
        /*0850*/ 	.word	0x0000dd50
        /*0854*/ 	.word	0x0000fff0


	//----- nvinfo : EIATTR_INT_WARP_WIDE_INSTR_OFFSETS
	.align		4
.L_289:
        /*0858*/ 	.byte	0x04, 0x31
        /*085a*/ 	.short	(.L_291 - .L_290)


	//   ....[0]....
.L_290:
        /*085c*/ 	.word	0x00000180


	//   ....[1]....
        /*0860*/ 	.word	0x000001c0


	//   ....[2]....
        /*0864*/ 	.word	0x00000230


	//   ....[3]....
        /*0868*/ 	.word	0x000002a0


	//   ....[4]....
        /*086c*/ 	.word	0x00013180


	//   ....[5]....
        /*0870*/ 	.word	0x000131e0


	//   ....[6]....
        /*0874*/ 	.word	0x00017f30


	//   ....[7]....
        /*0878*/ 	.word	0x00017f90


	//----- nvinfo : EIATTR_COOP_GROUP_MASK_REGIDS
	.align		4
.L_291:
        /*087c*/ 	.byte	0x04, 0x29
        /*087e*/ 	.short	(.L_293 - .L_292)


	//   ....[0]....
.L_292:
        /*0880*/ 	.word	0xffffffff


	//   ....[1]....
        /*0884*/ 	.word	0xffffffff


	//   ....[2]....
        /*0888*/ 	.word	0xffffffff


	//   ....[3]....
        /*088c*/ 	.word	0xffffffff


	//   ....[4]....
        /*0890*/ 	.word	0xffffffff


	//   ....[5]....
        /*0894*/ 	.word	0xffffffff


	//   ....[6]....
        /*0898*/ 	.word	0xffffffff


	//   ....[7]....
        /*089c*/ 	.word	0xffffffff


	//   ....[8]....
        /*08a0*/ 	.word	0xffffffff


	//   ....[9]....
        /*08a4*/ 	.word	0xffffffff


	//   ....[10]....
        /*08a8*/ 	.word	0xffffffff


	//   ....[11]....
        /*08ac*/ 	.word	0xffffffff


	//   ....[12]....
        /*08b0*/ 	.word	0xffffffff


	//   ....[13]....
        /*08b4*/ 	.word	0xffffffff


	//   ....[14]....
        /*08b8*/ 	.word	0xffffffff


	//   ....[15]....
        /*08bc*/ 	.word	0xffffffff


	//   ....[16]....
        /*08c0*/ 	.word	0xffffffff


	//   ....[17]....
        /*08c4*/ 	.word	0xffffffff


	//   ....[18]....
        /*08c8*/ 	.word	0xffffffff


	//   ....[19]....
        /*08cc*/ 	.word	0xffffffff


	//   ....[20]....
        /*08d0*/ 	.word	0xffffffff


	//   ....[21]....
        /*08d4*/ 	.word	0xffffffff


	//   ....[22]....
        /*08d8*/ 	.word	0xffffffff


	//   ....[23]....
        /*08dc*/ 	.word	0xffffffff


	//   ....[24]....
        /*08e0*/ 	.word	0xffffffff


	//   ....[25]....
        /*08e4*/ 	.word	0xffffffff


	//   ....[26]....
        /*08e8*/ 	.word	0xffffffff


	//   ....[27]....
        /*08ec*/ 	.word	0xffffffff


	//   ....[28]....
        /*08f0*/ 	.word	0xffffffff


	//   ....[29]....
        /*08f4*/ 	.word	0xffffffff


	//   ....[30]....
        /*08f8*/ 	.word	0xffffffff


	//   ....[31]....
        /*08fc*/ 	.word	0xffffffff


	//   ....[32]....
        /*0900*/ 	.word	0xffffffff


	//   ....[33]....
        /*0904*/ 	.word	0xffffffff


	//   ....[34]....
        /*0908*/ 	.word	0xffffffff


	//   ....[35]....
        /*090c*/ 	.word	0xffffffff


	//   ....[36]....
        /*0910*/ 	.word	0xffffffff


	//   ....[37]....
        /*0914*/ 	.word	0xffffffff


	//   ....[38]....
        /*0918*/ 	.word	0xffffffff


	//   ....[39]....
        /*091c*/ 	.word	0xffffffff


	//   ....[40]....
        /*0920*/ 	.word	0xffffffff


	//   ....[41]....
        /*0924*/ 	.word	0xffffffff


	//   ....[42]....
        /*0928*/ 	.word	0xffffffff


	//   ....[43]....
        /*092c*/ 	.word	0xffffffff


	//   ....[44]....
        /*0930*/ 	.word	0xffffffff


	//   ....[45]....
        /*0934*/ 	.word	0xffffffff


	//   ....[46]....
        /*0938*/ 	.word	0xffffffff


	//   ....[47]....
        /*093c*/ 	.word	0xffffffff


	//   ....[48]....
        /*0940*/ 	.word	0xffffffff


	//   ....[49]....
        /*0944*/ 	.word	0xffffffff


	//   ....[50]....
        /*0948*/ 	.word	0xffffffff


	//   ....[51]....
        /*094c*/ 	.word	0xffffffff


	//   ....[52]....
        /*0950*/ 	.word	0xffffffff


	//   ....[53]....
        /*0954*/ 	.word	0xffffffff


	//   ....[54]....
        /*0958*/ 	.word	0xffffffff


	//   ....[55]....
        /*095c*/ 	.word	0xffffffff


	//   ....[56]....
        /*0960*/ 	.word	0xffffffff


	//   ....[57]....
        /*0964*/ 	.word	0xffffffff


	//   ....[58]....
        /*0968*/ 	.word	0xffffffff


	//   ....[59]....
        /*096c*/ 	.word	0xffffffff


	//   ....[60]....
        /*0970*/ 	.word	0xffffffff


	//   ....[61]....
        /*0974*/ 	.word	0xffffffff


	//   ....[62]....
        /*0978*/ 	.word	0xffffffff


	//   ....[63]....
        /*097c*/ 	.word	0xffffffff


	//   ....[64]....
        /*0980*/ 	.word	0xffffffff


	//   ....[65]....
        /*0984*/ 	.word	0xffffffff


	//   ....[66]....
        /*0988*/ 	.word	0xffffffff


	//   ....[67]....
        /*098c*/ 	.word	0xffffffff


	//   ....[68]....
        /*0990*/ 	.word	0xffffffff


	//   ....[69]....
        /*0994*/ 	.word	0xffffffff


	//   ....[70]....
        /*0998*/ 	.word	0xffffffff


	//   ....[71]....
        /*099c*/ 	.word	0xffffffff


	//   ....[72]....
        /*09a0*/ 	.word	0xffffffff


	//   ....[73]....
        /*09a4*/ 	.word	0xffffffff


	//   ....[74]....
        /*09a8*/ 	.word	0xffffffff


	//   ....[75]....
        /*09ac*/ 	.word	0xffffffff


	//   ....[76]....
        /*09b0*/ 	.word	0xffffffff


	//   ....[77]....
        /*09b4*/ 	.word	0xffffffff


	//   ....[78]....
        /*09b8*/ 	.word	0xffffffff


	//   ....[79]....
        /*09bc*/ 	.word	0xffffffff


	//   ....[80]....
        /*09c0*/ 	.word	0xffffffff


	//   ....[81]....
        /*09c4*/ 	.word	0xffffffff


	//   ....[82]....
        /*09c8*/ 	.word	0xffffffff


	//   ....[83]....
        /*09cc*/ 	.word	0xffffffff


	//   ....[84]....
        /*09d0*/ 	.word	0xffffffff


	//   ....[85]....
        /*09d4*/ 	.word	0xffffffff


	//   ....[86]....
        /*09d8*/ 	.word	0xffffffff


	//   ....[87]....
        /*09dc*/ 	.word	0xffffffff


	//   ....[88]....
        /*09e0*/ 	.word	0xffffffff


	//   ....[89]....
        /*09e4*/ 	.word	0xffffffff


	//   ....[90]....
        /*09e8*/ 	.word	0xffffffff


	//   ....[91]....
        /*09ec*/ 	.word	0xffffffff


	//   ....[92]....
        /*09f0*/ 	.word	0xffffffff


	//   ....[93]....
        /*09f4*/ 	.word	0xffffffff


	//   ....[94]....
        /*09f8*/ 	.word	0xffffffff


	//   ....[95]....
        /*09fc*/ 	.word	0xffffffff


	//   ....[96]....
        /*0a00*/ 	.word	0xffffffff


	//   ....[97]....
        /*0a04*/ 	.word	0xffffffff


	//   ....[98]....
        /*0a08*/ 	.word	0xffffffff


	//   ....[99]....
        /*0a0c*/ 	.word	0xffffffff


	//   ....[100]....
        /*0a10*/ 	.word	0xffffffff


	//   ....[101]....
        /*0a14*/ 	.word	0xffffffff


	//   ....[102]....
        /*0a18*/ 	.word	0xffffffff


	//   ....[103]....
        /*0a1c*/ 	.word	0xffffffff


	//   ....[104]....
        /*0a20*/ 	.word	0xffffffff


	//   ....[105]....
        /*0a24*/ 	.word	0xffffffff


	//   ....[106]....
        /*0a28*/ 	.word	0xffffffff


	//   ....[107]....
        /*0a2c*/ 	.word	0xffffffff


	//   ....[108]....
        /*0a30*/ 	.word	0xffffffff


	//   ....[109]....
        /*0a34*/ 	.word	0xffffffff


	//   ....[110]....
        /*0a38*/ 	.word	0xffffffff


	//   ....[111]....
        /*0a3c*/ 	.word	0xffffffff


	//   ....[112]....
        /*0a40*/ 	.word	0xffffffff


	//   ....[113]....
        /*0a44*/ 	.word	0xffffffff


	//   ....[114]....
        /*0a48*/ 	.word	0xffffffff


	//   ....[115]....
        /*0a4c*/ 	.word	0xffffffff


	//   ....[116]....
        /*0a50*/ 	.word	0x0500000f


	//   ....[117]....
        /*0a54*/ 	.word	0x0500000f


	//   ....[118]....
        /*0a58*/ 	.word	0x0500000f


	//   ....[119]....
        /*0a5c*/ 	.word	0x0500000f


	//   ....[120]....
        /*0a60*/ 	.word	0x0500000f


	//   ....[121]....
        /*0a64*/ 	.word	0x0500000f


	//   ....[122]....
        /*0a68*/ 	.word	0x0500000f


	//   ....[123]....
        /*0a6c*/ 	.word	0x0500000f


	//   ....[124]....
        /*0a70*/ 	.word	0x0500000f


	//   ....[125]....
        /*0a74*/ 	.word	0x0500000f


	//   ....[126]....
        /*0a78*/ 	.word	0x0500000f


	//   ....[127]....
        /*0a7c*/ 	.word	0x0500000f


	//   ....[128]....
        /*0a80*/ 	.word	0x0500000f


	//   ....[129]....
        /*0a84*/ 	.word	0x0500000f


	//   ....[130]....
        /*0a88*/ 	.word	0x0500000f


	//   ....[131]....
        /*0a8c*/ 	.word	0x0500000f


	//   ....[132]....
        /*0a90*/ 	.word	0x0500000f


	//   ....[133]....
        /*0a94*/ 	.word	0x0500000f


	//   ....[134]....
        /*0a98*/ 	.word	0x0500000f


	//   ....[135]....
        /*0a9c*/ 	.word	0x0500000f


	//   ....[136]....
        /*0aa0*/ 	.word	0x0500000f


	//   ....[137]....
        /*0aa4*/ 	.word	0x0500000f


	//   ....[138]....
        /*0aa8*/ 	.word	0x0500000f


	//   ....[139]....
        /*0aac*/ 	.word	0x0500000f


	//   ....[140]....
        /*0ab0*/ 	.word	0x0500000f


	//   ....[141]....
        /*0ab4*/ 	.word	0x0500000f


	//   ....[142]....
        /*0ab8*/ 	.word	0x0500000f


	//   ....[143]....
        /*0abc*/ 	.word	0x0500000f


	//   ....[144]....
        /*0ac0*/ 	.word	0x0500000f


	//   ....[145]....
        /*0ac4*/ 	.word	0x0500000f


	//   ....[146]....
        /*0ac8*/ 	.word	0x0500000f


	//   ....[147]....
        /*0acc*/ 	.word	0x0500000f


	//   ....[148]....
        /*0ad0*/ 	.word	0x0500000f


	//   ....[149]....
        /*0ad4*/ 	.word	0x0500000f


	//   ....[150]....
        /*0ad8*/ 	.word	0x0500000f


	//   ....[151]....
        /*0adc*/ 	.word	0x0500000f


	//   ....[152]....
        /*0ae0*/ 	.word	0x0500000f


	//   ....[153]....
        /*0ae4*/ 	.word	0x0500000f


	//   ....[154]....
        /*0ae8*/ 	.word	0x0500000f


	//   ....[155]....
        /*0aec*/ 	.word	0x0500000f


	//   ....[156]....
        /*0af0*/ 	.word	0x0500000f


	//   ....[157]....
        /*0af4*/ 	.word	0x0500000f


	//   ....[158]....
        /*0af8*/ 	.word	0x0500000f


	//   ....[159]....
        /*0afc*/ 	.word	0x0500000f


	//   ....[160]....
        /*0b00*/ 	.word	0x0500000f


	//   ....[161]....
        /*0b04*/ 	.word	0x0500000f


	//   ....[162]....
        /*0b08*/ 	.word	0x0500000f


	//   ....[163]....
        /*0b0c*/ 	.word	0x0500000f


	//   ....[164]....
        /*0b10*/ 	.word	0x0500000f


	//   ....[165]....
        /*0b14*/ 	.word	0x0500000f


	//   ....[166]....
        /*0b18*/ 	.word	0x0500000f


	//   ....[167]....
        /*0b1c*/ 	.word	0x0500000f


	//   ....[168]....
        /*0b20*/ 	.word	0x0500000f


	//   ....[169]....
        /*0b24*/ 	.word	0x0500000f


	//   ....[170]....
        /*0b28*/ 	.word	0x0500000f


	//   ....[171]....
        /*0b2c*/ 	.word	0x0500000f


	//   ....[172]....
        /*0b30*/ 	.word	0x0500000f


	//   ....[173]....
        /*0b34*/ 	.word	0x0500000f


	//   ....[174]....
        /*0b38*/ 	.word	0x0500000f


	//   ....[175]....
        /*0b3c*/ 	.word	0x0500000f


	//   ....[176]....
        /*0b40*/ 	.word	0x0500000f


	//   ....[177]....
        /*0b44*/ 	.word	0x0500000f


	//   ....[178]....
        /*0b48*/ 	.word	0x0500000f


	//   ....[179]....
        /*0b4c*/ 	.word	0x0500000f


	//   ....[180]....
        /*0b50*/ 	.word	0x0500000f


	//   ....[181]....
        /*0b54*/ 	.word	0x0500000f


	//   ....[182]....
        /*0b58*/ 	.word	0x0500000f


	//   ....[183]....
        /*0b5c*/ 	.word	0x0500000f


	//   ....[184]....
        /*0b60*/ 	.word	0x0500000f


	//----- nvinfo : EIATTR_COOP_GROUP_INSTR_OFFSETS
	.align		4
.L_293:
        /*0b64*/ 	.byte	0x04, 0x28
        /*0b66*/ 	.short	(.L_295 - .L_294)


	//   ....[0]....
.L_294:
        /*0b68*/ 	.word	0x00000060


	//   ....[1]....
        /*0b6c*/ 	.word	0x00000190


	//   ....[2]....
        /*0b70*/ 	.word	0x00000250


	//   ....[3]....
        /*0b74*/ 	.word	0x00000420


	//   ....[4]....
        /*0b78*/ 	.word	0x00000580


	//   ....[5]....
        /*0b7c*/ 	.word	0x000006a0


	//   ....[6]....
        /*0b80*/ 	.word	0x00000800


	//   ....[7]....
        /*0b84*/ 	.word	0x00005d70


	//   ....[8]....
        /*0b88*/ 	.word	0x000062e0


	//   ....[9]....
        /*0b8c*/ 	.word	0x000062f0


	//   ....[10]....
        /*0b90*/ 	.word	0x00006300


	//   ....[11]....
        /*0b94*/ 	.word	0x00006310


	//   ....[12]....
        /*0b98*/ 	.word	0x000072c0


	//   ....[13]....
        /*0b9c*/ 	.word	0x000072d0


	//   ....[14]....
        /*0ba0*/ 	.word	0x000072e0


	//   ....[15]....
        /*0ba4*/ 	.word	0x000072f0


	//   ....[16]....
        /*0ba8*/ 	.word	0x00009bd0


	//   ....[17]....
        /*0bac*/ 	.word	0x00009c60


	//   ....[18]....
        /*0bb0*/ 	.word	0x00009c80


	//   ....[19]....
        /*0bb4*/ 	.word	0x00009ca0


	//   ....[20]....
        /*0bb8*/ 	.word	0x0000ba20


	//   ....[21]....
        /*0bbc*/ 	.word	0x0000ba40


	//   ....[22]....
        /*0bc0*/ 	.word	0x0000bcf0


	//   ....[23]....
        /*0bc4*/ 	.word	0x0000bd10


	//   ....[24]....
        /*0bc8*/ 	.word	0x0000d2d0


	//   ....[25]....
        /*0bcc*/ 	.word	0x0000d330


	//   ....[26]....
        /*0bd0*/ 	.word	0x0000d370


	//   ....[27]....
        /*0bd4*/ 	.word	0x0000d3b0


	//   ....[28]....
        /*0bd8*/ 	.word	0x0000ed00


	//   ....[29]....
        /*0bdc*/ 	.word	0x0000ed40


	//   ....[30]....
        /*0be0*/ 	.word	0x0000ed80


	//   ....[31]....
        /*0be4*/ 	.word	0x0000edc0


	//   ....[32]....
        /*0be8*/ 	.word	0x0000f690


	//   ....[33]....
        /*0bec*/ 	.word	0x0000f6d0


	//   ....[34]....
        /*0bf0*/ 	.word	0x0000f850


	//   ....[35]....
        /*0bf4*/ 	.word	0x0000f870


	//   ....[36]....
        /*0bf8*/ 	.word	0x0000f9b0


	//   ....[37]....
        /*0bfc*/ 	.word	0x0000f9d0


	//   ....[38]....
        /*0c00*/ 	.word	0x0000fb10


	//   ....[39]....
        /*0c04*/ 	.word	0x0000fb20


	//   ....[40]....
        /*0c08*/ 	.word	0x00010380


	//   ....[41]....
        /*0c0c*/ 	.word	0x00010390


	//   ....[42]....
        /*0c10*/ 	.word	0x00010570


	//   ....[43]....
        /*0c14*/ 	.word	0x00010580


	//   ....[44]....
        /*0c18*/ 	.word	0x00010750


	//   ....[45]....
        /*0c1c*/ 	.word	0x00010760


	//   ....[46]....
        /*0c20*/ 	.word	0x00010930


	//   ....[47]....
        /*0c24*/ 	.word	0x00010940


	//   ....[48]....
        /*0c28*/ 	.word	0x00010b60


	//   ....[49]....
        /*0c2c*/ 	.word	0x00010d50


	//   ....[50]....
        /*0c30*/ 	.word	0x00010d80


	//   ....[51]....
        /*0c34*/ 	.word	0x00010db0


	//   ....[52]....
        /*0c38*/ 	.word	0x00010de0


	//   ....[53]....
        /*0c3c*/ 	.word	0x00010e10


	//   ....[54]....
        /*0c40*/ 	.word	0x00010e40


	//   ....[55]....
        /*0c44*/ 	.word	0x00010fb0


	//   ....[56]....
        /*0c48*/ 	.word	0x00010fe0


	//   ....[57]....
        /*0c4c*/ 	.word	0x00011010


	//   ....[58]....
        /*0c50*/ 	.word	0x00011040


	//   ....[59]....
        /*0c54*/ 	.word	0x00011070


	//   ....[60]....
        /*0c58*/ 	.word	0x000110a0


	//   ....[61]....
        /*0c5c*/ 	.word	0x00011140


	//   ....[62]....
        /*0c60*/ 	.word	0x00011170


	//   ....[63]....
        /*0c64*/ 	.word	0x00011200


	//   ....[64]....
        /*0c68*/ 	.word	0x00011da0


	//   ....[65]....
        /*0c6c*/ 	.word	0x00013790


	//   ....[66]....
        /*0c70*/ 	.word	0x00014320


	//   ....[67]....
        /*0c74*/ 	.word	0x00014340


	//   ....[68]....
        /*0c78*/ 	.word	0x00014370


	//   ....[69]....
        /*0c7c*/ 	.word	0x00014390


	//   ....[70]....
        /*0c80*/ 	.word	0x00014440


	//   ....[71]....
        /*0c84*/ 	.word	0x000144d0


	//   ....[72]....
        /*0c88*/ 	.word	0x00014500


	//   ....[73]....
        /*0c8c*/ 	.word	0x00014580


	//   ....[74]....
        /*0c90*/ 	.word	0x000145b0


	//   ....[75]....
        /*0c94*/ 	.word	0x00014630


	//   ....[76]....
        /*0c98*/ 	.word	0x00014660


	//   ....[77]....
        /*0c9c*/ 	.word	0x000146e0


	//   ....[78]....
        /*0ca0*/ 	.word	0x00014710


	//   ....[79]....
        /*0ca4*/ 	.word	0x00014770


	//   ....[80]....
        /*0ca8*/ 	.word	0x00014780


	//   ....[81]....
        /*0cac*/ 	.word	0x000147f0


	//   ....[82]....
        /*0cb0*/ 	.word	0x00014f10


	//   ....[83]....
        /*0cb4*/ 	.word	0x00014f30


	//   ....[84]....
        /*0cb8*/ 	.word	0x00014f50


	//   ....[85]....
        /*0cbc*/ 	.word	0x00015000


	//   ....[86]....
        /*0cc0*/ 	.word	0x000150c0


	//   ....[87]....
        /*0cc4*/ 	.word	0x000150d0


	//   ....[88]....
        /*0cc8*/ 	.word	0x00015190


	//   ....[89]....
        /*0ccc*/ 	.word	0x000151a0


	//   ....[90]....
        /*0cd0*/ 	.word	0x00015240


	//   ....[91]....
        /*0cd4*/ 	.word	0x00015250


	//   ....[92]....
        /*0cd8*/ 	.word	0x00015300


	//   ....[93]....
        /*0cdc*/ 	.word	0x00015310


	//   ....[94]....
        /*0ce0*/ 	.word	0x000153c0


	//   ....[95]....
        /*0ce4*/ 	.word	0x000153d0


	//   ....[96]....
        /*0ce8*/ 	.word	0x00015440


	//   ....[97]....
        /*0cec*/ 	.word	0x00015490


	//   ....[98]....
        /*0cf0*/ 	.word	0x000181c0


	//   ....[99]....
        /*0cf4*/ 	.word	0x000181f0


	//   ....[100]....
        /*0cf8*/ 	.word	0x00018230


	//   ....[101]....
        /*0cfc*/ 	.word	0x00018260


	//   ....[102]....
        /*0d00*/ 	.word	0x00018290


	//   ....[103]....
        /*0d04*/ 	.word	0x000182c0


	//   ....[104]....
        /*0d08*/ 	.word	0x000182f0


	//   ....[105]....
        /*0d0c*/ 	.word	0x00018320


	//   ....[106]....
        /*0d10*/ 	.word	0x000184a0


	//   ....[107]....
        /*0d14*/ 	.word	0x000184d0


	//   ....[108]....
        /*0d18*/ 	.word	0x00018500


	//   ....[109]....
        /*0d1c*/ 	.word	0x00018530


	//   ....[110]....
        /*0d20*/ 	.word	0x00018560


	//   ....[111]....
        /*0d24*/ 	.word	0x00018590


	//   ....[112]....
        /*0d28*/ 	.word	0x00018650


	//   ....[113]....
        /*0d2c*/ 	.word	0x00018670


	//   ....[114]....
        /*0d30*/ 	.word	0x000186e0


	//   ....[115]....
        /*0d34*/ 	.word	0x00018b70


	//   ....[116]....
        /*0d38*/ 	.word	0x00018fb0


	//   ....[117]....
        /*0d3c*/ 	.word	0x00019050


	//   ....[118]....
        /*0d40*/ 	.word	0x000190e0


	//   ....[119]....
        /*0d44*/ 	.word	0x00019130


	//   ....[120]....
        /*0d48*/ 	.word	0x00019180


	//   ....[121]....
        /*0d4c*/ 	.word	0x00019260


	//   ....[122]....
        /*0d50*/ 	.word	0x000192f0


	//   ....[123]....
        /*0d54*/ 	.word	0x00019340


	//   ....[124]....
        /*0d58*/ 	.word	0x00019390


	//   ....[125]....
        /*0d5c*/ 	.word	0x000195f0


	//   ....[126]....
        /*0d60*/ 	.word	0x00019640


	//   ....[127]....
        /*0d64*/ 	.word	0x000196d0


	//   ....[128]....
        /*0d68*/ 	.word	0x00019760


	//   ....[129]....
        /*0d6c*/ 	.word	0x000197f0


	//   ....[130]....
        /*0d70*/ 	.word	0x00019880


	//   ....[131]....
        /*0d74*/ 	.word	0x00019910


	//   ....[132]....
        /*0d78*/ 	.word	0x000199a0


	//   ....[133]....
        /*0d7c*/ 	.word	0x00019a60


	//   ....[134]....
        /*0d80*/ 	.word	0x00019d50


	//   ....[135]....
        /*0d84*/ 	.word	0x00019ed0


	//   ....[136]....
        /*0d88*/ 	.word	0x00019f40


	//   ....[137]....
        /*0d8c*/ 	.word	0x00019fa0


	//   ....[138]....
        /*0d90*/ 	.word	0x0001a000


	//   ....[139]....
        /*0d94*/ 	.word	0x0001a0d0


	//   ....[140]....
        /*0d98*/ 	.word	0x0001a190


	//   ....[141]....
        /*0d9c*/ 	.word	0x0001a2a0


	//   ....[142]....
        /*0da0*/ 	.word	0x0001a340


	//   ....[143]....
        /*0da4*/ 	.word	0x0001a410


	//   ....[144]....
        /*0da8*/ 	.word	0x0001a4b0


	//   ....[145]....
        /*0dac*/ 	.word	0x0001a580


	//   ....[146]....
        /*0db0*/ 	.word	0x0001a620


	//   ....[147]....
        /*0db4*/ 	.word	0x0001a6f0


	//   ....[148]....
        /*0db8*/ 	.word	0x0001a790


	//   ....[149]....
        /*0dbc*/ 	.word	0x0001a840


	//   ....[150]....
        /*0dc0*/ 	.word	0x0001a920


	//   ....[151]....
        /*0dc4*/ 	.word	0x0001ab70


	//   ....[152]....
        /*0dc8*/ 	.word	0x0001ac40


	//   ....[153]....
        /*0dcc*/ 	.word	0x0001ad10


	//   ....[154]....
        /*0dd0*/ 	.word	0x0001ad80


	//   ....[155]....
        /*0dd4*/ 	.word	0x0001ae90


	//   ....[156]....
        /*0dd8*/ 	.word	0x0001af80


	//   ....[157]....
        /*0ddc*/ 	.word	0x0001b010


	//   ....[158]....
        /*0de0*/ 	.word	0x0001b100


	//   ....[159]....
        /*0de4*/ 	.word	0x0001b190


	//   ....[160]....
        /*0de8*/ 	.word	0x0001b280


	//   ....[161]....
        /*0dec*/ 	.word	0x0001b310


	//   ....[162]....
        /*0df0*/ 	.word	0x0001b3f0


	//   ....[163]....
        /*0df4*/ 	.word	0x0001b520


	//   ....[164]....
        /*0df8*/ 	.word	0x0001b570


	//   ....[165]....
        /*0dfc*/ 	.word	0x0001b5d0


	//   ....[166]....
        /*0e00*/ 	.word	0x0001b670


	//   ....[167]....
        /*0e04*/ 	.word	0x0001ba10


	//   ....[168]....
        /*0e08*/ 	.word	0x0001bab0


	//   ....[169]....
        /*0e0c*/ 	.word	0x0001bbd0


	//   ....[170]....
        /*0e10*/ 	.word	0x0001bc50


	//   ....[171]....
        /*0e14*/ 	.word	0x0001bcd0


	//   ....[172]....
        /*0e18*/ 	.word	0x0001bd50


	//   ....[173]....
        /*0e1c*/ 	.word	0x0001bdd0


	//   ....[174]....
        /*0e20*/ 	.word	0x0001be60


	//   ....[175]....
        /*0e24*/ 	.word	0x0001bf00


	//   ....[176]....
        /*0e28*/ 	.word	0x0001bfb0


	//   ....[177]....
        /*0e2c*/ 	.word	0x0001c030


	//   ....[178]....
        /*0e30*/ 	.word	0x0001c0b0


	//   ....[179]....
        /*0e34*/ 	.word	0x0001c130


	//   ....[180]....
        /*0e38*/ 	.word	0x0001c1c0


	//   ....[181]....
        /*0e3c*/ 	.word	0x0001c240


	//   ....[182]....
        /*0e40*/ 	.word	0x0001c2e0


	//   ....[183]....
        /*0e44*/ 	.word	0x0001c370


	//   ....[184]....
        /*0e48*/ 	.word	0x0001c4a0


	//----- nvinfo : EIATTR_REG_RECONFIG
	.align		4
.L_295:
        /*0e4c*/ 	.byte	0x01, 0x54
	.zero		2


	//----- nvinfo : EIATTR_SYSCALL_OFFSETS
	.align		4
        /*0e50*/ 	.byte	0x04, 0x46
        /*0e52*/ 	.short	(.L_297 - .L_296)


	//   ....[0]....
.L_296:
        /*0e54*/ 	.word	0x000017e0


	//   ....[1]....
        /*0e58*/ 	.word	0x00001930


	//   ....[2]....
        /*0e5c*/ 	.word	0x00005ee0


	//   ....[3]....
        /*0e60*/ 	.word	0x00006250


	//   ....[4]....
        /*0e64*/ 	.word	0x00013380


	//   ....[5]....
        /*0e68*/ 	.word	0x000134e0


	//   ....[6]....
        /*0e6c*/ 	.word	0x000135e0


	//   ....[7]....
        /*0e70*/ 	.word	0x00013ef0


	//   ....[8]....
        /*0e74*/ 	.word	0x00014b10


	//----- nvinfo : EIATTR_MBARRIER_INSTR_OFFSETS
	.align		4
.L_297:
        /*0e78*/ 	.byte	0x04, 0x39
        /*0e7a*/ 	.short	(.L_299 - .L_298)


	//   ....[0]....
.L_298:
        /*0e7c*/ 	.word	0x000002c0
        /*0e80*/ 	.word	0x000000ff
        /*0e84*/ 	.word	0x00032400
        /*0e88*/ 	.short	0x0100
        /*0e8a*/ 	.byte	0x08
	.zero		1


	//   ....[1]....
        /*0e8c*/ 	.word	0x000002d0
        /*0e90*/ 	.word	0x000000ff
        /*0e94*/ 	.word	0x00032410
        /*0e98*/ 	.short	0x0100
        /*0e9a*/ 	.byte	0x08
	.zero		1


	//   ....[2]....
        /*0e9c*/ 	.word	0x000002e0
        /*0ea0*/ 	.word	0x000000ff
        /*0ea4*/ 	.word	0x00032420
        /*0ea8*/ 	.short	0x0100
        /*0eaa*/ 	.byte	0x08
	.zero		1


	//   ....[3]....
        /*0eac*/ 	.word	0x000003d0
        /*0eb0*/ 	.word	0x000000ff
        /*0eb4*/ 	.word	0x00032430
        /*0eb8*/ 	.short	0x0100
        /*0eba*/ 	.byte	0x08
	.zero		1


	//   ....[4]....
        /*0ebc*/ 	.word	0x000003e0
        /*0ec0*/ 	.word	0x000000ff
        /*0ec4*/ 	.word	0x00032440
        /*0ec8*/ 	.short	0x0100
        /*0eca*/ 	.byte	0x08
	.zero		1


	//   ....[5]....
        /*0ecc*/ 	.word	0x000003f0
        /*0ed0*/ 	.word	0x000000ff
        /*0ed4*/ 	.word	0x00032438
        /*0ed8*/ 	.short	0x0100
        /*0eda*/ 	.byte	0x08
	.zero		1


	//   ....[6]....
        /*0edc*/ 	.word	0x00000400
        /*0ee0*/ 	.word	0x000000ff
        /*0ee4*/ 	.word	0x00032448
        /*0ee8*/ 	.short	0x0100
        /*0eea*/ 	.byte	0x08
	.zero		1


	//   ....[7]....
        /*0eec*/ 	.word	0x00000530
        /*0ef0*/ 	.word	0x000000ff
        /*0ef4*/ 	.word	0x00032450
        /*0ef8*/ 	.short	0x0100
        /*0efa*/ 	.byte	0x08
	.zero		1


	//   ....[8]....
        /*0efc*/ 	.word	0x00000540
        /*0f00*/ 	.word	0x000000ff
        /*0f04*/ 	.word	0x00032460
        /*0f08*/ 	.short	0x0100
        /*0f0a*/ 	.byte	0x08
	.zero		1


	//   ....[9]....
        /*0f0c*/ 	.word	0x00000550
        /*0f10*/ 	.word	0x000000ff
        /*0f14*/ 	.word	0x00032458
        /*0f18*/ 	.short	0x0100
        /*0f1a*/ 	.byte	0x08
	.zero		1


	//   ....[10]....
        /*0f1c*/ 	.word	0x00000560
        /*0f20*/ 	.word	0x000000ff
        /*0f24*/ 	.word	0x00032468
        /*0f28*/ 	.short	0x0100
        /*0f2a*/ 	.byte	0x08
	.zero		1


	//   ....[11]....
        /*0f2c*/ 	.word	0x00000650
        /*0f30*/ 	.word	0x000000ff
        /*0f34*/ 	.word	0x00032470
        /*0f38*/ 	.short	0x0100
        /*0f3a*/ 	.byte	0x06
	.zero		1


	//   ....[12]....
        /*0f3c*/ 	.word	0x00000660
        /*0f40*/ 	.word	0x000000ff
        /*0f44*/ 	.word	0x00032480
        /*0f48*/ 	.short	0x0100
        /*0f4a*/ 	.byte	0x06
	.zero		1


	//   ....[13]....
        /*0f4c*/ 	.word	0x00000670
        /*0f50*/ 	.word	0x000000ff
        /*0f54*/ 	.word	0x00032478
        /*0f58*/ 	.short	0x0100
        /*0f5a*/ 	.byte	0x06
	.zero		1


	//   ....[14]....
        /*0f5c*/ 	.word	0x00000680
        /*0f60*/ 	.word	0x000000ff
        /*0f64*/ 	.word	0x00032488
        /*0f68*/ 	.short	0x0100
        /*0f6a*/ 	.byte	0x06
	.zero		1


	//   ....[15]....
        /*0f6c*/ 	.word	0x000007b0
        /*0f70*/ 	.word	0x000000ff
        /*0f74*/ 	.word	0x00032490
        /*0f78*/ 	.short	0x0100
        /*0f7a*/ 	.byte	0x08
	.zero		1


	//   ....[16]....
        /*0f7c*/ 	.word	0x000007c0
        /*0f80*/ 	.word	0x000000ff
        /*0f84*/ 	.word	0x000324a0
        /*0f88*/ 	.short	0x0100
        /*0f8a*/ 	.byte	0x08
	.zero		1


	//   ....[17]....
        /*0f8c*/ 	.word	0x000007d0
        /*0f90*/ 	.word	0x000000ff
        /*0f94*/ 	.word	0x00032498
        /*0f98*/ 	.short	0x0100
        /*0f9a*/ 	.byte	0x08
	.zero		1


	//   ....[18]....
        /*0f9c*/ 	.word	0x000007e0
        /*0fa0*/ 	.word	0x000000ff
        /*0fa4*/ 	.word	0x000324a8
        /*0fa8*/ 	.short	0x0100
        /*0faa*/ 	.byte	0x08
	.zero		1


	//   ....[19]....
        /*0fac*/ 	.word	0x00000910
        /*0fb0*/ 	.word	0x000000ff
        /*0fb4*/ 	.word	0x000324b0
        /*0fb8*/ 	.short	0x0100
        /*0fba*/ 	.byte	0x08
	.zero		1


	//   ....[20]....
        /*0fbc*/ 	.word	0x00000920
        /*0fc0*/ 	.word	0x000000ff
        /*0fc4*/ 	.word	0x000324c0
        /*0fc8*/ 	.short	0x0100
        /*0fca*/ 	.byte	0x08
	.zero		1


	//   ....[21]....
        /*0fcc*/ 	.word	0x00000930
        /*0fd0*/ 	.word	0x000000ff
        /*0fd4*/ 	.word	0x000324b8
        /*0fd8*/ 	.short	0x0100
        /*0fda*/ 	.byte	0x08
	.zero		1


	//   ....[22]....
        /*0fdc*/ 	.word	0x00000940
        /*0fe0*/ 	.word	0x000000ff
        /*0fe4*/ 	.word	0x000324c8
        /*0fe8*/ 	.short	0x0100
        /*0fea*/ 	.byte	0x08
	.zero		1


	//   ....[23]....
        /*0fec*/ 	.word	0x00002bb0
        /*0ff0*/ 	.word	0x0000005e
        /*0ff4*/ 	.word	0x00032490
        /*0ff8*/ 	.short	0x010a
        /*0ffa*/ 	.byte	0x3f
	.zero		1


	//   ....[24]....
        /*0ffc*/ 	.word	0x00003e80
        /*1000*/ 	.word	0x0000005e
        /*1004*/ 	.word	0x00032490
        /*1008*/ 	.short	0x010a
        /*100a*/ 	.byte	0x3f
	.zero		1


	//   ....[25]....
        /*100c*/ 	.word	0x00004f70
        /*1010*/ 	.word	0x0000005e
        /*1014*/ 	.word	0x00032490
        /*1018*/ 	.short	0x010a
        /*101a*/ 	.byte	0x3f
	.zero		1


	//   ....[26]....
        /*101c*/ 	.word	0x00005180
        /*1020*/ 	.word	0x00000028
        /*1024*/ 	.word	0x00000000
        /*1028*/ 	.short	0x0101
        /*102a*/ 	.byte	0x3f
	.zero		1


	//   ....[27]....
        /*102c*/ 	.word	0x000051c0
        /*1030*/ 	.word	0x0000005e
        /*1034*/ 	.word	0x000324b0
        /*1038*/ 	.short	0x010a
        /*103a*/ 	.byte	0x3f
	.zero		1


	//   ....[28]....
        /*103c*/ 	.word	0x00005820
        /*1040*/ 	.word	0x0000005e
        /*1044*/ 	.word	0x00000000
        /*1048*/ 	.short	0x0101
        /*104a*/ 	.byte	0x3f
	.zero		1


	//   ....[29]....
        /*104c*/ 	.word	0x00005f70
        /*1050*/ 	.word	0x00000012
        /*1054*/ 	.word	0x00032400
        /*1058*/ 	.short	0x010a
        /*105a*/ 	.byte	0x3f
	.zero		1


	//   ....[30]....
        /*105c*/ 	.word	0x00005fc0
        /*1060*/ 	.word	0x00000012
        /*1064*/ 	.word	0x00032400
        /*1068*/ 	.short	0x010a
        /*106a*/ 	.byte	0x3f
	.zero		1


	//   ....[31]....
        /*106c*/ 	.word	0x00006560
        /*1070*/ 	.word	0x00000012
        /*1074*/ 	.word	0x00032400
        /*1078*/ 	.short	0x010a
        /*107a*/ 	.byte	0x3f
	.zero		1


	//   ....[32]....
        /*107c*/ 	.word	0x000074b0
        /*1080*/ 	.word	0x00000012
        /*1084*/ 	.word	0x00032400
        /*1088*/ 	.short	0x010a
        /*108a*/ 	.byte	0x3f
	.zero		1


	//   ....[33]....
        /*108c*/ 	.word	0x000082d0
        /*1090*/ 	.word	0x00000004
        /*1094*/ 	.word	0x00032430
        /*1098*/ 	.short	0x010a
        /*109a*/ 	.byte	0x3f
	.zero		1


	//   ....[34]....
        /*109c*/ 	.word	0x00008340
        /*10a0*/ 	.word	0x00000004
        /*10a4*/ 	.word	0x00032430
        /*10a8*/ 	.short	0x010a
        /*10aa*/ 	.byte	0x3f
	.zero		1


	//   ....[35]....
        /*10ac*/ 	.word	0x00008730
        /*10b0*/ 	.word	0x00000012
        /*10b4*/ 	.word	0x00032410
        /*10b8*/ 	.short	0x010a
        /*10ba*/ 	.byte	0x3f
	.zero		1


	//   ....[36]....
        /*10bc*/ 	.word	0x00008780
        /*10c0*/ 	.word	0x00000004
        /*10c4*/ 	.word	0x00032450
        /*10c8*/ 	.short	0x010a
        /*10ca*/ 	.byte	0x3f
	.zero		1


	//   ....[37]....
        /*10cc*/ 	.word	0x00008800
        /*10d0*/ 	.word	0x00000004
        /*10d4*/ 	.word	0x00032450
        /*10d8*/ 	.short	0x010a
        /*10da*/ 	.byte	0x3f
	.zero		1


	//   ....[38]....
        /*10dc*/ 	.word	0x00009ea0
        /*10e0*/ 	.word	0x00000018
        /*10e4*/ 	.word	0x00000000
        /*10e8*/ 	.short	0x0101
        /*10ea*/ 	.byte	0x3f
	.zero		1


	//   ....[39]....
        /*10ec*/ 	.word	0x0000aac0
        /*10f0*/ 	.word	0x00000004
        /*10f4*/ 	.word	0x00000000
        /*10f8*/ 	.short	0x0101
        /*10fa*/ 	.byte	0x3f
	.zero		1


	//   ....[40]....
        /*10fc*/ 	.word	0x0000abd0
        /*1100*/ 	.word	0x00000005
        /*1104*/ 	.word	0x00032430
        /*1108*/ 	.short	0x010a
        /*110a*/ 	.byte	0x3f
	.zero		1


	//   ....[41]....
        /*110c*/ 	.word	0x0000ac30
        /*1110*/ 	.word	0x00000005
        /*1114*/ 	.word	0x00032430
        /*1118*/ 	.short	0x010a
        /*111a*/ 	.byte	0x3f
	.zero		1


	//   ....[42]....
        /*111c*/ 	.word	0x0000aee0
        /*1120*/ 	.word	0x00000005
        /*1124*/ 	.word	0x00032450
        /*1128*/ 	.short	0x010a
        /*112a*/ 	.byte	0x3f
	.zero		1


	//   ....[43]....
        /*112c*/ 	.word	0x0000af30
        /*1130*/ 	.word	0x00000005
        /*1134*/ 	.word	0x00032450
        /*1138*/ 	.short	0x010a
        /*113a*/ 	.byte	0x3f
	.zero		1


	//   ....[44]....
        /*113c*/ 	.word	0x0000c780
        /*1140*/ 	.word	0x00000007
        /*1144*/ 	.word	0x00000000
        /*1148*/ 	.short	0x0101
        /*114a*/ 	.byte	0x3f
	.zero		1


	//   ....[45]....
        /*114c*/ 	.word	0x0000d2a0
        /*1150*/ 	.word	0x00000005
        /*1154*/ 	.word	0x00000000
        /*1158*/ 	.short	0x0101
        /*115a*/ 	.byte	0x3f
	.zero		1


	//   ....[46]....
        /*115c*/ 	.word	0x0000f680
        /*1160*/ 	.word	0x00000000
        /*1164*/ 	.word	0x00000000
        /*1168*/ 	.short	0x0101
        /*116a*/ 	.byte	0x3f
	.zero		1


	//   ....[47]....
        /*116c*/ 	.word	0x00011e90
        /*1170*/ 	.word	0x00000005
        /*1174*/ 	.word	0x00032420
        /*1178*/ 	.short	0x010a
        /*117a*/ 	.byte	0x3f
	.zero		1


	//   ....[48]....
        /*117c*/ 	.word	0x00011f80
        /*1180*/ 	.word	0x00000003
        /*1184*/ 	.word	0x000324a0
        /*1188*/ 	.short	0x010a
        /*118a*/ 	.byte	0x3f
	.zero		1


	//   ....[49]....
        /*118c*/ 	.word	0x000121d0
        /*1190*/ 	.word	0x00000003
        /*1194*/ 	.word	0x000324c0
        /*1198*/ 	.short	0x010a
        /*119a*/ 	.byte	0x3f
	.zero		1


	//   ....[50]....
        /*119c*/ 	.word	0x00012890
        /*11a0*/ 	.word	0x00000004
        /*11a4*/ 	.word	0x000324a0
        /*11a8*/ 	.short	0x010a
        /*11aa*/ 	.byte	0x3f
	.zero		1


	//   ....[51]....
        /*11ac*/ 	.word	0x00012ad0
        /*11b0*/ 	.word	0x00000004
        /*11b4*/ 	.word	0x000324c0
        /*11b8*/ 	.short	0x010a
        /*11ba*/ 	.byte	0x3f
	.zero		1


	//   ....[52]....
        /*11bc*/ 	.word	0x00013a30
        /*11c0*/ 	.word	0x00000000
        /*11c4*/ 	.word	0x00032440
        /*11c8*/ 	.short	0x010a
        /*11ca*/ 	.byte	0x3f
	.zero		1


	//   ....[53]....
        /*11cc*/ 	.word	0x000148b0
        /*11d0*/ 	.word	0x00000008
        /*11d4*/ 	.word	0x00032400
        /*11d8*/ 	.short	0x0107
        /*11da*/ 	.byte	0x3f
	.zero		1


	//   ....[54]....
        /*11dc*/ 	.word	0x00014950
        /*11e0*/ 	.word	0x00000002
        /*11e4*/ 	.word	0x00032400
        /*11e8*/ 	.short	0x0101
        /*11ea*/ 	.byte	0x3f
	.zero		1


	//   ....[55]....
        /*11ec*/ 	.word	0x000155b0
        /*11f0*/ 	.word	0x00000008
        /*11f4*/ 	.word	0x00032410
        /*11f8*/ 	.short	0x0107
        /*11fa*/ 	.byte	0x3f
	.zero		1


	//   ....[56]....
        /*11fc*/ 	.word	0x000156b0
        /*1200*/ 	.word	0x00000002
        /*1204*/ 	.word	0x00032410
        /*1208*/ 	.short	0x0101
        /*120a*/ 	.byte	0x3f
	.zero		1


	//   ....[57]....
        /*120c*/ 	.word	0x000156d0
        /*1210*/ 	.word	0x00000002
        /*1214*/ 	.word	0x00032420
        /*1218*/ 	.short	0x010a
        /*121a*/ 	.byte	0x3f
	.zero		1


	//   ....[58]....
        /*121c*/ 	.word	0x000157e0
        /*1220*/ 	.word	0x00000002
        /*1224*/ 	.word	0x00032460
        /*1228*/ 	.short	0x010a
        /*122a*/ 	.byte	0x3f
	.zero		1


	//   ....[59]....
        /*122c*/ 	.word	0x000160f0
        /*1230*/ 	.word	0x00000002
        /*1234*/ 	.word	0x00032440
        /*1238*/ 	.short	0x010a
        /*123a*/ 	.byte	0x3f
	.zero		1


	//   ....[60]....
        /*123c*/ 	.word	0x00016350
        /*1240*/ 	.word	0x00000002
        /*1244*/ 	.word	0x00032460
        /*1248*/ 	.short	0x010a
        /*124a*/ 	.byte	0x3f
	.zero		1


	//   ....[61]....
        /*124c*/ 	.word	0x00016bf0
        /*1250*/ 	.word	0x00000003
        /*1254*/ 	.word	0x00032440
        /*1258*/ 	.short	0x010a
        /*125a*/ 	.byte	0x3f
	.zero		1


	//   ....[62]....
        /*125c*/ 	.word	0x00016e40
        /*1260*/ 	.word	0x00000003
        /*1264*/ 	.word	0x00032460
        /*1268*/ 	.short	0x010a
        /*126a*/ 	.byte	0x3f
	.zero		1


	//   ....[63]....
        /*126c*/ 	.word	0x00017650
        /*1270*/ 	.word	0x00000003
        /*1274*/ 	.word	0x00032440
        /*1278*/ 	.short	0x010a
        /*127a*/ 	.byte	0x3f
	.zero		1


	//   ....[64]....
        /*127c*/ 	.word	0x000178b0
        /*1280*/ 	.word	0x00000003
        /*1284*/ 	.word	0x00032460
        /*1288*/ 	.short	0x010a
        /*128a*/ 	.byte	0x3f
	.zero		1


	//   ....[65]....
        /*128c*/ 	.word	0x00018af0
        /*1290*/ 	.word	0x00000000
        /*1294*/ 	.word	0x00032420
        /*1298*/ 	.short	0x010a
        /*129a*/ 	.byte	0x3f
	.zero		1


	//   ....[66]....
        /*129c*/ 	.word	0x00018ca0
        /*12a0*/ 	.word	0x00000006
        /*12a4*/ 	.word	0x00000000
        /*12a8*/ 	.short	0x010a
        /*12aa*/ 	.byte	0x3f
	.zero		1


	//   ....[67]....
        /*12ac*/ 	.word	0x00018d10
        /*12b0*/ 	.word	0x00000007
        /*12b4*/ 	.word	0x00000000
        /*12b8*/ 	.short	0x010a
        /*12ba*/ 	.byte	0x3f
	.zero		1


	//   ....[68]....
        /*12bc*/ 	.word	0x00018d80
        /*12c0*/ 	.word	0x00000004
        /*12c4*/ 	.word	0x00000000
        /*12c8*/ 	.short	0x010a
        /*12ca*/ 	.byte	0x3f
	.zero		1


	//   ....[69]....
        /*12cc*/ 	.word	0x00018db0
        /*12d0*/ 	.word	0x00000003
        /*12d4*/ 	.word	0x00000000
        /*12d8*/ 	.short	0x010a
        /*12da*/ 	.byte	0x3f
	.zero		1


	//   ....[70]....
        /*12dc*/ 	.word	0x00018e10
        /*12e0*/ 	.word	0x0000005e
        /*12e4*/ 	.word	0x00032490
        /*12e8*/ 	.short	0x010a
        /*12ea*/ 	.byte	0x3f
	.zero		1


	//   ....[71]....
        /*12ec*/ 	.word	0x00018e60
        /*12f0*/ 	.word	0x0000005e
        /*12f4*/ 	.word	0x00032490
        /*12f8*/ 	.short	0x010a
        /*12fa*/ 	.byte	0x3f
	.zero		1


	//   ....[72]....
        /*12fc*/ 	.word	0x00018eb0
        /*1300*/ 	.word	0x0000005e
        /*1304*/ 	.word	0x00032490
        /*1308*/ 	.short	0x010a
        /*130a*/ 	.byte	0x3f
	.zero		1


	//   ....[73]....
        /*130c*/ 	.word	0x00018f00
        /*1310*/ 	.word	0x0000005e
        /*1314*/ 	.word	0x000324b0
        /*1318*/ 	.short	0x010a
        /*131a*/ 	.byte	0x3f
	.zero		1


	//   ....[74]....
        /*131c*/ 	.word	0x000191b0
        /*1320*/ 	.word	0x00000012
        /*1324*/ 	.word	0x00032400
        /*1328*/ 	.short	0x010a
        /*132a*/ 	.byte	0x3f
	.zero		1


	//   ....[75]....
        /*132c*/ 	.word	0x000193c0
        /*1330*/ 	.word	0x00000012
        /*1334*/ 	.word	0x00032400
        /*1338*/ 	.short	0x010a
        /*133a*/ 	.byte	0x3f
	.zero		1


	//   ....[76]....
        /*133c*/ 	.word	0x00019410
        /*1340*/ 	.word	0x00000004
        /*1344*/ 	.word	0x00032430
        /*1348*/ 	.short	0x010a
        /*134a*/ 	.byte	0x3f
	.zero		1


	//   ....[77]....
        /*134c*/ 	.word	0x00019460
        /*1350*/ 	.word	0x00000012
        /*1354*/ 	.word	0x00032410
        /*1358*/ 	.short	0x010a
        /*135a*/ 	.byte	0x3f
	.zero		1


	//   ....[78]....
        /*135c*/ 	.word	0x000194b0
        /*1360*/ 	.word	0x00000004
        /*1364*/ 	.word	0x00032450
        /*1368*/ 	.short	0x010a
        /*136a*/ 	.byte	0x3f
	.zero		1


	//   ....[79]....
        /*136c*/ 	.word	0x00019500
        /*1370*/ 	.word	0x00000005
        /*1374*/ 	.word	0x00032430
        /*1378*/ 	.short	0x010a
        /*137a*/ 	.byte	0x3f
	.zero		1


	//   ....[80]....
        /*137c*/ 	.word	0x00019550
        /*1380*/ 	.word	0x00000005
        /*1384*/ 	.word	0x00032450
        /*1388*/ 	.short	0x010a
        /*138a*/ 	.byte	0x3f
	.zero		1


	//   ....[81]....
        /*138c*/ 	.word	0x00019b30
        /*1390*/ 	.word	0x00000004
        /*1394*/ 	.word	0x00032420
        /*1398*/ 	.short	0x010a
        /*139a*/ 	.byte	0x3f
	.zero		1


	//   ....[82]....
        /*139c*/ 	.word	0x00019b80
        /*13a0*/ 	.word	0x00000003
        /*13a4*/ 	.word	0x000324a0
        /*13a8*/ 	.short	0x010a
        /*13aa*/ 	.byte	0x3f
	.zero		1


	//   ....[83]....
        /*13ac*/ 	.word	0x00019bd0
        /*13b0*/ 	.word	0x00000003
        /*13b4*/ 	.word	0x000324c0
        /*13b8*/ 	.short	0x010a
        /*13ba*/ 	.byte	0x3f
	.zero		1


	//   ....[84]....
        /*13bc*/ 	.word	0x00019c20
        /*13c0*/ 	.word	0x00000004
        /*13c4*/ 	.word	0x000324a0
        /*13c8*/ 	.short	0x010a
        /*13ca*/ 	.byte	0x3f
	.zero		1


	//   ....[85]....
        /*13cc*/ 	.word	0x00019c70
        /*13d0*/ 	.word	0x00000004
        /*13d4*/ 	.word	0x000324c0
        /*13d8*/ 	.short	0x010a
        /*13da*/ 	.byte	0x3f
	.zero		1


	//   ....[86]....
        /*13dc*/ 	.word	0x00019e10
        /*13e0*/ 	.word	0x00000000
        /*13e4*/ 	.word	0x00032440
        /*13e8*/ 	.short	0x010a
        /*13ea*/ 	.byte	0x3f
	.zero		1


	//   ....[87]....
        /*13ec*/ 	.word	0x0001b730
        /*13f0*/ 	.word	0x00000002
        /*13f4*/ 	.word	0x00032420
        /*13f8*/ 	.short	0x010a
        /*13fa*/ 	.byte	0x3f
	.zero		1


	//   ....[88]....
        /*13fc*/ 	.word	0x0001b780
        /*1400*/ 	.word	0x00000002
        /*1404*/ 	.word	0x00032460
        /*1408*/ 	.short	0x010a
        /*140a*/ 	.byte	0x3f
	.zero		1


	//   ....[89]....
        /*140c*/ 	.word	0x0001b7d0
        /*1410*/ 	.word	0x00000002
        /*1414*/ 	.word	0x00032440
        /*1418*/ 	.short	0x010a
        /*141a*/ 	.byte	0x3f
	.zero		1


	//   ....[90]....
        /*141c*/ 	.word	0x0001b820
        /*1420*/ 	.word	0x00000002
        /*1424*/ 	.word	0x00032460
        /*1428*/ 	.short	0x010a
        /*142a*/ 	.byte	0x3f
	.zero		1


	//   ....[91]....
        /*142c*/ 	.word	0x0001b870
        /*1430*/ 	.word	0x00000003
        /*1434*/ 	.word	0x00032440
        /*1438*/ 	.short	0x010a
        /*143a*/ 	.byte	0x3f
	.zero		1


	//   ....[92]....
        /*143c*/ 	.word	0x0001b8c0
        /*1440*/ 	.word	0x00000003
        /*1444*/ 	.word	0x00032460
        /*1448*/ 	.short	0x010a
        /*144a*/ 	.byte	0x3f
	.zero		1


	//   ....[93]....
        /*144c*/ 	.word	0x0001b910
        /*1450*/ 	.word	0x00000003
        /*1454*/ 	.word	0x00032440
        /*1458*/ 	.short	0x010a
        /*145a*/ 	.byte	0x3f
	.zero		1


	//   ....[94]....
        /*145c*/ 	.word	0x0001b960
        /*1460*/ 	.word	0x00000003
        /*1464*/ 	.word	0x00032460
        /*1468*/ 	.short	0x010a
        /*146a*/ 	.byte	0x3f
	.zero		1


	//   ....[95]....
        /*146c*/ 	.word	0x0001c3c0
        /*1470*/ 	.word	0x00000000
        /*1474*/ 	.word	0x00032420
        /*1478*/ 	.short	0x010a
        /*147a*/ 	.byte	0x3f
	.zero		1


	//   ....[96]....
        /*147c*/ 	.word	0x0001c560
        /*1480*/ 	.word	0x00000006
        /*1484*/ 	.word	0x00000000
        /*1488*/ 	.short	0x010a
        /*148a*/ 	.byte	0x3f
	.zero		1


	//   ....[97]....
        /*148c*/ 	.word	0x0001c5b0
        /*1490*/ 	.word	0x00000007
        /*1494*/ 	.word	0x00000000
        /*1498*/ 	.short	0x010a
        /*149a*/ 	.byte	0x3f
	.zero		1


	//   ....[98]....
        /*149c*/ 	.word	0x0001c600
        /*14a0*/ 	.word	0x00000004
        /*14a4*/ 	.word	0x00000000
        /*14a8*/ 	.short	0x010a
        /*14aa*/ 	.byte	0x3f
	.zero		1


	//----- nvinfo : EIATTR_NUM_MBARRIERS
	.align		4
.L_299:
        /*14ac*/ 	.byte	0x03, 0x38
        /*14ae*/ 	.short	0x0017


	//----- nvinfo : EIATTR_EXIT_INSTR_OFFSETS
	.align		4
        /*14b0*/ 	.byte	0x04, 0x1c
        /*14b2*/ 	.short	(.L_301 - .L_300)


	//   ....[0]....
.L_300:
        /*14b4*/ 	.word	0x00018e00


	//----- nvinfo : EIATTR_MAX_THREADS
	.align		4
.L_301:
        /*14b8*/ 	.byte	0x04, 0x05
        /*14ba*/ 	.short	(.L_303 - .L_302)
.L_302:
        /*14bc*/ 	.word	0x00000180
        /*14c0*/ 	.word	0x00000001
        /*14c4*/ 	.word	0x00000001


	//----- nvinfo : EIATTR_CRS_STACK_SIZE
	.align		4
.L_303:
        /*14c8*/ 	.byte	0x04, 0x1e
        /*14ca*/ 	.short	(.L_305 - .L_304)
.L_304:
        /*14cc*/ 	.word	0x00000000


	//----- nvinfo : EIATTR_CBANK_PARAM_SIZE
	.align		4
.L_305:
        /*14d0*/ 	.byte	0x03, 0x19
        /*14d2*/ 	.short	0x0bf0


	//----- nvinfo : EIATTR_PARAM_CBANK
	.align		4
        /*14d4*/ 	.byte	0x04, 0x0a
        /*14d6*/ 	.short	(.L_307 - .L_306)
	.align		4
.L_306:
        /*14d8*/ 	.word	index@(.nv.constant0._ZN7cutlass13device_kernelIN5flash11enable_sm90INS1_16FlashAttnFwdSm90INS1_25CollectiveMainloopFwdSm90ILi2EN4cute5tupleIJNS5_1CILi1EEES8_S8_EEENS6_IJNS7_ILi128EEENS7_ILi96EEENS7_ILi64EEEEEELi256ENS_10bfloat16_tEfNS_4arch4Sm90ELb0ELb0ELb0ELb1ELb0ELb1ELb1ELb1ELb0ELb1ELb0ELb0EEENS1_21CollectiveEpilogueFwdINS6_IJSA_NS7_ILi256EEESB_EEES9_SE_SG_Li256ELb1ELb1ELb0ELb0EEENS1_36VarlenDynamicPersistentTileSchedulerILi128ELi96ELi256ELi128ELb0ELb1ELb1ELb0ELb1ELb1EEEEEEEEEvNT_6ParamsE)
        /*14dc*/ 	.short	0x0210
        /*14de*/ 	.short	0x0bf0


	//----- nvinfo : EIATTR_SW_WAR
	.align		4
.L_307:
        /*14e0*/ 	.byte	0x04, 0x36
        /*14e2*/ 	.short	(.L_309 - .L_308)
.L_308:
        /*14e4*/ 	.word	0x00000008
.L_309:


//--------------------- .nv.info._ZN7cutlass13device_kernelIN5flash11enable_sm90INS1_16FlashAttnFwdSm90INS1_25CollectiveMainloopFwdSm90ILi2EN4cute5tupleIJNS5_1CILi1EEES8_S8_EEENS6_IJNS7_ILi128EEENS7_ILi96EEENS7_ILi64EEEEEELi256ENS_10bfloat16_tEfNS_4arch4Sm90ELb0ELb1ELb0ELb0ELb0ELb0ELb0ELb1ELb0ELb1ELb0ELb0EEENS1_21CollectiveEpilogueFwdINS6_IJSA_NS7_ILi256EEESB_EEES9_SE_SG_Li256ELb0ELb1ELb0ELb0EEENS1_30DynamicPersistentTileSchedulerILi256ELi128ELb0ELb1ELb1EEEEEEEEEvNT_6ParamsE --------------------------
	.section	.nv.info._ZN7cutlass13device_kernelIN5flash11enable_sm90INS1_16FlashAttnFwdSm90INS1_25CollectiveMainloopFwdSm90ILi2EN4cute5tupleIJNS5_1CILi1EEES8_S8_EEENS6_IJNS7_ILi128EEENS7_ILi96EEENS7_ILi64EEEEEELi256ENS_10bfloat16_tEfNS_4arch4Sm90ELb0ELb1ELb0ELb0ELb0ELb0ELb0ELb1ELb0ELb1ELb0ELb0EEENS1_21CollectiveEpilogueFwdINS6_IJSA_NS7_ILi256EEESB_EEES9_SE_SG_Li256ELb0ELb1ELb0ELb0EEENS1_30DynamicPersistentTileSchedulerILi256ELi128ELb0ELb1ELb1EEEEEEEEEvNT_6ParamsE,"",@"SHT_CUDA_INFO"
	.sectionflags	@""
	.align	4


	//----- nvinfo : EIATTR_CUDA_API_VERSION
	.align		4
        /*0000*/ 	.byte	0x04, 0x37
        /*0002*/ 	.short	(.L_311 - .L_310)
.L_310:
        /*0004*/ 	.word	0x00000082


	//----- nvinfo : EIATTR_KPARAM_INFO
	.align		4
.L_311:
        /*0008*/ 	.byte	0x04, 0x17
        /*000a*/ 	.short	(.L_313 - .L_312)
.L_312:
        /*000c*/ 	.word	0x00000000
        /*0010*/ 	.short	0x0000
        /*0012*/ 	.short	0x0070
        /*0014*/ 	.byte	0x00, 0xf0, 0x01, 0x2a


	//----- nvinfo : EIATTR_SPARSE_MMA_MASK
	.align		4
.L_313:
        /*0018*/ 	.byte	0x03, 0x50
        /*001a*/ 	.short	0x0000


	//----- nvinfo : EIATTR_MAXREG_COUNT
	.align		4
        /*001c*/ 	.byte	0x03, 0x1b
        /*001e*/ 	.short	0x00a8


	//----- nvinfo : EIATTR_NUM_BARRIERS
	.align		4
        /*0020*/ 	.byte	0x02, 0x4c
        /*0022*/ 	.byte	0x10
	.zero		1


	//----- nvinfo : EIATTR_EXTERNS
	.align		4
        /*0024*/ 	.byte	0x04, 0x0f
        /*0026*/ 	.short	(.L_315 - .L_314)


	//   ....[0]....
	.align		4
.L_314:
        /*0028*/ 	.word	index@(__assertfail)


	//----- nvinfo : EIATTR_ANNOTATIONS
	.align		4
.L_315:
        /*002c*/ 	.byte	0x04, 0x55
        /*002e*/ 	.short	(.L_317 - .L_316)


	//   ....[0]....
.L_316:
        /* <DEDUP_REMOVED lines=20> */


	//----- nvinfo : EIATTR_MERCURY_ISA_VERSION
	.align		4
.L_317:
        /*0160*/ 	.byte	0x03, 0x5f
        /*0162*/ 	.short	0x0101


	//----- nvinfo : EIATTR_INT_WARP_WIDE_INSTR_OFFSETS
	.align		4
        /*0164*/ 	.byte	0x04, 0x31
        /*0166*/ 	.short	(.L_319 - .L_318)


	//   ....[0]....
.L_318:
        /*0168*/ 	.word	0x00000130


	//   ....[1]....
        /*016c*/ 	.word	0x00000170


	//   ....[2]....
        /*0170*/ 	.word	0x000001e0


	//   ....[3]....
        /*0174*/ 	.word	0x000105d0


	//   ....[4]....
        /*0178*/ 	.word	0x00010660


	//   ....[5]....
        /*017c*/ 	.word	0x00013f80


	//   ....[6]....
        /*0180*/ 	.word	0x00014010


	//----- nvinfo : EIATTR_COOP_GROUP_MASK_REGIDS
	.align		4
.L_319:
        /*0184*/ 	.byte	0x04, 0x29
        /*0186*/ 	.short	(.L_321 - .L_320)


	//   ....[0]....
.L_320:
        /*0188*/ 	.word	0xffffffff


	//   ....[1]....
        /*018c*/ 	.word	0xffffffff


	//   ....[2]....
        /*0190*/ 	.word	0xffffffff


	//   ....[3]....
        /*0194*/ 	.word	0xffffffff


	//   ....[4]....
        /*0198*/ 	.word	0xffffffff


	//   ....[5]....
        /*019c*/ 	.word	0xffffffff


	//   ....[6]....
        /*01a0*/ 	.word	0xffffffff


	//   ....[7]....
        /*01a4*/ 	.word	0xffffffff


	//   ....[8]....
        /*01a8*/ 	.word	0xffffffff


	//   ....[9]....
        /*01ac*/ 	.word	0xffffffff


	//   ....[10]....
        /*01b0*/ 	.word	0xffffffff


	//   ....[11]....
        /*01b4*/ 	.word	0xffffffff


	//   ....[12]....
        /*01b8*/ 	.word	0xffffffff


	//   ....[13]....
        /*01bc*/ 	.word	0xffffffff


	//   ....[14]....
        /*01c0*/ 	.word	0xffffffff


	//   ....[15]....
        /*01c4*/ 	.word	0xffffffff


	//   ....[16]....
        /*01c8*/ 	.word	0xffffffff


	//   ....[17]....
        /*01cc*/ 	.word	0xffffffff


	//   ....[18]....
        /*01d0*/ 	.word	0xffffffff


	//   ....[19]....
        /*01d4*/ 	.word	0xffffffff


	//   ....[20]....
        /*01d8*/ 	.word	0xffffffff


	//   ....[21]....
        /*01dc*/ 	.word	0xffffffff


	//   ....[22]....
        /*01e0*/ 	.word	0xffffffff


	//   ....[23]....
        /*01e4*/ 	.word	0xffffffff


	//   ....[24]....
        /*01e8*/ 	.word	0xffffffff


	//   ....[25]....
        /*01ec*/ 	.word	0xffffffff


	//   ....[26]....
        /*01f0*/ 	.word	0xffffffff


	//   ....[27]....
        /*01f4*/ 	.word	0xffffffff


	//   ....[28]....
        /*01f8*/ 	.word	0xffffffff


	//   ....[29]....
        /*01fc*/ 	.word	0xffffffff


	//   ....[30]....
        /*0200*/ 	.word	0xffffffff


	//   ....[31]....
        /*0204*/ 	.word	0xffffffff


	//   ....[32]....
        /*0208*/ 	.word	0xffffffff


	//   ....[33]....
        /*020c*/ 	.word	0xffffffff


	//   ....[34]....
        /*0210*/ 	.word	0xffffffff


	//   ....[35]....
        /*0214*/ 	.word	0xffffffff


	//   ....[36]....
        /*0218*/ 	.word	0xffffffff


	//   ....[37]....
        /*021c*/ 	.word	0xffffffff


	//   ....[38]....
        /*0220*/ 	.word	0xffffffff


	//   ....[39]....
        /*0224*/ 	.word	0xffffffff


	//   ....[40]....
        /*0228*/ 	.word	0xffffffff


	//   ....[41]....
        /*022c*/ 	.word	0xffffffff


	//   ....[42]....
        /*0230*/ 	.word	0xffffffff


	//   ....[43]....
        /*0234*/ 	.word	0xffffffff


	//   ....[44]....
        /*0238*/ 	.word	0xffffffff


	//   ....[45]....
        /*023c*/ 	.word	0xffffffff


	//   ....[46]....
        /*0240*/ 	.word	0xffffffff


	//   ....[47]....
        /*0244*/ 	.word	0xffffffff


	//   ....[48]....
        /*0248*/ 	.word	0xffffffff


	//   ....[49]....
        /*024c*/ 	.word	0xffffffff


	//   ....[50]....
        /*0250*/ 	.word	0xffffffff


	//   ....[51]....
        /*0254*/ 	.word	0xffffffff


	//   ....[52]....
        /*0258*/ 	.word	0xffffffff


	//   ....[53]....
        /*025c*/ 	.word	0xffffffff


	//   ....[54]....
        /*0260*/ 	.word	0xffffffff


	//   ....[55]....
        /*0264*/ 	.word	0xffffffff


	//   ....[56]....
        /*0268*/ 	.word	0xffffffff


	//   ....[57]....
        /*026c*/ 	.word	0xffffffff


	//   ....[58]....
        /*0270*/ 	.word	0xffffffff


	//   ....[59]....
        /*0274*/ 	.word	0xffffffff


	//   ....[60]....
        /*0278*/ 	.word	0xffffffff


	//   ....[61]....
        /*027c*/ 	.word	0xffffffff


	//   ....[62]....
        /*0280*/ 	.word	0xffffffff


	//   ....[63]....
        /*0284*/ 	.word	0xffffffff


	//   ....[64]....
        /*0288*/ 	.word	0xffffffff


	//   ....[65]....
        /*028c*/ 	.word	0xffffffff


	//   ....[66]....
        /*0290*/ 	.word	0xffffffff


	//   ....[67]....
        /*0294*/ 	.word	0xffffffff


	//   ....[68]....
        /*0298*/ 	.word	0xffffffff


	//   ....[69]....
        /*029c*/ 	.word	0xffffffff


	//   ....[70]....
        /*02a0*/ 	.word	0xffffffff


	//   ....[71]....
        /*02a4*/ 	.word	0xffffffff


	//   ....[72]....
        /*02a8*/ 	.word	0xffffffff


	//   ....[73]....
        /*02ac*/ 	.word	0xffffffff


	//   ....[74]....
        /*02b0*/ 	.word	0x0500000f


	//   ....[75]....
        /*02b4*/ 	.word	0x0500000f


	//   ....[76]....
        /*02b8*/ 	.word	0x0500000f


	//   ....[77]....
        /*02bc*/ 	.word	0x0500000f


	//   ....[78]....
        /*02c0*/ 	.word	0x0500000f


	//   ....[79]....
        /*02c4*/ 	.word	0x0500000f


	//   ....[80]....
        /*02c8*/ 	.word	0x0500000f


	//   ....[81]....
        /*02cc*/ 	.word	0x0500000f


	//   ....[82]....
        /*02d0*/ 	.word	0x0500000f


	//   ....[83]....
        /*02d4*/ 	.word	0x0500000f


	//   ....[84]....
        /*02d8*/ 	.word	0x0500000f


	//   ....[85]....
        /*02dc*/ 	.word	0x0500000f


	//   ....[86]....
        /*02e0*/ 	.word	0x0500000f


	//   ....[87]....
        /*02e4*/ 	.word	0x0500000f


	//   ....[88]....
        /*02e8*/ 	.word	0x0500000f


	//   ....[89]....
        /*02ec*/ 	.word	0x0500000f


	//   ....[90]....
        /*02f0*/ 	.word	0x0500000f


	//   ....[91]....
        /*02f4*/ 	.word	0x0500000f


	//   ....[92]....
        /*02f8*/ 	.word	0x0500000f


	//----- nvinfo : EIATTR_COOP_GROUP_INSTR_OFFSETS
	.align		4
.L_321:
        /*02fc*/ 	.byte	0x04, 0x28
        /*02fe*/ 	.short	(.L_323 - .L_322)


	//   ....[0]....
.L_322:
        /*0300*/ 	.word	0x00000070


	//   ....[1]....
        /*0304*/ 	.word	0x00000140


	//   ....[2]....
        /*0308*/ 	.word	0x00000190


	//   ....[3]....
        /*030c*/ 	.word	0x000003c0


	//   ....[4]....
        /*0310*/ 	.word	0x00000520


	//   ....[5]....
        /*0314*/ 	.word	0x00000640


	//   ....[6]....
        /*0318*/ 	.word	0x000007a0


	//   ....[7]....
        /*031c*/ 	.word	0x00001a30


	//   ....[8]....
        /*0320*/ 	.word	0x000020b0


	//   ....[9]....
        /*0324*/ 	.word	0x00002b00


	//   ....[10]....
        /*0328*/ 	.word	0x00003130


	//   ....[11]....
        /*032c*/ 	.word	0x00003240


	//   ....[12]....
        /*0330*/ 	.word	0x00003820


	//   ....[13]....
        /*0334*/ 	.word	0x000038b0


	//   ....[14]....
        /*0338*/ 	.word	0x00004990


	//   ....[15]....
        /*033c*/ 	.word	0x000054b0


	//   ....[16]....
        /*0340*/ 	.word	0x00005a40


	//   ....[17]....
        /*0344*/ 	.word	0x00005b60


	//   ....[18]....
        /*0348*/ 	.word	0x000061b0


	//   ....[19]....
        /*034c*/ 	.word	0x00006230


	//   ....[20]....
        /*0350*/ 	.word	0x00007df0


	//   ....[21]....
        /*0354*/ 	.word	0x00007e10


	//   ....[22]....
        /*0358*/ 	.word	0x00008340


	//   ....[23]....
        /*035c*/ 	.word	0x00008510


	//   ....[24]....
        /*0360*/ 	.word	0x00009a90


	//   ....[25]....
        /*0364*/ 	.word	0x00009cf0


	//   ....[26]....
        /*0368*/ 	.word	0x0000aac0


	//   ....[27]....
        /*036c*/ 	.word	0x0000abe0


	//   ....[28]....
        /*0370*/ 	.word	0x0000b420


	//   ....[29]....
        /*0374*/ 	.word	0x0000b5f0


	//   ....[30]....
        /*0378*/ 	.word	0x0000c720


	//   ....[31]....
        /*037c*/ 	.word	0x0000c7a0


	//   ....[32]....
        /*0380*/ 	.word	0x0000c810


	//   ....[33]....
        /*0384*/ 	.word	0x0000c840


	//   ....[34]....
        /*0388*/ 	.word	0x0000e1f0


	//   ....[35]....
        /*038c*/ 	.word	0x0000e220


	//   ....[36]....
        /*0390*/ 	.word	0x0000e2c0


	//   ....[37]....
        /*0394*/ 	.word	0x0000e2f0


	//   ....[38]....
        /*0398*/ 	.word	0x0000e950


	//   ....[39]....
        /*039c*/ 	.word	0x0000e990


	//   ....[40]....
        /*03a0*/ 	.word	0x0000ead0


	//   ....[41]....
        /*03a4*/ 	.word	0x0000eaf0


	//   ....[42]....
        /*03a8*/ 	.word	0x0000ec30


	//   ....[43]....
        /*03ac*/ 	.word	0x0000ec50


	//   ....[44]....
        /*03b0*/ 	.word	0x0000eda0


	//   ....[45]....
        /*03b4*/ 	.word	0x0000edc0


	//   ....[46]....
        /*03b8*/ 	.word	0x0000f4e0


	//   ....[47]....
        /*03bc*/ 	.word	0x0000f500


	//   ....[48]....
        /*03c0*/ 	.word	0x0000f640


	//   ....[49]....
        /*03c4*/ 	.word	0x0000f660


	//   ....[50]....
        /*03c8*/ 	.word	0x0000f7a0


	//   ....[51]....
        /*03cc*/ 	.word	0x0000f7c0


	//   ....[52]....
        /*03d0*/ 	.word	0x0000f910


	//   ....[53]....
        /*03d4*/ 	.word	0x0000f930


	//   ....[54]....
        /*03d8*/ 	.word	0x0000fb30


	//   ....[55]....
        /*03dc*/ 	.word	0x00010bd0


	//   ....[56]....
        /*03e0*/ 	.word	0x00011510


	//   ....[57]....
        /*03e4*/ 	.word	0x00011520


	//   ....[58]....
        /*03e8*/ 	.word	0x00011530


	//   ....[59]....
        /*03ec*/ 	.word	0x00011570


	//   ....[60]....
        /*03f0*/ 	.word	0x000115d0


	//   ....[61]....
        /*03f4*/ 	.word	0x00011670


	//   ....[62]....
        /*03f8*/ 	.word	0x00011680


	//   ....[63]....
        /*03fc*/ 	.word	0x000116f0


	//   ....[64]....
        /*0400*/ 	.word	0x00011700


	//   ....[65]....
        /*0404*/ 	.word	0x00011770


	//   ....[66]....
        /*0408*/ 	.word	0x00011780


	//   ....[67]....
        /*040c*/ 	.word	0x000117f0


	//   ....[68]....
        /*0410*/ 	.word	0x00011800


	//   ....[69]....
        /*0414*/ 	.word	0x00011870


	//   ....[70]....
        /*0418*/ 	.word	0x00011880


	//   ....[71]....
        /*041c*/ 	.word	0x00011890


	//   ....[72]....
        /*0420*/ 	.word	0x00014160


	//   ....[73]....
        /*0424*/ 	.word	0x00014350


	//   ....[74]....
        /*0428*/ 	.word	0x00014950


	//   ....[75]....
        /*042c*/ 	.word	0x00014ad0


	//   ....[76]....
        /*0430*/ 	.word	0x00014b30


	//   ....[77]....
        /*0434*/ 	.word	0x00014bc0


	//   ....[78]....
        /*0438*/ 	.word	0x00014cb0


	//   ....[79]....
        /*043c*/ 	.word	0x00014d30


	//   ....[80]....
        /*0440*/ 	.word	0x00014e10


	//   ....[81]....
        /*0444*/ 	.word	0x00014e90


	//   ....[82]....
        /*0448*/ 	.word	0x00014f70


	//   ....[83]....
        /*044c*/ 	.word	0x00014fd0


	//   ....[84]....
        /*0450*/ 	.word	0x000150b0


	//   ....[85]....
        /*0454*/ 	.word	0x00015110


	//   ....[86]....
        /*0458*/ 	.word	0x000151f0


	//   ....[87]....
        /*045c*/ 	.word	0x00015250


	//   ....[88]....
        /*0460*/ 	.word	0x00015320


	//   ....[89]....
        /*0464*/ 	.word	0x00015380


	//   ....[90]....
        /*0468*/ 	.word	0x00015440


	//   ....[91]....
        /*046c*/ 	.word	0x00015750


	//   ....[92]....
        /*0470*/ 	.word	0x00015870


	//----- nvinfo : EIATTR_REG_RECONFIG
	.align		4
.L_323:
        /*0474*/ 	.byte	0x01, 0x54
	.zero		2


	//----- nvinfo : EIATTR_SYSCALL_OFFSETS
	.align		4
        /*0478*/ 	.byte	0x04, 0x46
        /*047a*/ 	.short	(.L_325 - .L_324)


	//   ....[0]....
.L_324:
        /*047c*/ 	.word	0x00001c10


	//   ....[1]....
        /*0480*/ 	.word	0x000107d0


	//   ....[2]....
        /*0484*/ 	.word	0x00010920


	//   ....[3]....
        /*0488*/ 	.word	0x00010a10


	//   ....[4]....
        /*048c*/ 	.word	0x00011150


	//----- nvinfo : EIATTR_MBARRIER_INSTR_OFFSETS
	.align		4
.L_325:
        /*0490*/ 	.byte	0x04, 0x39
        /*0492*/ 	.short	(.L_327 - .L_326)


	//   ....[0]....
.L_326:
        /*0494*/ 	.word	0x00000270
        /*0498*/ 	.word	0x000000ff
        /*049c*/ 	.word	0x00022800
        /*04a0*/ 	.short	0x0100
        /*04a2*/ 	.byte	0x08
	.zero		1


	//   ....[1]....
        /*04a4*/ 	.word	0x00000280
        /*04a8*/ 	.word	0x000000ff
        /*04ac*/ 	.word	0x00022820
        /*04b0*/ 	.short	0x0100
        /*04b2*/ 	.byte	0x08
	.zero		1


	//   ....[2]....
        /*04b4*/ 	.word	0x00000370
        /*04b8*/ 	.word	0x000000ff
        /*04bc*/ 	.word	0x00022830
        /*04c0*/ 	.short	0x0100
        /*04c2*/ 	.byte	0x08
	.zero		1


	//   ....[3]....
        /*04c4*/ 	.word	0x00000380
        /*04c8*/ 	.word	0x000000ff
        /*04cc*/ 	.word	0x00022840
        /*04d0*/ 	.short	0x0100
        /*04d2*/ 	.byte	0x08
	.zero		1


	//   ....[4]....
        /*04d4*/ 	.word	0x00000390
        /*04d8*/ 	.word	0x000000ff
        /*04dc*/ 	.word	0x00022838
        /*04e0*/ 	.short	0x0100
        /*04e2*/ 	.byte	0x08
	.zero		1


	//   ....[5]....
        /*04e4*/ 	.word	0x000003a0
        /*04e8*/ 	.word	0x000000ff
        /*04ec*/ 	.word	0x00022848
        /*04f0*/ 	.short	0x0100
        /*04f2*/ 	.byte	0x08
	.zero		1


	//   ....[6]....
        /*04f4*/ 	.word	0x000004d0
        /*04f8*/ 	.word	0x000000ff
        /*04fc*/ 	.word	0x00022850
        /*0500*/ 	.short	0x0100
        /*0502*/ 	.byte	0x08
	.zero		1


	//   ....[7]....
        /*0504*/ 	.word	0x000004e0
        /*0508*/ 	.word	0x000000ff
        /*050c*/ 	.word	0x00022860
        /*0510*/ 	.short	0x0100
        /*0512*/ 	.byte	0x08
	.zero		1


	//   ....[8]....
        /*0514*/ 	.word	0x000004f0
        /*0518*/ 	.word	0x000000ff
        /*051c*/ 	.word	0x00022858
        /*0520*/ 	.short	0x0100
        /*0522*/ 	.byte	0x08
	.zero		1


	//   ....[9]....
        /*0524*/ 	.word	0x00000500
        /*0528*/ 	.word	0x000000ff
        /*052c*/ 	.word	0x00022868
        /*0530*/ 	.short	0x0100
        /*0532*/ 	.byte	0x08
	.zero		1


	//   ....[10]....
        /*0534*/ 	.word	0x000005f0
        /*0538*/ 	.word	0x000000ff
        /*053c*/ 	.word	0x00022870
        /*0540*/ 	.short	0x0100
        /*0542*/ 	.byte	0x06
	.zero		1


	//   ....[11]....
        /*0544*/ 	.word	0x00000600
        /*0548*/ 	.word	0x000000ff
        /*054c*/ 	.word	0x00022880
        /*0550*/ 	.short	0x0100
        /*0552*/ 	.byte	0x06
	.zero		1


	//   ....[12]....
        /*0554*/ 	.word	0x00000610
        /*0558*/ 	.word	0x000000ff
        /*055c*/ 	.word	0x00022878
        /*0560*/ 	.short	0x0100
        /*0562*/ 	.byte	0x06
	.zero		1


	//   ....[13]....
        /*0564*/ 	.word	0x00000620
        /*0568*/ 	.word	0x000000ff
        /*056c*/ 	.word	0x00022888
        /*0570*/ 	.short	0x0100
        /*0572*/ 	.byte	0x06
	.zero		1


	//   ....[14]....
        /*0574*/ 	.word	0x00000750
        /*0578*/ 	.word	0x000000ff
        /*057c*/ 	.word	0x00022890
        /*0580*/ 	.short	0x0100
        /*0582*/ 	.byte	0x08
	.zero		1


	//   ....[15]....
        /*0584*/ 	.word	0x00000760
        /*0588*/ 	.word	0x000000ff
        /*058c*/ 	.word	0x000228a0
        /*0590*/ 	.short	0x0100
        /*0592*/ 	.byte	0x08
	.zero		1


	//   ....[16]....
        /*0594*/ 	.word	0x00000770
        /*0598*/ 	.word	0x000000ff
        /*059c*/ 	.word	0x00022898
        /*05a0*/ 	.short	0x0100
        /*05a2*/ 	.byte	0x08
	.zero		1


	//   ....[17]....
        /*05a4*/ 	.word	0x00000780
        /*05a8*/ 	.word	0x000000ff
        /*05ac*/ 	.word	0x000228a8
        /*05b0*/ 	.short	0x0100
        /*05b2*/ 	.byte	0x08
	.zero		1


	//   ....[18]....
        /*05b4*/ 	.word	0x000008b0
        /*05b8*/ 	.word	0x000000ff
        /*05bc*/ 	.word	0x000228b0
        /*05c0*/ 	.short	0x0100
        /*05c2*/ 	.byte	0x08
	.zero		1


	//   ....[19]....
        /*05c4*/ 	.word	0x000008c0
        /*05c8*/ 	.word	0x000000ff
        /*05cc*/ 	.word	0x000228c0
        /*05d0*/ 	.short	0x0100
        /*05d2*/ 	.byte	0x08
	.zero		1


	//   ....[20]....
        /*05d4*/ 	.word	0x000008d0
        /*05d8*/ 	.word	0x000000ff
        /*05dc*/ 	.word	0x000228b8
        /*05e0*/ 	.short	0x0100
        /*05e2*/ 	.byte	0x08
	.zero		1


	//   ....[21]....
        /*05e4*/ 	.word	0x000008e0
        /*05e8*/ 	.word	0x000000ff
        /*05ec*/ 	.word	0x000228c8
        /*05f0*/ 	.short	0x0100
        /*05f2*/ 	.byte	0x08
	.zero		1


	//   ....[22]....
        /*05f4*/ 	.word	0x00001cc0
        /*05f8*/ 	.word	0x00000005
        /*05fc*/ 	.word	0x00022800
        /*0600*/ 	.short	0x010a
        /*0602*/ 	.byte	0x3f
	.zero		1


	//   ....[23]....
        /*0604*/ 	.word	0x00001d90
        /*0608*/ 	.word	0x000000ff
        /*060c*/ 	.word	0x00022830
        /*0610*/ 	.short	0x010a
        /*0612*/ 	.byte	0x16
	.zero		1


	//   ....[24]....
        /*0614*/ 	.word	0x00001dd0
        /*0618*/ 	.word	0x000000ff
        /*061c*/ 	.word	0x00022830
        /*0620*/ 	.short	0x010a
        /*0622*/ 	.byte	0x16
	.zero		1


	//   ....[25]....
        /*0624*/ 	.word	0x000021f0
        /*0628*/ 	.word	0x00000000
        /*062c*/ 	.word	0x00000000
        /*0630*/ 	.short	0x0101
        /*0632*/ 	.byte	0x3f
	.zero		1


	//   ....[26]....
        /*0634*/ 	.word	0x000040e0
        /*0638*/ 	.word	0x000000ff
        /*063c*/ 	.word	0x00022850
        /*0640*/ 	.short	0x010a
        /*0642*/ 	.byte	0x16
	.zero		1


	//   ....[27]....
        /*0644*/ 	.word	0x00004120
        /*0648*/ 	.word	0x000000ff
        /*064c*/ 	.word	0x00022850
        /*0650*/ 	.short	0x010a
        /*0652*/ 	.byte	0x16
	.zero		1


	//   ....[28]....
        /*0654*/ 	.word	0x000044b0
        /*0658*/ 	.word	0x00000005
        /*065c*/ 	.word	0x00000000
        /*0660*/ 	.short	0x0101
        /*0662*/ 	.byte	0x3f
	.zero		1


	//   ....[29]....
        /*0664*/ 	.word	0x00004790
        /*0668*/ 	.word	0x000000ff
        /*066c*/ 	.word	0x00022830
        /*0670*/ 	.short	0x010a
        /*0672*/ 	.byte	0x1b
	.zero		1


	//   ....[30]....
        /*0674*/ 	.word	0x000047d0
        /*0678*/ 	.word	0x000000ff
        /*067c*/ 	.word	0x00022830
        /*0680*/ 	.short	0x010a
        /*0682*/ 	.byte	0x1b
	.zero		1


	//   ....[31]....
        /*0684*/ 	.word	0x00004ad0
        /*0688*/ 	.word	0x0000000a
        /*068c*/ 	.word	0x00000000
        /*0690*/ 	.short	0x0101
        /*0692*/ 	.byte	0x3f
	.zero		1


	//   ....[32]....
        /*0694*/ 	.word	0x00007330
        /*0698*/ 	.word	0x000000ff
        /*069c*/ 	.word	0x00022850
        /*06a0*/ 	.short	0x010a
        /*06a2*/ 	.byte	0x1b
	.zero		1


	//   ....[33]....
        /*06a4*/ 	.word	0x00007370
        /*06a8*/ 	.word	0x000000ff
        /*06ac*/ 	.word	0x00022850
        /*06b0*/ 	.short	0x010a
        /*06b2*/ 	.byte	0x1b
	.zero		1


	//   ....[34]....
        /*06b4*/ 	.word	0x00007670
        /*06b8*/ 	.word	0x0000000c
        /*06bc*/ 	.word	0x00000000
        /*06c0*/ 	.short	0x0101
        /*06c2*/ 	.byte	0x3f
	.zero		1


	//   ....[35]....
        /*06c4*/ 	.word	0x00007a80
        /*06c8*/ 	.word	0x000000ff
        /*06cc*/ 	.word	0x00022830
        /*06d0*/ 	.short	0x010a
        /*06d2*/ 	.byte	0x18
	.zero		1


	//   ....[36]....
        /*06d4*/ 	.word	0x00007ac0
        /*06d8*/ 	.word	0x000000ff
        /*06dc*/ 	.word	0x00022830
        /*06e0*/ 	.short	0x010a
        /*06e2*/ 	.byte	0x18
	.zero		1


	//   ....[37]....
        /*06e4*/ 	.word	0x00008840
        /*06e8*/ 	.word	0x0000009a
        /*06ec*/ 	.word	0x00000000
        /*06f0*/ 	.short	0x0101
        /*06f2*/ 	.byte	0x3f
	.zero		1


	//   ....[38]....
        /*06f4*/ 	.word	0x00009360
        /*06f8*/ 	.word	0x000000ff
        /*06fc*/ 	.word	0x00022850
        /*0700*/ 	.short	0x010a
        /*0702*/ 	.byte	0x18
	.zero		1


	//   ....[39]....
        /*0704*/ 	.word	0x000093a0
        /*0708*/ 	.word	0x000000ff
        /*070c*/ 	.word	0x00022850
        /*0710*/ 	.short	0x010a
        /*0712*/ 	.byte	0x18
	.zero		1


	//   ....[40]....
        /*0714*/ 	.word	0x00009690
        /*0718*/ 	.word	0x000000b2
        /*071c*/ 	.word	0x00000000
        /*0720*/ 	.short	0x0101
        /*0722*/ 	.byte	0x3f
	.zero		1


	//   ....[41]....
        /*0724*/ 	.word	0x00009820
        /*0728*/ 	.word	0x000000ff
        /*072c*/ 	.word	0x00022830
        /*0730*/ 	.short	0x010a
        /*0732*/ 	.byte	0x1b
	.zero		1


	//   ....[42]....
        /*0734*/ 	.word	0x00009860
        /*0738*/ 	.word	0x000000ff
        /*073c*/ 	.word	0x00022830
        /*0740*/ 	.short	0x010a
        /*0742*/ 	.byte	0x1b
	.zero		1


	//   ....[43]....
        /*0744*/ 	.word	0x00009b50
        /*0748*/ 	.word	0x00000002
        /*074c*/ 	.word	0x00000000
        /*0750*/ 	.short	0x0101
        /*0752*/ 	.byte	0x3f
	.zero		1


	//   ....[44]....
        /*0754*/ 	.word	0x0000c3b0
        /*0758*/ 	.word	0x000000ff
        /*075c*/ 	.word	0x00022850
        /*0760*/ 	.short	0x010a
        /*0762*/ 	.byte	0x1b
	.zero		1


	//   ....[45]....
        /*0764*/ 	.word	0x0000c3f0
        /*0768*/ 	.word	0x000000ff
        /*076c*/ 	.word	0x00022850
        /*0770*/ 	.short	0x010a
        /*0772*/ 	.byte	0x1b
	.zero		1


	//   ....[46]....
        /*0774*/ 	.word	0x0000c6e0
        /*0778*/ 	.word	0x00000008
        /*077c*/ 	.word	0x00000000
        /*0780*/ 	.short	0x0101
        /*0782*/ 	.byte	0x3f
	.zero		1


	//   ....[47]....
        /*0784*/ 	.word	0x0000e980
        /*0788*/ 	.word	0x000000b0
        /*078c*/ 	.word	0x00000000
        /*0790*/ 	.short	0x0101
        /*0792*/ 	.byte	0x3f
	.zero		1


	//   ....[48]....
        /*0794*/ 	.word	0x00010e30
        /*0798*/ 	.word	0x00000003
        /*079c*/ 	.word	0x00022840
        /*07a0*/ 	.short	0x010a
        /*07a2*/ 	.byte	0x3f
	.zero		1


	//   ....[49]....
        /*07a4*/ 	.word	0x000119a0
        /*07a8*/ 	.word	0x00000012
        /*07ac*/ 	.word	0x00022800
        /*07b0*/ 	.short	0x0107
        /*07b2*/ 	.byte	0x3f
	.zero		1


	//   ....[50]....
        /*07b4*/ 	.word	0x00011a90
        /*07b8*/ 	.word	0x00000012
        /*07bc*/ 	.word	0x00022800
        /*07c0*/ 	.short	0x0101
        /*07c2*/ 	.byte	0x3f
	.zero		1


	//   ....[51]....
        /*07c4*/ 	.word	0x00011ab0
        /*07c8*/ 	.word	0x00000012
        /*07cc*/ 	.word	0x00022820
        /*07d0*/ 	.short	0x010a
        /*07d2*/ 	.byte	0x3f
	.zero		1


	//   ....[52]....
        /*07d4*/ 	.word	0x00011b80
        /*07d8*/ 	.word	0x00000000
        /*07dc*/ 	.word	0x00022860
        /*07e0*/ 	.short	0x010a
        /*07e2*/ 	.byte	0x3f
	.zero		1


	//   ....[53]....
        /*07e4*/ 	.word	0x000123a0
        /*07e8*/ 	.word	0x00000004
        /*07ec*/ 	.word	0x00022840
        /*07f0*/ 	.short	0x010a
        /*07f2*/ 	.byte	0x3f
	.zero		1


	//   ....[54]....
        /*07f4*/ 	.word	0x000125c0
        /*07f8*/ 	.word	0x00000004
        /*07fc*/ 	.word	0x00022860
        /*0800*/ 	.short	0x010a
        /*0802*/ 	.byte	0x3f
	.zero		1


	//   ....[55]....
        /*0804*/ 	.word	0x00012db0
        /*0808*/ 	.word	0x00000004
        /*080c*/ 	.word	0x00022840
        /*0810*/ 	.short	0x010a
        /*0812*/ 	.byte	0x3f
	.zero		1


	//   ....[56]....
        /*0814*/ 	.word	0x00012fd0
        /*0818*/ 	.word	0x00000004
        /*081c*/ 	.word	0x00022860
        /*0820*/ 	.short	0x010a
        /*0822*/ 	.byte	0x3f
	.zero		1


	//   ....[57]....
        /*0824*/ 	.word	0x00013750
        /*0828*/ 	.word	0x00000004
        /*082c*/ 	.word	0x00022840
        /*0830*/ 	.short	0x010a
        /*0832*/ 	.byte	0x3f
	.zero		1


	//   ....[58]....
        /*0834*/ 	.word	0x00013970
        /*0838*/ 	.word	0x00000004
        /*083c*/ 	.word	0x00022860
        /*0840*/ 	.short	0x010a
        /*0842*/ 	.byte	0x3f
	.zero		1


	//   ....[59]....
        /*0844*/ 	.word	0x000142d0
        /*0848*/ 	.word	0x00000000
        /*084c*/ 	.word	0x00022820
        /*0850*/ 	.short	0x010a
        /*0852*/ 	.byte	0x3f
	.zero		1


	//   ....[60]....
        /*0854*/ 	.word	0x000144c0
        /*0858*/ 	.word	0x00000006
        /*085c*/ 	.word	0x00000000
        /*0860*/ 	.short	0x010a
        /*0862*/ 	.byte	0x3f
	.zero		1


	//   ....[61]....
        /*0864*/ 	.word	0x000144f0
        /*0868*/ 	.word	0x00000007
        /*086c*/ 	.word	0x00000000
        /*0870*/ 	.short	0x010a
        /*0872*/ 	.byte	0x3f
	.zero		1


	//   ....[62]....
        /*0874*/ 	.word	0x00014550
        /*0878*/ 	.word	0x00000004
        /*087c*/ 	.word	0x00000000
        /*0880*/ 	.short	0x010a
        /*0882*/ 	.byte	0x3f
	.zero		1


	//   ....[63]....
        /*0884*/ 	.word	0x00014580
        /*0888*/ 	.word	0x00000003
        /*088c*/ 	.word	0x00000000
        /*0890*/ 	.short	0x010a
        /*0892*/ 	.byte	0x3f
	.zero		1


	//   ....[64]....
        /*0894*/ 	.word	0x000145e0
        /*0898*/ 	.word	0x00000005
        /*089c*/ 	.word	0x00022800
        /*08a0*/ 	.short	0x010a
        /*08a2*/ 	.byte	0x3f
	.zero		1


	//   ....[65]....
        /*08a4*/ 	.word	0x00014640
        /*08a8*/ 	.word	0x00000003
        /*08ac*/ 	.word	0x00022830
        /*08b0*/ 	.short	0x010a
        /*08b2*/ 	.byte	0x3f
	.zero		1


	//   ....[66]....
        /*08b4*/ 	.word	0x000146a0
        /*08b8*/ 	.word	0x0000000b
        /*08bc*/ 	.word	0x00022850
        /*08c0*/ 	.short	0x010a
        /*08c2*/ 	.byte	0x3f
	.zero		1


	//   ....[67]....
        /*08c4*/ 	.word	0x00014700
        /*08c8*/ 	.word	0x00000004
        /*08cc*/ 	.word	0x00022830
        /*08d0*/ 	.short	0x010a
        /*08d2*/ 	.byte	0x3f
	.zero		1


	//   ....[68]....
        /*08d4*/ 	.word	0x00014750
        /*08d8*/ 	.word	0x0000000c
        /*08dc*/ 	.word	0x00022850
        /*08e0*/ 	.short	0x010a
        /*08e2*/ 	.byte	0x3f
	.zero		1


	//   ....[69]....
        /*08e4*/ 	.word	0x000147b0
        /*08e8*/ 	.word	0x00000002
        /*08ec*/ 	.word	0x00022830
        /*08f0*/ 	.short	0x010a
        /*08f2*/ 	.byte	0x3f
	.zero		1


	//   ....[70]....
        /*08f4*/ 	.word	0x00014800
        /*08f8*/ 	.word	0x000000b2
        /*08fc*/ 	.word	0x00022850
        /*0900*/ 	.short	0x010a
        /*0902*/ 	.byte	0x3f
	.zero		1


	//   ....[71]....
        /*0904*/ 	.word	0x00014860
        /*0908*/ 	.word	0x00000002
        /*090c*/ 	.word	0x00022830
        /*0910*/ 	.short	0x010a
        /*0912*/ 	.byte	0x3f
	.zero		1


	//   ....[72]....
        /*0914*/ 	.word	0x000148b0
        /*0918*/ 	.word	0x00000008
        /*091c*/ 	.word	0x00022850
        /*0920*/ 	.short	0x010a
        /*0922*/ 	.byte	0x3f
	.zero		1


	//   ....[73]....
        /*0924*/ 	.word	0x00014a00
        /*0928*/ 	.word	0x00000003
        /*092c*/ 	.word	0x00022840
        /*0930*/ 	.short	0x010a
        /*0932*/ 	.byte	0x3f
	.zero		1


	//   ....[74]....
        /*0934*/ 	.word	0x00015470
        /*0938*/ 	.word	0x00000012
        /*093c*/ 	.word	0x00022820
        /*0940*/ 	.short	0x010a
        /*0942*/ 	.byte	0x3f
	.zero		1


	//   ....[75]....
        /*0944*/ 	.word	0x000154c0
        /*0948*/ 	.word	0x00000000
        /*094c*/ 	.word	0x00022860
        /*0950*/ 	.short	0x010a
        /*0952*/ 	.byte	0x3f
	.zero		1


	//   ....[76]....
        /*0954*/ 	.word	0x00015510
        /*0958*/ 	.word	0x00000004
        /*095c*/ 	.word	0x00022840
        /*0960*/ 	.short	0x010a
        /*0962*/ 	.byte	0x3f
	.zero		1


	//   ....[77]....
        /*0964*/ 	.word	0x00015560
        /*0968*/ 	.word	0x00000004
        /*096c*/ 	.word	0x00022860
        /*0970*/ 	.short	0x010a
        /*0972*/ 	.byte	0x3f
	.zero		1


	//   ....[78]....
        /*0974*/ 	.word	0x000155b0
        /*0978*/ 	.word	0x00000004
        /*097c*/ 	.word	0x00022840
        /*0980*/ 	.short	0x010a
        /*0982*/ 	.byte	0x3f
	.zero		1


	//   ....[79]....
        /*0984*/ 	.word	0x00015600
        /*0988*/ 	.word	0x00000004
        /*098c*/ 	.word	0x00022860
        /*0990*/ 	.short	0x010a
        /*0992*/ 	.byte	0x3f
	.zero		1


	//   ....[80]....
        /*0994*/ 	.word	0x00015650
        /*0998*/ 	.word	0x00000004
        /*099c*/ 	.word	0x00022840
        /*09a0*/ 	.short	0x010a
        /*09a2*/ 	.byte	0x3f
	.zero		1


	//   ....[81]....
        /*09a4*/ 	.word	0x000156a0
        /*09a8*/ 	.word	0x00000004
        /*09ac*/ 	.word	0x00022860
        /*09b0*/ 	.short	0x010a
        /*09b2*/ 	.byte	0x3f
	.zero		1


	//   ....[82]....
        /*09b4*/ 	.word	0x00015790
        /*09b8*/ 	.word	0x00000000
        /*09bc*/ 	.word	0x00022820
        /*09c0*/ 	.short	0x010a
        /*09c2*/ 	.byte	0x3f
	.zero		1


	//   ....[83]....
        /*09c4*/ 	.word	0x00015930
        /*09c8*/ 	.word	0x00000006
        /*09cc*/ 	.word	0x00000000
        /*09d0*/ 	.short	0x010a
        /*09d2*/ 	.byte	0x3f
	.zero		1


	//   ....[84]....
        /*09d4*/ 	.word	0x00015980
        /*09d8*/ 	.word	0x00000007
        /*09dc*/ 	.word	0x00000000
        /*09e0*/ 	.short	0x010a
        /*09e2*/ 	.byte	0x3f
	.zero		1


	//   ....[85]....
        /*09e4*/ 	.word	0x000159d0
        /*09e8*/ 	.word	0x00000004
        /*09ec*/ 	.word	0x00000000
        /*09f0*/ 	.short	0x010a
        /*09f2*/ 	.byte	0x3f
	.zero		1


	//----- nvinfo : EIATTR_NUM_MBARRIERS
	.align		4
.L_327:
        /*09f4*/ 	.byte	0x03, 0x38
        /*09f6*/ 	.short	0x0016


	//----- nvinfo : EIATTR_EXIT_INSTR_OFFSETS
	.align		4
        /*09f8*/ 	.byte	0x04, 0x1c
        /*09fa*/ 	.short	(.L_329 - .L_328)


	//   ....[0]....
.L_328:
        /*09fc*/ 	.word	0x00000a40


	//   ....[1]....
        /*0a00*/ 	.word	0x0000fab0


	//   ....[2]....
        /*0a04*/ 	.word	0x000145d0


	//----- nvinfo : EIATTR_MAX_THREADS
	.align		4
.L_329:
        /*0a08*/ 	.byte	0x04, 0x05
        /*0a0a*/ 	.short	(.L_331 - .L_330)
.L_330:
        /*0a0c*/ 	.word	0x00000180
        /*0a10*/ 	.word	0x00000001
        /*0a14*/ 	.word	0x00000001


	//----- nvinfo : EIATTR_CRS_STACK_SIZE
	.align		4
.L_331:
        /*0a18*/ 	.byte	0x04, 0x1e
        /*0a1a*/ 	.short	(.L_333 - .L_332)
.L_332:
        /*0a1c*/ 	.word	0x00000000


	//----- nvinfo : EIATTR_CBANK_PARAM_SIZE
	.align		4
.L_333:
        /*0a20*/ 	.byte	0x03, 0x19
        /*0a22*/ 	.short	0x0af0


	//----- nvinfo : EIATTR_PARAM_CBANK
	.align		4
        /*0a24*/ 	.byte	0x04, 0x0a
        /*0a26*/ 	.short	(.L_335 - .L_334)
	.align		4
.L_334:
        /*0a28*/ 	.word	index@(.nv.constant0._ZN7cutlass13device_kernelIN5flash11enable_sm90INS1_16FlashAttnFwdSm90INS1_25CollectiveMainloopFwdSm90ILi2EN4cute5tupleIJNS5_1CILi1EEES8_S8_EEENS6_IJNS7_ILi128EEENS7_ILi96EEENS7_ILi64EEEEEELi256ENS_10bfloat16_tEfNS_4arch4Sm90ELb0ELb1ELb0ELb0ELb0ELb0ELb0ELb1ELb0ELb1ELb0ELb0EEENS1_21CollectiveEpilogueFwdINS6_IJSA_NS7_ILi256EEESB_EEES9_SE_SG_Li256ELb0ELb1ELb0ELb0EEENS1_30DynamicPersistentTileSchedulerILi256ELi128ELb0ELb1ELb1EEEEEEEEEvNT_6ParamsE)
        /*0a2c*/ 	.short	0x0210
        /*0a2e*/ 	.short	0x0af0


	//----- nvinfo : EIATTR_SW_WAR
	.align		4
.L_335:
        /*0a30*/ 	.byte	0x04, 0x36
        /*0a32*/ 	.short	(.L_337 - .L_336)
.L_336:
        /*0a34*/ 	.word	0x00000008
.L_337:


//--------------------- .nv.info._ZN7cutlass13device_kernelIN5flash11enable_sm90INS1_16FlashAttnFwdSm90INS1_25CollectiveMainloopFwdSm90ILi2EN4cute5tupleIJNS5_1CILi1EEES8_S8_EEENS6_IJNS7_ILi128EEENS7_ILi96EEENS7_ILi64EEEEEELi256ENS_10bfloat16_tEfNS_4arch4Sm90ELb0ELb1ELb0ELb0ELb0ELb0ELb1ELb1ELb0ELb1ELb0ELb0EEENS1_21CollectiveEpilogueFwdINS6_IJSA_NS7_ILi256EEESB_EEES9_SE_SG_Li256ELb0ELb1ELb0ELb0EEENS1_30DynamicPersistentTileSchedulerILi256ELi128ELb0ELb1ELb1EEEEEEEEEvNT_6ParamsE --------------------------
	.section	.nv.info._ZN7cutlass13device_kernelIN5flash11enable_sm90INS1_16FlashAttnFwdSm90INS1_25CollectiveMainloopFwdSm90ILi2EN4cute5tupleIJNS5_1CILi1EEES8_S8_EEENS6_IJNS7_ILi128EEENS7_ILi96EEENS7_ILi64EEEEEELi256ENS_10bfloat16_tEfNS_4arch4Sm90ELb0ELb1ELb0ELb0ELb0ELb0ELb1ELb1ELb0ELb1ELb0ELb0EEENS1_21CollectiveEpilogueFwdINS6_IJSA_NS7_ILi256EEESB_EEES9_SE_SG_Li256ELb0ELb1ELb0ELb0EEENS1_30DynamicPersistentTileSchedulerILi256ELi128ELb0ELb1ELb1EEEEEEEEEvNT_6ParamsE,"",@"SHT_CUDA_INFO"
	.sectionflags	@""
	.align	4


	//----- nvinfo : EIATTR_CUDA_API_VERSION
	.align		4
        /*0000*/ 	.byte	0x04, 0x37
        /*0002*/ 	.short	(.L_339 - .L_338)
.L_338:
        /*0004*/ 	.word	0x00000082


	//----- nvinfo : EIATTR_KPARAM_INFO
	.align		4
.L_339:
        /*0008*/ 	.byte	0x04, 0x17
        /*000a*/ 	.short	(.L_341 - .L_340)
.L_340:
        /*000c*/ 	.word	0x00000000
        /*0010*/ 	.short	0x0000
        /*0012*/ 	.short	0x0070
        /*0014*/ 	.byte	0x00, 0xf0, 0x01, 0x2e


	//----- nvinfo : EIATTR_SPARSE_MMA_MASK
	.align		4
.L_341:
        /*0018*/ 	.byte	0x03, 0x50
        /*001a*/ 	.short	0x0000


	//----- nvinfo : EIATTR_MAXREG_COUNT
	.align		4
        /*001c*/ 	.byte	0x03, 0x1b
        /*001e*/ 	.short	0x00a8


	//----- nvinfo : EIATTR_NUM_BARRIERS
	.align		4
        /*0020*/ 	.byte	0x02, 0x4c
        /*0022*/ 	.byte	0x10
	.zero		1


	//----- nvinfo : EIATTR_EXTERNS
	.align		4
        /*0024*/ 	.byte	0x04, 0x0f
        /*0026*/ 	.short	(.L_343 - .L_342)


	//   ....[0]....
	.align		4
.L_342:
        /*0028*/ 	.word	index@(__assertfail)


	//----- nvinfo : EIATTR_ANNOTATIONS
	.align		4
.L_343:
        /*002c*/ 	.byte	0x04, 0x55
        /*002e*/ 	.short	(.L_345 - .L_344)


	//   ....[0]....
.L_344:
        /* <DEDUP_REMOVED lines=48> */


	//----- nvinfo : EIATTR_MERCURY_ISA_VERSION
	.align		4
.L_345:
        /*0320*/ 	.byte	0x03, 0x5f
        /*0322*/ 	.short	0x0101


	//----- nvinfo : EIATTR_INT_WARP_WIDE_INSTR_OFFSETS
	.align		4
        /*0324*/ 	.byte	0x04, 0x31
        /*0326*/ 	.short	(.L_347 - .L_346)


	//   ....[0]....
.L_346:
        /*0328*/ 	.word	0x00000170


	//   ....[1]....
        /*032c*/ 	.word	0x000001b0


	//   ....[2]....
        /*0330*/ 	.word	0x00000220


	//   ....[3]....
        /*0334*/ 	.word	0x00000230


	//   ....[4]....
        /*0338*/ 	.word	0x00022170


	//   ....[5]....
        /*033c*/ 	.word	0x00022200


	//   ....[6]....
        /*0340*/ 	.word	0x00026800


	//   ....[7]....
        /*0344*/ 	.word	0x00026890


	//----- nvinfo : EIATTR_COOP_GROUP_MASK_REGIDS
	.align		4
.L_347:
        /*0348*/ 	.byte	0x04, 0x29
        /*034a*/ 	.short	(.L_349 - .L_348)


	//   ....[0]....
.L_348:
        /*034c*/ 	.word	0xffffffff


	//   ....[1]....
        /*0350*/ 	.word	0xffffffff


	//   ....[2]....
        /*0354*/ 	.word	0xffffffff


	//   ....[3]....
        /*0358*/ 	.word	0xffffffff


	//   ....[4]....
        /*035c*/ 	.word	0xffffffff


	//   ....[5]....
        /*0360*/ 	.word	0xffffffff


	//   ....[6]....
        /*0364*/ 	.word	0xffffffff


	//   ....[7]....
        /*0368*/ 	.word	0xffffffff


	//   ....[8]....
        /*036c*/ 	.word	0xffffffff


	//   ....[9]....
        /*0370*/ 	.word	0xffffffff


	//   ....[10]....
        /*0374*/ 	.word	0xffffffff


	//   ....[11]....
        /*0378*/ 	.word	0xffffffff


	//   ....[12]....
        /*037c*/ 	.word	0xffffffff


	//   ....[13]....
        /*0380*/ 	.word	0xffffffff


	//   ....[14]....
        /*0384*/ 	.word	0xffffffff


	//   ....[15]....
        /*0388*/ 	.word	0xffffffff


	//   ....[16]....
        /*038c*/ 	.word	0xffffffff


	//   ....[17]....
        /*0390*/ 	.word	0xffffffff


	//   ....[18]....
        /*0394*/ 	.word	0xffffffff


	//   ....[19]....
        /*0398*/ 	.word	0xffffffff


	//   ....[20]....
        /*039c*/ 	.word	0xffffffff


	//   ....[21]....
        /*03a0*/ 	.word	0xffffffff


	//   ....[22]....
        /*03a4*/ 	.word	0xffffffff


	//   ....[23]....
        /*03a8*/ 	.word	0xffffffff


	//   ....[24]....
        /*03ac*/ 	.word	0xffffffff


	//   ....[25]....
        /*03b0*/ 	.word	0xffffffff


	//   ....[26]....
        /*03b4*/ 	.word	0xffffffff


	//   ....[27]....
        /*03b8*/ 	.word	0xffffffff


	//   ....[28]....
        /*03bc*/ 	.word	0xffffffff


	//   ....[29]....
        /*03c0*/ 	.word	0xffffffff


	//   ....[30]....
        /*03c4*/ 	.word	0xffffffff


	//   ....[31]....
        /*03c8*/ 	.word	0xffffffff


	//   ....[32]....
        /*03cc*/ 	.word	0xffffffff


	//   ....[33]....
        /*03d0*/ 	.word	0xffffffff


	//   ....[34]....
        /*03d4*/ 	.word	0xffffffff


	//   ....[35]....
        /*03d8*/ 	.word	0xffffffff


	//   ....[36]....
        /*03dc*/ 	.word	0xffffffff


	//   ....[37]....
        /*03e0*/ 	.word	0xffffffff


	//   ....[38]....
        /*03e4*/ 	.word	0xffffffff


	//   ....[39]....
        /*03e8*/ 	.word	0xffffffff


	//   ....[40]....
        /*03ec*/ 	.word	0xffffffff


	//   ....[41]....
        /*03f0*/ 	.word	0xffffffff


	//   ....[42]....
        /*03f4*/ 	.word	0xffffffff


	//   ....[43]....
        /*03f8*/ 	.word	0xffffffff


	//   ....[44]....
        /*03fc*/ 	.word	0xffffffff


	//   ....[45]....
        /*0400*/ 	.word	0xffffffff


	//   ....[46]....
        /*0404*/ 	.word	0xffffffff


	//   ....[47]....
        /*0408*/ 	.word	0xffffffff


	//   ....[48]....
        /*040c*/ 	.word	0xffffffff


	//   ....[49]....
        /*0410*/ 	.word	0xffffffff


	//   ....[50]....
        /*0414*/ 	.word	0xffffffff


	//   ....[51]....
        /*0418*/ 	.word	0xffffffff


	//   ....[52]....
        /*041c*/ 	.word	0xffffffff


	//   ....[53]....
        /*0420*/ 	.word	0xffffffff


	//   ....[54]....
        /*0424*/ 	.word	0xffffffff


	//   ....[55]....
        /*0428*/ 	.word	0xffffffff


	//   ....[56]....
        /*042c*/ 	.word	0xffffffff


	//   ....[57]....
        /*0430*/ 	.word	0xffffffff


	//   ....[58]....
        /*0434*/ 	.word	0xffffffff


	//   ....[59]....
        /*0438*/ 	.word	0xffffffff


	//   ....[60]....
        /*043c*/ 	.word	0xffffffff


	//   ....[61]....
        /*0440*/ 	.word	0xffffffff


	//   ....[62]....
        /*0444*/ 	.word	0xffffffff


	//   ....[63]....
        /*0448*/ 	.word	0xffffffff


	//   ....[64]....
        /*044c*/ 	.word	0xffffffff


	//   ....[65]....
        /*0450*/ 	.word	0xffffffff


	//   ....[66]....
        /*0454*/ 	.word	0xffffffff


	//   ....[67]....
        /*0458*/ 	.word	0xffffffff


	//   ....[68]....
        /*045c*/ 	.word	0xffffffff


	//   ....[69]....
        /*0460*/ 	.word	0xffffffff


	//   ....[70]....
        /*0464*/ 	.word	0xffffffff


	//   ....[71]....
        /*0468*/ 	.word	0xffffffff


	//   ....[72]....
        /*046c*/ 	.word	0xffffffff


	//   ....[73]....
        /*0470*/ 	.word	0xffffffff


	//   ....[74]....
        /*0474*/ 	.word	0xffffffff


	//   ....[75]....
        /*0478*/ 	.word	0xffffffff


	//   ....[76]....
        /*047c*/ 	.word	0xffffffff


	//   ....[77]....
        /*0480*/ 	.word	0xffffffff


	//   ....[78]....
        /*0484*/ 	.word	0xffffffff


	//   ....[79]....
        /*0488*/ 	.word	0xffffffff


	//   ....[80]....
        /*048c*/ 	.word	0xffffffff


	//   ....[81]....
        /*0490*/ 	.word	0xffffffff


	//   ....[82]....
        /*0494*/ 	.word	0xffffffff


	//   ....[83]....
        /*0498*/ 	.word	0xffffffff


	//   ....[84]....
        /*049c*/ 	.word	0x0500000f


	//   ....[85]....
        /*04a0*/ 	.word	0x0500000f


	//   ....[86]....
        /*04a4*/ 	.word	0x0500000f


	//   ....[87]....
        /*04a8*/ 	.word	0x0500000f


	//   ....[88]....
        /*04ac*/ 	.word	0x0500000f


	//   ....[89]....
        /*04b0*/ 	.word	0x0500000f


	//   ....[90]....
        /*04b4*/ 	.word	0x0500000f


	//   ....[91]....
        /*04b8*/ 	.word	0x0500000f


	//   ....[92]....
        /*04bc*/ 	.word	0x0500000f


	//   ....[93]....
        /*04c0*/ 	.word	0x0500000f


	//   ....[94]....
        /*04c4*/ 	.word	0x0500000f


	//   ....[95]....
        /*04c8*/ 	.word	0x0500000f


	//   ....[96]....
        /*04cc*/ 	.word	0x0500000f


	//   ....[97]....
        /*04d0*/ 	.word	0x0500000f


	//   ....[98]....
        /*04d4*/ 	.word	0x0500000f


	//   ....[99]....
        /*04d8*/ 	.word	0x0500000f


	//   ....[100]....
        /*04dc*/ 	.word	0x0500000f


	//   ....[101]....
        /*04e0*/ 	.word	0x0500000f


	//   ....[102]....
        /*04e4*/ 	.word	0x0500000f


	//   ....[103]....
        /*04e8*/ 	.word	0x0500000f


	//   ....[104]....
        /*04ec*/ 	.word	0x0500000f


	//   ....[105]....
        /*04f0*/ 	.word	0x0500000f


	//   ....[106]....
        /*04f4*/ 	.word	0x0500000f


	//   ....[107]....
        /*04f8*/ 	.word	0x0500000f


	//   ....[108]....
        /*04fc*/ 	.word	0x0500000f


	//   ....[109]....
        /*0500*/ 	.word	0x0500000f


	//   ....[110]....
        /*0504*/ 	.word	0x0500000f


	//   ....[111]....
        /*0508*/ 	.word	0x0500000f


	//   ....[112]....
        /*050c*/ 	.word	0x0500000f


	//   ....[113]....
        /*0510*/ 	.word	0x0500000f


	//   ....[114]....
        /*0514*/ 	.word	0x0500000f


	//   ....[115]....
        /*0518*/ 	.word	0x0500000f


	//   ....[116]....
        /*051c*/ 	.word	0x0500000f


	//   ....[117]....
        /*0520*/ 	.word	0x0500000f


	//   ....[118]....
        /*0524*/ 	.word	0x0500000f


	//   ....[119]....
        /*0528*/ 	.word	0xffffffff


	//   ....[120]....
        /*052c*/ 	.word	0xffffffff


	//   ....[121]....
        /*0530*/ 	.word	0xffffffff


	//   ....[122]....
        /*0534*/ 	.word	0xffffffff


	//   ....[123]....
        /*0538*/ 	.word	0xffffffff


	//   ....[124]....
        /*053c*/ 	.word	0xffffffff


	//----- nvinfo : EIATTR_COOP_GROUP_INSTR_OFFSETS
	.align		4
.L_349:
        /*0540*/ 	.byte	0x04, 0x28
        /*0542*/ 	.short	(.L_351 - .L_350)


	//   ....[0]....
.L_350:
        /*0544*/ 	.word	0x000000b0


	//   ....[1]....
        /*0548*/ 	.word	0x00000180


	//   ....[2]....
        /*054c*/ 	.word	0x000001d0


	//   ....[3]....
        /*0550*/ 	.word	0x00000420


	//   ....[4]....
        /*0554*/ 	.word	0x00000580


	//   ....[5]....
        /*0558*/ 	.word	0x000006a0


	//   ....[6]....
        /*055c*/ 	.word	0x00000800


	//   ....[7]....
        /*0560*/ 	.word	0x00002010


	//   ....[8]....
        /*0564*/ 	.word	0x000041e0


	//   ....[9]....
        /*0568*/ 	.word	0x00004450


	//   ....[10]....
        /*056c*/ 	.word	0x00005ab0


	//   ....[11]....
        /*0570*/ 	.word	0x00005b30


	//   ....[12]....
        /*0574*/ 	.word	0x00005ec0


	//   ....[13]....
        /*0578*/ 	.word	0x00005ee0


	//   ....[14]....
        /*057c*/ 	.word	0x0000ad60


	//   ....[15]....
        /*0580*/ 	.word	0x0000adf0


	//   ....[16]....
        /*0584*/ 	.word	0x0000aeb0


	//   ....[17]....
        /*0588*/ 	.word	0x0000af00


	//   ....[18]....
        /*058c*/ 	.word	0x000145b0


	//   ....[19]....
        /*0590*/ 	.word	0x000147d0


	//   ....[20]....
        /*0594*/ 	.word	0x00015800


	//   ....[21]....
        /*0598*/ 	.word	0x000158d0


	//   ....[22]....
        /*059c*/ 	.word	0x00015a50


	//   ....[23]....
        /*05a0*/ 	.word	0x00015ac0


	//   ....[24]....
        /*05a4*/ 	.word	0x0001de30


	//   ....[25]....
        /*05a8*/ 	.word	0x0001de50


	//   ....[26]....
        /*05ac*/ 	.word	0x0001deb0


	//   ....[27]....
        /*05b0*/ 	.word	0x0001def0


	//   ....[28]....
        /*05b4*/ 	.word	0x0001fb00


	//   ....[29]....
        /*05b8*/ 	.word	0x0001fb10


	//   ....[30]....
        /*05bc*/ 	.word	0x0001fc20


	//   ....[31]....
        /*05c0*/ 	.word	0x0001fc50


	//   ....[32]....
        /*05c4*/ 	.word	0x000204c0


	//   ....[33]....
        /*05c8*/ 	.word	0x000204d0


	//   ....[34]....
        /*05cc*/ 	.word	0x00020620


	//   ....[35]....
        /*05d0*/ 	.word	0x00020640


	//   ....[36]....
        /*05d4*/ 	.word	0x00020780


	//   ....[37]....
        /*05d8*/ 	.word	0x000207a0


	//   ....[38]....
        /*05dc*/ 	.word	0x000208f0


	//   ....[39]....
        /*05e0*/ 	.word	0x00020910


	//   ....[40]....
        /*05e4*/ 	.word	0x00021020


	//   ....[41]....
        /*05e8*/ 	.word	0x00021040


	//   ....[42]....
        /*05ec*/ 	.word	0x00021180


	//   ....[43]....
        /*05f0*/ 	.word	0x000211a0


	//   ....[44]....
        /*05f4*/ 	.word	0x000212e0


	//   ....[45]....
        /*05f8*/ 	.word	0x00021300


	//   ....[46]....
        /*05fc*/ 	.word	0x00021450


	//   ....[47]....
        /*0600*/ 	.word	0x00021470


	//   ....[48]....
        /*0604*/ 	.word	0x00021670


	//   ....[49]....
        /*0608*/ 	.word	0x00022780


	//   ....[50]....
        /*060c*/ 	.word	0x000230f0


	//   ....[51]....
        /*0610*/ 	.word	0x00023120


	//   ....[52]....
        /*0614*/ 	.word	0x00023150


	//   ....[53]....
        /*0618*/ 	.word	0x00023170


	//   ....[54]....
        /*061c*/ 	.word	0x00023240


	//   ....[55]....
        /*0620*/ 	.word	0x000232a0


	//   ....[56]....
        /*0624*/ 	.word	0x000232b0


	//   ....[57]....
        /*0628*/ 	.word	0x00023350


	//   ....[58]....
        /*062c*/ 	.word	0x00023380


	//   ....[59]....
        /*0630*/ 	.word	0x00023400


	//   ....[60]....
        /*0634*/ 	.word	0x00023430


	//   ....[61]....
        /*0638*/ 	.word	0x000234b0


	//   ....[62]....
        /*063c*/ 	.word	0x000234e0


	//   ....[63]....
        /*0640*/ 	.word	0x00023500


	//   ....[64]....
        /*0644*/ 	.word	0x00023550


	//   ....[65]....
        /*0648*/ 	.word	0x00023560


	//   ....[66]....
        /*064c*/ 	.word	0x00023c90


	//   ....[67]....
        /*0650*/ 	.word	0x00023cb0


	//   ....[68]....
        /*0654*/ 	.word	0x00023cf0


	//   ....[69]....
        /*0658*/ 	.word	0x00023d90


	//   ....[70]....
        /*065c*/ 	.word	0x00023e20


	//   ....[71]....
        /*0660*/ 	.word	0x00023e30


	//   ....[72]....
        /*0664*/ 	.word	0x00023ec0


	//   ....[73]....
        /*0668*/ 	.word	0x00023ed0


	//   ....[74]....
        /*066c*/ 	.word	0x00023f40


	//   ....[75]....
        /*0670*/ 	.word	0x00023f50


	//   ....[76]....
        /*0674*/ 	.word	0x00023fd0


	//   ....[77]....
        /*0678*/ 	.word	0x00023fe0


	//   ....[78]....
        /*067c*/ 	.word	0x00024060


	//   ....[79]....
        /*0680*/ 	.word	0x00024070


	//   ....[80]....
        /*0684*/ 	.word	0x000240f0


	//   ....[81]....
        /*0688*/ 	.word	0x00024100


	//   ....[82]....
        /*068c*/ 	.word	0x000269f0


	//   ....[83]....
        /*0690*/ 	.word	0x00026be0


	//   ....[84]....
        /*0694*/ 	.word	0x00027160


	//   ....[85]....
        /*0698*/ 	.word	0x000272c0


	//   ....[86]....
        /*069c*/ 	.word	0x00027320


	//   ....[87]....
        /*06a0*/ 	.word	0x000273b0


	//   ....[88]....
        /*06a4*/ 	.word	0x00027450


	//   ....[89]....
        /*06a8*/ 	.word	0x00027520


	//   ....[90]....
        /*06ac*/ 	.word	0x00027620


	//   ....[91]....
        /*06b0*/ 	.word	0x00027680


	//   ....[92]....
        /*06b4*/ 	.word	0x00027720


	//   ....[93]....
        /*06b8*/ 	.word	0x000277f0


	//   ....[94]....
        /*06bc*/ 	.word	0x00027890


	//   ....[95]....
        /*06c0*/ 	.word	0x00027960


	//   ....[96]....
        /*06c4*/ 	.word	0x00027a00


	//   ....[97]....
        /*06c8*/ 	.word	0x00027ad0


	//   ....[98]....
        /*06cc*/ 	.word	0x00027b70


	//   ....[99]....
        /*06d0*/ 	.word	0x00027c20


	//   ....[100]....
        /*06d4*/ 	.word	0x00027cc0


	//   ....[101]....
        /*06d8*/ 	.word	0x00027da0


	//   ....[102]....
        /*06dc*/ 	.word	0x00027e60


	//   ....[103]....
        /*06e0*/ 	.word	0x00028090


	//   ....[104]....
        /*06e4*/ 	.word	0x00028110


	//   ....[105]....
        /*06e8*/ 	.word	0x00028250


	//   ....[106]....
        /*06ec*/ 	.word	0x00028300


	//   ....[107]....
        /*06f0*/ 	.word	0x000283d0


	//   ....[108]....
        /*06f4*/ 	.word	0x00028480


	//   ....[109]....
        /*06f8*/ 	.word	0x00028550


	//   ....[110]....
        /*06fc*/ 	.word	0x00028600


	//   ....[111]....
        /*0700*/ 	.word	0x00028700


	//   ....[112]....
        /*0704*/ 	.word	0x00028750


	//   ....[113]....
        /*0708*/ 	.word	0x00028830


	//   ....[114]....
        /*070c*/ 	.word	0x000288e0


	//   ....[115]....
        /*0710*/ 	.word	0x000289b0


	//   ....[116]....
        /*0714*/ 	.word	0x00028a60


	//   ....[117]....
        /*0718*/ 	.word	0x00028d80


	//   ....[118]....
        /*071c*/ 	.word	0x00028ea0


	//   ....[119]....
        /*0720*/ 	.word	0x0002b3d0


	//   ....[120]....
        /*0724*/ 	.word	0x0002b670


	//   ....[121]....
        /*0728*/ 	.word	0x0002c940


	//   ....[122]....
        /*072c*/ 	.word	0x0002c980


	//   ....[123]....
        /*0730*/ 	.word	0x0002c9f0


	//   ....[124]....
        /*0734*/ 	.word	0x0002ca10


	//----- nvinfo : EIATTR_REG_RECONFIG
	.align		4
.L_351:
        /*0738*/ 	.byte	0x01, 0x54
	.zero		2


	//----- nvinfo : EIATTR_SYSCALL_OFFSETS
	.align		4
        /*073c*/ 	.byte	0x04, 0x46
        /*073e*/ 	.short	(.L_353 - .L_352)


	//   ....[0]....
.L_352:
        /*0740*/ 	.word	0x00002580


	//   ....[1]....
        /*0744*/ 	.word	0x00022370


	//   ....[2]....
        /*0748*/ 	.word	0x000224c0


	//   ....[3]....
        /*074c*/ 	.word	0x000225b0


	//   ....[4]....
        /*0750*/ 	.word	0x00022d50


	//   ....[5]....
        /*0754*/ 	.word	0x000238b0


	//----- nvinfo : EIATTR_MBARRIER_INSTR_OFFSETS
	.align		4
.L_353:
        /*0758*/ 	.byte	0x04, 0x39
        /*075a*/ 	.short	(.L_355 - .L_354)


	//   ....[0]....
.L_354:
        /*075c*/ 	.word	0x000002c0
        /*0760*/ 	.word	0x000000ff
        /*0764*/ 	.word	0x00032400
        /*0768*/ 	.short	0x0100
        /*076a*/ 	.byte	0x08
	.zero		1


	//   ....[1]....
        /*076c*/ 	.word	0x000002d0
        /*0770*/ 	.word	0x000000ff
        /*0774*/ 	.word	0x00032410
        /*0778*/ 	.short	0x0100
        /*077a*/ 	.byte	0x08
	.zero		1


	//   ....[2]....
        /*077c*/ 	.word	0x000002e0
        /*0780*/ 	.word	0x000000ff
        /*0784*/ 	.word	0x00032420
        /*0788*/ 	.short	0x0100
        /*078a*/ 	.byte	0x08
	.zero		1


	//   ....[3]....
        /*078c*/ 	.word	0x000003d0
        /*0790*/ 	.word	0x000000ff
        /*0794*/ 	.word	0x00032430
        /*0798*/ 	.short	0x0100
        /*079a*/ 	.byte	0x08
	.zero		1


	//   ....[4]....
        /*079c*/ 	.word	0x000003e0
        /*07a0*/ 	.word	0x000000ff
        /*07a4*/ 	.word	0x00032440
        /*07a8*/ 	.short	0x0100
        /*07aa*/ 	.byte	0x08
	.zero		1


	//   ....[5]....
        /*07ac*/ 	.word	0x000003f0
        /*07b0*/ 	.word	0x000000ff
        /*07b4*/ 	.word	0x00032438
        /*07b8*/ 	.short	0x0100
        /*07ba*/ 	.byte	0x08
	.zero		1


	//   ....[6]....
        /*07bc*/ 	.word	0x00000400
        /*07c0*/ 	.word	0x000000ff
        /*07c4*/ 	.word	0x00032448
        /*07c8*/ 	.short	0x0100
        /*07ca*/ 	.byte	0x08
	.zero		1


	//   ....[7]....
        /*07cc*/ 	.word	0x00000530
        /*07d0*/ 	.word	0x000000ff
        /*07d4*/ 	.word	0x00032450
        /*07d8*/ 	.short	0x0100
        /*07da*/ 	.byte	0x08
	.zero		1


	//   ....[8]....
        /*07dc*/ 	.word	0x00000540
        /*07e0*/ 	.word	0x000000ff
        /*07e4*/ 	.word	0x00032460
        /*07e8*/ 	.short	0x0100
        /*07ea*/ 	.byte	0x08
	.zero		1


	//   ....[9]....
        /*07ec*/ 	.word	0x00000550
        /*07f0*/ 	.word	0x000000ff
        /*07f4*/ 	.word	0x00032458
        /*07f8*/ 	.short	0x0100
        /*07fa*/ 	.byte	0x08
	.zero		1


	//   ....[10]....
        /*07fc*/ 	.word	0x00000560
        /*0800*/ 	.word	0x000000ff
        /*0804*/ 	.word	0x00032468
        /*0808*/ 	.short	0x0100
        /*080a*/ 	.byte	0x08
	.zero		1


	//   ....[11]....
        /*080c*/ 	.word	0x00000650
        /*0810*/ 	.word	0x000000ff
        /*0814*/ 	.word	0x00032470
        /*0818*/ 	.short	0x0100
        /*081a*/ 	.byte	0x06
	.zero		1


	//   ....[12]....
        /*081c*/ 	.word	0x00000660
        /*0820*/ 	.word	0x000000ff
        /*0824*/ 	.word	0x00032480
        /*0828*/ 	.short	0x0100
        /*082a*/ 	.byte	0x06
	.zero		1


	//   ....[13]....
        /*082c*/ 	.word	0x00000670
        /*0830*/ 	.word	0x000000ff
        /*0834*/ 	.word	0x00032478
        /*0838*/ 	.short	0x0100
        /*083a*/ 	.byte	0x06
	.zero		1


	//   ....[14]....
        /*083c*/ 	.word	0x00000680
        /*0840*/ 	.word	0x000000ff
        /*0844*/ 	.word	0x00032488
        /*0848*/ 	.short	0x0100
        /*084a*/ 	.byte	0x06
	.zero		1


	//   ....[15]....
        /*084c*/ 	.word	0x000007b0
        /*0850*/ 	.word	0x000000ff
        /*0854*/ 	.word	0x00032490
        /*0858*/ 	.short	0x0100
        /*085a*/ 	.byte	0x08
	.zero		1


	//   ....[16]....
        /*085c*/ 	.word	0x000007c0
        /*0860*/ 	.word	0x000000ff
        /*0864*/ 	.word	0x000324a0
        /*0868*/ 	.short	0x0100
        /*086a*/ 	.byte	0x08
	.zero		1


	//   ....[17]....
        /*086c*/ 	.word	0x000007d0
        /*0870*/ 	.word	0x000000ff
        /*0874*/ 	.word	0x00032498
        /*0878*/ 	.short	0x0100
        /*087a*/ 	.byte	0x08
	.zero		1


	//   ....[18]....
        /*087c*/ 	.word	0x000007e0
        /*0880*/ 	.word	0x000000ff
        /*0884*/ 	.word	0x000324a8
        /*0888*/ 	.short	0x0100
        /*088a*/ 	.byte	0x08
	.zero		1


	//   ....[19]....
        /*088c*/ 	.word	0x00000910
        /*0890*/ 	.word	0x000000ff
        /*0894*/ 	.word	0x000324b0
        /*0898*/ 	.short	0x0100
        /*089a*/ 	.byte	0x08
	.zero		1


	//   ....[20]....
        /*089c*/ 	.word	0x00000920
        /*08a0*/ 	.word	0x000000ff
        /*08a4*/ 	.word	0x000324c0
        /*08a8*/ 	.short	0x0100
        /*08aa*/ 	.byte	0x08
	.zero		1


	//   ....[21]....
        /*08ac*/ 	.word	0x00000930
        /*08b0*/ 	.word	0x000000ff
        /*08b4*/ 	.word	0x000324b8
        /*08b8*/ 	.short	0x0100
        /*08ba*/ 	.byte	0x08
	.zero		1


	//   ....[22]....
        /*08bc*/ 	.word	0x00000940
        /*08c0*/ 	.word	0x000000ff
        /*08c4*/ 	.word	0x000324c8
        /*08c8*/ 	.short	0x0100
        /*08ca*/ 	.byte	0x08
	.zero		1


	//   ....[23]....
        /*08cc*/ 	.word	0x000027d0
        /*08d0*/ 	.word	0x000000ff
        /*08d4*/ 	.word	0x00032400
        /*08d8*/ 	.short	0x010a
        /*08da*/ 	.byte	0x2c
	.zero		1


	//   ....[24]....
        /*08dc*/ 	.word	0x00002c30
        /*08e0*/ 	.word	0x0000000c
        /*08e4*/ 	.word	0x00000000
        /*08e8*/ 	.short	0x010a
        /*08ea*/ 	.byte	0x3f
	.zero		1


	//   ....[25]....
        /*08ec*/ 	.word	0x00002c90
        /*08f0*/ 	.word	0x0000000c
        /*08f4*/ 	.word	0x00000000
        /*08f8*/ 	.short	0x010a
        /*08fa*/ 	.byte	0x3f
	.zero		1


	//   ....[26]....
        /*08fc*/ 	.word	0x00003040
        /*0900*/ 	.word	0x000000ff
        /*0904*/ 	.word	0x00032410
        /*0908*/ 	.short	0x010a
        /*090a*/ 	.byte	0x2c
	.zero		1


	//   ....[27]....
        /*090c*/ 	.word	0x00003140
        /*0910*/ 	.word	0x00000008
        /*0914*/ 	.word	0x00000000
        /*0918*/ 	.short	0x010a
        /*091a*/ 	.byte	0x3f
	.zero		1


	//   ....[28]....
        /*091c*/ 	.word	0x000031a0
        /*0920*/ 	.word	0x00000008
        /*0924*/ 	.word	0x00000000
        /*0928*/ 	.short	0x010a
        /*092a*/ 	.byte	0x3f
	.zero		1


	//   ....[29]....
        /*092c*/ 	.word	0x00003e90
        /*0930*/ 	.word	0x00000008
        /*0934*/ 	.word	0x00000000
        /*0938*/ 	.short	0x0101
        /*093a*/ 	.byte	0x3f
	.zero		1


	//   ....[30]....
        /*093c*/ 	.word	0x00009120
        /*0940*/ 	.word	0x0000000d
        /*0944*/ 	.word	0x00000000
        /*0948*/ 	.short	0x0101
        /*094a*/ 	.byte	0x3f
	.zero		1


	//   ....[31]....
        /*094c*/ 	.word	0x00009850
        /*0950*/ 	.word	0x00000003
        /*0954*/ 	.word	0x00000000
        /*0958*/ 	.short	0x010a
        /*095a*/ 	.byte	0x3f
	.zero		1


	//   ....[32]....
        /*095c*/ 	.word	0x00009950
        /*0960*/ 	.word	0x00000000
        /*0964*/ 	.word	0x00000000
        /*0968*/ 	.short	0x010a
        /*096a*/ 	.byte	0x3f
	.zero		1


	//   ....[33]....
        /*096c*/ 	.word	0x00009d80
        /*0970*/ 	.word	0x00000003
        /*0974*/ 	.word	0x00000000
        /*0978*/ 	.short	0x010a
        /*097a*/ 	.byte	0x3f
	.zero		1


	//   ....[34]....
        /*097c*/ 	.word	0x00009e30
        /*0980*/ 	.word	0x00000004
        /*0984*/ 	.word	0x00000000
        /*0988*/ 	.short	0x010a
        /*098a*/ 	.byte	0x3f
	.zero		1


	//   ....[35]....
        /*098c*/ 	.word	0x0000aaf0
        /*0990*/ 	.word	0x00000003
        /*0994*/ 	.word	0x00000000
        /*0998*/ 	.short	0x0101
        /*099a*/ 	.byte	0x3f
	.zero		1


	//   ....[36]....
        /*099c*/ 	.word	0x00012dd0
        /*09a0*/ 	.word	0x00000000
        /*09a4*/ 	.word	0x00000000
        /*09a8*/ 	.short	0x0101
        /*09aa*/ 	.byte	0x3f
	.zero		1


	//   ....[37]....
        /*09ac*/ 	.word	0x00012fd0
        /*09b0*/ 	.word	0x00000005
        /*09b4*/ 	.word	0x00000000
        /*09b8*/ 	.short	0x010a
        /*09ba*/ 	.byte	0x3f
	.zero		1


	//   ....[38]....
        /*09bc*/ 	.word	0x000130d0
        /*09c0*/ 	.word	0x00000000
        /*09c4*/ 	.word	0x00000000
        /*09c8*/ 	.short	0x010a
        /*09ca*/ 	.byte	0x3f
	.zero		1


	//   ....[39]....
        /*09cc*/ 	.word	0x00013500
        /*09d0*/ 	.word	0x00000005
        /*09d4*/ 	.word	0x00000000
        /*09d8*/ 	.short	0x010a
        /*09da*/ 	.byte	0x3f
	.zero		1


	//   ....[40]....
        /*09dc*/ 	.word	0x000135b0
        /*09e0*/ 	.word	0x00000004
        /*09e4*/ 	.word	0x00000000
        /*09e8*/ 	.short	0x010a
        /*09ea*/ 	.byte	0x3f
	.zero		1


	//   ....[41]....
        /*09ec*/ 	.word	0x00014270
        /*09f0*/ 	.word	0x00000004
        /*09f4*/ 	.word	0x00000000
        /*09f8*/ 	.short	0x0101
        /*09fa*/ 	.byte	0x3f
	.zero		1


	//   ....[42]....
        /*09fc*/ 	.word	0x0001d9c0
        /*0a00*/ 	.word	0x00000000
        /*0a04*/ 	.word	0x00000000
        /*0a08*/ 	.short	0x0101
        /*0a0a*/ 	.byte	0x3f
	.zero		1


	//   ....[43]....
        /*0a0c*/ 	.word	0x000204e0
        /*0a10*/ 	.word	0x000000ff
        /*0a14*/ 	.word	0x00000000
        /*0a18*/ 	.short	0x0101
        /*0a1a*/ 	.byte	0x05
	.zero		1


	//   ....[44]....
        /*0a1c*/ 	.word	0x000229c0
        /*0a20*/ 	.word	0x00000000
        /*0a24*/ 	.word	0x00032440
        /*0a28*/ 	.short	0x010a
        /*0a2a*/ 	.byte	0x3f
	.zero		1


	//   ....[45]....
        /*0a2c*/ 	.word	0x00023680
        /*0a30*/ 	.word	0x00000011
        /*0a34*/ 	.word	0x00032400
        /*0a38*/ 	.short	0x0107
        /*0a3a*/ 	.byte	0x3f
	.zero		1


	//   ....[46]....
        /*0a3c*/ 	.word	0x00023720
        /*0a40*/ 	.word	0x00000011
        /*0a44*/ 	.word	0x00032400
        /*0a48*/ 	.short	0x0101
        /*0a4a*/ 	.byte	0x3f
	.zero		1


	//   ....[47]....
        /*0a4c*/ 	.word	0x00024200
        /*0a50*/ 	.word	0x00000011
        /*0a54*/ 	.word	0x00032410
        /*0a58*/ 	.short	0x0107
        /*0a5a*/ 	.byte	0x3f
	.zero		1


	//   ....[48]....
        /*0a5c*/ 	.word	0x00024300
        /*0a60*/ 	.word	0x00000011
        /*0a64*/ 	.word	0x00032410
        /*0a68*/ 	.short	0x0101
        /*0a6a*/ 	.byte	0x3f
	.zero		1


	//   ....[49]....
        /*0a6c*/ 	.word	0x00024320
        /*0a70*/ 	.word	0x00000011
        /*0a74*/ 	.word	0x00032420
        /*0a78*/ 	.short	0x010a
        /*0a7a*/ 	.byte	0x3f
	.zero		1


	//   ....[50]....
        /*0a7c*/ 	.word	0x00024400
        /*0a80*/ 	.word	0x00000002
        /*0a84*/ 	.word	0x00032460
        /*0a88*/ 	.short	0x010a
        /*0a8a*/ 	.byte	0x3f
	.zero		1


	//   ....[51]....
        /*0a8c*/ 	.word	0x00024c20
        /*0a90*/ 	.word	0x00000003
        /*0a94*/ 	.word	0x00032440
        /*0a98*/ 	.short	0x010a
        /*0a9a*/ 	.byte	0x3f
	.zero		1


	//   ....[52]....
        /*0a9c*/ 	.word	0x00024e40
        /*0aa0*/ 	.word	0x00000003
        /*0aa4*/ 	.word	0x00032460
        /*0aa8*/ 	.short	0x010a
        /*0aaa*/ 	.byte	0x3f
	.zero		1


	//   ....[53]....
        /*0aac*/ 	.word	0x00025630
        /*0ab0*/ 	.word	0x00000004
        /*0ab4*/ 	.word	0x00032440
        /*0ab8*/ 	.short	0x010a
        /*0aba*/ 	.byte	0x3f
	.zero		1


	//   ....[54]....
        /*0abc*/ 	.word	0x00025850
        /*0ac0*/ 	.word	0x00000004
        /*0ac4*/ 	.word	0x00032460
        /*0ac8*/ 	.short	0x010a
        /*0aca*/ 	.byte	0x3f
	.zero		1


	//   ....[55]....
        /*0acc*/ 	.word	0x00025fd0
        /*0ad0*/ 	.word	0x00000004
        /*0ad4*/ 	.word	0x00032440
        /*0ad8*/ 	.short	0x010a
        /*0ada*/ 	.byte	0x3f
	.zero		1


	//   ....[56]....
        /*0adc*/ 	.word	0x000261f0
        /*0ae0*/ 	.word	0x00000004
        /*0ae4*/ 	.word	0x00032460
        /*0ae8*/ 	.short	0x010a
        /*0aea*/ 	.byte	0x3f
	.zero		1


	//   ....[57]....
        /*0aec*/ 	.word	0x00026b60
        /*0af0*/ 	.word	0x00000000
        /*0af4*/ 	.word	0x00032420
        /*0af8*/ 	.short	0x010a
        /*0afa*/ 	.byte	0x3f
	.zero		1


	//   ....[58]....
        /*0afc*/ 	.word	0x00026d30
        /*0b00*/ 	.word	0x00000006
        /*0b04*/ 	.word	0x00000000
        /*0b08*/ 	.short	0x010a
        /*0b0a*/ 	.byte	0x3f
	.zero		1


	//   ....[59]....
        /*0b0c*/ 	.word	0x00026d80
        /*0b10*/ 	.word	0x00000003
        /*0b14*/ 	.word	0x00000000
        /*0b18*/ 	.short	0x010a
        /*0b1a*/ 	.byte	0x3f
	.zero		1


	//   ....[60]....
        /*0b1c*/ 	.word	0x00026de0
        /*0b20*/ 	.word	0x00000012
        /*0b24*/ 	.word	0x00000000
        /*0b28*/ 	.short	0x010a
        /*0b2a*/ 	.byte	0x3f
	.zero		1


	//   ....[61]....
        /*0b2c*/ 	.word	0x00026e10
        /*0b30*/ 	.word	0x00000003
        /*0b34*/ 	.word	0x00000000
        /*0b38*/ 	.short	0x010a
        /*0b3a*/ 	.byte	0x3f
	.zero		1


	//   ....[62]....
        /*0b3c*/ 	.word	0x00026e80
        /*0b40*/ 	.word	0x00000009
        /*0b44*/ 	.word	0x00032400
        /*0b48*/ 	.short	0x010a
        /*0b4a*/ 	.byte	0x3f
	.zero		1


	//   ....[63]....
        /*0b4c*/ 	.word	0x00026ed0
        /*0b50*/ 	.word	0x0000000c
        /*0b54*/ 	.word	0x00000000
        /*0b58*/ 	.short	0x010a
        /*0b5a*/ 	.byte	0x3f
	.zero		1


	//   ....[64]....
        /*0b5c*/ 	.word	0x00026f30
        /*0b60*/ 	.word	0x00000009
        /*0b64*/ 	.word	0x00032410
        /*0b68*/ 	.short	0x010a
        /*0b6a*/ 	.byte	0x3f
	.zero		1


	//   ....[65]....
        /*0b6c*/ 	.word	0x00026f80
        /*0b70*/ 	.word	0x00000008
        /*0b74*/ 	.word	0x00000000
        /*0b78*/ 	.short	0x010a
        /*0b7a*/ 	.byte	0x3f
	.zero		1


	//   ....[66]....
        /*0b7c*/ 	.word	0x00026fd0
        /*0b80*/ 	.word	0x00000000
        /*0b84*/ 	.word	0x00000000
        /*0b88*/ 	.short	0x010a
        /*0b8a*/ 	.byte	0x3f
	.zero		1


	//   ....[67]....
        /*0b8c*/ 	.word	0x00027020
        /*0b90*/ 	.word	0x00000004
        /*0b94*/ 	.word	0x00000000
        /*0b98*/ 	.short	0x010a
        /*0b9a*/ 	.byte	0x3f
	.zero		1


	//   ....[68]....
        /*0b9c*/ 	.word	0x00027070
        /*0ba0*/ 	.word	0x00000000
        /*0ba4*/ 	.word	0x00000000
        /*0ba8*/ 	.short	0x010a
        /*0baa*/ 	.byte	0x3f
	.zero		1


	//   ....[69]....
        /*0bac*/ 	.word	0x000270c0
        /*0bb0*/ 	.word	0x00000004
        /*0bb4*/ 	.word	0x00000000
        /*0bb8*/ 	.short	0x010a
        /*0bba*/ 	.byte	0x3f
	.zero		1


	//   ....[70]....
        /*0bbc*/ 	.word	0x00027210
        /*0bc0*/ 	.word	0x00000000
        /*0bc4*/ 	.word	0x00032440
        /*0bc8*/ 	.short	0x010a
        /*0bca*/ 	.byte	0x3f
	.zero		1


	//   ....[71]....
        /*0bcc*/ 	.word	0x00028aa0
        /*0bd0*/ 	.word	0x00000011
        /*0bd4*/ 	.word	0x00032420
        /*0bd8*/ 	.short	0x010a
        /*0bda*/ 	.byte	0x3f
	.zero		1


	//   ....[72]....
        /*0bdc*/ 	.word	0x00028af0
        /*0be0*/ 	.word	0x00000002
        /*0be4*/ 	.word	0x00032460
        /*0be8*/ 	.short	0x010a
        /*0bea*/ 	.byte	0x3f
	.zero		1


	//   ....[73]....
        /*0bec*/ 	.word	0x00028b40
        /*0bf0*/ 	.word	0x00000003
        /*0bf4*/ 	.word	0x00032440
        /*0bf8*/ 	.short	0x010a
        /*0bfa*/ 	.byte	0x3f
	.zero		1


	//   ....[74]....
        /*0bfc*/ 	.word	0x00028b90
        /*0c00*/ 	.word	0x00000003
        /*0c04*/ 	.word	0x00032460
        /*0c08*/ 	.short	0x010a
        /*0c0a*/ 	.byte	0x3f
	.zero		1


	//   ....[75]....
        /*0c0c*/ 	.word	0x00028be0
        /*0c10*/ 	.word	0x00000004
        /*0c14*/ 	.word	0x00032440
        /*0c18*/ 	.short	0x010a
        /*0c1a*/ 	.byte	0x3f
	.zero		1


	//   ....[76]....
        /*0c1c*/ 	.word	0x00028c30
        /*0c20*/ 	.word	0x00000004
        /*0c24*/ 	.word	0x00032460
        /*0c28*/ 	.short	0x010a
        /*0c2a*/ 	.byte	0x3f
	.zero		1


	//   ....[77]....
        /*0c2c*/ 	.word	0x00028c80
        /*0c30*/ 	.word	0x00000004
        /*0c34*/ 	.word	0x00032440
        /*0c38*/ 	.short	0x010a
        /*0c3a*/ 	.byte	0x3f
	.zero		1


	//   ....[78]....
        /*0c3c*/ 	.word	0x00028cd0
        /*0c40*/ 	.word	0x00000004
        /*0c44*/ 	.word	0x00032460
        /*0c48*/ 	.short	0x010a
        /*0c4a*/ 	.byte	0x3f
	.zero		1


	//   ....[79]....
        /*0c4c*/ 	.word	0x00028dc0
        /*0c50*/ 	.word	0x00000000
        /*0c54*/ 	.word	0x00032420
        /*0c58*/ 	.short	0x010a
        /*0c5a*/ 	.byte	0x3f
	.zero		1


	//   ....[80]....
        /*0c5c*/ 	.word	0x00028f60
        /*0c60*/ 	.word	0x00000006
        /*0c64*/ 	.word	0x00000000
        /*0c68*/ 	.short	0x010a
        /*0c6a*/ 	.byte	0x3f
	.zero		1


	//   ....[81]....
        /*0c6c*/ 	.word	0x00028fb0
        /*0c70*/ 	.word	0x00000003
        /*0c74*/ 	.word	0x00000000
        /*0c78*/ 	.short	0x010a
        /*0c7a*/ 	.byte	0x3f
	.zero		1


	//   ....[82]....
        /*0c7c*/ 	.word	0x00029000
        /*0c80*/ 	.word	0x00000012
        /*0c84*/ 	.word	0x00000000
        /*0c88*/ 	.short	0x010a
        /*0c8a*/ 	.byte	0x3f
	.zero		1


	//   ....[83]....
        /*0c8c*/ 	.word	0x000293b0
        /*0c90*/ 	.word	0x0000000c
        /*0c94*/ 	.word	0x00000000
        /*0c98*/ 	.short	0x010a
        /*0c9a*/ 	.byte	0x3f
	.zero		1


	//   ....[84]....
        /*0c9c*/ 	.word	0x000294f0
        /*0ca0*/ 	.word	0x00000002
        /*0ca4*/ 	.word	0x00000000
        /*0ca8*/ 	.short	0x010a
        /*0caa*/ 	.byte	0x3f
	.zero		1


	//   ....[85]....
        /*0cac*/ 	.word	0x00029b50
        /*0cb0*/ 	.word	0x0000000b
        /*0cb4*/ 	.word	0x00000000
        /*0cb8*/ 	.short	0x010a
        /*0cba*/ 	.byte	0x3f
	.zero		1


	//   ....[86]....
        /*0cbc*/ 	.word	0x00029c90
        /*0cc0*/ 	.word	0x00000008
        /*0cc4*/ 	.word	0x00000000
        /*0cc8*/ 	.short	0x010a
        /*0cca*/ 	.byte	0x3f
	.zero		1


	//   ....[87]....
        /*0ccc*/ 	.word	0x0002af00
        /*0cd0*/ 	.word	0x00000002
        /*0cd4*/ 	.word	0x00000000
        /*0cd8*/ 	.short	0x0101
        /*0cda*/ 	.byte	0x3f
	.zero		1


	//   ....[88]....
        /*0cdc*/ 	.word	0x00044650
        /*0ce0*/ 	.word	0x00000004
        /*0ce4*/ 	.word	0x00000000
        /*0ce8*/ 	.short	0x0101
        /*0cea*/ 	.byte	0x3f
	.zero		1


	//   ....[89]....
        /*0cec*/ 	.word	0x00044690
        /*0cf0*/ 	.word	0x00000002
        /*0cf4*/ 	.word	0x00000000
        /*0cf8*/ 	.short	0x010a
        /*0cfa*/ 	.byte	0x3f
	.zero		1


	//   ....[90]....
        /*0cfc*/ 	.word	0x000446e0
        /*0d00*/ 	.word	0x00000008
        /*0d04*/ 	.word	0x00000000
        /*0d08*/ 	.short	0x010a
        /*0d0a*/ 	.byte	0x3f
	.zero		1


	//----- nvinfo : EIATTR_NUM_MBARRIERS
	.align		4
.L_355:
        /*0d0c*/ 	.byte	0x03, 0x38
        /*0d0e*/ 	.short	0x0017


	//----- nvinfo : EIATTR_EXIT_INSTR_OFFSETS
	.align		4
        /*0d10*/ 	.byte	0x04, 0x1c
        /*0d12*/ 	.short	(.L_357 - .L_356)


	//   ....[0]....
.L_356:
        /*0d14*/ 	.word	0x00000b50


	//   ....[1]....
        /*0d18*/ 	.word	0x000215f0


	//   ....[2]....
        /*0d1c*/ 	.word	0x00026e60


	//----- nvinfo : EIATTR_MAX_THREADS
	.align		4
.L_357:
        /*0d20*/ 	.byte	0x04, 0x05
        /*0d22*/ 	.short	(.L_359 - .L_358)
.L_358:
        /*0d24*/ 	.word	0x00000180
        /*0d28*/ 	.word	0x00000001
        /*0d2c*/ 	.word	0x00000001


	//----- nvinfo : EIATTR_CRS_STACK_SIZE
	.align		4
.L_359:
        /*0d30*/ 	.byte	0x04, 0x1e
        /*0d32*/ 	.short	(.L_361 - .L_360)
.L_360:
        /*0d34*/ 	.word	0x00000000


	//----- nvinfo : EIATTR_CBANK_PARAM_SIZE
	.align		4
.L_361:
        /*0d38*/ 	.byte	0x03, 0x19
        /*0d3a*/ 	.short	0x0bf0


	//----- nvinfo : EIATTR_PARAM_CBANK
	.align		4
        /*0d3c*/ 	.byte	0x04, 0x0a
        /*0d3e*/ 	.short	(.L_363 - .L_362)
	.align		4
.L_362:
        /*0d40*/ 	.word	index@(.nv.constant0._ZN7cutlass13device_kernelIN5flash11enable_sm90INS1_16FlashAttnFwdSm90INS1_25CollectiveMainloopFwdSm90ILi2EN4cute5tupleIJNS5_1CILi1EEES8_S8_EEENS6_IJNS7_ILi128EEENS7_ILi96EEENS7_ILi64EEEEEELi256ENS_10bfloat16_tEfNS_4arch4Sm90ELb0ELb1ELb0ELb0ELb0ELb0ELb1ELb1ELb0ELb1ELb0ELb0EEENS1_21CollectiveEpilogueFwdINS6_IJSA_NS7_ILi256EEESB_EEES9_SE_SG_Li256ELb0ELb1ELb0ELb0EEENS1_30DynamicPersistentTileSchedulerILi256ELi128ELb0ELb1ELb1EEEEEEEEEvNT_6ParamsE)
        /*0d44*/ 	.short	0x0210
        /*0d46*/ 	.short	0x0bf0


	//----- nvinfo : EIATTR_SW_WAR
	.align		4
.L_363:
        /*0d48*/ 	.byte	0x04, 0x36
        /*0d4a*/ 	.short	(.L_365 - .L_364)
.L_364:
        /*0d4c*/ 	.word	0x00000008
.L_365:


//--------------------- .nv.info._ZN7cutlass13device_kernelIN5flash11enable_sm90INS1_16FlashAttnFwdSm90INS1_25CollectiveMainloopFwdSm90ILi2EN4cute5tupleIJNS5_1CILi1EEES8_S8_EEENS6_IJNS7_ILi128EEENS7_ILi96EEENS7_ILi64EEEEEELi256ENS_10bfloat16_tEfNS_4arch4Sm90ELb0ELb1ELb0ELb1ELb0ELb0ELb0ELb1ELb0ELb1ELb0ELb0EEENS1_21CollectiveEpilogueFwdINS6_IJSA_NS7_ILi256EEESB_EEES9_SE_SG_Li256ELb1ELb1ELb0ELb0EEENS1_36VarlenDynamicPersistentTileSchedulerILi128ELi96ELi256ELi128ELb0ELb1ELb1ELb1ELb0ELb1EEEEEEEEEvNT_6ParamsE --------------------------
	.section	.nv.info._ZN7cutlass13device_kernelIN5flash11enable_sm90INS1_16FlashAttnFwdSm90INS1_25CollectiveMainloopFwdSm90ILi2EN4cute5tupleIJNS5_1CILi1EEES8_S8_EEENS6_IJNS7_ILi128EEENS7_ILi96EEENS7_ILi64EEEEEELi256ENS_10bfloat16_tEfNS_4arch4Sm90ELb0ELb1ELb0ELb1ELb0ELb0ELb0ELb1ELb0ELb1ELb0ELb0EEENS1_21CollectiveEpilogueFwdINS6_IJSA_NS7_ILi256EEESB_EEES9_SE_SG_Li256ELb1ELb1ELb0ELb0EEENS1_36VarlenDynamicPersistentTileSchedulerILi128ELi96ELi256ELi128ELb0ELb1ELb1ELb1ELb0ELb1EEEEEEEEEvNT_6ParamsE,"",@"SHT_CUDA_INFO"
	.sectionflags	@""
	.align	4


	//----- nvinfo : EIATTR_CUDA_API_VERSION
	.align		4
        /*0000*/ 	.byte	0x04, 0x37
        /*0002*/ 	.short	(.L_367 - .L_366)
.L_366:
        /*0004*/ 	.word	0x00000082


	//----- nvinfo : EIATTR_KPARAM_INFO
	.align		4
.L_367:
        /*0008*/ 	.byte	0x04, 0x17
        /*000a*/ 	.short	(.L_369 - .L_368)
.L_368:
        /*000c*/ 	.word	0x00000000
        /*0010*/ 	.short	0x0000
        /*0012*/ 	.short	0x0070
        /*0014*/ 	.byte	0x00, 0xf0, 0x01, 0x2a


	//----- nvinfo : EIATTR_SPARSE_MMA_MASK
	.align		4
.L_369:
        /*0018*/ 	.byte	0x03, 0x50
        /*001a*/ 	.short	0x0000


	//----- nvinfo : EIATTR_MAXREG_COUNT
	.align		4
        /*001c*/ 	.byte	0x03, 0x1b
        /*001e*/ 	.short	0x00a8


	//----- nvinfo : EIATTR_NUM_BARRIERS
	.align		4
        /*0020*/ 	.byte	0x02, 0x4c
        /*0022*/ 	.byte	0x10
	.zero		1


	//----- nvinfo : EIATTR_EXTERNS
	.align		4
        /*0024*/ 	.byte	0x04, 0x0f
        /*0026*/ 	.short	(.L_371 - .L_370)


	//   ....[0]....
	.align		4
.L_370:
        /*0028*/ 	.word	index@(__assertfail)


	//----- nvinfo : EIATTR_ANNOTATIONS
	.align		4
.L_371:
        /*002c*/ 	.byte	0x04, 0x55
        /*002e*/ 	.short	(.L_373 - .L_372)


	//   ....[0]....
.L_372:
        /* <DEDUP_REMOVED lines=57> */


	//----- nvinfo : EIATTR_MERCURY_ISA_VERSION
	.align		4
.L_373:
        /*03b0*/ 	.byte	0x03, 0x5f
        /*03b2*/ 	.short	0x0101


	//----- nvinfo : EIATTR_UNUSED_LOAD_BYTE_OFFSET
	.align		4
        /*03b4*/ 	.byte	0x04, 0x44
        /*03b6*/ 	.short	(.L_375 - .L_374)


	//   ....[0]....
.L_374:
        /*03b8*/ 	.word	0x00000a40
        /*03bc*/ 	.word	0x0000fff0


	//   ....[1]....
        /*03c0*/ 	.word	0x0000d180
        /*03c4*/ 	.word	0x0000fff0


	//----- nvinfo : EIATTR_INT_WARP_WIDE_INSTR_OFFSETS
	.align		4
.L_375:
        /*03c8*/ 	.byte	0x04, 0x31
        /*03ca*/ 	.short	(.L_377 - .L_376)


	//   ....[0]....
.L_376:
        /*03cc*/ 	.word	0x00000130


	//   ....[1]....
        /*03d0*/ 	.word	0x00000170


	//   ....[2]....
        /*03d4*/ 	.word	0x000001e0


	//   ....[3]....
        /*03d8*/ 	.word	0x00011510


	//   ....[4]....
        /*03dc*/ 	.word	0x000115a0


	//   ....[5]....
        /*03e0*/ 	.word	0x00015310


	//   ....[6]....
        /*03e4*/ 	.word	0x000153a0


	//----- nvinfo : EIATTR_COOP_GROUP_MASK_REGIDS
	.align		4
.L_377:
        /*03e8*/ 	.byte	0x04, 0x29
        /*03ea*/ 	.short	(.L_379 - .L_378)


	//   ....[0]....
.L_378:
        /*03ec*/ 	.word	0xffffffff


	//   ....[1]....
        /*03f0*/ 	.word	0xffffffff


	//   ....[2]....
        /*03f4*/ 	.word	0xffffffff


	//   ....[3]....
        /*03f8*/ 	.word	0xffffffff


	//   ....[4]....
        /*03fc*/ 	.word	0xffffffff


	//   ....[5]....
        /*0400*/ 	.word	0xffffffff


	//   ....[6]....
        /*0404*/ 	.word	0xffffffff


	//   ....[7]....
        /*0408*/ 	.word	0xffffffff


	//   ....[8]....
        /*040c*/ 	.word	0xffffffff


	//   ....[9]....
        /*0410*/ 	.word	0xffffffff


	//   ....[10]....
        /*0414*/ 	.word	0xffffffff


	//   ....[11]....
        /*0418*/ 	.word	0xffffffff


	//   ....[12]....
        /*041c*/ 	.word	0xffffffff


	//   ....[13]....
        /*0420*/ 	.word	0xffffffff


	//   ....[14]....
        /*0424*/ 	.word	0xffffffff


	//   ....[15]....
        /*0428*/ 	.word	0xffffffff


	//   ....[16]....
        /*042c*/ 	.word	0xffffffff


	//   ....[17]....
        /*0430*/ 	.word	0xffffffff


	//   ....[18]....
        /*0434*/ 	.word	0xffffffff


	//   ....[19]....
        /*0438*/ 	.word	0xffffffff


	//   ....[20]....
        /*043c*/ 	.word	0xffffffff


	//   ....[21]....
        /*0440*/ 	.word	0xffffffff


	//   ....[22]....
        /*0444*/ 	.word	0xffffffff


	//   ....[23]....
        /*0448*/ 	.word	0xffffffff


	//   ....[24]....
        /*044c*/ 	.word	0xffffffff


	//   ....[25]....
        /*0450*/ 	.word	0xffffffff


	//   ....[26]....
        /*0454*/ 	.word	0xffffffff


	//   ....[27]....
        /*0458*/ 	.word	0xffffffff


	//   ....[28]....
        /*045c*/ 	.word	0xffffffff


	//   ....[29]....
        /*0460*/ 	.word	0xffffffff


	//   ....[30]....
        /*0464*/ 	.word	0xffffffff


	//   ....[31]....
        /*0468*/ 	.word	0xffffffff


	//   ....[32]....
        /*046c*/ 	.word	0xffffffff


	//   ....[33]....
        /*0470*/ 	.word	0xffffffff


	//   ....[34]....
        /*0474*/ 	.word	0xffffffff


	//   ....[35]....
        /*0478*/ 	.word	0xffffffff


	//   ....[36]....
        /*047c*/ 	.word	0xffffffff


	//   ....[37]....
        /*0480*/ 	.word	0xffffffff


	//   ....[38]....
        /*0484*/ 	.word	0xffffffff


	//   ....[39]....
        /*0488*/ 	.word	0xffffffff


	//   ....[40]....
        /*048c*/ 	.word	0xffffffff


	//   ....[41]....
        /*0490*/ 	.word	0xffffffff


	//   ....[42]....
        /*0494*/ 	.word	0xffffffff


	//   ....[43]....
        /*0498*/ 	.word	0xffffffff


	//   ....[44]....
        /*049c*/ 	.word	0xffffffff


	//   ....[45]....
        /*04a0*/ 	.word	0xffffffff


	//   ....[46]....
        /*04a4*/ 	.word	0xffffffff


	//   ....[47]....
        /*04a8*/ 	.word	0xffffffff


	//   ....[48]....
        /*04ac*/ 	.word	0xffffffff


	//   ....[49]....
        /*04b0*/ 	.word	0xffffffff


	//   ....[50]....
        /*04b4*/ 	.word	0xffffffff


	//   ....[51]....
        /*04b8*/ 	.word	0xffffffff


	//   ....[52]....
        /*04bc*/ 	.word	0xffffffff


	//   ....[53]....
        /*04c0*/ 	.word	0xffffffff


	//   ....[54]....
        /*04c4*/ 	.word	0xffffffff


	//   ....[55]....
        /*04c8*/ 	.word	0xffffffff


	//   ....[56]....
        /*04cc*/ 	.word	0xffffffff


	//   ....[57]....
        /*04d0*/ 	.word	0xffffffff


	//   ....[58]....
        /*04d4*/ 	.word	0xffffffff


	//   ....[59]....
        /*04d8*/ 	.word	0xffffffff


	//   ....[60]....
        /*04dc*/ 	.word	0xffffffff


	//   ....[61]....
        /*04e0*/ 	.word	0xffffffff


	//   ....[62]....
        /*04e4*/ 	.word	0xffffffff


	//   ....[63]....
        /*04e8*/ 	.word	0xffffffff


	//   ....[64]....
        /*04ec*/ 	.word	0xffffffff


	//   ....[65]....
        /*04f0*/ 	.word	0xffffffff


	//   ....[66]....
        /*04f4*/ 	.word	0xffffffff


	//   ....[67]....
        /*04f8*/ 	.word	0xffffffff


	//   ....[68]....
        /*04fc*/ 	.word	0xffffffff


	//   ....[69]....
        /*0500*/ 	.word	0xffffffff


	//   ....[70]....
        /*0504*/ 	.word	0xffffffff


	//   ....[71]....
        /*0508*/ 	.word	0xffffffff


	//   ....[72]....
        /*050c*/ 	.word	0xffffffff


	//   ....[73]....
        /*0510*/ 	.word	0xffffffff


	//   ....[74]....
        /*0514*/ 	.word	0xffffffff


	//   ....[75]....
        /*0518*/ 	.word	0xffffffff


	//   ....[76]....
        /*051c*/ 	.word	0xffffffff


	//   ....[77]....
        /*0520*/ 	.word	0xffffffff


	//   ....[78]....
        /*0524*/ 	.word	0xffffffff


	//   ....[79]....
        /*0528*/ 	.word	0xffffffff


	//   ....[80]....
        /*052c*/ 	.word	0xffffffff


	//   ....[81]....
        /*0530*/ 	.word	0xffffffff


	//   ....[82]....
        /*0534*/ 	.word	0xffffffff


	//   ....[83]....
        /*0538*/ 	.word	0xffffffff


	//   ....[84]....
        /*053c*/ 	.word	0xffffffff


	//   ....[85]....
        /*0540*/ 	.word	0xffffffff


	//   ....[86]....
        /*0544*/ 	.word	0xffffffff


	//   ....[87]....
        /*0548*/ 	.word	0xffffffff


	//   ....[88]....
        /*054c*/ 	.word	0xffffffff


	//   ....[89]....
        /*0550*/ 	.word	0xffffffff


	//   ....[90]....
        /*0554*/ 	.word	0xffffffff


	//   ....[91]....
        /*0558*/ 	.word	0xffffffff


	//   ....[92]....
        /*055c*/ 	.word	0xffffffff


	//   ....[93]....
        /*0560*/ 	.word	0xffffffff


	//   ....[94]....
        /*0564*/ 	.word	0xffffffff


	//   ....[95]....
        /*0568*/ 	.word	0xffffffff


	//   ....[96]....
        /*056c*/ 	.word	0xffffffff


	//   ....[97]....
        /*0570*/ 	.word	0xffffffff


	//   ....[98]....
        /*0574*/ 	.word	0xffffffff


	//   ....[99]....
        /*0578*/ 	.word	0xffffffff


	//   ....[100]....
        /*057c*/ 	.word	0xffffffff


	//   ....[101]....
        /*0580*/ 	.word	0xffffffff


	//   ....[102]....
        /*0584*/ 	.word	0xffffffff


	//   ....[103]....
        /*0588*/ 	.word	0xffffffff


	//   ....[104]....
        /*058c*/ 	.word	0xffffffff


	//   ....[105]....
        /*0590*/ 	.word	0x0500000f


	//   ....[106]....
        /*0594*/ 	.word	0x0500000f


	//   ....[107]....
        /*0598*/ 	.word	0x0500000f


	//   ....[108]....
        /*059c*/ 	.word	0x0500000f


	//   ....[109]....
        /*05a0*/ 	.word	0x0500000f


	//   ....[110]....
        /*05a4*/ 	.word	0x0500000f


	//   ....[111]....
        /*05a8*/ 	.word	0x0500000f


	//   ....[112]....
        /*05ac*/ 	.word	0x0500000f


	//   ....[113]....
        /*05b0*/ 	.word	0x0500000f


	//   ....[114]....
        /*05b4*/ 	.word	0x0500000f


	//   ....[115]....
        /*05b8*/ 	.word	0x0500000f


	//   ....[116]....
        /*05bc*/ 	.word	0x0500000f


	//   ....[117]....
        /*05c0*/ 	.word	0x0500000f


	//   ....[118]....
        /*05c4*/ 	.word	0x0500000f


	//   ....[119]....
        /*05c8*/ 	.word	0x0500000f


	//   ....[120]....
        /*05cc*/ 	.word	0x0500000f


	//   ....[121]....
        /*05d0*/ 	.word	0x0500000f


	//   ....[122]....
        /*05d4*/ 	.word	0x0500000f


	//   ....[123]....
        /*05d8*/ 	.word	0x0500000f


	//   ....[124]....
        /*05dc*/ 	.word	0x0500000f


	//   ....[125]....
        /*05e0*/ 	.word	0x0500000f


	//   ....[126]....
        /*05e4*/ 	.word	0x0500000f


	//   ....[127]....
        /*05e8*/ 	.word	0x0500000f


	//   ....[128]....
        /*05ec*/ 	.word	0x0500000f


	//   ....[129]....
        /*05f0*/ 	.word	0x0500000f


	//   ....[130]....
        /*05f4*/ 	.word	0x0500000f


	//   ....[131]....
        /*05f8*/ 	.word	0x0500000f


	//   ....[132]....
        /*05fc*/ 	.word	0x0500000f


	//   ....[133]....
        /*0600*/ 	.word	0x0500000f


	//   ....[134]....
        /*0604*/ 	.word	0x0500000f


	//   ....[135]....
        /*0608*/ 	.word	0x0500000f


	//   ....[136]....
        /*060c*/ 	.word	0x0500000f


	//   ....[137]....
        /*0610*/ 	.word	0x0500000f


	//   ....[138]....
        /*0614*/ 	.word	0x0500000f


	//   ....[139]....
        /*0618*/ 	.word	0x0500000f


	//----- nvinfo : EIATTR_COOP_GROUP_INSTR_OFFSETS
	.align		4
.L_379:
        /*061c*/ 	.byte	0x04, 0x28
        /*061e*/ 	.short	(.L_381 - .L_380)


	//   ....[0]....
.L_380:
        /*0620*/ 	.word	0x00000070


	//   ....[1]....
        /*0624*/ 	.word	0x00000140


	//   ....[2]....
        /*0628*/ 	.word	0x00000190


	//   ....[3]....
        /*062c*/ 	.word	0x000003c0


	//   ....[4]....
        /*0630*/ 	.word	0x00000520


	//   ....[5]....
        /*0634*/ 	.word	0x00000640


	//   ....[6]....
        /*0638*/ 	.word	0x000007a0


	//   ....[7]....
        /*063c*/ 	.word	0x00001b50


	//   ....[8]....
        /*0640*/ 	.word	0x00002180


	//   ....[9]....
        /*0644*/ 	.word	0x00002c20


	//   ....[10]....
        /*0648*/ 	.word	0x000031e0


	//   ....[11]....
        /*064c*/ 	.word	0x000032e0


	//   ....[12]....
        /*0650*/ 	.word	0x00003890


	//   ....[13]....
        /*0654*/ 	.word	0x00003950


	//   ....[14]....
        /*0658*/ 	.word	0x00004a80


	//   ....[15]....
        /*065c*/ 	.word	0x00004d90


	//   ....[16]....
        /*0660*/ 	.word	0x00005b60


	//   ....[17]....
        /*0664*/ 	.word	0x00005c80


	//   ....[18]....
        /*0668*/ 	.word	0x000062e0


	//   ....[19]....
        /*066c*/ 	.word	0x00006350


	//   ....[20]....
        /*0670*/ 	.word	0x00007f10


	//   ....[21]....
        /*0674*/ 	.word	0x00007f30


	//   ....[22]....
        /*0678*/ 	.word	0x00008460


	//   ....[23]....
        /*067c*/ 	.word	0x00008630


	//   ....[24]....
        /*0680*/ 	.word	0x00009ba0


	//   ....[25]....
        /*0684*/ 	.word	0x00009e00


	//   ....[26]....
        /*0688*/ 	.word	0x0000aaa0


	//   ....[27]....
        /*068c*/ 	.word	0x0000abc0


	//   ....[28]....
        /*0690*/ 	.word	0x0000b400


	//   ....[29]....
        /*0694*/ 	.word	0x0000b5d0


	//   ....[30]....
        /*0698*/ 	.word	0x0000c700


	//   ....[31]....
        /*069c*/ 	.word	0x0000c780


	//   ....[32]....
        /*06a0*/ 	.word	0x0000c7e0


	//   ....[33]....
        /*06a4*/ 	.word	0x0000c810


	//   ....[34]....
        /*06a8*/ 	.word	0x0000e210


	//   ....[35]....
        /*06ac*/ 	.word	0x0000e250


	//   ....[36]....
        /*06b0*/ 	.word	0x0000e290


	//   ....[37]....
        /*06b4*/ 	.word	0x0000e2c0


	//   ....[38]....
        /*06b8*/ 	.word	0x0000eb60


	//   ....[39]....
        /*06bc*/ 	.word	0x0000eba0


	//   ....[40]....
        /*06c0*/ 	.word	0x0000ece0


	//   ....[41]....
        /*06c4*/ 	.word	0x0000ed00


	//   ....[42]....
        /*06c8*/ 	.word	0x0000ee40


	//   ....[43]....
        /*06cc*/ 	.word	0x0000ee60


	//   ....[44]....
        /*06d0*/ 	.word	0x0000efb0


	//   ....[45]....
        /*06d4*/ 	.word	0x0000efd0


	//   ....[46]....
        /*06d8*/ 	.word	0x0000f920


	//   ....[47]....
        /*06dc*/ 	.word	0x0000f940


	//   ....[48]....
        /*06e0*/ 	.word	0x0000fa80


	//   ....[49]....
        /*06e4*/ 	.word	0x0000faa0


	//   ....[50]....
        /*06e8*/ 	.word	0x0000fbe0


	//   ....[51]....
        /*06ec*/ 	.word	0x0000fc00


	//   ....[52]....
        /*06f0*/ 	.word	0x0000fd50


	//   ....[53]....
        /*06f4*/ 	.word	0x0000fd70


	//   ....[54]....
        /*06f8*/ 	.word	0x0000ff50


	//   ....[55]....
        /*06fc*/ 	.word	0x00010130


	//   ....[56]....
        /*0700*/ 	.word	0x00010160


	//   ....[57]....
        /*0704*/ 	.word	0x00010190


	//   ....[58]....
        /*0708*/ 	.word	0x000101c0


	//   ....[59]....
        /*070c*/ 	.word	0x000101f0


	//   ....[60]....
        /*0710*/ 	.word	0x00010220


	//   ....[61]....
        /*0714*/ 	.word	0x00010390


	//   ....[62]....
        /*0718*/ 	.word	0x000103c0


	//   ....[63]....
        /*071c*/ 	.word	0x000103f0


	//   ....[64]....
        /*0720*/ 	.word	0x00010420


	//   ....[65]....
        /*0724*/ 	.word	0x00010450


	//   ....[66]....
        /*0728*/ 	.word	0x00010480


	//   ....[67]....
        /*072c*/ 	.word	0x00010520


	//   ....[68]....
        /*0730*/ 	.word	0x00010580


	//   ....[69]....
        /*0734*/ 	.word	0x00010610


	//   ....[70]....
        /*0738*/ 	.word	0x00011ad0


	//   ....[71]....
        /*073c*/ 	.word	0x000125f0


	//   ....[72]....
        /*0740*/ 	.word	0x00012610


	//   ....[73]....
        /*0744*/ 	.word	0x000126c0


	//   ....[74]....
        /*0748*/ 	.word	0x000126d0


	//   ....[75]....
        /*074c*/ 	.word	0x00012750


	//   ....[76]....
        /*0750*/ 	.word	0x00012760


	//   ....[77]....
        /*0754*/ 	.word	0x000127e0


	//   ....[78]....
        /*0758*/ 	.word	0x000127f0


	//   ....[79]....
        /*075c*/ 	.word	0x00012870


	//   ....[80]....
        /*0760*/ 	.word	0x00012880


	//   ....[81]....
        /*0764*/ 	.word	0x00012900


	//   ....[82]....
        /*0768*/ 	.word	0x00012910


	//   ....[83]....
        /*076c*/ 	.word	0x00012990


	//   ....[84]....
        /*0770*/ 	.word	0x000129a0


	//   ....[85]....
        /*0774*/ 	.word	0x000129b0


	//   ....[86]....
        /*0778*/ 	.word	0x00012a00


	//   ....[87]....
        /*077c*/ 	.word	0x000155a0


	//   ....[88]....
        /*0780*/ 	.word	0x00015600


	//   ....[89]....
        /*0784*/ 	.word	0x00015630


	//   ....[90]....
        /*0788*/ 	.word	0x00015640


	//   ....[91]....
        /*078c*/ 	.word	0x00015670


	//   ....[92]....
        /*0790*/ 	.word	0x000156a0


	//   ....[93]....
        /*0794*/ 	.word	0x000156d0


	//   ....[94]....
        /*0798*/ 	.word	0x00015700


	//   ....[95]....
        /*079c*/ 	.word	0x00015880


	//   ....[96]....
        /*07a0*/ 	.word	0x000158b0


	//   ....[97]....
        /*07a4*/ 	.word	0x000158e0


	//   ....[98]....
        /*07a8*/ 	.word	0x00015910


	//   ....[99]....
        /*07ac*/ 	.word	0x00015940


	//   ....[100]....
        /*07b0*/ 	.word	0x00015970


	//   ....[101]....
        /*07b4*/ 	.word	0x00015a30


	//   ....[102]....
        /*07b8*/ 	.word	0x00015a50


	//   ....[103]....
        /*07bc*/ 	.word	0x00015ac0


	//   ....[104]....
        /*07c0*/ 	.word	0x00016180


	//   ....[105]....
        /*07c4*/ 	.word	0x000167c0


	//   ....[106]....
        /*07c8*/ 	.word	0x00016980


	//   ....[107]....
        /*07cc*/ 	.word	0x000169d0


	//   ....[108]....
        /*07d0*/ 	.word	0x00016a30


	//   ....[109]....
        /*07d4*/ 	.word	0x00016b20


	//   ....[110]....
        /*07d8*/ 	.word	0x00016b80


	//   ....[111]....
        /*07dc*/ 	.word	0x00016c70


	//   ....[112]....
        /*07e0*/ 	.word	0x00016cd0


	//   ....[113]....
        /*07e4*/ 	.word	0x00016dc0


	//   ....[114]....
        /*07e8*/ 	.word	0x00016e20


	//   ....[115]....
        /*07ec*/ 	.word	0x00016f10


	//   ....[116]....
        /*07f0*/ 	.word	0x00016f70


	//   ....[117]....
        /*07f4*/ 	.word	0x00017060


	//   ....[118]....
        /*07f8*/ 	.word	0x000170c0


	//   ....[119]....
        /*07fc*/ 	.word	0x00017190


	//   ....[120]....
        /*0800*/ 	.word	0x00017210


	//   ....[121]....
        /*0804*/ 	.word	0x000172e0


	//   ....[122]....
        /*0808*/ 	.word	0x00017610


	//   ....[123]....
        /*080c*/ 	.word	0x000176b0


	//   ....[124]....
        /*0810*/ 	.word	0x000177d0


	//   ....[125]....
        /*0814*/ 	.word	0x00017840


	//   ....[126]....
        /*0818*/ 	.word	0x000178b0


	//   ....[127]....
        /*081c*/ 	.word	0x00017920


	//   ....[128]....
        /*0820*/ 	.word	0x00017990


	//   ....[129]....
        /*0824*/ 	.word	0x00017a10


	//   ....[130]....
        /*0828*/ 	.word	0x00017aa0


	//   ....[131]....
        /*082c*/ 	.word	0x00017b30


	//   ....[132]....
        /*0830*/ 	.word	0x00017ba0


	//   ....[133]....
        /*0834*/ 	.word	0x00017c10


	//   ....[134]....
        /*0838*/ 	.word	0x00017c80


	//   ....[135]....
        /*083c*/ 	.word	0x00017d00


	//   ....[136]....
        /*0840*/ 	.word	0x00017d70


	//   ....[137]....
        /*0844*/ 	.word	0x00017e10


	//   ....[138]....
        /*0848*/ 	.word	0x00017ea0


	//   ....[139]....
        /*084c*/ 	.word	0x00017fd0


	//----- nvinfo : EIATTR_REG_RECONFIG
	.align		4
.L_381:
        /*0850*/ 	.byte	0x01, 0x54
	.zero		2


	//----- nvinfo : EIATTR_SYSCALL_OFFSETS
	.align		4
        /*0854*/ 	.byte	0x04, 0x46
        /*0856*/ 	.short	(.L_383 - .L_382)


	//   ....[0]....
.L_382:
        /*0858*/ 	.word	0x00001d30


	//   ....[1]....
        /*085c*/ 	.word	0x00011710


	//   ....[2]....
        /*0860*/ 	.word	0x00011860


	//   ....[3]....
        /*0864*/ 	.word	0x00011950


	//   ....[4]....
        /*0868*/ 	.word	0x000121c0


	//----- nvinfo : EIATTR_MBARRIER_INSTR_OFFSETS
	.align		4
.L_383:
        /*086c*/ 	.byte	0x04, 0x39
        /*086e*/ 	.short	(.L_385 - .L_384)


	//   ....[0]....
.L_384:
        /*0870*/ 	.word	0x00000270
        /*0874*/ 	.word	0x000000ff
        /*0878*/ 	.word	0x00022800
        /*087c*/ 	.short	0x0100
        /*087e*/ 	.byte	0x08
	.zero		1


	//   ....[1]....
        /*0880*/ 	.word	0x00000280
        /*0884*/ 	.word	0x000000ff
        /*0888*/ 	.word	0x00022820
        /*088c*/ 	.short	0x0100
        /*088e*/ 	.byte	0x08
	.zero		1


	//   ....[2]....
        /*0890*/ 	.word	0x00000370
        /*0894*/ 	.word	0x000000ff
        /*0898*/ 	.word	0x00022830
        /*089c*/ 	.short	0x0100
        /*089e*/ 	.byte	0x08
	.zero		1


	//   ....[3]....
        /*08a0*/ 	.word	0x00000380
        /*08a4*/ 	.word	0x000000ff
        /*08a8*/ 	.word	0x00022840
        /*08ac*/ 	.short	0x0100
        /*08ae*/ 	.byte	0x08
	.zero		1


	//   ....[4]....
        /*08b0*/ 	.word	0x00000390
        /*08b4*/ 	.word	0x000000ff
        /*08b8*/ 	.word	0x00022838
        /*08bc*/ 	.short	0x0100
        /*08be*/ 	.byte	0x08
	.zero		1


	//   ....[5]....
        /*08c0*/ 	.word	0x000003a0
        /*08c4*/ 	.word	0x000000ff
        /*08c8*/ 	.word	0x00022848
        /*08cc*/ 	.short	0x0100
        /*08ce*/ 	.byte	0x08
	.zero		1


	//   ....[6]....
        /*08d0*/ 	.word	0x000004d0
        /*08d4*/ 	.word	0x000000ff
        /*08d8*/ 	.word	0x00022850
        /*08dc*/ 	.short	0x0100
        /*08de*/ 	.byte	0x08
	.zero		1


	//   ....[7]....
        /*08e0*/ 	.word	0x000004e0
        /*08e4*/ 	.word	0x000000ff
        /*08e8*/ 	.word	0x00022860
        /*08ec*/ 	.short	0x0100
        /*08ee*/ 	.byte	0x08
	.zero		1


	//   ....[8]....
        /*08f0*/ 	.word	0x000004f0
        /*08f4*/ 	.word	0x000000ff
        /*08f8*/ 	.word	0x00022858
        /*08fc*/ 	.short	0x0100
        /*08fe*/ 	.byte	0x08
	.zero		1


	//   ....[9]....
        /*0900*/ 	.word	0x00000500
        /*0904*/ 	.word	0x000000ff
        /*0908*/ 	.word	0x00022868
        /*090c*/ 	.short	0x0100
        /*090e*/ 	.byte	0x08
	.zero		1


	//   ....[10]....
        /*0910*/ 	.word	0x000005f0
        /*0914*/ 	.word	0x000000ff
        /*0918*/ 	.word	0x00022870
        /*091c*/ 	.short	0x0100
        /*091e*/ 	.byte	0x06
	.zero		1


	//   ....[11]....
        /*0920*/ 	.word	0x00000600
        /*0924*/ 	.word	0x000000ff
        /*0928*/ 	.word	0x00022880
        /*092c*/ 	.short	0x0100
        /*092e*/ 	.byte	0x06
	.zero		1


	//   ....[12]....
        /*0930*/ 	.word	0x00000610
        /*0934*/ 	.word	0x000000ff
        /*0938*/ 	.word	0x00022878
        /*093c*/ 	.short	0x0100
        /*093e*/ 	.byte	0x06
	.zero		1


	//   ....[13]....
        /*0940*/ 	.word	0x00000620
        /*0944*/ 	.word	0x000000ff
        /*0948*/ 	.word	0x00022888
        /*094c*/ 	.short	0x0100
        /*094e*/ 	.byte	0x06
	.zero		1


	//   ....[14]....
        /*0950*/ 	.word	0x00000750
        /*0954*/ 	.word	0x000000ff
        /*0958*/ 	.word	0x00022890
        /*095c*/ 	.short	0x0100
        /*095e*/ 	.byte	0x08
	.zero		1


	//   ....[15]....
        /*0960*/ 	.word	0x00000760
        /*0964*/ 	.word	0x000000ff
        /*0968*/ 	.word	0x000228a0
        /*096c*/ 	.short	0x0100
        /*096e*/ 	.byte	0x08
	.zero		1


	//   ....[16]....
        /*0970*/ 	.word	0x00000770
        /*0974*/ 	.word	0x000000ff
        /*0978*/ 	.word	0x00022898
        /*097c*/ 	.short	0x0100
        /*097e*/ 	.byte	0x08
	.zero		1


	//   ....[17]....
        /*0980*/ 	.word	0x00000780
        /*0984*/ 	.word	0x000000ff
        /*0988*/ 	.word	0x000228a8
        /*098c*/ 	.short	0x0100
        /*098e*/ 	.byte	0x08
	.zero		1


	//   ....[18]....
        /*0990*/ 	.word	0x000008b0
        /*0994*/ 	.word	0x000000ff
        /*0998*/ 	.word	0x000228b0
        /*099c*/ 	.short	0x0100
        /*099e*/ 	.byte	0x08
	.zero		1


	//   ....[19]....
        /*09a0*/ 	.word	0x000008c0
        /*09a4*/ 	.word	0x000000ff
        /*09a8*/ 	.word	0x000228c0
        /*09ac*/ 	.short	0x0100
        /*09ae*/ 	.byte	0x08
	.zero		1


	//   ....[20]....
        /*09b0*/ 	.word	0x000008d0
        /*09b4*/ 	.word	0x000000ff
        /*09b8*/ 	.word	0x000228b8
        /*09bc*/ 	.short	0x0100
        /*09be*/ 	.byte	0x08
	.zero		1


	//   ....[21]....
        /*09c0*/ 	.word	0x000008e0
        /*09c4*/ 	.word	0x000000ff
        /*09c8*/ 	.word	0x000228c8
        /*09cc*/ 	.short	0x0100
        /*09ce*/ 	.byte	0x08
	.zero		1


	//   ....[22]....
        /*09d0*/ 	.word	0x00001de0
        /*09d4*/ 	.word	0x00000008
        /*09d8*/ 	.word	0x00022800
        /*09dc*/ 	.short	0x010a
        /*09de*/ 	.byte	0x3f
	.zero		1


	//   ....[23]....
        /*09e0*/ 	.word	0x00001eb0
        /*09e4*/ 	.word	0x00000005
        /*09e8*/ 	.word	0x00022830
        /*09ec*/ 	.short	0x010a
        /*09ee*/ 	.byte	0x3f
	.zero		1


	//   ....[24]....
        /*09f0*/ 	.word	0x00001ef0
        /*09f4*/ 	.word	0x00000005
        /*09f8*/ 	.word	0x00022830
        /*09fc*/ 	.short	0x010a
        /*09fe*/ 	.byte	0x3f
	.zero		1


	//   ....[25]....
        /*0a00*/ 	.word	0x00002380
        /*0a04*/ 	.word	0x00000000
        /*0a08*/ 	.word	0x00000000
        /*0a0c*/ 	.short	0x0101
        /*0a0e*/ 	.byte	0x3f
	.zero		1


	//   ....[26]....
        /*0a10*/ 	.word	0x00004200
        /*0a14*/ 	.word	0x00000005
        /*0a18*/ 	.word	0x00022850
        /*0a1c*/ 	.short	0x010a
        /*0a1e*/ 	.byte	0x3f
	.zero		1


	//   ....[27]....
        /*0a20*/ 	.word	0x00004240
        /*0a24*/ 	.word	0x00000005
        /*0a28*/ 	.word	0x00022850
        /*0a2c*/ 	.short	0x010a
        /*0a2e*/ 	.byte	0x3f
	.zero		1


	//   ....[28]....
        /*0a30*/ 	.word	0x000045c0
        /*0a34*/ 	.word	0x00000005
        /*0a38*/ 	.word	0x00000000
        /*0a3c*/ 	.short	0x0101
        /*0a3e*/ 	.byte	0x3f
	.zero		1


	//   ....[29]....
        /*0a40*/ 	.word	0x000048a0
        /*0a44*/ 	.word	0x000000ff
        /*0a48*/ 	.word	0x00022830
        /*0a4c*/ 	.short	0x010a
        /*0a4e*/ 	.byte	0x1b
	.zero		1


	//   ....[30]....
        /*0a50*/ 	.word	0x000048e0
        /*0a54*/ 	.word	0x000000ff
        /*0a58*/ 	.word	0x00022830
        /*0a5c*/ 	.short	0x010a
        /*0a5e*/ 	.byte	0x1b
	.zero		1


	//   ....[31]....
        /*0a60*/ 	.word	0x00004bd0
        /*0a64*/ 	.word	0x00000008
        /*0a68*/ 	.word	0x00000000
        /*0a6c*/ 	.short	0x0101
        /*0a6e*/ 	.byte	0x3f
	.zero		1


	//   ....[32]....
        /*0a70*/ 	.word	0x00007450
        /*0a74*/ 	.word	0x000000ff
        /*0a78*/ 	.word	0x00022850
        /*0a7c*/ 	.short	0x010a
        /*0a7e*/ 	.byte	0x1b
	.zero		1


	//   ....[33]....
        /*0a80*/ 	.word	0x00007490
        /*0a84*/ 	.word	0x000000ff
        /*0a88*/ 	.word	0x00022850
        /*0a8c*/ 	.short	0x010a
        /*0a8e*/ 	.byte	0x1b
	.zero		1


	//   ....[34]....
        /*0a90*/ 	.word	0x00007790
        /*0a94*/ 	.word	0x0000000b
        /*0a98*/ 	.word	0x00000000
        /*0a9c*/ 	.short	0x0101
        /*0a9e*/ 	.byte	0x3f
	.zero		1


	//   ....[35]....
        /*0aa0*/ 	.word	0x00007ba0
        /*0aa4*/ 	.word	0x000000ff
        /*0aa8*/ 	.word	0x00022830
        /*0aac*/ 	.short	0x010a
        /*0aae*/ 	.byte	0x18
	.zero		1


	//   ....[36]....
        /*0ab0*/ 	.word	0x00007be0
        /*0ab4*/ 	.word	0x000000ff
        /*0ab8*/ 	.word	0x00022830
        /*0abc*/ 	.short	0x010a
        /*0abe*/ 	.byte	0x18
	.zero		1


	//   ....[37]....
        /*0ac0*/ 	.word	0x00008960
        /*0ac4*/ 	.word	0x0000009a
        /*0ac8*/ 	.word	0x00000000
        /*0acc*/ 	.short	0x0101
        /*0ace*/ 	.byte	0x3f
	.zero		1


	//   ....[38]....
        /*0ad0*/ 	.word	0x00009480
        /*0ad4*/ 	.word	0x000000ff
        /*0ad8*/ 	.word	0x00022850
        /*0adc*/ 	.short	0x010a
        /*0ade*/ 	.byte	0x18
	.zero		1


	//   ....[39]....
        /*0ae0*/ 	.word	0x000094c0
        /*0ae4*/ 	.word	0x000000ff
        /*0ae8*/ 	.word	0x00022850
        /*0aec*/ 	.short	0x010a
        /*0aee*/ 	.byte	0x18
	.zero		1


	//   ....[40]....
        /*0af0*/ 	.word	0x000097b0
        /*0af4*/ 	.word	0x000000b2
        /*0af8*/ 	.word	0x00000000
        /*0afc*/ 	.short	0x0101
        /*0afe*/ 	.byte	0x3f
	.zero		1


	//   ....[41]....
        /*0b00*/ 	.word	0x00009930
        /*0b04*/ 	.word	0x000000ff
        /*0b08*/ 	.word	0x00022830
        /*0b0c*/ 	.short	0x010a
        /*0b0e*/ 	.byte	0x1a
	.zero		1


	//   ....[42]....
        /*0b10*/ 	.word	0x00009970
        /*0b14*/ 	.word	0x000000ff
        /*0b18*/ 	.word	0x00022830
        /*0b1c*/ 	.short	0x010a
        /*0b1e*/ 	.byte	0x1a
	.zero		1


	//   ....[43]....
        /*0b20*/ 	.word	0x00009c60
        /*0b24*/ 	.word	0x00000002
        /*0b28*/ 	.word	0x00000000
        /*0b2c*/ 	.short	0x0101
        /*0b2e*/ 	.byte	0x3f
	.zero		1


	//   ....[44]....
        /*0b30*/ 	.word	0x0000c390
        /*0b34*/ 	.word	0x000000ff
        /*0b38*/ 	.word	0x00022850
        /*0b3c*/ 	.short	0x010a
        /*0b3e*/ 	.byte	0x1a
	.zero		1


	//   ....[45]....
        /*0b40*/ 	.word	0x0000c3d0
        /*0b44*/ 	.word	0x000000ff
        /*0b48*/ 	.word	0x00022850
        /*0b4c*/ 	.short	0x010a
        /*0b4e*/ 	.byte	0x1a
	.zero		1


	//   ....[46]....
        /*0b50*/ 	.word	0x0000c6c0
        /*0b54*/ 	.word	0x00000008
        /*0b58*/ 	.word	0x00000000
        /*0b5c*/ 	.short	0x0101
        /*0b5e*/ 	.byte	0x3f
	.zero		1


	//   ....[47]....
        /*0b60*/ 	.word	0x0000eb90
        /*0b64*/ 	.word	0x00000002
        /*0b68*/ 	.word	0x00000000
        /*0b6c*/ 	.short	0x0101
        /*0b6e*/ 	.byte	0x3f
	.zero		1


	//   ....[48]....
        /*0b70*/ 	.word	0x00011d60
        /*0b74*/ 	.word	0x00000000
        /*0b78*/ 	.word	0x00022840
        /*0b7c*/ 	.short	0x010a
        /*0b7e*/ 	.byte	0x3f
	.zero		1


	//   ....[49]....
        /*0b80*/ 	.word	0x00012ac0
        /*0b84*/ 	.word	0x00000008
        /*0b88*/ 	.word	0x00022800
        /*0b8c*/ 	.short	0x0107
        /*0b8e*/ 	.byte	0x3f
	.zero		1


	//   ....[50]....
        /*0b90*/ 	.word	0x00012bc0
        /*0b94*/ 	.word	0x00000002
        /*0b98*/ 	.word	0x00022800
        /*0b9c*/ 	.short	0x0101
        /*0b9e*/ 	.byte	0x3f
	.zero		1


	//   ....[51]....
        /*0ba0*/ 	.word	0x00012be0
        /*0ba4*/ 	.word	0x00000002
        /*0ba8*/ 	.word	0x00022820
        /*0bac*/ 	.short	0x010a
        /*0bae*/ 	.byte	0x3f
	.zero		1


	//   ....[52]....
        /*0bb0*/ 	.word	0x00012cf0
        /*0bb4*/ 	.word	0x00000002
        /*0bb8*/ 	.word	0x00022860
        /*0bbc*/ 	.short	0x010a
        /*0bbe*/ 	.byte	0x3f
	.zero		1


	//   ....[53]....
        /*0bc0*/ 	.word	0x000135b0
        /*0bc4*/ 	.word	0x00000003
        /*0bc8*/ 	.word	0x00022840
        /*0bcc*/ 	.short	0x010a
        /*0bce*/ 	.byte	0x3f
	.zero		1


	//   ....[54]....
        /*0bd0*/ 	.word	0x00013800
        /*0bd4*/ 	.word	0x00000003
        /*0bd8*/ 	.word	0x00022860
        /*0bdc*/ 	.short	0x010a
        /*0bde*/ 	.byte	0x3f
	.zero		1


	//   ....[55]....
        /*0be0*/ 	.word	0x00014060
        /*0be4*/ 	.word	0x00000002
        /*0be8*/ 	.word	0x00022840
        /*0bec*/ 	.short	0x010a
        /*0bee*/ 	.byte	0x3f
	.zero		1


	//   ....[56]....
        /*0bf0*/ 	.word	0x000142a0
        /*0bf4*/ 	.word	0x00000002
        /*0bf8*/ 	.word	0x00022860
        /*0bfc*/ 	.short	0x010a
        /*0bfe*/ 	.byte	0x3f
	.zero		1


	//   ....[57]....
        /*0c00*/ 	.word	0x00014a70
        /*0c04*/ 	.word	0x00000003
        /*0c08*/ 	.word	0x00022840
        /*0c0c*/ 	.short	0x010a
        /*0c0e*/ 	.byte	0x3f
	.zero		1


	//   ....[58]....
        /*0c10*/ 	.word	0x00014cc0
        /*0c14*/ 	.word	0x00000003
        /*0c18*/ 	.word	0x00022860
        /*0c1c*/ 	.short	0x010a
        /*0c1e*/ 	.byte	0x3f
	.zero		1


	//   ....[59]....
        /*0c20*/ 	.word	0x00016100
        /*0c24*/ 	.word	0x00000000
        /*0c28*/ 	.word	0x00022820
        /*0c2c*/ 	.short	0x010a
        /*0c2e*/ 	.byte	0x3f
	.zero		1


	//   ....[60]....
        /*0c30*/ 	.word	0x000162c0
        /*0c34*/ 	.word	0x00000006
        /*0c38*/ 	.word	0x00000000
        /*0c3c*/ 	.short	0x010a
        /*0c3e*/ 	.byte	0x3f
	.zero		1


	//   ....[61]....
        /*0c40*/ 	.word	0x00016330
        /*0c44*/ 	.word	0x00000007
        /*0c48*/ 	.word	0x00000000
        /*0c4c*/ 	.short	0x010a
        /*0c4e*/ 	.byte	0x3f
	.zero		1


	//   ....[62]....
        /*0c50*/ 	.word	0x000163a0
        /*0c54*/ 	.word	0x00000004
        /*0c58*/ 	.word	0x00000000
        /*0c5c*/ 	.short	0x010a
        /*0c5e*/ 	.byte	0x3f
	.zero		1


	//   ....[63]....
        /*0c60*/ 	.word	0x000163d0
        /*0c64*/ 	.word	0x00000003
        /*0c68*/ 	.word	0x00000000
        /*0c6c*/ 	.short	0x010a
        /*0c6e*/ 	.byte	0x3f
	.zero		1


	//   ....[64]....
        /*0c70*/ 	.word	0x00016430
        /*0c74*/ 	.word	0x00000008
        /*0c78*/ 	.word	0x00022800
        /*0c7c*/ 	.short	0x010a
        /*0c7e*/ 	.byte	0x3f
	.zero		1


	//   ....[65]....
        /*0c80*/ 	.word	0x00016480
        /*0c84*/ 	.word	0x00000005
        /*0c88*/ 	.word	0x00022830
        /*0c8c*/ 	.short	0x010a
        /*0c8e*/ 	.byte	0x3f
	.zero		1


	//   ....[66]....
        /*0c90*/ 	.word	0x000164d0
        /*0c94*/ 	.word	0x00000005
        /*0c98*/ 	.word	0x00022850
        /*0c9c*/ 	.short	0x010a
        /*0c9e*/ 	.byte	0x3f
	.zero		1


	//   ....[67]....
        /*0ca0*/ 	.word	0x00016530
        /*0ca4*/ 	.word	0x00000009
        /*0ca8*/ 	.word	0x00022830
        /*0cac*/ 	.short	0x010a
        /*0cae*/ 	.byte	0x3f
	.zero		1


	//   ....[68]....
        /*0cb0*/ 	.word	0x00016580
        /*0cb4*/ 	.word	0x0000000b
        /*0cb8*/ 	.word	0x00022850
        /*0cbc*/ 	.short	0x010a
        /*0cbe*/ 	.byte	0x3f
	.zero		1


	//   ....[69]....
        /*0cc0*/ 	.word	0x000165e0
        /*0cc4*/ 	.word	0x00000002
        /*0cc8*/ 	.word	0x00022830
        /*0ccc*/ 	.short	0x010a
        /*0cce*/ 	.byte	0x3f
	.zero		1


	//   ....[70]....
        /*0cd0*/ 	.word	0x00016630
        /*0cd4*/ 	.word	0x000000b2
        /*0cd8*/ 	.word	0x00022850
        /*0cdc*/ 	.short	0x010a
        /*0cde*/ 	.byte	0x3f
	.zero		1


	//   ....[71]....
        /*0ce0*/ 	.word	0x00016690
        /*0ce4*/ 	.word	0x00000002
        /*0ce8*/ 	.word	0x00022830
        /*0cec*/ 	.short	0x010a
        /*0cee*/ 	.byte	0x3f
	.zero		1


	//   ....[72]....
        /*0cf0*/ 	.word	0x000166e0
        /*0cf4*/ 	.word	0x00000008
        /*0cf8*/ 	.word	0x00022850
        /*0cfc*/ 	.short	0x010a
        /*0cfe*/ 	.byte	0x3f
	.zero		1


	//   ....[73]....
        /*0d00*/ 	.word	0x00016880
        /*0d04*/ 	.word	0x00000000
        /*0d08*/ 	.word	0x00022840
        /*0d0c*/ 	.short	0x010a
        /*0d0e*/ 	.byte	0x3f
	.zero		1


	//   ....[74]....
        /*0d10*/ 	.word	0x00017330
        /*0d14*/ 	.word	0x00000002
        /*0d18*/ 	.word	0x00022820
        /*0d1c*/ 	.short	0x010a
        /*0d1e*/ 	.byte	0x3f
	.zero		1


	//   ....[75]....
        /*0d20*/ 	.word	0x00017380
        /*0d24*/ 	.word	0x00000002
        /*0d28*/ 	.word	0x00022860
        /*0d2c*/ 	.short	0x010a
        /*0d2e*/ 	.byte	0x3f
	.zero		1


	//   ....[76]....
        /*0d30*/ 	.word	0x000173d0
        /*0d34*/ 	.word	0x00000003
        /*0d38*/ 	.word	0x00022840
        /*0d3c*/ 	.short	0x010a
        /*0d3e*/ 	.byte	0x3f
	.zero		1


	//   ....[77]....
        /*0d40*/ 	.word	0x00017420
        /*0d44*/ 	.word	0x00000003
        /*0d48*/ 	.word	0x00022860
        /*0d4c*/ 	.short	0x010a
        /*0d4e*/ 	.byte	0x3f
	.zero		1


	//   ....[78]....
        /*0d50*/ 	.word	0x00017470
        /*0d54*/ 	.word	0x00000002
        /*0d58*/ 	.word	0x00022840
        /*0d5c*/ 	.short	0x010a
        /*0d5e*/ 	.byte	0x3f
	.zero		1


	//   ....[79]....
        /*0d60*/ 	.word	0x000174c0
        /*0d64*/ 	.word	0x00000002
        /*0d68*/ 	.word	0x00022860
        /*0d6c*/ 	.short	0x010a
        /*0d6e*/ 	.byte	0x3f
	.zero		1


	//   ....[80]....
        /*0d70*/ 	.word	0x00017510
        /*0d74*/ 	.word	0x00000003
        /*0d78*/ 	.word	0x00022840
        /*0d7c*/ 	.short	0x010a
        /*0d7e*/ 	.byte	0x3f
	.zero		1


	//   ....[81]....
        /*0d80*/ 	.word	0x00017560
        /*0d84*/ 	.word	0x00000003
        /*0d88*/ 	.word	0x00022860
        /*0d8c*/ 	.short	0x010a
        /*0d8e*/ 	.byte	0x3f
	.zero		1


	//   ....[82]....
        /*0d90*/ 	.word	0x00017ef0
        /*0d94*/ 	.word	0x00000000
        /*0d98*/ 	.word	0x00022820
        /*0d9c*/ 	.short	0x010a
        /*0d9e*/ 	.byte	0x3f
	.zero		1


	//   ....[83]....
        /*0da0*/ 	.word	0x00018090
        /*0da4*/ 	.word	0x00000006
        /*0da8*/ 	.word	0x00000000
        /*0dac*/ 	.short	0x010a
        /*0dae*/ 	.byte	0x3f
	.zero		1


	//   ....[84]....
        /*0db0*/ 	.word	0x000180e0
        /*0db4*/ 	.word	0x00000007
        /*0db8*/ 	.word	0x00000000
        /*0dbc*/ 	.short	0x010a
        /*0dbe*/ 	.byte	0x3f
	.zero		1


	//   ....[85]....
        /*0dc0*/ 	.word	0x00018130
        /*0dc4*/ 	.word	0x00000004
        /*0dc8*/ 	.word	0x00000000
        /*0dcc*/ 	.short	0x010a
        /*0dce*/ 	.byte	0x3f
	.zero		1


	//----- nvinfo : EIATTR_NUM_MBARRIERS
	.align		4
.L_385:
        /*0dd0*/ 	.byte	0x03, 0x38
        /*0dd2*/ 	.short	0x0016


	//----- nvinfo : EIATTR_EXIT_INSTR_OFFSETS
	.align		4
        /*0dd4*/ 	.byte	0x04, 0x1c
        /*0dd6*/ 	.short	(.L_387 - .L_386)


	//   ....[0]....
.L_386:
        /*0dd8*/ 	.word	0x00000a80


	//   ....[1]....
        /*0ddc*/ 	.word	0x0000fef0


	//   ....[2]....
        /*0de0*/ 	.word	0x00016420


	//----- nvinfo : EIATTR_MAX_THREADS
	.align		4
.L_387:
        /*0de4*/ 	.byte	0x04, 0x05
        /*0de6*/ 	.short	(.L_389 - .L_388)
.L_388:
        /*0de8*/ 	.word	0x00000180
        /*0dec*/ 	.word	0x00000001
        /*0df0*/ 	.word	0x00000001


	//----- nvinfo : EIATTR_CRS_STACK_SIZE
	.align		4
.L_389:
        /*0df4*/ 	.byte	0x04, 0x1e
        /*0df6*/ 	.short	(.L_391 - .L_390)
.L_390:
        /*0df8*/ 	.word	0x00000000


	//----- nvinfo : EIATTR_CBANK_PARAM_SIZE
	.align		4
.L_391:
        /*0dfc*/ 	.byte	0x03, 0x19
        /*0dfe*/ 	.short	0x0af0


	//----- nvinfo : EIATTR_PARAM_CBANK
	.align		4
        /*0e00*/ 	.byte	0x04, 0x0a
        /*0e02*/ 	.short	(.L_393 - .L_392)
	.align		4
.L_392:
        /*0e04*/ 	.word	index@(.nv.constant0._ZN7cutlass13device_kernelIN5flash11enable_sm90INS1_16FlashAttnFwdSm90INS1_25CollectiveMainloopFwdSm90ILi2EN4cute5tupleIJNS5_1CILi1EEES8_S8_EEENS6_IJNS7_ILi128EEENS7_ILi96EEENS7_ILi64EEEEEELi256ENS_10bfloat16_tEfNS_4arch4Sm90ELb0ELb1ELb0ELb1ELb0ELb0ELb0ELb1ELb0ELb1ELb0ELb0EEENS1_21CollectiveEpilogueFwdINS6_IJSA_NS7_ILi256EEESB_EEES9_SE_SG_Li256ELb1ELb1ELb0ELb0EEENS1_36VarlenDynamicPersistentTileSchedulerILi128ELi96ELi256ELi128ELb0ELb1ELb1ELb1ELb0ELb1EEEEEEEEEvNT_6ParamsE)
        /*0e08*/ 	.short	0x0210
        /*0e0a*/ 	.short	0x0af0


	//----- nvinfo : EIATTR_SW_WAR
	.align		4
.L_393:
        /*0e0c*/ 	.byte	0x04, 0x36
        /*0e0e*/ 	.short	(.L_395 - .L_394)
.L_394:
        /*0e10*/ 	.word	0x00000008
.L_395:


//--------------------- .nv.info._ZN7cutlass13device_kernelIN5flash11enable_sm90INS1_16FlashAttnFwdSm90INS1_25CollectiveMainloopFwdSm90ILi2EN4cute5tupleIJNS5_1CILi1EEES8_S8_EEENS6_IJNS7_ILi128EEENS7_ILi96EEENS7_ILi64EEEEEELi256ENS_10bfloat16_tEfNS_4arch4Sm90ELb0ELb1ELb0ELb1ELb0ELb1ELb0ELb1ELb0ELb1ELb0ELb0EEENS1_21CollectiveEpilogueFwdINS6_IJSA_NS7_ILi256EEESB_EEES9_SE_SG_Li256ELb1ELb1ELb0ELb0EEENS1_36VarlenDynamicPersistentTileSchedulerILi128ELi96ELi256ELi128ELb0ELb1ELb1ELb1ELb0ELb1EEEEEEEEEvNT_6ParamsE --------------------------
	.section	.nv.info._ZN7cutlass13device_kernelIN5flash11enable_sm90INS1_16FlashAttnFwdSm90INS1_25CollectiveMainloopFwdSm90ILi2EN4cute5tupleIJNS5_1CILi1EEES8_S8_EEENS6_IJNS7_ILi128EEENS7_ILi96EEENS7_ILi64EEEEEELi256ENS_10bfloat16_tEfNS_4arch4Sm90ELb0ELb1ELb0ELb1ELb0ELb1ELb0ELb1ELb0ELb1ELb0ELb0EEENS1_21CollectiveEpilogueFwdINS6_IJSA_NS7_ILi256EEESB_EEES9_SE_SG_Li256ELb1ELb1ELb0ELb0EEENS1_36VarlenDynamicPersistentTileSchedulerILi128ELi96ELi256ELi128ELb0ELb1ELb1ELb1ELb0ELb1EEEEEEEEEvNT_6ParamsE,"",@"SHT_CUDA_INFO"
	.sectionflags	@""
	.align	4


	//----- nvinfo : EIATTR_CUDA_API_VERSION
	.align		4
        /*0000*/ 	.byte	0x04, 0x37
        /*0002*/ 	.short	(.L_397 - .L_396)
.L_396:
        /*0004*/ 	.word	0x00000082


	//----- nvinfo : EIATTR_KPARAM_INFO
	.align		4
.L_397:
        /*0008*/ 	.byte	0x04, 0x17
        /*000a*/ 	.short	(.L_399 - .L_398)
.L_398:
        /*000c*/ 	.word	0x00000000
        /*0010*/ 	.short	0x0000
        /*0012*/ 	.short	0x0070
        /*0014*/ 	.byte	0x00, 0xf0, 0x01, 0x2a


	//----- nvinfo : EIATTR_SPARSE_MMA_MASK
	.align		4
.L_399:
        /*0018*/ 	.byte	0x03, 0x50
        /*001a*/ 	.short	0x0000


	//----- nvinfo : EIATTR_MAXREG_COUNT
	.align		4
        /*001c*/ 	.byte	0x03, 0x1b
        /*001e*/ 	.short	0x00a8


	//----- nvinfo : EIATTR_NUM_BARRIERS
	.align		4
        /*0020*/ 	.byte	0x02, 0x4c
        /*0022*/ 	.byte	0x10
	.zero		1


	//----- nvinfo : EIATTR_EXTERNS
	.align		4
        /*0024*/ 	.byte	0x04, 0x0f
        /*0026*/ 	.short	(.L_401 - .L_400)


	//   ....[0]....
	.align		4
.L_400:
        /*0028*/ 	.word	index@(__assertfail)


	//----- nvinfo : EIATTR_ANNOTATIONS
	.align		4
.L_401:
        /*002c*/ 	.byte	0x04, 0x55
        /*002e*/ 	.short	(.L_403 - .L_402)


	//   ....[0]....
.L_402:
        /* <DEDUP_REMOVED lines=79> */


	//----- nvinfo : EIATTR_MERCURY_ISA_VERSION
	.align		4
.L_403:
        /*0510*/ 	.byte	0x03, 0x5f
        /*0512*/ 	.short	0x0101


	//----- nvinfo : EIATTR_UNUSED_LOAD_BYTE_OFFSET
	.align		4
        /*0514*/ 	.byte	0x04, 0x44
        /*0516*/ 	.short	(.L_405 - .L_404)


	//   ....[0]....
.L_404:
        /*0518*/ 	.word	0x00000ac0
        /*051c*/ 	.word	0x0000fff0


	//   ....[1]....
        /*0520*/ 	.word	0x00015200
        /*0524*/ 	.word	0x0000fff0


	//----- nvinfo : EIATTR_INT_WARP_WIDE_INSTR_OFFSETS
	.align		4
.L_405:
        /*0528*/ 	.byte	0x04, 0x31
        /*052a*/ 	.short	(.L_407 - .L_406)


	//   ....[0]....
.L_406:
        /*052c*/ 	.word	0x00000180


	//   ....[1]....
        /*0530*/ 	.word	0x00000220


	//   ....[2]....
        /*0534*/ 	.word	0x00000290


	//   ....[3]....
        /*0538*/ 	.word	0x0001b010


	//   ....[4]....
        /*053c*/ 	.word	0x0001b0a0


	//   ....[5]....
        /*0540*/ 	.word	0x0001ee10


	//   ....[6]....
        /*0544*/ 	.word	0x0001eea0


	//----- nvinfo : EIATTR_COOP_GROUP_MASK_REGIDS
	.align		4
.L_407:
        /*0548*/ 	.byte	0x04, 0x29
        /*054a*/ 	.short	(.L_409 - .L_408)


	//   ....[0]....
.L_408:
        /*054c*/ 	.word	0xffffffff


	//   ....[1]....
        /*0550*/ 	.word	0xffffffff


	//   ....[2]....
        /*0554*/ 	.word	0xffffffff


	//   ....[3]....
        /*0558*/ 	.word	0xffffffff


	//   ....[4]....
        /*055c*/ 	.word	0xffffffff


	//   ....[5]....
        /*0560*/ 	.word	0xffffffff


	//   ....[6]....
        /*0564*/ 	.word	0xffffffff


	//   ....[7]....
        /*0568*/ 	.word	0xffffffff


	//   ....[8]....
        /*056c*/ 	.word	0xffffffff


	//   ....[9]....
        /*0570*/ 	.word	0xffffffff


	//   ....[10]....
        /*0574*/ 	.word	0xffffffff


	//   ....[11]....
        /*0578*/ 	.word	0xffffffff


	//   ....[12]....
        /*057c*/ 	.word	0xffffffff


	//   ....[13]....
        /*0580*/ 	.word	0xffffffff


	//   ....[14]....
        /*0584*/ 	.word	0xffffffff


	//   ....[15]....
        /*0588*/ 	.word	0xffffffff


	//   ....[16]....
        /*058c*/ 	.word	0xffffffff


	//   ....[17]....
        /*0590*/ 	.word	0xffffffff


	//   ....[18]....
        /*0594*/ 	.word	0xffffffff


	//   ....[19]....
        /*0598*/ 	.word	0xffffffff


	//   ....[20]....
        /*059c*/ 	.word	0xffffffff


	//   ....[21]....
        /*05a0*/ 	.word	0xffffffff


	//   ....[22]....
        /*05a4*/ 	.word	0xffffffff


	//   ....[23]....
        /*05a8*/ 	.word	0xffffffff


	//   ....[24]....
        /*05ac*/ 	.word	0xffffffff


	//   ....[25]....
        /*05b0*/ 	.word	0xffffffff


	//   ....[26]....
        /*05b4*/ 	.word	0xffffffff


	//   ....[27]....
        /*05b8*/ 	.word	0xffffffff


	//   ....[28]....
        /*05bc*/ 	.word	0xffffffff


	//   ....[29]....
        /*05c0*/ 	.word	0xffffffff


	//   ....[30]....
        /*05c4*/ 	.word	0xffffffff


	//   ....[31]....
        /*05c8*/ 	.word	0xffffffff


	//   ....[32]....
        /*05cc*/ 	.word	0xffffffff


	//   ....[33]....
        /*05d0*/ 	.word	0xffffffff


	//   ....[34]....
        /*05d4*/ 	.word	0xffffffff


	//   ....[35]....
        /*05d8*/ 	.word	0xffffffff


	//   ....[36]....
        /*05dc*/ 	.word	0xffffffff


	//   ....[37]....
        /*05e0*/ 	.word	0xffffffff


	//   ....[38]....
        /*05e4*/ 	.word	0xffffffff


	//   ....[39]....
        /*05e8*/ 	.word	0xffffffff


	//   ....[40]....
        /*05ec*/ 	.word	0xffffffff


	//   ....[41]....
        /*05f0*/ 	.word	0xffffffff


	//   ....[42]....
        /*05f4*/ 	.word	0xffffffff


	//   ....[43]....
        /*05f8*/ 	.word	0xffffffff


	//   ....[44]....
        /*05fc*/ 	.word	0xffffffff


	//   ....[45]....
        /*0600*/ 	.word	0xffffffff


	//   ....[46]....
        /*0604*/ 	.word	0xffffffff


	//   ....[47]....
        /*0608*/ 	.word	0xffffffff


	//   ....[48]....
        /*060c*/ 	.word	0xffffffff


	//   ....[49]....
        /*0610*/ 	.word	0xffffffff


	//   ....[50]....
        /*0614*/ 	.word	0xffffffff


	//   ....[51]....
        /*0618*/ 	.word	0xffffffff


	//   ....[52]....
        /*061c*/ 	.word	0xffffffff


	//   ....[53]....
        /*0620*/ 	.word	0xffffffff


	//   ....[54]....
        /*0624*/ 	.word	0xffffffff


	//   ....[55]....
        /*0628*/ 	.word	0xffffffff


	//   ....[56]....
        /*062c*/ 	.word	0xffffffff


	//   ....[57]....
        /*0630*/ 	.word	0xffffffff


	//   ....[58]....
        /*0634*/ 	.word	0xffffffff


	//   ....[59]....
        /*0638*/ 	.word	0xffffffff


	//   ....[60]....
        /*063c*/ 	.word	0xffffffff


	//   ....[61]....
        /*0640*/ 	.word	0xffffffff


	//   ....[62]....
        /*0644*/ 	.word	0xffffffff


	//   ....[63]....
        /*0648*/ 	.word	0xffffffff


	//   ....[64]....
        /*064c*/ 	.word	0xffffffff


	//   ....[65]....
        /*0650*/ 	.word	0xffffffff


	//   ....[66]....
        /*0654*/ 	.word	0xffffffff


	//   ....[67]....
        /*0658*/ 	.word	0xffffffff


	//   ....[68]....
        /*065c*/ 	.word	0xffffffff


	//   ....[69]....
        /*0660*/ 	.word	0xffffffff


	//   ....[70]....
        /*0664*/ 	.word	0xffffffff


	//   ....[71]....
        /*0668*/ 	.word	0xffffffff


	//   ....[72]....
        /*066c*/ 	.word	0xffffffff


	//   ....[73]....
        /*0670*/ 	.word	0xffffffff


	//   ....[74]....
        /*0674*/ 	.word	0xffffffff


	//   ....[75]....
        /*0678*/ 	.word	0xffffffff


	//   ....[76]....
        /*067c*/ 	.word	0xffffffff


	//   ....[77]....
        /*0680*/ 	.word	0xffffffff


	//   ....[78]....
        /*0684*/ 	.word	0xffffffff


	//   ....[79]....
        /*0688*/ 	.word	0xffffffff


	//   ....[80]....
        /*068c*/ 	.word	0xffffffff


	//   ....[81]....
        /*0690*/ 	.word	0xffffffff


	//   ....[82]....
        /*0694*/ 	.word	0xffffffff


	//   ....[83]....
        /*0698*/ 	.word	0xffffffff


	//   ....[84]....
        /*069c*/ 	.word	0xffffffff


	//   ....[85]....
        /*06a0*/ 	.word	0xffffffff


	//   ....[86]....
        /*06a4*/ 	.word	0xffffffff


	//   ....[87]....
        /*06a8*/ 	.word	0xffffffff


	//   ....[88]....
        /*06ac*/ 	.word	0xffffffff


	//   ....[89]....
        /*06b0*/ 	.word	0xffffffff


	//   ....[90]....
        /*06b4*/ 	.word	0xffffffff


	//   ....[91]....
        /*06b8*/ 	.word	0xffffffff


	//   ....[92]....
        /*06bc*/ 	.word	0xffffffff


	//   ....[93]....
        /*06c0*/ 	.word	0xffffffff


	//   ....[94]....
        /*06c4*/ 	.word	0xffffffff


	//   ....[95]....
        /*06c8*/ 	.word	0xffffffff


	//   ....[96]....
        /*06cc*/ 	.word	0xffffffff


	//   ....[97]....
        /*06d0*/ 	.word	0xffffffff


	//   ....[98]....
        /*06d4*/ 	.word	0xffffffff


	//   ....[99]....
        /*06d8*/ 	.word	0xffffffff


	//   ....[100]....
        /*06dc*/ 	.word	0xffffffff


	//   ....[101]....
        /*06e0*/ 	.word	0xffffffff


	//   ....[102]....
        /*06e4*/ 	.word	0xffffffff


	//   ....[103]....
        /*06e8*/ 	.word	0xffffffff


	//   ....[104]....
        /*06ec*/ 	.word	0xffffffff


	//   ....[105]....
        /*06f0*/ 	.word	0xffffffff


	//   ....[106]....
        /*06f4*/ 	.word	0xffffffff


	//   ....[107]....
        /*06f8*/ 	.word	0xffffffff


	//   ....[108]....
        /*06fc*/ 	.word	0xffffffff


	//   ....[109]....
        /*0700*/ 	.word	0xffffffff


	//   ....[110]....
        /*0704*/ 	.word	0xffffffff


	//   ....[111]....
        /*0708*/ 	.word	0xffffffff


	//   ....[112]....
        /*070c*/ 	.word	0xffffffff


	//   ....[113]....
        /*0710*/ 	.word	0xffffffff


	//   ....[114]....
        /*0714*/ 	.word	0xffffffff


	//   ....[115]....
        /*0718*/ 	.word	0xffffffff


	//   ....[116]....
        /*071c*/ 	.word	0xffffffff


	//   ....[117]....
        /*0720*/ 	.word	0xffffffff


	//   ....[118]....
        /*0724*/ 	.word	0xffffffff


	//   ....[119]....
        /*0728*/ 	.word	0xffffffff


	//   ....[120]....
        /*072c*/ 	.word	0xffffffff


	//   ....[121]....
        /*0730*/ 	.word	0xffffffff


	//   ....[122]....
        /*0734*/ 	.word	0x0500000f


	//   ....[123]....
        /*0738*/ 	.word	0x0500000f


	//   ....[124]....
        /*073c*/ 	.word	0x0500000f


	//   ....[125]....
        /*0740*/ 	.word	0x0500000f


	//   ....[126]....
        /*0744*/ 	.word	0x0500000f


	//   ....[127]....
        /*0748*/ 	.word	0x0500000f


	//   ....[128]....
        /*074c*/ 	.word	0x0500000f


	//   ....[129]....
        /*0750*/ 	.word	0x0500000f


	//   ....[130]....
        /*0754*/ 	.word	0x0500000f


	//   ....[131]....
        /*0758*/ 	.word	0x0500000f


	//   ....[132]....
        /*075c*/ 	.word	0x0500000f


	//   ....[133]....
        /*0760*/ 	.word	0x0500000f


	//   ....[134]....
        /*0764*/ 	.word	0x0500000f


	//   ....[135]....
        /*0768*/ 	.word	0x0500000f


	//   ....[136]....
        /*076c*/ 	.word	0x0500000f


	//   ....[137]....
        /*0770*/ 	.word	0x0500000f


	//   ....[138]....
        /*0774*/ 	.word	0x0500000f


	//   ....[139]....
        /*0778*/ 	.word	0x0500000f


	//   ....[140]....
        /*077c*/ 	.word	0x0500000f


	//   ....[141]....
        /*0780*/ 	.word	0x0500000f


	//   ....[142]....
        /*0784*/ 	.word	0x0500000f


	//   ....[143]....
        /*0788*/ 	.word	0x0500000f


	//   ....[144]....
        /*078c*/ 	.word	0x0500000f


	//   ....[145]....
        /*0790*/ 	.word	0x0500000f


	//   ....[146]....
        /*0794*/ 	.word	0x0500000f


	//   ....[147]....
        /*0798*/ 	.word	0x0500000f


	//   ....[148]....
        /*079c*/ 	.word	0x0500000f


	//   ....[149]....
        /*07a0*/ 	.word	0x0500000f


	//   ....[150]....
        /*07a4*/ 	.word	0x0500000f


	//   ....[151]....
        /*07a8*/ 	.word	0x0500000f


	//   ....[152]....
        /*07ac*/ 	.word	0x0500000f


	//   ....[153]....
        /*07b0*/ 	.word	0x0500000f


	//   ....[154]....
        /*07b4*/ 	.word	0x0500000f


	//   ....[155]....
        /*07b8*/ 	.word	0x0500000f


	//   ....[156]....
        /*07bc*/ 	.word	0x0500000f


	//   ....[157]....
        /*07c0*/ 	.word	0x0500000f


	//   ....[158]....
        /*07c4*/ 	.word	0x0500000f


	//   ....[159]....
        /*07c8*/ 	.word	0x0500000f


	//   ....[160]....
        /*07cc*/ 	.word	0x0500000f


	//   ....[161]....
        /*07d0*/ 	.word	0x0500000f


	//   ....[162]....
        /*07d4*/ 	.word	0x0500000f


	//   ....[163]....
        /*07d8*/ 	.word	0x0500000f


	//   ....[164]....
        /*07dc*/ 	.word	0x0500000f


	//   ....[165]....
        /*07e0*/ 	.word	0x0500000f


	//   ....[166]....
        /*07e4*/ 	.word	0x0500000f


	//   ....[167]....
        /*07e8*/ 	.word	0x0500000f


	//   ....[168]....
        /*07ec*/ 	.word	0x0500000f


	//   ....[169]....
        /*07f0*/ 	.word	0x0500000f


	//   ....[170]....
        /*07f4*/ 	.word	0x0500000f


	//   ....[171]....
        /*07f8*/ 	.word	0x0500000f


	//   ....[172]....
        /*07fc*/ 	.word	0x0500000f


	//   ....[173]....
        /*0800*/ 	.word	0x0500000f


	//   ....[174]....
        /*0804*/ 	.word	0x0500000f


	//   ....[175]....
        /*0808*/ 	.word	0x0500000f


	//   ....[176]....
        /*080c*/ 	.word	0x0500000f


	//   ....[177]....
        /*0810*/ 	.word	0x0500000f


	//   ....[178]....
        /*0814*/ 	.word	0x0500000f


	//   ....[179]....
        /*0818*/ 	.word	0x0500000f


	//   ....[180]....
        /*081c*/ 	.word	0x0500000f


	//   ....[181]....
        /*0820*/ 	.word	0x0500000f


	//   ....[182]....
        /*0824*/ 	.word	0x0500000f


	//----- nvinfo : EIATTR_COOP_GROUP_INSTR_OFFSETS
	.align		4
.L_409:
        /*0828*/ 	.byte	0x04, 0x28
        /*082a*/ 	.short	(.L_411 - .L_410)


	//   ....[0]....
.L_410:
        /*082c*/ 	.word	0x00000060


	//   ....[1]....
        /*0830*/ 	.word	0x00000190


	//   ....[2]....
        /*0834*/ 	.word	0x00000240


	//   ....[3]....
        /*0838*/ 	.word	0x00000400


	//   ....[4]....
        /*083c*/ 	.word	0x00000560


	//   ....[5]....
        /*0840*/ 	.word	0x00000680


	//   ....[6]....
        /*0844*/ 	.word	0x000007e0


	//   ....[7]....
        /*0848*/ 	.word	0x000065a0


	//   ....[8]....
        /*084c*/ 	.word	0x00006cc0


	//   ....[9]....
        /*0850*/ 	.word	0x00006cd0


	//   ....[10]....
        /*0854*/ 	.word	0x00006ce0


	//   ....[11]....
        /*0858*/ 	.word	0x00006cf0


	//   ....[12]....
        /*085c*/ 	.word	0x00006ff0


	//   ....[13]....
        /*0860*/ 	.word	0x00007000


	//   ....[14]....
        /*0864*/ 	.word	0x00007010


	//   ....[15]....
        /*0868*/ 	.word	0x00007020


	//   ....[16]....
        /*086c*/ 	.word	0x00008320


	//   ....[17]....
        /*0870*/ 	.word	0x00008340


	//   ....[18]....
        /*0874*/ 	.word	0x00008350


	//   ....[19]....
        /*0878*/ 	.word	0x00008360


	//   ....[20]....
        /*087c*/ 	.word	0x00008440


	//   ....[21]....
        /*0880*/ 	.word	0x00008450


	//   ....[22]....
        /*0884*/ 	.word	0x000084e0


	//   ....[23]....
        /*0888*/ 	.word	0x00008530


	//   ....[24]....
        /*088c*/ 	.word	0x00009bb0


	//   ....[25]....
        /*0890*/ 	.word	0x0000a5b0


	//   ....[26]....
        /*0894*/ 	.word	0x0000abc0


	//   ....[27]....
        /*0898*/ 	.word	0x0000acd0


	//   ....[28]....
        /*089c*/ 	.word	0x0000b190


	//   ....[29]....
        /*08a0*/ 	.word	0x0000b280


	//   ....[30]....
        /*08a4*/ 	.word	0x0000c630


	//   ....[31]....
        /*08a8*/ 	.word	0x0000d0f0


	//   ....[32]....
        /*08ac*/ 	.word	0x0000d690


	//   ....[33]....
        /*08b0*/ 	.word	0x0000d7f0


	//   ....[34]....
        /*08b4*/ 	.word	0x0000e180


	//   ....[35]....
        /*08b8*/ 	.word	0x0000e350


	//   ....[36]....
        /*08bc*/ 	.word	0x0000fc10


	//   ....[37]....
        /*08c0*/ 	.word	0x0000fc30


	//   ....[38]....
        /*08c4*/ 	.word	0x00010590


	//   ....[39]....
        /*08c8*/ 	.word	0x00010630


	//   ....[40]....
        /*08cc*/ 	.word	0x000118c0


	//   ....[41]....
        /*08d0*/ 	.word	0x00012490


	//   ....[42]....
        /*08d4*/ 	.word	0x00012a30


	//   ....[43]....
        /*08d8*/ 	.word	0x00012b50


	//   ....[44]....
        /*08dc*/ 	.word	0x000136e0


	//   ....[45]....
        /*08e0*/ 	.word	0x000137f0


	//   ....[46]....
        /*08e4*/ 	.word	0x00014780


	//   ....[47]....
        /*08e8*/ 	.word	0x000147e0


	//   ....[48]....
        /*08ec*/ 	.word	0x00014840


	//   ....[49]....
        /*08f0*/ 	.word	0x00014890


	//   ....[50]....
        /*08f4*/ 	.word	0x00016200


	//   ....[51]....
        /*08f8*/ 	.word	0x00016240


	//   ....[52]....
        /*08fc*/ 	.word	0x00016270


	//   ....[53]....
        /*0900*/ 	.word	0x000162a0


	//   ....[54]....
        /*0904*/ 	.word	0x00016c20


	//   ....[55]....
        /*0908*/ 	.word	0x00016c40


	//   ....[56]....
        /*090c*/ 	.word	0x00016d90


	//   ....[57]....
        /*0910*/ 	.word	0x00016db0


	//   ....[58]....
        /*0914*/ 	.word	0x00016ef0


	//   ....[59]....
        /*0918*/ 	.word	0x00016f10


	//   ....[60]....
        /*091c*/ 	.word	0x00017050


	//   ....[61]....
        /*0920*/ 	.word	0x00017060


	//   ....[62]....
        /*0924*/ 	.word	0x000178c0


	//   ....[63]....
        /*0928*/ 	.word	0x000178d0


	//   ....[64]....
        /*092c*/ 	.word	0x00017ab0


	//   ....[65]....
        /*0930*/ 	.word	0x00017ac0


	//   ....[66]....
        /*0934*/ 	.word	0x00017c90


	//   ....[67]....
        /*0938*/ 	.word	0x00017ca0


	//   ....[68]....
        /*093c*/ 	.word	0x00017e70


	//   ....[69]....
        /*0940*/ 	.word	0x00017e80


	//   ....[70]....
        /*0944*/ 	.word	0x000180b0


	//   ....[71]....
        /*0948*/ 	.word	0x00018280


	//   ....[72]....
        /*094c*/ 	.word	0x000182b0


	//   ....[73]....
        /*0950*/ 	.word	0x000182e0


	//   ....[74]....
        /*0954*/ 	.word	0x00018310


	//   ....[75]....
        /*0958*/ 	.word	0x00018340


	//   ....[76]....
        /*095c*/ 	.word	0x00018370


	//   ....[77]....
        /*0960*/ 	.word	0x000184e0


	//   ....[78]....
        /*0964*/ 	.word	0x00018510


	//   ....[79]....
        /*0968*/ 	.word	0x00018540


	//   ....[80]....
        /*096c*/ 	.word	0x00018570


	//   ....[81]....
        /*0970*/ 	.word	0x000185a0


	//   ....[82]....
        /*0974*/ 	.word	0x000185d0


	//   ....[83]....
        /*0978*/ 	.word	0x00018670


	//   ....[84]....
        /*097c*/ 	.word	0x000186d0


	//   ....[85]....
        /*0980*/ 	.word	0x00018760


	//   ....[86]....
        /*0984*/ 	.word	0x00019810


	//   ....[87]....
        /*0988*/ 	.word	0x0001b5d0


	//   ....[88]....
        /*098c*/ 	.word	0x0001c100


	//   ....[89]....
        /*0990*/ 	.word	0x0001c120


	//   ....[90]....
        /*0994*/ 	.word	0x0001c1d0


	//   ....[91]....
        /*0998*/ 	.word	0x0001c1e0


	//   ....[92]....
        /*099c*/ 	.word	0x0001c260


	//   ....[93]....
        /*09a0*/ 	.word	0x0001c270


	//   ....[94]....
        /*09a4*/ 	.word	0x0001c2f0


	//   ....[95]....
        /*09a8*/ 	.word	0x0001c300


	//   ....[96]....
        /*09ac*/ 	.word	0x0001c380


	//   ....[97]....
        /*09b0*/ 	.word	0x0001c390


	//   ....[98]....
        /*09b4*/ 	.word	0x0001c410


	//   ....[99]....
        /*09b8*/ 	.word	0x0001c420


	//   ....[100]....
        /*09bc*/ 	.word	0x0001c4a0


	//   ....[101]....
        /*09c0*/ 	.word	0x0001c4b0


	//   ....[102]....
        /*09c4*/ 	.word	0x0001c500


	//   ....[103]....
        /*09c8*/ 	.word	0x0001c520


	//   ....[104]....
        /*09cc*/ 	.word	0x0001f0a0


	//   ....[105]....
        /*09d0*/ 	.word	0x0001f100


	//   ....[106]....
        /*09d4*/ 	.word	0x0001f130


	//   ....[107]....
        /*09d8*/ 	.word	0x0001f160


	//   ....[108]....
        /*09dc*/ 	.word	0x0001f190


	//   ....[109]....
        /*09e0*/ 	.word	0x0001f1c0


	//   ....[110]....
        /*09e4*/ 	.word	0x0001f1f0


	//   ....[111]....
        /*09e8*/ 	.word	0x0001f200


	//   ....[112]....
        /*09ec*/ 	.word	0x0001f380


	//   ....[113]....
        /*09f0*/ 	.word	0x0001f3b0


	//   ....[114]....
        /*09f4*/ 	.word	0x0001f3e0


	//   ....[115]....
        /*09f8*/ 	.word	0x0001f410


	//   ....[116]....
        /*09fc*/ 	.word	0x0001f440


	//   ....[117]....
        /*0a00*/ 	.word	0x0001f470


	//   ....[118]....
        /*0a04*/ 	.word	0x0001f530


	//   ....[119]....
        /*0a08*/ 	.word	0x0001f550


	//   ....[120]....
        /*0a0c*/ 	.word	0x0001f5c0


	//   ....[121]....
        /*0a10*/ 	.word	0x0001fc90


	//   ....[122]....
        /*0a14*/ 	.word	0x00020120


	//   ....[123]....
        /*0a18*/ 	.word	0x000201c0


	//   ....[124]....
        /*0a1c*/ 	.word	0x00020250


	//   ....[125]....
        /*0a20*/ 	.word	0x000202a0


	//   ....[126]....
        /*0a24*/ 	.word	0x000202f0


	//   ....[127]....
        /*0a28*/ 	.word	0x00020380


	//   ....[128]....
        /*0a2c*/ 	.word	0x00020410


	//   ....[129]....
        /*0a30*/ 	.word	0x00020460


	//   ....[130]....
        /*0a34*/ 	.word	0x000204b0


	//   ....[131]....
        /*0a38*/ 	.word	0x000205a0


	//   ....[132]....
        /*0a3c*/ 	.word	0x00020650


	//   ....[133]....
        /*0a40*/ 	.word	0x000206d0


	//   ....[134]....
        /*0a44*/ 	.word	0x00020750


	//   ....[135]....
        /*0a48*/ 	.word	0x000207f0


	//   ....[136]....
        /*0a4c*/ 	.word	0x00020890


	//   ....[137]....
        /*0a50*/ 	.word	0x00020910


	//   ....[138]....
        /*0a54*/ 	.word	0x00020a20


	//   ....[139]....
        /*0a58*/ 	.word	0x00020e00


	//   ....[140]....
        /*0a5c*/ 	.word	0x00020e50


	//   ....[141]....
        /*0a60*/ 	.word	0x00020ee0


	//   ....[142]....
        /*0a64*/ 	.word	0x00020f70


	//   ....[143]....
        /*0a68*/ 	.word	0x00021000


	//   ....[144]....
        /*0a6c*/ 	.word	0x00021090


	//   ....[145]....
        /*0a70*/ 	.word	0x00021120


	//   ....[146]....
        /*0a74*/ 	.word	0x000211b0


	//   ....[147]....
        /*0a78*/ 	.word	0x00021270


	//   ....[148]....
        /*0a7c*/ 	.word	0x00021560


	//   ....[149]....
        /*0a80*/ 	.word	0x00021720


	//   ....[150]....
        /*0a84*/ 	.word	0x00021770


	//   ....[151]....
        /*0a88*/ 	.word	0x000217d0


	//   ....[152]....
        /*0a8c*/ 	.word	0x000218c0


	//   ....[153]....
        /*0a90*/ 	.word	0x00021920


	//   ....[154]....
        /*0a94*/ 	.word	0x00021a10


	//   ....[155]....
        /*0a98*/ 	.word	0x00021a70


	//   ....[156]....
        /*0a9c*/ 	.word	0x00021b60


	//   ....[157]....
        /*0aa0*/ 	.word	0x00021bc0


	//   ....[158]....
        /*0aa4*/ 	.word	0x00021cb0


	//   ....[159]....
        /*0aa8*/ 	.word	0x00021d10


	//   ....[160]....
        /*0aac*/ 	.word	0x00021e00


	//   ....[161]....
        /*0ab0*/ 	.word	0x00021e60


	//   ....[162]....
        /*0ab4*/ 	.word	0x00021f30


	//   ....[163]....
        /*0ab8*/ 	.word	0x00021fb0


	//   ....[164]....
        /*0abc*/ 	.word	0x00022080


	//   ....[165]....
        /*0ac0*/ 	.word	0x000223b0


	//   ....[166]....
        /*0ac4*/ 	.word	0x00022450


	//   ....[167]....
        /*0ac8*/ 	.word	0x00022570


	//   ....[168]....
        /*0acc*/ 	.word	0x000225e0


	//   ....[169]....
        /*0ad0*/ 	.word	0x00022660


	//   ....[170]....
        /*0ad4*/ 	.word	0x000226e0


	//   ....[171]....
        /*0ad8*/ 	.word	0x00022760


	//   ....[172]....
        /*0adc*/ 	.word	0x000227f0


	//   ....[173]....
        /*0ae0*/ 	.word	0x00022890


	//   ....[174]....
        /*0ae4*/ 	.word	0x00022930


	//   ....[175]....
        /*0ae8*/ 	.word	0x000229a0


	//   ....[176]....
        /*0aec*/ 	.word	0x00022a10


	//   ....[177]....
        /*0af0*/ 	.word	0x00022a80


	//   ....[178]....
        /*0af4*/ 	.word	0x00022b00


	//   ....[179]....
        /*0af8*/ 	.word	0x00022b80


	//   ....[180]....
        /*0afc*/ 	.word	0x00022c20


	//   ....[181]....
        /*0b00*/ 	.word	0x00022cb0


	//   ....[182]....
        /*0b04*/ 	.word	0x00022de0


	//----- nvinfo : EIATTR_REG_RECONFIG
	.align		4
.L_411:
        /*0b08*/ 	.byte	0x01, 0x54
	.zero		2


	//----- nvinfo : EIATTR_SYSCALL_OFFSETS
	.align		4
        /*0b0c*/ 	.byte	0x04, 0x46
        /*0b0e*/ 	.short	(.L_413 - .L_412)


	//   ....[0]....
.L_412:
        /*0b10*/ 	.word	0x00001b90


	//   ....[1]....
        /*0b14*/ 	.word	0x00001ce0


	//   ....[2]....
        /*0b18*/ 	.word	0x00006740


	//   ....[3]....
        /*0b1c*/ 	.word	0x00006a50


	//   ....[4]....
        /*0b20*/ 	.word	0x0001b210


	//   ....[5]....
        /*0b24*/ 	.word	0x0001b360


	//   ....[6]....
        /*0b28*/ 	.word	0x0001b450


	//   ....[7]....
        /*0b2c*/ 	.word	0x0001bcc0


	//----- nvinfo : EIATTR_MBARRIER_INSTR_OFFSETS
	.align		4
.L_413:
        /*0b30*/ 	.byte	0x04, 0x39
        /*0b32*/ 	.short	(.L_415 - .L_414)


	//   ....[0]....
.L_414:
        /*0b34*/ 	.word	0x000002b0
        /*0b38*/ 	.word	0x000000ff
        /*0b3c*/ 	.word	0x00022800
        /*0b40*/ 	.short	0x0100
        /*0b42*/ 	.byte	0x08
	.zero		1


	//   ....[1]....
        /*0b44*/ 	.word	0x000002c0
        /*0b48*/ 	.word	0x000000ff
        /*0b4c*/ 	.word	0x00022820
        /*0b50*/ 	.short	0x0100
        /*0b52*/ 	.byte	0x08
	.zero		1


	//   ....[2]....
        /*0b54*/ 	.word	0x000003b0
        /*0b58*/ 	.word	0x000000ff
        /*0b5c*/ 	.word	0x00022830
        /*0b60*/ 	.short	0x0100
        /*0b62*/ 	.byte	0x08
	.zero		1


	//   ....[3]....
        /*0b64*/ 	.word	0x000003c0
        /*0b68*/ 	.word	0x000000ff
        /*0b6c*/ 	.word	0x00022840
        /*0b70*/ 	.short	0x0100
        /*0b72*/ 	.byte	0x08
	.zero		1


	//   ....[4]....
        /*0b74*/ 	.word	0x000003d0
        /*0b78*/ 	.word	0x000000ff
        /*0b7c*/ 	.word	0x00022838
        /*0b80*/ 	.short	0x0100
        /*0b82*/ 	.byte	0x08
	.zero		1


	//   ....[5]....
        /*0b84*/ 	.word	0x000003e0
        /*0b88*/ 	.word	0x000000ff
        /*0b8c*/ 	.word	0x00022848
        /*0b90*/ 	.short	0x0100
        /*0b92*/ 	.byte	0x08
	.zero		1


	//   ....[6]....
        /*0b94*/ 	.word	0x00000510
        /*0b98*/ 	.word	0x000000ff
        /*0b9c*/ 	.word	0x00022850
        /*0ba0*/ 	.short	0x0100
        /*0ba2*/ 	.byte	0x08
	.zero		1


	//   ....[7]....
        /*0ba4*/ 	.word	0x00000520
        /*0ba8*/ 	.word	0x000000ff
        /*0bac*/ 	.word	0x00022860
        /*0bb0*/ 	.short	0x0100
        /*0bb2*/ 	.byte	0x08
	.zero		1


	//   ....[8]....
        /*0bb4*/ 	.word	0x00000530
        /*0bb8*/ 	.word	0x000000ff
        /*0bbc*/ 	.word	0x00022858
        /*0bc0*/ 	.short	0x0100
        /*0bc2*/ 	.byte	0x08
	.zero		1


	//   ....[9]....
        /*0bc4*/ 	.word	0x00000540
        /*0bc8*/ 	.word	0x000000ff
        /*0bcc*/ 	.word	0x00022868
        /*0bd0*/ 	.short	0x0100
        /*0bd2*/ 	.byte	0x08
	.zero		1


	//   ....[10]....
        /*0bd4*/ 	.word	0x00000630
        /*0bd8*/ 	.word	0x000000ff
        /*0bdc*/ 	.word	0x00022870
        /*0be0*/ 	.short	0x0100
        /*0be2*/ 	.byte	0x06
	.zero		1


	//   ....[11]....
        /*0be4*/ 	.word	0x00000640
        /*0be8*/ 	.word	0x000000ff
        /*0bec*/ 	.word	0x00022880
        /*0bf0*/ 	.short	0x0100
        /*0bf2*/ 	.byte	0x06
	.zero		1


	//   ....[12]....
        /*0bf4*/ 	.word	0x00000650
        /*0bf8*/ 	.word	0x000000ff
        /*0bfc*/ 	.word	0x00022878
        /*0c00*/ 	.short	0x0100
        /*0c02*/ 	.byte	0x06
	.zero		1


	//   ....[13]....
        /*0c04*/ 	.word	0x00000660
        /*0c08*/ 	.word	0x000000ff
        /*0c0c*/ 	.word	0x00022888
        /*0c10*/ 	.short	0x0100
        /*0c12*/ 	.byte	0x06
	.zero		1


	//   ....[14]....
        /*0c14*/ 	.word	0x00000790
        /*0c18*/ 	.word	0x000000ff
        /*0c1c*/ 	.word	0x00022890
        /*0c20*/ 	.short	0x0100
        /*0c22*/ 	.byte	0x08
	.zero		1


	//   ....[15]....
        /*0c24*/ 	.word	0x000007a0
        /*0c28*/ 	.word	0x000000ff
        /*0c2c*/ 	.word	0x000228a0
        /*0c30*/ 	.short	0x0100
        /*0c32*/ 	.byte	0x08
	.zero		1


	//   ....[16]....
        /*0c34*/ 	.word	0x000007b0
        /*0c38*/ 	.word	0x000000ff
        /*0c3c*/ 	.word	0x00022898
        /*0c40*/ 	.short	0x0100
        /*0c42*/ 	.byte	0x08
	.zero		1


	//   ....[17]....
        /*0c44*/ 	.word	0x000007c0
        /*0c48*/ 	.word	0x000000ff
        /*0c4c*/ 	.word	0x000228a8
        /*0c50*/ 	.short	0x0100
        /*0c52*/ 	.byte	0x08
	.zero		1


	//   ....[18]....
        /*0c54*/ 	.word	0x000008f0
        /*0c58*/ 	.word	0x000000ff
        /*0c5c*/ 	.word	0x000228b0
        /*0c60*/ 	.short	0x0100
        /*0c62*/ 	.byte	0x08
	.zero		1


	//   ....[19]....
        /*0c64*/ 	.word	0x00000900
        /*0c68*/ 	.word	0x000000ff
        /*0c6c*/ 	.word	0x000228c0
        /*0c70*/ 	.short	0x0100
        /*0c72*/ 	.byte	0x08
	.zero		1


	//   ....[20]....
        /*0c74*/ 	.word	0x00000910
        /*0c78*/ 	.word	0x000000ff
        /*0c7c*/ 	.word	0x000228b8
        /*0c80*/ 	.short	0x0100
        /*0c82*/ 	.byte	0x08
	.zero		1


	//   ....[21]....
        /*0c84*/ 	.word	0x00000920
        /*0c88*/ 	.word	0x000000ff
        /*0c8c*/ 	.word	0x000228c8
        /*0c90*/ 	.short	0x0100
        /*0c92*/ 	.byte	0x08
	.zero		1


	//   ....[22]....
        /*0c94*/ 	.word	0x00002f90
        /*0c98*/ 	.word	0x00000062
        /*0c9c*/ 	.word	0x00022890
        /*0ca0*/ 	.short	0x010a
        /*0ca2*/ 	.byte	0x3f
	.zero		1


	//   ....[23]....
        /*0ca4*/ 	.word	0x00004260
        /*0ca8*/ 	.word	0x00000062
        /*0cac*/ 	.word	0x00022890
        /*0cb0*/ 	.short	0x010a
        /*0cb2*/ 	.byte	0x3f
	.zero		1


	//   ....[24]....
        /*0cb4*/ 	.word	0x00005360
        /*0cb8*/ 	.word	0x00000062
        /*0cbc*/ 	.word	0x00022890
        /*0cc0*/ 	.short	0x010a
        /*0cc2*/ 	.byte	0x3f
	.zero		1


	//   ....[25]....
        /*0cc4*/ 	.word	0x00005570
        /*0cc8*/ 	.word	0x00000020
        /*0ccc*/ 	.word	0x00000000
        /*0cd0*/ 	.short	0x0101
        /*0cd2*/ 	.byte	0x3f
	.zero		1


	//   ....[26]....
        /*0cd4*/ 	.word	0x000055b0
        /*0cd8*/ 	.word	0x00000062
        /*0cdc*/ 	.word	0x000228b0
        /*0ce0*/ 	.short	0x010a
        /*0ce2*/ 	.byte	0x3f
	.zero		1


	//   ....[27]....
        /*0ce4*/ 	.word	0x00005c00
        /*0ce8*/ 	.word	0x00000062
        /*0cec*/ 	.word	0x00000000
        /*0cf0*/ 	.short	0x0101
        /*0cf2*/ 	.byte	0x3f
	.zero		1


	//   ....[28]....
        /*0cf4*/ 	.word	0x000067d0
        /*0cf8*/ 	.word	0x00000010
        /*0cfc*/ 	.word	0x00022800
        /*0d00*/ 	.short	0x010a
        /*0d02*/ 	.byte	0x3f
	.zero		1


	//   ....[29]....
        /*0d04*/ 	.word	0x00006820
        /*0d08*/ 	.word	0x00000010
        /*0d0c*/ 	.word	0x00022800
        /*0d10*/ 	.short	0x010a
        /*0d12*/ 	.byte	0x3f
	.zero		1


	//   ....[30]....
        /*0d14*/ 	.word	0x00007260
        /*0d18*/ 	.word	0x00000010
        /*0d1c*/ 	.word	0x00022800
        /*0d20*/ 	.short	0x010a
        /*0d22*/ 	.byte	0x3f
	.zero		1


	//   ....[31]....
        /*0d24*/ 	.word	0x000087a0
        /*0d28*/ 	.word	0x00000010
        /*0d2c*/ 	.word	0x00022800
        /*0d30*/ 	.short	0x010a
        /*0d32*/ 	.byte	0x3f
	.zero		1


	//   ....[32]....
        /*0d34*/ 	.word	0x00009720
        /*0d38*/ 	.word	0x00000006
        /*0d3c*/ 	.word	0x00022830
        /*0d40*/ 	.short	0x010a
        /*0d42*/ 	.byte	0x3f
	.zero		1


	//   ....[33]....
        /*0d44*/ 	.word	0x000097c0
        /*0d48*/ 	.word	0x00000006
        /*0d4c*/ 	.word	0x00022830
        /*0d50*/ 	.short	0x010a
        /*0d52*/ 	.byte	0x3f
	.zero		1


	//   ....[34]....
        /*0d54*/ 	.word	0x00009cf0
        /*0d58*/ 	.word	0x00000000
        /*0d5c*/ 	.word	0x00000000
        /*0d60*/ 	.short	0x0101
        /*0d62*/ 	.byte	0x3f
	.zero		1


	//   ....[35]....
        /*0d64*/ 	.word	0x0000bb60
        /*0d68*/ 	.word	0x00000006
        /*0d6c*/ 	.word	0x00022850
        /*0d70*/ 	.short	0x010a
        /*0d72*/ 	.byte	0x3f
	.zero		1


	//   ....[36]....
        /*0d74*/ 	.word	0x0000bbb0
        /*0d78*/ 	.word	0x00000006
        /*0d7c*/ 	.word	0x00022850
        /*0d80*/ 	.short	0x010a
        /*0d82*/ 	.byte	0x3f
	.zero		1


	//   ....[37]....
        /*0d84*/ 	.word	0x0000bf80
        /*0d88*/ 	.word	0x00000006
        /*0d8c*/ 	.word	0x00000000
        /*0d90*/ 	.short	0x0101
        /*0d92*/ 	.byte	0x3f
	.zero		1


	//   ....[38]....
        /*0d94*/ 	.word	0x0000c2b0
        /*0d98*/ 	.word	0x000000c9
        /*0d9c*/ 	.word	0x00022830
        /*0da0*/ 	.short	0x010a
        /*0da2*/ 	.byte	0x3f
	.zero		1


	//   ....[39]....
        /*0da4*/ 	.word	0x0000c310
        /*0da8*/ 	.word	0x000000c9
        /*0dac*/ 	.word	0x00022830
        /*0db0*/ 	.short	0x010a
        /*0db2*/ 	.byte	0x3f
	.zero		1


	//   ....[40]....
        /*0db4*/ 	.word	0x0000c680
        /*0db8*/ 	.word	0x0000000a
        /*0dbc*/ 	.word	0x00000000
        /*0dc0*/ 	.short	0x0101
        /*0dc2*/ 	.byte	0x3f
	.zero		1


	//   ....[41]....
        /*0dc4*/ 	.word	0x0000efa0
        /*0dc8*/ 	.word	0x000000c9
        /*0dcc*/ 	.word	0x00022850
        /*0dd0*/ 	.short	0x010a
        /*0dd2*/ 	.byte	0x3f
	.zero		1


	//   ....[42]....
        /*0dd4*/ 	.word	0x0000eff0
        /*0dd8*/ 	.word	0x000000c9
        /*0ddc*/ 	.word	0x00022850
        /*0de0*/ 	.short	0x010a
        /*0de2*/ 	.byte	0x3f
	.zero		1


	//   ....[43]....
        /*0de4*/ 	.word	0x0000f3b0
        /*0de8*/ 	.word	0x000000c9
        /*0dec*/ 	.word	0x00000000
        /*0df0*/ 	.short	0x0101
        /*0df2*/ 	.byte	0x3f
	.zero		1


	//   ....[44]....
        /*0df4*/ 	.word	0x0000f7b0
        /*0df8*/ 	.word	0x00000006
        /*0dfc*/ 	.word	0x00022830
        /*0e00*/ 	.short	0x010a
        /*0e02*/ 	.byte	0x3f
	.zero		1


	//   ....[45]....
        /*0e04*/ 	.word	0x0000f810
        /*0e08*/ 	.word	0x00000006
        /*0e0c*/ 	.word	0x00022830
        /*0e10*/ 	.short	0x010a
        /*0e12*/ 	.byte	0x3f
	.zero		1


	//   ....[46]....
        /*0e14*/ 	.word	0x00010f90
        /*0e18*/ 	.word	0x0000009a
        /*0e1c*/ 	.word	0x00000000
        /*0e20*/ 	.short	0x0101
        /*0e22*/ 	.byte	0x3f
	.zero		1


	//   ....[47]....
        /*0e24*/ 	.word	0x00011180
        /*0e28*/ 	.word	0x00000006
        /*0e2c*/ 	.word	0x00022850
        /*0e30*/ 	.short	0x010a
        /*0e32*/ 	.byte	0x3f
	.zero		1


	//   ....[48]....
        /*0e34*/ 	.word	0x000111d0
        /*0e38*/ 	.word	0x00000006
        /*0e3c*/ 	.word	0x00022850
        /*0e40*/ 	.short	0x010a
        /*0e42*/ 	.byte	0x3f
	.zero		1


	//   ....[49]....
        /*0e44*/ 	.word	0x00011570
        /*0e48*/ 	.word	0x00000006
        /*0e4c*/ 	.word	0x00000000
        /*0e50*/ 	.short	0x0101
        /*0e52*/ 	.byte	0x3f
	.zero		1


	//   ....[50]....
        /*0e54*/ 	.word	0x00011680
        /*0e58*/ 	.word	0x000000c9
        /*0e5c*/ 	.word	0x00022830
        /*0e60*/ 	.short	0x010a
        /*0e62*/ 	.byte	0x3f
	.zero		1


	//   ....[51]....
        /*0e64*/ 	.word	0x000116e0
        /*0e68*/ 	.word	0x000000c9
        /*0e6c*/ 	.word	0x00022830
        /*0e70*/ 	.short	0x010a
        /*0e72*/ 	.byte	0x3f
	.zero		1


	//   ....[52]....
        /*0e74*/ 	.word	0x00011a20
        /*0e78*/ 	.word	0x00000000
        /*0e7c*/ 	.word	0x00000000
        /*0e80*/ 	.short	0x0101
        /*0e82*/ 	.byte	0x3f
	.zero		1


	//   ....[53]....
        /*0e84*/ 	.word	0x00014340
        /*0e88*/ 	.word	0x000000c9
        /*0e8c*/ 	.word	0x00022850
        /*0e90*/ 	.short	0x010a
        /*0e92*/ 	.byte	0x3f
	.zero		1


	//   ....[54]....
        /*0e94*/ 	.word	0x00014390
        /*0e98*/ 	.word	0x000000c9
        /*0e9c*/ 	.word	0x00022850
        /*0ea0*/ 	.short	0x010a
        /*0ea2*/ 	.byte	0x3f
	.zero		1


	//   ....[55]....
        /*0ea4*/ 	.word	0x00014750
        /*0ea8*/ 	.word	0x000000c9
        /*0eac*/ 	.word	0x00000000
        /*0eb0*/ 	.short	0x0101
        /*0eb2*/ 	.byte	0x3f
	.zero		1


	//   ....[56]....
        /*0eb4*/ 	.word	0x00016c30
        /*0eb8*/ 	.word	0x00000000
        /*0ebc*/ 	.word	0x00000000
        /*0ec0*/ 	.short	0x0101
        /*0ec2*/ 	.byte	0x3f
	.zero		1


	//   ....[57]....
        /*0ec4*/ 	.word	0x00019900
        /*0ec8*/ 	.word	0x00000007
        /*0ecc*/ 	.word	0x00022820
        /*0ed0*/ 	.short	0x010a
        /*0ed2*/ 	.byte	0x3f
	.zero		1


	//   ....[58]....
        /*0ed4*/ 	.word	0x000199e0
        /*0ed8*/ 	.word	0x00000006
        /*0edc*/ 	.word	0x000228a0
        /*0ee0*/ 	.short	0x010a
        /*0ee2*/ 	.byte	0x3f
	.zero		1


	//   ....[59]....
        /*0ee4*/ 	.word	0x00019c30
        /*0ee8*/ 	.word	0x00000006
        /*0eec*/ 	.word	0x000228c0
        /*0ef0*/ 	.short	0x010a
        /*0ef2*/ 	.byte	0x3f
	.zero		1


	//   ....[60]....
        /*0ef4*/ 	.word	0x0001a2f0
        /*0ef8*/ 	.word	0x00000005
        /*0efc*/ 	.word	0x000228a0
        /*0f00*/ 	.short	0x010a
        /*0f02*/ 	.byte	0x3f
	.zero		1


	//   ....[61]....
        /*0f04*/ 	.word	0x0001a530
        /*0f08*/ 	.word	0x00000005
        /*0f0c*/ 	.word	0x000228c0
        /*0f10*/ 	.short	0x010a
        /*0f12*/ 	.byte	0x3f
	.zero		1


	//   ....[62]....
        /*0f14*/ 	.word	0x0001b860
        /*0f18*/ 	.word	0x00000000
        /*0f1c*/ 	.word	0x00022840
        /*0f20*/ 	.short	0x010a
        /*0f22*/ 	.byte	0x3f
	.zero		1


	//   ....[63]....
        /*0f24*/ 	.word	0x0001c5d0
        /*0f28*/ 	.word	0x00000008
        /*0f2c*/ 	.word	0x00022800
        /*0f30*/ 	.short	0x0107
        /*0f32*/ 	.byte	0x3f
	.zero		1


	//   ....[64]....
        /*0f34*/ 	.word	0x0001c6d0
        /*0f38*/ 	.word	0x00000002
        /*0f3c*/ 	.word	0x00022800
        /*0f40*/ 	.short	0x0101
        /*0f42*/ 	.byte	0x3f
	.zero		1


	//   ....[65]....
        /*0f44*/ 	.word	0x0001c6f0
        /*0f48*/ 	.word	0x00000002
        /*0f4c*/ 	.word	0x00022820
        /*0f50*/ 	.short	0x010a
        /*0f52*/ 	.byte	0x3f
	.zero		1


	//   ....[66]....
        /*0f54*/ 	.word	0x0001c7f0
        /*0f58*/ 	.word	0x00000002
        /*0f5c*/ 	.word	0x00022860
        /*0f60*/ 	.short	0x010a
        /*0f62*/ 	.byte	0x3f
	.zero		1


	//   ....[67]....
        /*0f64*/ 	.word	0x0001d0b0
        /*0f68*/ 	.word	0x00000002
        /*0f6c*/ 	.word	0x00022840
        /*0f70*/ 	.short	0x010a
        /*0f72*/ 	.byte	0x3f
	.zero		1


	//   ....[68]....
        /*0f74*/ 	.word	0x0001d300
        /*0f78*/ 	.word	0x00000002
        /*0f7c*/ 	.word	0x00022860
        /*0f80*/ 	.short	0x010a
        /*0f82*/ 	.byte	0x3f
	.zero		1


	//   ....[69]....
        /*0f84*/ 	.word	0x0001db60
        /*0f88*/ 	.word	0x00000003
        /*0f8c*/ 	.word	0x00022840
        /*0f90*/ 	.short	0x010a
        /*0f92*/ 	.byte	0x3f
	.zero		1


	//   ....[70]....
        /*0f94*/ 	.word	0x0001dda0
        /*0f98*/ 	.word	0x00000003
        /*0f9c*/ 	.word	0x00022860
        /*0fa0*/ 	.short	0x010a
        /*0fa2*/ 	.byte	0x3f
	.zero		1


	//   ....[71]....
        /*0fa4*/ 	.word	0x0001e570
        /*0fa8*/ 	.word	0x00000003
        /*0fac*/ 	.word	0x00022840
        /*0fb0*/ 	.short	0x010a
        /*0fb2*/ 	.byte	0x3f
	.zero		1


	//   ....[72]....
        /*0fb4*/ 	.word	0x0001e7c0
        /*0fb8*/ 	.word	0x00000003
        /*0fbc*/ 	.word	0x00022860
        /*0fc0*/ 	.short	0x010a
        /*0fc2*/ 	.byte	0x3f
	.zero		1


	//   ....[73]....
        /*0fc4*/ 	.word	0x0001fc10
        /*0fc8*/ 	.word	0x00000000
        /*0fcc*/ 	.word	0x00022820
        /*0fd0*/ 	.short	0x010a
        /*0fd2*/ 	.byte	0x3f
	.zero		1


	//   ....[74]....
        /*0fd4*/ 	.word	0x0001fdc0
        /*0fd8*/ 	.word	0x00000006
        /*0fdc*/ 	.word	0x00000000
        /*0fe0*/ 	.short	0x010a
        /*0fe2*/ 	.byte	0x3f
	.zero		1


	//   ....[75]....
        /*0fe4*/ 	.word	0x0001fe30
        /*0fe8*/ 	.word	0x00000007
        /*0fec*/ 	.word	0x00000000
        /*0ff0*/ 	.short	0x010a
        /*0ff2*/ 	.byte	0x3f
	.zero		1


	//   ....[76]....
        /*0ff4*/ 	.word	0x0001fea0
        /*0ff8*/ 	.word	0x00000004
        /*0ffc*/ 	.word	0x00000000
        /*1000*/ 	.short	0x010a
        /*1002*/ 	.byte	0x3f
	.zero		1


	//   ....[77]....
        /*1004*/ 	.word	0x0001fed0
        /*1008*/ 	.word	0x00000003
        /*100c*/ 	.word	0x00000000
        /*1010*/ 	.short	0x010a
        /*1012*/ 	.byte	0x3f
	.zero		1


	//   ....[78]....
        /*1014*/ 	.word	0x0001ff30
        /*1018*/ 	.word	0x00000062
        /*101c*/ 	.word	0x00022890
        /*1020*/ 	.short	0x010a
        /*1022*/ 	.byte	0x3f
	.zero		1


	//   ....[79]....
        /*1024*/ 	.word	0x0001ff80
        /*1028*/ 	.word	0x00000062
        /*102c*/ 	.word	0x00022890
        /*1030*/ 	.short	0x010a
        /*1032*/ 	.byte	0x3f
	.zero		1


	//   ....[80]....
        /*1034*/ 	.word	0x0001ffd0
        /*1038*/ 	.word	0x00000062
        /*103c*/ 	.word	0x00022890
        /*1040*/ 	.short	0x010a
        /*1042*/ 	.byte	0x3f
	.zero		1


	//   ....[81]....
        /*1044*/ 	.word	0x00020020
        /*1048*/ 	.word	0x00000062
        /*104c*/ 	.word	0x000228b0
        /*1050*/ 	.short	0x010a
        /*1052*/ 	.byte	0x3f
	.zero		1


	//   ....[82]....
        /*1054*/ 	.word	0x000204e0
        /*1058*/ 	.word	0x00000010
        /*105c*/ 	.word	0x00022800
        /*1060*/ 	.short	0x010a
        /*1062*/ 	.byte	0x3f
	.zero		1


	//   ....[83]....
        /*1064*/ 	.word	0x00020ae0
        /*1068*/ 	.word	0x00000010
        /*106c*/ 	.word	0x00022800
        /*1070*/ 	.short	0x010a
        /*1072*/ 	.byte	0x3f
	.zero		1


	//   ....[84]....
        /*1074*/ 	.word	0x00020b30
        /*1078*/ 	.word	0x00000006
        /*107c*/ 	.word	0x00022830
        /*1080*/ 	.short	0x010a
        /*1082*/ 	.byte	0x3f
	.zero		1


	//   ....[85]....
        /*1084*/ 	.word	0x00020b80
        /*1088*/ 	.word	0x00000006
        /*108c*/ 	.word	0x00022850
        /*1090*/ 	.short	0x010a
        /*1092*/ 	.byte	0x3f
	.zero		1


	//   ....[86]....
        /*1094*/ 	.word	0x00020bd0
        /*1098*/ 	.word	0x000000c9
        /*109c*/ 	.word	0x00022830
        /*10a0*/ 	.short	0x010a
        /*10a2*/ 	.byte	0x3f
	.zero		1


	//   ....[87]....
        /*10a4*/ 	.word	0x00020c20
        /*10a8*/ 	.word	0x000000c9
        /*10ac*/ 	.word	0x00022850
        /*10b0*/ 	.short	0x010a
        /*10b2*/ 	.byte	0x3f
	.zero		1


	//   ....[88]....
        /*10b4*/ 	.word	0x00020c70
        /*10b8*/ 	.word	0x00000006
        /*10bc*/ 	.word	0x00022830
        /*10c0*/ 	.short	0x010a
        /*10c2*/ 	.byte	0x3f
	.zero		1


	//   ....[89]....
        /*10c4*/ 	.word	0x00020cc0
        /*10c8*/ 	.word	0x00000006
        /*10cc*/ 	.word	0x00022850
        /*10d0*/ 	.short	0x010a
        /*10d2*/ 	.byte	0x3f
	.zero		1


	//   ....[90]....
        /*10d4*/ 	.word	0x00020d10
        /*10d8*/ 	.word	0x000000c9
        /*10dc*/ 	.word	0x00022830
        /*10e0*/ 	.short	0x010a
        /*10e2*/ 	.byte	0x3f
	.zero		1


	//   ....[91]....
        /*10e4*/ 	.word	0x00020d60
        /*10e8*/ 	.word	0x000000c9
        /*10ec*/ 	.word	0x00022850
        /*10f0*/ 	.short	0x010a
        /*10f2*/ 	.byte	0x3f
	.zero		1


	//   ....[92]....
        /*10f4*/ 	.word	0x00021340
        /*10f8*/ 	.word	0x00000006
        /*10fc*/ 	.word	0x00022820
        /*1100*/ 	.short	0x010a
        /*1102*/ 	.byte	0x3f
	.zero		1


	//   ....[93]....
        /*1104*/ 	.word	0x00021390
        /*1108*/ 	.word	0x00000006
        /*110c*/ 	.word	0x000228a0
        /*1110*/ 	.short	0x010a
        /*1112*/ 	.byte	0x3f
	.zero		1


	//   ....[94]....
        /*1114*/ 	.word	0x000213e0
        /*1118*/ 	.word	0x00000006
        /*111c*/ 	.word	0x000228c0
        /*1120*/ 	.short	0x010a
        /*1122*/ 	.byte	0x3f
	.zero		1


	//   ....[95]....
        /*1124*/ 	.word	0x00021430
        /*1128*/ 	.word	0x00000005
        /*112c*/ 	.word	0x000228a0
        /*1130*/ 	.short	0x010a
        /*1132*/ 	.byte	0x3f
	.zero		1


	//   ....[96]....
        /*1134*/ 	.word	0x00021480
        /*1138*/ 	.word	0x00000005
        /*113c*/ 	.word	0x000228c0
        /*1140*/ 	.short	0x010a
        /*1142*/ 	.byte	0x3f
	.zero		1


	//   ....[97]....
        /*1144*/ 	.word	0x00021620
        /*1148*/ 	.word	0x00000000
        /*114c*/ 	.word	0x00022840
        /*1150*/ 	.short	0x010a
        /*1152*/ 	.byte	0x3f
	.zero		1


	//   ....[98]....
        /*1154*/ 	.word	0x000220d0
        /*1158*/ 	.word	0x00000002
        /*115c*/ 	.word	0x00022820
        /*1160*/ 	.short	0x010a
        /*1162*/ 	.byte	0x3f
	.zero		1


	//   ....[99]....
        /*1164*/ 	.word	0x00022120
        /*1168*/ 	.word	0x00000002
        /*116c*/ 	.word	0x00022860
        /*1170*/ 	.short	0x010a
        /*1172*/ 	.byte	0x3f
	.zero		1


	//   ....[100]....
        /*1174*/ 	.word	0x00022170
        /*1178*/ 	.word	0x00000002
        /*117c*/ 	.word	0x00022840
        /*1180*/ 	.short	0x010a
        /*1182*/ 	.byte	0x3f
	.zero		1


	//   ....[101]....
        /*1184*/ 	.word	0x000221c0
        /*1188*/ 	.word	0x00000002
        /*118c*/ 	.word	0x00022860
        /*1190*/ 	.short	0x010a
        /*1192*/ 	.byte	0x3f
	.zero		1


	//   ....[102]....
        /*1194*/ 	.word	0x00022210
        /*1198*/ 	.word	0x00000003
        /*119c*/ 	.word	0x00022840
        /*11a0*/ 	.short	0x010a
        /*11a2*/ 	.byte	0x3f
	.zero		1


	//   ....[103]....
        /*11a4*/ 	.word	0x00022260
        /*11a8*/ 	.word	0x00000003
        /*11ac*/ 	.word	0x00022860
        /*11b0*/ 	.short	0x010a
        /*11b2*/ 	.byte	0x3f
	.zero		1


	//   ....[104]....
        /*11b4*/ 	.word	0x000222b0
        /*11b8*/ 	.word	0x00000003
        /*11bc*/ 	.word	0x00022840
        /*11c0*/ 	.short	0x010a
        /*11c2*/ 	.byte	0x3f
	.zero		1


	//   ....[105]....
        /*11c4*/ 	.word	0x00022300
        /*11c8*/ 	.word	0x00000003
        /*11cc*/ 	.word	0x00022860
        /*11d0*/ 	.short	0x010a
        /*11d2*/ 	.byte	0x3f
	.zero		1


	//   ....[106]....
        /*11d4*/ 	.word	0x00022d00
        /*11d8*/ 	.word	0x00000000
        /*11dc*/ 	.word	0x00022820
        /*11e0*/ 	.short	0x010a
        /*11e2*/ 	.byte	0x3f
	.zero		1


	//   ....[107]....
        /*11e4*/ 	.word	0x00022ea0
        /*11e8*/ 	.word	0x00000006
        /*11ec*/ 	.word	0x00000000
        /*11f0*/ 	.short	0x010a
        /*11f2*/ 	.byte	0x3f
	.zero		1


	//   ....[108]....
        /*11f4*/ 	.word	0x00022ef0
        /*11f8*/ 	.word	0x00000007
        /*11fc*/ 	.word	0x00000000
        /*1200*/ 	.short	0x010a
        /*1202*/ 	.byte	0x3f
	.zero		1


	//   ....[109]....
        /*1204*/ 	.word	0x00022f40
        /*1208*/ 	.word	0x00000004
        /*120c*/ 	.word	0x00000000
        /*1210*/ 	.short	0x010a
        /*1212*/ 	.byte	0x3f
	.zero		1


	//----- nvinfo : EIATTR_NUM_MBARRIERS
	.align		4
.L_415:
        /*1214*/ 	.byte	0x03, 0x38
        /*1216*/ 	.short	0x0016


	//----- nvinfo : EIATTR_EXIT_INSTR_OFFSETS
	.align		4
        /*1218*/ 	.byte	0x04, 0x1c
        /*121a*/ 	.short	(.L_417 - .L_416)


	//   ....[0]....
.L_416:
        /*121c*/ 	.word	0x0001ff20


	//----- nvinfo : EIATTR_MAX_THREADS
	.align		4
.L_417:
        /*1220*/ 	.byte	0x04, 0x05
        /*1222*/ 	.short	(.L_419 - .L_418)
.L_418:
        /*1224*/ 	.word	0x00000180
        /*1228*/ 	.word	0x00000001
        /*122c*/ 	.word	0x00000001


	//----- nvinfo : EIATTR_CRS_STACK_SIZE
	.align		4
.L_419:
        /*1230*/ 	.byte	0x04, 0x1e
        /*1232*/ 	.short	(.L_421 - .L_420)
.L_420:
        /*1234*/ 	.word	0x00000000


	//----- nvinfo : EIATTR_CBANK_PARAM_SIZE
	.align		4
.L_421:
        /*1238*/ 	.byte	0x03, 0x19
        /*123a*/ 	.short	0x0af0


	//----- nvinfo : EIATTR_PARAM_CBANK
	.align		4
        /*123c*/ 	.byte	0x04, 0x0a
        /*123e*/ 	.short	(.L_423 - .L_422)
	.align		4
.L_422:
        /*1240*/ 	.word	index@(.nv.constant0._ZN7cutlass13device_kernelIN5flash11enable_sm90INS1_16FlashAttnFwdSm90INS1_25CollectiveMainloopFwdSm90ILi2EN4cute5tupleIJNS5_1CILi1EEES8_S8_EEENS6_IJNS7_ILi128EEENS7_ILi96EEENS7_ILi64EEEEEELi256ENS_10bfloat16_tEfNS_4arch4Sm90ELb0ELb1ELb0ELb1ELb0ELb1ELb0ELb1ELb0ELb1ELb0ELb0EEENS1_21CollectiveEpilogueFwdINS6_IJSA_NS7_ILi256EEESB_EEES9_SE_SG_Li256ELb1ELb1ELb0ELb0EEENS1_36VarlenDynamicPersistentTileSchedulerILi128ELi96ELi256ELi128ELb0ELb1ELb1ELb1ELb0ELb1EEEEEEEEEvNT_6ParamsE)
        /*1244*/ 	.short	0x0210
        /*1246*/ 	.short	0x0af0


	//----- nvinfo : EIATTR_SW_WAR
	.align		4
.L_423:
        /*1248*/ 	.byte	0x04, 0x36
        /*124a*/ 	.short	(.L_425 - .L_424)
.L_424:
        /*124c*/ 	.word	0x00000008
.L_425:


//--------------------- .nv.info._ZN7cutlass13device_kernelIN5flash11enable_sm90INS1_16FlashAttnFwdSm90INS1_25CollectiveMainloopFwdSm90ILi2EN4cute5tupleIJNS5_1CILi1EEES8_S8_EEENS6_IJNS7_ILi128EEENS7_ILi96EEENS7_ILi64EEEEEELi256ENS_10bfloat16_tEfNS_4arch4Sm90ELb0ELb1ELb0ELb1ELb0ELb0ELb1ELb1ELb0ELb1ELb0ELb0EEENS1_21CollectiveEpilogueFwdINS6_IJSA_NS7_ILi256EEESB_EEES9_SE_SG_Li256ELb1ELb1ELb0ELb0EEENS1_36VarlenDynamicPersistentTileSchedulerILi128ELi96ELi256ELi128ELb0ELb1ELb1ELb1ELb0ELb1EEEEEEEEEvNT_6ParamsE --------------------------
	.section	.nv.info._ZN7cutlass13device_kernelIN5flash11enable_sm90INS1_16FlashAttnFwdSm90INS1_25CollectiveMainloopFwdSm90ILi2EN4cute5tupleIJNS5_1CILi1EEES8_S8_EEENS6_IJNS7_ILi128EEENS7_ILi96EEENS7_ILi64EEEEEELi256ENS_10bfloat16_tEfNS_4arch4Sm90ELb0ELb1ELb0ELb1ELb0ELb0ELb1ELb1ELb0ELb1ELb0ELb0EEENS1_21CollectiveEpilogueFwdINS6_IJSA_NS7_ILi256EEESB_EEES9_SE_SG_Li256ELb1ELb1ELb0ELb0EEENS1_36VarlenDynamicPersistentTileSchedulerILi128ELi96ELi256ELi128ELb0ELb1ELb1ELb1ELb0ELb1EEEEEEEEEvNT_6ParamsE,"",@"SHT_CUDA_INFO"
	.sectionflags	@""
	.align	4


	//----- nvinfo : EIATTR_CUDA_API_VERSION
	.align		4
        /*0000*/ 	.byte	0x04, 0x37
        /*0002*/ 	.short	(.L_427 - .L_426)
.L_426:
        /*0004*/ 	.word	0x00000082


	//----- nvinfo : EIATTR_KPARAM_INFO
	.align		4
.L_427:
        /*0008*/ 	.byte	0x04, 0x17
        /*000a*/ 	.short	(.L_429 - .L_428)
.L_428:
        /*000c*/ 	.word	0x00000000
        /*0010*/ 	.short	0x0000
        /*0012*/ 	.short	0x0070
        /*0014*/ 	.byte	0x00, 0xf0, 0x01, 0x2e


	//----- nvinfo : EIATTR_SPARSE_MMA_MASK
	.align		4
.L_429:
        /*0018*/ 	.byte	0x03, 0x50
        /*001a*/ 	.short	0x0000


	//----- nvinfo : EIATTR_MAXREG_COUNT
	.align		4
        /*001c*/ 	.byte	0x03, 0x1b
        /*001e*/ 	.short	0x00a8


	//----- nvinfo : EIATTR_NUM_BARRIERS
	.align		4
        /*0020*/ 	.byte	0x02, 0x4c
        /*0022*/ 	.byte	0x10
	.zero		1


	//----- nvinfo : EIATTR_EXTERNS
	.align		4
        /*0024*/ 	.byte	0x04, 0x0f
        /*0026*/ 	.short	(.L_431 - .L_430)


	//   ....[0]....
	.align		4
.L_430:
        /*0028*/ 	.word	index@(__assertfail)


	//----- nvinfo : EIATTR_ANNOTATIONS
	.align		4
.L_431:
        /*002c*/ 	.byte	0x04, 0x55
        /*002e*/ 	.short	(.L_433 - .L_432)


	//   ....[0]....
.L_432:
        /* <DEDUP_REMOVED lines=87> */


	//----- nvinfo : EIATTR_MERCURY_ISA_VERSION
	.align		4
.L_433:
        /*0590*/ 	.byte	0x03, 0x5f
        /*0592*/ 	.short	0x0101


	//----- nvinfo : EIATTR_UNUSED_LOAD_BYTE_OFFSET
	.align		4
        /*0594*/ 	.byte	0x04, 0x44
        /*0596*/ 	.short	(.L_435 - .L_434)


	//   ....[0]....
.L_434:
        /*0598*/ 	.word	0x00000b60
        /*059c*/ 	.word	0x0000fff0


	//   ....[1]....
        /*05a0*/ 	.word	0x0001f040
        /*05a4*/ 	.word	0x0000fff0


	//----- nvinfo : EIATTR_INT_WARP_WIDE_INSTR_OFFSETS
	.align		4
.L_435:
        /*05a8*/ 	.byte	0x04, 0x31
        /*05aa*/ 	.short	(.L_437 - .L_436)


	//   ....[0]....
.L_436:
        /*05ac*/ 	.word	0x00000170


	//   ....[1]....
        /*05b0*/ 	.word	0x000001b0


	//   ....[2]....
        /*05b4*/ 	.word	0x00000220


	//   ....[3]....
        /*05b8*/ 	.word	0x00000230


	//   ....[4]....
        /*05bc*/ 	.word	0x00023230


	//   ....[5]....
        /*05c0*/ 	.word	0x000232c0


	//   ....[6]....
        /*05c4*/ 	.word	0x00027d50


	//   ....[7]....
        /*05c8*/ 	.word	0x00027de0


	//----- nvinfo : EIATTR_COOP_GROUP_MASK_REGIDS
	.align		4
.L_437:
        /*05cc*/ 	.byte	0x04, 0x29
        /*05ce*/ 	.short	(.L_439 - .L_438)


	//   ....[0]....
.L_438:
        /*05d0*/ 	.word	0xffffffff


	//   ....[1]....
        /*05d4*/ 	.word	0xffffffff


	//   ....[2]....
        /*05d8*/ 	.word	0xffffffff


	//   ....[3]....
        /*05dc*/ 	.word	0xffffffff


	//   ....[4]....
        /*05e0*/ 	.word	0xffffffff


	//   ....[5]....
        /*05e4*/ 	.word	0xffffffff


	//   ....[6]....
        /*05e8*/ 	.word	0xffffffff


	//   ....[7]....
        /*05ec*/ 	.word	0xffffffff


	//   ....[8]....
        /*05f0*/ 	.word	0xffffffff


	//   ....[9]....
        /*05f4*/ 	.word	0xffffffff


	//   ....[10]....
        /*05f8*/ 	.word	0xffffffff


	//   ....[11]....
        /*05fc*/ 	.word	0xffffffff


	//   ....[12]....
        /*0600*/ 	.word	0xffffffff


	//   ....[13]....
        /*0604*/ 	.word	0xffffffff


	//   ....[14]....
        /*0608*/ 	.word	0xffffffff


	//   ....[15]....
        /*060c*/ 	.word	0xffffffff


	//   ....[16]....
        /*0610*/ 	.word	0xffffffff


	//   ....[17]....
        /*0614*/ 	.word	0xffffffff


	//   ....[18]....
        /*0618*/ 	.word	0xffffffff


	//   ....[19]....
        /*061c*/ 	.word	0xffffffff


	//   ....[20]....
        /*0620*/ 	.word	0xffffffff


	//   ....[21]....
        /*0624*/ 	.word	0xffffffff


	//   ....[22]....
        /*0628*/ 	.word	0xffffffff


	//   ....[23]....
        /*062c*/ 	.word	0xffffffff


	//   ....[24]....
        /*0630*/ 	.word	0xffffffff


	//   ....[25]....
        /*0634*/ 	.word	0xffffffff


	//   ....[26]....
        /*0638*/ 	.word	0xffffffff


	//   ....[27]....
        /*063c*/ 	.word	0xffffffff


	//   ....[28]....
        /*0640*/ 	.word	0xffffffff


	//   ....[29]....
        /*0644*/ 	.word	0xffffffff


	//   ....[30]....
        /*0648*/ 	.word	0xffffffff


	//   ....[31]....
        /*064c*/ 	.word	0xffffffff


	//   ....[32]....
        /*0650*/ 	.word	0xffffffff


	//   ....[33]....
        /*0654*/ 	.word	0xffffffff


	//   ....[34]....
        /*0658*/ 	.word	0xffffffff


	//   ....[35]....
        /*065c*/ 	.word	0xffffffff


	//   ....[36]....
        /*0660*/ 	.word	0xffffffff


	//   ....[37]....
        /*0664*/ 	.word	0xffffffff


	//   ....[38]....
        /*0668*/ 	.word	0xffffffff


	//   ....[39]....
        /*066c*/ 	.word	0xffffffff


	//   ....[40]....
        /*0670*/ 	.word	0xffffffff


	//   ....[41]....
        /*0674*/ 	.word	0xffffffff


	//   ....[42]....
        /*0678*/ 	.word	0xffffffff


	//   ....[43]....
        /*067c*/ 	.word	0xffffffff


	//   ....[44]....
        /*0680*/ 	.word	0xffffffff


	//   ....[45]....
        /*0684*/ 	.word	0xffffffff


	//   ....[46]....
        /*0688*/ 	.word	0xffffffff


	//   ....[47]....
        /*068c*/ 	.word	0xffffffff


	//   ....[48]....
        /*0690*/ 	.word	0xffffffff


	//   ....[49]....
        /*0694*/ 	.word	0xffffffff


	//   ....[50]....
        /*0698*/ 	.word	0xffffffff


	//   ....[51]....
        /*069c*/ 	.word	0xffffffff


	//   ....[52]....
        /*06a0*/ 	.word	0xffffffff


	//   ....[53]....
        /*06a4*/ 	.word	0xffffffff


	//   ....[54]....
        /*06a8*/ 	.word	0xffffffff


	//   ....[55]....
        /*06ac*/ 	.word	0xffffffff


	//   ....[56]....
        /*06b0*/ 	.word	0xffffffff


	//   ....[57]....
        /*06b4*/ 	.word	0xffffffff


	//   ....[58]....
        /*06b8*/ 	.word	0xffffffff


	//   ....[59]....
        /*06bc*/ 	.word	0xffffffff


	//   ....[60]....
        /*06c0*/ 	.word	0xffffffff


	//   ....[61]....
        /*06c4*/ 	.word	0xffffffff


	//   ....[62]....
        /*06c8*/ 	.word	0xffffffff


	//   ....[63]....
        /*06cc*/ 	.word	0xffffffff


	//   ....[64]....
        /*06d0*/ 	.word	0xffffffff


	//   ....[65]....
        /*06d4*/ 	.word	0xffffffff


	//   ....[66]....
        /*06d8*/ 	.word	0xffffffff


	//   ....[67]....
        /*06dc*/ 	.word	0xffffffff


	//   ....[68]....
        /*06e0*/ 	.word	0xffffffff


	//   ....[69]....
        /*06e4*/ 	.word	0xffffffff


	//   ....[70]....
        /*06e8*/ 	.word	0xffffffff


	//   ....[71]....
        /*06ec*/ 	.word	0xffffffff


	//   ....[72]....
        /*06f0*/ 	.word	0xffffffff


	//   ....[73]....
        /*06f4*/ 	.word	0xffffffff


	//   ....[74]....
        /*06f8*/ 	.word	0xffffffff


	//   ....[75]....
        /*06fc*/ 	.word	0xffffffff


	//   ....[76]....
        /*0700*/ 	.word	0xffffffff


	//   ....[77]....
        /*0704*/ 	.word	0xffffffff


	//   ....[78]....
        /*0708*/ 	.word	0xffffffff


	//   ....[79]....
        /*070c*/ 	.word	0xffffffff


	//   ....[80]....
        /*0710*/ 	.word	0xffffffff


	//   ....[81]....
        /*0714*/ 	.word	0xffffffff


	//   ....[82]....
        /*0718*/ 	.word	0xffffffff


	//   ....[83]....
        /*071c*/ 	.word	0xffffffff


	//   ....[84]....
        /*0720*/ 	.word	0xffffffff


	//   ....[85]....
        /*0724*/ 	.word	0xffffffff


	//   ....[86]....
        /*0728*/ 	.word	0xffffffff


	//   ....[87]....
        /*072c*/ 	.word	0xffffffff


	//   ....[88]....
        /*0730*/ 	.word	0xffffffff


	//   ....[89]....
        /*0734*/ 	.word	0xffffffff


	//   ....[90]....
        /*0738*/ 	.word	0xffffffff


	//   ....[91]....
        /*073c*/ 	.word	0xffffffff


	//   ....[92]....
        /*0740*/ 	.word	0xffffffff


	//   ....[93]....
        /*0744*/ 	.word	0xffffffff


	//   ....[94]....
        /*0748*/ 	.word	0xffffffff


	//   ....[95]....
        /*074c*/ 	.word	0xffffffff


	//   ....[96]....
        /*0750*/ 	.word	0xffffffff


	//   ....[97]....
        /*0754*/ 	.word	0xffffffff


	//   ....[98]....
        /*0758*/ 	.word	0xffffffff


	//   ....[99]....
        /*075c*/ 	.word	0xffffffff


	//   ....[100]....
        /*0760*/ 	.word	0xffffffff


	//   ....[101]....
        /*0764*/ 	.word	0xffffffff


	//   ....[102]....
        /*0768*/ 	.word	0xffffffff


	//   ....[103]....
        /*076c*/ 	.word	0xffffffff


	//   ....[104]....
        /*0770*/ 	.word	0xffffffff


	//   ....[105]....
        /*0774*/ 	.word	0xffffffff


	//   ....[106]....
        /*0778*/ 	.word	0xffffffff


	//   ....[107]....
        /*077c*/ 	.word	0xffffffff


	//   ....[108]....
        /*0780*/ 	.word	0xffffffff


	//   ....[109]....
        /*0784*/ 	.word	0xffffffff


	//   ....[110]....
        /*0788*/ 	.word	0xffffffff


	//   ....[111]....
        /*078c*/ 	.word	0xffffffff


	//   ....[112]....
        /*0790*/ 	.word	0xffffffff


	//   ....[113]....
        /*0794*/ 	.word	0xffffffff


	//   ....[114]....
        /*0798*/ 	.word	0xffffffff


	//   ....[115]....
        /*079c*/ 	.word	0x0500000f


	//   ....[116]....
        /*07a0*/ 	.word	0x0500000f


	//   ....[117]....
        /*07a4*/ 	.word	0x0500000f


	//   ....[118]....
        /*07a8*/ 	.word	0x0500000f


	//   ....[119]....
        /*07ac*/ 	.word	0x0500000f


	//   ....[120]....
        /*07b0*/ 	.word	0x0500000f


	//   ....[121]....
        /*07b4*/ 	.word	0x0500000f


	//   ....[122]....
        /*07b8*/ 	.word	0x0500000f


	//   ....[123]....
        /*07bc*/ 	.word	0x0500000f


	//   ....[124]....
        /*07c0*/ 	.word	0x0500000f


	//   ....[125]....
        /*07c4*/ 	.word	0x0500000f


	//   ....[126]....
        /*07c8*/ 	.word	0x0500000f


	//   ....[127]....
        /*07cc*/ 	.word	0x0500000f


	//   ....[128]....
        /*07d0*/ 	.word	0x0500000f


	//   ....[129]....
        /*07d4*/ 	.word	0x0500000f


	//   ....[130]....
        /*07d8*/ 	.word	0x0500000f


	//   ....[131]....
        /*07dc*/ 	.word	0x0500000f


	//   ....[132]....
        /*07e0*/ 	.word	0x0500000f


	//   ....[133]....
        /*07e4*/ 	.word	0x0500000f


	//   ....[134]....
        /*07e8*/ 	.word	0x0500000f


	//   ....[135]....
        /*07ec*/ 	.word	0x0500000f


	//   ....[136]....
        /*07f0*/ 	.word	0x0500000f


	//   ....[137]....
        /*07f4*/ 	.word	0x0500000f


	//   ....[138]....
        /*07f8*/ 	.word	0x0500000f


	//   ....[139]....
        /*07fc*/ 	.word	0x0500000f


	//   ....[140]....
        /*0800*/ 	.word	0x0500000f


	//   ....[141]....
        /*0804*/ 	.word	0x0500000f


	//   ....[142]....
        /*0808*/ 	.word	0x0500000f


	//   ....[143]....
        /*080c*/ 	.word	0x0500000f


	//   ....[144]....
        /*0810*/ 	.word	0x0500000f


	//   ....[145]....
        /*0814*/ 	.word	0x0500000f


	//   ....[146]....
        /*0818*/ 	.word	0x0500000f


	//   ....[147]....
        /*081c*/ 	.word	0x0500000f


	//   ....[148]....
        /*0820*/ 	.word	0x0500000f


	//   ....[149]....
        /*0824*/ 	.word	0x0500000f


	//   ....[150]....
        /*0828*/ 	.word	0x0500000f


	//   ....[151]....
        /*082c*/ 	.word	0x0500000f


	//   ....[152]....
        /*0830*/ 	.word	0x0500000f


	//   ....[153]....
        /*0834*/ 	.word	0x0500000f


	//   ....[154]....
        /*0838*/ 	.word	0x0500000f


	//   ....[155]....
        /*083c*/ 	.word	0x0500000f


	//   ....[156]....
        /*0840*/ 	.word	0x0500000f


	//   ....[157]....
        /*0844*/ 	.word	0x0500000f


	//   ....[158]....
        /*0848*/ 	.word	0x0500000f


	//   ....[159]....
        /*084c*/ 	.word	0x0500000f


	//   ....[160]....
        /*0850*/ 	.word	0x0500000f


	//   ....[161]....
        /*0854*/ 	.word	0x0500000f


	//   ....[162]....
        /*0858*/ 	.word	0x0500000f


	//   ....[163]....
        /*085c*/ 	.word	0x0500000f


	//   ....[164]....
        /*0860*/ 	.word	0x0500000f


	//   ....[165]....
        /*0864*/ 	.word	0x0500000f


	//   ....[166]....
        /*0868*/ 	.word	0xffffffff


	//   ....[167]....
        /*086c*/ 	.word	0xffffffff


	//   ....[168]....
        /*0870*/ 	.word	0xffffffff


	//   ....[169]....
        /*0874*/ 	.word	0xffffffff


	//   ....[170]....
        /*0878*/ 	.word	0xffffffff


	//   ....[171]....
        /*087c*/ 	.word	0xffffffff


	//----- nvinfo : EIATTR_COOP_GROUP_INSTR_OFFSETS
	.align		4
.L_439:
        /*0880*/ 	.byte	0x04, 0x28
        /*0882*/ 	.short	(.L_441 - .L_440)


	//   ....[0]....
.L_440:
        /*0884*/ 	.word	0x000000b0


	//   ....[1]....
        /*0888*/ 	.word	0x00000180


	//   ....[2]....
        /*088c*/ 	.word	0x000001d0


	//   ....[3]....
        /*0890*/ 	.word	0x00000420


	//   ....[4]....
        /*0894*/ 	.word	0x00000580


	//   ....[5]....
        /*0898*/ 	.word	0x000006a0


	//   ....[6]....
        /*089c*/ 	.word	0x00000800


	//   ....[7]....
        /*08a0*/ 	.word	0x00002290


	//   ....[8]....
        /*08a4*/ 	.word	0x00004480


	//   ....[9]....
        /*08a8*/ 	.word	0x000046e0


	//   ....[10]....
        /*08ac*/ 	.word	0x00005dc0


	//   ....[11]....
        /*08b0*/ 	.word	0x00005e40


	//   ....[12]....
        /*08b4*/ 	.word	0x00006110


	//   ....[13]....
        /*08b8*/ 	.word	0x00006310


	//   ....[14]....
        /*08bc*/ 	.word	0x0000aff0


	//   ....[15]....
        /*08c0*/ 	.word	0x0000b080


	//   ....[16]....
        /*08c4*/ 	.word	0x0000b140


	//   ....[17]....
        /*08c8*/ 	.word	0x0000b190


	//   ....[18]....
        /*08cc*/ 	.word	0x00014840


	//   ....[19]....
        /*08d0*/ 	.word	0x00014a60


	//   ....[20]....
        /*08d4*/ 	.word	0x00015a90


	//   ....[21]....
        /*08d8*/ 	.word	0x00015b60


	//   ....[22]....
        /*08dc*/ 	.word	0x00015ce0


	//   ....[23]....
        /*08e0*/ 	.word	0x00015d40


	//   ....[24]....
        /*08e4*/ 	.word	0x0001e0c0


	//   ....[25]....
        /*08e8*/ 	.word	0x0001e0e0


	//   ....[26]....
        /*08ec*/ 	.word	0x0001e140


	//   ....[27]....
        /*08f0*/ 	.word	0x0001e180


	//   ....[28]....
        /*08f4*/ 	.word	0x0001fe80


	//   ....[29]....
        /*08f8*/ 	.word	0x0001fea0


	//   ....[30]....
        /*08fc*/ 	.word	0x0001fef0


	//   ....[31]....
        /*0900*/ 	.word	0x0001ff10


	//   ....[32]....
        /*0904*/ 	.word	0x00020860


	//   ....[33]....
        /*0908*/ 	.word	0x00020880


	//   ....[34]....
        /*090c*/ 	.word	0x000209d0


	//   ....[35]....
        /*0910*/ 	.word	0x000209f0


	//   ....[36]....
        /*0914*/ 	.word	0x00020b30


	//   ....[37]....
        /*0918*/ 	.word	0x00020b50


	//   ....[38]....
        /*091c*/ 	.word	0x00020ca0


	//   ....[39]....
        /*0920*/ 	.word	0x00020cc0


	//   ....[40]....
        /*0924*/ 	.word	0x00021600


	//   ....[41]....
        /*0928*/ 	.word	0x00021620


	//   ....[42]....
        /*092c*/ 	.word	0x00021760


	//   ....[43]....
        /*0930*/ 	.word	0x00021780


	//   ....[44]....
        /*0934*/ 	.word	0x000218c0


	//   ....[45]....
        /*0938*/ 	.word	0x000218e0


	//   ....[46]....
        /*093c*/ 	.word	0x00021a30


	//   ....[47]....
        /*0940*/ 	.word	0x00021a50


	//   ....[48]....
        /*0944*/ 	.word	0x00021c30


	//   ....[49]....
        /*0948*/ 	.word	0x00021e10


	//   ....[50]....
        /*094c*/ 	.word	0x00021e40


	//   ....[51]....
        /*0950*/ 	.word	0x00021e70


	//   ....[52]....
        /*0954*/ 	.word	0x00021ea0


	//   ....[53]....
        /*0958*/ 	.word	0x00021ed0


	//   ....[54]....
        /*095c*/ 	.word	0x00021f00


	//   ....[55]....
        /*0960*/ 	.word	0x00022070


	//   ....[56]....
        /*0964*/ 	.word	0x000220a0


	//   ....[57]....
        /*0968*/ 	.word	0x000220d0


	//   ....[58]....
        /*096c*/ 	.word	0x00022100


	//   ....[59]....
        /*0970*/ 	.word	0x00022130


	//   ....[60]....
        /*0974*/ 	.word	0x00022160


	//   ....[61]....
        /*0978*/ 	.word	0x00022200


	//   ....[62]....
        /*097c*/ 	.word	0x00022260


	//   ....[63]....
        /*0980*/ 	.word	0x000222f0


	//   ....[64]....
        /*0984*/ 	.word	0x000237f0


	//   ....[65]....
        /*0988*/ 	.word	0x00024350


	//   ....[66]....
        /*098c*/ 	.word	0x00024370


	//   ....[67]....
        /*0990*/ 	.word	0x00024390


	//   ....[68]....
        /*0994*/ 	.word	0x000243c0


	//   ....[69]....
        /*0998*/ 	.word	0x00024490


	//   ....[70]....
        /*099c*/ 	.word	0x00024520


	//   ....[71]....
        /*09a0*/ 	.word	0x00024550


	//   ....[72]....
        /*09a4*/ 	.word	0x000245d0


	//   ....[73]....
        /*09a8*/ 	.word	0x00024600


	//   ....[74]....
        /*09ac*/ 	.word	0x00024680


	//   ....[75]....
        /*09b0*/ 	.word	0x000246b0


	//   ....[76]....
        /*09b4*/ 	.word	0x00024730


	//   ....[77]....
        /*09b8*/ 	.word	0x00024760


	//   ....[78]....
        /*09bc*/ 	.word	0x00024780


	//   ....[79]....
        /*09c0*/ 	.word	0x000247d0


	//   ....[80]....
        /*09c4*/ 	.word	0x000247e0


	//   ....[81]....
        /*09c8*/ 	.word	0x00024f70


	//   ....[82]....
        /*09cc*/ 	.word	0x00024fb0


	//   ....[83]....
        /*09d0*/ 	.word	0x00024fd0


	//   ....[84]....
        /*09d4*/ 	.word	0x00025070


	//   ....[85]....
        /*09d8*/ 	.word	0x00025100


	//   ....[86]....
        /*09dc*/ 	.word	0x00025110


	//   ....[87]....
        /*09e0*/ 	.word	0x000251a0


	//   ....[88]....
        /*09e4*/ 	.word	0x000251b0


	//   ....[89]....
        /*09e8*/ 	.word	0x00025220


	//   ....[90]....
        /*09ec*/ 	.word	0x00025230


	//   ....[91]....
        /*09f0*/ 	.word	0x000252b0


	//   ....[92]....
        /*09f4*/ 	.word	0x000252c0


	//   ....[93]....
        /*09f8*/ 	.word	0x00025340


	//   ....[94]....
        /*09fc*/ 	.word	0x00025350


	//   ....[95]....
        /*0a00*/ 	.word	0x00025360


	//   ....[96]....
        /*0a04*/ 	.word	0x000253a0


	//   ....[97]....
        /*0a08*/ 	.word	0x00027fe0


	//   ....[98]....
        /*0a0c*/ 	.word	0x00028040


	//   ....[99]....
        /*0a10*/ 	.word	0x00028070


	//   ....[100]....
        /*0a14*/ 	.word	0x00028080


	//   ....[101]....
        /*0a18*/ 	.word	0x000280b0


	//   ....[102]....
        /*0a1c*/ 	.word	0x000280e0


	//   ....[103]....
        /*0a20*/ 	.word	0x00028110


	//   ....[104]....
        /*0a24*/ 	.word	0x00028140


	//   ....[105]....
        /*0a28*/ 	.word	0x000282c0


	//   ....[106]....
        /*0a2c*/ 	.word	0x000282f0


	//   ....[107]....
        /*0a30*/ 	.word	0x00028320


	//   ....[108]....
        /*0a34*/ 	.word	0x00028350


	//   ....[109]....
        /*0a38*/ 	.word	0x00028380


	//   ....[110]....
        /*0a3c*/ 	.word	0x000283b0


	//   ....[111]....
        /*0a40*/ 	.word	0x00028470


	//   ....[112]....
        /*0a44*/ 	.word	0x00028490


	//   ....[113]....
        /*0a48*/ 	.word	0x00028500


	//   ....[114]....
        /*0a4c*/ 	.word	0x00028bd0


	//   ....[115]....
        /*0a50*/ 	.word	0x000291b0


	//   ....[116]....
        /*0a54*/ 	.word	0x00029340


	//   ....[117]....
        /*0a58*/ 	.word	0x000293a0


	//   ....[118]....
        /*0a5c*/ 	.word	0x00029400


	//   ....[119]....
        /*0a60*/ 	.word	0x00029460


	//   ....[120]....
        /*0a64*/ 	.word	0x00029500


	//   ....[121]....
        /*0a68*/ 	.word	0x000295f0


	//   ....[122]....
        /*0a6c*/ 	.word	0x00029720


	//   ....[123]....
        /*0a70*/ 	.word	0x000297c0


	//   ....[124]....
        /*0a74*/ 	.word	0x00029890


	//   ....[125]....
        /*0a78*/ 	.word	0x00029930


	//   ....[126]....
        /*0a7c*/ 	.word	0x00029a00


	//   ....[127]....
        /*0a80*/ 	.word	0x00029aa0


	//   ....[128]....
        /*0a84*/ 	.word	0x00029b70


	//   ....[129]....
        /*0a88*/ 	.word	0x00029c10


	//   ....[130]....
        /*0a8c*/ 	.word	0x00029cc0


	//   ....[131]....
        /*0a90*/ 	.word	0x00029d60


	//   ....[132]....
        /*0a94*/ 	.word	0x0002a000


	//   ....[133]....
        /*0a98*/ 	.word	0x0002a0b0


	//   ....[134]....
        /*0a9c*/ 	.word	0x0002a1b0


	//   ....[135]....
        /*0aa0*/ 	.word	0x0002a2a0


	//   ....[136]....
        /*0aa4*/ 	.word	0x0002a360


	//   ....[137]....
        /*0aa8*/ 	.word	0x0002a420


	//   ....[138]....
        /*0aac*/ 	.word	0x0002a4e0


	//   ....[139]....
        /*0ab0*/ 	.word	0x0002a5a0


	//   ....[140]....
        /*0ab4*/ 	.word	0x0002a660


	//   ....[141]....
        /*0ab8*/ 	.word	0x0002a720


	//   ....[142]....
        /*0abc*/ 	.word	0x0002a7e0


	//   ....[143]....
        /*0ac0*/ 	.word	0x0002a890


	//   ....[144]....
        /*0ac4*/ 	.word	0x0002a990


	//   ....[145]....
        /*0ac8*/ 	.word	0x0002a9e0


	//   ....[146]....
        /*0acc*/ 	.word	0x0002aa40


	//   ....[147]....
        /*0ad0*/ 	.word	0x0002ab20


	//   ....[148]....
        /*0ad4*/ 	.word	0x0002ae50


	//   ....[149]....
        /*0ad8*/ 	.word	0x0002aef0


	//   ....[150]....
        /*0adc*/ 	.word	0x0002b010


	//   ....[151]....
        /*0ae0*/ 	.word	0x0002b080


	//   ....[152]....
        /*0ae4*/ 	.word	0x0002b100


	//   ....[153]....
        /*0ae8*/ 	.word	0x0002b180


	//   ....[154]....
        /*0aec*/ 	.word	0x0002b200


	//   ....[155]....
        /*0af0*/ 	.word	0x0002b290


	//   ....[156]....
        /*0af4*/ 	.word	0x0002b330


	//   ....[157]....
        /*0af8*/ 	.word	0x0002b3d0


	//   ....[158]....
        /*0afc*/ 	.word	0x0002b440


	//   ....[159]....
        /*0b00*/ 	.word	0x0002b4b0


	//   ....[160]....
        /*0b04*/ 	.word	0x0002b520


	//   ....[161]....
        /*0b08*/ 	.word	0x0002b5a0


	//   ....[162]....
        /*0b0c*/ 	.word	0x0002b620


	//   ....[163]....
        /*0b10*/ 	.word	0x0002b6c0


	//   ....[164]....
        /*0b14*/ 	.word	0x0002b750


	//   ....[165]....
        /*0b18*/ 	.word	0x0002b880


	//   ....[166]....
        /*0b1c*/ 	.word	0x0002ddb0


	//   ....[167]....
        /*0b20*/ 	.word	0x0002e050


	//   ....[168]....
        /*0b24*/ 	.word	0x0002f320


	//   ....[169]....
        /*0b28*/ 	.word	0x0002f360


	//   ....[170]....
        /*0b2c*/ 	.word	0x0002f3d0


	//   ....[171]....
        /*0b30*/ 	.word	0x0002f3f0


	//----- nvinfo : EIATTR_REG_RECONFIG
	.align		4
.L_441:
        /*0b34*/ 	.byte	0x01, 0x54
	.zero		2


	//----- nvinfo : EIATTR_SYSCALL_OFFSETS
	.align		4
        /*0b38*/ 	.byte	0x04, 0x46
        /*0b3a*/ 	.short	(.L_443 - .L_442)


	//   ....[0]....
.L_442:
        /*0b3c*/ 	.word	0x00002800


	//   ....[1]....
        /*0b40*/ 	.word	0x00023430


	//   ....[2]....
        /*0b44*/ 	.word	0x00023580


	//   ....[3]....
        /*0b48*/ 	.word	0x00023670


	//   ....[4]....
        /*0b4c*/ 	.word	0x00023f20


	//   ....[5]....
        /*0b50*/ 	.word	0x00024b70


	//----- nvinfo : EIATTR_MBARRIER_INSTR_OFFSETS
	.align		4
.L_443:
        /*0b54*/ 	.byte	0x04, 0x39
        /*0b56*/ 	.short	(.L_445 - .L_444)


	//   ....[0]....
.L_444:
        /*0b58*/ 	.word	0x000002c0
        /*0b5c*/ 	.word	0x000000ff
        /*0b60*/ 	.word	0x00032400
        /*0b64*/ 	.short	0x0100
        /*0b66*/ 	.byte	0x08
	.zero		1


	//   ....[1]....
        /*0b68*/ 	.word	0x000002d0
        /*0b6c*/ 	.word	0x000000ff
        /*0b70*/ 	.word	0x00032410
        /*0b74*/ 	.short	0x0100
        /*0b76*/ 	.byte	0x08
	.zero		1


	//   ....[2]....
        /*0b78*/ 	.word	0x000002e0
        /*0b7c*/ 	.word	0x000000ff
        /*0b80*/ 	.word	0x00032420
        /*0b84*/ 	.short	0x0100
        /*0b86*/ 	.byte	0x08
	.zero		1


	//   ....[3]....
        /*0b88*/ 	.word	0x000003d0
        /*0b8c*/ 	.word	0x000000ff
        /*0b90*/ 	.word	0x00032430
        /*0b94*/ 	.short	0x0100
        /*0b96*/ 	.byte	0x08
	.zero		1


	//   ....[4]....
        /*0b98*/ 	.word	0x000003e0
        /*0b9c*/ 	.word	0x000000ff
        /*0ba0*/ 	.word	0x00032440
        /*0ba4*/ 	.short	0x0100
        /*0ba6*/ 	.byte	0x08
	.zero		1


	//   ....[5]....
        /*0ba8*/ 	.word	0x000003f0
        /*0bac*/ 	.word	0x000000ff
        /*0bb0*/ 	.word	0x00032438
        /*0bb4*/ 	.short	0x0100
        /*0bb6*/ 	.byte	0x08
	.zero		1


	//   ....[6]....
        /*0bb8*/ 	.word	0x00000400
        /*0bbc*/ 	.word	0x000000ff
        /*0bc0*/ 	.word	0x00032448
        /*0bc4*/ 	.short	0x0100
        /*0bc6*/ 	.byte	0x08
	.zero		1


	//   ....[7]....
        /*0bc8*/ 	.word	0x00000530
        /*0bcc*/ 	.word	0x000000ff
        /*0bd0*/ 	.word	0x00032450
        /*0bd4*/ 	.short	0x0100
        /*0bd6*/ 	.byte	0x08
	.zero		1


	//   ....[8]....
        /*0bd8*/ 	.word	0x00000540
        /*0bdc*/ 	.word	0x000000ff
        /*0be0*/ 	.word	0x00032460
        /*0be4*/ 	.short	0x0100
        /*0be6*/ 	.byte	0x08
	.zero		1


	//   ....[9]....
        /*0be8*/ 	.word	0x00000550
        /*0bec*/ 	.word	0x000000ff
        /*0bf0*/ 	.word	0x00032458
        /*0bf4*/ 	.short	0x0100
        /*0bf6*/ 	.byte	0x08
	.zero		1


	//   ....[10]....
        /*0bf8*/ 	.word	0x00000560
        /*0bfc*/ 	.word	0x000000ff
        /*0c00*/ 	.word	0x00032468
        /*0c04*/ 	.short	0x0100
        /*0c06*/ 	.byte	0x08
	.zero		1


	//   ....[11]....
        /*0c08*/ 	.word	0x00000650
        /*0c0c*/ 	.word	0x000000ff
        /*0c10*/ 	.word	0x00032470
        /*0c14*/ 	.short	0x0100
        /*0c16*/ 	.byte	0x06
	.zero		1


	//   ....[12]....
        /*0c18*/ 	.word	0x00000660
        /*0c1c*/ 	.word	0x000000ff
        /*0c20*/ 	.word	0x00032480
        /*0c24*/ 	.short	0x0100
        /*0c26*/ 	.byte	0x06
	.zero		1


	//   ....[13]....
        /*0c28*/ 	.word	0x00000670
        /*0c2c*/ 	.word	0x000000ff
        /*0c30*/ 	.word	0x00032478
        /*0c34*/ 	.short	0x0100
        /*0c36*/ 	.byte	0x06
	.zero		1


	//   ....[14]....
        /*0c38*/ 	.word	0x00000680
        /*0c3c*/ 	.word	0x000000ff
        /*0c40*/ 	.word	0x00032488
        /*0c44*/ 	.short	0x0100
        /*0c46*/ 	.byte	0x06
	.zero		1


	//   ....[15]....
        /*0c48*/ 	.word	0x000007b0
        /*0c4c*/ 	.word	0x000000ff
        /*0c50*/ 	.word	0x00032490
        /*0c54*/ 	.short	0x0100
        /*0c56*/ 	.byte	0x08
	.zero		1


	//   ....[16]....
        /*0c58*/ 	.word	0x000007c0
        /*0c5c*/ 	.word	0x000000ff
        /*0c60*/ 	.word	0x000324a0
        /*0c64*/ 	.short	0x0100
        /*0c66*/ 	.byte	0x08
	.zero		1


	//   ....[17]....
        /*0c68*/ 	.word	0x000007d0
        /*0c6c*/ 	.word	0x000000ff
        /*0c70*/ 	.word	0x00032498
        /*0c74*/ 	.short	0x0100
        /*0c76*/ 	.byte	0x08
	.zero		1


	//   ....[18]....
        /*0c78*/ 	.word	0x000007e0
        /*0c7c*/ 	.word	0x000000ff
        /*0c80*/ 	.word	0x000324a8
        /*0c84*/ 	.short	0x0100
        /*0c86*/ 	.byte	0x08
	.zero		1


	//   ....[19]....
        /*0c88*/ 	.word	0x00000910
        /*0c8c*/ 	.word	0x000000ff
        /*0c90*/ 	.word	0x000324b0
        /*0c94*/ 	.short	0x0100
        /*0c96*/ 	.byte	0x08
	.zero		1


	//   ....[20]....
        /*0c98*/ 	.word	0x00000920
        /*0c9c*/ 	.word	0x000000ff
        /*0ca0*/ 	.word	0x000324c0
        /*0ca4*/ 	.short	0x0100
        /*0ca6*/ 	.byte	0x08
	.zero		1


	//   ....[21]....
        /*0ca8*/ 	.word	0x00000930
        /*0cac*/ 	.word	0x000000ff
        /*0cb0*/ 	.word	0x000324b8
        /*0cb4*/ 	.short	0x0100
        /*0cb6*/ 	.byte	0x08
	.zero		1


	//   ....[22]....
        /*0cb8*/ 	.word	0x00000940
        /*0cbc*/ 	.word	0x000000ff
        /*0cc0*/ 	.word	0x000324c8
        /*0cc4*/ 	.short	0x0100
        /*0cc6*/ 	.byte	0x08
	.zero		1


	//   ....[23]....
        /*0cc8*/ 	.word	0x00002a50
        /*0ccc*/ 	.word	0x000000ff
        /*0cd0*/ 	.word	0x00032400
        /*0cd4*/ 	.short	0x010a
        /*0cd6*/ 	.byte	0x2e
	.zero		1


	//   ....[24]....
        /*0cd8*/ 	.word	0x00002ec0
        /*0cdc*/ 	.word	0x00000018
        /*0ce0*/ 	.word	0x00000000
        /*0ce4*/ 	.short	0x010a
        /*0ce6*/ 	.byte	0x3f
	.zero		1


	//   ....[25]....
        /*0ce8*/ 	.word	0x00002f20
        /*0cec*/ 	.word	0x00000018
        /*0cf0*/ 	.word	0x00000000
        /*0cf4*/ 	.short	0x010a
        /*0cf6*/ 	.byte	0x3f
	.zero		1


	//   ....[26]....
        /*0cf8*/ 	.word	0x000032d0
        /*0cfc*/ 	.word	0x000000ff
        /*0d00*/ 	.word	0x00032410
        /*0d04*/ 	.short	0x010a
        /*0d06*/ 	.byte	0x2e
	.zero		1


	//   ....[27]....
        /*0d08*/ 	.word	0x000033d0
        /*0d0c*/ 	.word	0x00000008
        /*0d10*/ 	.word	0x00000000
        /*0d14*/ 	.short	0x010a
        /*0d16*/ 	.byte	0x3f
	.zero		1


	//   ....[28]....
        /*0d18*/ 	.word	0x00003430
        /*0d1c*/ 	.word	0x00000008
        /*0d20*/ 	.word	0x00000000
        /*0d24*/ 	.short	0x010a
        /*0d26*/ 	.byte	0x3f
	.zero		1


	//   ....[29]....
        /*0d28*/ 	.word	0x00004120
        /*0d2c*/ 	.word	0x00000008
        /*0d30*/ 	.word	0x00000000
        /*0d34*/ 	.short	0x0101
        /*0d36*/ 	.byte	0x3f
	.zero		1


	//   ....[30]....
        /*0d38*/ 	.word	0x000093b0
        /*0d3c*/ 	.word	0x00000013
        /*0d40*/ 	.word	0x00000000
        /*0d44*/ 	.short	0x0101
        /*0d46*/ 	.byte	0x3f
	.zero		1


	//   ....[31]....
        /*0d48*/ 	.word	0x00009ae0
        /*0d4c*/ 	.word	0x00000003
        /*0d50*/ 	.word	0x00000000
        /*0d54*/ 	.short	0x010a
        /*0d56*/ 	.byte	0x3f
	.zero		1


	//   ....[32]....
        /*0d58*/ 	.word	0x00009be0
        /*0d5c*/ 	.word	0x00000000
        /*0d60*/ 	.word	0x00000000
        /*0d64*/ 	.short	0x010a
        /*0d66*/ 	.byte	0x3f
	.zero		1


	//   ....[33]....
        /*0d68*/ 	.word	0x0000a010
        /*0d6c*/ 	.word	0x00000003
        /*0d70*/ 	.word	0x00000000
        /*0d74*/ 	.short	0x010a
        /*0d76*/ 	.byte	0x3f
	.zero		1


	//   ....[34]....
        /*0d78*/ 	.word	0x0000a0c0
        /*0d7c*/ 	.word	0x00000004
        /*0d80*/ 	.word	0x00000000
        /*0d84*/ 	.short	0x010a
        /*0d86*/ 	.byte	0x3f
	.zero		1


	//   ....[35]....
        /*0d88*/ 	.word	0x0000ad80
        /*0d8c*/ 	.word	0x00000003
        /*0d90*/ 	.word	0x00000000
        /*0d94*/ 	.short	0x0101
        /*0d96*/ 	.byte	0x3f
	.zero		1


	//   ....[36]....
        /*0d98*/ 	.word	0x00013060
        /*0d9c*/ 	.word	0x00000000
        /*0da0*/ 	.word	0x00000000
        /*0da4*/ 	.short	0x0101
        /*0da6*/ 	.byte	0x3f
	.zero		1


	//   ....[37]....
        /*0da8*/ 	.word	0x00013260
        /*0dac*/ 	.word	0x00000005
        /*0db0*/ 	.word	0x00000000
        /*0db4*/ 	.short	0x010a
        /*0db6*/ 	.byte	0x3f
	.zero		1


	//   ....[38]....
        /*0db8*/ 	.word	0x00013360
        /*0dbc*/ 	.word	0x00000000
        /*0dc0*/ 	.word	0x00000000
        /*0dc4*/ 	.short	0x010a
        /*0dc6*/ 	.byte	0x3f
	.zero		1


	//   ....[39]....
        /*0dc8*/ 	.word	0x00013790
        /*0dcc*/ 	.word	0x00000005
        /*0dd0*/ 	.word	0x00000000
        /*0dd4*/ 	.short	0x010a
        /*0dd6*/ 	.byte	0x3f
	.zero		1


	//   ....[40]....
        /*0dd8*/ 	.word	0x00013840
        /*0ddc*/ 	.word	0x00000004
        /*0de0*/ 	.word	0x00000000
        /*0de4*/ 	.short	0x010a
        /*0de6*/ 	.byte	0x3f
	.zero		1


	//   ....[41]....
        /*0de8*/ 	.word	0x00014500
        /*0dec*/ 	.word	0x00000004
        /*0df0*/ 	.word	0x00000000
        /*0df4*/ 	.short	0x0101
        /*0df6*/ 	.byte	0x3f
	.zero		1


	//   ....[42]....
        /*0df8*/ 	.word	0x0001dc50
        /*0dfc*/ 	.word	0x00000000
        /*0e00*/ 	.word	0x00000000
        /*0e04*/ 	.short	0x0101
        /*0e06*/ 	.byte	0x3f
	.zero		1


	//   ....[43]....
        /*0e08*/ 	.word	0x00020890
        /*0e0c*/ 	.word	0x000000ff
        /*0e10*/ 	.word	0x00000000
        /*0e14*/ 	.short	0x0101
        /*0e16*/ 	.byte	0x04
	.zero		1


	//   ....[44]....
        /*0e18*/ 	.word	0x00023a80
        /*0e1c*/ 	.word	0x00000000
        /*0e20*/ 	.word	0x00032440
        /*0e24*/ 	.short	0x010a
        /*0e26*/ 	.byte	0x3f
	.zero		1


	//   ....[45]....
        /*0e28*/ 	.word	0x00024910
        /*0e2c*/ 	.word	0x00000008
        /*0e30*/ 	.word	0x00032400
        /*0e34*/ 	.short	0x0107
        /*0e36*/ 	.byte	0x3f
	.zero		1


	//   ....[46]....
        /*0e38*/ 	.word	0x000249b0
        /*0e3c*/ 	.word	0x00000002
        /*0e40*/ 	.word	0x00032400
        /*0e44*/ 	.short	0x0101
        /*0e46*/ 	.byte	0x3f
	.zero		1


	//   ....[47]....
        /*0e48*/ 	.word	0x00025500
        /*0e4c*/ 	.word	0x00000008
        /*0e50*/ 	.word	0x00032410
        /*0e54*/ 	.short	0x0107
        /*0e56*/ 	.byte	0x3f
	.zero		1


	//   ....[48]....
        /*0e58*/ 	.word	0x00025600
        /*0e5c*/ 	.word	0x00000002
        /*0e60*/ 	.word	0x00032410
        /*0e64*/ 	.short	0x0101
        /*0e66*/ 	.byte	0x3f
	.zero		1


	//   ....[49]....
        /*0e68*/ 	.word	0x00025620
        /*0e6c*/ 	.word	0x00000002
        /*0e70*/ 	.word	0x00032420
        /*0e74*/ 	.short	0x010a
        /*0e76*/ 	.byte	0x3f
	.zero		1


	//   ....[50]....
        /*0e78*/ 	.word	0x00025730
        /*0e7c*/ 	.word	0x00000002
        /*0e80*/ 	.word	0x00032460
        /*0e84*/ 	.short	0x010a
        /*0e86*/ 	.byte	0x3f
	.zero		1


	//   ....[51]....
        /*0e88*/ 	.word	0x00025ff0
        /*0e8c*/ 	.word	0x00000003
        /*0e90*/ 	.word	0x00032440
        /*0e94*/ 	.short	0x010a
        /*0e96*/ 	.byte	0x3f
	.zero		1


	//   ....[52]....
        /*0e98*/ 	.word	0x00026240
        /*0e9c*/ 	.word	0x00000003
        /*0ea0*/ 	.word	0x00032460
        /*0ea4*/ 	.short	0x010a
        /*0ea6*/ 	.byte	0x3f
	.zero		1


	//   ....[53]....
        /*0ea8*/ 	.word	0x00026aa0
        /*0eac*/ 	.word	0x00000002
        /*0eb0*/ 	.word	0x00032440
        /*0eb4*/ 	.short	0x010a
        /*0eb6*/ 	.byte	0x3f
	.zero		1


	//   ....[54]....
        /*0eb8*/ 	.word	0x00026ce0
        /*0ebc*/ 	.word	0x00000002
        /*0ec0*/ 	.word	0x00032460
        /*0ec4*/ 	.short	0x010a
        /*0ec6*/ 	.byte	0x3f
	.zero		1


	//   ....[55]....
        /*0ec8*/ 	.word	0x000274b0
        /*0ecc*/ 	.word	0x00000003
        /*0ed0*/ 	.word	0x00032440
        /*0ed4*/ 	.short	0x010a
        /*0ed6*/ 	.byte	0x3f
	.zero		1


	//   ....[56]....
        /*0ed8*/ 	.word	0x00027700
        /*0edc*/ 	.word	0x00000003
        /*0ee0*/ 	.word	0x00032460
        /*0ee4*/ 	.short	0x010a
        /*0ee6*/ 	.byte	0x3f
	.zero		1


	//   ....[57]....
        /*0ee8*/ 	.word	0x00028b50
        /*0eec*/ 	.word	0x00000000
        /*0ef0*/ 	.word	0x00032420
        /*0ef4*/ 	.short	0x010a
        /*0ef6*/ 	.byte	0x3f
	.zero		1


	//   ....[58]....
        /*0ef8*/ 	.word	0x00028d10
        /*0efc*/ 	.word	0x00000006
        /*0f00*/ 	.word	0x00000000
        /*0f04*/ 	.short	0x010a
        /*0f06*/ 	.byte	0x3f
	.zero		1


	//   ....[59]....
        /*0f08*/ 	.word	0x00028d80
        /*0f0c*/ 	.word	0x00000007
        /*0f10*/ 	.word	0x00000000
        /*0f14*/ 	.short	0x010a
        /*0f16*/ 	.byte	0x3f
	.zero		1


	//   ....[60]....
        /*0f18*/ 	.word	0x00028df0
        /*0f1c*/ 	.word	0x00000004
        /*0f20*/ 	.word	0x00000000
        /*0f24*/ 	.short	0x010a
        /*0f26*/ 	.byte	0x3f
	.zero		1


	//   ....[61]....
        /*0f28*/ 	.word	0x00028e20
        /*0f2c*/ 	.word	0x00000003
        /*0f30*/ 	.word	0x00000000
        /*0f34*/ 	.short	0x010a
        /*0f36*/ 	.byte	0x3f
	.zero		1


	//   ....[62]....
        /*0f38*/ 	.word	0x00028e90
        /*0f3c*/ 	.word	0x00000009
        /*0f40*/ 	.word	0x00032400
        /*0f44*/ 	.short	0x010a
        /*0f46*/ 	.byte	0x3f
	.zero		1


	//   ....[63]....
        /*0f48*/ 	.word	0x00028ee0
        /*0f4c*/ 	.word	0x00000018
        /*0f50*/ 	.word	0x00000000
        /*0f54*/ 	.short	0x010a
        /*0f56*/ 	.byte	0x3f
	.zero		1


	//   ....[64]....
        /*0f58*/ 	.word	0x00028f40
        /*0f5c*/ 	.word	0x00000009
        /*0f60*/ 	.word	0x00032410
        /*0f64*/ 	.short	0x010a
        /*0f66*/ 	.byte	0x3f
	.zero		1


	//   ....[65]....
        /*0f68*/ 	.word	0x00028f90
        /*0f6c*/ 	.word	0x00000008
        /*0f70*/ 	.word	0x00000000
        /*0f74*/ 	.short	0x010a
        /*0f76*/ 	.byte	0x3f
	.zero		1


	//   ....[66]....
        /*0f78*/ 	.word	0x00028fe0
        /*0f7c*/ 	.word	0x00000000
        /*0f80*/ 	.word	0x00000000
        /*0f84*/ 	.short	0x010a
        /*0f86*/ 	.byte	0x3f
	.zero		1


	//   ....[67]....
        /*0f88*/ 	.word	0x00029030
        /*0f8c*/ 	.word	0x00000004
        /*0f90*/ 	.word	0x00000000
        /*0f94*/ 	.short	0x010a
        /*0f96*/ 	.byte	0x3f
	.zero		1


	//   ....[68]....
        /*0f98*/ 	.word	0x00029080
        /*0f9c*/ 	.word	0x00000000
        /*0fa0*/ 	.word	0x00000000
        /*0fa4*/ 	.short	0x010a
        /*0fa6*/ 	.byte	0x3f
	.zero		1


	//   ....[69]....
        /*0fa8*/ 	.word	0x000290d0
        /*0fac*/ 	.word	0x00000004
        /*0fb0*/ 	.word	0x00000000
        /*0fb4*/ 	.short	0x010a
        /*0fb6*/ 	.byte	0x3f
	.zero		1


	//   ....[70]....
        /*0fb8*/ 	.word	0x00029270
        /*0fbc*/ 	.word	0x00000000
        /*0fc0*/ 	.word	0x00032440
        /*0fc4*/ 	.short	0x010a
        /*0fc6*/ 	.byte	0x3f
	.zero		1


	//   ....[71]....
        /*0fc8*/ 	.word	0x0002ab70
        /*0fcc*/ 	.word	0x00000002
        /*0fd0*/ 	.word	0x00032420
        /*0fd4*/ 	.short	0x010a
        /*0fd6*/ 	.byte	0x3f
	.zero		1


	//   ....[72]....
        /*0fd8*/ 	.word	0x0002abc0
        /*0fdc*/ 	.word	0x00000002
        /*0fe0*/ 	.word	0x00032460
        /*0fe4*/ 	.short	0x010a
        /*0fe6*/ 	.byte	0x3f
	.zero		1


	//   ....[73]....
        /*0fe8*/ 	.word	0x0002ac10
        /*0fec*/ 	.word	0x00000003
        /*0ff0*/ 	.word	0x00032440
        /*0ff4*/ 	.short	0x010a
        /*0ff6*/ 	.byte	0x3f
	.zero		1


	//   ....[74]....
        /*0ff8*/ 	.word	0x0002ac60
        /*0ffc*/ 	.word	0x00000003
        /*1000*/ 	.word	0x00032460
        /*1004*/ 	.short	0x010a
        /*1006*/ 	.byte	0x3f
	.zero		1


	//   ....[75]....
        /*1008*/ 	.word	0x0002acb0
        /*100c*/ 	.word	0x00000002
        /*1010*/ 	.word	0x00032440
        /*1014*/ 	.short	0x010a
        /*1016*/ 	.byte	0x3f
	.zero		1


	//   ....[76]....
        /*1018*/ 	.word	0x0002ad00
        /*101c*/ 	.word	0x00000002
        /*1020*/ 	.word	0x00032460
        /*1024*/ 	.short	0x010a
        /*1026*/ 	.byte	0x3f
	.zero		1


	//   ....[77]....
        /*1028*/ 	.word	0x0002ad50
        /*102c*/ 	.word	0x00000003
        /*1030*/ 	.word	0x00032440
        /*1034*/ 	.short	0x010a
        /*1036*/ 	.byte	0x3f
	.zero		1


	//   ....[78]....
        /*1038*/ 	.word	0x0002ada0
        /*103c*/ 	.word	0x00000003
        /*1040*/ 	.word	0x00032460
        /*1044*/ 	.short	0x010a
        /*1046*/ 	.byte	0x3f
	.zero		1


	//   ....[79]....
        /*1048*/ 	.word	0x0002b7a0
        /*104c*/ 	.word	0x00000000
        /*1050*/ 	.word	0x00032420
        /*1054*/ 	.short	0x010a
        /*1056*/ 	.byte	0x3f
	.zero		1


	//   ....[80]....
        /*1058*/ 	.word	0x0002b940
        /*105c*/ 	.word	0x00000006
        /*1060*/ 	.word	0x00000000
        /*1064*/ 	.short	0x010a
        /*1066*/ 	.byte	0x3f
	.zero		1


	//   ....[81]....
        /*1068*/ 	.word	0x0002b990
        /*106c*/ 	.word	0x00000007
        /*1070*/ 	.word	0x00000000
        /*1074*/ 	.short	0x010a
        /*1076*/ 	.byte	0x3f
	.zero		1


	//   ....[82]....
        /*1078*/ 	.word	0x0002b9e0
        /*107c*/ 	.word	0x00000004
        /*1080*/ 	.word	0x00000000
        /*1084*/ 	.short	0x010a
        /*1086*/ 	.byte	0x3f
	.zero		1


	//   ....[83]....
        /*1088*/ 	.word	0x0002bd90
        /*108c*/ 	.word	0x0000000c
        /*1090*/ 	.word	0x00000000
        /*1094*/ 	.short	0x010a
        /*1096*/ 	.byte	0x3f
	.zero		1


	//   ....[84]....
        /*1098*/ 	.word	0x0002bed0
        /*109c*/ 	.word	0x00000002
        /*10a0*/ 	.word	0x00000000
        /*10a4*/ 	.short	0x010a
        /*10a6*/ 	.byte	0x3f
	.zero		1


	//   ....[85]....
        /*10a8*/ 	.word	0x0002c530
        /*10ac*/ 	.word	0x0000000b
        /*10b0*/ 	.word	0x00000000
        /*10b4*/ 	.short	0x010a
        /*10b6*/ 	.byte	0x3f
	.zero		1


	//   ....[86]....
        /*10b8*/ 	.word	0x0002c670
        /*10bc*/ 	.word	0x00000008
        /*10c0*/ 	.word	0x00000000
        /*10c4*/ 	.short	0x010a
        /*10c6*/ 	.byte	0x3f
	.zero		1


	//   ....[87]....
        /*10c8*/ 	.word	0x0002d8e0
        /*10cc*/ 	.word	0x00000002
        /*10d0*/ 	.word	0x00000000
        /*10d4*/ 	.short	0x0101
        /*10d6*/ 	.byte	0x3f
	.zero		1


	//   ....[88]....
        /*10d8*/ 	.word	0x00047030
        /*10dc*/ 	.word	0x00000004
        /*10e0*/ 	.word	0x00000000
        /*10e4*/ 	.short	0x0101
        /*10e6*/ 	.byte	0x3f
	.zero		1


	//   ....[89]....
        /*10e8*/ 	.word	0x00047060
        /*10ec*/ 	.word	0x00000002
        /*10f0*/ 	.word	0x00000000
        /*10f4*/ 	.short	0x010a
        /*10f6*/ 	.byte	0x3f
	.zero		1


	//   ....[90]....
        /*10f8*/ 	.word	0x000470b0
        /*10fc*/ 	.word	0x00000008
        /*1100*/ 	.word	0x00000000
        /*1104*/ 	.short	0x010a
        /*1106*/ 	.byte	0x3f
	.zero		1


	//----- nvinfo : EIATTR_NUM_MBARRIERS
	.align		4
.L_445:
        /*1108*/ 	.byte	0x03, 0x38
        /*110a*/ 	.short	0x0017


	//----- nvinfo : EIATTR_EXIT_INSTR_OFFSETS
	.align		4
        /*110c*/ 	.byte	0x04, 0x1c
        /*110e*/ 	.short	(.L_447 - .L_446)


	//   ....[0]....
.L_446:
        /*1110*/ 	.word	0x00000b90


	//   ....[1]....
        /*1114*/ 	.word	0x00021bd0


	//   ....[2]....
        /*1118*/ 	.word	0x00028e70


	//----- nvinfo : EIATTR_MAX_THREADS
	.align		4
.L_447:
        /*111c*/ 	.byte	0x04, 0x05
        /*111e*/ 	.short	(.L_449 - .L_448)
.L_448:
        /*1120*/ 	.word	0x00000180
        /*1124*/ 	.word	0x00000001
        /*1128*/ 	.word	0x00000001


	//----- nvinfo : EIATTR_CRS_STACK_SIZE
	.align		4
.L_449:
        /*112c*/ 	.byte	0x04, 0x1e
        /*112e*/ 	.short	(.L_451 - .L_450)
.L_450:
        /*1130*/ 	.word	0x00000000


	//----- nvinfo : EIATTR_CBANK_PARAM_SIZE
	.align		4
.L_451:
        /*1134*/ 	.byte	0x03, 0x19
        /*1136*/ 	.short	0x0bf0


	//----- nvinfo : EIATTR_PARAM_CBANK
	.align		4
        /*1138*/ 	.byte	0x04, 0x0a
        /*113a*/ 	.short	(.L_453 - .L_452)
	.align		4
.L_452:
        /*113c*/ 	.word	index@(.nv.constant0._ZN7cutlass13device_kernelIN5flash11enable_sm90INS1_16FlashAttnFwdSm90INS1_25CollectiveMainloopFwdSm90ILi2EN4cute5tupleIJNS5_1CILi1EEES8_S8_EEENS6_IJNS7_ILi128EEENS7_ILi96EEENS7_ILi64EEEEEELi256ENS_10bfloat16_tEfNS_4arch4Sm90ELb0ELb1ELb0ELb1ELb0ELb0ELb1ELb1ELb0ELb1ELb0ELb0EEENS1_21CollectiveEpilogueFwdINS6_IJSA_NS7_ILi256EEESB_EEES9_SE_SG_Li256ELb1ELb1ELb0ELb0EEENS1_36VarlenDynamicPersistentTileSchedulerILi128ELi96ELi256ELi128ELb0ELb1ELb1ELb1ELb0ELb1EEEEEEEEEvNT_6ParamsE)
        /*1140*/ 	.short	0x0210
        /*1142*/ 	.short	0x0bf0


	//----- nvinfo : EIATTR_SW_WAR
	.align		4
.L_453:
        /*1144*/ 	.byte	0x04, 0x36
        /*1146*/ 	.short	(.L_455 - .L_454)
.L_454:
        /*1148*/ 	.word	0x00000008
.L_455:


//--------------------- .nv.info._ZN7cutlass13device_kernelIN5flash11enable_sm90INS1_16FlashAttnFwdSm90INS1_25CollectiveMainloopFwdSm90ILi2EN4cute5tupleIJNS5_1CILi1EEES8_S8_EEENS6_IJNS7_ILi128EEENS7_ILi96EEENS7_ILi64EEEEEELi256ENS_10bfloat16_tEfNS_4arch4Sm90ELb0ELb1ELb0ELb1ELb0ELb1ELb1ELb1ELb0ELb1ELb0ELb0EEENS1_21CollectiveEpilogueFwdINS6_IJSA_NS7_ILi256EEESB_EEES9_SE_SG_Li256ELb1ELb1ELb0ELb0EEENS1_36VarlenDynamicPersistentTileSchedulerILi128ELi96ELi256ELi128ELb0ELb1ELb1ELb1ELb0ELb1EEEEEEEEEvNT_6ParamsE --------------------------
	.section	.nv.info._ZN7cutlass13device_kernelIN5flash11enable_sm90INS1_16FlashAttnFwdSm90INS1_25CollectiveMainloopFwdSm90ILi2EN4cute5tupleIJNS5_1CILi1EEES8_S8_EEENS6_IJNS7_ILi128EEENS7_ILi96EEENS7_ILi64EEEEEELi256ENS_10bfloat16_tEfNS_4arch4Sm90ELb0ELb1ELb0ELb1ELb0ELb1ELb1ELb1ELb0ELb1ELb0ELb0EEENS1_21CollectiveEpilogueFwdINS6_IJSA_NS7_ILi256EEESB_EEES9_SE_SG_Li256ELb1ELb1ELb0ELb0EEENS1_36VarlenDynamicPersistentTileSchedulerILi128ELi96ELi256ELi128ELb0ELb1ELb1ELb1ELb0ELb1EEEEEEEEEvNT_6ParamsE,"",@"SHT_CUDA_INFO"
	.sectionflags	@""
	.align	4


	//----- nvinfo : EIATTR_CUDA_API_VERSION
	.align		4
        /*0000*/ 	.byte	0x04, 0x37
        /*0002*/ 	.short	(.L_457 - .L_456)
.L_456:
        /*0004*/ 	.word	0x00000082


	//----- nvinfo : EIATTR_KPARAM_INFO
	.align		4
.L_457:
        /*0008*/ 	.byte	0x04, 0x17
        /*000a*/ 	.short	(.L_459 - .L_458)
.L_458:
        /*000c*/ 	.word	0x00000000
        /*0010*/ 	.short	0x0000
        /*0012*/ 	.short	0x0070
        /*0014*/ 	.byte	0x00, 0xf0, 0x01, 0x2e


	//----- nvinfo : EIATTR_SPARSE_MMA_MASK
	.align		4
.L_459:
        /*0018*/ 	.byte	0x03, 0x50
        /*001a*/ 	.short	0x0000


	//----- nvinfo : EIATTR_MAXREG_COUNT
	.align		4
        /*001c*/ 	.byte	0x03, 0x1b
        /*001e*/ 	.short	0x00a8


	//----- nvinfo : EIATTR_NUM_BARRIERS
	.align		4
        /*0020*/ 	.byte	0x02, 0x4c
        /*0022*/ 	.byte	0x10
	.zero		1


	//----- nvinfo : EIATTR_EXTERNS
	.align		4
        /*0024*/ 	.byte	0x04, 0x0f
        /*0026*/ 	.short	(.L_461 - .L_460)


	//   ....[0]....
	.align		4
.L_460:
        /*0028*/ 	.word	index@(__assertfail)


	//----- nvinfo : EIATTR_ANNOTATIONS
	.align		4
.L_461:
        /*002c*/ 	.byte	0x04, 0x55
        /*002e*/ 	.short	(.L_463 - .L_462)


	//   ....[0]....
.L_462:
        /* <DEDUP_REMOVED lines=100> */


	//----- nvinfo : EIATTR_MERCURY_ISA_VERSION
	.align		4
.L_463:
        /*0660*/ 	.byte	0x03, 0x5f
        /*0662*/ 	.short	0x0101


	//----- nvinfo : EIATTR_UNUSED_LOAD_BYTE_OFFSET
	.align		4
        /*0664*/ 	.byte	0x04, 0x44
        /*0666*/ 	.short	(.L_465 - .L_464)


	//   ....[0]....
.L_464:
        /*0668*/ 	.word	0x00000be0
        /*066c*/ 	.word	0x0000fff0


	//   ....[1]....
        /*0670*/ 	.word	0x0002ac80
        /*0674*/ 	.word	0x0000fff0


	//----- nvinfo : EIATTR_INT_WARP_WIDE_INSTR_OFFSETS
	.align		4
.L_465:
        /*0678*/ 	.byte	0x04, 0x31
        /*067a*/ 	.short	(.L_467 - .L_466)


	//   ....[0]....
.L_466:
        /*067c*/ 	.word	0x000001e0


	//   ....[1]....
        /*0680*/ 	.word	0x00000220


	//   ....[2]....
        /*0684*/ 	.word	0x00000290


	//   ....[3]....
        /*0688*/ 	.word	0x000002a0


	//   ....[4]....
        /*068c*/ 	.word	0x00030b00


	//   ....[5]....
        /*0690*/ 	.word	0x00030b90


	//   ....[6]....
        /*0694*/ 	.word	0x00035750


	//   ....[7]....
        /*0698*/ 	.word	0x000357e0


	//----- nvinfo : EIATTR_COOP_GROUP_MASK_REGIDS
	.align		4
.L_467:
        /*069c*/ 	.byte	0x04, 0x29
        /*069e*/ 	.short	(.L_469 - .L_468)


	//   ....[0]....
.L_468:
        /*06a0*/ 	.word	0xffffffff


	//   ....[1]....
        /*06a4*/ 	.word	0xffffffff


	//   ....[2]....
        /*06a8*/ 	.word	0xffffffff


	//   ....[3]....
        /*06ac*/ 	.word	0xffffffff


	//   ....[4]....
        /*06b0*/ 	.word	0xffffffff


	//   ....[5]....
        /*06b4*/ 	.word	0xffffffff


	//   ....[6]....
        /*06b8*/ 	.word	0xffffffff


	//   ....[7]....
        /*06bc*/ 	.word	0xffffffff


	//   ....[8]....
        /*06c0*/ 	.word	0xffffffff


	//   ....[9]....
        /*06c4*/ 	.word	0xffffffff


	//   ....[10]....
        /*06c8*/ 	.word	0xffffffff


	//   ....[11]....
        /*06cc*/ 	.word	0xffffffff


	//   ....[12]....
        /*06d0*/ 	.word	0xffffffff


	//   ....[13]....
        /*06d4*/ 	.word	0xffffffff


	//   ....[14]....
        /*06d8*/ 	.word	0xffffffff


	//   ....[15]....
        /*06dc*/ 	.word	0xffffffff


	//   ....[16]....
        /*06e0*/ 	.word	0xffffffff


	//   ....[17]....
        /*06e4*/ 	.word	0xffffffff


	//   ....[18]....
        /*06e8*/ 	.word	0xffffffff


	//   ....[19]....
        /*06ec*/ 	.word	0xffffffff


	//   ....[20]....
        /*06f0*/ 	.word	0xffffffff


	//   ....[21]....
        /*06f4*/ 	.word	0xffffffff


	//   ....[22]....
        /*06f8*/ 	.word	0xffffffff


	//   ....[23]....
        /*06fc*/ 	.word	0xffffffff


	//   ....[24]....
        /*0700*/ 	.word	0xffffffff


	//   ....[25]....
        /*0704*/ 	.word	0xffffffff


	//   ....[26]....
        /*0708*/ 	.word	0xffffffff


	//   ....[27]....
        /*070c*/ 	.word	0xffffffff


	//   ....[28]....
        /*0710*/ 	.word	0xffffffff


	//   ....[29]....
        /*0714*/ 	.word	0xffffffff


	//   ....[30]....
        /*0718*/ 	.word	0xffffffff


	//   ....[31]....
        /*071c*/ 	.word	0xffffffff


	//   ....[32]....
        /*0720*/ 	.word	0xffffffff


	//   ....[33]....
        /*0724*/ 	.word	0xffffffff


	//   ....[34]....
        /*0728*/ 	.word	0xffffffff


	//   ....[35]....
        /*072c*/ 	.word	0xffffffff


	//   ....[36]....
        /*0730*/ 	.word	0xffffffff


	//   ....[37]....
        /*0734*/ 	.word	0xffffffff


	//   ....[38]....
        /*0738*/ 	.word	0xffffffff


	//   ....[39]....
        /*073c*/ 	.word	0xffffffff


	//   ....[40]....
        /*0740*/ 	.word	0xffffffff


	//   ....[41]....
        /*0744*/ 	.word	0xffffffff


	//   ....[42]....
        /*0748*/ 	.word	0xffffffff


	//   ....[43]....
        /*074c*/ 	.word	0xffffffff


	//   ....[44]....
        /*0750*/ 	.word	0xffffffff


	//   ....[45]....
        /*0754*/ 	.word	0xffffffff


	//   ....[46]....
        /*0758*/ 	.word	0xffffffff


	//   ....[47]....
        /*075c*/ 	.word	0xffffffff


	//   ....[48]....
        /*0760*/ 	.word	0xffffffff


	//   ....[49]....
        /*0764*/ 	.word	0xffffffff


	//   ....[50]....
        /*0768*/ 	.word	0xffffffff


	//   ....[51]....
        /*076c*/ 	.word	0xffffffff


	//   ....[52]....
        /*0770*/ 	.word	0xffffffff


	//   ....[53]....
        /*0774*/ 	.word	0xffffffff


	//   ....[54]....
        /*0778*/ 	.word	0xffffffff


	//   ....[55]....
        /*077c*/ 	.word	0xffffffff


	//   ....[56]....
        /*0780*/ 	.word	0xffffffff


	//   ....[57]....
        /*0784*/ 	.word	0xffffffff


	//   ....[58]....
        /*0788*/ 	.word	0xffffffff


	//   ....[59]....
        /*078c*/ 	.word	0xffffffff


	//   ....[60]....
        /*0790*/ 	.word	0xffffffff


	//   ....[61]....
        /*0794*/ 	.word	0xffffffff


	//   ....[62]....
        /*0798*/ 	.word	0xffffffff


	//   ....[63]....
        /*079c*/ 	.word	0xffffffff


	//   ....[64]....
        /*07a0*/ 	.word	0xffffffff


	//   ....[65]....
        /*07a4*/ 	.word	0xffffffff


	//   ....[66]....
        /*07a8*/ 	.word	0xffffffff


	//   ....[67]....
        /*07ac*/ 	.word	0xffffffff


	//   ....[68]....
        /*07b0*/ 	.word	0xffffffff


	//   ....[69]....
        /*07b4*/ 	.word	0xffffffff


	//   ....[70]....
        /*07b8*/ 	.word	0xffffffff


	//   ....[71]....
        /*07bc*/ 	.word	0xffffffff


	//   ....[72]....
        /*07c0*/ 	.word	0xffffffff


	//   ....[73]....
        /*07c4*/ 	.word	0xffffffff


	//   ....[74]....
        /*07c8*/ 	.word	0xffffffff


	//   ....[75]....
        /*07cc*/ 	.word	0xffffffff


	//   ....[76]....
        /*07d0*/ 	.word	0xffffffff


	//   ....[77]....
        /*07d4*/ 	.word	0xffffffff


	//   ....[78]....
        /*07d8*/ 	.word	0xffffffff


	//   ....[79]....
        /*07dc*/ 	.word	0xffffffff


	//   ....[80]....
        /*07e0*/ 	.word	0xffffffff


	//   ....[81]....
        /*07e4*/ 	.word	0xffffffff


	//   ....[82]....
        /*07e8*/ 	.word	0xffffffff


	//   ....[83]....
        /*07ec*/ 	.word	0xffffffff


	//   ....[84]....
        /*07f0*/ 	.word	0xffffffff


	//   ....[85]....
        /*07f4*/ 	.word	0xffffffff


	//   ....[86]....
        /*07f8*/ 	.word	0xffffffff


	//   ....[87]....
        /*07fc*/ 	.word	0xffffffff


	//   ....[88]....
        /*0800*/ 	.word	0xffffffff


	//   ....[89]....
        /*0804*/ 	.word	0xffffffff


	//   ....[90]....
        /*0808*/ 	.word	0xffffffff


	//   ....[91]....
        /*080c*/ 	.word	0xffffffff


	//   ....[92]....
        /*0810*/ 	.word	0xffffffff


	//   ....[93]....
        /*0814*/ 	.word	0xffffffff


	//   ....[94]....
        /*0818*/ 	.word	0xffffffff


	//   ....[95]....
        /*081c*/ 	.word	0xffffffff


	//   ....[96]....
        /*0820*/ 	.word	0xffffffff


	//   ....[97]....
        /*0824*/ 	.word	0xffffffff


	//   ....[98]....
        /*0828*/ 	.word	0xffffffff


	//   ....[99]....
        /*082c*/ 	.word	0xffffffff


	//   ....[100]....
        /*0830*/ 	.word	0xffffffff


	//   ....[101]....
        /*0834*/ 	.word	0xffffffff


	//   ....[102]....
        /*0838*/ 	.word	0xffffffff


	//   ....[103]....
        /*083c*/ 	.word	0xffffffff


	//   ....[104]....
        /*0840*/ 	.word	0xffffffff


	//   ....[105]....
        /*0844*/ 	.word	0xffffffff


	//   ....[106]....
        /*0848*/ 	.word	0xffffffff


	//   ....[107]....
        /*084c*/ 	.word	0xffffffff


	//   ....[108]....
        /*0850*/ 	.word	0xffffffff


	//   ....[109]....
        /*0854*/ 	.word	0xffffffff


	//   ....[110]....
        /*0858*/ 	.word	0xffffffff


	//   ....[111]....
        /*085c*/ 	.word	0xffffffff


	//   ....[112]....
        /*0860*/ 	.word	0xffffffff


	//   ....[113]....
        /*0864*/ 	.word	0xffffffff


	//   ....[114]....
        /*0868*/ 	.word	0xffffffff


	//   ....[115]....
        /*086c*/ 	.word	0xffffffff


	//   ....[116]....
        /*0870*/ 	.word	0xffffffff


	//   ....[117]....
        /*0874*/ 	.word	0xffffffff


	//   ....[118]....
        /*0878*/ 	.word	0xffffffff


	//   ....[119]....
        /*087c*/ 	.word	0xffffffff


	//   ....[120]....
        /*0880*/ 	.word	0xffffffff


	//   ....[121]....
        /*0884*/ 	.word	0xffffffff


	//   ....[122]....
        /*0888*/ 	.word	0xffffffff


	//   ....[123]....
        /*088c*/ 	.word	0xffffffff


	//   ....[124]....
        /*0890*/ 	.word	0xffffffff


	//   ....[125]....
        /*0894*/ 	.word	0xffffffff


	//   ....[126]....
        /*0898*/ 	.word	0xffffffff


	//   ....[127]....
        /*089c*/ 	.word	0xffffffff


	//   ....[128]....
        /*08a0*/ 	.word	0xffffffff


	//   ....[129]....
        /*08a4*/ 	.word	0xffffffff


	//   ....[130]....
        /*08a8*/ 	.word	0xffffffff


	//   ....[131]....
        /*08ac*/ 	.word	0xffffffff


	//   ....[132]....
        /*08b0*/ 	.word	0x0500000f


	//   ....[133]....
        /*08b4*/ 	.word	0x0500000f


	//   ....[134]....
        /*08b8*/ 	.word	0x0500000f


	//   ....[135]....
        /*08bc*/ 	.word	0x0500000f


	//   ....[136]....
        /*08c0*/ 	.word	0x0500000f


	//   ....[137]....
        /*08c4*/ 	.word	0x0500000f


	//   ....[138]....
        /*08c8*/ 	.word	0x0500000f


	//   ....[139]....
        /*08cc*/ 	.word	0x0500000f


	//   ....[140]....
        /*08d0*/ 	.word	0x0500000f


	//   ....[141]....
        /*08d4*/ 	.word	0x0500000f


	//   ....[142]....
        /*08d8*/ 	.word	0x0500000f


	//   ....[143]....
        /*08dc*/ 	.word	0x0500000f


	//   ....[144]....
        /*08e0*/ 	.word	0x0500000f


	//   ....[145]....
        /*08e4*/ 	.word	0x0500000f


	//   ....[146]....
        /*08e8*/ 	.word	0x0500000f


	//   ....[147]....
        /*08ec*/ 	.word	0x0500000f


	//   ....[148]....
        /*08f0*/ 	.word	0x0500000f


	//   ....[149]....
        /*08f4*/ 	.word	0x0500000f


	//   ....[150]....
        /*08f8*/ 	.word	0x0500000f


	//   ....[151]....
        /*08fc*/ 	.word	0x0500000f


	//   ....[152]....
        /*0900*/ 	.word	0x0500000f


	//   ....[153]....
        /*0904*/ 	.word	0x0500000f


	//   ....[154]....
        /*0908*/ 	.word	0x0500000f


	//   ....[155]....
        /*090c*/ 	.word	0x0500000f


	//   ....[156]....
        /*0910*/ 	.word	0x0500000f


	//   ....[157]....
        /*0914*/ 	.word	0x0500000f


	//   ....[158]....
        /*0918*/ 	.word	0x0500000f


	//   ....[159]....
        /*091c*/ 	.word	0x0500000f


	//   ....[160]....
        /*0920*/ 	.word	0x0500000f


	//   ....[161]....
        /*0924*/ 	.word	0x0500000f


	//   ....[162]....
        /*0928*/ 	.word	0x0500000f


	//   ....[163]....
        /*092c*/ 	.word	0x0500000f


	//   ....[164]....
        /*0930*/ 	.word	0x0500000f


	//   ....[165]....
        /*0934*/ 	.word	0x0500000f


	//   ....[166]....
        /*0938*/ 	.word	0x0500000f


	//   ....[167]....
        /*093c*/ 	.word	0x0500000f


	//   ....[168]....
        /*0940*/ 	.word	0x0500000f


	//   ....[169]....
        /*0944*/ 	.word	0x0500000f


	//   ....[170]....
        /*0948*/ 	.word	0x0500000f


	//   ....[171]....
        /*094c*/ 	.word	0x0500000f


	//   ....[172]....
        /*0950*/ 	.word	0x0500000f


	//   ....[173]....
        /*0954*/ 	.word	0x0500000f


	//   ....[174]....
        /*0958*/ 	.word	0x0500000f


	//   ....[175]....
        /*095c*/ 	.word	0x0500000f


	//   ....[176]....
        /*0960*/ 	.word	0x0500000f


	//   ....[177]....
        /*0964*/ 	.word	0x0500000f


	//   ....[178]....
        /*0968*/ 	.word	0x0500000f


	//   ....[179]....
        /*096c*/ 	.word	0x0500000f


	//   ....[180]....
        /*0970*/ 	.word	0x0500000f


	//   ....[181]....
        /*0974*/ 	.word	0x0500000f


	//   ....[182]....
        /*0978*/ 	.word	0x0500000f


	//   ....[183]....
        /*097c*/ 	.word	0x0500000f


	//   ....[184]....
        /*0980*/ 	.word	0x0500000f


	//   ....[185]....
        /*0984*/ 	.word	0x0500000f


	//   ....[186]....
        /*0988*/ 	.word	0x0500000f


	//   ....[187]....
        /*098c*/ 	.word	0x0500000f


	//   ....[188]....
        /*0990*/ 	.word	0x0500000f


	//   ....[189]....
        /*0994*/ 	.word	0x0500000f


	//   ....[190]....
        /*0998*/ 	.word	0x0500000f


	//   ....[191]....
        /*099c*/ 	.word	0x0500000f


	//   ....[192]....
        /*09a0*/ 	.word	0x0500000f


	//   ....[193]....
        /*09a4*/ 	.word	0x0500000f


	//   ....[194]....
        /*09a8*/ 	.word	0x0500000f


	//   ....[195]....
        /*09ac*/ 	.word	0x0500000f


	//   ....[196]....
        /*09b0*/ 	.word	0x0500000f


	//   ....[197]....
        /*09b4*/ 	.word	0x0500000f


	//   ....[198]....
        /*09b8*/ 	.word	0x0500000f


	//   ....[199]....
        /*09bc*/ 	.word	0x0500000f


	//   ....[200]....
        /*09c0*/ 	.word	0x0500000f


	//   ....[201]....
        /*09c4*/ 	.word	0x0500000f


	//   ....[202]....
        /*09c8*/ 	.word	0x0500000f


	//   ....[203]....
        /*09cc*/ 	.word	0x0500000f


	//   ....[204]....
        /*09d0*/ 	.word	0x0500000f


	//   ....[205]....
        /*09d4*/ 	.word	0x0500000f


	//   ....[206]....
        /*09d8*/ 	.word	0x0500000f


	//   ....[207]....
        /*09dc*/ 	.word	0x0500000f


	//   ....[208]....
        /*09e0*/ 	.word	0x0500000f


	//   ....[209]....
        /*09e4*/ 	.word	0xffffffff


	//   ....[210]....
        /*09e8*/ 	.word	0xffffffff


	//   ....[211]....
        /*09ec*/ 	.word	0xffffffff


	//   ....[212]....
        /*09f0*/ 	.word	0xffffffff


	//   ....[213]....
        /*09f4*/ 	.word	0xffffffff


	//   ....[214]....
        /*09f8*/ 	.word	0xffffffff


	//----- nvinfo : EIATTR_COOP_GROUP_INSTR_OFFSETS
	.align		4
.L_469:
        /*09fc*/ 	.byte	0x04, 0x28
        /*09fe*/ 	.short	(.L_471 - .L_470)


	//   ....[0]....
.L_470:
        /*0a00*/ 	.word	0x000000c0


	//   ....[1]....
        /*0a04*/ 	.word	0x000001f0


	//   ....[2]....
        /*0a08*/ 	.word	0x00000240


	//   ....[3]....
        /*0a0c*/ 	.word	0x00000490


	//   ....[4]....
        /*0a10*/ 	.word	0x000005f0


	//   ....[5]....
        /*0a14*/ 	.word	0x00000710


	//   ....[6]....
        /*0a18*/ 	.word	0x00000870


	//   ....[7]....
        /*0a1c*/ 	.word	0x000069c0


	//   ....[8]....
        /*0a20*/ 	.word	0x00007650


	//   ....[9]....
        /*0a24*/ 	.word	0x00007660


	//   ....[10]....
        /*0a28*/ 	.word	0x00007670


	//   ....[11]....
        /*0a2c*/ 	.word	0x00007680


	//   ....[12]....
        /*0a30*/ 	.word	0x00007950


	//   ....[13]....
        /*0a34*/ 	.word	0x00007960


	//   ....[14]....
        /*0a38*/ 	.word	0x00007970


	//   ....[15]....
        /*0a3c*/ 	.word	0x00007980


	//   ....[16]....
        /*0a40*/ 	.word	0x00008c00


	//   ....[17]....
        /*0a44*/ 	.word	0x00008c20


	//   ....[18]....
        /*0a48*/ 	.word	0x00008c30


	//   ....[19]....
        /*0a4c*/ 	.word	0x00008c40


	//   ....[20]....
        /*0a50*/ 	.word	0x00008d30


	//   ....[21]....
        /*0a54*/ 	.word	0x00008d50


	//   ....[22]....
        /*0a58*/ 	.word	0x00008d60


	//   ....[23]....
        /*0a5c*/ 	.word	0x00008d70


	//   ....[24]....
        /*0a60*/ 	.word	0x0000bc50


	//   ....[25]....
        /*0a64*/ 	.word	0x0000be60


	//   ....[26]....
        /*0a68*/ 	.word	0x0000ce50


	//   ....[27]....
        /*0a6c*/ 	.word	0x0000cef0


	//   ....[28]....
        /*0a70*/ 	.word	0x0000d060


	//   ....[29]....
        /*0a74*/ 	.word	0x0000d0d0


	//   ....[30]....
        /*0a78*/ 	.word	0x00016aa0


	//   ....[31]....
        /*0a7c*/ 	.word	0x00016b30


	//   ....[32]....
        /*0a80*/ 	.word	0x00016bb0


	//   ....[33]....
        /*0a84*/ 	.word	0x00016c00


	//   ....[34]....
        /*0a88*/ 	.word	0x000202d0


	//   ....[35]....
        /*0a8c*/ 	.word	0x000204e0


	//   ....[36]....
        /*0a90*/ 	.word	0x000214d0


	//   ....[37]....
        /*0a94*/ 	.word	0x00021570


	//   ....[38]....
        /*0a98*/ 	.word	0x000216e0


	//   ....[39]....
        /*0a9c*/ 	.word	0x00021700


	//   ....[40]....
        /*0aa0*/ 	.word	0x00029ce0


	//   ....[41]....
        /*0aa4*/ 	.word	0x00029d00


	//   ....[42]....
        /*0aa8*/ 	.word	0x00029d60


	//   ....[43]....
        /*0aac*/ 	.word	0x00029da0


	//   ....[44]....
        /*0ab0*/ 	.word	0x0002bdf0


	//   ....[45]....
        /*0ab4*/ 	.word	0x0002be20


	//   ....[46]....
        /*0ab8*/ 	.word	0x0002be70


	//   ....[47]....
        /*0abc*/ 	.word	0x0002be90


	//   ....[48]....
        /*0ac0*/ 	.word	0x0002c770


	//   ....[49]....
        /*0ac4*/ 	.word	0x0002c7d0


	//   ....[50]....
        /*0ac8*/ 	.word	0x0002c910


	//   ....[51]....
        /*0acc*/ 	.word	0x0002c930


	//   ....[52]....
        /*0ad0*/ 	.word	0x0002ca70


	//   ....[53]....
        /*0ad4*/ 	.word	0x0002ca90


	//   ....[54]....
        /*0ad8*/ 	.word	0x0002cbe0


	//   ....[55]....
        /*0adc*/ 	.word	0x0002cc00


	//   ....[56]....
        /*0ae0*/ 	.word	0x0002d430


	//   ....[57]....
        /*0ae4*/ 	.word	0x0002d440


	//   ....[58]....
        /*0ae8*/ 	.word	0x0002d5e0


	//   ....[59]....
        /*0aec*/ 	.word	0x0002d5f0


	//   ....[60]....
        /*0af0*/ 	.word	0x0002d780


	//   ....[61]....
        /*0af4*/ 	.word	0x0002d790


	//   ....[62]....
        /*0af8*/ 	.word	0x0002d920


	//   ....[63]....
        /*0afc*/ 	.word	0x0002d930


	//   ....[64]....
        /*0b00*/ 	.word	0x0002db20


	//   ....[65]....
        /*0b04*/ 	.word	0x0002dd00


	//   ....[66]....
        /*0b08*/ 	.word	0x0002dd30


	//   ....[67]....
        /*0b0c*/ 	.word	0x0002dd60


	//   ....[68]....
        /*0b10*/ 	.word	0x0002dd90


	//   ....[69]....
        /*0b14*/ 	.word	0x0002ddc0


	//   ....[70]....
        /*0b18*/ 	.word	0x0002ddf0


	//   ....[71]....
        /*0b1c*/ 	.word	0x0002df60


	//   ....[72]....
        /*0b20*/ 	.word	0x0002df90


	//   ....[73]....
        /*0b24*/ 	.word	0x0002dfc0


	//   ....[74]....
        /*0b28*/ 	.word	0x0002dff0


	//   ....[75]....
        /*0b2c*/ 	.word	0x0002e020


	//   ....[76]....
        /*0b30*/ 	.word	0x0002e050


	//   ....[77]....
        /*0b34*/ 	.word	0x0002e0f0


	//   ....[78]....
        /*0b38*/ 	.word	0x0002e150


	//   ....[79]....
        /*0b3c*/ 	.word	0x0002e1e0


	//   ....[80]....
        /*0b40*/ 	.word	0x0002f2f0


	//   ....[81]....
        /*0b44*/ 	.word	0x000310c0


	//   ....[82]....
        /*0b48*/ 	.word	0x00031c20


	//   ....[83]....
        /*0b4c*/ 	.word	0x00031c30


	//   ....[84]....
        /*0b50*/ 	.word	0x00031c50


	//   ....[85]....
        /*0b54*/ 	.word	0x00031c70


	//   ....[86]....
        /*0b58*/ 	.word	0x00031d60


	//   ....[87]....
        /*0b5c*/ 	.word	0x00031df0


	//   ....[88]....
        /*0b60*/ 	.word	0x00031e20


	//   ....[89]....
        /*0b64*/ 	.word	0x00031ea0


	//   ....[90]....
        /*0b68*/ 	.word	0x00031ed0


	//   ....[91]....
        /*0b6c*/ 	.word	0x00031f50


	//   ....[92]....
        /*0b70*/ 	.word	0x00031f80


	//   ....[93]....
        /*0b74*/ 	.word	0x00032000


	//   ....[94]....
        /*0b78*/ 	.word	0x00032030


	//   ....[95]....
        /*0b7c*/ 	.word	0x00032090


	//   ....[96]....
        /*0b80*/ 	.word	0x000320a0


	//   ....[97]....
        /*0b84*/ 	.word	0x00032110


	//   ....[98]....
        /*0b88*/ 	.word	0x00032830


	//   ....[99]....
        /*0b8c*/ 	.word	0x00032880


	//   ....[100]....
        /*0b90*/ 	.word	0x00032940


	//   ....[101]....
        /*0b94*/ 	.word	0x00032950


	//   ....[102]....
        /*0b98*/ 	.word	0x00032a10


	//   ....[103]....
        /*0b9c*/ 	.word	0x00032a20


	//   ....[104]....
        /*0ba0*/ 	.word	0x00032ae0


	//   ....[105]....
        /*0ba4*/ 	.word	0x00032af0


	//   ....[106]....
        /*0ba8*/ 	.word	0x00032b90


	//   ....[107]....
        /*0bac*/ 	.word	0x00032ba0


	//   ....[108]....
        /*0bb0*/ 	.word	0x00032c50


	//   ....[109]....
        /*0bb4*/ 	.word	0x00032c60


	//   ....[110]....
        /*0bb8*/ 	.word	0x00032d10


	//   ....[111]....
        /*0bbc*/ 	.word	0x00032d20


	//   ....[112]....
        /*0bc0*/ 	.word	0x00032d30


	//   ....[113]....
        /*0bc4*/ 	.word	0x00032da0


	//   ....[114]....
        /*0bc8*/ 	.word	0x000359e0


	//   ....[115]....
        /*0bcc*/ 	.word	0x00035a40


	//   ....[116]....
        /*0bd0*/ 	.word	0x00035a70


	//   ....[117]....
        /*0bd4*/ 	.word	0x00035a80


	//   ....[118]....
        /*0bd8*/ 	.word	0x00035ab0


	//   ....[119]....
        /*0bdc*/ 	.word	0x00035ae0


	//   ....[120]....
        /*0be0*/ 	.word	0x00035b10


	//   ....[121]....
        /*0be4*/ 	.word	0x00035b40


	//   ....[122]....
        /*0be8*/ 	.word	0x00035cc0


	//   ....[123]....
        /*0bec*/ 	.word	0x00035cf0


	//   ....[124]....
        /*0bf0*/ 	.word	0x00035d20


	//   ....[125]....
        /*0bf4*/ 	.word	0x00035d50


	//   ....[126]....
        /*0bf8*/ 	.word	0x00035d80


	//   ....[127]....
        /*0bfc*/ 	.word	0x00035db0


	//   ....[128]....
        /*0c00*/ 	.word	0x00035e70


	//   ....[129]....
        /*0c04*/ 	.word	0x00035e90


	//   ....[130]....
        /*0c08*/ 	.word	0x00035f00


	//   ....[131]....
        /*0c0c*/ 	.word	0x000365d0


	//   ....[132]....
        /*0c10*/ 	.word	0x00036a10


	//   ....[133]....
        /*0c14*/ 	.word	0x00036ab0


	//   ....[134]....
        /*0c18*/ 	.word	0x00036b40


	//   ....[135]....
        /*0c1c*/ 	.word	0x00036b90


	//   ....[136]....
        /*0c20*/ 	.word	0x00036be0


	//   ....[137]....
        /*0c24*/ 	.word	0x00036c70


	//   ....[138]....
        /*0c28*/ 	.word	0x00036d00


	//   ....[139]....
        /*0c2c*/ 	.word	0x00036d50


	//   ....[140]....
        /*0c30*/ 	.word	0x00036da0


	//   ....[141]....
        /*0c34*/ 	.word	0x00036e90


	//   ....[142]....
        /*0c38*/ 	.word	0x00036f40


	//   ....[143]....
        /*0c3c*/ 	.word	0x00036fc0


	//   ....[144]....
        /*0c40*/ 	.word	0x00037040


	//   ....[145]....
        /*0c44*/ 	.word	0x000370e0


	//   ....[146]....
        /*0c48*/ 	.word	0x00037130


	//   ....[147]....
        /*0c4c*/ 	.word	0x00037180


	//   ....[148]....
        /*0c50*/ 	.word	0x000371f0


	//   ....[149]....
        /*0c54*/ 	.word	0x00037640


	//   ....[150]....
        /*0c58*/ 	.word	0x00037690


	//   ....[151]....
        /*0c5c*/ 	.word	0x00037720


	//   ....[152]....
        /*0c60*/ 	.word	0x000377b0


	//   ....[153]....
        /*0c64*/ 	.word	0x00037840


	//   ....[154]....
        /*0c68*/ 	.word	0x000378d0


	//   ....[155]....
        /*0c6c*/ 	.word	0x00037960


	//   ....[156]....
        /*0c70*/ 	.word	0x000379f0


	//   ....[157]....
        /*0c74*/ 	.word	0x00037ab0


	//   ....[158]....
        /*0c78*/ 	.word	0x00037da0


	//   ....[159]....
        /*0c7c*/ 	.word	0x00037f30


	//   ....[160]....
        /*0c80*/ 	.word	0x00037f90


	//   ....[161]....
        /*0c84*/ 	.word	0x00037ff0


	//   ....[162]....
        /*0c88*/ 	.word	0x00038050


	//   ....[163]....
        /*0c8c*/ 	.word	0x000380f0


	//   ....[164]....
        /*0c90*/ 	.word	0x000381e0


	//   ....[165]....
        /*0c94*/ 	.word	0x00038310


	//   ....[166]....
        /*0c98*/ 	.word	0x000383b0


	//   ....[167]....
        /*0c9c*/ 	.word	0x00038480


	//   ....[168]....
        /*0ca0*/ 	.word	0x00038520


	//   ....[169]....
        /*0ca4*/ 	.word	0x000385f0


	//   ....[170]....
        /*0ca8*/ 	.word	0x00038690


	//   ....[171]....
        /*0cac*/ 	.word	0x00038760


	//   ....[172]....
        /*0cb0*/ 	.word	0x00038800


	//   ....[173]....
        /*0cb4*/ 	.word	0x000388b0


	//   ....[174]....
        /*0cb8*/ 	.word	0x00038990


	//   ....[175]....
        /*0cbc*/ 	.word	0x00038bf0


	//   ....[176]....
        /*0cc0*/ 	.word	0x00038ca0


	//   ....[177]....
        /*0cc4*/ 	.word	0x00038da0


	//   ....[178]....
        /*0cc8*/ 	.word	0x00038e90


	//   ....[179]....
        /*0ccc*/ 	.word	0x00038f20


	//   ....[180]....
        /*0cd0*/ 	.word	0x00039010


	//   ....[181]....
        /*0cd4*/ 	.word	0x000390a0


	//   ....[182]....
        /*0cd8*/ 	.word	0x00039190


	//   ....[183]....
        /*0cdc*/ 	.word	0x00039220


	//   ....[184]....
        /*0ce0*/ 	.word	0x00039310


	//   ....[185]....
        /*0ce4*/ 	.word	0x000393a0


	//   ....[186]....
        /*0ce8*/ 	.word	0x00039480


	//   ....[187]....
        /*0cec*/ 	.word	0x000395b0


	//   ....[188]....
        /*0cf0*/ 	.word	0x00039600


	//   ....[189]....
        /*0cf4*/ 	.word	0x00039660


	//   ....[190]....
        /*0cf8*/ 	.word	0x00039700


	//   ....[191]....
        /*0cfc*/ 	.word	0x00039aa0


	//   ....[192]....
        /*0d00*/ 	.word	0x00039b40


	//   ....[193]....
        /*0d04*/ 	.word	0x00039c60


	//   ....[194]....
        /*0d08*/ 	.word	0x00039ce0


	//   ....[195]....
        /*0d0c*/ 	.word	0x00039d60


	//   ....[196]....
        /*0d10*/ 	.word	0x00039de0


	//   ....[197]....
        /*0d14*/ 	.word	0x00039e60


	//   ....[198]....
        /*0d18*/ 	.word	0x00039ef0


	//   ....[199]....
        /*0d1c*/ 	.word	0x00039f90


	//   ....[200]....
        /*0d20*/ 	.word	0x0003a040


	//   ....[201]....
        /*0d24*/ 	.word	0x0003a0c0


	//   ....[202]....
        /*0d28*/ 	.word	0x0003a140


	//   ....[203]....
        /*0d2c*/ 	.word	0x0003a1c0


	//   ....[204]....
        /*0d30*/ 	.word	0x0003a250


	//   ....[205]....
        /*0d34*/ 	.word	0x0003a2d0


	//   ....[206]....
        /*0d38*/ 	.word	0x0003a370


	//   ....[207]....
        /*0d3c*/ 	.word	0x0003a400


	//   ....[208]....
        /*0d40*/ 	.word	0x0003a530


	//   ....[209]....
        /*0d44*/ 	.word	0x0003c0c0


	//   ....[210]....
        /*0d48*/ 	.word	0x0003c2b0


	//   ....[211]....
        /*0d4c*/ 	.word	0x0003d470


	//   ....[212]....
        /*0d50*/ 	.word	0x0003d4a0


	//   ....[213]....
        /*0d54*/ 	.word	0x0003d4c0


	//   ....[214]....
        /*0d58*/ 	.word	0x0003d4d0


	//----- nvinfo : EIATTR_REG_RECONFIG
	.align		4
.L_471:
        /*0d5c*/ 	.byte	0x01, 0x54
	.zero		2


	//----- nvinfo : EIATTR_SYSCALL_OFFSETS
	.align		4
        /*0d60*/ 	.byte	0x04, 0x46
        /*0d62*/ 	.short	(.L_473 - .L_472)


	//   ....[0]....
.L_472:
        /*0d64*/ 	.word	0x00001d20


	//   ....[1]....
        /*0d68*/ 	.word	0x00001e70


	//   ....[2]....
        /*0d6c*/ 	.word	0x00006e70


	//   ....[3]....
        /*0d70*/ 	.word	0x000073f0


	//   ....[4]....
        /*0d74*/ 	.word	0x00030d00


	//   ....[5]....
        /*0d78*/ 	.word	0x00030e50


	//   ....[6]....
        /*0d7c*/ 	.word	0x00030f40


	//   ....[7]....
        /*0d80*/ 	.word	0x000317f0


	//   ....[8]....
        /*0d84*/ 	.word	0x00032440


	//----- nvinfo : EIATTR_MBARRIER_INSTR_OFFSETS
	.align		4
.L_473:
        /*0d88*/ 	.byte	0x04, 0x39
        /*0d8a*/ 	.short	(.L_475 - .L_474)


	//   ....[0]....
.L_474:
        /*0d8c*/ 	.word	0x00000330
        /*0d90*/ 	.word	0x000000ff
        /*0d94*/ 	.word	0x00032400
        /*0d98*/ 	.short	0x0100
        /*0d9a*/ 	.byte	0x08
	.zero		1


	//   ....[1]....
        /*0d9c*/ 	.word	0x00000340
        /*0da0*/ 	.word	0x000000ff
        /*0da4*/ 	.word	0x00032410
        /*0da8*/ 	.short	0x0100
        /*0daa*/ 	.byte	0x08
	.zero		1


	//   ....[2]....
        /*0dac*/ 	.word	0x00000350
        /*0db0*/ 	.word	0x000000ff
        /*0db4*/ 	.word	0x00032420
        /*0db8*/ 	.short	0x0100
        /*0dba*/ 	.byte	0x08
	.zero		1


	//   ....[3]....
        /*0dbc*/ 	.word	0x00000440
        /*0dc0*/ 	.word	0x000000ff
        /*0dc4*/ 	.word	0x00032430
        /*0dc8*/ 	.short	0x0100
        /*0dca*/ 	.byte	0x08
	.zero		1


	//   ....[4]....
        /*0dcc*/ 	.word	0x00000450
        /*0dd0*/ 	.word	0x000000ff
        /*0dd4*/ 	.word	0x00032440
        /*0dd8*/ 	.short	0x0100
        /*0dda*/ 	.byte	0x08
	.zero		1


	//   ....[5]....
        /*0ddc*/ 	.word	0x00000460
        /*0de0*/ 	.word	0x000000ff
        /*0de4*/ 	.word	0x00032438
        /*0de8*/ 	.short	0x0100
        /*0dea*/ 	.byte	0x08
	.zero		1


	//   ....[6]....
        /*0dec*/ 	.word	0x00000470
        /*0df0*/ 	.word	0x000000ff
        /*0df4*/ 	.word	0x00032448
        /*0df8*/ 	.short	0x0100
        /*0dfa*/ 	.byte	0x08
	.zero		1


	//   ....[7]....
        /*0dfc*/ 	.word	0x000005a0
        /*0e00*/ 	.word	0x000000ff
        /*0e04*/ 	.word	0x00032450
        /*0e08*/ 	.short	0x0100
        /*0e0a*/ 	.byte	0x08
	.zero		1


	//   ....[8]....
        /*0e0c*/ 	.word	0x000005b0
        /*0e10*/ 	.word	0x000000ff
        /*0e14*/ 	.word	0x00032460
        /*0e18*/ 	.short	0x0100
        /*0e1a*/ 	.byte	0x08
	.zero		1


	//   ....[9]....
        /*0e1c*/ 	.word	0x000005c0
        /*0e20*/ 	.word	0x000000ff
        /*0e24*/ 	.word	0x00032458
        /*0e28*/ 	.short	0x0100
        /*0e2a*/ 	.byte	0x08
	.zero		1


	//   ....[10]....
        /*0e2c*/ 	.word	0x000005d0
        /*0e30*/ 	.word	0x000000ff
        /*0e34*/ 	.word	0x00032468
        /*0e38*/ 	.short	0x0100
        /*0e3a*/ 	.byte	0x08
	.zero		1


	//   ....[11]....
        /*0e3c*/ 	.word	0x000006c0
        /*0e40*/ 	.word	0x000000ff
        /*0e44*/ 	.word	0x00032470
        /*0e48*/ 	.short	0x0100
        /*0e4a*/ 	.byte	0x06
	.zero		1


	//   ....[12]....
        /*0e4c*/ 	.word	0x000006d0
        /*0e50*/ 	.word	0x000000ff
        /*0e54*/ 	.word	0x00032480
        /*0e58*/ 	.short	0x0100
        /*0e5a*/ 	.byte	0x06
	.zero		1


	//   ....[13]....
        /*0e5c*/ 	.word	0x000006e0
        /*0e60*/ 	.word	0x000000ff
        /*0e64*/ 	.word	0x00032478
        /*0e68*/ 	.short	0x0100
        /*0e6a*/ 	.byte	0x06
	.zero		1


	//   ....[14]....
        /*0e6c*/ 	.word	0x000006f0
        /*0e70*/ 	.word	0x000000ff
        /*0e74*/ 	.word	0x00032488
        /*0e78*/ 	.short	0x0100
        /*0e7a*/ 	.byte	0x06
	.zero		1


	//   ....[15]....
        /*0e7c*/ 	.word	0x00000820
        /*0e80*/ 	.word	0x000000ff
        /*0e84*/ 	.word	0x00032490
        /*0e88*/ 	.short	0x0100
        /*0e8a*/ 	.byte	0x08
	.zero		1


	//   ....[16]....
        /*0e8c*/ 	.word	0x00000830
        /*0e90*/ 	.word	0x000000ff
        /*0e94*/ 	.word	0x000324a0
        /*0e98*/ 	.short	0x0100
        /*0e9a*/ 	.byte	0x08
	.zero		1


	//   ....[17]....
        /*0e9c*/ 	.word	0x00000840
        /*0ea0*/ 	.word	0x000000ff
        /*0ea4*/ 	.word	0x00032498
        /*0ea8*/ 	.short	0x0100
        /*0eaa*/ 	.byte	0x08
	.zero		1


	//   ....[18]....
        /*0eac*/ 	.word	0x00000850
        /*0eb0*/ 	.word	0x000000ff
        /*0eb4*/ 	.word	0x000324a8
        /*0eb8*/ 	.short	0x0100
        /*0eba*/ 	.byte	0x08
	.zero		1


	//   ....[19]....
        /*0ebc*/ 	.word	0x00000980
        /*0ec0*/ 	.word	0x000000ff
        /*0ec4*/ 	.word	0x000324b0
        /*0ec8*/ 	.short	0x0100
        /*0eca*/ 	.byte	0x08
	.zero		1


	//   ....[20]....
        /*0ecc*/ 	.word	0x00000990
        /*0ed0*/ 	.word	0x000000ff
        /*0ed4*/ 	.word	0x000324c0
        /*0ed8*/ 	.short	0x0100
        /*0eda*/ 	.byte	0x08
	.zero		1


	//   ....[21]....
        /*0edc*/ 	.word	0x000009a0
        /*0ee0*/ 	.word	0x000000ff
        /*0ee4*/ 	.word	0x000324b8
        /*0ee8*/ 	.short	0x0100
        /*0eea*/ 	.byte	0x08
	.zero		1


	//   ....[22]....
        /*0eec*/ 	.word	0x000009b0
        /*0ef0*/ 	.word	0x000000ff
        /*0ef4*/ 	.word	0x000324c8
        /*0ef8*/ 	.short	0x0100
        /*0efa*/ 	.byte	0x08
	.zero		1


	//   ....[23]....
        /*0efc*/ 	.word	0x00003000
        /*0f00*/ 	.word	0x00000058
        /*0f04*/ 	.word	0x00032490
        /*0f08*/ 	.short	0x010a
        /*0f0a*/ 	.byte	0x3f
	.zero		1


	//   ....[24]....
        /*0f0c*/ 	.word	0x00004480
        /*0f10*/ 	.word	0x00000058
        /*0f14*/ 	.word	0x00032490
        /*0f18*/ 	.short	0x010a
        /*0f1a*/ 	.byte	0x3f
	.zero		1


	//   ....[25]....
        /*0f1c*/ 	.word	0x00005540
        /*0f20*/ 	.word	0x00000058
        /*0f24*/ 	.word	0x00032490
        /*0f28*/ 	.short	0x010a
        /*0f2a*/ 	.byte	0x3f
	.zero		1


	//   ....[26]....
        /*0f2c*/ 	.word	0x00005750
        /*0f30*/ 	.word	0x0000000c
        /*0f34*/ 	.word	0x00000000
        /*0f38*/ 	.short	0x0101
        /*0f3a*/ 	.byte	0x3f
	.zero		1


	//   ....[27]....
        /*0f3c*/ 	.word	0x00005790
        /*0f40*/ 	.word	0x00000058
        /*0f44*/ 	.word	0x000324b0
        /*0f48*/ 	.short	0x010a
        /*0f4a*/ 	.byte	0x3f
	.zero		1


	//   ....[28]....
        /*0f4c*/ 	.word	0x00005de0
        /*0f50*/ 	.word	0x00000058
        /*0f54*/ 	.word	0x00000000
        /*0f58*/ 	.short	0x0101
        /*0f5a*/ 	.byte	0x3f
	.zero		1


	//   ....[29]....
        /*0f5c*/ 	.word	0x00007170
        /*0f60*/ 	.word	0x00000090
        /*0f64*/ 	.word	0x00032400
        /*0f68*/ 	.short	0x010a
        /*0f6a*/ 	.byte	0x3f
	.zero		1


	//   ....[30]....
        /*0f6c*/ 	.word	0x000071c0
        /*0f70*/ 	.word	0x00000090
        /*0f74*/ 	.word	0x00032400
        /*0f78*/ 	.short	0x010a
        /*0f7a*/ 	.byte	0x3f
	.zero		1


	//   ....[31]....
        /*0f7c*/ 	.word	0x00007ba0
        /*0f80*/ 	.word	0x00000090
        /*0f84*/ 	.word	0x00032400
        /*0f88*/ 	.short	0x010a
        /*0f8a*/ 	.byte	0x3f
	.zero		1


	//   ....[32]....
        /*0f8c*/ 	.word	0x00009090
        /*0f90*/ 	.word	0x00000090
        /*0f94*/ 	.word	0x00032400
        /*0f98*/ 	.short	0x010a
        /*0f9a*/ 	.byte	0x3f
	.zero		1


	//   ....[33]....
        /*0f9c*/ 	.word	0x0000a710
        /*0fa0*/ 	.word	0x00000005
        /*0fa4*/ 	.word	0x00000000
        /*0fa8*/ 	.short	0x010a
        /*0faa*/ 	.byte	0x3f
	.zero		1


	//   ....[34]....
        /*0fac*/ 	.word	0x0000a810
        /*0fb0*/ 	.word	0x00000002
        /*0fb4*/ 	.word	0x00000000
        /*0fb8*/ 	.short	0x010a
        /*0fba*/ 	.byte	0x3f
	.zero		1


	//   ....[35]....
        /*0fbc*/ 	.word	0x0000ac40
        /*0fc0*/ 	.word	0x00000005
        /*0fc4*/ 	.word	0x00000000
        /*0fc8*/ 	.short	0x010a
        /*0fca*/ 	.byte	0x3f
	.zero		1


	//   ....[36]....
        /*0fcc*/ 	.word	0x0000acf0
        /*0fd0*/ 	.word	0x00000004
        /*0fd4*/ 	.word	0x00000000
        /*0fd8*/ 	.short	0x010a
        /*0fda*/ 	.byte	0x3f
	.zero		1


	//   ....[37]....
        /*0fdc*/ 	.word	0x0000b9d0
        /*0fe0*/ 	.word	0x00000004
        /*0fe4*/ 	.word	0x00000000
        /*0fe8*/ 	.short	0x0101
        /*0fea*/ 	.byte	0x3f
	.zero		1


	//   ....[38]....
        /*0fec*/ 	.word	0x00015080
        /*0ff0*/ 	.word	0x00000002
        /*0ff4*/ 	.word	0x00000000
        /*0ff8*/ 	.short	0x0101
        /*0ffa*/ 	.byte	0x3f
	.zero		1


	//   ....[39]....
        /*0ffc*/ 	.word	0x00015530
        /*1000*/ 	.word	0x00000007
        /*1004*/ 	.word	0x00000000
        /*1008*/ 	.short	0x010a
        /*100a*/ 	.byte	0x3f
	.zero		1


	//   ....[40]....
        /*100c*/ 	.word	0x00015630
        /*1010*/ 	.word	0x00000000
        /*1014*/ 	.word	0x00000000
        /*1018*/ 	.short	0x010a
        /*101a*/ 	.byte	0x3f
	.zero		1


	//   ....[41]....
        /*101c*/ 	.word	0x00015a60
        /*1020*/ 	.word	0x00000007
        /*1024*/ 	.word	0x00000000
        /*1028*/ 	.short	0x010a
        /*102a*/ 	.byte	0x3f
	.zero		1


	//   ....[42]....
        /*102c*/ 	.word	0x00015b10
        /*1030*/ 	.word	0x00000006
        /*1034*/ 	.word	0x00000000
        /*1038*/ 	.short	0x010a
        /*103a*/ 	.byte	0x3f
	.zero		1


	//   ....[43]....
        /*103c*/ 	.word	0x000167f0
        /*1040*/ 	.word	0x00000006
        /*1044*/ 	.word	0x00000000
        /*1048*/ 	.short	0x0101
        /*104a*/ 	.byte	0x3f
	.zero		1


	//   ....[44]....
        /*104c*/ 	.word	0x0001eb70
        /*1050*/ 	.word	0x00000000
        /*1054*/ 	.word	0x00000000
        /*1058*/ 	.short	0x0101
        /*105a*/ 	.byte	0x3f
	.zero		1


	//   ....[45]....
        /*105c*/ 	.word	0x0001ed80
        /*1060*/ 	.word	0x00000005
        /*1064*/ 	.word	0x00000000
        /*1068*/ 	.short	0x010a
        /*106a*/ 	.byte	0x3f
	.zero		1


	//   ....[46]....
        /*106c*/ 	.word	0x0001ee80
        /*1070*/ 	.word	0x00000006
        /*1074*/ 	.word	0x00000000
        /*1078*/ 	.short	0x010a
        /*107a*/ 	.byte	0x3f
	.zero		1


	//   ....[47]....
        /*107c*/ 	.word	0x0001f2b0
        /*1080*/ 	.word	0x00000005
        /*1084*/ 	.word	0x00000000
        /*1088*/ 	.short	0x010a
        /*108a*/ 	.byte	0x3f
	.zero		1


	//   ....[48]....
        /*108c*/ 	.word	0x0001f360
        /*1090*/ 	.word	0x00000006
        /*1094*/ 	.word	0x00000000
        /*1098*/ 	.short	0x010a
        /*109a*/ 	.byte	0x3f
	.zero		1


	//   ....[49]....
        /*109c*/ 	.word	0x00020050
        /*10a0*/ 	.word	0x00000005
        /*10a4*/ 	.word	0x00000000
        /*10a8*/ 	.short	0x0101
        /*10aa*/ 	.byte	0x3f
	.zero		1


	//   ....[50]....
        /*10ac*/ 	.word	0x00029870
        /*10b0*/ 	.word	0x00000004
        /*10b4*/ 	.word	0x00000000
        /*10b8*/ 	.short	0x0101
        /*10ba*/ 	.byte	0x3f
	.zero		1


	//   ....[51]....
        /*10bc*/ 	.word	0x0002c7b0
        /*10c0*/ 	.word	0x00000000
        /*10c4*/ 	.word	0x00000000
        /*10c8*/ 	.short	0x0101
        /*10ca*/ 	.byte	0x3f
	.zero		1


	//   ....[52]....
        /*10cc*/ 	.word	0x0002f3e0
        /*10d0*/ 	.word	0x00000006
        /*10d4*/ 	.word	0x00032420
        /*10d8*/ 	.short	0x010a
        /*10da*/ 	.byte	0x3f
	.zero		1


	//   ....[53]....
        /*10dc*/ 	.word	0x0002f4d0
        /*10e0*/ 	.word	0x00000004
        /*10e4*/ 	.word	0x000324a0
        /*10e8*/ 	.short	0x010a
        /*10ea*/ 	.byte	0x3f
	.zero		1


	//   ....[54]....
        /*10ec*/ 	.word	0x0002f720
        /*10f0*/ 	.word	0x00000004
        /*10f4*/ 	.word	0x000324c0
        /*10f8*/ 	.short	0x010a
        /*10fa*/ 	.byte	0x3f
	.zero		1


	//   ....[55]....
        /*10fc*/ 	.word	0x0002fde0
        /*1100*/ 	.word	0x00000005
        /*1104*/ 	.word	0x000324a0
        /*1108*/ 	.short	0x010a
        /*110a*/ 	.byte	0x3f
	.zero		1


	//   ....[56]....
        /*110c*/ 	.word	0x00030020
        /*1110*/ 	.word	0x00000005
        /*1114*/ 	.word	0x000324c0
        /*1118*/ 	.short	0x010a
        /*111a*/ 	.byte	0x3f
	.zero		1


	//   ....[57]....
        /*111c*/ 	.word	0x00031350
        /*1120*/ 	.word	0x00000000
        /*1124*/ 	.word	0x00032440
        /*1128*/ 	.short	0x010a
        /*112a*/ 	.byte	0x3f
	.zero		1


	//   ....[58]....
        /*112c*/ 	.word	0x000321e0
        /*1130*/ 	.word	0x00000008
        /*1134*/ 	.word	0x00032400
        /*1138*/ 	.short	0x0107
        /*113a*/ 	.byte	0x3f
	.zero		1


	//   ....[59]....
        /*113c*/ 	.word	0x00032280
        /*1140*/ 	.word	0x00000002
        /*1144*/ 	.word	0x00032400
        /*1148*/ 	.short	0x0101
        /*114a*/ 	.byte	0x3f
	.zero		1


	//   ....[60]....
        /*114c*/ 	.word	0x00032f00
        /*1150*/ 	.word	0x00000008
        /*1154*/ 	.word	0x00032410
        /*1158*/ 	.short	0x0107
        /*115a*/ 	.byte	0x3f
	.zero		1


	//   ....[61]....
        /*115c*/ 	.word	0x00033000
        /*1160*/ 	.word	0x00000002
        /*1164*/ 	.word	0x00032410
        /*1168*/ 	.short	0x0101
        /*116a*/ 	.byte	0x3f
	.zero		1


	//   ....[62]....
        /*116c*/ 	.word	0x00033020
        /*1170*/ 	.word	0x00000002
        /*1174*/ 	.word	0x00032420
        /*1178*/ 	.short	0x010a
        /*117a*/ 	.byte	0x3f
	.zero		1


	//   ....[63]....
        /*117c*/ 	.word	0x00033130
        /*1180*/ 	.word	0x00000002
        /*1184*/ 	.word	0x00032460
        /*1188*/ 	.short	0x010a
        /*118a*/ 	.byte	0x3f
	.zero		1


	//   ....[64]....
        /*118c*/ 	.word	0x000339f0
        /*1190*/ 	.word	0x00000002
        /*1194*/ 	.word	0x00032440
        /*1198*/ 	.short	0x010a
        /*119a*/ 	.byte	0x3f
	.zero		1


	//   ....[65]....
        /*119c*/ 	.word	0x00033c40
        /*11a0*/ 	.word	0x00000002
        /*11a4*/ 	.word	0x00032460
        /*11a8*/ 	.short	0x010a
        /*11aa*/ 	.byte	0x3f
	.zero		1


	//   ....[66]....
        /*11ac*/ 	.word	0x000344a0
        /*11b0*/ 	.word	0x00000003
        /*11b4*/ 	.word	0x00032440
        /*11b8*/ 	.short	0x010a
        /*11ba*/ 	.byte	0x3f
	.zero		1


	//   ....[67]....
        /*11bc*/ 	.word	0x000346e0
        /*11c0*/ 	.word	0x00000003
        /*11c4*/ 	.word	0x00032460
        /*11c8*/ 	.short	0x010a
        /*11ca*/ 	.byte	0x3f
	.zero		1


	//   ....[68]....
        /*11cc*/ 	.word	0x00034eb0
        /*11d0*/ 	.word	0x00000003
        /*11d4*/ 	.word	0x00032440
        /*11d8*/ 	.short	0x010a
        /*11da*/ 	.byte	0x3f
	.zero		1


	//   ....[69]....
        /*11dc*/ 	.word	0x00035100
        /*11e0*/ 	.word	0x00000003
        /*11e4*/ 	.word	0x00032460
        /*11e8*/ 	.short	0x010a
        /*11ea*/ 	.byte	0x3f
	.zero		1


	//   ....[70]....
        /*11ec*/ 	.word	0x00036550
        /*11f0*/ 	.word	0x00000000
        /*11f4*/ 	.word	0x00032420
        /*11f8*/ 	.short	0x010a
        /*11fa*/ 	.byte	0x3f
	.zero		1


	//   ....[71]....
        /*11fc*/ 	.word	0x00036700
        /*1200*/ 	.word	0x00000006
        /*1204*/ 	.word	0x00000000
        /*1208*/ 	.short	0x010a
        /*120a*/ 	.byte	0x3f
	.zero		1


	//   ....[72]....
        /*120c*/ 	.word	0x00036770
        /*1210*/ 	.word	0x00000007
        /*1214*/ 	.word	0x00000000
        /*1218*/ 	.short	0x010a
        /*121a*/ 	.byte	0x3f
	.zero		1


	//   ....[73]....
        /*121c*/ 	.word	0x000367e0
        /*1220*/ 	.word	0x00000004
        /*1224*/ 	.word	0x00000000
        /*1228*/ 	.short	0x010a
        /*122a*/ 	.byte	0x3f
	.zero		1


	//   ....[74]....
        /*122c*/ 	.word	0x00036810
        /*1230*/ 	.word	0x00000003
        /*1234*/ 	.word	0x00000000
        /*1238*/ 	.short	0x010a
        /*123a*/ 	.byte	0x3f
	.zero		1


	//   ....[75]....
        /*123c*/ 	.word	0x00036870
        /*1240*/ 	.word	0x00000058
        /*1244*/ 	.word	0x00032490
        /*1248*/ 	.short	0x010a
        /*124a*/ 	.byte	0x3f
	.zero		1


	//   ....[76]....
        /*124c*/ 	.word	0x000368c0
        /*1250*/ 	.word	0x00000058
        /*1254*/ 	.word	0x00032490
        /*1258*/ 	.short	0x010a
        /*125a*/ 	.byte	0x3f
	.zero		1


	//   ....[77]....
        /*125c*/ 	.word	0x00036910
        /*1260*/ 	.word	0x00000058
        /*1264*/ 	.word	0x00032490
        /*1268*/ 	.short	0x010a
        /*126a*/ 	.byte	0x3f
	.zero		1


	//   ....[78]....
        /*126c*/ 	.word	0x00036960
        /*1270*/ 	.word	0x00000058
        /*1274*/ 	.word	0x000324b0
        /*1278*/ 	.short	0x010a
        /*127a*/ 	.byte	0x3f
	.zero		1


	//   ....[79]....
        /*127c*/ 	.word	0x00036dd0
        /*1280*/ 	.word	0x00000090
        /*1284*/ 	.word	0x00032400
        /*1288*/ 	.short	0x010a
        /*128a*/ 	.byte	0x3f
	.zero		1


	//   ....[80]....
        /*128c*/ 	.word	0x000373c0
        /*1290*/ 	.word	0x00000090
        /*1294*/ 	.word	0x00032400
        /*1298*/ 	.short	0x010a
        /*129a*/ 	.byte	0x3f
	.zero		1


	//   ....[81]....
        /*129c*/ 	.word	0x00037410
        /*12a0*/ 	.word	0x00000002
        /*12a4*/ 	.word	0x00000000
        /*12a8*/ 	.short	0x010a
        /*12aa*/ 	.byte	0x3f
	.zero		1


	//   ....[82]....
        /*12ac*/ 	.word	0x00037460
        /*12b0*/ 	.word	0x00000004
        /*12b4*/ 	.word	0x00000000
        /*12b8*/ 	.short	0x010a
        /*12ba*/ 	.byte	0x3f
	.zero		1


	//   ....[83]....
        /*12bc*/ 	.word	0x000374b0
        /*12c0*/ 	.word	0x00000000
        /*12c4*/ 	.word	0x00000000
        /*12c8*/ 	.short	0x010a
        /*12ca*/ 	.byte	0x3f
	.zero		1


	//   ....[84]....
        /*12cc*/ 	.word	0x00037500
        /*12d0*/ 	.word	0x00000006
        /*12d4*/ 	.word	0x00000000
        /*12d8*/ 	.short	0x010a
        /*12da*/ 	.byte	0x3f
	.zero		1


	//   ....[85]....
        /*12dc*/ 	.word	0x00037550
        /*12e0*/ 	.word	0x00000006
        /*12e4*/ 	.word	0x00000000
        /*12e8*/ 	.short	0x010a
        /*12ea*/ 	.byte	0x3f
	.zero		1


	//   ....[86]....
        /*12ec*/ 	.word	0x000375a0
        /*12f0*/ 	.word	0x00000006
        /*12f4*/ 	.word	0x00000000
        /*12f8*/ 	.short	0x010a
        /*12fa*/ 	.byte	0x3f
	.zero		1


	//   ....[87]....
        /*12fc*/ 	.word	0x00037b80
        /*1300*/ 	.word	0x00000005
        /*1304*/ 	.word	0x00032420
        /*1308*/ 	.short	0x010a
        /*130a*/ 	.byte	0x3f
	.zero		1


	//   ....[88]....
        /*130c*/ 	.word	0x00037bd0
        /*1310*/ 	.word	0x00000004
        /*1314*/ 	.word	0x000324a0
        /*1318*/ 	.short	0x010a
        /*131a*/ 	.byte	0x3f
	.zero		1


	//   ....[89]....
        /*131c*/ 	.word	0x00037c20
        /*1320*/ 	.word	0x00000004
        /*1324*/ 	.word	0x000324c0
        /*1328*/ 	.short	0x010a
        /*132a*/ 	.byte	0x3f
	.zero		1


	//   ....[90]....
        /*132c*/ 	.word	0x00037c70
        /*1330*/ 	.word	0x00000005
        /*1334*/ 	.word	0x000324a0
        /*1338*/ 	.short	0x010a
        /*133a*/ 	.byte	0x3f
	.zero		1


	//   ....[91]....
        /*133c*/ 	.word	0x00037cc0
        /*1340*/ 	.word	0x00000005
        /*1344*/ 	.word	0x000324c0
        /*1348*/ 	.short	0x010a
        /*134a*/ 	.byte	0x3f
	.zero		1


	//   ....[92]....
        /*134c*/ 	.word	0x00037e60
        /*1350*/ 	.word	0x00000000
        /*1354*/ 	.word	0x00032440
        /*1358*/ 	.short	0x010a
        /*135a*/ 	.byte	0x3f
	.zero		1


	//   ....[93]....
        /*135c*/ 	.word	0x000397c0
        /*1360*/ 	.word	0x00000002
        /*1364*/ 	.word	0x00032420
        /*1368*/ 	.short	0x010a
        /*136a*/ 	.byte	0x3f
	.zero		1


	//   ....[94]....
        /*136c*/ 	.word	0x00039810
        /*1370*/ 	.word	0x00000002
        /*1374*/ 	.word	0x00032460
        /*1378*/ 	.short	0x010a
        /*137a*/ 	.byte	0x3f
	.zero		1


	//   ....[95]....
        /*137c*/ 	.word	0x00039860
        /*1380*/ 	.word	0x00000002
        /*1384*/ 	.word	0x00032440
        /*1388*/ 	.short	0x010a
        /*138a*/ 	.byte	0x3f
	.zero		1


	//   ....[96]....
        /*138c*/ 	.word	0x000398b0
        /*1390*/ 	.word	0x00000002
        /*1394*/ 	.word	0x00032460
        /*1398*/ 	.short	0x010a
        /*139a*/ 	.byte	0x3f
	.zero		1


	//   ....[97]....
        /*139c*/ 	.word	0x00039900
        /*13a0*/ 	.word	0x00000003
        /*13a4*/ 	.word	0x00032440
        /*13a8*/ 	.short	0x010a
        /*13aa*/ 	.byte	0x3f
	.zero		1


	//   ....[98]....
        /*13ac*/ 	.word	0x00039950
        /*13b0*/ 	.word	0x00000003
        /*13b4*/ 	.word	0x00032460
        /*13b8*/ 	.short	0x010a
        /*13ba*/ 	.byte	0x3f
	.zero		1


	//   ....[99]....
        /*13bc*/ 	.word	0x000399a0
        /*13c0*/ 	.word	0x00000003
        /*13c4*/ 	.word	0x00032440
        /*13c8*/ 	.short	0x010a
        /*13ca*/ 	.byte	0x3f
	.zero		1


	//   ....[100]....
        /*13cc*/ 	.word	0x000399f0
        /*13d0*/ 	.word	0x00000003
        /*13d4*/ 	.word	0x00032460
        /*13d8*/ 	.short	0x010a
        /*13da*/ 	.byte	0x3f
	.zero		1


	//   ....[101]....
        /*13dc*/ 	.word	0x0003a450
        /*13e0*/ 	.word	0x00000000
        /*13e4*/ 	.word	0x00032420
        /*13e8*/ 	.short	0x010a
        /*13ea*/ 	.byte	0x3f
	.zero		1


	//   ....[102]....
        /*13ec*/ 	.word	0x0003a5f0
        /*13f0*/ 	.word	0x00000006
        /*13f4*/ 	.word	0x00000000
        /*13f8*/ 	.short	0x010a
        /*13fa*/ 	.byte	0x3f
	.zero		1


	//   ....[103]....
        /*13fc*/ 	.word	0x0003a640
        /*1400*/ 	.word	0x00000007
        /*1404*/ 	.word	0x00000000
        /*1408*/ 	.short	0x010a
        /*140a*/ 	.byte	0x3f
	.zero		1


	//   ....[104]....
        /*140c*/ 	.word	0x0003a690
        /*1410*/ 	.word	0x00000004
        /*1414*/ 	.word	0x00000000
        /*1418*/ 	.short	0x010a
        /*141a*/ 	.byte	0x3f
	.zero		1


	//   ....[105]....
        /*141c*/ 	.word	0x0003a830
        /*1420*/ 	.word	0x0000000a
        /*1424*/ 	.word	0x00000000
        /*1428*/ 	.short	0x010a
        /*142a*/ 	.byte	0x3f
	.zero		1


	//   ....[106]....
        /*142c*/ 	.word	0x0003a930
        /*1430*/ 	.word	0x00000008
        /*1434*/ 	.word	0x00000000
        /*1438*/ 	.short	0x010a
        /*143a*/ 	.byte	0x3f
	.zero		1


	//   ....[107]....
        /*143c*/ 	.word	0x0003ad50
        /*1440*/ 	.word	0x00000004
        /*1444*/ 	.word	0x00032410
        /*1448*/ 	.short	0x010a
        /*144a*/ 	.byte	0x3f
	.zero		1


	//   ....[108]....
        /*144c*/ 	.word	0x0003ae70
        /*1450*/ 	.word	0x0000000a
        /*1454*/ 	.word	0x00000000
        /*1458*/ 	.short	0x010a
        /*145a*/ 	.byte	0x3f
	.zero		1


	//   ....[109]....
        /*145c*/ 	.word	0x0003af70
        /*1460*/ 	.word	0x00000008
        /*1464*/ 	.word	0x00000000
        /*1468*/ 	.short	0x010a
        /*146a*/ 	.byte	0x3f
	.zero		1


	//   ....[110]....
        /*146c*/ 	.word	0x0003bd00
        /*1470*/ 	.word	0x0000000b
        /*1474*/ 	.word	0x00000000
        /*1478*/ 	.short	0x0101
        /*147a*/ 	.byte	0x3f
	.zero		1


	//   ....[111]....
        /*147c*/ 	.word	0x00045c40
        /*1480*/ 	.word	0x00000000
        /*1484*/ 	.word	0x00000000
        /*1488*/ 	.short	0x0101
        /*148a*/ 	.byte	0x3f
	.zero		1


	//   ....[112]....
        /*148c*/ 	.word	0x00045c70
        /*1490*/ 	.word	0x00000008
        /*1494*/ 	.word	0x00000000
        /*1498*/ 	.short	0x010a
        /*149a*/ 	.byte	0x3f
	.zero		1


	//   ....[113]....
        /*149c*/ 	.word	0x00045cc0
        /*14a0*/ 	.word	0x00000004
        /*14a4*/ 	.word	0x00032410
        /*14a8*/ 	.short	0x010a
        /*14aa*/ 	.byte	0x3f
	.zero		1


	//   ....[114]....
        /*14ac*/ 	.word	0x00045d10
        /*14b0*/ 	.word	0x00000008
        /*14b4*/ 	.word	0x00000000
        /*14b8*/ 	.short	0x010a
        /*14ba*/ 	.byte	0x3f
	.zero		1


	//----- nvinfo : EIATTR_NUM_MBARRIERS
	.align		4
.L_475:
        /*14bc*/ 	.byte	0x03, 0x38
        /*14be*/ 	.short	0x0017


	//----- nvinfo : EIATTR_EXIT_INSTR_OFFSETS
	.align		4
        /*14c0*/ 	.byte	0x04, 0x1c
        /*14c2*/ 	.short	(.L_477 - .L_476)


	//   ....[0]....
.L_476:
        /*14c4*/ 	.word	0x00036860


	//----- nvinfo : EIATTR_MAX_THREADS
	.align		4
.L_477:
        /*14c8*/ 	.byte	0x04, 0x05
        /*14ca*/ 	.short	(.L_479 - .L_478)
.L_478:
        /*14cc*/ 	.word	0x00000180
        /*14d0*/ 	.word	0x00000001
        /*14d4*/ 	.word	0x00000001


	//----- nvinfo : EIATTR_CRS_STACK_SIZE
	.align		4
.L_479:
        /*14d8*/ 	.byte	0x04, 0x1e
        /*14da*/ 	.short	(.L_481 - .L_480)
.L_480:
        /*14dc*/ 	.word	0x00000000


	//----- nvinfo : EIATTR_CBANK_PARAM_SIZE
	.align		4
.L_481:
        /*14e0*/ 	.byte	0x03, 0x19
        /*14e2*/ 	.short	0x0bf0


	//----- nvinfo : EIATTR_PARAM_CBANK
	.align		4
        /*14e4*/ 	.byte	0x04, 0x0a
        /*14e6*/ 	.short	(.L_483 - .L_482)
	.align		4
.L_482:
        /*14e8*/ 	.word	index@(.nv.constant0._ZN7cutlass13device_kernelIN5flash11enable_sm90INS1_16FlashAttnFwdSm90INS1_25CollectiveMainloopFwdSm90ILi2EN4cute5tupleIJNS5_1CILi1EEES8_S8_EEENS6_IJNS7_ILi128EEENS7_ILi96EEENS7_ILi64EEEEEELi256ENS_10bfloat16_tEfNS_4arch4Sm90ELb0ELb1ELb0ELb1ELb0ELb1ELb1ELb1ELb0ELb1ELb0ELb0EEENS1_21CollectiveEpilogueFwdINS6_IJSA_NS7_ILi256EEESB_EEES9_SE_SG_Li256ELb1ELb1ELb0ELb0EEENS1_36VarlenDynamicPersistentTileSchedulerILi128ELi96ELi256ELi128ELb0ELb1ELb1ELb1ELb0ELb1EEEEEEEEEvNT_6ParamsE)
        /*14ec*/ 	.short	0x0210
        /*14ee*/ 	.short	0x0bf0


	//----- nvinfo : EIATTR_SW_WAR
	.align		4
.L_483:
        /*14f0*/ 	.byte	0x04, 0x36
        /*14f2*/ 	.short	(.L_485 - .L_484)
.L_484:
        /*14f4*/ 	.word	0x00000008
.L_485:


//--------------------- .nv.info._ZN7cutlass13device_kernelIN5flash11enable_sm90INS1_16FlashAttnFwdSm90INS1_25CollectiveMainloopFwdSm90ILi2EN4cute5tupleIJNS5_1CILi1EEES8_S8_EEENS6_IJNS7_ILi128EEENS7_ILi96EEENS7_ILi64EEEEEELi256ENS_10bfloat16_tEfNS_4arch4Sm90ELb1ELb0ELb0ELb0ELb0ELb0ELb0ELb1ELb0ELb1ELb0ELb0EEENS1_21CollectiveEpilogueFwdINS6_IJSA_NS7_ILi256EEESB_EEES9_SE_SG_Li256ELb0ELb1ELb0ELb0EEENS1_30DynamicPersistentTileSchedulerILi256ELi128ELb0ELb1ELb1EEEEEEEEEvNT_6ParamsE --------------------------
	.section	.nv.info._ZN7cutlass13device_kernelIN5flash11enable_sm90INS1_16FlashAttnFwdSm90INS1_25CollectiveMainloopFwdSm90ILi2EN4cute5tupleIJNS5_1CILi1EEES8_S8_EEENS6_IJNS7_ILi128EEENS7_ILi96EEENS7_ILi64EEEEEELi256ENS_10bfloat16_tEfNS_4arch4Sm90ELb1ELb0ELb0ELb0ELb0ELb0ELb0ELb1ELb0ELb1ELb0ELb0EEENS1_21CollectiveEpilogueFwdINS6_IJSA_NS7_ILi256EEESB_EEES9_SE_SG_Li256ELb0ELb1ELb0ELb0EEENS1_30DynamicPersistentTileSchedulerILi256ELi128ELb0ELb1ELb1EEEEEEEEEvNT_6ParamsE,"",@"SHT_CUDA_INFO"
	.sectionflags	@""
	.align	4


	//----- nvinfo : EIATTR_CUDA_API_VERSION
	.align		4
        /*0000*/ 	.byte	0x04, 0x37
        /*0002*/ 	.short	(.L_487 - .L_486)
.L_486:
        /*0004*/ 	.word	0x00000082


	//----- nvinfo : EIATTR_KPARAM_INFO
	.align		4
.L_487:
        /*0008*/ 	.byte	0x04, 0x17
        /*000a*/ 	.short	(.L_489 - .L_488)
.L_488:
        /*000c*/ 	.word	0x00000000
        /*0010*/ 	.short	0x0000
        /*0012*/ 	.short	0x0070
        /*0014*/ 	.byte	0x00, 0xf0, 0x01, 0x2a


	//----- nvinfo : EIATTR_SPARSE_MMA_MASK
	.align		4
.L_489:
        /*0018*/ 	.byte	0x03, 0x50
        /*001a*/ 	.short	0x0000


	//----- nvinfo : EIATTR_MAXREG_COUNT
	.align		4
        /*001c*/ 	.byte	0x03, 0x1b
        /*001e*/ 	.short	0x00a8


	//----- nvinfo : EIATTR_NUM_BARRIERS
	.align		4
        /*0020*/ 	.byte	0x02, 0x4c
        /*0022*/ 	.byte	0x10
	.zero		1


	//----- nvinfo : EIATTR_EXTERNS
	.align		4
        /*0024*/ 	.byte	0x04, 0x0f
        /*0026*/ 	.short	(.L_491 - .L_490)


	//   ....[0]....
	.align		4
.L_490:
        /*0028*/ 	.word	index@(__assertfail)


	//----- nvinfo : EIATTR_ANNOTATIONS
	.align		4
.L_491:
        /*002c*/ 	.byte	0x04, 0x55
        /*002e*/ 	.short	(.L_493 - .L_492)


	//   ....[0]....
.L_492:
        /* <DEDUP_REMOVED lines=24> */


	//----- nvinfo : EIATTR_MERCURY_ISA_VERSION
	.align		4
.L_493:
        /*01a0*/ 	.byte	0x03, 0x5f
        /*01a2*/ 	.short	0x0101


	//----- nvinfo : EIATTR_INT_WARP_WIDE_INSTR_OFFSETS
	.align		4
        /*01a4*/ 	.byte	0x04, 0x31
        /*01a6*/ 	.short	(.L_495 - .L_494)


	//   ....[0]....
.L_494:
        /*01a8*/ 	.word	0x00000130


	//   ....[1]....
        /*01ac*/ 	.word	0x00000170


	//   ....[2]....
        /*01b0*/ 	.word	0x000001e0


	//   ....[3]....
        /*01b4*/ 	.word	0x0000b3e0


	//   ....[4]....
        /*01b8*/ 	.word	0x0000b470


	//   ....[5]....
        /*01bc*/ 	.word	0x0000edb0


	//   ....[6]....
        /*01c0*/ 	.word	0x0000ee40


	//----- nvinfo : EIATTR_COOP_GROUP_MASK_REGIDS
	.align		4
.L_495:
        /*01c4*/ 	.byte	0x04, 0x29
        /*01c6*/ 	.short	(.L_497 - .L_496)


	//   ....[0]....
.L_496:
        /*01c8*/ 	.word	0xffffffff


	//   ....[1]....
        /*01cc*/ 	.word	0xffffffff


	//   ....[2]....
        /*01d0*/ 	.word	0xffffffff


	//   ....[3]....
        /*01d4*/ 	.word	0xffffffff


	//   ....[4]....
        /*01d8*/ 	.word	0xffffffff


	//   ....[5]....
        /*01dc*/ 	.word	0xffffffff


	//   ....[6]....
        /*01e0*/ 	.word	0xffffffff


	//   ....[7]....
        /*01e4*/ 	.word	0xffffffff


	//   ....[8]....
        /*01e8*/ 	.word	0xffffffff


	//   ....[9]....
        /*01ec*/ 	.word	0xffffffff


	//   ....[10]....
        /*01f0*/ 	.word	0xffffffff


	//   ....[11]....
        /*01f4*/ 	.word	0xffffffff


	//   ....[12]....
        /*01f8*/ 	.word	0xffffffff


	//   ....[13]....
        /*01fc*/ 	.word	0xffffffff


	//   ....[14]....
        /*0200*/ 	.word	0xffffffff


	//   ....[15]....
        /*0204*/ 	.word	0xffffffff


	//   ....[16]....
        /*0208*/ 	.word	0xffffffff


	//   ....[17]....
        /*020c*/ 	.word	0xffffffff


	//   ....[18]....
        /*0210*/ 	.word	0xffffffff


	//   ....[19]....
        /*0214*/ 	.word	0xffffffff


	//   ....[20]....
        /*0218*/ 	.word	0xffffffff


	//   ....[21]....
        /*021c*/ 	.word	0xffffffff


	//   ....[22]....
        /*0220*/ 	.word	0xffffffff


	//   ....[23]....
        /*0224*/ 	.word	0xffffffff


	//   ....[24]....
        /*0228*/ 	.word	0xffffffff


	//   ....[25]....
        /*022c*/ 	.word	0xffffffff


	//   ....[26]....
        /*0230*/ 	.word	0xffffffff


	//   ....[27]....
        /*0234*/ 	.word	0xffffffff


	//   ....[28]....
        /*0238*/ 	.word	0xffffffff


	//   ....[29]....
        /*023c*/ 	.word	0xffffffff


	//   ....[30]....
        /*0240*/ 	.word	0xffffffff


	//   ....[31]....
        /*0244*/ 	.word	0xffffffff


	//   ....[32]....
        /*0248*/ 	.word	0xffffffff


	//   ....[33]....
        /*024c*/ 	.word	0xffffffff


	//   ....[34]....
        /*0250*/ 	.word	0xffffffff


	//   ....[35]....
        /*0254*/ 	.word	0xffffffff


	//   ....[36]....
        /*0258*/ 	.word	0xffffffff


	//   ....[37]....
        /*025c*/ 	.word	0xffffffff


	//   ....[38]....
        /*0260*/ 	.word	0xffffffff


	//   ....[39]....
        /*0264*/ 	.word	0xffffffff


	//   ....[40]....
        /*0268*/ 	.word	0xffffffff


	//   ....[41]....
        /*026c*/ 	.word	0xffffffff


	//   ....[42]....
        /*0270*/ 	.word	0xffffffff


	//   ....[43]....
        /*0274*/ 	.word	0xffffffff


	//   ....[44]....
        /*0278*/ 	.word	0xffffffff


	//   ....[45]....
        /*027c*/ 	.word	0xffffffff


	//   ....[46]....
        /*0280*/ 	.word	0xffffffff


	//   ....[47]....
        /*0284*/ 	.word	0xffffffff


	//   ....[48]....
        /*0288*/ 	.word	0xffffffff


	//   ....[49]....
        /*028c*/ 	.word	0xffffffff


	//   ....[50]....
        /*0290*/ 	.word	0xffffffff


	//   ....[51]....
        /*0294*/ 	.word	0xffffffff


	//   ....[52]....
        /*0298*/ 	.word	0xffffffff


	//   ....[53]....
        /*029c*/ 	.word	0xffffffff


	//   ....[54]....
        /*02a0*/ 	.word	0xffffffff


	//   ....[55]....
        /*02a4*/ 	.word	0xffffffff


	//   ....[56]....
        /*02a8*/ 	.word	0xffffffff


	//   ....[57]....
        /*02ac*/ 	.word	0xffffffff


	//   ....[58]....
        /*02b0*/ 	.word	0xffffffff


	//   ....[59]....
        /*02b4*/ 	.word	0xffffffff


	//   ....[60]....
        /*02b8*/ 	.word	0xffffffff


	//   ....[61]....
        /*02bc*/ 	.word	0xffffffff


	//   ....[62]....
        /*02c0*/ 	.word	0xffffffff


	//   ....[63]....
        /*02c4*/ 	.word	0xffffffff


	//   ....[64]....
        /*02c8*/ 	.word	0xffffffff


	//   ....[65]....
        /*02cc*/ 	.word	0xffffffff


	//   ....[66]....
        /*02d0*/ 	.word	0xffffffff


	//   ....[67]....
        /*02d4*/ 	.word	0xffffffff


	//   ....[68]....
        /*02d8*/ 	.word	0x0500000f


	//   ....[69]....
        /*02dc*/ 	.word	0x0500000f


	//   ....[70]....
        /*02e0*/ 	.word	0x0500000f


	//   ....[71]....
        /*02e4*/ 	.word	0x0500000f


	//   ....[72]....
        /*02e8*/ 	.word	0x0500000f


	//   ....[73]....
        /*02ec*/ 	.word	0x0500000f


	//   ....[74]....
        /*02f0*/ 	.word	0x0500000f


	//   ....[75]....
        /*02f4*/ 	.word	0x0500000f


	//   ....[76]....
        /*02f8*/ 	.word	0x0500000f


	//   ....[77]....
        /*02fc*/ 	.word	0x0500000f


	//   ....[78]....
        /*0300*/ 	.word	0x0500000f


	//   ....[79]....
        /*0304*/ 	.word	0x0500000f


	//   ....[80]....
        /*0308*/ 	.word	0x0500000f


	//   ....[81]....
        /*030c*/ 	.word	0x0500000f


	//   ....[82]....
        /*0310*/ 	.word	0x0500000f


	//   ....[83]....
        /*0314*/ 	.word	0x0500000f


	//   ....[84]....
        /*0318*/ 	.word	0x0500000f


	//   ....[85]....
        /*031c*/ 	.word	0x0500000f


	//   ....[86]....
        /*0320*/ 	.word	0x0500000f


	//----- nvinfo : EIATTR_COOP_GROUP_INSTR_OFFSETS
	.align		4
.L_497:
        /*0324*/ 	.byte	0x04, 0x28
        /*0326*/ 	.short	(.L_499 - .L_498)


	//   ....[0]....
.L_498:
        /*0328*/ 	.word	0x00000070


	//   ....[1]....
        /*032c*/ 	.word	0x00000140


	//   ....[2]....
        /*0330*/ 	.word	0x00000190


	//   ....[3]....
        /*0334*/ 	.word	0x000003c0


	//   ....[4]....
        /*0338*/ 	.word	0x00000520


	//   ....[5]....
        /*033c*/ 	.word	0x00000640


	//   ....[6]....
        /*0340*/ 	.word	0x000007a0


	//   ....[7]....
        /*0344*/ 	.word	0x000016b0


	//   ....[8]....
        /*0348*/ 	.word	0x00001c90


	//   ....[9]....
        /*034c*/ 	.word	0x00001ca0


	//   ....[10]....
        /*0350*/ 	.word	0x000022a0


	//   ....[11]....
        /*0354*/ 	.word	0x000023a0


	//   ....[12]....
        /*0358*/ 	.word	0x00002990


	//   ....[13]....
        /*035c*/ 	.word	0x000029f0


	//   ....[14]....
        /*0360*/ 	.word	0x00003980


	//   ....[15]....
        /*0364*/ 	.word	0x000039a0


	//   ....[16]....
        /*0368*/ 	.word	0x00003f60


	//   ....[17]....
        /*036c*/ 	.word	0x00004020


	//   ....[18]....
        /*0370*/ 	.word	0x00004600


	//   ....[19]....
        /*0374*/ 	.word	0x00004680


	//   ....[20]....
        /*0378*/ 	.word	0x00005fe0


	//   ....[21]....
        /*037c*/ 	.word	0x00006000


	//   ....[22]....
        /*0380*/ 	.word	0x00006660


	//   ....[23]....
        /*0384*/ 	.word	0x00006830


	//   ....[24]....
        /*0388*/ 	.word	0x000078c0


	//   ....[25]....
        /*038c*/ 	.word	0x00007940


	//   ....[26]....
        /*0390*/ 	.word	0x000079a0


	//   ....[27]....
        /*0394*/ 	.word	0x000079d0


	//   ....[28]....
        /*0398*/ 	.word	0x00009220


	//   ....[29]....
        /*039c*/ 	.word	0x000092b0


	//   ....[30]....
        /*03a0*/ 	.word	0x000092e0


	//   ....[31]....
        /*03a4*/ 	.word	0x00009310


	//   ....[32]....
        /*03a8*/ 	.word	0x00009b00


	//   ....[33]....
        /*03ac*/ 	.word	0x00009b20


	//   ....[34]....
        /*03b0*/ 	.word	0x00009c70


	//   ....[35]....
        /*03b4*/ 	.word	0x00009c90


	//   ....[36]....
        /*03b8*/ 	.word	0x00009dd0


	//   ....[37]....
        /*03bc*/ 	.word	0x00009df0


	//   ....[38]....
        /*03c0*/ 	.word	0x00009f40


	//   ....[39]....
        /*03c4*/ 	.word	0x00009f60


	//   ....[40]....
        /*03c8*/ 	.word	0x0000a660


	//   ....[41]....
        /*03cc*/ 	.word	0x0000a690


	//   ....[42]....
        /*03d0*/ 	.word	0x0000a7e0


	//   ....[43]....
        /*03d4*/ 	.word	0x0000a800


	//   ....[44]....
        /*03d8*/ 	.word	0x0000a940


	//   ....[45]....
        /*03dc*/ 	.word	0x0000a960


	//   ....[46]....
        /*03e0*/ 	.word	0x0000aab0


	//   ....[47]....
        /*03e4*/ 	.word	0x0000aad0


	//   ....[48]....
        /*03e8*/ 	.word	0x0000acb0


	//   ....[49]....
        /*03ec*/ 	.word	0x0000b9d0


	//   ....[50]....
        /*03f0*/ 	.word	0x0000c340


	//   ....[51]....
        /*03f4*/ 	.word	0x0000c380


	//   ....[52]....
        /*03f8*/ 	.word	0x0000c3b0


	//   ....[53]....
        /*03fc*/ 	.word	0x0000c3f0


	//   ....[54]....
        /*0400*/ 	.word	0x0000c490


	//   ....[55]....
        /*0404*/ 	.word	0x0000c4a0


	//   ....[56]....
        /*0408*/ 	.word	0x0000c510


	//   ....[57]....
        /*040c*/ 	.word	0x0000c520


	//   ....[58]....
        /*0410*/ 	.word	0x0000c590


	//   ....[59]....
        /*0414*/ 	.word	0x0000c5a0


	//   ....[60]....
        /*0418*/ 	.word	0x0000c610


	//   ....[61]....
        /*041c*/ 	.word	0x0000c620


	//   ....[62]....
        /*0420*/ 	.word	0x0000c690


	//   ....[63]....
        /*0424*/ 	.word	0x0000c6a0


	//   ....[64]....
        /*0428*/ 	.word	0x0000c6b0


	//   ....[65]....
        /*042c*/ 	.word	0x0000c6f0


	//   ....[66]....
        /*0430*/ 	.word	0x0000efa0


	//   ....[67]....
        /*0434*/ 	.word	0x0000f190


	//   ....[68]....
        /*0438*/ 	.word	0x0000f6c0


	//   ....[69]....
        /*043c*/ 	.word	0x0000f840


	//   ....[70]....
        /*0440*/ 	.word	0x0000f8a0


	//   ....[71]....
        /*0444*/ 	.word	0x0000f930


	//   ....[72]....
        /*0448*/ 	.word	0x0000fa30


	//   ....[73]....
        /*044c*/ 	.word	0x0000fab0


	//   ....[74]....
        /*0450*/ 	.word	0x0000fb80


	//   ....[75]....
        /*0454*/ 	.word	0x0000fc10


	//   ....[76]....
        /*0458*/ 	.word	0x0000fcf0


	//   ....[77]....
        /*045c*/ 	.word	0x0000fd50


	//   ....[78]....
        /*0460*/ 	.word	0x0000fe30


	//   ....[79]....
        /*0464*/ 	.word	0x0000fe90


	//   ....[80]....
        /*0468*/ 	.word	0x0000ff70


	//   ....[81]....
        /*046c*/ 	.word	0x0000ffd0


	//   ....[82]....
        /*0470*/ 	.word	0x000100a0


	//   ....[83]....
        /*0474*/ 	.word	0x00010100


	//   ....[84]....
        /*0478*/ 	.word	0x000101c0


	//   ....[85]....
        /*047c*/ 	.word	0x000104e0


	//   ....[86]....
        /*0480*/ 	.word	0x00010600


	//----- nvinfo : EIATTR_REG_RECONFIG
	.align		4
.L_499:
        /*0484*/ 	.byte	0x01, 0x54
	.zero		2


	//----- nvinfo : EIATTR_SYSCALL_OFFSETS
	.align		4
        /*0488*/ 	.byte	0x04, 0x46
        /*048a*/ 	.short	(.L_501 - .L_500)


	//   ....[0]....
.L_500:
        /*048c*/ 	.word	0x00001890


	//   ....[1]....
        /*0490*/ 	.word	0x0000b5e0


	//   ....[2]....
        /*0494*/ 	.word	0x0000b730


	//   ....[3]....
        /*0498*/ 	.word	0x0000b820


	//   ....[4]....
        /*049c*/ 	.word	0x0000bf50


	//----- nvinfo : EIATTR_MBARRIER_INSTR_OFFSETS
	.align		4
.L_501:
        /*04a0*/ 	.byte	0x04, 0x39
        /*04a2*/ 	.short	(.L_503 - .L_502)


	//   ....[0]....
.L_502:
        /*04a4*/ 	.word	0x00000270
        /*04a8*/ 	.word	0x000000ff
        /*04ac*/ 	.word	0x00022800
        /*04b0*/ 	.short	0x0100
        /*04b2*/ 	.byte	0x08
	.zero		1


	//   ....[1]....
        /*04b4*/ 	.word	0x00000280
        /*04b8*/ 	.word	0x000000ff
        /*04bc*/ 	.word	0x00022820
        /*04c0*/ 	.short	0x0100
        /*04c2*/ 	.byte	0x08
	.zero		1


	//   ....[2]....
        /*04c4*/ 	.word	0x00000370
        /*04c8*/ 	.word	0x000000ff
        /*04cc*/ 	.word	0x00022830
        /*04d0*/ 	.short	0x0100
        /*04d2*/ 	.byte	0x08
	.zero		1


	//   ....[3]....
        /*04d4*/ 	.word	0x00000380
        /*04d8*/ 	.word	0x000000ff
        /*04dc*/ 	.word	0x00022840
        /*04e0*/ 	.short	0x0100
        /*04e2*/ 	.byte	0x08
	.zero		1


	//   ....[4]....
        /*04e4*/ 	.word	0x00000390
        /*04e8*/ 	.word	0x000000ff
        /*04ec*/ 	.word	0x00022838
        /*04f0*/ 	.short	0x0100
        /*04f2*/ 	.byte	0x08
	.zero		1


	//   ....[5]....
        /*04f4*/ 	.word	0x000003a0
        /*04f8*/ 	.word	0x000000ff
        /*04fc*/ 	.word	0x00022848
        /*0500*/ 	.short	0x0100
        /*0502*/ 	.byte	0x08
	.zero		1


	//   ....[6]....
        /*0504*/ 	.word	0x000004d0
        /*0508*/ 	.word	0x000000ff
        /*050c*/ 	.word	0x00022850
        /*0510*/ 	.short	0x0100
        /*0512*/ 	.byte	0x08
	.zero		1


	//   ....[7]....
        /*0514*/ 	.word	0x000004e0
        /*0518*/ 	.word	0x000000ff
        /*051c*/ 	.word	0x00022860
        /*0520*/ 	.short	0x0100
        /*0522*/ 	.byte	0x08
	.zero		1


	//   ....[8]....
        /*0524*/ 	.word	0x000004f0
        /*0528*/ 	.word	0x000000ff
        /*052c*/ 	.word	0x00022858
        /*0530*/ 	.short	0x0100
        /*0532*/ 	.byte	0x08
	.zero		1


	//   ....[9]....
        /*0534*/ 	.word	0x00000500
        /*0538*/ 	.word	0x000000ff
        /*053c*/ 	.word	0x00022868
        /*0540*/ 	.short	0x0100
        /*0542*/ 	.byte	0x08
	.zero		1


	//   ....[10]....
        /*0544*/ 	.word	0x000005f0
        /*0548*/ 	.word	0x000000ff
        /*054c*/ 	.word	0x00022870
        /*0550*/ 	.short	0x0100
        /*0552*/ 	.byte	0x06
	.zero		1


	//   ....[11]....
        /*0554*/ 	.word	0x00000600
        /*0558*/ 	.word	0x000000ff
        /*055c*/ 	.word	0x00022880
        /*0560*/ 	.short	0x0100
        /*0562*/ 	.byte	0x06
	.zero		1


	//   ....[12]....
        /*0564*/ 	.word	0x00000610
        /*0568*/ 	.word	0x000000ff
        /*056c*/ 	.word	0x00022878
        /*0570*/ 	.short	0x0100
        /*0572*/ 	.byte	0x06
	.zero		1


	//   ....[13]....
        /*0574*/ 	.word	0x00000620
        /*0578*/ 	.word	0x000000ff
        /*057c*/ 	.word	0x00022888
        /*0580*/ 	.short	0x0100
        /*0582*/ 	.byte	0x06
	.zero		1


	//   ....[14]....
        /*0584*/ 	.word	0x00000750
        /*0588*/ 	.word	0x000000ff
        /*058c*/ 	.word	0x00022890
        /*0590*/ 	.short	0x0100
        /*0592*/ 	.byte	0x08
	.zero		1


	//   ....[15]....
        /*0594*/ 	.word	0x00000760
        /*0598*/ 	.word	0x000000ff
        /*059c*/ 	.word	0x000228a0
        /*05a0*/ 	.short	0x0100
        /*05a2*/ 	.byte	0x08
	.zero		1


	//   ....[16]....
        /*05a4*/ 	.word	0x00000770
        /*05a8*/ 	.word	0x000000ff
        /*05ac*/ 	.word	0x00022898
        /*05b0*/ 	.short	0x0100
        /*05b2*/ 	.byte	0x08
	.zero		1


	//   ....[17]....
        /*05b4*/ 	.word	0x00000780
        /*05b8*/ 	.word	0x000000ff
        /*05bc*/ 	.word	0x000228a8
        /*05c0*/ 	.short	0x0100
        /*05c2*/ 	.byte	0x08
	.zero		1


	//   ....[18]....
        /*05c4*/ 	.word	0x000008b0
        /*05c8*/ 	.word	0x000000ff
        /*05cc*/ 	.word	0x000228b0
        /*05d0*/ 	.short	0x0100
        /*05d2*/ 	.byte	0x08
	.zero		1


	//   ....[19]....
        /*05d4*/ 	.word	0x000008c0
        /*05d8*/ 	.word	0x000000ff
        /*05dc*/ 	.word	0x000228c0
        /*05e0*/ 	.short	0x0100
        /*05e2*/ 	.byte	0x08
	.zero		1


	//   ....[20]....
        /*05e4*/ 	.word	0x000008d0
        /*05e8*/ 	.word	0x000000ff
        /*05ec*/ 	.word	0x000228b8
        /*05f0*/ 	.short	0x0100
        /*05f2*/ 	.byte	0x08
	.zero		1


	//   ....[21]....
        /*05f4*/ 	.word	0x000008e0
        /*05f8*/ 	.word	0x000000ff
        /*05fc*/ 	.word	0x000228c8
        /*0600*/ 	.short	0x0100
        /*0602*/ 	.byte	0x08
	.zero		1


	//   ....[22]....
        /*0604*/ 	.word	0x00001940
        /*0608*/ 	.word	0x00000007
        /*060c*/ 	.word	0x00022800
        /*0610*/ 	.short	0x010a
        /*0612*/ 	.byte	0x3f
	.zero		1


	//   ....[23]....
        /*0614*/ 	.word	0x00001a10
        /*0618*/ 	.word	0x00000006
        /*061c*/ 	.word	0x00022830
        /*0620*/ 	.short	0x010a
        /*0622*/ 	.byte	0x3f
	.zero		1


	//   ....[24]....
        /*0624*/ 	.word	0x00001a50
        /*0628*/ 	.word	0x00000006
        /*062c*/ 	.word	0x00022830
        /*0630*/ 	.short	0x010a
        /*0632*/ 	.byte	0x3f
	.zero		1


	//   ....[25]....
        /*0634*/ 	.word	0x00002e40
        /*0638*/ 	.word	0x00000004
        /*063c*/ 	.word	0x00000000
        /*0640*/ 	.short	0x0101
        /*0642*/ 	.byte	0x3f
	.zero		1


	//   ....[26]....
        /*0644*/ 	.word	0x000032a0
        /*0648*/ 	.word	0x00000006
        /*064c*/ 	.word	0x00022850
        /*0650*/ 	.short	0x010a
        /*0652*/ 	.byte	0x3f
	.zero		1


	//   ....[27]....
        /*0654*/ 	.word	0x000032e0
        /*0658*/ 	.word	0x00000006
        /*065c*/ 	.word	0x00022850
        /*0660*/ 	.short	0x010a
        /*0662*/ 	.byte	0x3f
	.zero		1


	//   ....[28]....
        /*0664*/ 	.word	0x000036b0
        /*0668*/ 	.word	0x00000006
        /*066c*/ 	.word	0x00000000
        /*0670*/ 	.short	0x0101
        /*0672*/ 	.byte	0x3f
	.zero		1


	//   ....[29]....
        /*0674*/ 	.word	0x000037e0
        /*0678*/ 	.word	0x000000ff
        /*067c*/ 	.word	0x00022830
        /*0680*/ 	.short	0x010a
        /*0682*/ 	.byte	0x1a
	.zero		1


	//   ....[30]....
        /*0684*/ 	.word	0x00003820
        /*0688*/ 	.word	0x000000ff
        /*068c*/ 	.word	0x00022830
        /*0690*/ 	.short	0x010a
        /*0692*/ 	.byte	0x1a
	.zero		1


	//   ....[31]....
        /*0694*/ 	.word	0x00004be0
        /*0698*/ 	.word	0x00000004
        /*069c*/ 	.word	0x00000000
        /*06a0*/ 	.short	0x0101
        /*06a2*/ 	.byte	0x3f
	.zero		1


	//   ....[32]....
        /*06a4*/ 	.word	0x00005800
        /*06a8*/ 	.word	0x000000ff
        /*06ac*/ 	.word	0x00022850
        /*06b0*/ 	.short	0x010a
        /*06b2*/ 	.byte	0x1a
	.zero		1


	//   ....[33]....
        /*06b4*/ 	.word	0x00005840
        /*06b8*/ 	.word	0x000000ff
        /*06bc*/ 	.word	0x00022850
        /*06c0*/ 	.short	0x010a
        /*06c2*/ 	.byte	0x1a
	.zero		1


	//   ....[34]....
        /*06c4*/ 	.word	0x00005b50
        /*06c8*/ 	.word	0x000000b1
        /*06cc*/ 	.word	0x00000000
        /*06d0*/ 	.short	0x0101
        /*06d2*/ 	.byte	0x3f
	.zero		1


	//   ....[35]....
        /*06d4*/ 	.word	0x00005c90
        /*06d8*/ 	.word	0x000000ff
        /*06dc*/ 	.word	0x00022830
        /*06e0*/ 	.short	0x010a
        /*06e2*/ 	.byte	0x18
	.zero		1


	//   ....[36]....
        /*06e4*/ 	.word	0x00005cd0
        /*06e8*/ 	.word	0x000000ff
        /*06ec*/ 	.word	0x00022830
        /*06f0*/ 	.short	0x010a
        /*06f2*/ 	.byte	0x18
	.zero		1


	//   ....[37]....
        /*06f4*/ 	.word	0x00006ab0
        /*06f8*/ 	.word	0x0000009a
        /*06fc*/ 	.word	0x00000000
        /*0700*/ 	.short	0x0101
        /*0702*/ 	.byte	0x3f
	.zero		1


	//   ....[38]....
        /*0704*/ 	.word	0x00007560
        /*0708*/ 	.word	0x000000ff
        /*070c*/ 	.word	0x00022850
        /*0710*/ 	.short	0x010a
        /*0712*/ 	.byte	0x18
	.zero		1


	//   ....[39]....
        /*0714*/ 	.word	0x000075a0
        /*0718*/ 	.word	0x000000ff
        /*071c*/ 	.word	0x00022850
        /*0720*/ 	.short	0x010a
        /*0722*/ 	.byte	0x18
	.zero		1


	//   ....[40]....
        /*0724*/ 	.word	0x000078a0
        /*0728*/ 	.word	0x000000b7
        /*072c*/ 	.word	0x00000000
        /*0730*/ 	.short	0x0101
        /*0732*/ 	.byte	0x3f
	.zero		1


	//   ....[41]....
        /*0734*/ 	.word	0x00009af0
        /*0738*/ 	.word	0x000000cb
        /*073c*/ 	.word	0x00000000
        /*0740*/ 	.short	0x0101
        /*0742*/ 	.byte	0x3f
	.zero		1


	//   ....[42]....
        /*0744*/ 	.word	0x0000bc30
        /*0748*/ 	.word	0x00000003
        /*074c*/ 	.word	0x00022840
        /*0750*/ 	.short	0x010a
        /*0752*/ 	.byte	0x3f
	.zero		1


	//   ....[43]....
        /*0754*/ 	.word	0x0000c7d0
        /*0758*/ 	.word	0x00000011
        /*075c*/ 	.word	0x00022800
        /*0760*/ 	.short	0x0107
        /*0762*/ 	.byte	0x3f
	.zero		1


	//   ....[44]....
        /*0764*/ 	.word	0x0000c8c0
        /*0768*/ 	.word	0x00000011
        /*076c*/ 	.word	0x00022800
        /*0770*/ 	.short	0x0101
        /*0772*/ 	.byte	0x3f
	.zero		1


	//   ....[45]....
        /*0774*/ 	.word	0x0000c8e0
        /*0778*/ 	.word	0x00000011
        /*077c*/ 	.word	0x00022820
        /*0780*/ 	.short	0x010a
        /*0782*/ 	.byte	0x3f
	.zero		1


	//   ....[46]....
        /*0784*/ 	.word	0x0000c9c0
        /*0788*/ 	.word	0x00000002
        /*078c*/ 	.word	0x00022860
        /*0790*/ 	.short	0x010a
        /*0792*/ 	.byte	0x3f
	.zero		1


	//   ....[47]....
        /*0794*/ 	.word	0x0000d1e0
        /*0798*/ 	.word	0x00000003
        /*079c*/ 	.word	0x00022840
        /*07a0*/ 	.short	0x010a
        /*07a2*/ 	.byte	0x3f
	.zero		1


	//   ....[48]....
        /*07a4*/ 	.word	0x0000d400
        /*07a8*/ 	.word	0x00000003
        /*07ac*/ 	.word	0x00022860
        /*07b0*/ 	.short	0x010a
        /*07b2*/ 	.byte	0x3f
	.zero		1


	//   ....[49]....
        /*07b4*/ 	.word	0x0000dbe0
        /*07b8*/ 	.word	0x00000004
        /*07bc*/ 	.word	0x00022840
        /*07c0*/ 	.short	0x010a
        /*07c2*/ 	.byte	0x3f
	.zero		1


	//   ....[50]....
        /*07c4*/ 	.word	0x0000de00
        /*07c8*/ 	.word	0x00000004
        /*07cc*/ 	.word	0x00022860
        /*07d0*/ 	.short	0x010a
        /*07d2*/ 	.byte	0x3f
	.zero		1


	//   ....[51]....
        /*07d4*/ 	.word	0x0000e580
        /*07d8*/ 	.word	0x00000004
        /*07dc*/ 	.word	0x00022840
        /*07e0*/ 	.short	0x010a
        /*07e2*/ 	.byte	0x3f
	.zero		1


	//   ....[52]....
        /*07e4*/ 	.word	0x0000e7a0
        /*07e8*/ 	.word	0x00000004
        /*07ec*/ 	.word	0x00022860
        /*07f0*/ 	.short	0x010a
        /*07f2*/ 	.byte	0x3f
	.zero		1


	//   ....[53]....
        /*07f4*/ 	.word	0x0000f110
        /*07f8*/ 	.word	0x00000000
        /*07fc*/ 	.word	0x00022820
        /*0800*/ 	.short	0x010a
        /*0802*/ 	.byte	0x3f
	.zero		1


	//   ....[54]....
        /*0804*/ 	.word	0x0000f2e0
        /*0808*/ 	.word	0x00000006
        /*080c*/ 	.word	0x00000000
        /*0810*/ 	.short	0x010a
        /*0812*/ 	.byte	0x3f
	.zero		1


	//   ....[55]....
        /*0814*/ 	.word	0x0000f330
        /*0818*/ 	.word	0x00000003
        /*081c*/ 	.word	0x00000000
        /*0820*/ 	.short	0x010a
        /*0822*/ 	.byte	0x3f
	.zero		1


	//   ....[56]....
        /*0824*/ 	.word	0x0000f390
        /*0828*/ 	.word	0x00000012
        /*082c*/ 	.word	0x00000000
        /*0830*/ 	.short	0x010a
        /*0832*/ 	.byte	0x3f
	.zero		1


	//   ....[57]....
        /*0834*/ 	.word	0x0000f3c0
        /*0838*/ 	.word	0x00000003
        /*083c*/ 	.word	0x00000000
        /*0840*/ 	.short	0x010a
        /*0842*/ 	.byte	0x3f
	.zero		1


	//   ....[58]....
        /*0844*/ 	.word	0x0000f420
        /*0848*/ 	.word	0x00000007
        /*084c*/ 	.word	0x00022800
        /*0850*/ 	.short	0x010a
        /*0852*/ 	.byte	0x3f
	.zero		1


	//   ....[59]....
        /*0854*/ 	.word	0x0000f470
        /*0858*/ 	.word	0x00000006
        /*085c*/ 	.word	0x00022830
        /*0860*/ 	.short	0x010a
        /*0862*/ 	.byte	0x3f
	.zero		1


	//   ....[60]....
        /*0864*/ 	.word	0x0000f4c0
        /*0868*/ 	.word	0x00000006
        /*086c*/ 	.word	0x00022850
        /*0870*/ 	.short	0x010a
        /*0872*/ 	.byte	0x3f
	.zero		1


	//   ....[61]....
        /*0874*/ 	.word	0x0000f520
        /*0878*/ 	.word	0x00000003
        /*087c*/ 	.word	0x00022830
        /*0880*/ 	.short	0x010a
        /*0882*/ 	.byte	0x3f
	.zero		1


	//   ....[62]....
        /*0884*/ 	.word	0x0000f570
        /*0888*/ 	.word	0x000000b1
        /*088c*/ 	.word	0x00022850
        /*0890*/ 	.short	0x010a
        /*0892*/ 	.byte	0x3f
	.zero		1


	//   ....[63]....
        /*0894*/ 	.word	0x0000f5d0
        /*0898*/ 	.word	0x00000003
        /*089c*/ 	.word	0x00022830
        /*08a0*/ 	.short	0x010a
        /*08a2*/ 	.byte	0x3f
	.zero		1


	//   ....[64]....
        /*08a4*/ 	.word	0x0000f620
        /*08a8*/ 	.word	0x000000b7
        /*08ac*/ 	.word	0x00022850
        /*08b0*/ 	.short	0x010a
        /*08b2*/ 	.byte	0x3f
	.zero		1


	//   ....[65]....
        /*08b4*/ 	.word	0x0000f770
        /*08b8*/ 	.word	0x00000003
        /*08bc*/ 	.word	0x00022840
        /*08c0*/ 	.short	0x010a
        /*08c2*/ 	.byte	0x3f
	.zero		1


	//   ....[66]....
        /*08c4*/ 	.word	0x00010200
        /*08c8*/ 	.word	0x00000011
        /*08cc*/ 	.word	0x00022820
        /*08d0*/ 	.short	0x010a
        /*08d2*/ 	.byte	0x3f
	.zero		1


	//   ....[67]....
        /*08d4*/ 	.word	0x00010250
        /*08d8*/ 	.word	0x00000002
        /*08dc*/ 	.word	0x00022860
        /*08e0*/ 	.short	0x010a
        /*08e2*/ 	.byte	0x3f
	.zero		1


	//   ....[68]....
        /*08e4*/ 	.word	0x000102a0
        /*08e8*/ 	.word	0x00000003
        /*08ec*/ 	.word	0x00022840
        /*08f0*/ 	.short	0x010a
        /*08f2*/ 	.byte	0x3f
	.zero		1


	//   ....[69]....
        /*08f4*/ 	.word	0x000102f0
        /*08f8*/ 	.word	0x00000003
        /*08fc*/ 	.word	0x00022860
        /*0900*/ 	.short	0x010a
        /*0902*/ 	.byte	0x3f
	.zero		1


	//   ....[70]....
        /*0904*/ 	.word	0x00010340
        /*0908*/ 	.word	0x00000004
        /*090c*/ 	.word	0x00022840
        /*0910*/ 	.short	0x010a
        /*0912*/ 	.byte	0x3f
	.zero		1


	//   ....[71]....
        /*0914*/ 	.word	0x00010390
        /*0918*/ 	.word	0x00000004
        /*091c*/ 	.word	0x00022860
        /*0920*/ 	.short	0x010a
        /*0922*/ 	.byte	0x3f
	.zero		1


	//   ....[72]....
        /*0924*/ 	.word	0x000103e0
        /*0928*/ 	.word	0x00000004
        /*092c*/ 	.word	0x00022840
        /*0930*/ 	.short	0x010a
        /*0932*/ 	.byte	0x3f
	.zero		1


	//   ....[73]....
        /*0934*/ 	.word	0x00010430
        /*0938*/ 	.word	0x00000004
        /*093c*/ 	.word	0x00022860
        /*0940*/ 	.short	0x010a
        /*0942*/ 	.byte	0x3f
	.zero		1


	//   ....[74]....
        /*0944*/ 	.word	0x00010520
        /*0948*/ 	.word	0x00000000
        /*094c*/ 	.word	0x00022820
        /*0950*/ 	.short	0x010a
        /*0952*/ 	.byte	0x3f
	.zero		1


	//   ....[75]....
        /*0954*/ 	.word	0x000106c0
        /*0958*/ 	.word	0x00000006
        /*095c*/ 	.word	0x00000000
        /*0960*/ 	.short	0x010a
        /*0962*/ 	.byte	0x3f
	.zero		1


	//   ....[76]....
        /*0964*/ 	.word	0x00010710
        /*0968*/ 	.word	0x00000003
        /*096c*/ 	.word	0x00000000
        /*0970*/ 	.short	0x010a
        /*0972*/ 	.byte	0x3f
	.zero		1


	//   ....[77]....
        /*0974*/ 	.word	0x00010760
        /*0978*/ 	.word	0x00000012
        /*097c*/ 	.word	0x00000000
        /*0980*/ 	.short	0x010a
        /*0982*/ 	.byte	0x3f
	.zero		1


	//----- nvinfo : EIATTR_NUM_MBARRIERS
	.align		4
.L_503:
        /*0984*/ 	.byte	0x03, 0x38
        /*0986*/ 	.short	0x0016


	//----- nvinfo : EIATTR_EXIT_INSTR_OFFSETS
	.align		4
        /*0988*/ 	.byte	0x04, 0x1c
        /*098a*/ 	.short	(.L_505 - .L_504)


	//   ....[0]....
.L_504:
        /*098c*/ 	.word	0x00000a40


	//   ....[1]....
        /*0990*/ 	.word	0x0000ac50


	//   ....[2]....
        /*0994*/ 	.word	0x0000f410


	//----- nvinfo : EIATTR_MAX_THREADS
	.align		4
.L_505:
        /*0998*/ 	.byte	0x04, 0x05
        /*099a*/ 	.short	(.L_507 - .L_506)
.L_506:
        /*099c*/ 	.word	0x00000180
        /*09a0*/ 	.word	0x00000001
        /*09a4*/ 	.word	0x00000001


	//----- nvinfo : EIATTR_CRS_STACK_SIZE
	.align		4
.L_507:
        /*09a8*/ 	.byte	0x04, 0x1e
        /*09aa*/ 	.short	(.L_509 - .L_508)
.L_508:
        /*09ac*/ 	.word	0x00000000


	//----- nvinfo : EIATTR_CBANK_PARAM_SIZE
	.align		4
.L_509:
        /*09b0*/ 	.byte	0x03, 0x19
        /*09b2*/ 	.short	0x0af0


	//----- nvinfo : EIATTR_PARAM_CBANK
	.align		4
        /*09b4*/ 	.byte	0x04, 0x0a
        /*09b6*/ 	.short	(.L_511 - .L_510)
	.align		4
.L_510:
        /*09b8*/ 	.word	index@(.nv.constant0._ZN7cutlass13device_kernelIN5flash11enable_sm90INS1_16FlashAttnFwdSm90INS1_25CollectiveMainloopFwdSm90ILi2EN4cute5tupleIJNS5_1CILi1EEES8_S8_EEENS6_IJNS7_ILi128EEENS7_ILi96EEENS7_ILi64EEEEEELi256ENS_10bfloat16_tEfNS_4arch4Sm90ELb1ELb0ELb0ELb0ELb0ELb0ELb0ELb1ELb0ELb1ELb0ELb0EEENS1_21CollectiveEpilogueFwdINS6_IJSA_NS7_ILi256EEESB_EEES9_SE_SG_Li256ELb0ELb1ELb0ELb0EEENS1_30DynamicPersistentTileSchedulerILi256ELi128ELb0ELb1ELb1EEEEEEEEEvNT_6ParamsE)
        /*09bc*/ 	.short	0x0210
        /*09be*/ 	.short	0x0af0


	//----- nvinfo : EIATTR_SW_WAR
	.align		4
.L_511:
        /*09c0*/ 	.byte	0x04, 0x36
        /*09c2*/ 	.short	(.L_513 - .L_512)
.L_512:
        /*09c4*/ 	.word	0x00000008
.L_513:


//--------------------- .nv.info._ZN7cutlass13device_kernelIN5flash11enable_sm90INS1_16FlashAttnFwdSm90INS1_25CollectiveMainloopFwdSm90ILi2EN4cute5tupleIJNS5_1CILi1EEES8_S8_EEENS6_IJNS7_ILi128EEENS7_ILi96EEENS7_ILi64EEEEEELi256ENS_10bfloat16_tEfNS_4arch4Sm90ELb1ELb0ELb0ELb0ELb0ELb0ELb1ELb1ELb0ELb1ELb0ELb0EEENS1_21CollectiveEpilogueFwdINS6_IJSA_NS7_ILi256EEESB_EEES9_SE_SG_Li256ELb0ELb1ELb0ELb0EEENS1_30DynamicPersistentTileSchedulerILi256ELi128ELb0ELb1ELb1EEEEEEEEEvNT_6ParamsE --------------------------
	.section	.nv.info._ZN7cutlass13device_kernelIN5flash11enable_sm90INS1_16FlashAttnFwdSm90INS1_25CollectiveMainloopFwdSm90ILi2EN4cute5tupleIJNS5_1CILi1EEES8_S8_EEENS6_IJNS7_ILi128EEENS7_ILi96EEENS7_ILi64EEEEEELi256ENS_10bfloat16_tEfNS_4arch4Sm90ELb1ELb0ELb0ELb0ELb0ELb0ELb1ELb1ELb0ELb1ELb0ELb0EEENS1_21CollectiveEpilogueFwdINS6_IJSA_NS7_ILi256EEESB_EEES9_SE_SG_Li256ELb0ELb1ELb0ELb0EEENS1_30DynamicPersistentTileSchedulerILi256ELi128ELb0ELb1ELb1EEEEEEEEEvNT_6ParamsE,"",@"SHT_CUDA_INFO"
	.sectionflags	@""
	.align	4


	//----- nvinfo : EIATTR_CUDA_API_VERSION
	.align		4
        /*0000*/ 	.byte	0x04, 0x37
        /*0002*/ 	.short	(.L_515 - .L_514)
.L_514:
        /*0004*/ 	.word	0x00000082


	//----- nvinfo : EIATTR_KPARAM_INFO
	.align		4
.L_515:
        /*0008*/ 	.byte	0x04, 0x17
        /*000a*/ 	.short	(.L_517 - .L_516)
.L_516:
        /*000c*/ 	.word	0x00000000
        /*0010*/ 	.short	0x0000
        /*0012*/ 	.short	0x0070
        /*0014*/ 	.byte	0x00, 0xf0, 0x01, 0x2e


	//----- nvinfo : EIATTR_SPARSE_MMA_MASK
	.align		4
.L_517:
        /*0018*/ 	.byte	0x03, 0x50
        /*001a*/ 	.short	0x0000


	//----- nvinfo : EIATTR_MAXREG_COUNT
	.align		4
        /*001c*/ 	.byte	0x03, 0x1b
        /*001e*/ 	.short	0x00a8


	//----- nvinfo : EIATTR_NUM_BARRIERS
	.align		4
        /*0020*/ 	.byte	0x02, 0x4c
        /*0022*/ 	.byte	0x10
	.zero		1


	//----- nvinfo : EIATTR_EXTERNS
	.align		4
        /*0024*/ 	.byte	0x04, 0x0f
        /*0026*/ 	.short	(.L_519 - .L_518)


	//   ....[0]....
	.align		4
.L_518:
        /*0028*/ 	.word	index@(__assertfail)


	//----- nvinfo : EIATTR_ANNOTATIONS
	.align		4
.L_519:
        /*002c*/ 	.byte	0x04, 0x55
        /*002e*/ 	.short	(.L_521 - .L_520)


	//   ....[0]....
.L_520:
        /* <DEDUP_REMOVED lines=42> */


	//----- nvinfo : EIATTR_MERCURY_ISA_VERSION
	.align		4
.L_521:
        /*02b8*/ 	.byte	0x03, 0x5f
        /*02ba*/ 	.short	0x0101


	//----- nvinfo : EIATTR_INT_WARP_WIDE_INSTR_OFFSETS
	.align		4
        /*02bc*/ 	.byte	0x04, 0x31
        /*02be*/ 	.short	(.L_523 - .L_522)


	//   ....[0]....
.L_522:
        /*02c0*/ 	.word	0x00000130


	//   ....[1]....
        /*02c4*/ 	.word	0x00000170


	//   ....[2]....
        /*02c8*/ 	.word	0x000001e0


	//   ....[3]....
        /*02cc*/ 	.word	0x000001f0


	//   ....[4]....
        /*02d0*/ 	.word	0x0000cab0


	//   ....[5]....
        /*02d4*/ 	.word	0x0000cb40


	//   ....[6]....
        /*02d8*/ 	.word	0x000110d0


	//   ....[7]....
        /*02dc*/ 	.word	0x00011160


	//----- nvinfo : EIATTR_COOP_GROUP_MASK_REGIDS
	.align		4
.L_523:
        /*02e0*/ 	.byte	0x04, 0x29
        /*02e2*/ 	.short	(.L_525 - .L_524)


	//   ....[0]....
.L_524:
        /*02e4*/ 	.word	0xffffffff


	//   ....[1]....
        /*02e8*/ 	.word	0xffffffff


	//   ....[2]....
        /*02ec*/ 	.word	0xffffffff


	//   ....[3]....
        /*02f0*/ 	.word	0xffffffff


	//   ....[4]....
        /*02f4*/ 	.word	0xffffffff


	//   ....[5]....
        /*02f8*/ 	.word	0xffffffff


	//   ....[6]....
        /*02fc*/ 	.word	0xffffffff


	//   ....[7]....
        /*0300*/ 	.word	0xffffffff


	//   ....[8]....
        /*0304*/ 	.word	0xffffffff


	//   ....[9]....
        /*0308*/ 	.word	0xffffffff


	//   ....[10]....
        /*030c*/ 	.word	0xffffffff


	//   ....[11]....
        /*0310*/ 	.word	0xffffffff


	//   ....[12]....
        /*0314*/ 	.word	0xffffffff


	//   ....[13]....
        /*0318*/ 	.word	0xffffffff


	//   ....[14]....
        /*031c*/ 	.word	0xffffffff


	//   ....[15]....
        /*0320*/ 	.word	0xffffffff


	//   ....[16]....
        /*0324*/ 	.word	0xffffffff


	//   ....[17]....
        /*0328*/ 	.word	0xffffffff


	//   ....[18]....
        /*032c*/ 	.word	0xffffffff


	//   ....[19]....
        /*0330*/ 	.word	0xffffffff


	//   ....[20]....
        /*0334*/ 	.word	0xffffffff


	//   ....[21]....
        /*0338*/ 	.word	0xffffffff


	//   ....[22]....
        /*033c*/ 	.word	0xffffffff


	//   ....[23]....
        /*0340*/ 	.word	0xffffffff


	//   ....[24]....
        /*0344*/ 	.word	0xffffffff


	//   ....[25]....
        /*0348*/ 	.word	0xffffffff


	//   ....[26]....
        /*034c*/ 	.word	0xffffffff


	//   ....[27]....
        /*0350*/ 	.word	0xffffffff


	//   ....[28]....
        /*0354*/ 	.word	0xffffffff


	//   ....[29]....
        /*0358*/ 	.word	0xffffffff


	//   ....[30]....
        /*035c*/ 	.word	0xffffffff


	//   ....[31]....
        /*0360*/ 	.word	0xffffffff


	//   ....[32]....
        /*0364*/ 	.word	0xffffffff


	//   ....[33]....
        /*0368*/ 	.word	0xffffffff


	//   ....[34]....
        /*036c*/ 	.word	0xffffffff


	//   ....[35]....
        /*0370*/ 	.word	0xffffffff


	//   ....[36]....
        /*0374*/ 	.word	0xffffffff


	//   ....[37]....
        /*0378*/ 	.word	0xffffffff


	//   ....[38]....
        /*037c*/ 	.word	0xffffffff


	//   ....[39]....
        /*0380*/ 	.word	0xffffffff


	//   ....[40]....
        /*0384*/ 	.word	0xffffffff


	//   ....[41]....
        /*0388*/ 	.word	0xffffffff


	//   ....[42]....
        /*038c*/ 	.word	0xffffffff


	//   ....[43]....
        /*0390*/ 	.word	0xffffffff


	//   ....[44]....
        /*0394*/ 	.word	0xffffffff


	//   ....[45]....
        /*0398*/ 	.word	0xffffffff


	//   ....[46]....
        /*039c*/ 	.word	0xffffffff


	//   ....[47]....
        /*03a0*/ 	.word	0xffffffff


	//   ....[48]....
        /*03a4*/ 	.word	0xffffffff


	//   ....[49]....
        /*03a8*/ 	.word	0xffffffff


	//   ....[50]....
        /*03ac*/ 	.word	0xffffffff


	//   ....[51]....
        /*03b0*/ 	.word	0xffffffff


	//   ....[52]....
        /*03b4*/ 	.word	0xffffffff


	//   ....[53]....
        /*03b8*/ 	.word	0xffffffff


	//   ....[54]....
        /*03bc*/ 	.word	0xffffffff


	//   ....[55]....
        /*03c0*/ 	.word	0xffffffff


	//   ....[56]....
        /*03c4*/ 	.word	0xffffffff


	//   ....[57]....
        /*03c8*/ 	.word	0xffffffff


	//   ....[58]....
        /*03cc*/ 	.word	0xffffffff


	//   ....[59]....
        /*03d0*/ 	.word	0xffffffff


	//   ....[60]....
        /*03d4*/ 	.word	0xffffffff


	//   ....[61]....
        /*03d8*/ 	.word	0xffffffff


	//   ....[62]....
        /*03dc*/ 	.word	0xffffffff


	//   ....[63]....
        /*03e0*/ 	.word	0xffffffff


	//   ....[64]....
        /*03e4*/ 	.word	0xffffffff


	//   ....[65]....
        /*03e8*/ 	.word	0xffffffff


	//   ....[66]....
        /*03ec*/ 	.word	0xffffffff


	//   ....[67]....
        /*03f0*/ 	.word	0xffffffff


	//   ....[68]....
        /*03f4*/ 	.word	0xffffffff


	//   ....[69]....
        /*03f8*/ 	.word	0xffffffff


	//   ....[70]....
        /*03fc*/ 	.word	0xffffffff


	//   ....[71]....
        /*0400*/ 	.word	0xffffffff


	//   ....[72]....
        /*0404*/ 	.word	0xffffffff


	//   ....[73]....
        /*0408*/ 	.word	0xffffffff


	//   ....[74]....
        /*040c*/ 	.word	0xffffffff


	//   ....[75]....
        /*0410*/ 	.word	0xffffffff


	//   ....[76]....
        /*0414*/ 	.word	0xffffffff


	//   ....[77]....
        /*0418*/ 	.word	0xffffffff


	//   ....[78]....
        /*041c*/ 	.word	0xffffffff


	//   ....[79]....
        /*0420*/ 	.word	0xffffffff


	//   ....[80]....
        /*0424*/ 	.word	0xffffffff


	//   ....[81]....
        /*0428*/ 	.word	0xffffffff


	//   ....[82]....
        /*042c*/ 	.word	0xffffffff


	//   ....[83]....
        /*0430*/ 	.word	0xffffffff


	//   ....[84]....
        /*0434*/ 	.word	0x0500000f


	//   ....[85]....
        /*0438*/ 	.word	0x0500000f


	//   ....[86]....
        /*043c*/ 	.word	0x0500000f


	//   ....[87]....
        /*0440*/ 	.word	0x0500000f


	//   ....[88]....
        /*0444*/ 	.word	0x0500000f


	//   ....[89]....
        /*0448*/ 	.word	0x0500000f


	//   ....[90]....
        /*044c*/ 	.word	0x0500000f


	//   ....[91]....
        /*0450*/ 	.word	0x0500000f


	//   ....[92]....
        /*0454*/ 	.word	0x0500000f


	//   ....[93]....
        /*0458*/ 	.word	0x0500000f


	//   ....[94]....
        /*045c*/ 	.word	0x0500000f


	//   ....[95]....
        /*0460*/ 	.word	0x0500000f


	//   ....[96]....
        /*0464*/ 	.word	0x0500000f


	//   ....[97]....
        /*0468*/ 	.word	0x0500000f


	//   ....[98]....
        /*046c*/ 	.word	0x0500000f


	//   ....[99]....
        /*0470*/ 	.word	0x0500000f


	//   ....[100]....
        /*0474*/ 	.word	0x0500000f


	//   ....[101]....
        /*0478*/ 	.word	0x0500000f


	//   ....[102]....
        /*047c*/ 	.word	0x0500000f


	//   ....[103]....
        /*0480*/ 	.word	0x0500000f


	//   ....[104]....
        /*0484*/ 	.word	0x0500000f


	//   ....[105]....
        /*0488*/ 	.word	0x0500000f


	//   ....[106]....
        /*048c*/ 	.word	0x0500000f


	//   ....[107]....
        /*0490*/ 	.word	0x0500000f


	//   ....[108]....
        /*0494*/ 	.word	0x0500000f


	//   ....[109]....
        /*0498*/ 	.word	0x0500000f


	//   ....[110]....
        /*049c*/ 	.word	0x0500000f


	//   ....[111]....
        /*04a0*/ 	.word	0x0500000f


	//   ....[112]....
        /*04a4*/ 	.word	0x0500000f


	//   ....[113]....
        /*04a8*/ 	.word	0x0500000f


	//   ....[114]....
        /*04ac*/ 	.word	0x0500000f


	//   ....[115]....
        /*04b0*/ 	.word	0x0500000f


	//   ....[116]....
        /*04b4*/ 	.word	0x0500000f


	//   ....[117]....
        /*04b8*/ 	.word	0x0500000f


	//   ....[118]....
        /*04bc*/ 	.word	0x0500000f


	//----- nvinfo : EIATTR_COOP_GROUP_INSTR_OFFSETS
	.align		4
.L_525:
        /*04c0*/ 	.byte	0x04, 0x28
        /*04c2*/ 	.short	(.L_527 - .L_526)


	//   ....[0]....
.L_526:
        /*04c4*/ 	.word	0x00000070


	//   ....[1]....
        /*04c8*/ 	.word	0x00000140


	//   ....[2]....
        /*04cc*/ 	.word	0x00000190


	//   ....[3]....
        /*04d0*/ 	.word	0x000003e0


	//   ....[4]....
        /*04d4*/ 	.word	0x00000540


	//   ....[5]....
        /*04d8*/ 	.word	0x00000660


	//   ....[6]....
        /*04dc*/ 	.word	0x000007c0


	//   ....[7]....
        /*04e0*/ 	.word	0x00001750


	//   ....[8]....
        /*04e4*/ 	.word	0x00002950


	//   ....[9]....
        /*04e8*/ 	.word	0x00002970


	//   ....[10]....
        /*04ec*/ 	.word	0x000032c0


	//   ....[11]....
        /*04f0*/ 	.word	0x000032e0


	//   ....[12]....
        /*04f4*/ 	.word	0x00003300


	//   ....[13]....
        /*04f8*/ 	.word	0x00003320


	//   ....[14]....
        /*04fc*/ 	.word	0x00004790


	//   ....[15]....
        /*0500*/ 	.word	0x000047c0


	//   ....[16]....
        /*0504*/ 	.word	0x000054e0


	//   ....[17]....
        /*0508*/ 	.word	0x00005500


	//   ....[18]....
        /*050c*/ 	.word	0x00005520


	//   ....[19]....
        /*0510*/ 	.word	0x00005540


	//   ....[20]....
        /*0514*/ 	.word	0x00007820


	//   ....[21]....
        /*0518*/ 	.word	0x00007880


	//   ....[22]....
        /*051c*/ 	.word	0x000078a0


	//   ....[23]....
        /*0520*/ 	.word	0x000078c0


	//   ....[24]....
        /*0524*/ 	.word	0x00008eb0


	//   ....[25]....
        /*0528*/ 	.word	0x00008ef0


	//   ....[26]....
        /*052c*/ 	.word	0x00008fa0


	//   ....[27]....
        /*0530*/ 	.word	0x00009000


	//   ....[28]....
        /*0534*/ 	.word	0x0000aa90


	//   ....[29]....
        /*0538*/ 	.word	0x0000ab10


	//   ....[30]....
        /*053c*/ 	.word	0x0000ab50


	//   ....[31]....
        /*0540*/ 	.word	0x0000ab80


	//   ....[32]....
        /*0544*/ 	.word	0x0000b100


	//   ....[33]....
        /*0548*/ 	.word	0x0000b140


	//   ....[34]....
        /*054c*/ 	.word	0x0000b2a0


	//   ....[35]....
        /*0550*/ 	.word	0x0000b2c0


	//   ....[36]....
        /*0554*/ 	.word	0x0000b400


	//   ....[37]....
        /*0558*/ 	.word	0x0000b420


	//   ....[38]....
        /*055c*/ 	.word	0x0000b570


	//   ....[39]....
        /*0560*/ 	.word	0x0000b590


	//   ....[40]....
        /*0564*/ 	.word	0x0000bcf0


	//   ....[41]....
        /*0568*/ 	.word	0x0000bd20


	//   ....[42]....
        /*056c*/ 	.word	0x0000be70


	//   ....[43]....
        /*0570*/ 	.word	0x0000be90


	//   ....[44]....
        /*0574*/ 	.word	0x0000bfd0


	//   ....[45]....
        /*0578*/ 	.word	0x0000bff0


	//   ....[46]....
        /*057c*/ 	.word	0x0000c140


	//   ....[47]....
        /*0580*/ 	.word	0x0000c160


	//   ....[48]....
        /*0584*/ 	.word	0x0000c360


	//   ....[49]....
        /*0588*/ 	.word	0x0000d0b0


	//   ....[50]....
        /*058c*/ 	.word	0x0000da10


	//   ....[51]....
        /*0590*/ 	.word	0x0000da40


	//   ....[52]....
        /*0594*/ 	.word	0x0000da60


	//   ....[53]....
        /*0598*/ 	.word	0x0000da90


	//   ....[54]....
        /*059c*/ 	.word	0x0000db60


	//   ....[55]....
        /*05a0*/ 	.word	0x0000dbc0


	//   ....[56]....
        /*05a4*/ 	.word	0x0000dbd0


	//   ....[57]....
        /*05a8*/ 	.word	0x0000dc70


	//   ....[58]....
        /*05ac*/ 	.word	0x0000dca0


	//   ....[59]....
        /*05b0*/ 	.word	0x0000dd20


	//   ....[60]....
        /*05b4*/ 	.word	0x0000dd50


	//   ....[61]....
        /*05b8*/ 	.word	0x0000ddd0


	//   ....[62]....
        /*05bc*/ 	.word	0x0000de00


	//   ....[63]....
        /*05c0*/ 	.word	0x0000de20


	//   ....[64]....
        /*05c4*/ 	.word	0x0000de70


	//   ....[65]....
        /*05c8*/ 	.word	0x0000de80


	//   ....[66]....
        /*05cc*/ 	.word	0x0000e5b0


	//   ....[67]....
        /*05d0*/ 	.word	0x0000e5c0


	//   ....[68]....
        /*05d4*/ 	.word	0x0000e600


	//   ....[69]....
        /*05d8*/ 	.word	0x0000e6b0


	//   ....[70]....
        /*05dc*/ 	.word	0x0000e740


	//   ....[71]....
        /*05e0*/ 	.word	0x0000e750


	//   ....[72]....
        /*05e4*/ 	.word	0x0000e7e0


	//   ....[73]....
        /*05e8*/ 	.word	0x0000e7f0


	//   ....[74]....
        /*05ec*/ 	.word	0x0000e860


	//   ....[75]....
        /*05f0*/ 	.word	0x0000e870


	//   ....[76]....
        /*05f4*/ 	.word	0x0000e8f0


	//   ....[77]....
        /*05f8*/ 	.word	0x0000e900


	//   ....[78]....
        /*05fc*/ 	.word	0x0000e980


	//   ....[79]....
        /*0600*/ 	.word	0x0000e990


	//   ....[80]....
        /*0604*/ 	.word	0x0000ea10


	//   ....[81]....
        /*0608*/ 	.word	0x0000ea20


	//   ....[82]....
        /*060c*/ 	.word	0x000112b0


	//   ....[83]....
        /*0610*/ 	.word	0x000114a0


	//   ....[84]....
        /*0614*/ 	.word	0x00011a60


	//   ....[85]....
        /*0618*/ 	.word	0x00011bc0


	//   ....[86]....
        /*061c*/ 	.word	0x00011c30


	//   ....[87]....
        /*0620*/ 	.word	0x00011cc0


	//   ....[88]....
        /*0624*/ 	.word	0x00011d60


	//   ....[89]....
        /*0628*/ 	.word	0x00011e30


	//   ....[90]....
        /*062c*/ 	.word	0x00011f30


	//   ....[91]....
        /*0630*/ 	.word	0x00011f90


	//   ....[92]....
        /*0634*/ 	.word	0x00012030


	//   ....[93]....
        /*0638*/ 	.word	0x00012100


	//   ....[94]....
        /*063c*/ 	.word	0x000121a0


	//   ....[95]....
        /*0640*/ 	.word	0x00012270


	//   ....[96]....
        /*0644*/ 	.word	0x00012310


	//   ....[97]....
        /*0648*/ 	.word	0x000123e0


	//   ....[98]....
        /*064c*/ 	.word	0x00012480


	//   ....[99]....
        /*0650*/ 	.word	0x00012530


	//   ....[100]....
        /*0654*/ 	.word	0x000125d0


	//   ....[101]....
        /*0658*/ 	.word	0x000126b0


	//   ....[102]....
        /*065c*/ 	.word	0x00012770


	//   ....[103]....
        /*0660*/ 	.word	0x000129d0


	//   ....[104]....
        /*0664*/ 	.word	0x00012a40


	//   ....[105]....
        /*0668*/ 	.word	0x00012b50


	//   ....[106]....
        /*066c*/ 	.word	0x00012c10


	//   ....[107]....
        /*0670*/ 	.word	0x00012cd0


	//   ....[108]....
        /*0674*/ 	.word	0x00012d90


	//   ....[109]....
        /*0678*/ 	.word	0x00012e50


	//   ....[110]....
        /*067c*/ 	.word	0x00012f10


	//   ....[111]....
        /*0680*/ 	.word	0x00013020


	//   ....[112]....
        /*0684*/ 	.word	0x00013070


	//   ....[113]....
        /*0688*/ 	.word	0x00013130


	//   ....[114]....
        /*068c*/ 	.word	0x000131e0


	//   ....[115]....
        /*0690*/ 	.word	0x000132a0


	//   ....[116]....
        /*0694*/ 	.word	0x00013350


	//   ....[117]....
        /*0698*/ 	.word	0x00013670


	//   ....[118]....
        /*069c*/ 	.word	0x00013790


	//----- nvinfo : EIATTR_REG_RECONFIG
	.align		4
.L_527:
        /*06a0*/ 	.byte	0x01, 0x54
	.zero		2


	//----- nvinfo : EIATTR_SYSCALL_OFFSETS
	.align		4
        /*06a4*/ 	.byte	0x04, 0x46
        /*06a6*/ 	.short	(.L_529 - .L_528)


	//   ....[0]....
.L_528:
        /*06a8*/ 	.word	0x000019b0


	//   ....[1]....
        /*06ac*/ 	.word	0x0000ccb0


	//   ....[2]....
        /*06b0*/ 	.word	0x0000ce00


	//   ....[3]....
        /*06b4*/ 	.word	0x0000cef0


	//   ....[4]....
        /*06b8*/ 	.word	0x0000d650


	//   ....[5]....
        /*06bc*/ 	.word	0x0000e1d0


	//----- nvinfo : EIATTR_MBARRIER_INSTR_OFFSETS
	.align		4
.L_529:
        /*06c0*/ 	.byte	0x04, 0x39
        /*06c2*/ 	.short	(.L_531 - .L_530)


	//   ....[0]....
.L_530:
        /*06c4*/ 	.word	0x00000280
        /*06c8*/ 	.word	0x000000ff
        /*06cc*/ 	.word	0x00032400
        /*06d0*/ 	.short	0x0100
        /*06d2*/ 	.byte	0x08
	.zero		1


	//   ....[1]....
        /*06d4*/ 	.word	0x00000290
        /*06d8*/ 	.word	0x000000ff
        /*06dc*/ 	.word	0x00032410
        /*06e0*/ 	.short	0x0100
        /*06e2*/ 	.byte	0x08
	.zero		1


	//   ....[2]....
        /*06e4*/ 	.word	0x000002a0
        /*06e8*/ 	.word	0x000000ff
        /*06ec*/ 	.word	0x00032420
        /*06f0*/ 	.short	0x0100
        /*06f2*/ 	.byte	0x08
	.zero		1


	//   ....[3]....
        /*06f4*/ 	.word	0x00000390
        /*06f8*/ 	.word	0x000000ff
        /*06fc*/ 	.word	0x00032430
        /*0700*/ 	.short	0x0100
        /*0702*/ 	.byte	0x08
	.zero		1


	//   ....[4]....
        /*0704*/ 	.word	0x000003a0
        /*0708*/ 	.word	0x000000ff
        /*070c*/ 	.word	0x00032440
        /*0710*/ 	.short	0x0100
        /*0712*/ 	.byte	0x08
	.zero		1


	//   ....[5]....
        /*0714*/ 	.word	0x000003b0
        /*0718*/ 	.word	0x000000ff
        /*071c*/ 	.word	0x00032438
        /*0720*/ 	.short	0x0100
        /*0722*/ 	.byte	0x08
	.zero		1


	//   ....[6]....
        /*0724*/ 	.word	0x000003c0
        /*0728*/ 	.word	0x000000ff
        /*072c*/ 	.word	0x00032448
        /*0730*/ 	.short	0x0100
        /*0732*/ 	.byte	0x08
	.zero		1


	//   ....[7]....
        /*0734*/ 	.word	0x000004f0
        /*0738*/ 	.word	0x000000ff
        /*073c*/ 	.word	0x00032450
        /*0740*/ 	.short	0x0100
        /*0742*/ 	.byte	0x08
	.zero		1


	//   ....[8]....
        /*0744*/ 	.word	0x00000500
        /*0748*/ 	.word	0x000000ff
        /*074c*/ 	.word	0x00032460
        /*0750*/ 	.short	0x0100
        /*0752*/ 	.byte	0x08
	.zero		1


	//   ....[9]....
        /*0754*/ 	.word	0x00000510
        /*0758*/ 	.word	0x000000ff
        /*075c*/ 	.word	0x00032458
        /*0760*/ 	.short	0x0100
        /*0762*/ 	.byte	0x08
	.zero		1


	//   ....[10]....
        /*0764*/ 	.word	0x00000520
        /*0768*/ 	.word	0x000000ff
        /*076c*/ 	.word	0x00032468
        /*0770*/ 	.short	0x0100
        /*0772*/ 	.byte	0x08
	.zero		1


	//   ....[11]....
        /*0774*/ 	.word	0x00000610
        /*0778*/ 	.word	0x000000ff
        /*077c*/ 	.word	0x00032470
        /*0780*/ 	.short	0x0100
        /*0782*/ 	.byte	0x06
	.zero		1


	//   ....[12]....
        /*0784*/ 	.word	0x00000620
        /*0788*/ 	.word	0x000000ff
        /*078c*/ 	.word	0x00032480
        /*0790*/ 	.short	0x0100
        /*0792*/ 	.byte	0x06
	.zero		1


	//   ....[13]....
        /*0794*/ 	.word	0x00000630
        /*0798*/ 	.word	0x000000ff
        /*079c*/ 	.word	0x00032478
        /*07a0*/ 	.short	0x0100
        /*07a2*/ 	.byte	0x06
	.zero		1


	//   ....[14]....
        /*07a4*/ 	.word	0x00000640
        /*07a8*/ 	.word	0x000000ff
        /*07ac*/ 	.word	0x00032488
        /*07b0*/ 	.short	0x0100
        /*07b2*/ 	.byte	0x06
	.zero		1


	//   ....[15]....
        /*07b4*/ 	.word	0x00000770
        /*07b8*/ 	.word	0x000000ff
        /*07bc*/ 	.word	0x00032490
        /*07c0*/ 	.short	0x0100
        /*07c2*/ 	.byte	0x08
	.zero		1


	//   ....[16]....
        /*07c4*/ 	.word	0x00000780
        /*07c8*/ 	.word	0x000000ff
        /*07cc*/ 	.word	0x000324a0
        /*07d0*/ 	.short	0x0100
        /*07d2*/ 	.byte	0x08
	.zero		1


	//   ....[17]....
        /*07d4*/ 	.word	0x00000790
        /*07d8*/ 	.word	0x000000ff
        /*07dc*/ 	.word	0x00032498
        /*07e0*/ 	.short	0x0100
        /*07e2*/ 	.byte	0x08
	.zero		1


	//   ....[18]....
        /*07e4*/ 	.word	0x000007a0
        /*07e8*/ 	.word	0x000000ff
        /*07ec*/ 	.word	0x000324a8
        /*07f0*/ 	.short	0x0100
        /*07f2*/ 	.byte	0x08
	.zero		1


	//   ....[19]....
        /*07f4*/ 	.word	0x000008d0
        /*07f8*/ 	.word	0x000000ff
        /*07fc*/ 	.word	0x000324b0
        /*0800*/ 	.short	0x0100
        /*0802*/ 	.byte	0x08
	.zero		1


	//   ....[20]....
        /*0804*/ 	.word	0x000008e0
        /*0808*/ 	.word	0x000000ff
        /*080c*/ 	.word	0x000324c0
        /*0810*/ 	.short	0x0100
        /*0812*/ 	.byte	0x08
	.zero		1


	//   ....[21]....
        /*0814*/ 	.word	0x000008f0
        /*0818*/ 	.word	0x000000ff
        /*081c*/ 	.word	0x000324b8
        /*0820*/ 	.short	0x0100
        /*0822*/ 	.byte	0x08
	.zero		1


	//   ....[22]....
        /*0824*/ 	.word	0x00000900
        /*0828*/ 	.word	0x000000ff
        /*082c*/ 	.word	0x000324c8
        /*0830*/ 	.short	0x0100
        /*0832*/ 	.byte	0x08
	.zero		1


	//   ....[23]....
        /*0834*/ 	.word	0x00001a70
        /*0838*/ 	.word	0x00000005
        /*083c*/ 	.word	0x00032400
        /*0840*/ 	.short	0x010a
        /*0842*/ 	.byte	0x3f
	.zero		1


	//   ....[24]....
        /*0844*/ 	.word	0x00001b50
        /*0848*/ 	.word	0x00000000
        /*084c*/ 	.word	0x00032430
        /*0850*/ 	.short	0x010a
        /*0852*/ 	.byte	0x3f
	.zero		1


	//   ....[25]....
        /*0854*/ 	.word	0x00001b90
        /*0858*/ 	.word	0x00000000
        /*085c*/ 	.word	0x00032430
        /*0860*/ 	.short	0x010a
        /*0862*/ 	.byte	0x3f
	.zero		1


	//   ....[26]....
        /*0864*/ 	.word	0x00001e90
        /*0868*/ 	.word	0x00000005
        /*086c*/ 	.word	0x00032410
        /*0870*/ 	.short	0x010a
        /*0872*/ 	.byte	0x3f
	.zero		1


	//   ....[27]....
        /*0874*/ 	.word	0x00001ed0
        /*0878*/ 	.word	0x00000000
        /*087c*/ 	.word	0x00032450
        /*0880*/ 	.short	0x010a
        /*0882*/ 	.byte	0x3f
	.zero		1


	//   ....[28]....
        /*0884*/ 	.word	0x00001f10
        /*0888*/ 	.word	0x00000000
        /*088c*/ 	.word	0x00032450
        /*0890*/ 	.short	0x010a
        /*0892*/ 	.byte	0x3f
	.zero		1


	//   ....[29]....
        /*0894*/ 	.word	0x00003530
        /*0898*/ 	.word	0x00000018
        /*089c*/ 	.word	0x00000000
        /*08a0*/ 	.short	0x0101
        /*08a2*/ 	.byte	0x3f
	.zero		1


	//   ....[30]....
        /*08a4*/ 	.word	0x00004050
        /*08a8*/ 	.word	0x00000000
        /*08ac*/ 	.word	0x00000000
        /*08b0*/ 	.short	0x0101
        /*08b2*/ 	.byte	0x3f
	.zero		1


	//   ....[31]....
        /*08b4*/ 	.word	0x00004240
        /*08b8*/ 	.word	0x000000ff
        /*08bc*/ 	.word	0x00032430
        /*08c0*/ 	.short	0x010a
        /*08c2*/ 	.byte	0x04
	.zero		1


	//   ....[32]....
        /*08c4*/ 	.word	0x00004280
        /*08c8*/ 	.word	0x000000ff
        /*08cc*/ 	.word	0x00032430
        /*08d0*/ 	.short	0x010a
        /*08d2*/ 	.byte	0x04
	.zero		1


	//   ....[33]....
        /*08d4*/ 	.word	0x00004490
        /*08d8*/ 	.word	0x000000ff
        /*08dc*/ 	.word	0x00032450
        /*08e0*/ 	.short	0x010a
        /*08e2*/ 	.byte	0x04
	.zero		1


	//   ....[34]....
        /*08e4*/ 	.word	0x000044d0
        /*08e8*/ 	.word	0x000000ff
        /*08ec*/ 	.word	0x00032450
        /*08f0*/ 	.short	0x010a
        /*08f2*/ 	.byte	0x04
	.zero		1


	//   ....[35]....
        /*08f4*/ 	.word	0x000057a0
        /*08f8*/ 	.word	0x00000098
        /*08fc*/ 	.word	0x00000000
        /*0900*/ 	.short	0x0101
        /*0902*/ 	.byte	0x3f
	.zero		1


	//   ....[36]....
        /*0904*/ 	.word	0x00006b80
        /*0908*/ 	.word	0x000000d3
        /*090c*/ 	.word	0x00000000
        /*0910*/ 	.short	0x0101
        /*0912*/ 	.byte	0x3f
	.zero		1


	//   ....[37]....
        /*0914*/ 	.word	0x00006cb0
        /*0918*/ 	.word	0x000000ff
        /*091c*/ 	.word	0x00032430
        /*0920*/ 	.short	0x010a
        /*0922*/ 	.byte	0x04
	.zero		1


	//   ....[38]....
        /*0924*/ 	.word	0x00006cf0
        /*0928*/ 	.word	0x000000ff
        /*092c*/ 	.word	0x00032430
        /*0930*/ 	.short	0x010a
        /*0932*/ 	.byte	0x04
	.zero		1


	//   ....[39]....
        /*0934*/ 	.word	0x00006f00
        /*0938*/ 	.word	0x000000ff
        /*093c*/ 	.word	0x00032450
        /*0940*/ 	.short	0x010a
        /*0942*/ 	.byte	0x04
	.zero		1


	//   ....[40]....
        /*0944*/ 	.word	0x00006f40
        /*0948*/ 	.word	0x000000ff
        /*094c*/ 	.word	0x00032450
        /*0950*/ 	.short	0x010a
        /*0952*/ 	.byte	0x04
	.zero		1


	//   ....[41]....
        /*0954*/ 	.word	0x00007af0
        /*0958*/ 	.word	0x00000098
        /*095c*/ 	.word	0x00000000
        /*0960*/ 	.short	0x0101
        /*0962*/ 	.byte	0x3f
	.zero		1


	//   ....[42]....
        /*0964*/ 	.word	0x00008e80
        /*0968*/ 	.word	0x000000d5
        /*096c*/ 	.word	0x00000000
        /*0970*/ 	.short	0x0101
        /*0972*/ 	.byte	0x3f
	.zero		1


	//   ....[43]....
        /*0974*/ 	.word	0x0000b150
        /*0978*/ 	.word	0x000000c2
        /*097c*/ 	.word	0x00000000
        /*0980*/ 	.short	0x0101
        /*0982*/ 	.byte	0x3f
	.zero		1


	//   ....[44]....
        /*0984*/ 	.word	0x0000d2e0
        /*0988*/ 	.word	0x00000000
        /*098c*/ 	.word	0x00032440
        /*0990*/ 	.short	0x010a
        /*0992*/ 	.byte	0x3f
	.zero		1


	//   ....[45]....
        /*0994*/ 	.word	0x0000dfa0
        /*0998*/ 	.word	0x00000011
        /*099c*/ 	.word	0x00032400
        /*09a0*/ 	.short	0x0107
        /*09a2*/ 	.byte	0x3f
	.zero		1


	//   ....[46]....
        /*09a4*/ 	.word	0x0000e040
        /*09a8*/ 	.word	0x00000011
        /*09ac*/ 	.word	0x00032400
        /*09b0*/ 	.short	0x0101
        /*09b2*/ 	.byte	0x3f
	.zero		1


	//   ....[47]....
        /*09b4*/ 	.word	0x0000eb20
        /*09b8*/ 	.word	0x00000011
        /*09bc*/ 	.word	0x00032410
        /*09c0*/ 	.short	0x0107
        /*09c2*/ 	.byte	0x3f
	.zero		1


	//   ....[48]....
        /*09c4*/ 	.word	0x0000ec20
        /*09c8*/ 	.word	0x00000011
        /*09cc*/ 	.word	0x00032410
        /*09d0*/ 	.short	0x0101
        /*09d2*/ 	.byte	0x3f
	.zero		1


	//   ....[49]....
        /*09d4*/ 	.word	0x0000ec40
        /*09d8*/ 	.word	0x00000011
        /*09dc*/ 	.word	0x00032420
        /*09e0*/ 	.short	0x010a
        /*09e2*/ 	.byte	0x3f
	.zero		1


	//   ....[50]....
        /*09e4*/ 	.word	0x0000ed10
        /*09e8*/ 	.word	0x00000002
        /*09ec*/ 	.word	0x00032460
        /*09f0*/ 	.short	0x010a
        /*09f2*/ 	.byte	0x3f
	.zero		1


	//   ....[51]....
        /*09f4*/ 	.word	0x0000f520
        /*09f8*/ 	.word	0x00000003
        /*09fc*/ 	.word	0x00032440
        /*0a00*/ 	.short	0x010a
        /*0a02*/ 	.byte	0x3f
	.zero		1


	//   ....[52]....
        /*0a04*/ 	.word	0x0000f740
        /*0a08*/ 	.word	0x00000003
        /*0a0c*/ 	.word	0x00032460
        /*0a10*/ 	.short	0x010a
        /*0a12*/ 	.byte	0x3f
	.zero		1


	//   ....[53]....
        /*0a14*/ 	.word	0x0000ff10
        /*0a18*/ 	.word	0x00000004
        /*0a1c*/ 	.word	0x00032440
        /*0a20*/ 	.short	0x010a
        /*0a22*/ 	.byte	0x3f
	.zero		1


	//   ....[54]....
        /*0a24*/ 	.word	0x00010130
        /*0a28*/ 	.word	0x00000004
        /*0a2c*/ 	.word	0x00032460
        /*0a30*/ 	.short	0x010a
        /*0a32*/ 	.byte	0x3f
	.zero		1


	//   ....[55]....
        /*0a34*/ 	.word	0x000108a0
        /*0a38*/ 	.word	0x00000004
        /*0a3c*/ 	.word	0x00032440
        /*0a40*/ 	.short	0x010a
        /*0a42*/ 	.byte	0x3f
	.zero		1


	//   ....[56]....
        /*0a44*/ 	.word	0x00010ac0
        /*0a48*/ 	.word	0x00000004
        /*0a4c*/ 	.word	0x00032460
        /*0a50*/ 	.short	0x010a
        /*0a52*/ 	.byte	0x3f
	.zero		1


	//   ....[57]....
        /*0a54*/ 	.word	0x00011420
        /*0a58*/ 	.word	0x00000000
        /*0a5c*/ 	.word	0x00032420
        /*0a60*/ 	.short	0x010a
        /*0a62*/ 	.byte	0x3f
	.zero		1


	//   ....[58]....
        /*0a64*/ 	.word	0x00011630
        /*0a68*/ 	.word	0x00000006
        /*0a6c*/ 	.word	0x00000000
        /*0a70*/ 	.short	0x010a
        /*0a72*/ 	.byte	0x3f
	.zero		1


	//   ....[59]....
        /*0a74*/ 	.word	0x00011660
        /*0a78*/ 	.word	0x00000007
        /*0a7c*/ 	.word	0x00000000
        /*0a80*/ 	.short	0x010a
        /*0a82*/ 	.byte	0x3f
	.zero		1


	//   ....[60]....
        /*0a84*/ 	.word	0x000116c0
        /*0a88*/ 	.word	0x00000004
        /*0a8c*/ 	.word	0x00000000
        /*0a90*/ 	.short	0x010a
        /*0a92*/ 	.byte	0x3f
	.zero		1


	//   ....[61]....
        /*0a94*/ 	.word	0x000116f0
        /*0a98*/ 	.word	0x00000003
        /*0a9c*/ 	.word	0x00000000
        /*0aa0*/ 	.short	0x010a
        /*0aa2*/ 	.byte	0x3f
	.zero		1


	//   ....[62]....
        /*0aa4*/ 	.word	0x00011750
        /*0aa8*/ 	.word	0x00000005
        /*0aac*/ 	.word	0x00032400
        /*0ab0*/ 	.short	0x010a
        /*0ab2*/ 	.byte	0x3f
	.zero		1


	//   ....[63]....
        /*0ab4*/ 	.word	0x000117a0
        /*0ab8*/ 	.word	0x00000000
        /*0abc*/ 	.word	0x00032430
        /*0ac0*/ 	.short	0x010a
        /*0ac2*/ 	.byte	0x3f
	.zero		1


	//   ....[64]....
        /*0ac4*/ 	.word	0x000117f0
        /*0ac8*/ 	.word	0x00000005
        /*0acc*/ 	.word	0x00032410
        /*0ad0*/ 	.short	0x010a
        /*0ad2*/ 	.byte	0x3f
	.zero		1


	//   ....[65]....
        /*0ad4*/ 	.word	0x00011840
        /*0ad8*/ 	.word	0x00000000
        /*0adc*/ 	.word	0x00032450
        /*0ae0*/ 	.short	0x010a
        /*0ae2*/ 	.byte	0x3f
	.zero		1


	//   ....[66]....
        /*0ae4*/ 	.word	0x000118a0
        /*0ae8*/ 	.word	0x00000014
        /*0aec*/ 	.word	0x00032430
        /*0af0*/ 	.short	0x010a
        /*0af2*/ 	.byte	0x3f
	.zero		1


	//   ....[67]....
        /*0af4*/ 	.word	0x00011900
        /*0af8*/ 	.word	0x00000014
        /*0afc*/ 	.word	0x00032450
        /*0b00*/ 	.short	0x010a
        /*0b02*/ 	.byte	0x3f
	.zero		1


	//   ....[68]....
        /*0b04*/ 	.word	0x00011960
        /*0b08*/ 	.word	0x00000014
        /*0b0c*/ 	.word	0x00032430
        /*0b10*/ 	.short	0x010a
        /*0b12*/ 	.byte	0x3f
	.zero		1


	//   ....[69]....
        /*0b14*/ 	.word	0x000119c0
        /*0b18*/ 	.word	0x00000014
        /*0b1c*/ 	.word	0x00032450
        /*0b20*/ 	.short	0x010a
        /*0b22*/ 	.byte	0x3f
	.zero		1


	//   ....[70]....
        /*0b24*/ 	.word	0x00011b10
        /*0b28*/ 	.word	0x00000000
        /*0b2c*/ 	.word	0x00032440
        /*0b30*/ 	.short	0x010a
        /*0b32*/ 	.byte	0x3f
	.zero		1


	//   ....[71]....
        /*0b34*/ 	.word	0x00013390
        /*0b38*/ 	.word	0x00000011
        /*0b3c*/ 	.word	0x00032420
        /*0b40*/ 	.short	0x010a
        /*0b42*/ 	.byte	0x3f
	.zero		1


	//   ....[72]....
        /*0b44*/ 	.word	0x000133e0
        /*0b48*/ 	.word	0x00000002
        /*0b4c*/ 	.word	0x00032460
        /*0b50*/ 	.short	0x010a
        /*0b52*/ 	.byte	0x3f
	.zero		1


	//   ....[73]....
        /*0b54*/ 	.word	0x00013430
        /*0b58*/ 	.word	0x00000003
        /*0b5c*/ 	.word	0x00032440
        /*0b60*/ 	.short	0x010a
        /*0b62*/ 	.byte	0x3f
	.zero		1


	//   ....[74]....
        /*0b64*/ 	.word	0x00013480
        /*0b68*/ 	.word	0x00000003
        /*0b6c*/ 	.word	0x00032460
        /*0b70*/ 	.short	0x010a
        /*0b72*/ 	.byte	0x3f
	.zero		1


	//   ....[75]....
        /*0b74*/ 	.word	0x000134d0
        /*0b78*/ 	.word	0x00000004
        /*0b7c*/ 	.word	0x00032440
        /*0b80*/ 	.short	0x010a
        /*0b82*/ 	.byte	0x3f
	.zero		1


	//   ....[76]....
        /*0b84*/ 	.word	0x00013520
        /*0b88*/ 	.word	0x00000004
        /*0b8c*/ 	.word	0x00032460
        /*0b90*/ 	.short	0x010a
        /*0b92*/ 	.byte	0x3f
	.zero		1


	//   ....[77]....
        /*0b94*/ 	.word	0x00013570
        /*0b98*/ 	.word	0x00000004
        /*0b9c*/ 	.word	0x00032440
        /*0ba0*/ 	.short	0x010a
        /*0ba2*/ 	.byte	0x3f
	.zero		1


	//   ....[78]....
        /*0ba4*/ 	.word	0x000135c0
        /*0ba8*/ 	.word	0x00000004
        /*0bac*/ 	.word	0x00032460
        /*0bb0*/ 	.short	0x010a
        /*0bb2*/ 	.byte	0x3f
	.zero		1


	//   ....[79]....
        /*0bb4*/ 	.word	0x000136b0
        /*0bb8*/ 	.word	0x00000000
        /*0bbc*/ 	.word	0x00032420
        /*0bc0*/ 	.short	0x010a
        /*0bc2*/ 	.byte	0x3f
	.zero		1


	//   ....[80]....
        /*0bc4*/ 	.word	0x00013850
        /*0bc8*/ 	.word	0x00000006
        /*0bcc*/ 	.word	0x00000000
        /*0bd0*/ 	.short	0x010a
        /*0bd2*/ 	.byte	0x3f
	.zero		1


	//   ....[81]....
        /*0bd4*/ 	.word	0x000138a0
        /*0bd8*/ 	.word	0x00000007
        /*0bdc*/ 	.word	0x00000000
        /*0be0*/ 	.short	0x010a
        /*0be2*/ 	.byte	0x3f
	.zero		1


	//   ....[82]....
        /*0be4*/ 	.word	0x000138f0
        /*0be8*/ 	.word	0x00000004
        /*0bec*/ 	.word	0x00000000
        /*0bf0*/ 	.short	0x010a
        /*0bf2*/ 	.byte	0x3f
	.zero		1


	//----- nvinfo : EIATTR_NUM_MBARRIERS
	.align		4
.L_531:
        /*0bf4*/ 	.byte	0x03, 0x38
        /*0bf6*/ 	.short	0x0017


	//----- nvinfo : EIATTR_EXIT_INSTR_OFFSETS
	.align		4
        /*0bf8*/ 	.byte	0x04, 0x1c
        /*0bfa*/ 	.short	(.L_533 - .L_532)


	//   ....[0]....
.L_532:
        /*0bfc*/ 	.word	0x00000a80


	//   ....[1]....
        /*0c00*/ 	.word	0x0000c2e0


	//   ....[2]....
        /*0c04*/ 	.word	0x00011740


	//----- nvinfo : EIATTR_MAX_THREADS
	.align		4
.L_533:
        /*0c08*/ 	.byte	0x04, 0x05
        /*0c0a*/ 	.short	(.L_535 - .L_534)
.L_534:
        /*0c0c*/ 	.word	0x00000180
        /*0c10*/ 	.word	0x00000001
        /*0c14*/ 	.word	0x00000001


	//----- nvinfo : EIATTR_CRS_STACK_SIZE
	.align		4
.L_535:
        /*0c18*/ 	.byte	0x04, 0x1e
        /*0c1a*/ 	.short	(.L_537 - .L_536)
.L_536:
        /*0c1c*/ 	.word	0x00000000


	//----- nvinfo : EIATTR_CBANK_PARAM_SIZE
	.align		4
.L_537:
        /*0c20*/ 	.byte	0x03, 0x19
        /*0c22*/ 	.short	0x0bf0


	//----- nvinfo : EIATTR_PARAM_CBANK
	.align		4
        /*0c24*/ 	.byte	0x04, 0x0a
        /*0c26*/ 	.short	(.L_539 - .L_538)
	.align		4
.L_538:
        /*0c28*/ 	.word	index@(.nv.constant0._ZN7cutlass13device_kernelIN5flash11enable_sm90INS1_16FlashAttnFwdSm90INS1_25CollectiveMainloopFwdSm90ILi2EN4cute5tupleIJNS5_1CILi1EEES8_S8_EEENS6_IJNS7_ILi128EEENS7_ILi96EEENS7_ILi64EEEEEELi256ENS_10bfloat16_tEfNS_4arch4Sm90ELb1ELb0ELb0ELb0ELb0ELb0ELb1ELb1ELb0ELb1ELb0ELb0EEENS1_21CollectiveEpilogueFwdINS6_IJSA_NS7_ILi256EEESB_EEES9_SE_SG_Li256ELb0ELb1ELb0ELb0EEENS1_30DynamicPersistentTileSchedulerILi256ELi128ELb0ELb1ELb1EEEEEEEEEvNT_6ParamsE)
        /*0c2c*/ 	.short	0x0210
        /*0c2e*/ 	.short	0x0bf0


	//----- nvinfo : EIATTR_SW_WAR
	.align		4
.L_539:
        /*0c30*/ 	.byte	0x04, 0x36
        /*0c32*/ 	.short	(.L_541 - .L_540)
.L_540:
        /*0c34*/ 	.word	0x00000008
.L_541:


//--------------------- .nv.info._ZN7cutlass13device_kernelIN5flash11enable_sm90INS1_16FlashAttnFwdSm90INS1_25CollectiveMainloopFwdSm90ILi2EN4cute5tupleIJNS5_1CILi1EEES8_S8_EEENS6_IJNS7_ILi128EEENS7_ILi96EEENS7_ILi64EEEEEELi256ENS_10bfloat16_tEfNS_4arch4Sm90ELb1ELb0ELb0ELb1ELb0ELb0ELb0ELb1ELb0ELb1ELb0ELb0EEENS1_21CollectiveEpilogueFwdINS6_IJSA_NS7_ILi256EEESB_EEES9_SE_SG_Li256ELb1ELb1ELb0ELb0EEENS1_36VarlenDynamicPersistentTileSchedulerILi128ELi96ELi256ELi128ELb0ELb1ELb1ELb1ELb1ELb1EEEEEEEEEvNT_6ParamsE --------------------------
	.section	.nv.info._ZN7cutlass13device_kernelIN5flash11enable_sm90INS1_16FlashAttnFwdSm90INS1_25CollectiveMainloopFwdSm90ILi2EN4cute5tupleIJNS5_1CILi1EEES8_S8_EEENS6_IJNS7_ILi128EEENS7_ILi96EEENS7_ILi64EEEEEELi256ENS_10bfloat16_tEfNS_4arch4Sm90ELb1ELb0ELb0ELb1ELb0ELb0ELb0ELb1ELb0ELb1ELb0ELb0EEENS1_21CollectiveEpilogueFwdINS6_IJSA_NS7_ILi256EEESB_EEES9_SE_SG_Li256ELb1ELb1ELb0ELb0EEENS1_36VarlenDynamicPersistentTileSchedulerILi128ELi96ELi256ELi128ELb0ELb1ELb1ELb1ELb1ELb1EEEEEEEEEvNT_6ParamsE,"",@"SHT_CUDA_INFO"
	.sectionflags	@""
	.align	4


	//----- nvinfo : EIATTR_CUDA_API_VERSION
	.align		4
        /*0000*/ 	.byte	0x04, 0x37
        /*0002*/ 	.short	(.L_543 - .L_542)
.L_542:
        /*0004*/ 	.word	0x00000082


	//----- nvinfo : EIATTR_KPARAM_INFO
	.align		4
.L_543:
        /*0008*/ 	.byte	0x04, 0x17
        /*000a*/ 	.short	(.L_545 - .L_544)
.L_544:
        /*000c*/ 	.word	0x00000000
        /*0010*/ 	.short	0x0000
        /*0012*/ 	.short	0x0070
        /*0014*/ 	.byte	0x00, 0xf0, 0x01, 0x2a


	//----- nvinfo : EIATTR_SPARSE_MMA_MASK
	.align		4
.L_545:
        /*0018*/ 	.byte	0x03, 0x50
        /*001a*/ 	.short	0x0000


	//----- nvinfo : EIATTR_MAXREG_COUNT
	.align		4
        /*001c*/ 	.byte	0x03, 0x1b
        /*001e*/ 	.short	0x00a8


	//----- nvinfo : EIATTR_NUM_BARRIERS
	.align		4
        /*0020*/ 	.byte	0x02, 0x4c
        /*0022*/ 	.byte	0x10
	.zero		1


	//----- nvinfo : EIATTR_EXTERNS
	.align		4
        /*0024*/ 	.byte	0x04, 0x0f
        /*0026*/ 	.short	(.L_547 - .L_546)


	//   ....[0]....
	.align		4
.L_546:
        /*0028*/ 	.word	index@(__assertfail)


	//----- nvinfo : EIATTR_ANNOTATIONS
	.align		4
.L_547:
        /*002c*/ 	.byte	0x04, 0x55
        /*002e*/ 	.short	(.L_549 - .L_548)


	//   ....[0]....
.L_548:
        /* <DEDUP_REMOVED lines=71> */


	//----- nvinfo : EIATTR_MERCURY_ISA_VERSION
	.align		4
.L_549:
        /*0490*/ 	.byte	0x03, 0x5f
        /*0492*/ 	.short	0x0101


	//----- nvinfo : EIATTR_UNUSED_LOAD_BYTE_OFFSET
	.align		4
        /*0494*/ 	.byte	0x04, 0x44
        /*0496*/ 	.short	(.L_551 - .L_550)


	//   ....[0]....
.L_550:
        /*0498*/ 	.word	0x00000a40
        /*049c*/ 	.word	0x0000fff0


	//   ....[1]....
        /*04a0*/ 	.word	0x000084e0
        /*04a4*/ 	.word	0x0000fff0


	//----- nvinfo : EIATTR_INT_WARP_WIDE_INSTR_OFFSETS
	.align		4
.L_551:
        /*04a8*/ 	.byte	0x04, 0x31
        /*04aa*/ 	.short	(.L_553 - .L_552)


	//   ....[0]....
.L_552:
        /*04ac*/ 	.word	0x00000130


	//   ....[1]....
        /*04b0*/ 	.word	0x00000170


	//   ....[2]....
        /*04b4*/ 	.word	0x000001e0


	//   ....[3]....
        /*04b8*/ 	.word	0x0000c580


	//   ....[4]....
        /*04bc*/ 	.word	0x0000c610


	//   ....[5]....
        /*04c0*/ 	.word	0x00010540


	//   ....[6]....
        /*04c4*/ 	.word	0x000105d0


	//----- nvinfo : EIATTR_COOP_GROUP_MASK_REGIDS
	.align		4
.L_553:
        /*04c8*/ 	.byte	0x04, 0x29
        /*04ca*/ 	.short	(.L_555 - .L_554)


	//   ....[0]....
.L_554:
        /*04cc*/ 	.word	0xffffffff


	//   ....[1]....
        /*04d0*/ 	.word	0xffffffff


	//   ....[2]....
        /*04d4*/ 	.word	0xffffffff


	//   ....[3]....
        /*04d8*/ 	.word	0xffffffff


	//   ....[4]....
        /*04dc*/ 	.word	0xffffffff


	//   ....[5]....
        /*04e0*/ 	.word	0xffffffff


	//   ....[6]....
        /*04e4*/ 	.word	0xffffffff


	//   ....[7]....
        /*04e8*/ 	.word	0xffffffff


	//   ....[8]....
        /*04ec*/ 	.word	0xffffffff


	//   ....[9]....
        /*04f0*/ 	.word	0xffffffff


	//   ....[10]....
        /*04f4*/ 	.word	0xffffffff


	//   ....[11]....
        /*04f8*/ 	.word	0xffffffff


	//   ....[12]....
        /*04fc*/ 	.word	0xffffffff


	//   ....[13]....
        /*0500*/ 	.word	0xffffffff


	//   ....[14]....
        /*0504*/ 	.word	0xffffffff


	//   ....[15]....
        /*0508*/ 	.word	0xffffffff


	//   ....[16]....
        /*050c*/ 	.word	0xffffffff


	//   ....[17]....
        /*0510*/ 	.word	0xffffffff


	//   ....[18]....
        /*0514*/ 	.word	0xffffffff


	//   ....[19]....
        /*0518*/ 	.word	0xffffffff


	//   ....[20]....
        /*051c*/ 	.word	0xffffffff


	//   ....[21]....
        /*0520*/ 	.word	0xffffffff


	//   ....[22]....
        /*0524*/ 	.word	0xffffffff


	//   ....[23]....
        /*0528*/ 	.word	0xffffffff


	//   ....[24]....
        /*052c*/ 	.word	0xffffffff


	//   ....[25]....
        /*0530*/ 	.word	0xffffffff


	//   ....[26]....
        /*0534*/ 	.word	0xffffffff


	//   ....[27]....
        /*0538*/ 	.word	0xffffffff


	//   ....[28]....
        /*053c*/ 	.word	0xffffffff


	//   ....[29]....
        /*0540*/ 	.word	0xffffffff


	//   ....[30]....
        /*0544*/ 	.word	0xffffffff


	//   ....[31]....
        /*0548*/ 	.word	0xffffffff


	//   ....[32]....
        /*054c*/ 	.word	0xffffffff


	//   ....[33]....
        /*0550*/ 	.word	0xffffffff


	//   ....[34]....
        /*0554*/ 	.word	0xffffffff


	//   ....[35]....
        /*0558*/ 	.word	0xffffffff


	//   ....[36]....
        /*055c*/ 	.word	0xffffffff


	//   ....[37]....
        /*0560*/ 	.word	0xffffffff


	//   ....[38]....
        /*0564*/ 	.word	0xffffffff


	//   ....[39]....
        /*0568*/ 	.word	0xffffffff


	//   ....[40]....
        /*056c*/ 	.word	0xffffffff


	//   ....[41]....
        /*0570*/ 	.word	0xffffffff


	//   ....[42]....
        /*0574*/ 	.word	0xffffffff


	//   ....[43]....
        /*0578*/ 	.word	0xffffffff


	//   ....[44]....
        /*057c*/ 	.word	0xffffffff


	//   ....[45]....
        /*0580*/ 	.word	0xffffffff


	//   ....[46]....
        /*0584*/ 	.word	0xffffffff


	//   ....[47]....
        /*0588*/ 	.word	0xffffffff


	//   ....[48]....
        /*058c*/ 	.word	0xffffffff


	//   ....[49]....
        /*0590*/ 	.word	0xffffffff


	//   ....[50]....
        /*0594*/ 	.word	0xffffffff


	//   ....[51]....
        /*0598*/ 	.word	0xffffffff


	//   ....[52]....
        /*059c*/ 	.word	0xffffffff


	//   ....[53]....
        /*05a0*/ 	.word	0xffffffff


	//   ....[54]....
        /*05a4*/ 	.word	0xffffffff


	//   ....[55]....
        /*05a8*/ 	.word	0xffffffff


	//   ....[56]....
        /*05ac*/ 	.word	0xffffffff


	//   ....[57]....
        /*05b0*/ 	.word	0xffffffff


	//   ....[58]....
        /*05b4*/ 	.word	0xffffffff


	//   ....[59]....
        /*05b8*/ 	.word	0xffffffff


	//   ....[60]....
        /*05bc*/ 	.word	0xffffffff


	//   ....[61]....
        /*05c0*/ 	.word	0xffffffff


	//   ....[62]....
        /*05c4*/ 	.word	0xffffffff


	//   ....[63]....
        /*05c8*/ 	.word	0xffffffff


	//   ....[64]....
        /*05cc*/ 	.word	0xffffffff


	//   ....[65]....
        /*05d0*/ 	.word	0xffffffff


	//   ....[66]....
        /*05d4*/ 	.word	0xffffffff


	//   ....[67]....
        /*05d8*/ 	.word	0xffffffff


	//   ....[68]....
        /*05dc*/ 	.word	0xffffffff


	//   ....[69]....
        /*05e0*/ 	.word	0xffffffff


	//   ....[70]....
        /*05e4*/ 	.word	0xffffffff


	//   ....[71]....
        /*05e8*/ 	.word	0xffffffff


	//   ....[72]....
        /*05ec*/ 	.word	0xffffffff


	//   ....[73]....
        /*05f0*/ 	.word	0xffffffff


	//   ....[74]....
        /*05f4*/ 	.word	0xffffffff


	//   ....[75]....
        /*05f8*/ 	.word	0xffffffff


	//   ....[76]....
        /*05fc*/ 	.word	0xffffffff


	//   ....[77]....
        /*0600*/ 	.word	0xffffffff


	//   ....[78]....
        /*0604*/ 	.word	0xffffffff


	//   ....[79]....
        /*0608*/ 	.word	0xffffffff


	//   ....[80]....
        /*060c*/ 	.word	0xffffffff


	//   ....[81]....
        /*0610*/ 	.word	0xffffffff


	//   ....[82]....
        /*0614*/ 	.word	0xffffffff


	//   ....[83]....
        /*0618*/ 	.word	0xffffffff


	//   ....[84]....
        /*061c*/ 	.word	0xffffffff


	//   ....[85]....
        /*0620*/ 	.word	0xffffffff


	//   ....[86]....
        /*0624*/ 	.word	0xffffffff


	//   ....[87]....
        /*0628*/ 	.word	0xffffffff


	//   ....[88]....
        /*062c*/ 	.word	0xffffffff


	//   ....[89]....
        /*0630*/ 	.word	0xffffffff


	//   ....[90]....
        /*0634*/ 	.word	0xffffffff


	//   ....[91]....
        /*0638*/ 	.word	0xffffffff


	//   ....[92]....
        /*063c*/ 	.word	0xffffffff


	//   ....[93]....
        /*0640*/ 	.word	0xffffffff


	//   ....[94]....
        /*0644*/ 	.word	0xffffffff


	//   ....[95]....
        /*0648*/ 	.word	0xffffffff


	//   ....[96]....
        /*064c*/ 	.word	0xffffffff


	//   ....[97]....
        /*0650*/ 	.word	0xffffffff


	//   ....[98]....
        /*0654*/ 	.word	0xffffffff


	//   ....[99]....
        /*0658*/ 	.word	0x0500000f


	//   ....[100]....
        /*065c*/ 	.word	0x0500000f


	//   ....[101]....
        /*0660*/ 	.word	0x0500000f


	//   ....[102]....
        /*0664*/ 	.word	0x0500000f


	//   ....[103]....
        /*0668*/ 	.word	0x0500000f


	//   ....[104]....
        /*066c*/ 	.word	0x0500000f


	//   ....[105]....
        /*0670*/ 	.word	0x0500000f


	//   ....[106]....
        /*0674*/ 	.word	0x0500000f


	//   ....[107]....
        /*0678*/ 	.word	0x0500000f


	//   ....[108]....
        /*067c*/ 	.word	0x0500000f


	//   ....[109]....
        /*0680*/ 	.word	0x0500000f


	//   ....[110]....
        /*0684*/ 	.word	0x0500000f


	//   ....[111]....
        /*0688*/ 	.word	0x0500000f


	//   ....[112]....
        /*068c*/ 	.word	0x0500000f


	//   ....[113]....
        /*0690*/ 	.word	0x0500000f


	//   ....[114]....
        /*0694*/ 	.word	0x0500000f


	//   ....[115]....
        /*0698*/ 	.word	0x0500000f


	//   ....[116]....
        /*069c*/ 	.word	0x0500000f


	//   ....[117]....
        /*06a0*/ 	.word	0x0500000f


	//   ....[118]....
        /*06a4*/ 	.word	0x0500000f


	//   ....[119]....
        /*06a8*/ 	.word	0x0500000f


	//   ....[120]....
        /*06ac*/ 	.word	0x0500000f


	//   ....[121]....
        /*06b0*/ 	.word	0x0500000f


	//   ....[122]....
        /*06b4*/ 	.word	0x0500000f


	//   ....[123]....
        /*06b8*/ 	.word	0x0500000f


	//   ....[124]....
        /*06bc*/ 	.word	0x0500000f


	//   ....[125]....
        /*06c0*/ 	.word	0x0500000f


	//   ....[126]....
        /*06c4*/ 	.word	0x0500000f


	//   ....[127]....
        /*06c8*/ 	.word	0x0500000f


	//   ....[128]....
        /*06cc*/ 	.word	0x0500000f


	//   ....[129]....
        /*06d0*/ 	.word	0x0500000f


	//   ....[130]....
        /*06d4*/ 	.word	0x0500000f


	//   ....[131]....
        /*06d8*/ 	.word	0x0500000f


	//   ....[132]....
        /*06dc*/ 	.word	0x0500000f


	//   ....[133]....
        /*06e0*/ 	.word	0x0500000f


	//----- nvinfo : EIATTR_COOP_GROUP_INSTR_OFFSETS
	.align		4
.L_555:
        /*06e4*/ 	.byte	0x04, 0x28
        /*06e6*/ 	.short	(.L_557 - .L_556)


	//   ....[0]....
.L_556:
        /*06e8*/ 	.word	0x00000070


	//   ....[1]....
        /*06ec*/ 	.word	0x00000140


	//   ....[2]....
        /*06f0*/ 	.word	0x00000190


	//   ....[3]....
        /*06f4*/ 	.word	0x000003c0


	//   ....[4]....
        /*06f8*/ 	.word	0x00000520


	//   ....[5]....
        /*06fc*/ 	.word	0x00000640


	//   ....[6]....
        /*0700*/ 	.word	0x000007a0


	//   ....[7]....
        /*0704*/ 	.word	0x000018a0


	//   ....[8]....
        /*0708*/ 	.word	0x00001ea0


	//   ....[9]....
        /*070c*/ 	.word	0x00001ec0


	//   ....[10]....
        /*0710*/ 	.word	0x00002460


	//   ....[11]....
        /*0714*/ 	.word	0x00002560


	//   ....[12]....
        /*0718*/ 	.word	0x00002b50


	//   ....[13]....
        /*071c*/ 	.word	0x00002bb0


	//   ....[14]....
        /*0720*/ 	.word	0x00003b50


	//   ....[15]....
        /*0724*/ 	.word	0x00003b70


	//   ....[16]....
        /*0728*/ 	.word	0x00004100


	//   ....[17]....
        /*072c*/ 	.word	0x000041c0


	//   ....[18]....
        /*0730*/ 	.word	0x000047a0


	//   ....[19]....
        /*0734*/ 	.word	0x00004820


	//   ....[20]....
        /*0738*/ 	.word	0x00006180


	//   ....[21]....
        /*073c*/ 	.word	0x000061a0


	//   ....[22]....
        /*0740*/ 	.word	0x00006800


	//   ....[23]....
        /*0744*/ 	.word	0x000069d0


	//   ....[24]....
        /*0748*/ 	.word	0x00007a60


	//   ....[25]....
        /*074c*/ 	.word	0x00007ae0


	//   ....[26]....
        /*0750*/ 	.word	0x00007b40


	//   ....[27]....
        /*0754*/ 	.word	0x00007b70


	//   ....[28]....
        /*0758*/ 	.word	0x00009570


	//   ....[29]....
        /*075c*/ 	.word	0x000095a0


	//   ....[30]....
        /*0760*/ 	.word	0x000095d0


	//   ....[31]....
        /*0764*/ 	.word	0x00009610


	//   ....[32]....
        /*0768*/ 	.word	0x00009ed0


	//   ....[33]....
        /*076c*/ 	.word	0x00009ef0


	//   ....[34]....
        /*0770*/ 	.word	0x0000a040


	//   ....[35]....
        /*0774*/ 	.word	0x0000a060


	//   ....[36]....
        /*0778*/ 	.word	0x0000a1a0


	//   ....[37]....
        /*077c*/ 	.word	0x0000a1c0


	//   ....[38]....
        /*0780*/ 	.word	0x0000a310


	//   ....[39]....
        /*0784*/ 	.word	0x0000a330


	//   ....[40]....
        /*0788*/ 	.word	0x0000ac50


	//   ....[41]....
        /*078c*/ 	.word	0x0000ac80


	//   ....[42]....
        /*0790*/ 	.word	0x0000add0


	//   ....[43]....
        /*0794*/ 	.word	0x0000adf0


	//   ....[44]....
        /*0798*/ 	.word	0x0000af30


	//   ....[45]....
        /*079c*/ 	.word	0x0000af50


	//   ....[46]....
        /*07a0*/ 	.word	0x0000b0a0


	//   ....[47]....
        /*07a4*/ 	.word	0x0000b0c0


	//   ....[48]....
        /*07a8*/ 	.word	0x0000b280


	//   ....[49]....
        /*07ac*/ 	.word	0x0000b450


	//   ....[50]....
        /*07b0*/ 	.word	0x0000b480


	//   ....[51]....
        /*07b4*/ 	.word	0x0000b4b0


	//   ....[52]....
        /*07b8*/ 	.word	0x0000b4e0


	//   ....[53]....
        /*07bc*/ 	.word	0x0000b510


	//   ....[54]....
        /*07c0*/ 	.word	0x0000b540


	//   ....[55]....
        /*07c4*/ 	.word	0x0000b6b0


	//   ....[56]....
        /*07c8*/ 	.word	0x0000b6e0


	//   ....[57]....
        /*07cc*/ 	.word	0x0000b710


	//   ....[58]....
        /*07d0*/ 	.word	0x0000b740


	//   ....[59]....
        /*07d4*/ 	.word	0x0000b770


	//   ....[60]....
        /*07d8*/ 	.word	0x0000b7a0


	//   ....[61]....
        /*07dc*/ 	.word	0x0000b840


	//   ....[62]....
        /*07e0*/ 	.word	0x0000b8a0


	//   ....[63]....
        /*07e4*/ 	.word	0x0000b930


	//   ....[64]....
        /*07e8*/ 	.word	0x0000cb80


	//   ....[65]....
        /*07ec*/ 	.word	0x0000d6e0


	//   ....[66]....
        /*07f0*/ 	.word	0x0000d700


	//   ....[67]....
        /*07f4*/ 	.word	0x0000d7a0


	//   ....[68]....
        /*07f8*/ 	.word	0x0000d7c0


	//   ....[69]....
        /*07fc*/ 	.word	0x0000d840


	//   ....[70]....
        /*0800*/ 	.word	0x0000d860


	//   ....[71]....
        /*0804*/ 	.word	0x0000d8e0


	//   ....[72]....
        /*0808*/ 	.word	0x0000d900


	//   ....[73]....
        /*080c*/ 	.word	0x0000d980


	//   ....[74]....
        /*0810*/ 	.word	0x0000d9a0


	//   ....[75]....
        /*0814*/ 	.word	0x0000da20


	//   ....[76]....
        /*0818*/ 	.word	0x0000da40


	//   ....[77]....
        /*081c*/ 	.word	0x0000dac0


	//   ....[78]....
        /*0820*/ 	.word	0x0000dae0


	//   ....[79]....
        /*0824*/ 	.word	0x0000daf0


	//   ....[80]....
        /*0828*/ 	.word	0x0000db00


	//   ....[81]....
        /*082c*/ 	.word	0x000107d0


	//   ....[82]....
        /*0830*/ 	.word	0x00010830


	//   ....[83]....
        /*0834*/ 	.word	0x00010860


	//   ....[84]....
        /*0838*/ 	.word	0x00010870


	//   ....[85]....
        /*083c*/ 	.word	0x000108a0


	//   ....[86]....
        /*0840*/ 	.word	0x000108d0


	//   ....[87]....
        /*0844*/ 	.word	0x00010900


	//   ....[88]....
        /*0848*/ 	.word	0x00010930


	//   ....[89]....
        /*084c*/ 	.word	0x00010ab0


	//   ....[90]....
        /*0850*/ 	.word	0x00010ae0


	//   ....[91]....
        /*0854*/ 	.word	0x00010b10


	//   ....[92]....
        /*0858*/ 	.word	0x00010b40


	//   ....[93]....
        /*085c*/ 	.word	0x00010b70


	//   ....[94]....
        /*0860*/ 	.word	0x00010ba0


	//   ....[95]....
        /*0864*/ 	.word	0x00010c60


	//   ....[96]....
        /*0868*/ 	.word	0x00010c80


	//   ....[97]....
        /*086c*/ 	.word	0x00010cf0


	//   ....[98]....
        /*0870*/ 	.word	0x000113b0


	//   ....[99]....
        /*0874*/ 	.word	0x00011940


	//   ....[100]....
        /*0878*/ 	.word	0x00011af0


	//   ....[101]....
        /*087c*/ 	.word	0x00011b40


	//   ....[102]....
        /*0880*/ 	.word	0x00011ba0


	//   ....[103]....
        /*0884*/ 	.word	0x00011ca0


	//   ....[104]....
        /*0888*/ 	.word	0x00011d00


	//   ....[105]....
        /*088c*/ 	.word	0x00011e00


	//   ....[106]....
        /*0890*/ 	.word	0x00011e60


	//   ....[107]....
        /*0894*/ 	.word	0x00011f60


	//   ....[108]....
        /*0898*/ 	.word	0x00011fc0


	//   ....[109]....
        /*089c*/ 	.word	0x000120c0


	//   ....[110]....
        /*08a0*/ 	.word	0x00012120


	//   ....[111]....
        /*08a4*/ 	.word	0x00012220


	//   ....[112]....
        /*08a8*/ 	.word	0x00012280


	//   ....[113]....
        /*08ac*/ 	.word	0x00012370


	//   ....[114]....
        /*08b0*/ 	.word	0x000123d0


	//   ....[115]....
        /*08b4*/ 	.word	0x00012470


	//   ....[116]....
        /*08b8*/ 	.word	0x000127e0


	//   ....[117]....
        /*08bc*/ 	.word	0x00012880


	//   ....[118]....
        /*08c0*/ 	.word	0x000129a0


	//   ....[119]....
        /*08c4*/ 	.word	0x00012a10


	//   ....[120]....
        /*08c8*/ 	.word	0x00012a80


	//   ....[121]....
        /*08cc*/ 	.word	0x00012af0


	//   ....[122]....
        /*08d0*/ 	.word	0x00012b60


	//   ....[123]....
        /*08d4*/ 	.word	0x00012be0


	//   ....[124]....
        /*08d8*/ 	.word	0x00012c70


	//   ....[125]....
        /*08dc*/ 	.word	0x00012d00


	//   ....[126]....
        /*08e0*/ 	.word	0x00012d70


	//   ....[127]....
        /*08e4*/ 	.word	0x00012de0


	//   ....[128]....
        /*08e8*/ 	.word	0x00012e50


	//   ....[129]....
        /*08ec*/ 	.word	0x00012ed0


	//   ....[130]....
        /*08f0*/ 	.word	0x00012f40


	//   ....[131]....
        /*08f4*/ 	.word	0x00012fe0


	//   ....[132]....
        /*08f8*/ 	.word	0x00013070


	//   ....[133]....
        /*08fc*/ 	.word	0x000131a0


	//----- nvinfo : EIATTR_REG_RECONFIG
	.align		4
.L_557:
        /*0900*/ 	.byte	0x01, 0x54
	.zero		2


	//----- nvinfo : EIATTR_SYSCALL_OFFSETS
	.align		4
        /*0904*/ 	.byte	0x04, 0x46
        /*0906*/ 	.short	(.L_559 - .L_558)


	//   ....[0]....
.L_558:
        /*0908*/ 	.word	0x00001a80


	//   ....[1]....
        /*090c*/ 	.word	0x0000c780


	//   ....[2]....
        /*0910*/ 	.word	0x0000c8e0


	//   ....[3]....
        /*0914*/ 	.word	0x0000c9e0


	//   ....[4]....
        /*0918*/ 	.word	0x0000d310


	//----- nvinfo : EIATTR_MBARRIER_INSTR_OFFSETS
	.align		4
.L_559:
        /*091c*/ 	.byte	0x04, 0x39
        /*091e*/ 	.short	(.L_561 - .L_560)


	//   ....[0]....
.L_560:
        /*0920*/ 	.word	0x00000270
        /*0924*/ 	.word	0x000000ff
        /*0928*/ 	.word	0x00022800
        /*092c*/ 	.short	0x0100
        /*092e*/ 	.byte	0x08
	.zero		1


	//   ....[1]....
        /*0930*/ 	.word	0x00000280
        /*0934*/ 	.word	0x000000ff
        /*0938*/ 	.word	0x00022820
        /*093c*/ 	.short	0x0100
        /*093e*/ 	.byte	0x08
	.zero		1


	//   ....[2]....
        /*0940*/ 	.word	0x00000370
        /*0944*/ 	.word	0x000000ff
        /*0948*/ 	.word	0x00022830
        /*094c*/ 	.short	0x0100
        /*094e*/ 	.byte	0x08
	.zero		1


	//   ....[3]....
        /*0950*/ 	.word	0x00000380
        /*0954*/ 	.word	0x000000ff
        /*0958*/ 	.word	0x00022840
        /*095c*/ 	.short	0x0100
        /*095e*/ 	.byte	0x08
	.zero		1


	//   ....[4]....
        /*0960*/ 	.word	0x00000390
        /*0964*/ 	.word	0x000000ff
        /*0968*/ 	.word	0x00022838
        /*096c*/ 	.short	0x0100
        /*096e*/ 	.byte	0x08
	.zero		1


	//   ....[5]....
        /*0970*/ 	.word	0x000003a0
        /*0974*/ 	.word	0x000000ff
        /*0978*/ 	.word	0x00022848
        /*097c*/ 	.short	0x0100
        /*097e*/ 	.byte	0x08
	.zero		1


	//   ....[6]....
        /*0980*/ 	.word	0x000004d0
        /*0984*/ 	.word	0x000000ff
        /*0988*/ 	.word	0x00022850
        /*098c*/ 	.short	0x0100
        /*098e*/ 	.byte	0x08
	.zero		1


	//   ....[7]....
        /*0990*/ 	.word	0x000004e0
        /*0994*/ 	.word	0x000000ff
        /*0998*/ 	.word	0x00022860
        /*099c*/ 	.short	0x0100
        /*099e*/ 	.byte	0x08
	.zero		1


	//   ....[8]....
        /*09a0*/ 	.word	0x000004f0
        /*09a4*/ 	.word	0x000000ff
        /*09a8*/ 	.word	0x00022858
        /*09ac*/ 	.short	0x0100
        /*09ae*/ 	.byte	0x08
	.zero		1


	//   ....[9]....
        /*09b0*/ 	.word	0x00000500
        /*09b4*/ 	.word	0x000000ff
        /*09b8*/ 	.word	0x00022868
        /*09bc*/ 	.short	0x0100
        /*09be*/ 	.byte	0x08
	.zero		1


	//   ....[10]....
        /*09c0*/ 	.word	0x000005f0
        /*09c4*/ 	.word	0x000000ff
        /*09c8*/ 	.word	0x00022870
        /*09cc*/ 	.short	0x0100
        /*09ce*/ 	.byte	0x06
	.zero		1


	//   ....[11]....
        /*09d0*/ 	.word	0x00000600
        /*09d4*/ 	.word	0x000000ff
        /*09d8*/ 	.word	0x00022880
        /*09dc*/ 	.short	0x0100
        /*09de*/ 	.byte	0x06
	.zero		1


	//   ....[12]....
        /*09e0*/ 	.word	0x00000610
        /*09e4*/ 	.word	0x000000ff
        /*09e8*/ 	.word	0x00022878
        /*09ec*/ 	.short	0x0100
        /*09ee*/ 	.byte	0x06
	.zero		1


	//   ....[13]....
        /*09f0*/ 	.word	0x00000620
        /*09f4*/ 	.word	0x000000ff
        /*09f8*/ 	.word	0x00022888
        /*09fc*/ 	.short	0x0100
        /*09fe*/ 	.byte	0x06
	.zero		1


	//   ....[14]....
        /*0a00*/ 	.word	0x00000750
        /*0a04*/ 	.word	0x000000ff
        /*0a08*/ 	.word	0x00022890
        /*0a0c*/ 	.short	0x0100
        /*0a0e*/ 	.byte	0x08
	.zero		1


	//   ....[15]....
        /*0a10*/ 	.word	0x00000760
        /*0a14*/ 	.word	0x000000ff
        /*0a18*/ 	.word	0x000228a0
        /*0a1c*/ 	.short	0x0100
        /*0a1e*/ 	.byte	0x08
	.zero		1


	//   ....[16]....
        /*0a20*/ 	.word	0x00000770
        /*0a24*/ 	.word	0x000000ff
        /*0a28*/ 	.word	0x00022898
        /*0a2c*/ 	.short	0x0100
        /*0a2e*/ 	.byte	0x08
	.zero		1


	//   ....[17]....
        /*0a30*/ 	.word	0x00000780
        /*0a34*/ 	.word	0x000000ff
        /*0a38*/ 	.word	0x000228a8
        /*0a3c*/ 	.short	0x0100
        /*0a3e*/ 	.byte	0x08
	.zero		1


	//   ....[18]....
        /*0a40*/ 	.word	0x000008b0
        /*0a44*/ 	.word	0x000000ff
        /*0a48*/ 	.word	0x000228b0
        /*0a4c*/ 	.short	0x0100
        /*0a4e*/ 	.byte	0x08
	.zero		1


	//   ....[19]....
        /*0a50*/ 	.word	0x000008c0
        /*0a54*/ 	.word	0x000000ff
        /*0a58*/ 	.word	0x000228c0
        /*0a5c*/ 	.short	0x0100
        /*0a5e*/ 	.byte	0x08
	.zero		1


	//   ....[20]....
        /*0a60*/ 	.word	0x000008d0
        /*0a64*/ 	.word	0x000000ff
        /*0a68*/ 	.word	0x000228b8
        /*0a6c*/ 	.short	0x0100
        /*0a6e*/ 	.byte	0x08
	.zero		1


	//   ....[21]....
        /*0a70*/ 	.word	0x000008e0
        /*0a74*/ 	.word	0x000000ff
        /*0a78*/ 	.word	0x000228c8
        /*0a7c*/ 	.short	0x0100
        /*0a7e*/ 	.byte	0x08
	.zero		1


	//   ....[22]....
        /*0a80*/ 	.word	0x00001b30
        /*0a84*/ 	.word	0x00000007
        /*0a88*/ 	.word	0x00022800
        /*0a8c*/ 	.short	0x010a
        /*0a8e*/ 	.byte	0x3f
	.zero		1


	//   ....[23]....
        /*0a90*/ 	.word	0x00001c00
        /*0a94*/ 	.word	0x00000006
        /*0a98*/ 	.word	0x00022830
        /*0a9c*/ 	.short	0x010a
        /*0a9e*/ 	.byte	0x3f
	.zero		1


	//   ....[24]....
        /*0aa0*/ 	.word	0x00001c40
        /*0aa4*/ 	.word	0x00000006
        /*0aa8*/ 	.word	0x00022830
        /*0aac*/ 	.short	0x010a
        /*0aae*/ 	.byte	0x3f
	.zero		1


	//   ....[25]....
        /*0ab0*/ 	.word	0x00003000
        /*0ab4*/ 	.word	0x00000000
        /*0ab8*/ 	.word	0x00000000
        /*0abc*/ 	.short	0x0101
        /*0abe*/ 	.byte	0x3f
	.zero		1


	//   ....[26]....
        /*0ac0*/ 	.word	0x00003460
        /*0ac4*/ 	.word	0x00000006
        /*0ac8*/ 	.word	0x00022850
        /*0acc*/ 	.short	0x010a
        /*0ace*/ 	.byte	0x3f
	.zero		1


	//   ....[27]....
        /*0ad0*/ 	.word	0x000034a0
        /*0ad4*/ 	.word	0x00000006
        /*0ad8*/ 	.word	0x00022850
        /*0adc*/ 	.short	0x010a
        /*0ade*/ 	.byte	0x3f
	.zero		1


	//   ....[28]....
        /*0ae0*/ 	.word	0x00003860
        /*0ae4*/ 	.word	0x00000006
        /*0ae8*/ 	.word	0x00000000
        /*0aec*/ 	.short	0x0101
        /*0aee*/ 	.byte	0x3f
	.zero		1


	//   ....[29]....
        /*0af0*/ 	.word	0x00003980
        /*0af4*/ 	.word	0x000000ff
        /*0af8*/ 	.word	0x00022830
        /*0afc*/ 	.short	0x010a
        /*0afe*/ 	.byte	0x19
	.zero		1


	//   ....[30]....
        /*0b00*/ 	.word	0x000039c0
        /*0b04*/ 	.word	0x000000ff
        /*0b08*/ 	.word	0x00022830
        /*0b0c*/ 	.short	0x010a
        /*0b0e*/ 	.byte	0x19
	.zero		1


	//   ....[31]....
        /*0b10*/ 	.word	0x00004d80
        /*0b14*/ 	.word	0x00000000
        /*0b18*/ 	.word	0x00000000
        /*0b1c*/ 	.short	0x0101
        /*0b1e*/ 	.byte	0x3f
	.zero		1


	//   ....[32]....
        /*0b20*/ 	.word	0x000059a0
        /*0b24*/ 	.word	0x000000ff
        /*0b28*/ 	.word	0x00022850
        /*0b2c*/ 	.short	0x010a
        /*0b2e*/ 	.byte	0x19
	.zero		1


	//   ....[33]....
        /*0b30*/ 	.word	0x000059e0
        /*0b34*/ 	.word	0x000000ff
        /*0b38*/ 	.word	0x00022850
        /*0b3c*/ 	.short	0x010a
        /*0b3e*/ 	.byte	0x19
	.zero		1


	//   ....[34]....
        /*0b40*/ 	.word	0x00005cf0
        /*0b44*/ 	.word	0x000000b1
        /*0b48*/ 	.word	0x00000000
        /*0b4c*/ 	.short	0x0101
        /*0b4e*/ 	.byte	0x3f
	.zero		1


	//   ....[35]....
        /*0b50*/ 	.word	0x00005e30
        /*0b54*/ 	.word	0x000000ff
        /*0b58*/ 	.word	0x00022830
        /*0b5c*/ 	.short	0x010a
        /*0b5e*/ 	.byte	0x18
	.zero		1


	//   ....[36]....
        /*0b60*/ 	.word	0x00005e70
        /*0b64*/ 	.word	0x000000ff
        /*0b68*/ 	.word	0x00022830
        /*0b6c*/ 	.short	0x010a
        /*0b6e*/ 	.byte	0x18
	.zero		1


	//   ....[37]....
        /*0b70*/ 	.word	0x00006c50
        /*0b74*/ 	.word	0x0000009a
        /*0b78*/ 	.word	0x00000000
        /*0b7c*/ 	.short	0x0101
        /*0b7e*/ 	.byte	0x3f
	.zero		1


	//   ....[38]....
        /*0b80*/ 	.word	0x00007700
        /*0b84*/ 	.word	0x000000ff
        /*0b88*/ 	.word	0x00022850
        /*0b8c*/ 	.short	0x010a
        /*0b8e*/ 	.byte	0x18
	.zero		1


	//   ....[39]....
        /*0b90*/ 	.word	0x00007740
        /*0b94*/ 	.word	0x000000ff
        /*0b98*/ 	.word	0x00022850
        /*0b9c*/ 	.short	0x010a
        /*0b9e*/ 	.byte	0x18
	.zero		1


	//   ....[40]....
        /*0ba0*/ 	.word	0x00007a40
        /*0ba4*/ 	.word	0x000000b7
        /*0ba8*/ 	.word	0x00000000
        /*0bac*/ 	.short	0x0101
        /*0bae*/ 	.byte	0x3f
	.zero		1


	//   ....[41]....
        /*0bb0*/ 	.word	0x00009ec0
        /*0bb4*/ 	.word	0x00000097
        /*0bb8*/ 	.word	0x00000000
        /*0bbc*/ 	.short	0x0101
        /*0bbe*/ 	.byte	0x3f
	.zero		1


	//   ....[42]....
        /*0bc0*/ 	.word	0x0000ce10
        /*0bc4*/ 	.word	0x00000000
        /*0bc8*/ 	.word	0x00022840
        /*0bcc*/ 	.short	0x010a
        /*0bce*/ 	.byte	0x3f
	.zero		1


	//   ....[43]....
        /*0bd0*/ 	.word	0x0000dc10
        /*0bd4*/ 	.word	0x00000008
        /*0bd8*/ 	.word	0x00022800
        /*0bdc*/ 	.short	0x0107
        /*0bde*/ 	.byte	0x3f
	.zero		1


	//   ....[44]....
        /*0be0*/ 	.word	0x0000dd10
        /*0be4*/ 	.word	0x00000002
        /*0be8*/ 	.word	0x00022800
        /*0bec*/ 	.short	0x0101
        /*0bee*/ 	.byte	0x3f
	.zero		1


	//   ....[45]....
        /*0bf0*/ 	.word	0x0000dd30
        /*0bf4*/ 	.word	0x00000002
        /*0bf8*/ 	.word	0x00022820
        /*0bfc*/ 	.short	0x010a
        /*0bfe*/ 	.byte	0x3f
	.zero		1


	//   ....[46]....
        /*0c00*/ 	.word	0x0000de40
        /*0c04*/ 	.word	0x00000002
        /*0c08*/ 	.word	0x00022860
        /*0c0c*/ 	.short	0x010a
        /*0c0e*/ 	.byte	0x3f
	.zero		1


	//   ....[47]....
        /*0c10*/ 	.word	0x0000e720
        /*0c14*/ 	.word	0x00000003
        /*0c18*/ 	.word	0x00022840
        /*0c1c*/ 	.short	0x010a
        /*0c1e*/ 	.byte	0x3f
	.zero		1


	//   ....[48]....
        /*0c20*/ 	.word	0x0000e980
        /*0c24*/ 	.word	0x00000003
        /*0c28*/ 	.word	0x00022860
        /*0c2c*/ 	.short	0x010a
        /*0c2e*/ 	.byte	0x3f
	.zero		1


	//   ....[49]....
        /*0c30*/ 	.word	0x0000f200
        /*0c34*/ 	.word	0x00000004
        /*0c38*/ 	.word	0x00022840
        /*0c3c*/ 	.short	0x010a
        /*0c3e*/ 	.byte	0x3f
	.zero		1


	//   ....[50]....
        /*0c40*/ 	.word	0x0000f450
        /*0c44*/ 	.word	0x00000004
        /*0c48*/ 	.word	0x00022860
        /*0c4c*/ 	.short	0x010a
        /*0c4e*/ 	.byte	0x3f
	.zero		1


	//   ....[51]....
        /*0c50*/ 	.word	0x0000fc60
        /*0c54*/ 	.word	0x00000004
        /*0c58*/ 	.word	0x00022840
        /*0c5c*/ 	.short	0x010a
        /*0c5e*/ 	.byte	0x3f
	.zero		1


	//   ....[52]....
        /*0c60*/ 	.word	0x0000fec0
        /*0c64*/ 	.word	0x00000004
        /*0c68*/ 	.word	0x00022860
        /*0c6c*/ 	.short	0x010a
        /*0c6e*/ 	.byte	0x3f
	.zero		1


	//   ....[53]....
        /*0c70*/ 	.word	0x00011330
        /*0c74*/ 	.word	0x00000000
        /*0c78*/ 	.word	0x00022820
        /*0c7c*/ 	.short	0x010a
        /*0c7e*/ 	.byte	0x3f
	.zero		1


	//   ....[54]....
        /*0c80*/ 	.word	0x000114f0
        /*0c84*/ 	.word	0x00000006
        /*0c88*/ 	.word	0x00000000
        /*0c8c*/ 	.short	0x010a
        /*0c8e*/ 	.byte	0x3f
	.zero		1


	//   ....[55]....
        /*0c90*/ 	.word	0x00011560
        /*0c94*/ 	.word	0x00000007
        /*0c98*/ 	.word	0x00000000
        /*0c9c*/ 	.short	0x010a
        /*0c9e*/ 	.byte	0x3f
	.zero		1


	//   ....[56]....
        /*0ca0*/ 	.word	0x000115d0
        /*0ca4*/ 	.word	0x00000004
        /*0ca8*/ 	.word	0x00000000
        /*0cac*/ 	.short	0x010a
        /*0cae*/ 	.byte	0x3f
	.zero		1


	//   ....[57]....
        /*0cb0*/ 	.word	0x00011600
        /*0cb4*/ 	.word	0x00000003
        /*0cb8*/ 	.word	0x00000000
        /*0cbc*/ 	.short	0x010a
        /*0cbe*/ 	.byte	0x3f
	.zero		1


	//   ....[58]....
        /*0cc0*/ 	.word	0x00011660
        /*0cc4*/ 	.word	0x00000007
        /*0cc8*/ 	.word	0x00022800
        /*0ccc*/ 	.short	0x010a
        /*0cce*/ 	.byte	0x3f
	.zero		1


	//   ....[59]....
        /*0cd0*/ 	.word	0x000116b0
        /*0cd4*/ 	.word	0x00000006
        /*0cd8*/ 	.word	0x00022830
        /*0cdc*/ 	.short	0x010a
        /*0cde*/ 	.byte	0x3f
	.zero		1


	//   ....[60]....
        /*0ce0*/ 	.word	0x00011700
        /*0ce4*/ 	.word	0x00000006
        /*0ce8*/ 	.word	0x00022850
        /*0cec*/ 	.short	0x010a
        /*0cee*/ 	.byte	0x3f
	.zero		1


	//   ....[61]....
        /*0cf0*/ 	.word	0x00011760
        /*0cf4*/ 	.word	0x00000005
        /*0cf8*/ 	.word	0x00022830
        /*0cfc*/ 	.short	0x010a
        /*0cfe*/ 	.byte	0x3f
	.zero		1


	//   ....[62]....
        /*0d00*/ 	.word	0x000117b0
        /*0d04*/ 	.word	0x000000b1
        /*0d08*/ 	.word	0x00022850
        /*0d0c*/ 	.short	0x010a
        /*0d0e*/ 	.byte	0x3f
	.zero		1


	//   ....[63]....
        /*0d10*/ 	.word	0x00011810
        /*0d14*/ 	.word	0x00000005
        /*0d18*/ 	.word	0x00022830
        /*0d1c*/ 	.short	0x010a
        /*0d1e*/ 	.byte	0x3f
	.zero		1


	//   ....[64]....
        /*0d20*/ 	.word	0x00011860
        /*0d24*/ 	.word	0x000000b7
        /*0d28*/ 	.word	0x00022850
        /*0d2c*/ 	.short	0x010a
        /*0d2e*/ 	.byte	0x3f
	.zero		1


	//   ....[65]....
        /*0d30*/ 	.word	0x00011a00
        /*0d34*/ 	.word	0x00000000
        /*0d38*/ 	.word	0x00022840
        /*0d3c*/ 	.short	0x010a
        /*0d3e*/ 	.byte	0x3f
	.zero		1


	//   ....[66]....
        /*0d40*/ 	.word	0x00012500
        /*0d44*/ 	.word	0x00000002
        /*0d48*/ 	.word	0x00022820
        /*0d4c*/ 	.short	0x010a
        /*0d4e*/ 	.byte	0x3f
	.zero		1


	//   ....[67]....
        /*0d50*/ 	.word	0x00012550
        /*0d54*/ 	.word	0x00000002
        /*0d58*/ 	.word	0x00022860
        /*0d5c*/ 	.short	0x010a
        /*0d5e*/ 	.byte	0x3f
	.zero		1


	//   ....[68]....
        /*0d60*/ 	.word	0x000125a0
        /*0d64*/ 	.word	0x00000003
        /*0d68*/ 	.word	0x00022840
        /*0d6c*/ 	.short	0x010a
        /*0d6e*/ 	.byte	0x3f
	.zero		1


	//   ....[69]....
        /*0d70*/ 	.word	0x000125f0
        /*0d74*/ 	.word	0x00000003
        /*0d78*/ 	.word	0x00022860
        /*0d7c*/ 	.short	0x010a
        /*0d7e*/ 	.byte	0x3f
	.zero		1


	//   ....[70]....
        /*0d80*/ 	.word	0x00012640
        /*0d84*/ 	.word	0x00000004
        /*0d88*/ 	.word	0x00022840
        /*0d8c*/ 	.short	0x010a
        /*0d8e*/ 	.byte	0x3f
	.zero		1


	//   ....[71]....
        /*0d90*/ 	.word	0x00012690
        /*0d94*/ 	.word	0x00000004
        /*0d98*/ 	.word	0x00022860
        /*0d9c*/ 	.short	0x010a
        /*0d9e*/ 	.byte	0x3f
	.zero		1


	//   ....[72]....
        /*0da0*/ 	.word	0x000126e0
        /*0da4*/ 	.word	0x00000004
        /*0da8*/ 	.word	0x00022840
        /*0dac*/ 	.short	0x010a
        /*0dae*/ 	.byte	0x3f
	.zero		1


	//   ....[73]....
        /*0db0*/ 	.word	0x00012730
        /*0db4*/ 	.word	0x00000004
        /*0db8*/ 	.word	0x00022860
        /*0dbc*/ 	.short	0x010a
        /*0dbe*/ 	.byte	0x3f
	.zero		1


	//   ....[74]....
        /*0dc0*/ 	.word	0x000130c0
        /*0dc4*/ 	.word	0x00000000
        /*0dc8*/ 	.word	0x00022820
        /*0dcc*/ 	.short	0x010a
        /*0dce*/ 	.byte	0x3f
	.zero		1


	//   ....[75]....
        /*0dd0*/ 	.word	0x00013260
        /*0dd4*/ 	.word	0x00000006
        /*0dd8*/ 	.word	0x00000000
        /*0ddc*/ 	.short	0x010a
        /*0dde*/ 	.byte	0x3f
	.zero		1


	//   ....[76]....
        /*0de0*/ 	.word	0x000132b0
        /*0de4*/ 	.word	0x00000007
        /*0de8*/ 	.word	0x00000000
        /*0dec*/ 	.short	0x010a
        /*0dee*/ 	.byte	0x3f
	.zero		1


	//   ....[77]....
        /*0df0*/ 	.word	0x00013300
        /*0df4*/ 	.word	0x00000004
        /*0df8*/ 	.word	0x00000000
        /*0dfc*/ 	.short	0x010a
        /*0dfe*/ 	.byte	0x3f
	.zero		1


	//----- nvinfo : EIATTR_NUM_MBARRIERS
	.align		4
.L_561:
        /*0e00*/ 	.byte	0x03, 0x38
        /*0e02*/ 	.short	0x0016


	//----- nvinfo : EIATTR_EXIT_INSTR_OFFSETS
	.align		4
        /*0e04*/ 	.byte	0x04, 0x1c
        /*0e06*/ 	.short	(.L_563 - .L_562)


	//   ....[0]....
.L_562:
        /*0e08*/ 	.word	0x00000a80


	//   ....[1]....
        /*0e0c*/ 	.word	0x0000b230


	//   ....[2]....
        /*0e10*/ 	.word	0x00011650


	//----- nvinfo : EIATTR_MAX_THREADS
	.align		4
.L_563:
        /*0e14*/ 	.byte	0x04, 0x05
        /*0e16*/ 	.short	(.L_565 - .L_564)
.L_564:
        /*0e18*/ 	.word	0x00000180
        /*0e1c*/ 	.word	0x00000001
        /*0e20*/ 	.word	0x00000001


	//----- nvinfo : EIATTR_CRS_STACK_SIZE
	.align		4
.L_565:
        /*0e24*/ 	.byte	0x04, 0x1e
        /*0e26*/ 	.short	(.L_567 - .L_566)
.L_566:
        /*0e28*/ 	.word	0x00000000


	//----- nvinfo : EIATTR_CBANK_PARAM_SIZE
	.align		4
.L_567:
        /*0e2c*/ 	.byte	0x03, 0x19
        /*0e2e*/ 	.short	0x0af0


	//----- nvinfo : EIATTR_PARAM_CBANK
	.align		4
        /*0e30*/ 	.byte	0x04, 0x0a
        /*0e32*/ 	.short	(.L_569 - .L_568)
	.align		4
.L_568:
        /*0e34*/ 	.word	index@(.nv.constant0._ZN7cutlass13device_kernelIN5flash11enable_sm90INS1_16FlashAttnFwdSm90INS1_25CollectiveMainloopFwdSm90ILi2EN4cute5tupleIJNS5_1CILi1EEES8_S8_EEENS6_IJNS7_ILi128EEENS7_ILi96EEENS7_ILi64EEEEEELi256ENS_10bfloat16_tEfNS_4arch4Sm90ELb1ELb0ELb0ELb1ELb0ELb0ELb0ELb1ELb0ELb1ELb0ELb0EEENS1_21CollectiveEpilogueFwdINS6_IJSA_NS7_ILi256EEESB_EEES9_SE_SG_Li256ELb1ELb1ELb0ELb0EEENS1_36VarlenDynamicPersistentTileSchedulerILi128ELi96ELi256ELi128ELb0ELb1ELb1ELb1ELb1ELb1EEEEEEEEEvNT_6ParamsE)
        /*0e38*/ 	.short	0x0210
        /*0e3a*/ 	.short	0x0af0


	//----- nvinfo : EIATTR_SW_WAR
	.align		4
.L_569:
        /*0e3c*/ 	.byte	0x04, 0x36
        /*0e3e*/ 	.short	(.L_571 - .L_570)
.L_570:
        /*0e40*/ 	.word	0x00000008
.L_571:


//--------------------- .nv.info._ZN7cutlass13device_kernelIN5flash11enable_sm90INS1_16FlashAttnFwdSm90INS1_25CollectiveMainloopFwdSm90ILi2EN4cute5tupleIJNS5_1CILi1EEES8_S8_EEENS6_IJNS7_ILi128EEENS7_ILi96EEENS7_ILi64EEEEEELi256ENS_10bfloat16_tEfNS_4arch4Sm90ELb1ELb0ELb0ELb1ELb0ELb1ELb0ELb1ELb0ELb1ELb0ELb0EEENS1_21CollectiveEpilogueFwdINS6_IJSA_NS7_ILi256EEESB_EEES9_SE_SG_Li256ELb1ELb1ELb0ELb0EEENS1_36VarlenDynamicPersistentTileSchedulerILi128ELi96ELi256ELi128ELb0ELb1ELb1ELb1ELb1ELb1EEEEEEEEEvNT_6ParamsE --------------------------
	.section	.nv.info._ZN7cutlass13device_kernelIN5flash11enable_sm90INS1_16FlashAttnFwdSm90INS1_25CollectiveMainloopFwdSm90ILi2EN4cute5tupleIJNS5_1CILi1EEES8_S8_EEENS6_IJNS7_ILi128EEENS7_ILi96EEENS7_ILi64EEEEEELi256ENS_10bfloat16_tEfNS_4arch4Sm90ELb1ELb0ELb0ELb1ELb0ELb1ELb0ELb1ELb0ELb1ELb0ELb0EEENS1_21CollectiveEpilogueFwdINS6_IJSA_NS7_ILi256EEESB_EEES9_SE_SG_Li256ELb1ELb1ELb0ELb0EEENS1_36VarlenDynamicPersistentTileSchedulerILi128ELi96ELi256ELi128ELb0ELb1ELb1ELb1ELb1ELb1EEEEEEEEEvNT_6ParamsE,"",@"SHT_CUDA_INFO"
	.sectionflags	@""
	.align	4


	//----- nvinfo : EIATTR_CUDA_API_VERSION
	.align		4
        /*0000*/ 	.byte	0x04, 0x37
        /*0002*/ 	.short	(.L_573 - .L_572)
.L_572:
        /*0004*/ 	.word	0x00000082


	//----- nvinfo : EIATTR_KPARAM_INFO
	.align		4
.L_573:
        /*0008*/ 	.byte	0x04, 0x17
        /*000a*/ 	.short	(.L_575 - .L_574)
.L_574:
        /*000c*/ 	.word	0x00000000
        /*0010*/ 	.short	0x0000
        /*0012*/ 	.short	0x0070
        /*0014*/ 	.byte	0x00, 0xf0, 0x01, 0x2a


	//----- nvinfo : EIATTR_SPARSE_MMA_MASK
	.align		4
.L_575:
        /*0018*/ 	.byte	0x03, 0x50
        /*001a*/ 	.short	0x0000


	//----- nvinfo : EIATTR_MAXREG_COUNT
	.align		4
        /*001c*/ 	.byte	0x03, 0x1b
        /*001e*/ 	.short	0x00a8


	//----- nvinfo : EIATTR_NUM_BARRIERS
	.align		4
        /*0020*/ 	.byte	0x02, 0x4c
        /*0022*/ 	.byte	0x10
	.zero		1


	//----- nvinfo : EIATTR_EXTERNS
	.align		4
        /*0024*/ 	.byte	0x04, 0x0f
        /*0026*/ 	.short	(.L_577 - .L_576)


	//   ....[0]....
	.align		4
.L_576:
        /*0028*/ 	.word	index@(__assertfail)


	//----- nvinfo : EIATTR_ANNOTATIONS
	.align		4
.L_577:
        /*002c*/ 	.byte	0x04, 0x55
        /*002e*/ 	.short	(.L_579 - .L_578)


	//   ....[0]....
.L_578:
        /* <DEDUP_REMOVED lines=96> */


	//----- nvinfo : EIATTR_MERCURY_ISA_VERSION
	.align		4
.L_579:
        /*0620*/ 	.byte	0x03, 0x5f
        /*0622*/ 	.short	0x0101


	//----- nvinfo : EIATTR_UNUSED_LOAD_BYTE_OFFSET
	.align		4
        /*0624*/ 	.byte	0x04, 0x44
        /*0626*/ 	.short	(.L_581 - .L_580)


	//   ....[0]....
.L_580:
        /*0628*/ 	.word	0x00000ac0
        /*062c*/ 	.word	0x0000fff0


	//   ....[1]....
        /*0630*/ 	.word	0x0000fff0
        /*0634*/ 	.word	0x0000fff0


	//----- nvinfo : EIATTR_INT_WARP_WIDE_INSTR_OFFSETS
	.align		4
.L_581:
        /*0638*/ 	.byte	0x04, 0x31
        /*063a*/ 	.short	(.L_583 - .L_582)


	//   ....[0]....
.L_582:
        /*063c*/ 	.word	0x00000180


	//   ....[1]....
        /*0640*/ 	.word	0x00000220


	//   ....[2]....
        /*0644*/ 	.word	0x00000290


	//   ....[3]....
        /*0648*/ 	.word	0x000157a0


	//   ....[4]....
        /*064c*/ 	.word	0x00015830


	//   ....[5]....
        /*0650*/ 	.word	0x000197a0


	//   ....[6]....
        /*0654*/ 	.word	0x00019830


	//----- nvinfo : EIATTR_COOP_GROUP_MASK_REGIDS
	.align		4
.L_583:
        /*0658*/ 	.byte	0x04, 0x29
        /*065a*/ 	.short	(.L_585 - .L_584)


	//   ....[0]....
.L_584:
        /*065c*/ 	.word	0xffffffff


	//   ....[1]....
        /*0660*/ 	.word	0xffffffff


	//   ....[2]....
        /*0664*/ 	.word	0xffffffff


	//   ....[3]....
        /*0668*/ 	.word	0xffffffff


	//   ....[4]....
        /*066c*/ 	.word	0xffffffff


	//   ....[5]....
        /*0670*/ 	.word	0xffffffff


	//   ....[6]....
        /*0674*/ 	.word	0xffffffff


	//   ....[7]....
        /*0678*/ 	.word	0xffffffff


	//   ....[8]....
        /*067c*/ 	.word	0xffffffff


	//   ....[9]....
        /*0680*/ 	.word	0xffffffff


	//   ....[10]....
        /*0684*/ 	.word	0xffffffff


	//   ....[11]....
        /*0688*/ 	.word	0xffffffff


	//   ....[12]....
        /*068c*/ 	.word	0xffffffff


	//   ....[13]....
        /*0690*/ 	.word	0xffffffff


	//   ....[14]....
        /*0694*/ 	.word	0xffffffff


	//   ....[15]....
        /*0698*/ 	.word	0xffffffff


	//   ....[16]....
        /*069c*/ 	.word	0xffffffff


	//   ....[17]....
        /*06a0*/ 	.word	0xffffffff


	//   ....[18]....
        /*06a4*/ 	.word	0xffffffff


	//   ....[19]....
        /*06a8*/ 	.word	0xffffffff


	//   ....[20]....
        /*06ac*/ 	.word	0xffffffff


	//   ....[21]....
        /*06b0*/ 	.word	0xffffffff


	//   ....[22]....
        /*06b4*/ 	.word	0xffffffff


	//   ....[23]....
        /*06b8*/ 	.word	0xffffffff


	//   ....[24]....
        /*06bc*/ 	.word	0xffffffff


	//   ....[25]....
        /*06c0*/ 	.word	0xffffffff


	//   ....[26]....
        /*06c4*/ 	.word	0xffffffff


	//   ....[27]....
        /*06c8*/ 	.word	0xffffffff


	//   ....[28]....
        /*06cc*/ 	.word	0xffffffff


	//   ....[29]....
        /*06d0*/ 	.word	0xffffffff


	//   ....[30]....
        /*06d4*/ 	.word	0xffffffff


	//   ....[31]....
        /*06d8*/ 	.word	0xffffffff


	//   ....[32]....
        /*06dc*/ 	.word	0xffffffff


	//   ....[33]....
        /*06e0*/ 	.word	0xffffffff


	//   ....[34]....
        /*06e4*/ 	.word	0xffffffff


	//   ....[35]....
        /*06e8*/ 	.word	0xffffffff


	//   ....[36]....
        /*06ec*/ 	.word	0xffffffff


	//   ....[37]....
        /*06f0*/ 	.word	0xffffffff


	//   ....[38]....
        /*06f4*/ 	.word	0xffffffff


	//   ....[39]....
        /*06f8*/ 	.word	0xffffffff


	//   ....[40]....
        /*06fc*/ 	.word	0xffffffff


	//   ....[41]....
        /*0700*/ 	.word	0xffffffff


	//   ....[42]....
        /*0704*/ 	.word	0xffffffff


	//   ....[43]....
        /*0708*/ 	.word	0xffffffff


	//   ....[44]....
        /*070c*/ 	.word	0xffffffff


	//   ....[45]....
        /*0710*/ 	.word	0xffffffff


	//   ....[46]....
        /*0714*/ 	.word	0xffffffff


	//   ....[47]....
        /*0718*/ 	.word	0xffffffff


	//   ....[48]....
        /*071c*/ 	.word	0xffffffff


	//   ....[49]....
        /*0720*/ 	.word	0xffffffff


	//   ....[50]....
        /*0724*/ 	.word	0xffffffff


	//   ....[51]....
        /*0728*/ 	.word	0xffffffff


	//   ....[52]....
        /*072c*/ 	.word	0xffffffff


	//   ....[53]....
        /*0730*/ 	.word	0xffffffff


	//   ....[54]....
        /*0734*/ 	.word	0xffffffff


	//   ....[55]....
        /*0738*/ 	.word	0xffffffff


	//   ....[56]....
        /*073c*/ 	.word	0xffffffff


	//   ....[57]....
        /*0740*/ 	.word	0xffffffff


	//   ....[58]....
        /*0744*/ 	.word	0xffffffff


	//   ....[59]....
        /*0748*/ 	.word	0xffffffff


	//   ....[60]....
        /*074c*/ 	.word	0xffffffff


	//   ....[61]....
        /*0750*/ 	.word	0xffffffff


	//   ....[62]....
        /*0754*/ 	.word	0xffffffff


	//   ....[63]....
        /*0758*/ 	.word	0xffffffff


	//   ....[64]....
        /*075c*/ 	.word	0xffffffff


	//   ....[65]....
        /*0760*/ 	.word	0xffffffff


	//   ....[66]....
        /*0764*/ 	.word	0xffffffff


	//   ....[67]....
        /*0768*/ 	.word	0xffffffff


	//   ....[68]....
        /*076c*/ 	.word	0xffffffff


	//   ....[69]....
        /*0770*/ 	.word	0xffffffff


	//   ....[70]....
        /*0774*/ 	.word	0xffffffff


	//   ....[71]....
        /*0778*/ 	.word	0xffffffff


	//   ....[72]....
        /*077c*/ 	.word	0xffffffff


	//   ....[73]....
        /*0780*/ 	.word	0xffffffff


	//   ....[74]....
        /*0784*/ 	.word	0xffffffff


	//   ....[75]....
        /*0788*/ 	.word	0xffffffff


	//   ....[76]....
        /*078c*/ 	.word	0xffffffff


	//   ....[77]....
        /*0790*/ 	.word	0xffffffff


	//   ....[78]....
        /*0794*/ 	.word	0xffffffff


	//   ....[79]....
        /*0798*/ 	.word	0xffffffff


	//   ....[80]....
        /*079c*/ 	.word	0xffffffff


	//   ....[81]....
        /*07a0*/ 	.word	0xffffffff


	//   ....[82]....
        /*07a4*/ 	.word	0xffffffff


	//   ....[83]....
        /*07a8*/ 	.word	0xffffffff


	//   ....[84]....
        /*07ac*/ 	.word	0xffffffff


	//   ....[85]....
        /*07b0*/ 	.word	0xffffffff


	//   ....[86]....
        /*07b4*/ 	.word	0xffffffff


	//   ....[87]....
        /*07b8*/ 	.word	0xffffffff


	//   ....[88]....
        /*07bc*/ 	.word	0xffffffff


	//   ....[89]....
        /*07c0*/ 	.word	0xffffffff


	//   ....[90]....
        /*07c4*/ 	.word	0xffffffff


	//   ....[91]....
        /*07c8*/ 	.word	0xffffffff


	//   ....[92]....
        /*07cc*/ 	.word	0xffffffff


	//   ....[93]....
        /*07d0*/ 	.word	0xffffffff


	//   ....[94]....
        /*07d4*/ 	.word	0xffffffff


	//   ....[95]....
        /*07d8*/ 	.word	0xffffffff


	//   ....[96]....
        /*07dc*/ 	.word	0xffffffff


	//   ....[97]....
        /*07e0*/ 	.word	0xffffffff


	//   ....[98]....
        /*07e4*/ 	.word	0xffffffff


	//   ....[99]....
        /*07e8*/ 	.word	0xffffffff


	//   ....[100]....
        /*07ec*/ 	.word	0xffffffff


	//   ....[101]....
        /*07f0*/ 	.word	0xffffffff


	//   ....[102]....
        /*07f4*/ 	.word	0xffffffff


	//   ....[103]....
        /*07f8*/ 	.word	0xffffffff


	//   ....[104]....
        /*07fc*/ 	.word	0xffffffff


	//   ....[105]....
        /*0800*/ 	.word	0xffffffff


	//   ....[106]....
        /*0804*/ 	.word	0xffffffff


	//   ....[107]....
        /*0808*/ 	.word	0xffffffff


	//   ....[108]....
        /*080c*/ 	.word	0xffffffff


	//   ....[109]....
        /*0810*/ 	.word	0xffffffff


	//   ....[110]....
        /*0814*/ 	.word	0xffffffff


	//   ....[111]....
        /*0818*/ 	.word	0xffffffff


	//   ....[112]....
        /*081c*/ 	.word	0xffffffff


	//   ....[113]....
        /*0820*/ 	.word	0xffffffff


	//   ....[114]....
        /*0824*/ 	.word	0xffffffff


	//   ....[115]....
        /*0828*/ 	.word	0xffffffff


	//   ....[116]....
        /*082c*/ 	.word	0x0500000f


	//   ....[117]....
        /*0830*/ 	.word	0x0500000f


	//   ....[118]....
        /*0834*/ 	.word	0x0500000f


	//   ....[119]....
        /*0838*/ 	.word	0x0500000f


	//   ....[120]....
        /*083c*/ 	.word	0x0500000f


	//   ....[121]....
        /*0840*/ 	.word	0x0500000f


	//   ....[122]....
        /*0844*/ 	.word	0x0500000f


	//   ....[123]....
        /*0848*/ 	.word	0x0500000f


	//   ....[124]....
        /*084c*/ 	.word	0x0500000f


	//   ....[125]....
        /*0850*/ 	.word	0x0500000f


	//   ....[126]....
        /*0854*/ 	.word	0x0500000f


	//   ....[127]....
        /*0858*/ 	.word	0x0500000f


	//   ....[128]....
        /*085c*/ 	.word	0x0500000f


	//   ....[129]....
        /*0860*/ 	.word	0x0500000f


	//   ....[130]....
        /*0864*/ 	.word	0x0500000f


	//   ....[131]....
        /*0868*/ 	.word	0x0500000f


	//   ....[132]....
        /*086c*/ 	.word	0x0500000f


	//   ....[133]....
        /*0870*/ 	.word	0x0500000f


	//   ....[134]....
        /*0874*/ 	.word	0x0500000f


	//   ....[135]....
        /*0878*/ 	.word	0x0500000f


	//   ....[136]....
        /*087c*/ 	.word	0x0500000f


	//   ....[137]....
        /*0880*/ 	.word	0x0500000f


	//   ....[138]....
        /*0884*/ 	.word	0x0500000f


	//   ....[139]....
        /*0888*/ 	.word	0x0500000f


	//   ....[140]....
        /*088c*/ 	.word	0x0500000f


	//   ....[141]....
        /*0890*/ 	.word	0x0500000f


	//   ....[142]....
        /*0894*/ 	.word	0x0500000f


	//   ....[143]....
        /*0898*/ 	.word	0x0500000f


	//   ....[144]....
        /*089c*/ 	.word	0x0500000f


	//   ....[145]....
        /*08a0*/ 	.word	0x0500000f


	//   ....[146]....
        /*08a4*/ 	.word	0x0500000f


	//   ....[147]....
        /*08a8*/ 	.word	0x0500000f


	//   ....[148]....
        /*08ac*/ 	.word	0x0500000f


	//   ....[149]....
        /*08b0*/ 	.word	0x0500000f


	//   ....[150]....
        /*08b4*/ 	.word	0x0500000f


	//   ....[151]....
        /*08b8*/ 	.word	0x0500000f


	//   ....[152]....
        /*08bc*/ 	.word	0x0500000f


	//   ....[153]....
        /*08c0*/ 	.word	0x0500000f


	//   ....[154]....
        /*08c4*/ 	.word	0x0500000f


	//   ....[155]....
        /*08c8*/ 	.word	0x0500000f


	//   ....[156]....
        /*08cc*/ 	.word	0x0500000f


	//   ....[157]....
        /*08d0*/ 	.word	0x0500000f


	//   ....[158]....
        /*08d4*/ 	.word	0x0500000f


	//   ....[159]....
        /*08d8*/ 	.word	0x0500000f


	//   ....[160]....
        /*08dc*/ 	.word	0x0500000f


	//   ....[161]....
        /*08e0*/ 	.word	0x0500000f


	//   ....[162]....
        /*08e4*/ 	.word	0x0500000f


	//   ....[163]....
        /*08e8*/ 	.word	0x0500000f


	//   ....[164]....
        /*08ec*/ 	.word	0x0500000f


	//   ....[165]....
        /*08f0*/ 	.word	0x0500000f


	//   ....[166]....
        /*08f4*/ 	.word	0x0500000f


	//   ....[167]....
        /*08f8*/ 	.word	0x0500000f


	//   ....[168]....
        /*08fc*/ 	.word	0x0500000f


	//   ....[169]....
        /*0900*/ 	.word	0x0500000f


	//   ....[170]....
        /*0904*/ 	.word	0x0500000f


	//   ....[171]....
        /*0908*/ 	.word	0x0500000f


	//   ....[172]....
        /*090c*/ 	.word	0x0500000f


	//   ....[173]....
        /*0910*/ 	.word	0x0500000f


	//   ....[174]....
        /*0914*/ 	.word	0x0500000f


	//   ....[175]....
        /*0918*/ 	.word	0x0500000f


	//   ....[176]....
        /*091c*/ 	.word	0x0500000f


	//----- nvinfo : EIATTR_COOP_GROUP_INSTR_OFFSETS
	.align		4
.L_585:
        /*0920*/ 	.byte	0x04, 0x28
        /*0922*/ 	.short	(.L_587 - .L_586)


	//   ....[0]....
.L_586:
        /*0924*/ 	.word	0x00000060


	//   ....[1]....
        /*0928*/ 	.word	0x00000190


	//   ....[2]....
        /*092c*/ 	.word	0x00000240


	//   ....[3]....
        /*0930*/ 	.word	0x00000400


	//   ....[4]....
        /*0934*/ 	.word	0x00000560


	//   ....[5]....
        /*0938*/ 	.word	0x00000680


	//   ....[6]....
        /*093c*/ 	.word	0x000007e0


	//   ....[7]....
        /*0940*/ 	.word	0x00005f40


	//   ....[8]....
        /*0944*/ 	.word	0x00006640


	//   ....[9]....
        /*0948*/ 	.word	0x00006650


	//   ....[10]....
        /*094c*/ 	.word	0x00006660


	//   ....[11]....
        /*0950*/ 	.word	0x00006670


	//   ....[12]....
        /*0954*/ 	.word	0x00006980


	//   ....[13]....
        /*0958*/ 	.word	0x00006990


	//   ....[14]....
        /*095c*/ 	.word	0x000069a0


	//   ....[15]....
        /*0960*/ 	.word	0x000069b0


	//   ....[16]....
        /*0964*/ 	.word	0x00007ca0


	//   ....[17]....
        /*0968*/ 	.word	0x00007cc0


	//   ....[18]....
        /*096c*/ 	.word	0x00007cd0


	//   ....[19]....
        /*0970*/ 	.word	0x00007ce0


	//   ....[20]....
        /*0974*/ 	.word	0x00007dc0


	//   ....[21]....
        /*0978*/ 	.word	0x00007dd0


	//   ....[22]....
        /*097c*/ 	.word	0x00007e60


	//   ....[23]....
        /*0980*/ 	.word	0x00007eb0


	//   ....[24]....
        /*0984*/ 	.word	0x00009520


	//   ....[25]....
        /*0988*/ 	.word	0x00009540


	//   ....[26]....
        /*098c*/ 	.word	0x00009a60


	//   ....[27]....
        /*0990*/ 	.word	0x00009b40


	//   ....[28]....
        /*0994*/ 	.word	0x0000a140


	//   ....[29]....
        /*0998*/ 	.word	0x0000a1a0


	//   ....[30]....
        /*099c*/ 	.word	0x0000b0d0


	//   ....[31]....
        /*09a0*/ 	.word	0x0000b0e0


	//   ....[32]....
        /*09a4*/ 	.word	0x0000b9c0


	//   ....[33]....
        /*09a8*/ 	.word	0x0000bac0


	//   ....[34]....
        /*09ac*/ 	.word	0x0000c480


	//   ....[35]....
        /*09b0*/ 	.word	0x0000c520


	//   ....[36]....
        /*09b4*/ 	.word	0x0000dbb0


	//   ....[37]....
        /*09b8*/ 	.word	0x0000dbd0


	//   ....[38]....
        /*09bc*/ 	.word	0x0000e540


	//   ....[39]....
        /*09c0*/ 	.word	0x0000e5e0


	//   ....[40]....
        /*09c4*/ 	.word	0x0000f570


	//   ....[41]....
        /*09c8*/ 	.word	0x0000f5d0


	//   ....[42]....
        /*09cc*/ 	.word	0x0000f620


	//   ....[43]....
        /*09d0*/ 	.word	0x0000f660


	//   ....[44]....
        /*09d4*/ 	.word	0x00010fd0


	//   ....[45]....
        /*09d8*/ 	.word	0x00011010


	//   ....[46]....
        /*09dc*/ 	.word	0x00011050


	//   ....[47]....
        /*09e0*/ 	.word	0x00011080


	//   ....[48]....
        /*09e4*/ 	.word	0x000119c0


	//   ....[49]....
        /*09e8*/ 	.word	0x000119e0


	//   ....[50]....
        /*09ec*/ 	.word	0x00011b20


	//   ....[51]....
        /*09f0*/ 	.word	0x00011b40


	//   ....[52]....
        /*09f4*/ 	.word	0x00011c80


	//   ....[53]....
        /*09f8*/ 	.word	0x00011ca0


	//   ....[54]....
        /*09fc*/ 	.word	0x00011df0


	//   ....[55]....
        /*0a00*/ 	.word	0x00011e10


	//   ....[56]....
        /*0a04*/ 	.word	0x00012660


	//   ....[57]....
        /*0a08*/ 	.word	0x00012670


	//   ....[58]....
        /*0a0c*/ 	.word	0x00012850


	//   ....[59]....
        /*0a10*/ 	.word	0x00012860


	//   ....[60]....
        /*0a14*/ 	.word	0x00012a30


	//   ....[61]....
        /*0a18*/ 	.word	0x00012a40


	//   ....[62]....
        /*0a1c*/ 	.word	0x00012c10


	//   ....[63]....
        /*0a20*/ 	.word	0x00012c20


	//   ....[64]....
        /*0a24*/ 	.word	0x00012e50


	//   ....[65]....
        /*0a28*/ 	.word	0x00013020


	//   ....[66]....
        /*0a2c*/ 	.word	0x00013050


	//   ....[67]....
        /*0a30*/ 	.word	0x00013080


	//   ....[68]....
        /*0a34*/ 	.word	0x000130b0


	//   ....[69]....
        /*0a38*/ 	.word	0x000130e0


	//   ....[70]....
        /*0a3c*/ 	.word	0x00013110


	//   ....[71]....
        /*0a40*/ 	.word	0x00013280


	//   ....[72]....
        /*0a44*/ 	.word	0x000132b0


	//   ....[73]....
        /*0a48*/ 	.word	0x000132e0


	//   ....[74]....
        /*0a4c*/ 	.word	0x00013310


	//   ....[75]....
        /*0a50*/ 	.word	0x00013340


	//   ....[76]....
        /*0a54*/ 	.word	0x00013370


	//   ....[77]....
        /*0a58*/ 	.word	0x00013410


	//   ....[78]....
        /*0a5c*/ 	.word	0x00013470


	//   ....[79]....
        /*0a60*/ 	.word	0x00013500


	//   ....[80]....
        /*0a64*/ 	.word	0x00014310


	//   ....[81]....
        /*0a68*/ 	.word	0x00015da0


	//   ....[82]....
        /*0a6c*/ 	.word	0x00016950


	//   ....[83]....
        /*0a70*/ 	.word	0x00016960


	//   ....[84]....
        /*0a74*/ 	.word	0x00016980


	//   ....[85]....
        /*0a78*/ 	.word	0x00016a20


	//   ....[86]....
        /*0a7c*/ 	.word	0x00016a50


	//   ....[87]....
        /*0a80*/ 	.word	0x00016ac0


	//   ....[88]....
        /*0a84*/ 	.word	0x00016af0


	//   ....[89]....
        /*0a88*/ 	.word	0x00016b60


	//   ....[90]....
        /*0a8c*/ 	.word	0x00016b90


	//   ....[91]....
        /*0a90*/ 	.word	0x00016c00


	//   ....[92]....
        /*0a94*/ 	.word	0x00016c30


	//   ....[93]....
        /*0a98*/ 	.word	0x00016ca0


	//   ....[94]....
        /*0a9c*/ 	.word	0x00016cd0


	//   ....[95]....
        /*0aa0*/ 	.word	0x00016cf0


	//   ....[96]....
        /*0aa4*/ 	.word	0x00016d50


	//   ....[97]....
        /*0aa8*/ 	.word	0x00016d60


	//   ....[98]....
        /*0aac*/ 	.word	0x00019a30


	//   ....[99]....
        /*0ab0*/ 	.word	0x00019a90


	//   ....[100]....
        /*0ab4*/ 	.word	0x00019ac0


	//   ....[101]....
        /*0ab8*/ 	.word	0x00019ad0


	//   ....[102]....
        /*0abc*/ 	.word	0x00019b00


	//   ....[103]....
        /*0ac0*/ 	.word	0x00019b30


	//   ....[104]....
        /*0ac4*/ 	.word	0x00019b60


	//   ....[105]....
        /*0ac8*/ 	.word	0x00019b90


	//   ....[106]....
        /*0acc*/ 	.word	0x00019d10


	//   ....[107]....
        /*0ad0*/ 	.word	0x00019d40


	//   ....[108]....
        /*0ad4*/ 	.word	0x00019d70


	//   ....[109]....
        /*0ad8*/ 	.word	0x00019da0


	//   ....[110]....
        /*0adc*/ 	.word	0x00019dd0


	//   ....[111]....
        /*0ae0*/ 	.word	0x00019e00


	//   ....[112]....
        /*0ae4*/ 	.word	0x00019ec0


	//   ....[113]....
        /*0ae8*/ 	.word	0x00019ee0


	//   ....[114]....
        /*0aec*/ 	.word	0x00019f50


	//   ....[115]....
        /*0af0*/ 	.word	0x0001a620


	//   ....[116]....
        /*0af4*/ 	.word	0x0001aab0


	//   ....[117]....
        /*0af8*/ 	.word	0x0001ab50


	//   ....[118]....
        /*0afc*/ 	.word	0x0001abe0


	//   ....[119]....
        /*0b00*/ 	.word	0x0001ac30


	//   ....[120]....
        /*0b04*/ 	.word	0x0001ac80


	//   ....[121]....
        /*0b08*/ 	.word	0x0001ad10


	//   ....[122]....
        /*0b0c*/ 	.word	0x0001ada0


	//   ....[123]....
        /*0b10*/ 	.word	0x0001adf0


	//   ....[124]....
        /*0b14*/ 	.word	0x0001ae40


	//   ....[125]....
        /*0b18*/ 	.word	0x0001af30


	//   ....[126]....
        /*0b1c*/ 	.word	0x0001afe0


	//   ....[127]....
        /*0b20*/ 	.word	0x0001b060


	//   ....[128]....
        /*0b24*/ 	.word	0x0001b0e0


	//   ....[129]....
        /*0b28*/ 	.word	0x0001b180


	//   ....[130]....
        /*0b2c*/ 	.word	0x0001b220


	//   ....[131]....
        /*0b30*/ 	.word	0x0001b2a0


	//   ....[132]....
        /*0b34*/ 	.word	0x0001b3b0


	//   ....[133]....
        /*0b38*/ 	.word	0x0001b6e0


	//   ....[134]....
        /*0b3c*/ 	.word	0x0001b730


	//   ....[135]....
        /*0b40*/ 	.word	0x0001b7c0


	//   ....[136]....
        /*0b44*/ 	.word	0x0001b850


	//   ....[137]....
        /*0b48*/ 	.word	0x0001b8e0


	//   ....[138]....
        /*0b4c*/ 	.word	0x0001b970


	//   ....[139]....
        /*0b50*/ 	.word	0x0001ba00


	//   ....[140]....
        /*0b54*/ 	.word	0x0001ba90


	//   ....[141]....
        /*0b58*/ 	.word	0x0001bb50


	//   ....[142]....
        /*0b5c*/ 	.word	0x0001be40


	//   ....[143]....
        /*0b60*/ 	.word	0x0001bfe0


	//   ....[144]....
        /*0b64*/ 	.word	0x0001c030


	//   ....[145]....
        /*0b68*/ 	.word	0x0001c090


	//   ....[146]....
        /*0b6c*/ 	.word	0x0001c130


	//   ....[147]....
        /*0b70*/ 	.word	0x0001c1f0


	//   ....[148]....
        /*0b74*/ 	.word	0x0001c280


	//   ....[149]....
        /*0b78*/ 	.word	0x0001c350


	//   ....[150]....
        /*0b7c*/ 	.word	0x0001c3e0


	//   ....[151]....
        /*0b80*/ 	.word	0x0001c4b0


	//   ....[152]....
        /*0b84*/ 	.word	0x0001c540


	//   ....[153]....
        /*0b88*/ 	.word	0x0001c610


	//   ....[154]....
        /*0b8c*/ 	.word	0x0001c6a0


	//   ....[155]....
        /*0b90*/ 	.word	0x0001c770


	//   ....[156]....
        /*0b94*/ 	.word	0x0001c800


	//   ....[157]....
        /*0b98*/ 	.word	0x0001c8d0


	//   ....[158]....
        /*0b9c*/ 	.word	0x0001c960


	//   ....[159]....
        /*0ba0*/ 	.word	0x0001cce0


	//   ....[160]....
        /*0ba4*/ 	.word	0x0001cd80


	//   ....[161]....
        /*0ba8*/ 	.word	0x0001cea0


	//   ....[162]....
        /*0bac*/ 	.word	0x0001cf10


	//   ....[163]....
        /*0bb0*/ 	.word	0x0001cf90


	//   ....[164]....
        /*0bb4*/ 	.word	0x0001d010


	//   ....[165]....
        /*0bb8*/ 	.word	0x0001d090


	//   ....[166]....
        /*0bbc*/ 	.word	0x0001d120


	//   ....[167]....
        /*0bc0*/ 	.word	0x0001d1c0


	//   ....[168]....
        /*0bc4*/ 	.word	0x0001d260


	//   ....[169]....
        /*0bc8*/ 	.word	0x0001d2d0


	//   ....[170]....
        /*0bcc*/ 	.word	0x0001d340


	//   ....[171]....
        /*0bd0*/ 	.word	0x0001d3b0


	//   ....[172]....
        /*0bd4*/ 	.word	0x0001d430


	//   ....[173]....
        /*0bd8*/ 	.word	0x0001d4b0


	//   ....[174]....
        /*0bdc*/ 	.word	0x0001d550


	//   ....[175]....
        /*0be0*/ 	.word	0x0001d5e0


	//   ....[176]....
        /*0be4*/ 	.word	0x0001d710


	//----- nvinfo : EIATTR_REG_RECONFIG
	.align		4
.L_587:
        /*0be8*/ 	.byte	0x01, 0x54
	.zero		2


	//----- nvinfo : EIATTR_SYSCALL_OFFSETS
	.align		4
        /*0bec*/ 	.byte	0x04, 0x46
        /*0bee*/ 	.short	(.L_589 - .L_588)


	//   ....[0]....
.L_588:
        /*0bf0*/ 	.word	0x000018d0


	//   ....[1]....
        /*0bf4*/ 	.word	0x00001a20


	//   ....[2]....
        /*0bf8*/ 	.word	0x000060e0


	//   ....[3]....
        /*0bfc*/ 	.word	0x000063f0


	//   ....[4]....
        /*0c00*/ 	.word	0x000159a0


	//   ....[5]....
        /*0c04*/ 	.word	0x00015b00


	//   ....[6]....
        /*0c08*/ 	.word	0x00015c00


	//   ....[7]....
        /*0c0c*/ 	.word	0x00016570


	//----- nvinfo : EIATTR_MBARRIER_INSTR_OFFSETS
	.align		4
.L_589:
        /*0c10*/ 	.byte	0x04, 0x39
        /*0c12*/ 	.short	(.L_591 - .L_590)


	//   ....[0]....
.L_590:
        /*0c14*/ 	.word	0x000002b0
        /*0c18*/ 	.word	0x000000ff
        /*0c1c*/ 	.word	0x00022800
        /*0c20*/ 	.short	0x0100
        /*0c22*/ 	.byte	0x08
	.zero		1


	//   ....[1]....
        /*0c24*/ 	.word	0x000002c0
        /*0c28*/ 	.word	0x000000ff
        /*0c2c*/ 	.word	0x00022820
        /*0c30*/ 	.short	0x0100
        /*0c32*/ 	.byte	0x08
	.zero		1


	//   ....[2]....
        /*0c34*/ 	.word	0x000003b0
        /*0c38*/ 	.word	0x000000ff
        /*0c3c*/ 	.word	0x00022830
        /*0c40*/ 	.short	0x0100
        /*0c42*/ 	.byte	0x08
	.zero		1


	//   ....[3]....
        /*0c44*/ 	.word	0x000003c0
        /*0c48*/ 	.word	0x000000ff
        /*0c4c*/ 	.word	0x00022840
        /*0c50*/ 	.short	0x0100
        /*0c52*/ 	.byte	0x08
	.zero		1


	//   ....[4]....
        /*0c54*/ 	.word	0x000003d0
        /*0c58*/ 	.word	0x000000ff
        /*0c5c*/ 	.word	0x00022838
        /*0c60*/ 	.short	0x0100
        /*0c62*/ 	.byte	0x08
	.zero		1


	//   ....[5]....
        /*0c64*/ 	.word	0x000003e0
        /*0c68*/ 	.word	0x000000ff
        /*0c6c*/ 	.word	0x00022848
        /*0c70*/ 	.short	0x0100
        /*0c72*/ 	.byte	0x08
	.zero		1


	//   ....[6]....
        /*0c74*/ 	.word	0x00000510
        /*0c78*/ 	.word	0x000000ff
        /*0c7c*/ 	.word	0x00022850
        /*0c80*/ 	.short	0x0100
        /*0c82*/ 	.byte	0x08
	.zero		1


	//   ....[7]....
        /*0c84*/ 	.word	0x00000520
        /*0c88*/ 	.word	0x000000ff
        /*0c8c*/ 	.word	0x00022860
        /*0c90*/ 	.short	0x0100
        /*0c92*/ 	.byte	0x08
	.zero		1


	//   ....[8]....
        /*0c94*/ 	.word	0x00000530
        /*0c98*/ 	.word	0x000000ff
        /*0c9c*/ 	.word	0x00022858
        /*0ca0*/ 	.short	0x0100
        /*0ca2*/ 	.byte	0x08
	.zero		1


	//   ....[9]....
        /*0ca4*/ 	.word	0x00000540
        /*0ca8*/ 	.word	0x000000ff
        /*0cac*/ 	.word	0x00022868
        /*0cb0*/ 	.short	0x0100
        /*0cb2*/ 	.byte	0x08
	.zero		1


	//   ....[10]....
        /*0cb4*/ 	.word	0x00000630
        /*0cb8*/ 	.word	0x000000ff
        /*0cbc*/ 	.word	0x00022870
        /*0cc0*/ 	.short	0x0100
        /*0cc2*/ 	.byte	0x06
	.zero		1


	//   ....[11]....
        /*0cc4*/ 	.word	0x00000640
        /*0cc8*/ 	.word	0x000000ff
        /*0ccc*/ 	.word	0x00022880
        /*0cd0*/ 	.short	0x0100
        /*0cd2*/ 	.byte	0x06
	.zero		1


	//   ....[12]....
        /*0cd4*/ 	.word	0x00000650
        /*0cd8*/ 	.word	0x000000ff
        /*0cdc*/ 	.word	0x00022878
        /*0ce0*/ 	.short	0x0100
        /*0ce2*/ 	.byte	0x06
	.zero		1


	//   ....[13]....
        /*0ce4*/ 	.word	0x00000660
        /*0ce8*/ 	.word	0x000000ff
        /*0cec*/ 	.word	0x00022888
        /*0cf0*/ 	.short	0x0100
        /*0cf2*/ 	.byte	0x06
	.zero		1


	//   ....[14]....
        /*0cf4*/ 	.word	0x00000790
        /*0cf8*/ 	.word	0x000000ff
        /*0cfc*/ 	.word	0x00022890
        /*0d00*/ 	.short	0x0100
        /*0d02*/ 	.byte	0x08
	.zero		1


	//   ....[15]....
        /*0d04*/ 	.word	0x000007a0
        /*0d08*/ 	.word	0x000000ff
        /*0d0c*/ 	.word	0x000228a0
        /*0d10*/ 	.short	0x0100
        /*0d12*/ 	.byte	0x08
	.zero		1


	//   ....[16]....
        /*0d14*/ 	.word	0x000007b0
        /*0d18*/ 	.word	0x000000ff
        /*0d1c*/ 	.word	0x00022898
        /*0d20*/ 	.short	0x0100
        /*0d22*/ 	.byte	0x08
	.zero		1


	//   ....[17]....
        /*0d24*/ 	.word	0x000007c0
        /*0d28*/ 	.word	0x000000ff
        /*0d2c*/ 	.word	0x000228a8
        /*0d30*/ 	.short	0x0100
        /*0d32*/ 	.byte	0x08
	.zero		1


	//   ....[18]....
        /*0d34*/ 	.word	0x000008f0
        /*0d38*/ 	.word	0x000000ff
        /*0d3c*/ 	.word	0x000228b0
        /*0d40*/ 	.short	0x0100
        /*0d42*/ 	.byte	0x08
	.zero		1


	//   ....[19]....
        /*0d44*/ 	.word	0x00000900
        /*0d48*/ 	.word	0x000000ff
        /*0d4c*/ 	.word	0x000228c0
        /*0d50*/ 	.short	0x0100
        /*0d52*/ 	.byte	0x08
	.zero		1


	//   ....[20]....
        /*0d54*/ 	.word	0x00000910
        /*0d58*/ 	.word	0x000000ff
        /*0d5c*/ 	.word	0x000228b8
        /*0d60*/ 	.short	0x0100
        /*0d62*/ 	.byte	0x08
	.zero		1


	//   ....[21]....
        /*0d64*/ 	.word	0x00000920
        /*0d68*/ 	.word	0x000000ff
        /*0d6c*/ 	.word	0x000228c8
        /*0d70*/ 	.short	0x0100
        /*0d72*/ 	.byte	0x08
	.zero		1


	//   ....[22]....
        /*0d74*/ 	.word	0x00002ca0
        /*0d78*/ 	.word	0x00000060
        /*0d7c*/ 	.word	0x00022890
        /*0d80*/ 	.short	0x010a
        /*0d82*/ 	.byte	0x3f
	.zero		1


	//   ....[23]....
        /*0d84*/ 	.word	0x00003f70
        /*0d88*/ 	.word	0x00000060
        /*0d8c*/ 	.word	0x00022890
        /*0d90*/ 	.short	0x010a
        /*0d92*/ 	.byte	0x3f
	.zero		1


	//   ....[24]....
        /*0d94*/ 	.word	0x00005050
        /*0d98*/ 	.word	0x00000060
        /*0d9c*/ 	.word	0x00022890
        /*0da0*/ 	.short	0x010a
        /*0da2*/ 	.byte	0x3f
	.zero		1


	//   ....[25]....
        /*0da4*/ 	.word	0x00005260
        /*0da8*/ 	.word	0x00000020
        /*0dac*/ 	.word	0x00000000
        /*0db0*/ 	.short	0x0101
        /*0db2*/ 	.byte	0x3f
	.zero		1


	//   ....[26]....
        /*0db4*/ 	.word	0x000052a0
        /*0db8*/ 	.word	0x00000060
        /*0dbc*/ 	.word	0x000228b0
        /*0dc0*/ 	.short	0x010a
        /*0dc2*/ 	.byte	0x3f
	.zero		1


	//   ....[27]....
        /*0dc4*/ 	.word	0x000058f0
        /*0dc8*/ 	.word	0x00000060
        /*0dcc*/ 	.word	0x00000000
        /*0dd0*/ 	.short	0x0101
        /*0dd2*/ 	.byte	0x3f
	.zero		1


	//   ....[28]....
        /*0dd4*/ 	.word	0x00006170
        /*0dd8*/ 	.word	0x00000012
        /*0ddc*/ 	.word	0x00022800
        /*0de0*/ 	.short	0x010a
        /*0de2*/ 	.byte	0x3f
	.zero		1


	//   ....[29]....
        /*0de4*/ 	.word	0x000061c0
        /*0de8*/ 	.word	0x00000012
        /*0dec*/ 	.word	0x00022800
        /*0df0*/ 	.short	0x010a
        /*0df2*/ 	.byte	0x3f
	.zero		1


	//   ....[30]....
        /*0df4*/ 	.word	0x00006c00
        /*0df8*/ 	.word	0x00000012
        /*0dfc*/ 	.word	0x00022800
        /*0e00*/ 	.short	0x010a
        /*0e02*/ 	.byte	0x3f
	.zero		1


	//   ....[31]....
        /*0e04*/ 	.word	0x00008110
        /*0e08*/ 	.word	0x00000012
        /*0e0c*/ 	.word	0x00022800
        /*0e10*/ 	.short	0x010a
        /*0e12*/ 	.byte	0x3f
	.zero		1


	//   ....[32]....
        /*0e14*/ 	.word	0x00009090
        /*0e18*/ 	.word	0x00000015
        /*0e1c*/ 	.word	0x00022830
        /*0e20*/ 	.short	0x010a
        /*0e22*/ 	.byte	0x3f
	.zero		1


	//   ....[33]....
        /*0e24*/ 	.word	0x00009130
        /*0e28*/ 	.word	0x00000015
        /*0e2c*/ 	.word	0x00022830
        /*0e30*/ 	.short	0x010a
        /*0e32*/ 	.byte	0x3f
	.zero		1


	//   ....[34]....
        /*0e34*/ 	.word	0x0000a5d0
        /*0e38*/ 	.word	0x00000003
        /*0e3c*/ 	.word	0x00000000
        /*0e40*/ 	.short	0x0101
        /*0e42*/ 	.byte	0x3f
	.zero		1


	//   ....[35]....
        /*0e44*/ 	.word	0x0000aa30
        /*0e48*/ 	.word	0x00000015
        /*0e4c*/ 	.word	0x00022850
        /*0e50*/ 	.short	0x010a
        /*0e52*/ 	.byte	0x3f
	.zero		1


	//   ....[36]....
        /*0e54*/ 	.word	0x0000aa80
        /*0e58*/ 	.word	0x00000015
        /*0e5c*/ 	.word	0x00022850
        /*0e60*/ 	.short	0x010a
        /*0e62*/ 	.byte	0x3f
	.zero		1


	//   ....[37]....
        /*0e64*/ 	.word	0x0000aed0
        /*0e68*/ 	.word	0x00000015
        /*0e6c*/ 	.word	0x00000000
        /*0e70*/ 	.short	0x0101
        /*0e72*/ 	.byte	0x3f
	.zero		1


	//   ....[38]....
        /*0e74*/ 	.word	0x0000aff0
        /*0e78*/ 	.word	0x000000c9
        /*0e7c*/ 	.word	0x00022830
        /*0e80*/ 	.short	0x010a
        /*0e82*/ 	.byte	0x3f
	.zero		1


	//   ....[39]....
        /*0e84*/ 	.word	0x0000b0a0
        /*0e88*/ 	.word	0x000000c9
        /*0e8c*/ 	.word	0x00022830
        /*0e90*/ 	.short	0x010a
        /*0e92*/ 	.byte	0x3f
	.zero		1


	//   ....[40]....
        /*0e94*/ 	.word	0x0000c850
        /*0e98*/ 	.word	0x00000099
        /*0e9c*/ 	.word	0x00000000
        /*0ea0*/ 	.short	0x0101
        /*0ea2*/ 	.byte	0x3f
	.zero		1


	//   ....[41]....
        /*0ea4*/ 	.word	0x0000d240
        /*0ea8*/ 	.word	0x000000c9
        /*0eac*/ 	.word	0x00022850
        /*0eb0*/ 	.short	0x010a
        /*0eb2*/ 	.byte	0x3f
	.zero		1


	//   ....[42]....
        /*0eb4*/ 	.word	0x0000d290
        /*0eb8*/ 	.word	0x000000c9
        /*0ebc*/ 	.word	0x00022850
        /*0ec0*/ 	.short	0x010a
        /*0ec2*/ 	.byte	0x3f
	.zero		1


	//   ....[43]....
        /*0ec4*/ 	.word	0x0000d650
        /*0ec8*/ 	.word	0x000000c9
        /*0ecc*/ 	.word	0x00000000
        /*0ed0*/ 	.short	0x0101
        /*0ed2*/ 	.byte	0x3f
	.zero		1


	//   ....[44]....
        /*0ed4*/ 	.word	0x0000d760
        /*0ed8*/ 	.word	0x00000015
        /*0edc*/ 	.word	0x00022830
        /*0ee0*/ 	.short	0x010a
        /*0ee2*/ 	.byte	0x3f
	.zero		1


	//   ....[45]....
        /*0ee4*/ 	.word	0x0000d7c0
        /*0ee8*/ 	.word	0x00000015
        /*0eec*/ 	.word	0x00022830
        /*0ef0*/ 	.short	0x010a
        /*0ef2*/ 	.byte	0x3f
	.zero		1


	//   ....[46]....
        /*0ef4*/ 	.word	0x0000ec80
        /*0ef8*/ 	.word	0x0000009a
        /*0efc*/ 	.word	0x00000000
        /*0f00*/ 	.short	0x0101
        /*0f02*/ 	.byte	0x3f
	.zero		1


	//   ....[47]....
        /*0f04*/ 	.word	0x0000f130
        /*0f08*/ 	.word	0x00000015
        /*0f0c*/ 	.word	0x00022850
        /*0f10*/ 	.short	0x010a
        /*0f12*/ 	.byte	0x3f
	.zero		1


	//   ....[48]....
        /*0f14*/ 	.word	0x0000f180
        /*0f18*/ 	.word	0x00000015
        /*0f1c*/ 	.word	0x00022850
        /*0f20*/ 	.short	0x010a
        /*0f22*/ 	.byte	0x3f
	.zero		1


	//   ....[49]....
        /*0f24*/ 	.word	0x0000f540
        /*0f28*/ 	.word	0x00000015
        /*0f2c*/ 	.word	0x00000000
        /*0f30*/ 	.short	0x0101
        /*0f32*/ 	.byte	0x3f
	.zero		1


	//   ....[50]....
        /*0f34*/ 	.word	0x000119b0
        /*0f38*/ 	.word	0x00000000
        /*0f3c*/ 	.word	0x00000000
        /*0f40*/ 	.short	0x0101
        /*0f42*/ 	.byte	0x3f
	.zero		1


	//   ....[51]....
        /*0f44*/ 	.word	0x00014400
        /*0f48*/ 	.word	0x00000006
        /*0f4c*/ 	.word	0x00022820
        /*0f50*/ 	.short	0x010a
        /*0f52*/ 	.byte	0x3f
	.zero		1


	//   ....[52]....
        /*0f54*/ 	.word	0x000144e0
        /*0f58*/ 	.word	0x00000004
        /*0f5c*/ 	.word	0x000228a0
        /*0f60*/ 	.short	0x010a
        /*0f62*/ 	.byte	0x3f
	.zero		1


	//   ....[53]....
        /*0f64*/ 	.word	0x00014730
        /*0f68*/ 	.word	0x00000004
        /*0f6c*/ 	.word	0x000228c0
        /*0f70*/ 	.short	0x010a
        /*0f72*/ 	.byte	0x3f
	.zero		1


	//   ....[54]....
        /*0f74*/ 	.word	0x00014df0
        /*0f78*/ 	.word	0x00000005
        /*0f7c*/ 	.word	0x000228a0
        /*0f80*/ 	.short	0x010a
        /*0f82*/ 	.byte	0x3f
	.zero		1


	//   ....[55]....
        /*0f84*/ 	.word	0x00015030
        /*0f88*/ 	.word	0x00000005
        /*0f8c*/ 	.word	0x000228c0
        /*0f90*/ 	.short	0x010a
        /*0f92*/ 	.byte	0x3f
	.zero		1


	//   ....[56]....
        /*0f94*/ 	.word	0x00016050
        /*0f98*/ 	.word	0x00000000
        /*0f9c*/ 	.word	0x00022840
        /*0fa0*/ 	.short	0x010a
        /*0fa2*/ 	.byte	0x3f
	.zero		1


	//   ....[57]....
        /*0fa4*/ 	.word	0x00016e70
        /*0fa8*/ 	.word	0x00000008
        /*0fac*/ 	.word	0x00022800
        /*0fb0*/ 	.short	0x0107
        /*0fb2*/ 	.byte	0x3f
	.zero		1


	//   ....[58]....
        /*0fb4*/ 	.word	0x00016f70
        /*0fb8*/ 	.word	0x00000002
        /*0fbc*/ 	.word	0x00022800
        /*0fc0*/ 	.short	0x0101
        /*0fc2*/ 	.byte	0x3f
	.zero		1


	//   ....[59]....
        /*0fc4*/ 	.word	0x00016f90
        /*0fc8*/ 	.word	0x00000002
        /*0fcc*/ 	.word	0x00022820
        /*0fd0*/ 	.short	0x010a
        /*0fd2*/ 	.byte	0x3f
	.zero		1


	//   ....[60]....
        /*0fd4*/ 	.word	0x00017090
        /*0fd8*/ 	.word	0x00000002
        /*0fdc*/ 	.word	0x00022860
        /*0fe0*/ 	.short	0x010a
        /*0fe2*/ 	.byte	0x3f
	.zero		1


	//   ....[61]....
        /*0fe4*/ 	.word	0x00017980
        /*0fe8*/ 	.word	0x00000002
        /*0fec*/ 	.word	0x00022840
        /*0ff0*/ 	.short	0x010a
        /*0ff2*/ 	.byte	0x3f
	.zero		1


	//   ....[62]....
        /*0ff4*/ 	.word	0x00017be0
        /*0ff8*/ 	.word	0x00000002
        /*0ffc*/ 	.word	0x00022860
        /*1000*/ 	.short	0x010a
        /*1002*/ 	.byte	0x3f
	.zero		1


	//   ....[63]....
        /*1004*/ 	.word	0x00018460
        /*1008*/ 	.word	0x00000003
        /*100c*/ 	.word	0x00022840
        /*1010*/ 	.short	0x010a
        /*1012*/ 	.byte	0x3f
	.zero		1


	//   ....[64]....
        /*1014*/ 	.word	0x000186b0
        /*1018*/ 	.word	0x00000003
        /*101c*/ 	.word	0x00022860
        /*1020*/ 	.short	0x010a
        /*1022*/ 	.byte	0x3f
	.zero		1


	//   ....[65]....
        /*1024*/ 	.word	0x00018ec0
        /*1028*/ 	.word	0x00000003
        /*102c*/ 	.word	0x00022840
        /*1030*/ 	.short	0x010a
        /*1032*/ 	.byte	0x3f
	.zero		1


	//   ....[66]....
        /*1034*/ 	.word	0x00019120
        /*1038*/ 	.word	0x00000003
        /*103c*/ 	.word	0x00022860
        /*1040*/ 	.short	0x010a
        /*1042*/ 	.byte	0x3f
	.zero		1


	//   ....[67]....
        /*1044*/ 	.word	0x0001a5a0
        /*1048*/ 	.word	0x00000000
        /*104c*/ 	.word	0x00022820
        /*1050*/ 	.short	0x010a
        /*1052*/ 	.byte	0x3f
	.zero		1


	//   ....[68]....
        /*1054*/ 	.word	0x0001a750
        /*1058*/ 	.word	0x00000006
        /*105c*/ 	.word	0x00000000
        /*1060*/ 	.short	0x010a
        /*1062*/ 	.byte	0x3f
	.zero		1


	//   ....[69]....
        /*1064*/ 	.word	0x0001a7c0
        /*1068*/ 	.word	0x00000007
        /*106c*/ 	.word	0x00000000
        /*1070*/ 	.short	0x010a
        /*1072*/ 	.byte	0x3f
	.zero		1


	//   ....[70]....
        /*1074*/ 	.word	0x0001a830
        /*1078*/ 	.word	0x00000004
        /*107c*/ 	.word	0x00000000
        /*1080*/ 	.short	0x010a
        /*1082*/ 	.byte	0x3f
	.zero		1


	//   ....[71]....
        /*1084*/ 	.word	0x0001a860
        /*1088*/ 	.word	0x00000003
        /*108c*/ 	.word	0x00000000
        /*1090*/ 	.short	0x010a
        /*1092*/ 	.byte	0x3f
	.zero		1


	//   ....[72]....
        /*1094*/ 	.word	0x0001a8c0
        /*1098*/ 	.word	0x00000060
        /*109c*/ 	.word	0x00022890
        /*10a0*/ 	.short	0x010a
        /*10a2*/ 	.byte	0x3f
	.zero		1


	//   ....[73]....
        /*10a4*/ 	.word	0x0001a910
        /*10a8*/ 	.word	0x00000060
        /*10ac*/ 	.word	0x00022890
        /*10b0*/ 	.short	0x010a
        /*10b2*/ 	.byte	0x3f
	.zero		1


	//   ....[74]....
        /*10b4*/ 	.word	0x0001a960
        /*10b8*/ 	.word	0x00000060
        /*10bc*/ 	.word	0x00022890
        /*10c0*/ 	.short	0x010a
        /*10c2*/ 	.byte	0x3f
	.zero		1


	//   ....[75]....
        /*10c4*/ 	.word	0x0001a9b0
        /*10c8*/ 	.word	0x00000060
        /*10cc*/ 	.word	0x000228b0
        /*10d0*/ 	.short	0x010a
        /*10d2*/ 	.byte	0x3f
	.zero		1


	//   ....[76]....
        /*10d4*/ 	.word	0x0001ae70
        /*10d8*/ 	.word	0x00000012
        /*10dc*/ 	.word	0x00022800
        /*10e0*/ 	.short	0x010a
        /*10e2*/ 	.byte	0x3f
	.zero		1


	//   ....[77]....
        /*10e4*/ 	.word	0x0001b460
        /*10e8*/ 	.word	0x00000012
        /*10ec*/ 	.word	0x00022800
        /*10f0*/ 	.short	0x010a
        /*10f2*/ 	.byte	0x3f
	.zero		1


	//   ....[78]....
        /*10f4*/ 	.word	0x0001b4b0
        /*10f8*/ 	.word	0x00000015
        /*10fc*/ 	.word	0x00022830
        /*1100*/ 	.short	0x010a
        /*1102*/ 	.byte	0x3f
	.zero		1


	//   ....[79]....
        /*1104*/ 	.word	0x0001b500
        /*1108*/ 	.word	0x00000015
        /*110c*/ 	.word	0x00022850
        /*1110*/ 	.short	0x010a
        /*1112*/ 	.byte	0x3f
	.zero		1


	//   ....[80]....
        /*1114*/ 	.word	0x0001b550
        /*1118*/ 	.word	0x000000c9
        /*111c*/ 	.word	0x00022830
        /*1120*/ 	.short	0x010a
        /*1122*/ 	.byte	0x3f
	.zero		1


	//   ....[81]....
        /*1124*/ 	.word	0x0001b5a0
        /*1128*/ 	.word	0x000000c9
        /*112c*/ 	.word	0x00022850
        /*1130*/ 	.short	0x010a
        /*1132*/ 	.byte	0x3f
	.zero		1


	//   ....[82]....
        /*1134*/ 	.word	0x0001b5f0
        /*1138*/ 	.word	0x00000015
        /*113c*/ 	.word	0x00022830
        /*1140*/ 	.short	0x010a
        /*1142*/ 	.byte	0x3f
	.zero		1


	//   ....[83]....
        /*1144*/ 	.word	0x0001b640
        /*1148*/ 	.word	0x00000015
        /*114c*/ 	.word	0x00022850
        /*1150*/ 	.short	0x010a
        /*1152*/ 	.byte	0x3f
	.zero		1


	//   ....[84]....
        /*1154*/ 	.word	0x0001bc20
        /*1158*/ 	.word	0x00000005
        /*115c*/ 	.word	0x00022820
        /*1160*/ 	.short	0x010a
        /*1162*/ 	.byte	0x3f
	.zero		1


	//   ....[85]....
        /*1164*/ 	.word	0x0001bc70
        /*1168*/ 	.word	0x00000004
        /*116c*/ 	.word	0x000228a0
        /*1170*/ 	.short	0x010a
        /*1172*/ 	.byte	0x3f
	.zero		1


	//   ....[86]....
        /*1174*/ 	.word	0x0001bcc0
        /*1178*/ 	.word	0x00000004
        /*117c*/ 	.word	0x000228c0
        /*1180*/ 	.short	0x010a
        /*1182*/ 	.byte	0x3f
	.zero		1


	//   ....[87]....
        /*1184*/ 	.word	0x0001bd10
        /*1188*/ 	.word	0x00000005
        /*118c*/ 	.word	0x000228a0
        /*1190*/ 	.short	0x010a
        /*1192*/ 	.byte	0x3f
	.zero		1


	//   ....[88]....
        /*1194*/ 	.word	0x0001bd60
        /*1198*/ 	.word	0x00000005
        /*119c*/ 	.word	0x000228c0
        /*11a0*/ 	.short	0x010a
        /*11a2*/ 	.byte	0x3f
	.zero		1


	//   ....[89]....
        /*11a4*/ 	.word	0x0001bf00
        /*11a8*/ 	.word	0x00000000
        /*11ac*/ 	.word	0x00022840
        /*11b0*/ 	.short	0x010a
        /*11b2*/ 	.byte	0x3f
	.zero		1


	//   ....[90]....
        /*11b4*/ 	.word	0x0001ca00
        /*11b8*/ 	.word	0x00000002
        /*11bc*/ 	.word	0x00022820
        /*11c0*/ 	.short	0x010a
        /*11c2*/ 	.byte	0x3f
	.zero		1


	//   ....[91]....
        /*11c4*/ 	.word	0x0001ca50
        /*11c8*/ 	.word	0x00000002
        /*11cc*/ 	.word	0x00022860
        /*11d0*/ 	.short	0x010a
        /*11d2*/ 	.byte	0x3f
	.zero		1


	//   ....[92]....
        /*11d4*/ 	.word	0x0001caa0
        /*11d8*/ 	.word	0x00000002
        /*11dc*/ 	.word	0x00022840
        /*11e0*/ 	.short	0x010a
        /*11e2*/ 	.byte	0x3f
	.zero		1


	//   ....[93]....
        /*11e4*/ 	.word	0x0001caf0
        /*11e8*/ 	.word	0x00000002
        /*11ec*/ 	.word	0x00022860
        /*11f0*/ 	.short	0x010a
        /*11f2*/ 	.byte	0x3f
	.zero		1


	//   ....[94]....
        /*11f4*/ 	.word	0x0001cb40
        /*11f8*/ 	.word	0x00000003
        /*11fc*/ 	.word	0x00022840
        /*1200*/ 	.short	0x010a
        /*1202*/ 	.byte	0x3f
	.zero		1


	//   ....[95]....
        /*1204*/ 	.word	0x0001cb90
        /*1208*/ 	.word	0x00000003
        /*120c*/ 	.word	0x00022860
        /*1210*/ 	.short	0x010a
        /*1212*/ 	.byte	0x3f
	.zero		1


	//   ....[96]....
        /*1214*/ 	.word	0x0001cbe0
        /*1218*/ 	.word	0x00000003
        /*121c*/ 	.word	0x00022840
        /*1220*/ 	.short	0x010a
        /*1222*/ 	.byte	0x3f
	.zero		1


	//   ....[97]....
        /*1224*/ 	.word	0x0001cc30
        /*1228*/ 	.word	0x00000003
        /*122c*/ 	.word	0x00022860
        /*1230*/ 	.short	0x010a
        /*1232*/ 	.byte	0x3f
	.zero		1


	//   ....[98]....
        /*1234*/ 	.word	0x0001d630
        /*1238*/ 	.word	0x00000000
        /*123c*/ 	.word	0x00022820
        /*1240*/ 	.short	0x010a
        /*1242*/ 	.byte	0x3f
	.zero		1


	//   ....[99]....
        /*1244*/ 	.word	0x0001d7d0
        /*1248*/ 	.word	0x00000006
        /*124c*/ 	.word	0x00000000
        /*1250*/ 	.short	0x010a
        /*1252*/ 	.byte	0x3f
	.zero		1


	//   ....[100]....
        /*1254*/ 	.word	0x0001d820
        /*1258*/ 	.word	0x00000007
        /*125c*/ 	.word	0x00000000
        /*1260*/ 	.short	0x010a
        /*1262*/ 	.byte	0x3f
	.zero		1


	//   ....[101]....
        /*1264*/ 	.word	0x0001d870
        /*1268*/ 	.word	0x00000004
        /*126c*/ 	.word	0x00000000
        /*1270*/ 	.short	0x010a
        /*1272*/ 	.byte	0x3f
	.zero		1


	//----- nvinfo : EIATTR_NUM_MBARRIERS
	.align		4
.L_591:
        /*1274*/ 	.byte	0x03, 0x38
        /*1276*/ 	.short	0x0016


	//----- nvinfo : EIATTR_EXIT_INSTR_OFFSETS
	.align		4
        /*1278*/ 	.byte	0x04, 0x1c
        /*127a*/ 	.short	(.L_593 - .L_592)


	//   ....[0]....
.L_592:
        /*127c*/ 	.word	0x0001a8b0


	//----- nvinfo : EIATTR_MAX_THREADS
	.align		4
.L_593:
        /*1280*/ 	.byte	0x04, 0x05
        /*1282*/ 	.short	(.L_595 - .L_594)
.L_594:
        /*1284*/ 	.word	0x00000180
        /*1288*/ 	.word	0x00000001
        /*128c*/ 	.word	0x00000001


	//----- nvinfo : EIATTR_CRS_STACK_SIZE
	.align		4
.L_595:
        /*1290*/ 	.byte	0x04, 0x1e
        /*1292*/ 	.short	(.L_597 - .L_596)
.L_596:
        /*1294*/ 	.word	0x00000000


	//----- nvinfo : EIATTR_CBANK_PARAM_SIZE
	.align		4
.L_597:
        /*1298*/ 	.byte	0x03, 0x19
        /*129a*/ 	.short	0x0af0


	//----- nvinfo : EIATTR_PARAM_CBANK
	.align		4
        /*129c*/ 	.byte	0x04, 0x0a
        /*129e*/ 	.short	(.L_599 - .L_598)
	.align		4
.L_598:
        /*12a0*/ 	.word	index@(.nv.constant0._ZN7cutlass13device_kernelIN5flash11enable_sm90INS1_16FlashAttnFwdSm90INS1_25CollectiveMainloopFwdSm90ILi2EN4cute5tupleIJNS5_1CILi1EEES8_S8_EEENS6_IJNS7_ILi128EEENS7_ILi96EEENS7_ILi64EEEEEELi256ENS_10bfloat16_tEfNS_4arch4Sm90ELb1ELb0ELb0ELb1ELb0ELb1ELb0ELb1ELb0ELb1ELb0ELb0EEENS1_21CollectiveEpilogueFwdINS6_IJSA_NS7_ILi256EEESB_EEES9_SE_SG_Li256ELb1ELb1ELb0ELb0EEENS1_36VarlenDynamicPersistentTileSchedulerILi128ELi96ELi256ELi128ELb0ELb1ELb1ELb1ELb1ELb1EEEEEEEEEvNT_6ParamsE)
        /*12a4*/ 	.short	0x0210
        /*12a6*/ 	.short	0x0af0


	//----- nvinfo : EIATTR_SW_WAR
	.align		4
.L_599:
        /*12a8*/ 	.byte	0x04, 0x36
        /*12aa*/ 	.short	(.L_601 - .L_600)
.L_600:
        /*12ac*/ 	.word	0x00000008
.L_601:


//--------------------- .nv.info._ZN7cutlass13device_kernelIN5flash11enable_sm90INS1_16FlashAttnFwdSm90INS1_25CollectiveMainloopFwdSm90ILi2EN4cute5tupleIJNS5_1CILi1EEES8_S8_EEENS6_IJNS7_ILi128EEENS7_ILi96EEENS7_ILi64EEEEEELi256ENS_10bfloat16_tEfNS_4arch4Sm90ELb1ELb0ELb0ELb1ELb0ELb0ELb1ELb1ELb0ELb1ELb0ELb0EEENS1_21CollectiveEpilogueFwdINS6_IJSA_NS7_ILi256EEESB_EEES9_SE_SG_Li256ELb1ELb1ELb0ELb0EEENS1_36VarlenDynamicPersistentTileSchedulerILi128ELi96ELi256ELi128ELb0ELb1ELb1ELb1ELb1ELb1EEEEEEEEEvNT_6ParamsE --------------------------
	.section	.nv.info._ZN7cutlass13device_kernelIN5flash11enable_sm90INS1_16FlashAttnFwdSm90INS1_25CollectiveMainloopFwdSm90ILi2EN4cute5tupleIJNS5_1CILi1EEES8_S8_EEENS6_IJNS7_ILi128EEENS7_ILi96EEENS7_ILi64EEEEEELi256ENS_10bfloat16_tEfNS_4arch4Sm90ELb1ELb0ELb0ELb1ELb0ELb0ELb1ELb1ELb0ELb1ELb0ELb0EEENS1_21CollectiveEpilogueFwdINS6_IJSA_NS7_ILi256EEESB_EEES9_SE_SG_Li256ELb1ELb1ELb0ELb0EEENS1_36VarlenDynamicPersistentTileSchedulerILi128ELi96ELi256ELi128ELb0ELb1ELb1ELb1ELb1ELb1EEEEEEEEEvNT_6ParamsE,"",@"SHT_CUDA_INFO"
	.sectionflags	@""
	.align	4


	//----- nvinfo : EIATTR_CUDA_API_VERSION
	.align		4
        /*0000*/ 	.byte	0x04, 0x37
        /*0002*/ 	.short	(.L_603 - .L_602)
.L_602:
        /*0004*/ 	.word	0x00000082


	//----- nvinfo : EIATTR_KPARAM_INFO
	.align		4
.L_603:
        /*0008*/ 	.byte	0x04, 0x17
        /*000a*/ 	.short	(.L_605 - .L_604)
.L_604:
        /*000c*/ 	.word	0x00000000
        /*0010*/ 	.short	0x0000
        /*0012*/ 	.short	0x0070
        /*0014*/ 	.byte	0x00, 0xf0, 0x01, 0x2e


	//----- nvinfo : EIATTR_SPARSE_MMA_MASK
	.align		4
.L_605:
        /*0018*/ 	.byte	0x03, 0x50
        /*001a*/ 	.short	0x0000


	//----- nvinfo : EIATTR_MAXREG_COUNT
	.align		4
        /*001c*/ 	.byte	0x03, 0x1b
        /*001e*/ 	.short	0x00a8


	//----- nvinfo : EIATTR_NUM_BARRIERS
	.align		4
        /*0020*/ 	.byte	0x02, 0x4c
        /*0022*/ 	.byte	0x10
	.zero		1


	//----- nvinfo : EIATTR_EXTERNS
	.align		4
        /*0024*/ 	.byte	0x04, 0x0f
        /*0026*/ 	.short	(.L_607 - .L_606)


	//   ....[0]....
	.align		4
.L_606:
        /*0028*/ 	.word	index@(__assertfail)


	//----- nvinfo : EIATTR_ANNOTATIONS
	.align		4
.L_607:
        /*002c*/ 	.byte	0x04, 0x55
        /*002e*/ 	.short	(.L_609 - .L_608)


	//   ....[0]....
.L_608:
        /* <DEDUP_REMOVED lines=97> */


	//----- nvinfo : EIATTR_MERCURY_ISA_VERSION
	.align		4
.L_609:
        /*0630*/ 	.byte	0x03, 0x5f
        /*0632*/ 	.short	0x0101


	//----- nvinfo : EIATTR_UNUSED_LOAD_BYTE_OFFSET
	.align		4
        /*0634*/ 	.byte	0x04, 0x44
        /*0636*/ 	.short	(.L_611 - .L_610)


	//   ....[0]....
.L_610:
        /*0638*/ 	.word	0x00000a80
        /*063c*/ 	.word	0x0000fff0


	//   ....[1]....
        /*0640*/ 	.word	0x00009a10
        /*0644*/ 	.word	0x0000fff0


	//----- nvinfo : EIATTR_INT_WARP_WIDE_INSTR_OFFSETS
	.align		4
.L_611:
        /*0648*/ 	.byte	0x04, 0x31
        /*064a*/ 	.short	(.L_613 - .L_612)


	//   ....[0]....
.L_612:
        /*064c*/ 	.word	0x00000130


	//   ....[1]....
        /*0650*/ 	.word	0x00000170


	//   ....[2]....
        /*0654*/ 	.word	0x000001e0


	//   ....[3]....
        /*0658*/ 	.word	0x000001f0


	//   ....[4]....
        /*065c*/ 	.word	0x0000dbd0


	//   ....[5]....
        /*0660*/ 	.word	0x0000dc60


	//   ....[6]....
        /*0664*/ 	.word	0x00012810


	//   ....[7]....
        /*0668*/ 	.word	0x000128a0


	//----- nvinfo : EIATTR_COOP_GROUP_MASK_REGIDS
	.align		4
.L_613:
        /*066c*/ 	.byte	0x04, 0x29
        /*066e*/ 	.short	(.L_615 - .L_614)


	//   ....[0]....
.L_614:
        /*0670*/ 	.word	0xffffffff


	//   ....[1]....
        /*0674*/ 	.word	0xffffffff


	//   ....[2]....
        /*0678*/ 	.word	0xffffffff


	//   ....[3]....
        /*067c*/ 	.word	0xffffffff


	//   ....[4]....
        /*0680*/ 	.word	0xffffffff


	//   ....[5]....
        /*0684*/ 	.word	0xffffffff


	//   ....[6]....
        /*0688*/ 	.word	0xffffffff


	//   ....[7]....
        /*068c*/ 	.word	0xffffffff


	//   ....[8]....
        /*0690*/ 	.word	0xffffffff


	//   ....[9]....
        /*0694*/ 	.word	0xffffffff


	//   ....[10]....
        /*0698*/ 	.word	0xffffffff


	//   ....[11]....
        /*069c*/ 	.word	0xffffffff


	//   ....[12]....
        /*06a0*/ 	.word	0xffffffff


	//   ....[13]....
        /*06a4*/ 	.word	0xffffffff


	//   ....[14]....
        /*06a8*/ 	.word	0xffffffff


	//   ....[15]....
        /*06ac*/ 	.word	0xffffffff


	//   ....[16]....
        /*06b0*/ 	.word	0xffffffff


	//   ....[17]....
        /*06b4*/ 	.word	0xffffffff


	//   ....[18]....
        /*06b8*/ 	.word	0xffffffff


	//   ....[19]....
        /*06bc*/ 	.word	0xffffffff


	//   ....[20]....
        /*06c0*/ 	.word	0xffffffff


	//   ....[21]....
        /*06c4*/ 	.word	0xffffffff


	//   ....[22]....
        /*06c8*/ 	.word	0xffffffff


	//   ....[23]....
        /*06cc*/ 	.word	0xffffffff


	//   ....[24]....
        /*06d0*/ 	.word	0xffffffff


	//   ....[25]....
        /*06d4*/ 	.word	0xffffffff


	//   ....[26]....
        /*06d8*/ 	.word	0xffffffff


	//   ....[27]....
        /*06dc*/ 	.word	0xffffffff


	//   ....[28]....
        /*06e0*/ 	.word	0xffffffff


	//   ....[29]....
        /*06e4*/ 	.word	0xffffffff


	//   ....[30]....
        /*06e8*/ 	.word	0xffffffff


	//   ....[31]....
        /*06ec*/ 	.word	0xffffffff


	//   ....[32]....
        /*06f0*/ 	.word	0xffffffff


	//   ....[33]....
        /*06f4*/ 	.word	0xffffffff


	//   ....[34]....
        /*06f8*/ 	.word	0xffffffff


	//   ....[35]....
        /*06fc*/ 	.word	0xffffffff


	//   ....[36]....
        /*0700*/ 	.word	0xffffffff


	//   ....[37]....
        /*0704*/ 	.word	0xffffffff


	//   ....[38]....
        /*0708*/ 	.word	0xffffffff


	//   ....[39]....
        /*070c*/ 	.word	0xffffffff


	//   ....[40]....
        /*0710*/ 	.word	0xffffffff


	//   ....[41]....
        /*0714*/ 	.word	0xffffffff


	//   ....[42]....
        /*0718*/ 	.word	0xffffffff


	//   ....[43]....
        /*071c*/ 	.word	0xffffffff


	//   ....[44]....
        /*0720*/ 	.word	0xffffffff


	//   ....[45]....
        /*0724*/ 	.word	0xffffffff


	//   ....[46]....
        /*0728*/ 	.word	0xffffffff


	//   ....[47]....
        /*072c*/ 	.word	0xffffffff


	//   ....[48]....
        /*0730*/ 	.word	0xffffffff


	//   ....[49]....
        /*0734*/ 	.word	0xffffffff


	//   ....[50]....
        /*0738*/ 	.word	0xffffffff


	//   ....[51]....
        /*073c*/ 	.word	0xffffffff


	//   ....[52]....
        /*0740*/ 	.word	0xffffffff


	//   ....[53]....
        /*0744*/ 	.word	0xffffffff


	//   ....[54]....
        /*0748*/ 	.word	0xffffffff


	//   ....[55]....
        /*074c*/ 	.word	0xffffffff


	//   ....[56]....
        /*0750*/ 	.word	0xffffffff


	//   ....[57]....
        /*0754*/ 	.word	0xffffffff


	//   ....[58]....
        /*0758*/ 	.word	0xffffffff


	//   ....[59]....
        /*075c*/ 	.word	0xffffffff


	//   ....[60]....
        /*0760*/ 	.word	0xffffffff


	//   ....[61]....
        /*0764*/ 	.word	0xffffffff


	//   ....[62]....
        /*0768*/ 	.word	0xffffffff


	//   ....[63]....
        /*076c*/ 	.word	0xffffffff


	//   ....[64]....
        /*0770*/ 	.word	0xffffffff


	//   ....[65]....
        /*0774*/ 	.word	0xffffffff


	//   ....[66]....
        /*0778*/ 	.word	0xffffffff


	//   ....[67]....
        /*077c*/ 	.word	0xffffffff


	//   ....[68]....
        /*0780*/ 	.word	0xffffffff


	//   ....[69]....
        /*0784*/ 	.word	0xffffffff


	//   ....[70]....
        /*0788*/ 	.word	0xffffffff


	//   ....[71]....
        /*078c*/ 	.word	0xffffffff


	//   ....[72]....
        /*0790*/ 	.word	0xffffffff


	//   ....[73]....
        /*0794*/ 	.word	0xffffffff


	//   ....[74]....
        /*0798*/ 	.word	0xffffffff


	//   ....[75]....
        /*079c*/ 	.word	0xffffffff


	//   ....[76]....
        /*07a0*/ 	.word	0xffffffff


	//   ....[77]....
        /*07a4*/ 	.word	0xffffffff


	//   ....[78]....
        /*07a8*/ 	.word	0xffffffff


	//   ....[79]....
        /*07ac*/ 	.word	0xffffffff


	//   ....[80]....
        /*07b0*/ 	.word	0xffffffff


	//   ....[81]....
        /*07b4*/ 	.word	0xffffffff


	//   ....[82]....
        /*07b8*/ 	.word	0xffffffff


	//   ....[83]....
        /*07bc*/ 	.word	0xffffffff


	//   ....[84]....
        /*07c0*/ 	.word	0xffffffff


	//   ....[85]....
        /*07c4*/ 	.word	0xffffffff


	//   ....[86]....
        /*07c8*/ 	.word	0xffffffff


	//   ....[87]....
        /*07cc*/ 	.word	0xffffffff


	//   ....[88]....
        /*07d0*/ 	.word	0xffffffff


	//   ....[89]....
        /*07d4*/ 	.word	0xffffffff


	//   ....[90]....
        /*07d8*/ 	.word	0xffffffff


	//   ....[91]....
        /*07dc*/ 	.word	0xffffffff


	//   ....[92]....
        /*07e0*/ 	.word	0xffffffff


	//   ....[93]....
        /*07e4*/ 	.word	0xffffffff


	//   ....[94]....
        /*07e8*/ 	.word	0xffffffff


	//   ....[95]....
        /*07ec*/ 	.word	0xffffffff


	//   ....[96]....
        /*07f0*/ 	.word	0xffffffff


	//   ....[97]....
        /*07f4*/ 	.word	0xffffffff


	//   ....[98]....
        /*07f8*/ 	.word	0xffffffff


	//   ....[99]....
        /*07fc*/ 	.word	0xffffffff


	//   ....[100]....
        /*0800*/ 	.word	0xffffffff


	//   ....[101]....
        /*0804*/ 	.word	0xffffffff


	//   ....[102]....
        /*0808*/ 	.word	0xffffffff


	//   ....[103]....
        /*080c*/ 	.word	0xffffffff


	//   ....[104]....
        /*0810*/ 	.word	0xffffffff


	//   ....[105]....
        /*0814*/ 	.word	0xffffffff


	//   ....[106]....
        /*0818*/ 	.word	0xffffffff


	//   ....[107]....
        /*081c*/ 	.word	0xffffffff


	//   ....[108]....
        /*0820*/ 	.word	0xffffffff


	//   ....[109]....
        /*0824*/ 	.word	0xffffffff


	//   ....[110]....
        /*0828*/ 	.word	0xffffffff


	//   ....[111]....
        /*082c*/ 	.word	0xffffffff


	//   ....[112]....
        /*0830*/ 	.word	0xffffffff


	//   ....[113]....
        /*0834*/ 	.word	0xffffffff


	//   ....[114]....
        /*0838*/ 	.word	0xffffffff


	//   ....[115]....
        /*083c*/ 	.word	0x0500000f


	//   ....[116]....
        /*0840*/ 	.word	0x0500000f


	//   ....[117]....
        /*0844*/ 	.word	0x0500000f


	//   ....[118]....
        /*0848*/ 	.word	0x0500000f


	//   ....[119]....
        /*084c*/ 	.word	0x0500000f


	//   ....[120]....
        /*0850*/ 	.word	0x0500000f


	//   ....[121]....
        /*0854*/ 	.word	0x0500000f


	//   ....[122]....
        /*0858*/ 	.word	0x0500000f


	//   ....[123]....
        /*085c*/ 	.word	0x0500000f


	//   ....[124]....
        /*0860*/ 	.word	0x0500000f


	//   ....[125]....
        /*0864*/ 	.word	0x0500000f


	//   ....[126]....
        /*0868*/ 	.word	0x0500000f


	//   ....[127]....
        /*086c*/ 	.word	0x0500000f


	//   ....[128]....
        /*0870*/ 	.word	0x0500000f


	//   ....[129]....
        /*0874*/ 	.word	0x0500000f


	//   ....[130]....
        /*0878*/ 	.word	0x0500000f


	//   ....[131]....
        /*087c*/ 	.word	0x0500000f


	//   ....[132]....
        /*0880*/ 	.word	0x0500000f


	//   ....[133]....
        /*0884*/ 	.word	0x0500000f


	//   ....[134]....
        /*0888*/ 	.word	0x0500000f


	//   ....[135]....
        /*088c*/ 	.word	0x0500000f


	//   ....[136]....
        /*0890*/ 	.word	0x0500000f


	//   ....[137]....
        /*0894*/ 	.word	0x0500000f


	//   ....[138]....
        /*0898*/ 	.word	0x0500000f


	//   ....[139]....
        /*089c*/ 	.word	0x0500000f


	//   ....[140]....
        /*08a0*/ 	.word	0x0500000f


	//   ....[141]....
        /*08a4*/ 	.word	0x0500000f


	//   ....[142]....
        /*08a8*/ 	.word	0x0500000f


	//   ....[143]....
        /*08ac*/ 	.word	0x0500000f


	//   ....[144]....
        /*08b0*/ 	.word	0x0500000f


	//   ....[145]....
        /*08b4*/ 	.word	0x0500000f


	//   ....[146]....
        /*08b8*/ 	.word	0x0500000f


	//   ....[147]....
        /*08bc*/ 	.word	0x0500000f


	//   ....[148]....
        /*08c0*/ 	.word	0x0500000f


	//   ....[149]....
        /*08c4*/ 	.word	0x0500000f


	//   ....[150]....
        /*08c8*/ 	.word	0x0500000f


	//   ....[151]....
        /*08cc*/ 	.word	0x0500000f


	//   ....[152]....
        /*08d0*/ 	.word	0x0500000f


	//   ....[153]....
        /*08d4*/ 	.word	0x0500000f


	//   ....[154]....
        /*08d8*/ 	.word	0x0500000f


	//   ....[155]....
        /*08dc*/ 	.word	0x0500000f


	//   ....[156]....
        /*08e0*/ 	.word	0x0500000f


	//   ....[157]....
        /*08e4*/ 	.word	0x0500000f


	//   ....[158]....
        /*08e8*/ 	.word	0x0500000f


	//   ....[159]....
        /*08ec*/ 	.word	0x0500000f


	//   ....[160]....
        /*08f0*/ 	.word	0x0500000f


	//   ....[161]....
        /*08f4*/ 	.word	0x0500000f


	//   ....[162]....
        /*08f8*/ 	.word	0x0500000f


	//   ....[163]....
        /*08fc*/ 	.word	0x0500000f


	//   ....[164]....
        /*0900*/ 	.word	0x0500000f


	//   ....[165]....
        /*0904*/ 	.word	0x0500000f


	//----- nvinfo : EIATTR_COOP_GROUP_INSTR_OFFSETS
	.align		4
.L_615:
        /*0908*/ 	.byte	0x04, 0x28
        /*090a*/ 	.short	(.L_617 - .L_616)


	//   ....[0]....
.L_616:
        /*090c*/ 	.word	0x00000070


	//   ....[1]....
        /*0910*/ 	.word	0x00000140


	//   ....[2]....
        /*0914*/ 	.word	0x00000190


	//   ....[3]....
        /*0918*/ 	.word	0x000003e0


	//   ....[4]....
        /*091c*/ 	.word	0x00000540


	//   ....[5]....
        /*0920*/ 	.word	0x00000660


	//   ....[6]....
        /*0924*/ 	.word	0x000007c0


	//   ....[7]....
        /*0928*/ 	.word	0x00001920


	//   ....[8]....
        /*092c*/ 	.word	0x00002590


	//   ....[9]....
        /*0930*/ 	.word	0x000025d0


	//   ....[10]....
        /*0934*/ 	.word	0x000033b0


	//   ....[11]....
        /*0938*/ 	.word	0x000033d0


	//   ....[12]....
        /*093c*/ 	.word	0x000033f0


	//   ....[13]....
        /*0940*/ 	.word	0x00003410


	//   ....[14]....
        /*0944*/ 	.word	0x00004870


	//   ....[15]....
        /*0948*/ 	.word	0x00004890


	//   ....[16]....
        /*094c*/ 	.word	0x000055a0


	//   ....[17]....
        /*0950*/ 	.word	0x000055c0


	//   ....[18]....
        /*0954*/ 	.word	0x000055e0


	//   ....[19]....
        /*0958*/ 	.word	0x00005600


	//   ....[20]....
        /*095c*/ 	.word	0x00007910


	//   ....[21]....
        /*0960*/ 	.word	0x00007970


	//   ....[22]....
        /*0964*/ 	.word	0x00007990


	//   ....[23]....
        /*0968*/ 	.word	0x000079b0


	//   ....[24]....
        /*096c*/ 	.word	0x00008f70


	//   ....[25]....
        /*0970*/ 	.word	0x00008fb0


	//   ....[26]....
        /*0974*/ 	.word	0x00009050


	//   ....[27]....
        /*0978*/ 	.word	0x000090c0


	//   ....[28]....
        /*097c*/ 	.word	0x0000ab60


	//   ....[29]....
        /*0980*/ 	.word	0x0000ab90


	//   ....[30]....
        /*0984*/ 	.word	0x0000abd0


	//   ....[31]....
        /*0988*/ 	.word	0x0000ac00


	//   ....[32]....
        /*098c*/ 	.word	0x0000b450


	//   ....[33]....
        /*0990*/ 	.word	0x0000b470


	//   ....[34]....
        /*0994*/ 	.word	0x0000b5c0


	//   ....[35]....
        /*0998*/ 	.word	0x0000b5e0


	//   ....[36]....
        /*099c*/ 	.word	0x0000b720


	//   ....[37]....
        /*09a0*/ 	.word	0x0000b740


	//   ....[38]....
        /*09a4*/ 	.word	0x0000b890


	//   ....[39]....
        /*09a8*/ 	.word	0x0000b8b0


	//   ....[40]....
        /*09ac*/ 	.word	0x0000c230


	//   ....[41]....
        /*09b0*/ 	.word	0x0000c260


	//   ....[42]....
        /*09b4*/ 	.word	0x0000c3b0


	//   ....[43]....
        /*09b8*/ 	.word	0x0000c3d0


	//   ....[44]....
        /*09bc*/ 	.word	0x0000c510


	//   ....[45]....
        /*09c0*/ 	.word	0x0000c530


	//   ....[46]....
        /*09c4*/ 	.word	0x0000c680


	//   ....[47]....
        /*09c8*/ 	.word	0x0000c6a0


	//   ....[48]....
        /*09cc*/ 	.word	0x0000c870


	//   ....[49]....
        /*09d0*/ 	.word	0x0000ca50


	//   ....[50]....
        /*09d4*/ 	.word	0x0000ca80


	//   ....[51]....
        /*09d8*/ 	.word	0x0000cab0


	//   ....[52]....
        /*09dc*/ 	.word	0x0000cae0


	//   ....[53]....
        /*09e0*/ 	.word	0x0000cb10


	//   ....[54]....
        /*09e4*/ 	.word	0x0000cb40


	//   ....[55]....
        /*09e8*/ 	.word	0x0000ccb0


	//   ....[56]....
        /*09ec*/ 	.word	0x0000cce0


	//   ....[57]....
        /*09f0*/ 	.word	0x0000cd10


	//   ....[58]....
        /*09f4*/ 	.word	0x0000cd40


	//   ....[59]....
        /*09f8*/ 	.word	0x0000cd70


	//   ....[60]....
        /*09fc*/ 	.word	0x0000cda0


	//   ....[61]....
        /*0a00*/ 	.word	0x0000ce40


	//   ....[62]....
        /*0a04*/ 	.word	0x0000cea0


	//   ....[63]....
        /*0a08*/ 	.word	0x0000cf30


	//   ....[64]....
        /*0a0c*/ 	.word	0x0000e1d0


	//   ....[65]....
        /*0a10*/ 	.word	0x0000ed60


	//   ....[66]....
        /*0a14*/ 	.word	0x0000ed80


	//   ....[67]....
        /*0a18*/ 	.word	0x0000edb0


	//   ....[68]....
        /*0a1c*/ 	.word	0x0000edd0


	//   ....[69]....
        /*0a20*/ 	.word	0x0000ee80


	//   ....[70]....
        /*0a24*/ 	.word	0x0000ef10


	//   ....[71]....
        /*0a28*/ 	.word	0x0000ef40


	//   ....[72]....
        /*0a2c*/ 	.word	0x0000efc0


	//   ....[73]....
        /*0a30*/ 	.word	0x0000eff0


	//   ....[74]....
        /*0a34*/ 	.word	0x0000f070


	//   ....[75]....
        /*0a38*/ 	.word	0x0000f0a0


	//   ....[76]....
        /*0a3c*/ 	.word	0x0000f120


	//   ....[77]....
        /*0a40*/ 	.word	0x0000f150


	//   ....[78]....
        /*0a44*/ 	.word	0x0000f170


	//   ....[79]....
        /*0a48*/ 	.word	0x0000f1c0


	//   ....[80]....
        /*0a4c*/ 	.word	0x0000f1d0


	//   ....[81]....
        /*0a50*/ 	.word	0x0000f930


	//   ....[82]....
        /*0a54*/ 	.word	0x0000f990


	//   ....[83]....
        /*0a58*/ 	.word	0x0000fa40


	//   ....[84]....
        /*0a5c*/ 	.word	0x0000fa50


	//   ....[85]....
        /*0a60*/ 	.word	0x0000fae0


	//   ....[86]....
        /*0a64*/ 	.word	0x0000faf0


	//   ....[87]....
        /*0a68*/ 	.word	0x0000fb80


	//   ....[88]....
        /*0a6c*/ 	.word	0x0000fb90


	//   ....[89]....
        /*0a70*/ 	.word	0x0000fc00


	//   ....[90]....
        /*0a74*/ 	.word	0x0000fc10


	//   ....[91]....
        /*0a78*/ 	.word	0x0000fc90


	//   ....[92]....
        /*0a7c*/ 	.word	0x0000fca0


	//   ....[93]....
        /*0a80*/ 	.word	0x0000fd20


	//   ....[94]....
        /*0a84*/ 	.word	0x0000fd30


	//   ....[95]....
        /*0a88*/ 	.word	0x0000fdb0


	//   ....[96]....
        /*0a8c*/ 	.word	0x0000fdc0


	//   ....[97]....
        /*0a90*/ 	.word	0x00012aa0


	//   ....[98]....
        /*0a94*/ 	.word	0x00012b00


	//   ....[99]....
        /*0a98*/ 	.word	0x00012b30


	//   ....[100]....
        /*0a9c*/ 	.word	0x00012b40


	//   ....[101]....
        /*0aa0*/ 	.word	0x00012b70


	//   ....[102]....
        /*0aa4*/ 	.word	0x00012ba0


	//   ....[103]....
        /*0aa8*/ 	.word	0x00012bd0


	//   ....[104]....
        /*0aac*/ 	.word	0x00012c00


	//   ....[105]....
        /*0ab0*/ 	.word	0x00012d80


	//   ....[106]....
        /*0ab4*/ 	.word	0x00012db0


	//   ....[107]....
        /*0ab8*/ 	.word	0x00012de0


	//   ....[108]....
        /*0abc*/ 	.word	0x00012e10


	//   ....[109]....
        /*0ac0*/ 	.word	0x00012e40


	//   ....[110]....
        /*0ac4*/ 	.word	0x00012e70


	//   ....[111]....
        /*0ac8*/ 	.word	0x00012f30


	//   ....[112]....
        /*0acc*/ 	.word	0x00012f50


	//   ....[113]....
        /*0ad0*/ 	.word	0x00012fc0


	//   ....[114]....
        /*0ad4*/ 	.word	0x00013690


	//   ....[115]....
        /*0ad8*/ 	.word	0x00013cb0


	//   ....[116]....
        /*0adc*/ 	.word	0x00013e30


	//   ....[117]....
        /*0ae0*/ 	.word	0x00013ea0


	//   ....[118]....
        /*0ae4*/ 	.word	0x00013f00


	//   ....[119]....
        /*0ae8*/ 	.word	0x00013f60


	//   ....[120]....
        /*0aec*/ 	.word	0x00014030


	//   ....[121]....
        /*0af0*/ 	.word	0x000140f0


	//   ....[122]....
        /*0af4*/ 	.word	0x00014200


	//   ....[123]....
        /*0af8*/ 	.word	0x000142a0


	//   ....[124]....
        /*0afc*/ 	.word	0x00014370


	//   ....[125]....
        /*0b00*/ 	.word	0x00014410


	//   ....[126]....
        /*0b04*/ 	.word	0x000144e0


	//   ....[127]....
        /*0b08*/ 	.word	0x00014580


	//   ....[128]....
        /*0b0c*/ 	.word	0x00014650


	//   ....[129]....
        /*0b10*/ 	.word	0x000146f0


	//   ....[130]....
        /*0b14*/ 	.word	0x000147a0


	//   ....[131]....
        /*0b18*/ 	.word	0x00014840


	//   ....[132]....
        /*0b1c*/ 	.word	0x00014ad0


	//   ....[133]....
        /*0b20*/ 	.word	0x00014ba0


	//   ....[134]....
        /*0b24*/ 	.word	0x00014c80


	//   ....[135]....
        /*0b28*/ 	.word	0x00014cf0


	//   ....[136]....
        /*0b2c*/ 	.word	0x00014e00


	//   ....[137]....
        /*0b30*/ 	.word	0x00014ec0


	//   ....[138]....
        /*0b34*/ 	.word	0x00014f80


	//   ....[139]....
        /*0b38*/ 	.word	0x00015040


	//   ....[140]....
        /*0b3c*/ 	.word	0x00015100


	//   ....[141]....
        /*0b40*/ 	.word	0x000151c0


	//   ....[142]....
        /*0b44*/ 	.word	0x00015280


	//   ....[143]....
        /*0b48*/ 	.word	0x00015330


	//   ....[144]....
        /*0b4c*/ 	.word	0x00015430


	//   ....[145]....
        /*0b50*/ 	.word	0x00015480


	//   ....[146]....
        /*0b54*/ 	.word	0x000154e0


	//   ....[147]....
        /*0b58*/ 	.word	0x000155c0


	//   ....[148]....
        /*0b5c*/ 	.word	0x000158f0


	//   ....[149]....
        /*0b60*/ 	.word	0x00015990


	//   ....[150]....
        /*0b64*/ 	.word	0x00015ab0


	//   ....[151]....
        /*0b68*/ 	.word	0x00015b30


	//   ....[152]....
        /*0b6c*/ 	.word	0x00015bb0


	//   ....[153]....
        /*0b70*/ 	.word	0x00015c30


	//   ....[154]....
        /*0b74*/ 	.word	0x00015cb0


	//   ....[155]....
        /*0b78*/ 	.word	0x00015d40


	//   ....[156]....
        /*0b7c*/ 	.word	0x00015de0


	//   ....[157]....
        /*0b80*/ 	.word	0x00015e80


	//   ....[158]....
        /*0b84*/ 	.word	0x00015f00


	//   ....[159]....
        /*0b88*/ 	.word	0x00015f80


	//   ....[160]....
        /*0b8c*/ 	.word	0x00016000


	//   ....[161]....
        /*0b90*/ 	.word	0x00016090


	//   ....[162]....
        /*0b94*/ 	.word	0x00016110


	//   ....[163]....
        /*0b98*/ 	.word	0x000161b0


	//   ....[164]....
        /*0b9c*/ 	.word	0x00016240


	//   ....[165]....
        /*0ba0*/ 	.word	0x00016370


	//----- nvinfo : EIATTR_REG_RECONFIG
	.align		4
.L_617:
        /*0ba4*/ 	.byte	0x01, 0x54
	.zero		2


	//----- nvinfo : EIATTR_SYSCALL_OFFSETS
	.align		4
        /*0ba8*/ 	.byte	0x04, 0x46
        /*0baa*/ 	.short	(.L_619 - .L_618)


	//   ....[0]....
.L_618:
        /*0bac*/ 	.word	0x00001b80


	//   ....[1]....
        /*0bb0*/ 	.word	0x0000ddd0


	//   ....[2]....
        /*0bb4*/ 	.word	0x0000df30


	//   ....[3]....
        /*0bb8*/ 	.word	0x0000e030


	//   ....[4]....
        /*0bbc*/ 	.word	0x0000e940


	//   ....[5]....
        /*0bc0*/ 	.word	0x0000f550


	//----- nvinfo : EIATTR_MBARRIER_INSTR_OFFSETS
	.align		4
.L_619:
        /*0bc4*/ 	.byte	0x04, 0x39
        /*0bc6*/ 	.short	(.L_621 - .L_620)


	//   ....[0]....
.L_620:
        /*0bc8*/ 	.word	0x00000280
        /*0bcc*/ 	.word	0x000000ff
        /*0bd0*/ 	.word	0x00032400
        /*0bd4*/ 	.short	0x0100
        /*0bd6*/ 	.byte	0x08
	.zero		1


	//   ....[1]....
        /*0bd8*/ 	.word	0x00000290
        /*0bdc*/ 	.word	0x000000ff
        /*0be0*/ 	.word	0x00032410
        /*0be4*/ 	.short	0x0100
        /*0be6*/ 	.byte	0x08
	.zero		1


	//   ....[2]....
        /*0be8*/ 	.word	0x000002a0
        /*0bec*/ 	.word	0x000000ff
        /*0bf0*/ 	.word	0x00032420
        /*0bf4*/ 	.short	0x0100
        /*0bf6*/ 	.byte	0x08
	.zero		1


	//   ....[3]....
        /*0bf8*/ 	.word	0x00000390
        /*0bfc*/ 	.word	0x000000ff
        /*0c00*/ 	.word	0x00032430
        /*0c04*/ 	.short	0x0100
        /*0c06*/ 	.byte	0x08
	.zero		1


	//   ....[4]....
        /*0c08*/ 	.word	0x000003a0
        /*0c0c*/ 	.word	0x000000ff
        /*0c10*/ 	.word	0x00032440
        /*0c14*/ 	.short	0x0100
        /*0c16*/ 	.byte	0x08
	.zero		1


	//   ....[5]....
        /*0c18*/ 	.word	0x000003b0
        /*0c1c*/ 	.word	0x000000ff
        /*0c20*/ 	.word	0x00032438
        /*0c24*/ 	.short	0x0100
        /*0c26*/ 	.byte	0x08
	.zero		1


	//   ....[6]....
        /*0c28*/ 	.word	0x000003c0
        /*0c2c*/ 	.word	0x000000ff
        /*0c30*/ 	.word	0x00032448
        /*0c34*/ 	.short	0x0100
        /*0c36*/ 	.byte	0x08
	.zero		1


	//   ....[7]....
        /*0c38*/ 	.word	0x000004f0
        /*0c3c*/ 	.word	0x000000ff
        /*0c40*/ 	.word	0x00032450
        /*0c44*/ 	.short	0x0100
        /*0c46*/ 	.byte	0x08
	.zero		1


	//   ....[8]....
        /*0c48*/ 	.word	0x00000500
        /*0c4c*/ 	.word	0x000000ff
        /*0c50*/ 	.word	0x00032460
        /*0c54*/ 	.short	0x0100
        /*0c56*/ 	.byte	0x08
	.zero		1


	//   ....[9]....
        /*0c58*/ 	.word	0x00000510
        /*0c5c*/ 	.word	0x000000ff
        /*0c60*/ 	.word	0x00032458
        /*0c64*/ 	.short	0x0100
        /*0c66*/ 	.byte	0x08
	.zero		1


	//   ....[10]....
        /*0c68*/ 	.word	0x00000520
        /*0c6c*/ 	.word	0x000000ff
        /*0c70*/ 	.word	0x00032468
        /*0c74*/ 	.short	0x0100
        /*0c76*/ 	.byte	0x08
	.zero		1


	//   ....[11]....
        /*0c78*/ 	.word	0x00000610
        /*0c7c*/ 	.word	0x000000ff
        /*0c80*/ 	.word	0x00032470
        /*0c84*/ 	.short	0x0100
        /*0c86*/ 	.byte	0x06
	.zero		1


	//   ....[12]....
        /*0c88*/ 	.word	0x00000620
        /*0c8c*/ 	.word	0x000000ff
        /*0c90*/ 	.word	0x00032480
        /*0c94*/ 	.short	0x0100
        /*0c96*/ 	.byte	0x06
	.zero		1


	//   ....[13]....
        /*0c98*/ 	.word	0x00000630
        /*0c9c*/ 	.word	0x000000ff
        /*0ca0*/ 	.word	0x00032478
        /*0ca4*/ 	.short	0x0100
        /*0ca6*/ 	.byte	0x06
	.zero		1


	//   ....[14]....
        /*0ca8*/ 	.word	0x00000640
        /*0cac*/ 	.word	0x000000ff
        /*0cb0*/ 	.word	0x00032488
        /*0cb4*/ 	.short	0x0100
        /*0cb6*/ 	.byte	0x06
	.zero		1


	//   ....[15]....
        /*0cb8*/ 	.word	0x00000770
        /*0cbc*/ 	.word	0x000000ff
        /*0cc0*/ 	.word	0x00032490
        /*0cc4*/ 	.short	0x0100
        /*0cc6*/ 	.byte	0x08
	.zero		1


	//   ....[16]....
        /*0cc8*/ 	.word	0x00000780
        /*0ccc*/ 	.word	0x000000ff
        /*0cd0*/ 	.word	0x000324a0
        /*0cd4*/ 	.short	0x0100
        /*0cd6*/ 	.byte	0x08
	.zero		1


	//   ....[17]....
        /*0cd8*/ 	.word	0x00000790
        /*0cdc*/ 	.word	0x000000ff
        /*0ce0*/ 	.word	0x00032498
        /*0ce4*/ 	.short	0x0100
        /*0ce6*/ 	.byte	0x08
	.zero		1


	//   ....[18]....
        /*0ce8*/ 	.word	0x000007a0
        /*0cec*/ 	.word	0x000000ff
        /*0cf0*/ 	.word	0x000324a8
        /*0cf4*/ 	.short	0x0100
        /*0cf6*/ 	.byte	0x08
	.zero		1


	//   ....[19]....
        /*0cf8*/ 	.word	0x000008d0
        /*0cfc*/ 	.word	0x000000ff
        /*0d00*/ 	.word	0x000324b0
        /*0d04*/ 	.short	0x0100
        /*0d06*/ 	.byte	0x08
	.zero		1


	//   ....[20]....
        /*0d08*/ 	.word	0x000008e0
        /*0d0c*/ 	.word	0x000000ff
        /*0d10*/ 	.word	0x000324c0
        /*0d14*/ 	.short	0x0100
        /*0d16*/ 	.byte	0x08
	.zero		1


	//   ....[21]....
        /*0d18*/ 	.word	0x000008f0
        /*0d1c*/ 	.word	0x000000ff
        /*0d20*/ 	.word	0x000324b8
        /*0d24*/ 	.short	0x0100
        /*0d26*/ 	.byte	0x08
	.zero		1


	//   ....[22]....
        /*0d28*/ 	.word	0x00000900
        /*0d2c*/ 	.word	0x000000ff
        /*0d30*/ 	.word	0x000324c8
        /*0d34*/ 	.short	0x0100
        /*0d36*/ 	.byte	0x08
	.zero		1


	//   ....[23]....
        /*0d38*/ 	.word	0x00001c40
        /*0d3c*/ 	.word	0x00000005
        /*0d40*/ 	.word	0x00032400
        /*0d44*/ 	.short	0x010a
        /*0d46*/ 	.byte	0x3f
	.zero		1


	//   ....[24]....
        /*0d48*/ 	.word	0x00001d20
        /*0d4c*/ 	.word	0x00000000
        /*0d50*/ 	.word	0x00032430
        /*0d54*/ 	.short	0x010a
        /*0d56*/ 	.byte	0x3f
	.zero		1


	//   ....[25]....
        /*0d58*/ 	.word	0x00001d60
        /*0d5c*/ 	.word	0x00000000
        /*0d60*/ 	.word	0x00032430
        /*0d64*/ 	.short	0x010a
        /*0d66*/ 	.byte	0x3f
	.zero		1


	//   ....[26]....
        /*0d68*/ 	.word	0x00002060
        /*0d6c*/ 	.word	0x00000005
        /*0d70*/ 	.word	0x00032410
        /*0d74*/ 	.short	0x010a
        /*0d76*/ 	.byte	0x3f
	.zero		1


	//   ....[27]....
        /*0d78*/ 	.word	0x000020a0
        /*0d7c*/ 	.word	0x00000000
        /*0d80*/ 	.word	0x00032450
        /*0d84*/ 	.short	0x010a
        /*0d86*/ 	.byte	0x3f
	.zero		1


	//   ....[28]....
        /*0d88*/ 	.word	0x000020e0
        /*0d8c*/ 	.word	0x00000000
        /*0d90*/ 	.word	0x00032450
        /*0d94*/ 	.short	0x010a
        /*0d96*/ 	.byte	0x3f
	.zero		1


	//   ....[29]....
        /*0d98*/ 	.word	0x00003620
        /*0d9c*/ 	.word	0x00000018
        /*0da0*/ 	.word	0x00000000
        /*0da4*/ 	.short	0x0101
        /*0da6*/ 	.byte	0x3f
	.zero		1


	//   ....[30]....
        /*0da8*/ 	.word	0x00004140
        /*0dac*/ 	.word	0x00000000
        /*0db0*/ 	.word	0x00000000
        /*0db4*/ 	.short	0x0101
        /*0db6*/ 	.byte	0x3f
	.zero		1


	//   ....[31]....
        /*0db8*/ 	.word	0x00004330
        /*0dbc*/ 	.word	0x000000ff
        /*0dc0*/ 	.word	0x00032430
        /*0dc4*/ 	.short	0x010a
        /*0dc6*/ 	.byte	0x04
	.zero		1


	//   ....[32]....
        /*0dc8*/ 	.word	0x00004370
        /*0dcc*/ 	.word	0x000000ff
        /*0dd0*/ 	.word	0x00032430
        /*0dd4*/ 	.short	0x010a
        /*0dd6*/ 	.byte	0x04
	.zero		1


	//   ....[33]....
        /*0dd8*/ 	.word	0x00004580
        /*0ddc*/ 	.word	0x000000ff
        /*0de0*/ 	.word	0x00032450
        /*0de4*/ 	.short	0x010a
        /*0de6*/ 	.byte	0x04
	.zero		1


	//   ....[34]....
        /*0de8*/ 	.word	0x000045c0
        /*0dec*/ 	.word	0x000000ff
        /*0df0*/ 	.word	0x00032450
        /*0df4*/ 	.short	0x010a
        /*0df6*/ 	.byte	0x04
	.zero		1


	//   ....[35]....
        /*0df8*/ 	.word	0x00005860
        /*0dfc*/ 	.word	0x00000099
        /*0e00*/ 	.word	0x00000000
        /*0e04*/ 	.short	0x0101
        /*0e06*/ 	.byte	0x3f
	.zero		1


	//   ....[36]....
        /*0e08*/ 	.word	0x00006c40
        /*0e0c*/ 	.word	0x000000d3
        /*0e10*/ 	.word	0x00000000
        /*0e14*/ 	.short	0x0101
        /*0e16*/ 	.byte	0x3f
	.zero		1


	//   ....[37]....
        /*0e18*/ 	.word	0x00006d70
        /*0e1c*/ 	.word	0x000000ff
        /*0e20*/ 	.word	0x00032430
        /*0e24*/ 	.short	0x010a
        /*0e26*/ 	.byte	0x04
	.zero		1


	//   ....[38]....
        /*0e28*/ 	.word	0x00006db0
        /*0e2c*/ 	.word	0x000000ff
        /*0e30*/ 	.word	0x00032430
        /*0e34*/ 	.short	0x010a
        /*0e36*/ 	.byte	0x04
	.zero		1


	//   ....[39]....
        /*0e38*/ 	.word	0x00006fc0
        /*0e3c*/ 	.word	0x000000ff
        /*0e40*/ 	.word	0x00032450
        /*0e44*/ 	.short	0x010a
        /*0e46*/ 	.byte	0x04
	.zero		1


	//   ....[40]....
        /*0e48*/ 	.word	0x00007000
        /*0e4c*/ 	.word	0x000000ff
        /*0e50*/ 	.word	0x00032450
        /*0e54*/ 	.short	0x010a
        /*0e56*/ 	.byte	0x04
	.zero		1


	//   ....[41]....
        /*0e58*/ 	.word	0x00007be0
        /*0e5c*/ 	.word	0x00000098
        /*0e60*/ 	.word	0x00000000
        /*0e64*/ 	.short	0x0101
        /*0e66*/ 	.byte	0x3f
	.zero		1


	//   ....[42]....
        /*0e68*/ 	.word	0x00008f50
        /*0e6c*/ 	.word	0x000000d4
        /*0e70*/ 	.word	0x00000000
        /*0e74*/ 	.short	0x0101
        /*0e76*/ 	.byte	0x3f
	.zero		1


	//   ....[43]....
        /*0e78*/ 	.word	0x0000b440
        /*0e7c*/ 	.word	0x00000097
        /*0e80*/ 	.word	0x00000000
        /*0e84*/ 	.short	0x0101
        /*0e86*/ 	.byte	0x3f
	.zero		1


	//   ....[44]....
        /*0e88*/ 	.word	0x0000e480
        /*0e8c*/ 	.word	0x00000000
        /*0e90*/ 	.word	0x00032440
        /*0e94*/ 	.short	0x010a
        /*0e96*/ 	.byte	0x3f
	.zero		1


	//   ....[45]....
        /*0e98*/ 	.word	0x0000f2f0
        /*0e9c*/ 	.word	0x00000008
        /*0ea0*/ 	.word	0x00032400
        /*0ea4*/ 	.short	0x0107
        /*0ea6*/ 	.byte	0x3f
	.zero		1


	//   ....[46]....
        /*0ea8*/ 	.word	0x0000f390
        /*0eac*/ 	.word	0x00000002
        /*0eb0*/ 	.word	0x00032400
        /*0eb4*/ 	.short	0x0101
        /*0eb6*/ 	.byte	0x3f
	.zero		1


	//   ....[47]....
        /*0eb8*/ 	.word	0x0000fee0
        /*0ebc*/ 	.word	0x00000007
        /*0ec0*/ 	.word	0x00032410
        /*0ec4*/ 	.short	0x0107
        /*0ec6*/ 	.byte	0x3f
	.zero		1


	//   ....[48]....
        /*0ec8*/ 	.word	0x0000ffe0
        /*0ecc*/ 	.word	0x00000002
        /*0ed0*/ 	.word	0x00032410
        /*0ed4*/ 	.short	0x0101
        /*0ed6*/ 	.byte	0x3f
	.zero		1


	//   ....[49]....
        /*0ed8*/ 	.word	0x00010000
        /*0edc*/ 	.word	0x00000002
        /*0ee0*/ 	.word	0x00032420
        /*0ee4*/ 	.short	0x010a
        /*0ee6*/ 	.byte	0x3f
	.zero		1


	//   ....[50]....
        /*0ee8*/ 	.word	0x00010110
        /*0eec*/ 	.word	0x00000002
        /*0ef0*/ 	.word	0x00032460
        /*0ef4*/ 	.short	0x010a
        /*0ef6*/ 	.byte	0x3f
	.zero		1


	//   ....[51]....
        /*0ef8*/ 	.word	0x000109f0
        /*0efc*/ 	.word	0x00000003
        /*0f00*/ 	.word	0x00032440
        /*0f04*/ 	.short	0x010a
        /*0f06*/ 	.byte	0x3f
	.zero		1


	//   ....[52]....
        /*0f08*/ 	.word	0x00010c50
        /*0f0c*/ 	.word	0x00000003
        /*0f10*/ 	.word	0x00032460
        /*0f14*/ 	.short	0x010a
        /*0f16*/ 	.byte	0x3f
	.zero		1


	//   ....[53]....
        /*0f18*/ 	.word	0x000114d0
        /*0f1c*/ 	.word	0x00000004
        /*0f20*/ 	.word	0x00032440
        /*0f24*/ 	.short	0x010a
        /*0f26*/ 	.byte	0x3f
	.zero		1


	//   ....[54]....
        /*0f28*/ 	.word	0x00011720
        /*0f2c*/ 	.word	0x00000004
        /*0f30*/ 	.word	0x00032460
        /*0f34*/ 	.short	0x010a
        /*0f36*/ 	.byte	0x3f
	.zero		1


	//   ....[55]....
        /*0f38*/ 	.word	0x00011f30
        /*0f3c*/ 	.word	0x00000004
        /*0f40*/ 	.word	0x00032440
        /*0f44*/ 	.short	0x010a
        /*0f46*/ 	.byte	0x3f
	.zero		1


	//   ....[56]....
        /*0f48*/ 	.word	0x00012190
        /*0f4c*/ 	.word	0x00000004
        /*0f50*/ 	.word	0x00032460
        /*0f54*/ 	.short	0x010a
        /*0f56*/ 	.byte	0x3f
	.zero		1


	//   ....[57]....
        /*0f58*/ 	.word	0x00013610
        /*0f5c*/ 	.word	0x00000000
        /*0f60*/ 	.word	0x00032420
        /*0f64*/ 	.short	0x010a
        /*0f66*/ 	.byte	0x3f
	.zero		1


	//   ....[58]....
        /*0f68*/ 	.word	0x000137f0
        /*0f6c*/ 	.word	0x00000006
        /*0f70*/ 	.word	0x00000000
        /*0f74*/ 	.short	0x010a
        /*0f76*/ 	.byte	0x3f
	.zero		1


	//   ....[59]....
        /*0f78*/ 	.word	0x00013860
        /*0f7c*/ 	.word	0x00000007
        /*0f80*/ 	.word	0x00000000
        /*0f84*/ 	.short	0x010a
        /*0f86*/ 	.byte	0x3f
	.zero		1


	//   ....[60]....
        /*0f88*/ 	.word	0x000138d0
        /*0f8c*/ 	.word	0x00000004
        /*0f90*/ 	.word	0x00000000
        /*0f94*/ 	.short	0x010a
        /*0f96*/ 	.byte	0x3f
	.zero		1


	//   ....[61]....
        /*0f98*/ 	.word	0x00013900
        /*0f9c*/ 	.word	0x00000003
        /*0fa0*/ 	.word	0x00000000
        /*0fa4*/ 	.short	0x010a
        /*0fa6*/ 	.byte	0x3f
	.zero		1


	//   ....[62]....
        /*0fa8*/ 	.word	0x00013960
        /*0fac*/ 	.word	0x00000005
        /*0fb0*/ 	.word	0x00032400
        /*0fb4*/ 	.short	0x010a
        /*0fb6*/ 	.byte	0x3f
	.zero		1


	//   ....[63]....
        /*0fb8*/ 	.word	0x000139b0
        /*0fbc*/ 	.word	0x00000000
        /*0fc0*/ 	.word	0x00032430
        /*0fc4*/ 	.short	0x010a
        /*0fc6*/ 	.byte	0x3f
	.zero		1


	//   ....[64]....
        /*0fc8*/ 	.word	0x00013a00
        /*0fcc*/ 	.word	0x00000005
        /*0fd0*/ 	.word	0x00032410
        /*0fd4*/ 	.short	0x010a
        /*0fd6*/ 	.byte	0x3f
	.zero		1


	//   ....[65]....
        /*0fd8*/ 	.word	0x00013a50
        /*0fdc*/ 	.word	0x00000000
        /*0fe0*/ 	.word	0x00032450
        /*0fe4*/ 	.short	0x010a
        /*0fe6*/ 	.byte	0x3f
	.zero		1


	//   ....[66]....
        /*0fe8*/ 	.word	0x00013ab0
        /*0fec*/ 	.word	0x00000014
        /*0ff0*/ 	.word	0x00032430
        /*0ff4*/ 	.short	0x010a
        /*0ff6*/ 	.byte	0x3f
	.zero		1


	//   ....[67]....
        /*0ff8*/ 	.word	0x00013b10
        /*0ffc*/ 	.word	0x00000014
        /*1000*/ 	.word	0x00032450
        /*1004*/ 	.short	0x010a
        /*1006*/ 	.byte	0x3f
	.zero		1


	//   ....[68]....
        /*1008*/ 	.word	0x00013b70
        /*100c*/ 	.word	0x00000014
        /*1010*/ 	.word	0x00032430
        /*1014*/ 	.short	0x010a
        /*1016*/ 	.byte	0x3f
	.zero		1


	//   ....[69]....
        /*1018*/ 	.word	0x00013bd0
        /*101c*/ 	.word	0x00000014
        /*1020*/ 	.word	0x00032450
        /*1024*/ 	.short	0x010a
        /*1026*/ 	.byte	0x3f
	.zero		1


	//   ....[70]....
        /*1028*/ 	.word	0x00013d70
        /*102c*/ 	.word	0x00000000
        /*1030*/ 	.word	0x00032440
        /*1034*/ 	.short	0x010a
        /*1036*/ 	.byte	0x3f
	.zero		1


	//   ....[71]....
        /*1038*/ 	.word	0x00015610
        /*103c*/ 	.word	0x00000002
        /*1040*/ 	.word	0x00032420
        /*1044*/ 	.short	0x010a
        /*1046*/ 	.byte	0x3f
	.zero		1


	//   ....[72]....
        /*1048*/ 	.word	0x00015660
        /*104c*/ 	.word	0x00000002
        /*1050*/ 	.word	0x00032460
        /*1054*/ 	.short	0x010a
        /*1056*/ 	.byte	0x3f
	.zero		1


	//   ....[73]....
        /*1058*/ 	.word	0x000156b0
        /*105c*/ 	.word	0x00000003
        /*1060*/ 	.word	0x00032440
        /*1064*/ 	.short	0x010a
        /*1066*/ 	.byte	0x3f
	.zero		1


	//   ....[74]....
        /*1068*/ 	.word	0x00015700
        /*106c*/ 	.word	0x00000003
        /*1070*/ 	.word	0x00032460
        /*1074*/ 	.short	0x010a
        /*1076*/ 	.byte	0x3f
	.zero		1


	//   ....[75]....
        /*1078*/ 	.word	0x00015750
        /*107c*/ 	.word	0x00000004
        /*1080*/ 	.word	0x00032440
        /*1084*/ 	.short	0x010a
        /*1086*/ 	.byte	0x3f
	.zero		1


	//   ....[76]....
        /*1088*/ 	.word	0x000157a0
        /*108c*/ 	.word	0x00000004
        /*1090*/ 	.word	0x00032460
        /*1094*/ 	.short	0x010a
        /*1096*/ 	.byte	0x3f
	.zero		1


	//   ....[77]....
        /*1098*/ 	.word	0x000157f0
        /*109c*/ 	.word	0x00000004
        /*10a0*/ 	.word	0x00032440
        /*10a4*/ 	.short	0x010a
        /*10a6*/ 	.byte	0x3f
	.zero		1


	//   ....[78]....
        /*10a8*/ 	.word	0x00015840
        /*10ac*/ 	.word	0x00000004
        /*10b0*/ 	.word	0x00032460
        /*10b4*/ 	.short	0x010a
        /*10b6*/ 	.byte	0x3f
	.zero		1


	//   ....[79]....
        /*10b8*/ 	.word	0x00016290
        /*10bc*/ 	.word	0x00000000
        /*10c0*/ 	.word	0x00032420
        /*10c4*/ 	.short	0x010a
        /*10c6*/ 	.byte	0x3f
	.zero		1


	//   ....[80]....
        /*10c8*/ 	.word	0x00016430
        /*10cc*/ 	.word	0x00000006
        /*10d0*/ 	.word	0x00000000
        /*10d4*/ 	.short	0x010a
        /*10d6*/ 	.byte	0x3f
	.zero		1


	//   ....[81]....
        /*10d8*/ 	.word	0x00016480
        /*10dc*/ 	.word	0x00000007
        /*10e0*/ 	.word	0x00000000
        /*10e4*/ 	.short	0x010a
        /*10e6*/ 	.byte	0x3f
	.zero		1


	//   ....[82]....
        /*10e8*/ 	.word	0x000164d0
        /*10ec*/ 	.word	0x00000004
        /*10f0*/ 	.word	0x00000000
        /*10f4*/ 	.short	0x010a
        /*10f6*/ 	.byte	0x3f
	.zero		1


	//----- nvinfo : EIATTR_NUM_MBARRIERS
	.align		4
.L_621:
        /*10f8*/ 	.byte	0x03, 0x38
        /*10fa*/ 	.short	0x0017


	//----- nvinfo : EIATTR_EXIT_INSTR_OFFSETS
	.align		4
        /*10fc*/ 	.byte	0x04, 0x1c
        /*10fe*/ 	.short	(.L_623 - .L_622)


	//   ....[0]....
.L_622:
        /*1100*/ 	.word	0x00000ac0


	//   ....[1]....
        /*1104*/ 	.word	0x0000c810


	//   ....[2]....
        /*1108*/ 	.word	0x00013950


	//----- nvinfo : EIATTR_MAX_THREADS
	.align		4
.L_623:
        /*110c*/ 	.byte	0x04, 0x05
        /*110e*/ 	.short	(.L_625 - .L_624)
.L_624:
        /*1110*/ 	.word	0x00000180
        /*1114*/ 	.word	0x00000001
        /*1118*/ 	.word	0x00000001


	//----- nvinfo : EIATTR_CRS_STACK_SIZE
	.align		4
.L_625:
        /*111c*/ 	.byte	0x04, 0x1e
        /*111e*/ 	.short	(.L_627 - .L_626)
.L_626:
        /*1120*/ 	.word	0x00000000


	//----- nvinfo : EIATTR_CBANK_PARAM_SIZE
	.align		4
.L_627:
        /*1124*/ 	.byte	0x03, 0x19
        /*1126*/ 	.short	0x0bf0


	//----- nvinfo : EIATTR_PARAM_CBANK
	.align		4
        /*1128*/ 	.byte	0x04, 0x0a
        /*112a*/ 	.short	(.L_629 - .L_628)
	.align		4
.L_628:
        /*112c*/ 	.word	index@(.nv.constant0._ZN7cutlass13device_kernelIN5flash11enable_sm90INS1_16FlashAttnFwdSm90INS1_25CollectiveMainloopFwdSm90ILi2EN4cute5tupleIJNS5_1CILi1EEES8_S8_EEENS6_IJNS7_ILi128EEENS7_ILi96EEENS7_ILi64EEEEEELi256ENS_10bfloat16_tEfNS_4arch4Sm90ELb1ELb0ELb0ELb1ELb0ELb0ELb1ELb1ELb0ELb1ELb0ELb0EEENS1_21CollectiveEpilogueFwdINS6_IJSA_NS7_ILi256EEESB_EEES9_SE_SG_Li256ELb1ELb1ELb0ELb0EEENS1_36VarlenDynamicPersistentTileSchedulerILi128ELi96ELi256ELi128ELb0ELb1ELb1ELb1ELb1ELb1EEEEEEEEEvNT_6ParamsE)
        /*1130*/ 	.short	0x0210
        /*1132*/ 	.short	0x0bf0


	//----- nvinfo : EIATTR_SW_WAR
	.align		4
.L_629:
        /*1134*/ 	.byte	0x04, 0x36
        /*1136*/ 	.short	(.L_631 - .L_630)
.L_630:
        /*1138*/ 	.word	0x00000008
.L_631:


//--------------------- .nv.info._ZN7cutlass13device_kernelIN5flash11enable_sm90INS1_16FlashAttnFwdSm90INS1_25CollectiveMainloopFwdSm90ILi2EN4cute5tupleIJNS5_1CILi1EEES8_S8_EEENS6_IJNS7_ILi128EEENS7_ILi96EEENS7_ILi64EEEEEELi256ENS_10bfloat16_tEfNS_4arch4Sm90ELb1ELb0ELb0ELb1ELb0ELb1ELb1ELb1ELb0ELb1ELb0ELb0EEENS1_21CollectiveEpilogueFwdINS6_IJSA_NS7_ILi256EEESB_EEES9_SE_SG_Li256ELb1ELb1ELb0ELb0EEENS1_36VarlenDynamicPersistentTileSchedulerILi128ELi96ELi256ELi128ELb0ELb1ELb1ELb1ELb1ELb1EEEEEEEEEvNT_6ParamsE --------------------------
	.section	.nv.info._ZN7cutlass13device_kernelIN5flash11enable_sm90INS1_16FlashAttnFwdSm90INS1_25CollectiveMainloopFwdSm90ILi2EN4cute5tupleIJNS5_1CILi1EEES8_S8_EEENS6_IJNS7_ILi128EEENS7_ILi96EEENS7_ILi64EEEEEELi256ENS_10bfloat16_tEfNS_4arch4Sm90ELb1ELb0ELb0ELb1ELb0ELb1ELb1ELb1ELb0ELb1ELb0ELb0EEENS1_21CollectiveEpilogueFwdINS6_IJSA_NS7_ILi256EEESB_EEES9_SE_SG_Li256ELb1ELb1ELb0ELb0EEENS1_36VarlenDynamicPersistentTileSchedulerILi128ELi96ELi256ELi128ELb0ELb1ELb1ELb1ELb1ELb1EEEEEEEEEvNT_6ParamsE,"",@"SHT_CUDA_INFO"
	.sectionflags	@""
	.align	4


	//----- nvinfo : EIATTR_CUDA_API_VERSION
	.align		4
        /*0000*/ 	.byte	0x04, 0x37
        /*0002*/ 	.short	(.L_633 - .L_632)
.L_632:
        /*0004*/ 	.word	0x00000082


	//----- nvinfo : EIATTR_KPARAM_INFO
	.align		4
.L_633:
        /*0008*/ 	.byte	0x04, 0x17
        /*000a*/ 	.short	(.L_635 - .L_634)
.L_634:
        /*000c*/ 	.word	0x00000000
        /*0010*/ 	.short	0x0000
        /*0012*/ 	.short	0x0070
        /*0014*/ 	.byte	0x00, 0xf0, 0x01, 0x2e


	//----- nvinfo : EIATTR_SPARSE_MMA_MASK
	.align		4
.L_635:
        /*0018*/ 	.byte	0x03, 0x50
        /*001a*/ 	.short	0x0000


	//----- nvinfo : EIATTR_MAXREG_COUNT
	.align		4
        /*001c*/ 	.byte	0x03, 0x1b
        /*001e*/ 	.short	0x00a8


	//----- nvinfo : EIATTR_NUM_BARRIERS
	.align		4
        /*0020*/ 	.byte	0x02, 0x4c
        /*0022*/ 	.byte	0x10
	.zero		1


	//----- nvinfo : EIATTR_EXTERNS
	.align		4
        /*0024*/ 	.byte	0x04, 0x0f
        /*0026*/ 	.short	(.L_637 - .L_636)


	//   ....[0]....
	.align		4
.L_636:
        /*0028*/ 	.word	index@(__assertfail)


	//----- nvinfo : EIATTR_ANNOTATIONS
	.align		4
.L_637:
        /*002c*/ 	.byte	0x04, 0x55
        /*002e*/ 	.short	(.L_639 - .L_638)


	//   ....[0]....
.L_638:
        /* <DEDUP_REMOVED lines=181> */


	//----- nvinfo : EIATTR_MERCURY_ISA_VERSION
	.align		4
.L_639:
        /*0b70*/ 	.byte	0x03, 0x5f
        /*0b72*/ 	.short	0x0101


	//----- nvinfo : EIATTR_UNUSED_LOAD_BYTE_OFFSET
	.align		4
        /*0b74*/ 	.byte	0x04, 0x44
        /*0b76*/ 	.short	(.L_641 - .L_640)


	//   ....[0]....
.L_640:
        /*0b78*/ 	.word	0x00000af0
        /*0b7c*/ 	.word	0x0000fff0


	//   ....[1]....
        /*0b80*/ 	.word	0x00012420
        /*0b84*/ 	.word	0x0000fff0


	//----- nvinfo : EIATTR_INT_WARP_WIDE_INSTR_OFFSETS
	.align		4
.L_641:
        /*0b88*/ 	.byte	0x04, 0x31
        /*0b8a*/ 	.short	(.L_643 - .L_642)


	//   ....[0]....
.L_642:
        /*0b8c*/ 	.word	0x00000180


	//   ....[1]....
        /*0b90*/ 	.word	0x000001c0


	//   ....[2]....
        /*0b94*/ 	.word	0x00000230


	//   ....[3]....
        /*0b98*/ 	.word	0x000002a0


	//   ....[4]....
        /*0b9c*/ 	.word	0x00017f90


	//   ....[5]....
        /*0ba0*/ 	.word	0x00018020


	//   ....[6]....
        /*0ba4*/ 	.word	0x0001ccf0


	//   ....[7]....
        /*0ba8*/ 	.word	0x0001cd80


	//----- nvinfo : EIATTR_COOP_GROUP_MASK_REGIDS
	.align		4
.L_643:
        /*0bac*/ 	.byte	0x04, 0x29
        /*0bae*/ 	.short	(.L_645 - .L_644)


	//   ....[0]....
.L_644:
        /*0bb0*/ 	.word	0xffffffff


	//   ....[1]....
        /*0bb4*/ 	.word	0xffffffff


	//   ....[2]....
        /*0bb8*/ 	.word	0xffffffff


	//   ....[3]....
        /*0bbc*/ 	.word	0xffffffff


	//   ....[4]....
        /*0bc0*/ 	.word	0xffffffff


	//   ....[5]....
        /*0bc4*/ 	.word	0xffffffff


	//   ....[6]....
        /*0bc8*/ 	.word	0xffffffff


	//   ....[7]....
        /*0bcc*/ 	.word	0xffffffff


	//   ....[8]....
        /*0bd0*/ 	.word	0xffffffff


	//   ....[9]....
        /*0bd4*/ 	.word	0xffffffff


	//   ....[10]....
        /*0bd8*/ 	.word	0xffffffff


	//   ....[11]....
        /*0bdc*/ 	.word	0xffffffff


	//   ....[12]....
        /*0be0*/ 	.word	0xffffffff


	//   ....[13]....
        /*0be4*/ 	.word	0xffffffff


	//   ....[14]....
        /*0be8*/ 	.word	0xffffffff


	//   ....[15]....
        /*0bec*/ 	.word	0xffffffff


	//   ....[16]....
        /*0bf0*/ 	.word	0xffffffff


	//   ....[17]....
        /*0bf4*/ 	.word	0xffffffff


	//   ....[18]....
        /*0bf8*/ 	.word	0xffffffff


	//   ....[19]....
        /*0bfc*/ 	.word	0xffffffff


	//   ....[20]....
        /*0c00*/ 	.word	0xffffffff


	//   ....[21]....
        /*0c04*/ 	.word	0xffffffff


	//   ....[22]....
        /*0c08*/ 	.word	0xffffffff


	//   ....[23]....
        /*0c0c*/ 	.word	0xffffffff


	//   ....[24]....
        /*0c10*/ 	.word	0xffffffff


	//   ....[25]....
        /*0c14*/ 	.word	0xffffffff


	//   ....[26]....
        /*0c18*/ 	.word	0xffffffff


	//   ....[27]....
        /*0c1c*/ 	.word	0xffffffff


	//   ....[28]....
        /*0c20*/ 	.word	0xffffffff


	//   ....[29]....
        /*0c24*/ 	.word	0xffffffff


	//   ....[30]....
        /*0c28*/ 	.word	0xffffffff


	//   ....[31]....
        /*0c2c*/ 	.word	0xffffffff


	//   ....[32]....
        /*0c30*/ 	.word	0xffffffff


	//   ....[33]....
        /*0c34*/ 	.word	0xffffffff


	//   ....[34]....
        /*0c38*/ 	.word	0xffffffff


	//   ....[35]....
        /*0c3c*/ 	.word	0xffffffff


	//   ....[36]....
        /*0c40*/ 	.word	0xffffffff


	//   ....[37]....
        /*0c44*/ 	.word	0xffffffff


	//   ....[38]....
        /*0c48*/ 	.word	0xffffffff


	//   ....[39]....
        /*0c4c*/ 	.word	0xffffffff


	//   ....[40]....
        /*0c50*/ 	.word	0xffffffff


	//   ....[41]....
        /*0c54*/ 	.word	0xffffffff


	//   ....[42]....
        /*0c58*/ 	.word	0xffffffff


	//   ....[43]....
        /*0c5c*/ 	.word	0xffffffff


	//   ....[44]....
        /*0c60*/ 	.word	0xffffffff


	//   ....[45]....
        /*0c64*/ 	.word	0xffffffff


	//   ....[46]....
        /*0c68*/ 	.word	0xffffffff


	//   ....[47]....
        /*0c6c*/ 	.word	0xffffffff


	//   ....[48]....
        /*0c70*/ 	.word	0xffffffff


	//   ....[49]....
        /*0c74*/ 	.word	0xffffffff


	//   ....[50]....
        /*0c78*/ 	.word	0xffffffff


	//   ....[51]....
        /*0c7c*/ 	.word	0xffffffff


	//   ....[52]....
        /*0c80*/ 	.word	0xffffffff


	//   ....[53]....
        /*0c84*/ 	.word	0xffffffff


	//   ....[54]....
        /*0c88*/ 	.word	0xffffffff


	//   ....[55]....
        /*0c8c*/ 	.word	0xffffffff


	//   ....[56]....
        /*0c90*/ 	.word	0xffffffff


	//   ....[57]....
        /*0c94*/ 	.word	0xffffffff


	//   ....[58]....
        /*0c98*/ 	.word	0xffffffff


	//   ....[59]....
        /*0c9c*/ 	.word	0xffffffff


	//   ....[60]....
        /*0ca0*/ 	.word	0xffffffff


	//   ....[61]....
        /*0ca4*/ 	.word	0xffffffff


	//   ....[62]....
        /*0ca8*/ 	.word	0xffffffff


	//   ....[63]....
        /*0cac*/ 	.word	0xffffffff


	//   ....[64]....
        /*0cb0*/ 	.word	0xffffffff


	//   ....[65]....
        /*0cb4*/ 	.word	0xffffffff


	//   ....[66]....
        /*0cb8*/ 	.word	0xffffffff


	//   ....[67]....
        /*0cbc*/ 	.word	0xffffffff


	//   ....[68]....
        /*0cc0*/ 	.word	0xffffffff


	//   ....[69]....
        /*0cc4*/ 	.word	0xffffffff


	//   ....[70]....
        /*0cc8*/ 	.word	0xffffffff


	//   ....[71]....
        /*0ccc*/ 	.word	0xffffffff


	//   ....[72]....
        /*0cd0*/ 	.word	0xffffffff


	//   ....[73]....
        /*0cd4*/ 	.word	0xffffffff


	//   ....[74]....
        /*0cd8*/ 	.word	0xffffffff


	//   ....[75]....
        /*0cdc*/ 	.word	0xffffffff


	//   ....[76]....
        /*0ce0*/ 	.word	0xffffffff


	//   ....[77]....
        /*0ce4*/ 	.word	0xffffffff


	//   ....[78]....
        /*0ce8*/ 	.word	0xffffffff


	//   ....[79]....
        /*0cec*/ 	.word	0xffffffff


	//   ....[80]....
        /*0cf0*/ 	.word	0xffffffff


	//   ....[81]....
        /*0cf4*/ 	.word	0xffffffff


	//   ....[82]....
        /*0cf8*/ 	.word	0xffffffff


	//   ....[83]....
        /*0cfc*/ 	.word	0xffffffff


	//   ....[84]....
        /*0d00*/ 	.word	0xffffffff


	//   ....[85]....
        /*0d04*/ 	.word	0xffffffff


	//   ....[86]....
        /*0d08*/ 	.word	0xffffffff


	//   ....[87]....
        /*0d0c*/ 	.word	0xffffffff


	//   ....[88]....
        /*0d10*/ 	.word	0xffffffff


	//   ....[89]....
        /*0d14*/ 	.word	0xffffffff


	//   ....[90]....
        /*0d18*/ 	.word	0xffffffff


	//   ....[91]....
        /*0d1c*/ 	.word	0xffffffff


	//   ....[92]....
        /*0d20*/ 	.word	0xffffffff


	//   ....[93]....
        /*0d24*/ 	.word	0xffffffff


	//   ....[94]....
        /*0d28*/ 	.word	0xffffffff


	//   ....[95]....
        /*0d2c*/ 	.word	0xffffffff


	//   ....[96]....
        /*0d30*/ 	.word	0xffffffff


	//   ....[97]....
        /*0d34*/ 	.word	0xffffffff


	//   ....[98]....
        /*0d38*/ 	.word	0xffffffff


	//   ....[99]....
        /*0d3c*/ 	.word	0xffffffff


	//   ....[100]....
        /*0d40*/ 	.word	0xffffffff


	//   ....[101]....
        /*0d44*/ 	.word	0xffffffff


	//   ....[102]....
        /*0d48*/ 	.word	0xffffffff


	//   ....[103]....
        /*0d4c*/ 	.word	0xffffffff


	//   ....[104]....
        /*0d50*/ 	.word	0xffffffff


	//   ....[105]....
        /*0d54*/ 	.word	0xffffffff


	//   ....[106]....
        /*0d58*/ 	.word	0xffffffff


	//   ....[107]....
        /*0d5c*/ 	.word	0xffffffff


	//   ....[108]....
        /*0d60*/ 	.word	0xffffffff


	//   ....[109]....
        /*0d64*/ 	.word	0xffffffff


	//   ....[110]....
        /*0d68*/ 	.word	0xffffffff


	//   ....[111]....
        /*0d6c*/ 	.word	0xffffffff


	//   ....[112]....
        /*0d70*/ 	.word	0xffffffff


	//   ....[113]....
        /*0d74*/ 	.word	0xffffffff


	//   ....[114]....
        /*0d78*/ 	.word	0xffffffff


	//   ....[115]....
        /*0d7c*/ 	.word	0xffffffff


	//   ....[116]....
        /*0d80*/ 	.word	0xffffffff


	//   ....[117]....
        /*0d84*/ 	.word	0xffffffff


	//   ....[118]....
        /*0d88*/ 	.word	0xffffffff


	//   ....[119]....
        /*0d8c*/ 	.word	0xffffffff


	//   ....[120]....
        /*0d90*/ 	.word	0xffffffff


	//   ....[121]....
        /*0d94*/ 	.word	0xffffffff


	//   ....[122]....
        /*0d98*/ 	.word	0xffffffff


	//   ....[123]....
        /*0d9c*/ 	.word	0xffffffff


	//   ....[124]....
        /*0da0*/ 	.word	0xffffffff


	//   ....[125]....
        /*0da4*/ 	.word	0xffffffff


	//   ....[126]....
        /*0da8*/ 	.word	0xffffffff


	//   ....[127]....
        /*0dac*/ 	.word	0xffffffff


	//   ....[128]....
        /*0db0*/ 	.word	0xffffffff


	//   ....[129]....
        /*0db4*/ 	.word	0xffffffff


	//   ....[130]....
        /*0db8*/ 	.word	0xffffffff


	//   ....[131]....
        /*0dbc*/ 	.word	0xffffffff


	//   ....[132]....
        /*0dc0*/ 	.word	0x0500000f


	//   ....[133]....
        /*0dc4*/ 	.word	0x0500000f


	//   ....[134]....
        /*0dc8*/ 	.word	0x0500000f


	//   ....[135]....
        /*0dcc*/ 	.word	0x0500000f


	//   ....[136]....
        /*0dd0*/ 	.word	0x0500000f


	//   ....[137]....
        /*0dd4*/ 	.word	0x0500000f


	//   ....[138]....
        /*0dd8*/ 	.word	0x0500000f


	//   ....[139]....
        /*0ddc*/ 	.word	0x0500000f


	//   ....[140]....
        /*0de0*/ 	.word	0x0500000f


	//   ....[141]....
        /*0de4*/ 	.word	0x0500000f


	//   ....[142]....
        /*0de8*/ 	.word	0x0500000f


	//   ....[143]....
        /*0dec*/ 	.word	0x0500000f


	//   ....[144]....
        /*0df0*/ 	.word	0x0500000f


	//   ....[145]....
        /*0df4*/ 	.word	0x0500000f


	//   ....[146]....
        /*0df8*/ 	.word	0x0500000f


	//   ....[147]....
        /*0dfc*/ 	.word	0x0500000f


	//   ....[148]....
        /*0e00*/ 	.word	0x0500000f


	//   ....[149]....
        /*0e04*/ 	.word	0x0500000f


	//   ....[150]....
        /*0e08*/ 	.word	0x0500000f


	//   ....[151]....
        /*0e0c*/ 	.word	0x0500000f


	//   ....[152]....
        /*0e10*/ 	.word	0x0500000f


	//   ....[153]....
        /*0e14*/ 	.word	0x0500000f


	//   ....[154]....
        /*0e18*/ 	.word	0x0500000f


	//   ....[155]....
        /*0e1c*/ 	.word	0x0500000f


	//   ....[156]....
        /*0e20*/ 	.word	0x0500000f


	//   ....[157]....
        /*0e24*/ 	.word	0x0500000f


	//   ....[158]....
        /*0e28*/ 	.word	0x0500000f


	//   ....[159]....
        /*0e2c*/ 	.word	0x0500000f


	//   ....[160]....
        /*0e30*/ 	.word	0x0500000f


	//   ....[161]....
        /*0e34*/ 	.word	0x0500000f


	//   ....[162]....
        /*0e38*/ 	.word	0x0500000f


	//   ....[163]....
        /*0e3c*/ 	.word	0x0500000f


	//   ....[164]....
        /*0e40*/ 	.word	0x0500000f


	//   ....[165]....
        /*0e44*/ 	.word	0x0500000f


	//   ....[166]....
        /*0e48*/ 	.word	0x0500000f


	//   ....[167]....
        /*0e4c*/ 	.word	0x0500000f


	//   ....[168]....
        /*0e50*/ 	.word	0x0500000f


	//   ....[169]....
        /*0e54*/ 	.word	0x0500000f


	//   ....[170]....
        /*0e58*/ 	.word	0x0500000f


	//   ....[171]....
        /*0e5c*/ 	.word	0x0500000f


	//   ....[172]....
        /*0e60*/ 	.word	0x0500000f


	//   ....[173]....
        /*0e64*/ 	.word	0x0500000f


	//   ....[174]....
        /*0e68*/ 	.word	0x0500000f


	//   ....[175]....
        /*0e6c*/ 	.word	0x0500000f


	//   ....[176]....
        /*0e70*/ 	.word	0x0500000f


	//   ....[177]....
        /*0e74*/ 	.word	0x0500000f


	//   ....[178]....
        /*0e78*/ 	.word	0x0500000f


	//   ....[179]....
        /*0e7c*/ 	.word	0x0500000f


	//   ....[180]....
        /*0e80*/ 	.word	0x0500000f


	//   ....[181]....
        /*0e84*/ 	.word	0x0500000f


	//   ....[182]....
        /*0e88*/ 	.word	0x0500000f


	//   ....[183]....
        /*0e8c*/ 	.word	0x0500000f


	//   ....[184]....
        /*0e90*/ 	.word	0x0500000f


	//   ....[185]....
        /*0e94*/ 	.word	0x0500000f


	//   ....[186]....
        /*0e98*/ 	.word	0x0500000f


	//   ....[187]....
        /*0e9c*/ 	.word	0x0500000f


	//   ....[188]....
        /*0ea0*/ 	.word	0x0500000f


	//   ....[189]....
        /*0ea4*/ 	.word	0x0500000f


	//   ....[190]....
        /*0ea8*/ 	.word	0x0500000f


	//   ....[191]....
        /*0eac*/ 	.word	0x0500000f


	//   ....[192]....
        /*0eb0*/ 	.word	0x0500000f


	//   ....[193]....
        /*0eb4*/ 	.word	0x0500000f


	//   ....[194]....
        /*0eb8*/ 	.word	0x0500000f


	//   ....[195]....
        /*0ebc*/ 	.word	0x0500000f


	//   ....[196]....
        /*0ec0*/ 	.word	0x0500000f


	//   ....[197]....
        /*0ec4*/ 	.word	0x0500000f


	//   ....[198]....
        /*0ec8*/ 	.word	0x0500000f


	//   ....[199]....
        /*0ecc*/ 	.word	0x0500000f


	//   ....[200]....
        /*0ed0*/ 	.word	0x0500000f


	//   ....[201]....
        /*0ed4*/ 	.word	0x0500000f


	//   ....[202]....
        /*0ed8*/ 	.word	0x0500000f


	//   ....[203]....
        /*0edc*/ 	.word	0x0500000f


	//   ....[204]....
        /*0ee0*/ 	.word	0x0500000f


	//   ....[205]....
        /*0ee4*/ 	.word	0x0500000f


	//   ....[206]....
        /*0ee8*/ 	.word	0x0500000f


	//   ....[207]....
        /*0eec*/ 	.word	0x0500000f


	//   ....[208]....
        /*0ef0*/ 	.word	0x0500000f


	//----- nvinfo : EIATTR_COOP_GROUP_INSTR_OFFSETS
	.align		4
.L_645:
        /*0ef4*/ 	.byte	0x04, 0x28
        /*0ef6*/ 	.short	(.L_647 - .L_646)


	//   ....[0]....
.L_646:
        /*0ef8*/ 	.word	0x00000060


	//   ....[1]....
        /*0efc*/ 	.word	0x00000190


	//   ....[2]....
        /*0f00*/ 	.word	0x00000250


	//   ....[3]....
        /*0f04*/ 	.word	0x00000420


	//   ....[4]....
        /*0f08*/ 	.word	0x00000580


	//   ....[5]....
        /*0f0c*/ 	.word	0x000006a0


	//   ....[6]....
        /*0f10*/ 	.word	0x00000800


	//   ....[7]....
        /*0f14*/ 	.word	0x000062f0


	//   ....[8]....
        /*0f18*/ 	.word	0x00006ac0


	//   ....[9]....
        /*0f1c*/ 	.word	0x00006ad0


	//   ....[10]....
        /*0f20*/ 	.word	0x00006ae0


	//   ....[11]....
        /*0f24*/ 	.word	0x00006af0


	//   ....[12]....
        /*0f28*/ 	.word	0x00006e10


	//   ....[13]....
        /*0f2c*/ 	.word	0x00006e20


	//   ....[14]....
        /*0f30*/ 	.word	0x00006e30


	//   ....[15]....
        /*0f34*/ 	.word	0x00006e40


	//   ....[16]....
        /*0f38*/ 	.word	0x00008210


	//   ....[17]....
        /*0f3c*/ 	.word	0x00008220


	//   ....[18]....
        /*0f40*/ 	.word	0x00008230


	//   ....[19]....
        /*0f44*/ 	.word	0x00008240


	//   ....[20]....
        /*0f48*/ 	.word	0x00008330


	//   ....[21]....
        /*0f4c*/ 	.word	0x00008340


	//   ....[22]....
        /*0f50*/ 	.word	0x000083d0


	//   ....[23]....
        /*0f54*/ 	.word	0x00008470


	//   ....[24]....
        /*0f58*/ 	.word	0x0000a810


	//   ....[25]....
        /*0f5c*/ 	.word	0x0000acf0


	//   ....[26]....
        /*0f60*/ 	.word	0x0000ad00


	//   ....[27]....
        /*0f64*/ 	.word	0x0000ad20


	//   ....[28]....
        /*0f68*/ 	.word	0x0000b2d0


	//   ....[29]....
        /*0f6c*/ 	.word	0x0000b2f0


	//   ....[30]....
        /*0f70*/ 	.word	0x0000cfd0


	//   ....[31]....
        /*0f74*/ 	.word	0x0000d060


	//   ....[32]....
        /*0f78*/ 	.word	0x0000d520


	//   ....[33]....
        /*0f7c*/ 	.word	0x0000d540


	//   ....[34]....
        /*0f80*/ 	.word	0x0000dc90


	//   ....[35]....
        /*0f84*/ 	.word	0x0000dcb0


	//   ....[36]....
        /*0f88*/ 	.word	0x000100b0


	//   ....[37]....
        /*0f8c*/ 	.word	0x000100d0


	//   ....[38]....
        /*0f90*/ 	.word	0x000104e0


	//   ....[39]....
        /*0f94*/ 	.word	0x00010500


	//   ....[40]....
        /*0f98*/ 	.word	0x00011990


	//   ....[41]....
        /*0f9c*/ 	.word	0x000119e0


	//   ....[42]....
        /*0fa0*/ 	.word	0x00011a50


	//   ....[43]....
        /*0fa4*/ 	.word	0x00011a80


	//   ....[44]....
        /*0fa8*/ 	.word	0x00013890


	//   ....[45]....
        /*0fac*/ 	.word	0x000138d0


	//   ....[46]....
        /*0fb0*/ 	.word	0x00013920


	//   ....[47]....
        /*0fb4*/ 	.word	0x00013960


	//   ....[48]....
        /*0fb8*/ 	.word	0x00013f40


	//   ....[49]....
        /*0fbc*/ 	.word	0x00013f70


	//   ....[50]....
        /*0fc0*/ 	.word	0x000140b0


	//   ....[51]....
        /*0fc4*/ 	.word	0x000140d0


	//   ....[52]....
        /*0fc8*/ 	.word	0x00014210


	//   ....[53]....
        /*0fcc*/ 	.word	0x00014230


	//   ....[54]....
        /*0fd0*/ 	.word	0x00014380


	//   ....[55]....
        /*0fd4*/ 	.word	0x000143a0


	//   ....[56]....
        /*0fd8*/ 	.word	0x00014cb0


	//   ....[57]....
        /*0fdc*/ 	.word	0x00014cc0


	//   ....[58]....
        /*0fe0*/ 	.word	0x00014ee0


	//   ....[59]....
        /*0fe4*/ 	.word	0x00014ef0


	//   ....[60]....
        /*0fe8*/ 	.word	0x00015100


	//   ....[61]....
        /*0fec*/ 	.word	0x00015110


	//   ....[62]....
        /*0ff0*/ 	.word	0x00015320


	//   ....[63]....
        /*0ff4*/ 	.word	0x00015330


	//   ....[64]....
        /*0ff8*/ 	.word	0x000155a0


	//   ....[65]....
        /*0ffc*/ 	.word	0x00015780


	//   ....[66]....
        /*1000*/ 	.word	0x000157b0


	//   ....[67]....
        /*1004*/ 	.word	0x000157e0


	//   ....[68]....
        /*1008*/ 	.word	0x00015810


	//   ....[69]....
        /*100c*/ 	.word	0x00015840


	//   ....[70]....
        /*1010*/ 	.word	0x00015870


	//   ....[71]....
        /*1014*/ 	.word	0x000159e0


	//   ....[72]....
        /*1018*/ 	.word	0x00015a10


	//   ....[73]....
        /*101c*/ 	.word	0x00015a40


	//   ....[74]....
        /*1020*/ 	.word	0x00015a70


	//   ....[75]....
        /*1024*/ 	.word	0x00015aa0


	//   ....[76]....
        /*1028*/ 	.word	0x00015ad0


	//   ....[77]....
        /*102c*/ 	.word	0x00015b70


	//   ....[78]....
        /*1030*/ 	.word	0x00015bd0


	//   ....[79]....
        /*1034*/ 	.word	0x00015c60


	//   ....[80]....
        /*1038*/ 	.word	0x00016af0


	//   ....[81]....
        /*103c*/ 	.word	0x00018590


	//   ....[82]....
        /*1040*/ 	.word	0x00019120


	//   ....[83]....
        /*1044*/ 	.word	0x00019140


	//   ....[84]....
        /*1048*/ 	.word	0x00019170


	//   ....[85]....
        /*104c*/ 	.word	0x00019190


	//   ....[86]....
        /*1050*/ 	.word	0x00019240


	//   ....[87]....
        /*1054*/ 	.word	0x000192d0


	//   ....[88]....
        /*1058*/ 	.word	0x00019300


	//   ....[89]....
        /*105c*/ 	.word	0x00019380


	//   ....[90]....
        /*1060*/ 	.word	0x000193b0


	//   ....[91]....
        /*1064*/ 	.word	0x00019430


	//   ....[92]....
        /*1068*/ 	.word	0x00019460


	//   ....[93]....
        /*106c*/ 	.word	0x000194e0


	//   ....[94]....
        /*1070*/ 	.word	0x00019510


	//   ....[95]....
        /*1074*/ 	.word	0x00019570


	//   ....[96]....
        /*1078*/ 	.word	0x00019580


	//   ....[97]....
        /*107c*/ 	.word	0x000195f0


	//   ....[98]....
        /*1080*/ 	.word	0x00019d10


	//   ....[99]....
        /*1084*/ 	.word	0x00019d30


	//   ....[100]....
        /*1088*/ 	.word	0x00019d50


	//   ....[101]....
        /*108c*/ 	.word	0x00019e00


	//   ....[102]....
        /*1090*/ 	.word	0x00019ec0


	//   ....[103]....
        /*1094*/ 	.word	0x00019ed0


	//   ....[104]....
        /*1098*/ 	.word	0x00019f90


	//   ....[105]....
        /*109c*/ 	.word	0x00019fa0


	//   ....[106]....
        /*10a0*/ 	.word	0x0001a040


	//   ....[107]....
        /*10a4*/ 	.word	0x0001a050


	//   ....[108]....
        /*10a8*/ 	.word	0x0001a100


	//   ....[109]....
        /*10ac*/ 	.word	0x0001a110


	//   ....[110]....
        /*10b0*/ 	.word	0x0001a1c0


	//   ....[111]....
        /*10b4*/ 	.word	0x0001a1d0


	//   ....[112]....
        /*10b8*/ 	.word	0x0001a240


	//   ....[113]....
        /*10bc*/ 	.word	0x0001a290


	//   ....[114]....
        /*10c0*/ 	.word	0x0001cf80


	//   ....[115]....
        /*10c4*/ 	.word	0x0001cfb0


	//   ....[116]....
        /*10c8*/ 	.word	0x0001cff0


	//   ....[117]....
        /*10cc*/ 	.word	0x0001d020


	//   ....[118]....
        /*10d0*/ 	.word	0x0001d050


	//   ....[119]....
        /*10d4*/ 	.word	0x0001d080


	//   ....[120]....
        /*10d8*/ 	.word	0x0001d0b0


	//   ....[121]....
        /*10dc*/ 	.word	0x0001d0e0


	//   ....[122]....
        /*10e0*/ 	.word	0x0001d260


	//   ....[123]....
        /*10e4*/ 	.word	0x0001d290


	//   ....[124]....
        /*10e8*/ 	.word	0x0001d2c0


	//   ....[125]....
        /*10ec*/ 	.word	0x0001d2f0


	//   ....[126]....
        /*10f0*/ 	.word	0x0001d320


	//   ....[127]....
        /*10f4*/ 	.word	0x0001d350


	//   ....[128]....
        /*10f8*/ 	.word	0x0001d410


	//   ....[129]....
        /*10fc*/ 	.word	0x0001d430


	//   ....[130]....
        /*1100*/ 	.word	0x0001d4a0


	//   ....[131]....
        /*1104*/ 	.word	0x0001db60


	//   ....[132]....
        /*1108*/ 	.word	0x0001dff0


	//   ....[133]....
        /*110c*/ 	.word	0x0001e090


	//   ....[134]....
        /*1110*/ 	.word	0x0001e120


	//   ....[135]....
        /*1114*/ 	.word	0x0001e170


	//   ....[136]....
        /*1118*/ 	.word	0x0001e1c0


	//   ....[137]....
        /*111c*/ 	.word	0x0001e250


	//   ....[138]....
        /*1120*/ 	.word	0x0001e2e0


	//   ....[139]....
        /*1124*/ 	.word	0x0001e330


	//   ....[140]....
        /*1128*/ 	.word	0x0001e380


	//   ....[141]....
        /*112c*/ 	.word	0x0001e470


	//   ....[142]....
        /*1130*/ 	.word	0x0001e520


	//   ....[143]....
        /*1134*/ 	.word	0x0001e570


	//   ....[144]....
        /*1138*/ 	.word	0x0001e5c0


	//   ....[145]....
        /*113c*/ 	.word	0x0001e6f0


	//   ....[146]....
        /*1140*/ 	.word	0x0001e7c0


	//   ....[147]....
        /*1144*/ 	.word	0x0001e900


	//   ....[148]....
        /*1148*/ 	.word	0x0001e970


	//   ....[149]....
        /*114c*/ 	.word	0x0001eca0


	//   ....[150]....
        /*1150*/ 	.word	0x0001ecf0


	//   ....[151]....
        /*1154*/ 	.word	0x0001ed80


	//   ....[152]....
        /*1158*/ 	.word	0x0001ee10


	//   ....[153]....
        /*115c*/ 	.word	0x0001eea0


	//   ....[154]....
        /*1160*/ 	.word	0x0001ef30


	//   ....[155]....
        /*1164*/ 	.word	0x0001efc0


	//   ....[156]....
        /*1168*/ 	.word	0x0001f050


	//   ....[157]....
        /*116c*/ 	.word	0x0001f110


	//   ....[158]....
        /*1170*/ 	.word	0x0001f400


	//   ....[159]....
        /*1174*/ 	.word	0x0001f580


	//   ....[160]....
        /*1178*/ 	.word	0x0001f5f0


	//   ....[161]....
        /*117c*/ 	.word	0x0001f650


	//   ....[162]....
        /*1180*/ 	.word	0x0001f6b0


	//   ....[163]....
        /*1184*/ 	.word	0x0001f780


	//   ....[164]....
        /*1188*/ 	.word	0x0001f840


	//   ....[165]....
        /*118c*/ 	.word	0x0001f950


	//   ....[166]....
        /*1190*/ 	.word	0x0001f9f0


	//   ....[167]....
        /*1194*/ 	.word	0x0001fac0


	//   ....[168]....
        /*1198*/ 	.word	0x0001fb60


	//   ....[169]....
        /*119c*/ 	.word	0x0001fc30


	//   ....[170]....
        /*11a0*/ 	.word	0x0001fcd0


	//   ....[171]....
        /*11a4*/ 	.word	0x0001fda0


	//   ....[172]....
        /*11a8*/ 	.word	0x0001fe40


	//   ....[173]....
        /*11ac*/ 	.word	0x0001fef0


	//   ....[174]....
        /*11b0*/ 	.word	0x0001ffd0


	//   ....[175]....
        /*11b4*/ 	.word	0x00020220


	//   ....[176]....
        /*11b8*/ 	.word	0x000202f0


	//   ....[177]....
        /*11bc*/ 	.word	0x000203c0


	//   ....[178]....
        /*11c0*/ 	.word	0x00020430


	//   ....[179]....
        /*11c4*/ 	.word	0x00020540


	//   ....[180]....
        /*11c8*/ 	.word	0x00020630


	//   ....[181]....
        /*11cc*/ 	.word	0x000206c0


	//   ....[182]....
        /*11d0*/ 	.word	0x000207b0


	//   ....[183]....
        /*11d4*/ 	.word	0x00020840


	//   ....[184]....
        /*11d8*/ 	.word	0x00020930


	//   ....[185]....
        /*11dc*/ 	.word	0x000209c0


	//   ....[186]....
        /*11e0*/ 	.word	0x00020aa0


	//   ....[187]....
        /*11e4*/ 	.word	0x00020bd0


	//   ....[188]....
        /*11e8*/ 	.word	0x00020c20


	//   ....[189]....
        /*11ec*/ 	.word	0x00020c80


	//   ....[190]....
        /*11f0*/ 	.word	0x00020d20


	//   ....[191]....
        /*11f4*/ 	.word	0x000210c0


	//   ....[192]....
        /*11f8*/ 	.word	0x00021160


	//   ....[193]....
        /*11fc*/ 	.word	0x00021280


	//   ....[194]....
        /*1200*/ 	.word	0x00021300


	//   ....[195]....
        /*1204*/ 	.word	0x00021380


	//   ....[196]....
        /*1208*/ 	.word	0x00021400


	//   ....[197]....
        /*120c*/ 	.word	0x00021480


	//   ....[198]....
        /*1210*/ 	.word	0x00021510


	//   ....[199]....
        /*1214*/ 	.word	0x000215b0


	//   ....[200]....
        /*1218*/ 	.word	0x00021660


	//   ....[201]....
        /*121c*/ 	.word	0x000216e0


	//   ....[202]....
        /*1220*/ 	.word	0x00021760


	//   ....[203]....
        /*1224*/ 	.word	0x000217e0


	//   ....[204]....
        /*1228*/ 	.word	0x00021870


	//   ....[205]....
        /*122c*/ 	.word	0x000218f0


	//   ....[206]....
        /*1230*/ 	.word	0x00021990


	//   ....[207]....
        /*1234*/ 	.word	0x00021a20


	//   ....[208]....
        /*1238*/ 	.word	0x00021b50


	//----- nvinfo : EIATTR_REG_RECONFIG
	.align		4
.L_647:
        /*123c*/ 	.byte	0x01, 0x54
	.zero		2


	//----- nvinfo : EIATTR_SYSCALL_OFFSETS
	.align		4
        /*1240*/ 	.byte	0x04, 0x46
        /*1242*/ 	.short	(.L_649 - .L_648)


	//   ....[0]....
.L_648:
        /*1244*/ 	.word	0x00001a50


	//   ....[1]....
        /*1248*/ 	.word	0x00001ba0


	//   ....[2]....
        /*124c*/ 	.word	0x000064e0


	//   ....[3]....
        /*1250*/ 	.word	0x00006800


	//   ....[4]....
        /*1254*/ 	.word	0x00018190


	//   ....[5]....
        /*1258*/ 	.word	0x000182f0


	//   ....[6]....
        /*125c*/ 	.word	0x000183f0


	//   ....[7]....
        /*1260*/ 	.word	0x00018d00


	//   ....[8]....
        /*1264*/ 	.word	0x00019910


	//----- nvinfo : EIATTR_MBARRIER_INSTR_OFFSETS
	.align		4
.L_649:
        /*1268*/ 	.byte	0x04, 0x39
        /*126a*/ 	.short	(.L_651 - .L_650)


	//   ....[0]....
.L_650:
        /*126c*/ 	.word	0x000002c0
        /*1270*/ 	.word	0x000000ff
        /*1274*/ 	.word	0x00032400
        /*1278*/ 	.short	0x0100
        /*127a*/ 	.byte	0x08
	.zero		1


	//   ....[1]....
        /*127c*/ 	.word	0x000002d0
        /*1280*/ 	.word	0x000000ff
        /*1284*/ 	.word	0x00032410
        /*1288*/ 	.short	0x0100
        /*128a*/ 	.byte	0x08
	.zero		1


	//   ....[2]....
        /*128c*/ 	.word	0x000002e0
        /*1290*/ 	.word	0x000000ff
        /*1294*/ 	.word	0x00032420
        /*1298*/ 	.short	0x0100
        /*129a*/ 	.byte	0x08
	.zero		1


	//   ....[3]....
        /*129c*/ 	.word	0x000003d0
        /*12a0*/ 	.word	0x000000ff
        /*12a4*/ 	.word	0x00032430
        /*12a8*/ 	.short	0x0100
        /*12aa*/ 	.byte	0x08
	.zero		1


	//   ....[4]....
        /*12ac*/ 	.word	0x000003e0
        /*12b0*/ 	.word	0x000000ff
        /*12b4*/ 	.word	0x00032440
        /*12b8*/ 	.short	0x0100
        /*12ba*/ 	.byte	0x08
	.zero		1


	//   ....[5]....
        /*12bc*/ 	.word	0x000003f0
        /*12c0*/ 	.word	0x000000ff
        /*12c4*/ 	.word	0x00032438
        /*12c8*/ 	.short	0x0100
        /*12ca*/ 	.byte	0x08
	.zero		1


	//   ....[6]....
        /*12cc*/ 	.word	0x00000400
        /*12d0*/ 	.word	0x000000ff
        /*12d4*/ 	.word	0x00032448
        /*12d8*/ 	.short	0x0100
        /*12da*/ 	.byte	0x08
	.zero		1


	//   ....[7]....
        /*12dc*/ 	.word	0x00000530
        /*12e0*/ 	.word	0x000000ff
        /*12e4*/ 	.word	0x00032450
        /*12e8*/ 	.short	0x0100
        /*12ea*/ 	.byte	0x08
	.zero		1


	//   ....[8]....
        /*12ec*/ 	.word	0x00000540
        /*12f0*/ 	.word	0x000000ff
        /*12f4*/ 	.word	0x00032460
        /*12f8*/ 	.short	0x0100
        /*12fa*/ 	.byte	0x08
	.zero		1


	//   ....[9]....
        /*12fc*/ 	.word	0x00000550
        /*1300*/ 	.word	0x000000ff
        /*1304*/ 	.word	0x00032458
        /*1308*/ 	.short	0x0100
        /*130a*/ 	.byte	0x08
	.zero		1


	//   ....[10]....
        /*130c*/ 	.word	0x00000560
        /*1310*/ 	.word	0x000000ff
        /*1314*/ 	.word	0x00032468
        /*1318*/ 	.short	0x0100
        /*131a*/ 	.byte	0x08
	.zero		1


	//   ....[11]....
        /*131c*/ 	.word	0x00000650
        /*1320*/ 	.word	0x000000ff
        /*1324*/ 	.word	0x00032470
        /*1328*/ 	.short	0x0100
        /*132a*/ 	.byte	0x06
	.zero		1


	//   ....[12]....
        /*132c*/ 	.word	0x00000660
        /*1330*/ 	.word	0x000000ff
        /*1334*/ 	.word	0x00032480
        /*1338*/ 	.short	0x0100
        /*133a*/ 	.byte	0x06
	.zero		1


	//   ....[13]....
        /*133c*/ 	.word	0x00000670
        /*1340*/ 	.word	0x000000ff
        /*1344*/ 	.word	0x00032478
        /*1348*/ 	.short	0x0100
        /*134a*/ 	.byte	0x06
	.zero		1


	//   ....[14]....
        /*134c*/ 	.word	0x00000680
        /*1350*/ 	.word	0x000000ff
        /*1354*/ 	.word	0x00032488
        /*1358*/ 	.short	0x0100
        /*135a*/ 	.byte	0x06
	.zero		1


	//   ....[15]....
        /*135c*/ 	.word	0x000007b0
        /*1360*/ 	.word	0x000000ff
        /*1364*/ 	.word	0x00032490
        /*1368*/ 	.short	0x0100
        /*136a*/ 	.byte	0x08
	.zero		1


	//   ....[16]....
        /*136c*/ 	.word	0x000007c0
        /*1370*/ 	.word	0x000000ff
        /*1374*/ 	.word	0x000324a0
        /*1378*/ 	.short	0x0100
        /*137a*/ 	.byte	0x08
	.zero		1


	//   ....[17]....
        /*137c*/ 	.word	0x000007d0
        /*1380*/ 	.word	0x000000ff
        /*1384*/ 	.word	0x00032498
        /*1388*/ 	.short	0x0100
        /*138a*/ 	.byte	0x08
	.zero		1


	//   ....[18]....
        /*138c*/ 	.word	0x000007e0
        /*1390*/ 	.word	0x000000ff
        /*1394*/ 	.word	0x000324a8
        /*1398*/ 	.short	0x0100
        /*139a*/ 	.byte	0x08
	.zero		1


	//   ....[19]....
        /*139c*/ 	.word	0x00000910
        /*13a0*/ 	.word	0x000000ff
        /*13a4*/ 	.word	0x000324b0
        /*13a8*/ 	.short	0x0100
        /*13aa*/ 	.byte	0x08
	.zero		1


	//   ....[20]....
        /*13ac*/ 	.word	0x00000920
        /*13b0*/ 	.word	0x000000ff
        /*13b4*/ 	.word	0x000324c0
        /*13b8*/ 	.short	0x0100
        /*13ba*/ 	.byte	0x08
	.zero		1


	//   ....[21]....
        /*13bc*/ 	.word	0x00000930
        /*13c0*/ 	.word	0x000000ff
        /*13c4*/ 	.word	0x000324b8
        /*13c8*/ 	.short	0x0100
        /*13ca*/ 	.byte	0x08
	.zero		1


	//   ....[22]....
        /*13cc*/ 	.word	0x00000940
        /*13d0*/ 	.word	0x000000ff
        /*13d4*/ 	.word	0x000324c8
        /*13d8*/ 	.short	0x0100
        /*13da*/ 	.byte	0x08
	.zero		1


	//   ....[23]....
        /*13dc*/ 	.word	0x00002f10
        /*13e0*/ 	.word	0x00000060
        /*13e4*/ 	.word	0x00032490
        /*13e8*/ 	.short	0x010a
        /*13ea*/ 	.byte	0x3f
	.zero		1


	//   ....[24]....
        /*13ec*/ 	.word	0x000041f0
        /*13f0*/ 	.word	0x00000060
        /*13f4*/ 	.word	0x00032490
        /*13f8*/ 	.short	0x010a
        /*13fa*/ 	.byte	0x3f
	.zero		1


	//   ....[25]....
        /*13fc*/ 	.word	0x000053d0
        /*1400*/ 	.word	0x00000060
        /*1404*/ 	.word	0x00032490
        /*1408*/ 	.short	0x010a
        /*140a*/ 	.byte	0x3f
	.zero		1


	//   ....[26]....
        /*140c*/ 	.word	0x000055f0
        /*1410*/ 	.word	0x00000020
        /*1414*/ 	.word	0x00000000
        /*1418*/ 	.short	0x0101
        /*141a*/ 	.byte	0x3f
	.zero		1


	//   ....[27]....
        /*141c*/ 	.word	0x00005630
        /*1420*/ 	.word	0x00000060
        /*1424*/ 	.word	0x000324b0
        /*1428*/ 	.short	0x010a
        /*142a*/ 	.byte	0x3f
	.zero		1


	//   ....[28]....
        /*142c*/ 	.word	0x00005c90
        /*1430*/ 	.word	0x00000060
        /*1434*/ 	.word	0x00000000
        /*1438*/ 	.short	0x0101
        /*143a*/ 	.byte	0x3f
	.zero		1


	//   ....[29]....
        /*143c*/ 	.word	0x00006580
        /*1440*/ 	.word	0x00000013
        /*1444*/ 	.word	0x00032400
        /*1448*/ 	.short	0x010a
        /*144a*/ 	.byte	0x3f
	.zero		1


	//   ....[30]....
        /*144c*/ 	.word	0x000065d0
        /*1450*/ 	.word	0x00000013
        /*1454*/ 	.word	0x00032400
        /*1458*/ 	.short	0x010a
        /*145a*/ 	.byte	0x3f
	.zero		1


	//   ....[31]....
        /*145c*/ 	.word	0x000070c0
        /*1460*/ 	.word	0x00000013
        /*1464*/ 	.word	0x00032400
        /*1468*/ 	.short	0x010a
        /*146a*/ 	.byte	0x3f
	.zero		1


	//   ....[32]....
        /*146c*/ 	.word	0x000086c0
        /*1470*/ 	.word	0x00000013
        /*1474*/ 	.word	0x00032400
        /*1478*/ 	.short	0x010a
        /*147a*/ 	.byte	0x3f
	.zero		1


	//   ....[33]....
        /*147c*/ 	.word	0x00009700
        /*1480*/ 	.word	0x000000ae
        /*1484*/ 	.word	0x00032430
        /*1488*/ 	.short	0x010a
        /*148a*/ 	.byte	0x3f
	.zero		1


	//   ....[34]....
        /*148c*/ 	.word	0x00009790
        /*1490*/ 	.word	0x000000ae
        /*1494*/ 	.word	0x00032430
        /*1498*/ 	.short	0x010a
        /*149a*/ 	.byte	0x3f
	.zero		1


	//   ....[35]....
        /*149c*/ 	.word	0x00009ab0
        /*14a0*/ 	.word	0x00000013
        /*14a4*/ 	.word	0x00032410
        /*14a8*/ 	.short	0x010a
        /*14aa*/ 	.byte	0x3f
	.zero		1


	//   ....[36]....
        /*14ac*/ 	.word	0x00009b00
        /*14b0*/ 	.word	0x000000ae
        /*14b4*/ 	.word	0x00032450
        /*14b8*/ 	.short	0x010a
        /*14ba*/ 	.byte	0x3f
	.zero		1


	//   ....[37]....
        /*14bc*/ 	.word	0x00009b80
        /*14c0*/ 	.word	0x000000ae
        /*14c4*/ 	.word	0x00032450
        /*14c8*/ 	.short	0x010a
        /*14ca*/ 	.byte	0x3f
	.zero		1


	//   ....[38]....
        /*14cc*/ 	.word	0x0000b5a0
        /*14d0*/ 	.word	0x00000018
        /*14d4*/ 	.word	0x00000000
        /*14d8*/ 	.short	0x0101
        /*14da*/ 	.byte	0x3f
	.zero		1


	//   ....[39]....
        /*14dc*/ 	.word	0x0000c140
        /*14e0*/ 	.word	0x000000ae
        /*14e4*/ 	.word	0x00000000
        /*14e8*/ 	.short	0x0101
        /*14ea*/ 	.byte	0x3f
	.zero		1


	//   ....[40]....
        /*14ec*/ 	.word	0x0000c230
        /*14f0*/ 	.word	0x000000cd
        /*14f4*/ 	.word	0x00032430
        /*14f8*/ 	.short	0x010a
        /*14fa*/ 	.byte	0x3f
	.zero		1


	//   ....[41]....
        /*14fc*/ 	.word	0x0000c2a0
        /*1500*/ 	.word	0x000000cd
        /*1504*/ 	.word	0x00032430
        /*1508*/ 	.short	0x010a
        /*150a*/ 	.byte	0x3f
	.zero		1


	//   ....[42]....
        /*150c*/ 	.word	0x0000c530
        /*1510*/ 	.word	0x000000cd
        /*1514*/ 	.word	0x00032450
        /*1518*/ 	.short	0x010a
        /*151a*/ 	.byte	0x3f
	.zero		1


	//   ....[43]....
        /*151c*/ 	.word	0x0000c580
        /*1520*/ 	.word	0x000000cd
        /*1524*/ 	.word	0x00032450
        /*1528*/ 	.short	0x010a
        /*152a*/ 	.byte	0x3f
	.zero		1


	//   ....[44]....
        /*152c*/ 	.word	0x0000e3c0
        /*1530*/ 	.word	0x000000cf
        /*1534*/ 	.word	0x00000000
        /*1538*/ 	.short	0x0101
        /*153a*/ 	.byte	0x3f
	.zero		1


	//   ....[45]....
        /*153c*/ 	.word	0x0000f150
        /*1540*/ 	.word	0x000000cd
        /*1544*/ 	.word	0x00000000
        /*1548*/ 	.short	0x0101
        /*154a*/ 	.byte	0x3f
	.zero		1


	//   ....[46]....
        /*154c*/ 	.word	0x0000f260
        /*1550*/ 	.word	0x000000d7
        /*1554*/ 	.word	0x00032430
        /*1558*/ 	.short	0x010a
        /*155a*/ 	.byte	0x3f
	.zero		1


	//   ....[47]....
        /*155c*/ 	.word	0x0000f2d0
        /*1560*/ 	.word	0x000000d7
        /*1564*/ 	.word	0x00032430
        /*1568*/ 	.short	0x010a
        /*156a*/ 	.byte	0x3f
	.zero		1


	//   ....[48]....
        /*156c*/ 	.word	0x0000f580
        /*1570*/ 	.word	0x000000d7
        /*1574*/ 	.word	0x00032450
        /*1578*/ 	.short	0x010a
        /*157a*/ 	.byte	0x3f
	.zero		1


	//   ....[49]....
        /*157c*/ 	.word	0x0000f5d0
        /*1580*/ 	.word	0x000000d7
        /*1584*/ 	.word	0x00032450
        /*1588*/ 	.short	0x010a
        /*158a*/ 	.byte	0x3f
	.zero		1


	//   ....[50]....
        /*158c*/ 	.word	0x00010ba0
        /*1590*/ 	.word	0x00000098
        /*1594*/ 	.word	0x00000000
        /*1598*/ 	.short	0x0101
        /*159a*/ 	.byte	0x3f
	.zero		1


	//   ....[51]....
        /*159c*/ 	.word	0x00011950
        /*15a0*/ 	.word	0x000000d7
        /*15a4*/ 	.word	0x00000000
        /*15a8*/ 	.short	0x0101
        /*15aa*/ 	.byte	0x3f
	.zero		1


	//   ....[52]....
        /*15ac*/ 	.word	0x00013f30
        /*15b0*/ 	.word	0x00000000
        /*15b4*/ 	.word	0x00000000
        /*15b8*/ 	.short	0x0101
        /*15ba*/ 	.byte	0x3f
	.zero		1


	//   ....[53]....
        /*15bc*/ 	.word	0x00016be0
        /*15c0*/ 	.word	0x00000005
        /*15c4*/ 	.word	0x00032420
        /*15c8*/ 	.short	0x010a
        /*15ca*/ 	.byte	0x3f
	.zero		1


	//   ....[54]....
        /*15cc*/ 	.word	0x00016cd0
        /*15d0*/ 	.word	0x00000003
        /*15d4*/ 	.word	0x000324a0
        /*15d8*/ 	.short	0x010a
        /*15da*/ 	.byte	0x3f
	.zero		1


	//   ....[55]....
        /*15dc*/ 	.word	0x00016f20
        /*15e0*/ 	.word	0x00000003
        /*15e4*/ 	.word	0x000324c0
        /*15e8*/ 	.short	0x010a
        /*15ea*/ 	.byte	0x3f
	.zero		1


	//   ....[56]....
        /*15ec*/ 	.word	0x000175e0
        /*15f0*/ 	.word	0x00000004
        /*15f4*/ 	.word	0x000324a0
        /*15f8*/ 	.short	0x010a
        /*15fa*/ 	.byte	0x3f
	.zero		1


	//   ....[57]....
        /*15fc*/ 	.word	0x00017820
        /*1600*/ 	.word	0x00000004
        /*1604*/ 	.word	0x000324c0
        /*1608*/ 	.short	0x010a
        /*160a*/ 	.byte	0x3f
	.zero		1


	//   ....[58]....
        /*160c*/ 	.word	0x00018840
        /*1610*/ 	.word	0x00000000
        /*1614*/ 	.word	0x00032440
        /*1618*/ 	.short	0x010a
        /*161a*/ 	.byte	0x3f
	.zero		1


	//   ....[59]....
        /*161c*/ 	.word	0x000196b0
        /*1620*/ 	.word	0x00000008
        /*1624*/ 	.word	0x00032400
        /*1628*/ 	.short	0x0107
        /*162a*/ 	.byte	0x3f
	.zero		1


	//   ....[60]....
        /*162c*/ 	.word	0x00019750
        /*1630*/ 	.word	0x00000002
        /*1634*/ 	.word	0x00032400
        /*1638*/ 	.short	0x0101
        /*163a*/ 	.byte	0x3f
	.zero		1


	//   ....[61]....
        /*163c*/ 	.word	0x0001a3b0
        /*1640*/ 	.word	0x00000008
        /*1644*/ 	.word	0x00032410
        /*1648*/ 	.short	0x0107
        /*164a*/ 	.byte	0x3f
	.zero		1


	//   ....[62]....
        /*164c*/ 	.word	0x0001a4b0
        /*1650*/ 	.word	0x00000002
        /*1654*/ 	.word	0x00032410
        /*1658*/ 	.short	0x0101
        /*165a*/ 	.byte	0x3f
	.zero		1


	//   ....[63]....
        /*165c*/ 	.word	0x0001a4d0
        /*1660*/ 	.word	0x00000002
        /*1664*/ 	.word	0x00032420
        /*1668*/ 	.short	0x010a
        /*166a*/ 	.byte	0x3f
	.zero		1


	//   ....[64]....
        /*166c*/ 	.word	0x0001a5e0
        /*1670*/ 	.word	0x00000002
        /*1674*/ 	.word	0x00032460
        /*1678*/ 	.short	0x010a
        /*167a*/ 	.byte	0x3f
	.zero		1


	//   ....[65]....
        /*167c*/ 	.word	0x0001aed0
        /*1680*/ 	.word	0x00000002
        /*1684*/ 	.word	0x00032440
        /*1688*/ 	.short	0x010a
        /*168a*/ 	.byte	0x3f
	.zero		1


	//   ....[66]....
        /*168c*/ 	.word	0x0001b130
        /*1690*/ 	.word	0x00000002
        /*1694*/ 	.word	0x00032460
        /*1698*/ 	.short	0x010a
        /*169a*/ 	.byte	0x3f
	.zero		1


	//   ....[67]....
        /*169c*/ 	.word	0x0001b9b0
        /*16a0*/ 	.word	0x00000003
        /*16a4*/ 	.word	0x00032440
        /*16a8*/ 	.short	0x010a
        /*16aa*/ 	.byte	0x3f
	.zero		1


	//   ....[68]....
        /*16ac*/ 	.word	0x0001bc00
        /*16b0*/ 	.word	0x00000003
        /*16b4*/ 	.word	0x00032460
        /*16b8*/ 	.short	0x010a
        /*16ba*/ 	.byte	0x3f
	.zero		1


	//   ....[69]....
        /*16bc*/ 	.word	0x0001c410
        /*16c0*/ 	.word	0x00000003
        /*16c4*/ 	.word	0x00032440
        /*16c8*/ 	.short	0x010a
        /*16ca*/ 	.byte	0x3f
	.zero		1


	//   ....[70]....
        /*16cc*/ 	.word	0x0001c670
        /*16d0*/ 	.word	0x00000003
        /*16d4*/ 	.word	0x00032460
        /*16d8*/ 	.short	0x010a
        /*16da*/ 	.byte	0x3f
	.zero		1


	//   ....[71]....
        /*16dc*/ 	.word	0x0001dae0
        /*16e0*/ 	.word	0x00000000
        /*16e4*/ 	.word	0x00032420
        /*16e8*/ 	.short	0x010a
        /*16ea*/ 	.byte	0x3f
	.zero		1


	//   ....[72]....
        /*16ec*/ 	.word	0x0001dc90
        /*16f0*/ 	.word	0x00000006
        /*16f4*/ 	.word	0x00000000
        /*16f8*/ 	.short	0x010a
        /*16fa*/ 	.byte	0x3f
	.zero		1


	//   ....[73]....
        /*16fc*/ 	.word	0x0001dd00
        /*1700*/ 	.word	0x00000007
        /*1704*/ 	.word	0x00000000
        /*1708*/ 	.short	0x010a
        /*170a*/ 	.byte	0x3f
	.zero		1


	//   ....[74]....
        /*170c*/ 	.word	0x0001dd70
        /*1710*/ 	.word	0x00000004
        /*1714*/ 	.word	0x00000000
        /*1718*/ 	.short	0x010a
        /*171a*/ 	.byte	0x3f
	.zero		1


	//   ....[75]....
        /*171c*/ 	.word	0x0001dda0
        /*1720*/ 	.word	0x00000003
        /*1724*/ 	.word	0x00000000
        /*1728*/ 	.short	0x010a
        /*172a*/ 	.byte	0x3f
	.zero		1


	//   ....[76]....
        /*172c*/ 	.word	0x0001de00
        /*1730*/ 	.word	0x00000060
        /*1734*/ 	.word	0x00032490
        /*1738*/ 	.short	0x010a
        /*173a*/ 	.byte	0x3f
	.zero		1


	//   ....[77]....
        /*173c*/ 	.word	0x0001de50
        /*1740*/ 	.word	0x00000060
        /*1744*/ 	.word	0x00032490
        /*1748*/ 	.short	0x010a
        /*174a*/ 	.byte	0x3f
	.zero		1


	//   ....[78]....
        /*174c*/ 	.word	0x0001dea0
        /*1750*/ 	.word	0x00000060
        /*1754*/ 	.word	0x00032490
        /*1758*/ 	.short	0x010a
        /*175a*/ 	.byte	0x3f
	.zero		1


	//   ....[79]....
        /*175c*/ 	.word	0x0001def0
        /*1760*/ 	.word	0x00000060
        /*1764*/ 	.word	0x000324b0
        /*1768*/ 	.short	0x010a
        /*176a*/ 	.byte	0x3f
	.zero		1


	//   ....[80]....
        /*176c*/ 	.word	0x0001e3b0
        /*1770*/ 	.word	0x00000013
        /*1774*/ 	.word	0x00032400
        /*1778*/ 	.short	0x010a
        /*177a*/ 	.byte	0x3f
	.zero		1


	//   ....[81]....
        /*177c*/ 	.word	0x0001e9d0
        /*1780*/ 	.word	0x00000013
        /*1784*/ 	.word	0x00032400
        /*1788*/ 	.short	0x010a
        /*178a*/ 	.byte	0x3f
	.zero		1


	//   ....[82]....
        /*178c*/ 	.word	0x0001ea20
        /*1790*/ 	.word	0x000000ae
        /*1794*/ 	.word	0x00032430
        /*1798*/ 	.short	0x010a
        /*179a*/ 	.byte	0x3f
	.zero		1


	//   ....[83]....
        /*179c*/ 	.word	0x0001ea70
        /*17a0*/ 	.word	0x00000013
        /*17a4*/ 	.word	0x00032410
        /*17a8*/ 	.short	0x010a
        /*17aa*/ 	.byte	0x3f
	.zero		1


	//   ....[84]....
        /*17ac*/ 	.word	0x0001eac0
        /*17b0*/ 	.word	0x000000ae
        /*17b4*/ 	.word	0x00032450
        /*17b8*/ 	.short	0x010a
        /*17ba*/ 	.byte	0x3f
	.zero		1


	//   ....[85]....
        /*17bc*/ 	.word	0x0001eb10
        /*17c0*/ 	.word	0x000000cd
        /*17c4*/ 	.word	0x00032430
        /*17c8*/ 	.short	0x010a
        /*17ca*/ 	.byte	0x3f
	.zero		1


	//   ....[86]....
        /*17cc*/ 	.word	0x0001eb60
        /*17d0*/ 	.word	0x000000cd
        /*17d4*/ 	.word	0x00032450
        /*17d8*/ 	.short	0x010a
        /*17da*/ 	.byte	0x3f
	.zero		1


	//   ....[87]....
        /*17dc*/ 	.word	0x0001ebb0
        /*17e0*/ 	.word	0x000000d7
        /*17e4*/ 	.word	0x00032430
        /*17e8*/ 	.short	0x010a
        /*17ea*/ 	.byte	0x3f
	.zero		1


	//   ....[88]....
        /*17ec*/ 	.word	0x0001ec00
        /*17f0*/ 	.word	0x000000d7
        /*17f4*/ 	.word	0x00032450
        /*17f8*/ 	.short	0x010a
        /*17fa*/ 	.byte	0x3f
	.zero		1


	//   ....[89]....
        /*17fc*/ 	.word	0x0001f1e0
        /*1800*/ 	.word	0x00000004
        /*1804*/ 	.word	0x00032420
        /*1808*/ 	.short	0x010a
        /*180a*/ 	.byte	0x3f
	.zero		1


	//   ....[90]....
        /*180c*/ 	.word	0x0001f230
        /*1810*/ 	.word	0x00000003
        /*1814*/ 	.word	0x000324a0
        /*1818*/ 	.short	0x010a
        /*181a*/ 	.byte	0x3f
	.zero		1


	//   ....[91]....
        /*181c*/ 	.word	0x0001f280
        /*1820*/ 	.word	0x00000003
        /*1824*/ 	.word	0x000324c0
        /*1828*/ 	.short	0x010a
        /*182a*/ 	.byte	0x3f
	.zero		1


	//   ....[92]....
        /*182c*/ 	.word	0x0001f2d0
        /*1830*/ 	.word	0x00000004
        /*1834*/ 	.word	0x000324a0
        /*1838*/ 	.short	0x010a
        /*183a*/ 	.byte	0x3f
	.zero		1


	//   ....[93]....
        /*183c*/ 	.word	0x0001f320
        /*1840*/ 	.word	0x00000004
        /*1844*/ 	.word	0x000324c0
        /*1848*/ 	.short	0x010a
        /*184a*/ 	.byte	0x3f
	.zero		1


	//   ....[94]....
        /*184c*/ 	.word	0x0001f4c0
        /*1850*/ 	.word	0x00000000
        /*1854*/ 	.word	0x00032440
        /*1858*/ 	.short	0x010a
        /*185a*/ 	.byte	0x3f
	.zero		1


	//   ....[95]....
        /*185c*/ 	.word	0x00020de0
        /*1860*/ 	.word	0x00000002
        /*1864*/ 	.word	0x00032420
        /*1868*/ 	.short	0x010a
        /*186a*/ 	.byte	0x3f
	.zero		1


	//   ....[96]....
        /*186c*/ 	.word	0x00020e30
        /*1870*/ 	.word	0x00000002
        /*1874*/ 	.word	0x00032460
        /*1878*/ 	.short	0x010a
        /*187a*/ 	.byte	0x3f
	.zero		1


	//   ....[97]....
        /*187c*/ 	.word	0x00020e80
        /*1880*/ 	.word	0x00000002
        /*1884*/ 	.word	0x00032440
        /*1888*/ 	.short	0x010a
        /*188a*/ 	.byte	0x3f
	.zero		1


	//   ....[98]....
        /*188c*/ 	.word	0x00020ed0
        /*1890*/ 	.word	0x00000002
        /*1894*/ 	.word	0x00032460
        /*1898*/ 	.short	0x010a
        /*189a*/ 	.byte	0x3f
	.zero		1


	//   ....[99]....
        /*189c*/ 	.word	0x00020f20
        /*18a0*/ 	.word	0x00000003
        /*18a4*/ 	.word	0x00032440
        /*18a8*/ 	.short	0x010a
        /*18aa*/ 	.byte	0x3f
	.zero		1


	//   ....[100]....
        /*18ac*/ 	.word	0x00020f70
        /*18b0*/ 	.word	0x00000003
        /*18b4*/ 	.word	0x00032460
        /*18b8*/ 	.short	0x010a
        /*18ba*/ 	.byte	0x3f
	.zero		1


	//   ....[101]....
        /*18bc*/ 	.word	0x00020fc0
        /*18c0*/ 	.word	0x00000003
        /*18c4*/ 	.word	0x00032440
        /*18c8*/ 	.short	0x010a
        /*18ca*/ 	.byte	0x3f
	.zero		1


	//   ....[102]....
        /*18cc*/ 	.word	0x00021010
        /*18d0*/ 	.word	0x00000003
        /*18d4*/ 	.word	0x00032460
        /*18d8*/ 	.short	0x010a
        /*18da*/ 	.byte	0x3f
	.zero		1


	//   ....[103]....
        /*18dc*/ 	.word	0x00021a70
        /*18e0*/ 	.word	0x00000000
        /*18e4*/ 	.word	0x00032420
        /*18e8*/ 	.short	0x010a
        /*18ea*/ 	.byte	0x3f
	.zero		1


	//   ....[104]....
        /*18ec*/ 	.word	0x00021c10
        /*18f0*/ 	.word	0x00000006
        /*18f4*/ 	.word	0x00000000
        /*18f8*/ 	.short	0x010a
        /*18fa*/ 	.byte	0x3f
	.zero		1


	//   ....[105]....
        /*18fc*/ 	.word	0x00021c60
        /*1900*/ 	.word	0x00000007
        /*1904*/ 	.word	0x00000000
        /*1908*/ 	.short	0x010a
        /*190a*/ 	.byte	0x3f
	.zero		1


	//   ....[106]....
        /*190c*/ 	.word	0x00021cb0
        /*1910*/ 	.word	0x00000004
        /*1914*/ 	.word	0x00000000
        /*1918*/ 	.short	0x010a
        /*191a*/ 	.byte	0x3f
	.zero		1


	//----- nvinfo : EIATTR_NUM_MBARRIERS
	.align		4
.L_651:
        /*191c*/ 	.byte	0x03, 0x38
        /*191e*/ 	.short	0x0017


	//----- nvinfo : EIATTR_EXIT_INSTR_OFFSETS
	.align		4
        /*1920*/ 	.byte	0x04, 0x1c
        /*1922*/ 	.short	(.L_653 - .L_652)


	//   ....[0]....
.L_652:
        /*1924*/ 	.word	0x0001ddf0


	//----- nvinfo : EIATTR_MAX_THREADS
	.align		4
.L_653:
        /*1928*/ 	.byte	0x04, 0x05
        /*192a*/ 	.short	(.L_655 - .L_654)
.L_654:
        /*192c*/ 	.word	0x00000180
        /*1930*/ 	.word	0x00000001
        /*1934*/ 	.word	0x00000001


	//----- nvinfo : EIATTR_CRS_STACK_SIZE
	.align		4
.L_655:
        /*1938*/ 	.byte	0x04, 0x1e
        /*193a*/ 	.short	(.L_657 - .L_656)
.L_656:
        /*193c*/ 	.word	0x00000000


	//----- nvinfo : EIATTR_CBANK_PARAM_SIZE
	.align		4
.L_657:
        /*1940*/ 	.byte	0x03, 0x19
        /*1942*/ 	.short	0x0bf0


	//----- nvinfo : EIATTR_PARAM_CBANK
	.align		4
        /*1944*/ 	.byte	0x04, 0x0a
        /*1946*/ 	.short	(.L_659 - .L_658)
	.align		4
.L_658:
        /*1948*/ 	.word	index@(.nv.constant0._ZN7cutlass13device_kernelIN5flash11enable_sm90INS1_16FlashAttnFwdSm90INS1_25CollectiveMainloopFwdSm90ILi2EN4cute5tupleIJNS5_1CILi1EEES8_S8_EEENS6_IJNS7_ILi128EEENS7_ILi96EEENS7_ILi64EEEEEELi256ENS_10bfloat16_tEfNS_4arch4Sm90ELb1ELb0ELb0ELb1ELb0ELb1ELb1ELb1ELb0ELb1ELb0ELb0EEENS1_21CollectiveEpilogueFwdINS6_IJSA_NS7_ILi256EEESB_EEES9_SE_SG_Li256ELb1ELb1ELb0ELb0EEENS1_36VarlenDynamicPersistentTileSchedulerILi128ELi96ELi256ELi128ELb0ELb1ELb1ELb1ELb1ELb1EEEEEEEEEvNT_6ParamsE)
        /*194c*/ 	.short	0x0210
        /*194e*/ 	.short	0x0bf0


	//----- nvinfo : EIATTR_SW_WAR
	.align		4
.L_659:
        /*1950*/ 	.byte	0x04, 0x36
        /*1952*/ 	.short	(.L_661 - .L_660)
.L_660:
        /*1954*/ 	.word	0x00000008
.L_661:


//--------------------- .nv.callgraph             --------------------------
	.section	.nv.callgraph,"",@"SHT_CUDA_CALLGRAPH"
	.align	4
	.sectionentsize	8
	.align		4
        /*0000*/ 	.word	0x00000000
	.align		4
        /*0004*/ 	.word	0xffffffff
	.align		4
        /*0008*/ 	.word	index@(_ZN7cutlass13device_kernelIN5flash11enable_sm90INS1_16FlashAttnFwdSm90INS1_25CollectiveMainloopFwdSm90ILi2EN4cute5tupleIJNS5_1CILi1EEES8_S8_EEENS6_IJNS7_ILi128EEENS7_ILi96EEENS7_ILi64EEEEEELi256ENS_10bfloat16_tEfNS_4arch4Sm90ELb0ELb0ELb0ELb0ELb0ELb0ELb0ELb1ELb0ELb1ELb0ELb0EEENS1_21CollectiveEpilogueFwdINS6_IJSA_NS7_ILi256EEESB_EEES9_SE_SG_Li256ELb0ELb1ELb0ELb0EEENS1_29StaticPersistentTileSchedulerILb0EEEEEEEEEvNT_6ParamsE)
	.align		4
        /*000c*/ 	.word	index@(__assertfail)
	.align		4
        /*0010*/ 	.word	index@(_ZN7cutlass13device_kernelIN5flash11enable_sm90INS1_16FlashAttnFwdSm90INS1_25CollectiveMainloopFwdSm90ILi2EN4cute5tupleIJNS5_1CILi1EEES8_S8_EEENS6_IJNS7_ILi128EEENS7_ILi96EEENS7_ILi64EEEEEELi256ENS_10bfloat16_tEfNS_4arch4Sm90ELb0ELb0ELb0ELb0ELb0ELb0ELb1ELb1ELb0ELb1ELb0ELb0EEENS1_21CollectiveEpilogueFwdINS6_IJSA_NS7_ILi256EEESB_EEES9_SE_SG_Li256ELb0ELb1ELb0ELb0EEENS1_29StaticPersistentTileSchedulerILb0EEEEEEEEEvNT_6ParamsE)
	.align		4
        /*0014*/ 	.word	index@(__assertfail)
	.align		4
        /*0018*/ 	.word	index@(_ZN7cutlass13device_kernelIN5flash11enable_sm90INS1_16FlashAttnFwdSm90INS1_25CollectiveMainloopFwdSm90ILi2EN4cute5tupleIJNS5_1CILi1EEES8_S8_EEENS6_IJNS7_ILi128EEENS7_ILi96EEENS7_ILi64EEEEEELi256ENS_10bfloat16_tEfNS_4arch4Sm90ELb0ELb0ELb0ELb1ELb0ELb0ELb0ELb1ELb0ELb1ELb0ELb0EEENS1_21CollectiveEpilogueFwdINS6_IJSA_NS7_ILi256EEESB_EEES9_SE_SG_Li256ELb1ELb1ELb0ELb0EEENS1_36VarlenDynamicPersistentTileSchedulerILi128ELi96ELi256ELi128ELb0ELb1ELb1ELb0ELb1ELb1EEEEEEEEEvNT_6ParamsE)
	.align		4
        /*001c*/ 	.word	index@(__assertfail)
	.align		4
        /*0020*/ 	.word	index@(_ZN7cutlass13device_kernelIN5flash11enable_sm90INS1_16FlashAttnFwdSm90INS1_25CollectiveMainloopFwdSm90ILi2EN4cute5tupleIJNS5_1CILi1EEES8_S8_EEENS6_IJNS7_ILi128EEENS7_ILi96EEENS7_ILi64EEEEEELi256ENS_10bfloat16_tEfNS_4arch4Sm90ELb0ELb0ELb0ELb1ELb0ELb1ELb0ELb1ELb0ELb1ELb0ELb0EEENS1_21CollectiveEpilogueFwdINS6_IJSA_NS7_ILi256EEESB_EEES9_SE_SG_Li256ELb1ELb1ELb0ELb0EEENS1_36VarlenDynamicPersistentTileSchedulerILi128ELi96ELi256ELi128ELb0ELb1ELb1ELb0ELb1ELb1EEEEEEEEEvNT_6ParamsE)
	.align		4
        /*0024*/ 	.word	index@(__assertfail)
	.align		4
        /*0028*/ 	.word	index@(_ZN7cutlass13device_kernelIN5flash11enable_sm90INS1_16FlashAttnFwdSm90INS1_25CollectiveMainloopFwdSm90ILi2EN4cute5tupleIJNS5_1CILi1EEES8_S8_EEENS6_IJNS7_ILi128EEENS7_ILi96EEENS7_ILi64EEEEEELi256ENS_10bfloat16_tEfNS_4arch4Sm90ELb0ELb0ELb0ELb1ELb0ELb0ELb1ELb1ELb0ELb1ELb0ELb0EEENS1_21CollectiveEpilogueFwdINS6_IJSA_NS7_ILi256EEESB_EEES9_SE_SG_Li256ELb1ELb1ELb0ELb0EEENS1_36VarlenDynamicPersistentTileSchedulerILi128ELi96ELi256ELi128ELb0ELb1ELb1ELb0ELb1ELb1EEEEEEEEEvNT_6ParamsE)
	.align		4
        /*002c*/ 	.word	index@(__assertfail)
	.align		4
        /*0030*/ 	.word	index@(_ZN7cutlass13device_kernelIN5flash11enable_sm90INS1_16FlashAttnFwdSm90INS1_25CollectiveMainloopFwdSm90ILi2EN4cute5tupleIJNS5_1CILi1EEES8_S8_EEENS6_IJNS7_ILi128EEENS7_ILi96EEENS7_ILi64EEEEEELi256ENS_10bfloat16_tEfNS_4arch4Sm90ELb0ELb0ELb0ELb1ELb0ELb1ELb1ELb1ELb0ELb1ELb0ELb0EEENS1_21CollectiveEpilogueFwdINS6_IJSA_NS7_ILi256EEESB_EEES9_SE_SG_Li256ELb1ELb1ELb0ELb0EEENS1_36VarlenDynamicPersistentTileSchedulerILi128ELi96ELi256ELi128ELb0ELb1ELb1ELb0ELb1ELb1EEEEEEEEEvNT_6ParamsE)
	.align		4
        /*0034*/ 	.word	index@(__assertfail)
	.align		4
        /*0038*/ 	.word	index@(_ZN7cutlass13device_kernelIN5flash11enable_sm90INS1_16FlashAttnFwdSm90INS1_25CollectiveMainloopFwdSm90ILi2EN4cute5tupleIJNS5_1CILi1EEES8_S8_EEENS6_IJNS7_ILi128EEENS7_ILi96EEENS7_ILi64EEEEEELi256ENS_10bfloat16_tEfNS_4arch4Sm90ELb0ELb1ELb0ELb0ELb0ELb0ELb0ELb1ELb0ELb1ELb0ELb0EEENS1_21CollectiveEpilogueFwdINS6_IJSA_NS7_ILi256EEESB_EEES9_SE_SG_Li256ELb0ELb1ELb0ELb0EEENS1_30DynamicPersistentTileSchedulerILi256ELi128ELb0ELb1ELb1EEEEEEEEEvNT_6ParamsE)
	.align		4
        /*003c*/ 	.word	index@(__assertfail)
	.align		4
        /*0040*/ 	.word	index@(_ZN7cutlass13device_kernelIN5flash11enable_sm90INS1_16FlashAttnFwdSm90INS1_25CollectiveMainloopFwdSm90ILi2EN4cute5tupleIJNS5_1CILi1EEES8_S8_EEENS6_IJNS7_ILi128EEENS7_ILi96EEENS7_ILi64EEEEEELi256ENS_10bfloat16_tEfNS_4arch4Sm90ELb0ELb1ELb0ELb0ELb0ELb0ELb1ELb1ELb0ELb1ELb0ELb0EEENS1_21CollectiveEpilogueFwdINS6_IJSA_NS7_ILi256EEESB_EEES9_SE_SG_Li256ELb0ELb1ELb0ELb0EEENS1_30DynamicPersistentTileSchedulerILi256ELi128ELb0ELb1ELb1EEEEEEEEEvNT_6ParamsE)
	.align		4
        /*0044*/ 	.word	index@(__assertfail)
	.align		4
        /*0048*/ 	.word	index@(_ZN7cutlass13device_kernelIN5flash11enable_sm90INS1_16FlashAttnFwdSm90INS1_25CollectiveMainloopFwdSm90ILi2EN4cute5tupleIJNS5_1CILi1EEES8_S8_EEENS6_IJNS7_ILi128EEENS7_ILi96EEENS7_ILi64EEEEEELi256ENS_10bfloat16_tEfNS_4arch4Sm90ELb0ELb1ELb0ELb1ELb0ELb0ELb0ELb1ELb0ELb1ELb0ELb0EEENS1_21CollectiveEpilogueFwdINS6_IJSA_NS7_ILi256EEESB_EEES9_SE_SG_Li256ELb1ELb1ELb0ELb0EEENS1_36VarlenDynamicPersistentTileSchedulerILi128ELi96ELi256ELi128ELb0ELb1ELb1ELb1ELb0ELb1EEEEEEEEEvNT_6ParamsE)
	.align		4
        /*004c*/ 	.word	index@(__assertfail)
	.align		4
        /*0050*/ 	.word	index@(_ZN7cutlass13device_kernelIN5flash11enable_sm90INS1_16FlashAttnFwdSm90INS1_25CollectiveMainloopFwdSm90ILi2EN4cute5tupleIJNS5_1CILi1EEES8_S8_EEENS6_IJNS7_ILi128EEENS7_ILi96EEENS7_ILi64EEEEEELi256ENS_10bfloat16_tEfNS_4arch4Sm90ELb0ELb1ELb0ELb1ELb0ELb1ELb0ELb1ELb0ELb1ELb0ELb0EEENS1_21CollectiveEpilogueFwdINS6_IJSA_NS7_ILi256EEESB_EEES9_SE_SG_Li256ELb1ELb1ELb0ELb0EEENS1_36VarlenDynamicPersistentTileSchedulerILi128ELi96ELi256ELi128ELb0ELb1ELb1ELb1ELb0ELb1EEEEEEEEEvNT_6ParamsE)
	.align		4
        /*0054*/ 	.word	index@(__assertfail)
	.align		4
        /*0058*/ 	.word	index@(_ZN7cutlass13device_kernelIN5flash11enable_sm90INS1_16FlashAttnFwdSm90INS1_25CollectiveMainloopFwdSm90ILi2EN4cute5tupleIJNS5_1CILi1EEES8_S8_EEENS6_IJNS7_ILi128EEENS7_ILi96EEENS7_ILi64EEEEEELi256ENS_10bfloat16_tEfNS_4arch4Sm90ELb0ELb1ELb0ELb1ELb0ELb0ELb1ELb1ELb0ELb1ELb0ELb0EEENS1_21CollectiveEpilogueFwdINS6_IJSA_NS7_ILi256EEESB_EEES9_SE_SG_Li256ELb1ELb1ELb0ELb0EEENS1_36VarlenDynamicPersistentTileSchedulerILi128ELi96ELi256ELi128ELb0ELb1ELb1ELb1ELb0ELb1EEEEEEEEEvNT_6ParamsE)
	.align		4
        /*005c*/ 	.word	index@(__assertfail)
	.align		4
        /*0060*/ 	.word	index@(_ZN7cutlass13device_kernelIN5flash11enable_sm90INS1_16FlashAttnFwdSm90INS1_25CollectiveMainloopFwdSm90ILi2EN4cute5tupleIJNS5_1CILi1EEES8_S8_EEENS6_IJNS7_ILi128EEENS7_ILi96EEENS7_ILi64EEEEEELi256ENS_10bfloat16_tEfNS_4arch4Sm90ELb0ELb1ELb0ELb1ELb0ELb1ELb1ELb1ELb0ELb1ELb0ELb0EEENS1_21CollectiveEpilogueFwdINS6_IJSA_NS7_ILi256EEESB_EEES9_SE_SG_Li256ELb1ELb1ELb0ELb0EEENS1_36VarlenDynamicPersistentTileSchedulerILi128ELi96ELi256ELi128ELb0ELb1ELb1ELb1ELb0ELb1EEEEEEEEEvNT_6ParamsE)
	.align		4
        /*0064*/ 	.word	index@(__assertfail)
	.align		4
        /*0068*/ 	.word	index@(_ZN7cutlass13device_kernelIN5flash11enable_sm90INS1_16FlashAttnFwdSm90INS1_25CollectiveMainloopFwdSm90ILi2EN4cute5tupleIJNS5_1CILi1EEES8_S8_EEENS6_IJNS7_ILi128EEENS7_ILi96EEENS7_ILi64EEEEEELi256ENS_10bfloat16_tEfNS_4arch4Sm90ELb1ELb0ELb0ELb0ELb0ELb0ELb0ELb1ELb0ELb1ELb0ELb0EEENS1_21CollectiveEpilogueFwdINS6_IJSA_NS7_ILi256EEESB_EEES9_SE_SG_Li256ELb0ELb1ELb0ELb0EEENS1_30DynamicPersistentTileSchedulerILi256ELi128ELb0ELb1ELb1EEEEEEEEEvNT_6ParamsE)
	.align		4
        /*006c*/ 	.word	index@(__assertfail)
	.align		4
        /*0070*/ 	.word	index@(_ZN7cutlass13device_kernelIN5flash11enable_sm90INS1_16FlashAttnFwdSm90INS1_25CollectiveMainloopFwdSm90ILi2EN4cute5tupleIJNS5_1CILi1EEES8_S8_EEENS6_IJNS7_ILi128EEENS7_ILi96EEENS7_ILi64EEEEEELi256ENS_10bfloat16_tEfNS_4arch4Sm90ELb1ELb0ELb0ELb0ELb0ELb0ELb1ELb1ELb0ELb1ELb0ELb0EEENS1_21CollectiveEpilogueFwdINS6_IJSA_NS7_ILi256EEESB_EEES9_SE_SG_Li256ELb0ELb1ELb0ELb0EEENS1_30DynamicPersistentTileSchedulerILi256ELi128ELb0ELb1ELb1EEEEEEEEEvNT_6ParamsE)
	.align		4
        /*0074*/ 	.word	index@(__assertfail)
	.align		4
        /*0078*/ 	.word	index@(_ZN7cutlass13device_kernelIN5flash11enable_sm90INS1_16FlashAttnFwdSm90INS1_25CollectiveMainloopFwdSm90ILi2EN4cute5tupleIJNS5_1CILi1EEES8_S8_EEENS6_IJNS7_ILi128EEENS7_ILi96EEENS7_ILi64EEEEEELi256ENS_10bfloat16_tEfNS_4arch4Sm90ELb1ELb0ELb0ELb1ELb0ELb0ELb0ELb1ELb0ELb1ELb0ELb0EEENS1_21CollectiveEpilogueFwdINS6_IJSA_NS7_ILi256EEESB_EEES9_SE_SG_Li256ELb1ELb1ELb0ELb0EEENS1_36VarlenDynamicPersistentTileSchedulerILi128ELi96ELi256ELi128ELb0ELb1ELb1ELb1ELb1ELb1EEEEEEEEEvNT_6ParamsE)
	.align		4
        /*007c*/ 	.word	index@(__assertfail)
	.align		4
        /*0080*/ 	.word	index@(_ZN7cutlass13device_kernelIN5flash11enable_sm90INS1_16FlashAttnFwdSm90INS1_25CollectiveMainloopFwdSm90ILi2EN4cute5tupleIJNS5_1CILi1EEES8_S8_EEENS6_IJNS7_ILi128EEENS7_ILi96EEENS7_ILi64EEEEEELi256ENS_10bfloat16_tEfNS_4arch4Sm90ELb1ELb0ELb0ELb1ELb0ELb1ELb0ELb1ELb0ELb1ELb0ELb0EEENS1_21CollectiveEpilogueFwdINS6_IJSA_NS7_ILi256EEESB_EEES9_SE_SG_Li256ELb1ELb1ELb0ELb0EEENS1_36VarlenDynamicPersistentTileSchedulerILi128ELi96ELi256ELi128ELb0ELb1ELb1ELb1ELb1ELb1EEEEEEEEEvNT_6ParamsE)
	.align		4
        /*0084*/ 	.word	index@(__assertfail)
	.align		4
        /*0088*/ 	.word	index@(_ZN7cutlass13device_kernelIN5flash11enable_sm90INS1_16FlashAttnFwdSm90INS1_25CollectiveMainloopFwdSm90ILi2EN4cute5tupleIJNS5_1CILi1EEES8_S8_EEENS6_IJNS7_ILi128EEENS7_ILi96EEENS7_ILi64EEEEEELi256ENS_10bfloat16_tEfNS_4arch4Sm90ELb1ELb0ELb0ELb1ELb0ELb0ELb1ELb1ELb0ELb1ELb0ELb0EEENS1_21CollectiveEpilogueFwdINS6_IJSA_NS7_ILi256EEESB_EEES9_SE_SG_Li256ELb1ELb1ELb0ELb0EEENS1_36VarlenDynamicPersistentTileSchedulerILi128ELi96ELi256ELi128ELb0ELb1ELb1ELb1ELb1ELb1EEEEEEEEEvNT_6ParamsE)
	.align		4
        /*008c*/ 	.word	index@(__assertfail)
	.align		4
        /*0090*/ 	.word	index@(_ZN7cutlass13device_kernelIN5flash11enable_sm90INS1_16FlashAttnFwdSm90INS1_25CollectiveMainloopFwdSm90ILi2EN4cute5tupleIJNS5_1CILi1EEES8_S8_EEENS6_IJNS7_ILi128EEENS7_ILi96EEENS7_ILi64EEEEEELi256ENS_10bfloat16_tEfNS_4arch4Sm90ELb1ELb0ELb0ELb1ELb0ELb1ELb1ELb1ELb0ELb1ELb0ELb0EEENS1_21CollectiveEpilogueFwdINS6_IJSA_NS7_ILi256EEESB_EEES9_SE_SG_Li256ELb1ELb1ELb0ELb0EEENS1_36VarlenDynamicPersistentTileSchedulerILi128ELi96ELi256ELi128ELb0ELb1ELb1ELb1ELb1ELb1EEEEEEEEEvNT_6ParamsE)
	.align		4
        /*0094*/ 	.word	index@(__assertfail)
	.align		4
        /*0098*/ 	.word	0x00000000
	.align		4
        /*009c*/ 	.word	0xfffffffe
	.align		4
        /*00a0*/ 	.word	0x00000000
	.align		4
        /*00a4*/ 	.word	0xfffffffd
	.align		4
        /*00a8*/ 	.word	0x00000000
	.align		4
        /*00ac*/ 	.word	0xfffffffc


//--------------------- .nv.constant4             --------------------------
	.section	.nv.constant4,"a",@progbits
	.align	8
	.align		8
.nv.constant4:
        /*0000*/ 	.dword	__assertfail
	.align		8
        /*0008*/ 	.dword	__unnamed_1
	.align		8
        /*0010*/ 	.dword	__unnamed_2
	.align		8
        /*0018*/ 	.dword	__unnamed_3
	.align		8
        /*0020*/ 	.dword	__unnamed_4
	.align		8
        /*0028*/ 	.dword	__unnamed_5
	.align		8
        /*0030*/ 	.dword	__unnamed_6
	.align		8
        /*0038*/ 	.dword	__unnamed_7
	.align		8
        /*0040*/ 	.dword	_ZN77_INTERNAL_61e94d33_41_flash_fwd_hdim64_256_bf16_packgqa_sm90_cu_744032ad_33644cuda3std3__45__cpo5beginE
	.align		8
        /*0048*/ 	.dword	_ZN77_INTERNAL_61e94d33_41_flash_fwd_hdim64_256_bf16_packgqa_sm90_cu_744032ad_33644cuda3std3__45__cpo3endE
	.align		8
        /*0050*/ 	.dword	_ZN77_INTERNAL_61e94d33_41_flash_fwd_hdim64_256_bf16_packgqa_sm90_cu_744032ad_33644cuda3std3__45__cpo6cbeginE
	.align		8
        /*0058*/ 	.dword	_ZN77_INTERNAL_61e94d33_41_flash_fwd_hdim64_256_bf16_packgqa_sm90_cu_744032ad_33644cuda3std3__45__cpo4cendE
	.align		8
        /*0060*/ 	.dword	_ZN77_INTERNAL_61e94d33_41_flash_fwd_hdim64_256_bf16_packgqa_sm90_cu_744032ad_33644cuda3std3__479_GLOBAL__N__61e94d33_41_flash_fwd_hdim64_256_bf16_packgqa_sm90_cu_744032ad_33646ignoreE
	.align		8
        /*0068*/ 	.dword	_ZN77_INTERNAL_61e94d33_41_flash_fwd_hdim64_256_bf16_packgqa_sm90_cu_744032ad_33644cuda3std3__419piecewise_constructE
	.align		8
        /*0070*/ 	.dword	_ZN77_INTERNAL_61e94d33_41_flash_fwd_hdim64_256_bf16_packgqa_sm90_cu_744032ad_33644cuda3std3__48in_placeE
	.align		8
        /*0078*/ 	.dword	_ZN77_INTERNAL_61e94d33_41_flash_fwd_hdim64_256_bf16_packgqa_sm90_cu_744032ad_33644cuda3std6ranges3__45__cpo4swapE
	.align		8
        /*0080*/ 	.dword	_ZN77_INTERNAL_61e94d33_41_flash_fwd_hdim64_256_bf16_packgqa_sm90_cu_744032ad_33644cuda3std6ranges3__45__cpo9iter_moveE
	.align		8
        /*0088*/ 	.dword	_ZN77_INTERNAL_61e94d33_41_flash_fwd_hdim64_256_bf16_packgqa_sm90_cu_744032ad_33644cute7productE
	.align		8
        /*0090*/ 	.dword	_ZN77_INTERNAL_61e94d33_41_flash_fwd_hdim64_256_bf16_packgqa_sm90_cu_744032ad_33644cute1_E
	.align		8
        /*0098*/ 	.dword	$str$20
	.align		8
        /*00a0*/ 	.dword	$str$21


//--------------------- .text._ZN7cutlass13device_kernelIN5flash11enable_sm90INS1_16FlashAttnFwdSm90INS1_25CollectiveMainloopFwdSm90ILi2EN4cute5tupleIJNS5_1CILi1EEES8_S8_EEENS6_IJNS7_ILi128EEENS7_ILi96EEENS7_ILi64EEEEEELi256ENS_10bfloat16_tEfNS_4arch4Sm90ELb0ELb0ELb0ELb0ELb0ELb0ELb0ELb1ELb0ELb1ELb0ELb0EEENS1_21CollectiveEpilogueFwdINS6_IJSA_NS7_ILi256EEESB_EEES9_SE_SG_Li256ELb0ELb1ELb0ELb0EEENS1_29StaticPersistentTileSchedulerILb0EEEEEEEEEvNT_6ParamsE --------------------------
	.section	.text._ZN7cutlass13device_kernelIN5flash11enable_sm90INS1_16FlashAttnFwdSm90INS1_25CollectiveMainloopFwdSm90ILi2EN4cute5tupleIJNS5_1CILi1EEES8_S8_EEENS6_IJNS7_ILi128EEENS7_ILi96EEENS7_ILi64EEEEEELi256ENS_10bfloat16_tEfNS_4arch4Sm90ELb0ELb0ELb0ELb0ELb0ELb0ELb0ELb1ELb0ELb1ELb0ELb0EEENS1_21CollectiveEpilogueFwdINS6_IJSA_NS7_ILi256EEESB_EEES9_SE_SG_Li256ELb0ELb1ELb0ELb0EEENS1_29StaticPersistentTileSchedulerILb0EEEEEEEEEvNT_6ParamsE,"ax",@progbits
	.align	128
.text._ZN7cutlass13device_kernelIN5flash11enable_sm90INS1_16FlashAttnFwdSm90INS1_25CollectiveMainloopFwdSm90ILi2EN4cute5tupleIJNS5_1CILi1EEES8_S8_EEENS6_IJNS7_ILi128EEENS7_ILi96EEENS7_ILi64EEEEEELi256ENS_10bfloat16_tEfNS_4arch4Sm90ELb0ELb0ELb0ELb0ELb0ELb0ELb0ELb1ELb0ELb1ELb0ELb0EEENS1_21CollectiveEpilogueFwdINS6_IJSA_NS7_ILi256EEESB_EEES9_SE_SG_Li256ELb0ELb1ELb0ELb0EEENS1_29StaticPersistentTileSchedulerILb0EEEEEEEEEvNT_6ParamsE:
        .type           _ZN7cutlass13device_kernelIN5flash11enable_sm90INS1_16FlashAttnFwdSm90INS1_25CollectiveMainloopFwdSm90ILi2EN4cute5tupleIJNS5_1CILi1EEES8_S8_EEENS6_IJNS7_ILi128EEENS7_ILi96EEENS7_ILi64EEEEEELi256ENS_10bfloat16_tEfNS_4arch4Sm90ELb0ELb0ELb0ELb0ELb0ELb0ELb0ELb1ELb0ELb1ELb0ELb0EEENS1_21CollectiveEpilogueFwdINS6_IJSA_NS7_ILi256EEESB_EEES9_SE_SG_Li256ELb0ELb1ELb0ELb0EEENS1_29StaticPersistentTileSchedulerILb0EEEEEEEEEvNT_6ParamsE,@function
        .size           _ZN7cutlass13device_kernelIN5flash11enable_sm90INS1_16FlashAttnFwdSm90INS1_25CollectiveMainloopFwdSm90ILi2EN4cute5tupleIJNS5_1CILi1EEES8_S8_EEENS6_IJNS7_ILi128EEENS7_ILi96EEENS7_ILi64EEEEEELi256ENS_10bfloat16_tEfNS_4arch4Sm90ELb0ELb0ELb0ELb0ELb0ELb0ELb0ELb1ELb0ELb1ELb0ELb0EEENS1_21CollectiveEpilogueFwdINS6_IJSA_NS7_ILi256EEESB_EEES9_SE_SG_Li256ELb0ELb1ELb0ELb0EEENS1_29StaticPersistentTileSchedulerILb0EEEEEEEEEvNT_6ParamsE,(.L_x_6034 - _ZN7cutlass13device_kernelIN5flash11enable_sm90INS1_16FlashAttnFwdSm90INS1_25CollectiveMainloopFwdSm90ILi2EN4cute5tupleIJNS5_1CILi1EEES8_S8_EEENS6_IJNS7_ILi128EEENS7_ILi96EEENS7_ILi64EEEEEELi256ENS_10bfloat16_tEfNS_4arch4Sm90ELb0ELb0ELb0ELb0ELb0ELb0ELb0ELb1ELb0ELb1ELb0ELb0EEENS1_21CollectiveEpilogueFwdINS6_IJSA_NS7_ILi256EEESB_EEES9_SE_SG_Li256ELb0ELb1ELb0ELb0EEENS1_29StaticPersistentTileSchedulerILb0EEEEEEEEEvNT_6ParamsE)
        .other          _ZN7cutlass13device_kernelIN5flash11enable_sm90INS1_16FlashAttnFwdSm90INS1_25CollectiveMainloopFwdSm90ILi2EN4cute5tupleIJNS5_1CILi1EEES8_S8_EEENS6_IJNS7_ILi128EEENS7_ILi96EEENS7_ILi64EEEEEELi256ENS_10bfloat16_tEfNS_4arch4Sm90ELb0ELb0ELb0ELb0ELb0ELb0ELb0ELb1ELb0ELb1ELb0ELb0EEENS1_21CollectiveEpilogueFwdINS6_IJSA_NS7_ILi256EEESB_EEES9_SE_SG_Li256ELb0ELb1ELb0ELb0EEENS1_29StaticPersistentTileSchedulerILb0EEEEEEEEEvNT_6ParamsE,@"STO_CUDA_ENTRY STV_DEFAULT"
_ZN7cutlass13device_kernelIN5flash11enable_sm90INS1_16FlashAttnFwdSm90INS1_25CollectiveMainloopFwdSm90ILi2EN4cute5tupleIJNS5_1CILi1EEES8_S8_EEENS6_IJNS7_ILi128EEENS7_ILi96EEENS7_ILi64EEEEEELi256ENS_10bfloat16_tEfNS_4arch4Sm90ELb0ELb0ELb0ELb0ELb0ELb0ELb0ELb1ELb0ELb1ELb0ELb0EEENS1_21CollectiveEpilogueFwdINS6_IJSA_NS7_ILi256EEESB_EEES9_SE_SG_Li256ELb0ELb1ELb0ELb0EEENS1_29StaticPersistentTileSchedulerILb0EEEEEEEEEvNT_6ParamsE:
[----:B------:R-:W0:Y:S02]  /*0000*/  LDC R1, c[0x0][0x28] ;  /* 0x00000a00ff017b82 */ /* 0x000e240000000800 */
[----:B0-----:R-:W-:Y:S01]  /*0010*/  VIADD R1, R1, 0xffffffc8 ;  /* 0xffffffc801017836 */ /* 0x001fe20000000000 */
[----:B------:R-:W0:Y:S01]  /*0020*/  S2R R0, SR_TID.X ;  /* 0x0000000000007919 */ /* 0x000e220000002100 */
[----:B------:R-:W-:Y:S01]  /*0030*/  ELECT P0, URZ, PT ;  /* 0x00000000003f782f */ /* 0x000fe20003800000 */
[----:B------:R-:W-:Y:S01]  /*0040*/  BSSY B0, `(.L_x_0) ;  /* 0x000000e000007945 */ /* 0x000fe20003800000 */
[--C-:B0-----:R-:W-:Y:S02]  /*0050*/  SHF.R.U32.HI R2, RZ, 0x5, R0.reuse ;  /* 0x00000005ff027819 */ /* 0x101fe40000011600 */
[----:B------:R-:W-:-:S03]  /*0060*/  SHF.R.U32.HI R4, RZ, 0x7, R0 ;  /* 0x00000007ff047819 */ /* 0x000fc60000011600 */
[----:B------:R-:W0:Y:S02]  /*0070*/  SHFL.IDX PT, R3, R2, RZ, 0x1f ;  /* 0x00001fff02037589 */ /* 0x000e2400000e0000 */
[----:B0-----:R-:W-:-:S13]  /*0080*/  ISETP.EQ.AND P0, PT, R3, RZ, P0 ;  /* 0x000000ff0300720c */ /* 0x001fda0000702270 */
[----:B------:R-:W-:Y:S05]  /*0090*/  @!P0 BRA `(.L_x_1) ;  /* 0x0000000000208947 */ /* 0x000fea0003800000 */
[----:B------:R-:W-:Y:S02]  /*00a0*/  ULDC.64 UR4, c[0x0][0x198] ;  /* 0x0000660000047ab9 */ /* 0x000fe40000000a00 */
[----:B------:R-:W-:Y:S02]  /*00b0*/  UIADD3 UR6, UP0, UR4, 0x370, URZ ;  /* 0x0000037004067890 */ /* 0x000fe4000ff1e03f */
[----:B------:R-:W-:Y:S02]  /*00c0*/  UIADD3 UR4, UP1, UR4, 0x470, URZ ;  /* 0x0000047004047890 */ /* 0x000fe4000ff3e03f */
[----:B------:R-:W-:Y:S02]  /*00d0*/  UIADD3.X UR7, URZ, UR5, URZ, UP0, !UPT ;  /* 0x000000053f077290 */ /* 0x000fe400087fe43f */
[----:B------:R-:W-:-:S07]  /*00e0*/  UIADD3.X UR5, URZ, UR5, URZ, UP1, !UPT ;  /* 0x000000053f057290 */ /* 0x000fce0008ffe43f */
[----:B------:R0:W-:Y:S02]  /*00f0*/  UTMACCTL.PF [UR6] ;  /* 0x00000000060079b9 */ /* 0x0001e40008040000 */
[----:B------:R0:W-:Y:S02]  /*0100*/  UTMACCTL.PF [UR4] ;  /* 0x00000000040079b9 */ /* 0x0001e40008040000 */
[----:B0-----:R-:W-:Y:S01]  /*0110*/  NOP ;  /* 0x0000000000007918 */ /* 0x001fe20000000000 */
.L_x_1:
[----:B------:R-:W-:Y:S05]  /*0120*/  BSYNC B0 ;  /* 0x0000000000007941 */ /* 0x000fea0003800000 */
.L_x_0:
[----:B------:R-:W-:Y:S01]  /*0130*/  VOTEU.ANY UP0, P0 ;  /* 0x00000000003f7886 */ /* 0x000fe20000000100 */
[----:B------:R-:W0:Y:S01]  /*0140*/  SHFL.IDX PT, R4, R4, RZ, 0x1f ;  /* 0x00001fff04047589 */ /* 0x000e2200000e0000 */
[----:B------:R-:W-:Y:S01]  /*0150*/  UMOV UR4, 0x80 ;  /* 0x0000008000047882 */ /* 0x000fe20000000000 */
[----:B------:R-:W-:Y:S01]  /*0160*/  UMOV UR7, 0x100 ;  /* 0x0000010000077882 */ /* 0x000fe20000000000 */
[----:B------:R-:W-:Y:S01]  /*0170*/  VOTEU.ANY UP1, P0 ;  /* 0x00000000003f7886 */ /* 0x000fe20000020100 */
[----:B------:R-:W1:Y:S01]  /*0180*/  @UP0 S2UR UR8, SR_CgaCtaId ;  /* 0x00000000000809c3 */ /* 0x000e620000008800 */
[----:B------:R-:W2:Y:S01]  /*0190*/  SHFL.IDX PT, R3, R2, RZ, 0x1f ;  /* 0x00001fff02037589 */ /* 0x000ea200000e0000 */
[----:B------:R-:W-:Y:S01]  /*01a0*/  @UP0 UMOV UR6, 0x400 ;  /* 0x0000040000060882 */ /* 0x000fe20000000000 */
[----:B------:R-:W-:-:S04]  /*01b0*/  @UP0 UIADD3 UR4, -UR4, 0x100000, URZ ;  /* 0x0010000004040890 */ /* 0x000fc8000fffe13f */
[----:B------:R-:W-:Y:S02]  /*01c0*/  @UP0 USHF.L.U32 UR5, UR4, 0xb, URZ ;  /* 0x0000000b04050899 */ /* 0x000fe4000800063f */
[----:B------:R-:W-:Y:S01]  /*01d0*/  @UP0 USHF.L.U32 UR4, UR4, 0x1, URZ ;  /* 0x0000000104040899 */ /* 0x000fe2000800063f */
[----:B------:R-:W-:Y:S01]  /*01e0*/  VOTEU.ANY UP2, P0 ;  /* 0x00000000003f7886 */ /* 0x000fe20000040100 */
[----:B0-----:R-:W-:Y:S01]  /*01f0*/  R2UR UR9, R4 ;  /* 0x00000000040972ca */ /* 0x001fe200000e0000 */
[----:B-1----:R-:W-:Y:S01]  /*0200*/  @UP0 ULEA UR8, UR8, UR6, 0x18 ;  /* 0x0000000608080291 */ /* 0x002fe2000f8ec03f */
[----:B--2---:R-:W-:Y:S01]  /*0210*/  ISETP.NE.AND P1, PT, R3, RZ, PT ;  /* 0x000000ff0300720c */ /* 0x004fe20003f25270 */
[----:B------:R-:W-:-:S04]  /*0220*/  @UP0 UIADD3 UR6, -UR7, 0x100000, URZ ;  /* 0x0010000007060890 */ /* 0x000fc8000fffe13f */
[----:B------:R-:W-:Y:S02]  /*0230*/  @UP0 USHF.L.U32 UR7, UR6, 0xb, URZ ;  /* 0x0000000b06070899 */ /* 0x000fe4000800063f */
[----:B------:R-:W-:-:S04]  /*0240*/  @UP0 USHF.L.U32 UR6, UR6, 0x1, URZ ;  /* 0x0000000106060899 */ /* 0x000fc8000800063f */
[----:B------:R-:W-:Y:S01]  /*0250*/  UISETP.NE.AND UP0, UPT, UR9, URZ, UPT ;  /* 0x0000003f0900728c */ /* 0x000fe2000bf05270 */
[----:B------:R-:W0:Y:S02]  /*0260*/  FENCE.VIEW.ASYNC.S ;  /* 0x00000000000073c6 */ /* 0x000e240000000000 */
[----:B0-----:R0:W1:Y:S05]  /*0270*/  @UP1 SYNCS.EXCH.64 URZ, [UR8+0x22800], UR4 ;  /* 0x02280004083f15b2 */ /* 0x00106a0008000100 */
[----:B------:R0:W2:Y:S01]  /*0280*/  @UP2 SYNCS.EXCH.64 URZ, [UR8+0x22820], UR6 ;  /* 0x02282006083f25b2 */ /* 0x0000a20008000100 */
[----:B------:R-:W-:Y:S05]  /*0290*/  @P1 BRA `(.L_x_2) ;  /* 0x0000000000481947 */ /* 0x000fea0003800000 */
[----:B0-----:R-:W0:Y:S01]  /*02a0*/  S2UR UR5, SR_CgaCtaId ;  /* 0x00000000000579c3 */ /* 0x001e220000008800 */
[----:B------:R-:W-:Y:S01]  /*02b0*/  UMOV UR4, 0x400 ;  /* 0x0000040000047882 */ /* 0x000fe20000000000 */
[----:B------:R-:W-:Y:S01]  /*02c0*/  UMOV UR6, 0x1 ;  /* 0x0000000100067882 */ /* 0x000fe20000000000 */
[----:B------:R-:W-:Y:S01]  /*02d0*/  UMOV UR7, 0x2 ;  /* 0x0000000200077882 */ /* 0x000fe20000000000 */
[----:B------:R-:W-:Y:S01]  /*02e0*/  ELECT P0, URZ, PT ;  /* 0x00000000003f782f */ /* 0x000fe20003800000 */
[----:B0-----:R-:W-:Y:S02]  /*02f0*/  ULEA UR8, UR5, UR4, 0x18 ;  /* 0x0000000405087291 */ /* 0x001fe4000f8ec03f */
[----:B------:R-:W-:-:S04]  /*0300*/  UIADD3 UR4, -UR6, 0x100000, URZ ;  /* 0x0010000006047890 */ /* 0x000fc8000fffe13f */
[----:B------:R-:W-:Y:S02]  /*0310*/  USHF.L.U32 UR5, UR4, 0xb, URZ ;  /* 0x0000000b04057899 */ /* 0x000fe4000800063f */
[----:B------:R-:W-:Y:S02]  /*0320*/  USHF.L.U32 UR4, UR4, 0x1, URZ ;  /* 0x0000000104047899 */ /* 0x000fe4000800063f */
[----:B------:R-:W-:-:S04]  /*0330*/  UIADD3 UR6, -UR7, 0x100000, URZ ;  /* 0x0010000007067890 */ /* 0x000fc8000fffe13f */
[----:B------:R-:W-:Y:S02]  /*0340*/  USHF.L.U32 UR7, UR6, 0xb, URZ ;  /* 0x0000000b06077899 */ /* 0x000fe4000800063f */
[----:B------:R-:W-:Y:S01]  /*0350*/  USHF.L.U32 UR6, UR6, 0x1, URZ ;  /* 0x0000000106067899 */ /* 0x000fe2000800063f */
[----:B------:R-:W0:Y:S03]  /*0360*/  FENCE.VIEW.ASYNC.S ;  /* 0x00000000000073c6 */ /* 0x000e260000000000 */
[----:B0-----:R3:W4:Y:S08]  /*0370*/  SYNCS.EXCH.64 URZ, [UR8+0x22830], UR4 ;  /* 0x02283004083f75b2 */ /* 0x0017300008000100 */
[----:B------:R3:W0:Y:S01]  /*0380*/  SYNCS.EXCH.64 URZ, [UR8+0x22840], UR6 ;  /* 0x02284006083f75b2 */ /* 0x0006220008000100 */
[----:B------:R3:W0:Y:S01]  /*0390*/  SYNCS.EXCH.64 URZ, [UR8+0x22838], UR4 ;  /* 0x02283804083f75b2 */ /* 0x0006220008000100 */
[----:B------:R3:W0:Y:S02]  /*03a0*/  SYNCS.EXCH.64 URZ, [UR8+0x22848], UR6 ;  /* 0x02284806083f75b2 */ /* 0x0006240008000100 */
[----:B---3--:R-:W-:Y:S01]  /*03b0*/  NOP ;  /* 0x0000000000007918 */ /* 0x008fe20000000000 */
.L_x_2:
[----:B------:R-:W3:Y:S01]  /*03c0*/  SHFL.IDX PT, R3, R2, RZ, 0x1f ;  /* 0x00001fff02037589 */ /* 0x000ee200000e0000 */
[----:B------:R-:W-:Y:S01]  /*03d0*/  NOP ;  /* 0x0000000000007918 */ /* 0x000fe20000000000 */
[----:B---3--:R-:W-:-:S13]  /*03e0*/  ISETP.NE.AND P0, PT, R3, RZ, PT ;  /* 0x000000ff0300720c */ /* 0x008fda0003f05270 */
        /* <DEDUP_REMOVED lines=14> */
[----:B0-----:R3:W0:Y:S08]  /*04d0*/  SYNCS.EXCH.64 URZ, [UR8+0x22850], UR4 ;  /* 0x02285004083f75b2 */ /* 0x0016300008000100 */
[----:B------:R3:W0:Y:S01]  /*04e0*/  SYNCS.EXCH.64 URZ, [UR8+0x22860], UR6 ;  /* 0x02286006083f75b2 */ /* 0x0006220008000100 */
[----:B------:R3:W0:Y:S01]  /*04f0*/  SYNCS.EXCH.64 URZ, [UR8+0x22858], UR4 ;  /* 0x02285804083f75b2 */ /* 0x0006220008000100 */
[----:B------:R3:W0:Y:S02]  /*0500*/  SYNCS.EXCH.64 URZ, [UR8+0x22868], UR6 ;  /* 0x02286806083f75b2 */ /* 0x0006240008000100 */
[----:B---3--:R-:W-:Y:S01]  /*0510*/  NOP ;  /* 0x0000000000007918 */ /* 0x008fe20000000000 */
.L_x_3:
[----:B------:R-:W3:Y:S01]  /*0520*/  SHFL.IDX PT, R3, R2, RZ, 0x1f ;  /* 0x00001fff02037589 */ /* 0x000ee200000e0000 */
[----:B------:R-:W-:Y:S01]  /*0530*/  NOP ;  /* 0x0000000000007918 */ /* 0x000fe20000000000 */
[----:B---3--:R-:W-:-:S13]  /*0540*/  ISETP.NE.AND P0, PT, R3, RZ, PT ;  /* 0x000000ff0300720c */ /* 0x008fda0003f05270 */
[----:B------:R-:W-:Y:S05]  /*0550*/  @P0 BRA `(.L_x_4) ;  /* 0x0000000000380947 */ /* 0x000fea0003800000 */
[----:B0-----:R-:W0:Y:S01]  /*0560*/  S2UR UR5, SR_CgaCtaId ;  /* 0x00000000000579c3 */ /* 0x001e220000008800 */
[----:B------:R-:W-:Y:S01]  /*0570*/  UMOV UR4, 0x400 ;  /* 0x0000040000047882 */ /* 0x000fe20000000000 */
[----:B------:R-:W-:Y:S01]  /*0580*/  UMOV UR7, 0x1 ;  /* 0x0000000100077882 */ /* 0x000fe20000000000 */
[----:B------:R-:W-:Y:S01]  /*0590*/  ELECT P0, URZ, PT ;  /* 0x00000000003f782f */ /* 0x000fe20003800000 */
[----:B0-----:R-:W-:Y:S02]  /*05a0*/  ULEA UR6, UR5, UR4, 0x18 ;  /* 0x0000000405067291 */ /* 0x001fe4000f8ec03f */
[----:B------:R-:W-:-:S04]  /*05b0*/  UIADD3 UR4, -UR7, 0x100000, URZ ;  /* 0x0010000007047890 */ /* 0x000fc8000fffe13f */
[----:B------:R-:W-:Y:S02]  /*05c0*/  USHF.L.U32 UR5, UR4, 0xb, URZ ;  /* 0x0000000b04057899 */ /* 0x000fe4000800063f */
[----:B------:R-:W-:Y:S01]  /*05d0*/  USHF.L.U32 UR4, UR4, 0x1, URZ ;  /* 0x0000000104047899 */ /* 0x000fe2000800063f */
[----:B------:R-:W0:Y:S11]  /*05e0*/  FENCE.VIEW.ASYNC.S ;  /* 0x00000000000073c6 */ /* 0x000e360000000000 */
[----:B0-----:R3:W0:Y:S01]  /*05f0*/  SYNCS.EXCH.64 URZ, [UR6+0x22870], UR4 ;  /* 0x02287004063f75b2 */ /* 0x0016220008000100 */
[----:B------:R3:W0:Y:S01]  /*0600*/  SYNCS.EXCH.64 URZ, [UR6+0x22880], UR4 ;  /* 0x02288004063f75b2 */ /* 0x0006220008000100 */
[----:B------:R3:W0:Y:S01]  /*0610*/  SYNCS.EXCH.64 URZ, [UR6+0x22878], UR4 ;  /* 0x02287804063f75b2 */ /* 0x0006220008000100 */
[----:B------:R3:W0:Y:S02]  /*0620*/  SYNCS.EXCH.64 URZ, [UR6+0x22888], UR4 ;  /* 0x02288804063f75b2 */ /* 0x0006240008000100 */
[----:B---3--:R-:W-:Y:S01]  /*0630*/  NOP ;  /* 0x0000000000007918 */ /* 0x008fe20000000000 */
.L_x_4:
        /* <DEDUP_REMOVED lines=22> */
.L_x_5:
        /* <DEDUP_REMOVED lines=22> */
.L_x_6:
[----:B------:R-:W-:Y:S01]  /*0900*/  PLOP3.LUT P0, PT, PT, PT, UP0, 0x80, 0x0 ;  /* 0x000000000000781c */ /* 0x000fe20003f0f008 */
[----:B------:R-:W-:Y:S01]  /*0910*/  UMOV UR37, 0x1 ;  /* 0x0000000100257882 */ /* 0x000fe20000000000 */
[----:B------:R-:W-:Y:S01]  /*0920*/  NOP ;  /* 0x0000000000007918 */ /* 0x000fe20000000000 */
[----:B------:R-:W-:Y:S01]  /*0930*/  USEL UR37, UR37, 0x2, !UP0 ;  /* 0x0000000225257887 */ /* 0x000fe2000c000000 */
[----:B------:R-:W-:Y:S01]  /*0940*/  ULDC.64 UR42, c[0x0][0x208] ;  /* 0x00008200002a7ab9 */ /* 0x000fe20000000a00 */
[----:B012-4-:R-:W-:Y:S08]  /*0950*/  BAR.SYNC.DEFER_BLOCKING 0x0 ;  /* 0x0000000000007b1d */ /* 0x017ff00000010000 */
[----:B------:R-:W-:Y:S05]  /*0960*/  @!P0 BRA `(.L_x_7) ;  /* 0x0000006400f48947 */ /* 0x000fea0003800000 */
.L_x_8:
[----:B------:R-:W-:-:S08]  /*0970*/  NOP ;  /* 0x0000000000007918 */ /* 0x000fd00000000000 */
[----:B------:R-:W0:Y:S02]  /*0980*/  USETMAXREG.TRY_ALLOC.CTAPOOL UP0, 0xf0 ;  /* 0x000000f0000079c8 */ /* 0x000e240008000600 */
[----:B0-----:R-:W-:-:S13]  /*0990*/  PLOP3.LUT P0, PT, PT, PT, UP0, 0x80, 0x0 ;  /* 0x000000000000781c */ /* 0x001fda0003f0f008 */
[----:B------:R-:W-:Y:S05]  /*09a0*/  @!P0 BRA `(.L_x_8) ;  /* 0xfffffffc00f08947 */ /* 0x000fea000383ffff */
[----:B------:R-:W-:Y:S01]  /*09b0*/  SHF.R.U32.HI R2, RZ, 0x7, R0 ;  /* 0x00000007ff027819 */ /* 0x000fe20000011600 */
[----:B------:R-:W0:Y:S08]  /*09c0*/  S2UR UR39, SR_CTAID.X ;  /* 0x00000000002779c3 */ /* 0x000e300000002500 */
[----:B------:R-:W-:Y:S06]  /*09d0*/  BAR.ARV 0x8, 0x180 ;  /* 0x0206000000007b1d */ /* 0x000fec0000002000 */
[----:B------:R-:W-:-:S02]  /*09e0*/  ISETP.NE.AND P0, PT, R2, 0x1, PT ;  /* 0x000000010200780c */ /* 0x000fc40003f05270 */
[----:B------:R-:W0:Y:S11]  /*09f0*/  LDC R2, c[0x0][0xc34] ;  /* 0x00030d00ff027b82 */ /* 0x000e360000000800 */
[----:B------:R-:W-:Y:S06]  /*0a00*/  @!P0 BAR.ARV 0x9, 0x100 ;  /* 0x0244000000008b1d */ /* 0x000fec0000002000 */
[----:B0-----:R-:W-:-:S13]  /*0a10*/  ISETP.LE.AND P0, PT, R2, UR39, PT ;  /* 0x0000002702007c0c */ /* 0x001fda000bf03270 */
[----:B------:R-:W-:Y:S05]  /*0a20*/  @P0 EXIT ;  /* 0x000000000000094d */ /* 0x000fea0003800000 */
[----:B------:R-:W-:Y:S01]  /*0a30*/  VIADD R0, R0, 0xffffff80 ;  /* 0xffffff8000007836 */ /* 0x000fe20000000000 */
[----:B------:R-:W-:Y:S01]  /*0a40*/  ULOP3.LUT UR48, UR37, 0x1, URZ, 0xfc, !UPT ;  /* 0x0000000125307892 */ /* 0x000fe2000f8efc3f */
[----:B------:R-:W-:Y:S01]  /*0a50*/  UMOV UR47, URZ ;  /* 0x0000003f002f7c82 */ /* 0x000fe20008000000 */
[----:B------:R-:W-:Y:S02]  /*0a60*/  UMOV UR38, URZ ;  /* 0x0000003f00267c82 */ /* 0x000fe40008000000 */
[----:B------:R-:W-:Y:S01]  /*0a70*/  SHF.R.S32.HI R3, RZ, 0x1f, R0 ;  /* 0x0000001fff037819 */ /* 0x000fe20000011400 */
[----:B------:R-:W-:-:S03]  /*0a80*/  UMOV UR36, URZ ;  /* 0x0000003f00247c82 */ /* 0x000fc60008000000 */
[CC--:B------:R-:W-:Y:S02]  /*0a90*/  LEA.HI R2, R3.reuse, R0.reuse, RZ, 0x7 ;  /* 0x0000000003027211 */ /* 0x0c0fe400078f38ff */
[CC--:B------:R-:W-:Y:S02]  /*0aa0*/  LEA.HI R4, R3.reuse, R0.reuse, RZ, 0x4 ;  /* 0x0000000003047211 */ /* 0x0c0fe400078f20ff */
[----:B------:R-:W-:Y:S02]  /*0ab0*/  LOP3.LUT R205, R2, 0xffffff80, RZ, 0xc0, !PT ;  /* 0xffffff8002cd7812 */ /* 0x000fe400078ec0ff */
[CC--:B------:R-:W-:Y:S02]  /*0ac0*/  LEA.HI R5, R3.reuse, R0.reuse, RZ, 0x5 ;  /* 0x0000000003057211 */ /* 0x0c0fe400078f28ff */
[----:B------:R-:W-:Y:S01]  /*0ad0*/  SHF.R.S32.HI R7, RZ, 0x4, R4 ;  /* 0x00000004ff077819 */ /* 0x000fe20000011404 */
[----:B------:R-:W-:Y:S01]  /*0ae0*/  IMAD.IADD R205, R0, 0x1, -R205 ;  /* 0x0000000100cd7824 */ /* 0x000fe200078e0acd */
[----:B------:R-:W-:Y:S01]  /*0af0*/  LEA.HI R12, R3, R0, RZ, 0x2 ;  /* 0x00000000030c7211 */ /* 0x000fe200078f10ff */
[----:B------:R-:W-:Y:S01]  /*0b00*/  IMAD.SHL.U32 R6, R5, 0x20, RZ ;  /* 0x0000002005067824 */ /* 0x000fe200078e00ff */
[----:B------:R-:W-:-:S02]  /*0b10*/  LOP3.LUT R5, R4, 0x3fffff0, RZ, 0xc0, !PT ;  /* 0x03fffff004057812 */ /* 0x000fc400078ec0ff */
[----:B------:R-:W-:Y:S02]  /*0b20*/  SHF.R.S32.HI R8, RZ, 0x1f, R205 ;  /* 0x0000001fff087819 */ /* 0x000fe400000114cd */
[----:B------:R-:W-:Y:S01]  /*0b30*/  LEA.HI R4, R4, R7, RZ, 0x1 ;  /* 0x0000000704047211 */ /* 0x000fe200078f08ff */
[----:B------:R-:W-:Y:S01]  /*0b40*/  IMAD.IADD R5, R0, 0x1, -R5 ;  /* 0x0000000100057824 */ /* 0x000fe200078e0a05 */
[----:B------:R-:W-:Y:S02]  /*0b50*/  LEA.HI R9, R8, R205, RZ, 0x2 ;  /* 0x000000cd08097211 */ /* 0x000fe400078f10ff */
[----:B------:R-:W-:Y:S02]  /*0b60*/  LOP3.LUT R4, R4, 0x1ffffffe, RZ, 0xc0, !PT ;  /* 0x1ffffffe04047812 */ /* 0x000fe400078ec0ff */
[--C-:B------:R-:W-:Y:S02]  /*0b70*/  SHF.R.S32.HI R10, RZ, 0x2, R9.reuse ;  /* 0x00000002ff0a7819 */ /* 0x100fe40000011409 */
[----:B------:R-:W-:Y:S01]  /*0b80*/  SHF.R.S32.HI R11, RZ, 0x1f, R9 ;  /* 0x0000001fff0b7819 */ /* 0x000fe20000011409 */
[----:B------:R-:W-:Y:S01]  /*0b90*/  IMAD.IADD R4, R7, 0x1, -R4 ;  /* 0x0000000107047824 */ /* 0x000fe200078e0a04 */
[----:B------:R-:W-:-:S02]  /*0ba0*/  SHF.R.S32.HI R207, RZ, 0x7, R2 ;  /* 0x00000007ffcf7819 */ /* 0x000fc40000011402 */
[----:B------:R-:W-:Y:S02]  /*0bb0*/  LEA.HI R11, R11, R10, RZ, 0x3 ;  /* 0x0000000a0b0b7211 */ /* 0x000fe400078f18ff */
[----:B------:R-:W-:Y:S02]  /*0bc0*/  LOP3.LUT R7, R12, 0xfffffffc, RZ, 0xc0, !PT ;  /* 0xfffffffc0c077812 */ /* 0x000fe400078ec0ff */
[----:B------:R-:W-:Y:S02]  /*0bd0*/  LOP3.LUT R11, R11, 0xfffffff8, RZ, 0xc0, !PT ;  /* 0xfffffff80b0b7812 */ /* 0x000fe400078ec0ff */
[----:B------:R-:W-:Y:S01]  /*0be0*/  LEA.HI R8, R8, R205, RZ, 0x5 ;  /* 0x000000cd08087211 */ /* 0x000fe200078f28ff */
[----:B------:R-:W-:Y:S01]  /*0bf0*/  IMAD.IADD R7, R0, 0x1, -R7 ;  /* 0x0000000100077824 */ /* 0x000fe200078e0a07 */
[----:B------:R-:W-:Y:S01]  /*0c00*/  LEA.HI R2, R2, R207, RZ, 0x1 ;  /* 0x000000cf02027211 */ /* 0x000fe200078f08ff */
[----:B------:R-:W-:Y:S01]  /*0c10*/  IMAD.IADD R11, R10, 0x1, -R11 ;  /* 0x000000010a0b7824 */ /* 0x000fe200078e0a0b */
[----:B------:R-:W-:-:S02]  /*0c20*/  LEA.HI R22, R3, R0, RZ, 0x3 ;  /* 0x0000000003167211 */ /* 0x000fc400078f18ff */
[----:B------:R-:W-:Y:S02]  /*0c30*/  SHF.R.S32.HI R8, RZ, 0x5, R8 ;  /* 0x00000005ff087819 */ /* 0x000fe40000011408 */
[----:B------:R-:W-:Y:S02]  /*0c40*/  LOP3.LUT R2, R2, 0x3fffffe, RZ, 0xc0, !PT ;  /* 0x03fffffe02027812 */ /* 0x000fe400078ec0ff */
[----:B------:R-:W-:Y:S01]  /*0c50*/  LOP3.LUT R19, R22, 0xfffffff8, RZ, 0xc0, !PT ;  /* 0xfffffff816137812 */ /* 0x000fe200078ec0ff */
[----:B------:R-:W-:Y:S01]  /*0c60*/  IMAD R11, R8, 0x10, R11 ;  /* 0x00000010080b7824 */ /* 0x000fe200078e020b */
[----:B------:R-:W-:Y:S01]  /*0c70*/  LOP3.LUT R6, R6, 0xfffffc00, RZ, 0xc0, !PT ;  /* 0xfffffc0006067812 */ /* 0x000fe200078ec0ff */
[----:B------:R-:W-:Y:S01]  /*0c80*/  IMAD.IADD R2, R207, 0x1, -R2 ;  /* 0x00000001cf027824 */ /* 0x000fe200078e0a02 */
[----:B------:R-:W-:Y:S01]  /*0c90*/  LEA.HI R3, R7, R7, RZ, 0x1 ;  /* 0x0000000707037211 */ /* 0x000fe200078f08ff */
[----:B------:R-:W-:Y:S01]  /*0ca0*/  IMAD.IADD R19, R0, 0x1, -R19 ;  /* 0x0000000100137824 */ /* 0x000fe200078e0a13 */
[----:B------:R-:W-:Y:S01]  /*0cb0*/  LOP3.LUT R0, R9, 0x7ffffffc, RZ, 0xc0, !PT ;  /* 0x7ffffffc09007812 */ /* 0x000fe200078ec0ff */
[----:B------:R-:W-:Y:S01]  /*0cc0*/  IMAD R5, R5, 0x40, R6 ;  /* 0x0000004005057824 */ /* 0x000fe200078e0206 */
[----:B------:R-:W-:Y:S01]  /*0cd0*/  LOP3.LUT R6, R3, 0x1ffffffe, RZ, 0xc0, !PT ;  /* 0x1ffffffe03067812 */ /* 0x000fe200078ec0ff */
[----:B------:R-:W-:Y:S01]  /*0ce0*/  IMAD R208, R2, 0x40, R11 ;  /* 0x0000004002d07824 */ /* 0x000fe200078e020b */
[----:B------:R-:W-:Y:S01]  /*0cf0*/  SHF.R.S32.HI R22, RZ, 0x3, R22 ;  /* 0x00000003ff167819 */ /* 0x000fe20000011416 */
[----:B------:R-:W-:-:S02]  /*0d00*/  IMAD.SHL.U32 R2, R19, 0x8, RZ ;  /* 0x0000000813027824 */ /* 0x000fc400078e00ff */
[----:B------:R-:W-:Y:S02]  /*0d10*/  IMAD.IADD R7, R7, 0x1, -R6 ;  /* 0x0000000107077824 */ /* 0x000fe400078e0a06 */
[C---:B------:R-:W-:Y:S02]  /*0d20*/  VIADD R18, R2.reuse, 0x40 ;  /* 0x0000004002127836 */ /* 0x040fe40000000000 */
[C---:B------:R-:W-:Y:S02]  /*0d30*/  VIADD R17, R2.reuse, 0x80 ;  /* 0x0000008002117836 */ /* 0x040fe40000000000 */
[----:B------:R-:W-:Y:S01]  /*0d40*/  VIADD R16, R2, 0xc0 ;  /* 0x000000c002107836 */ /* 0x000fe20000000000 */
[----:B------:R-:W-:Y:S01]  /*0d50*/  SHF.R.S32.HI R214, RZ, 0x1f, R18 ;  /* 0x0000001fffd67819 */ /* 0x000fe20000011412 */
[----:B------:R-:W-:Y:S01]  /*0d60*/  IMAD R211, R4, 0x8, R5 ;  /* 0x0000000804d37824 */ /* 0x000fe200078e0205 */
[----:B------:R-:W-:Y:S01]  /*0d70*/  SHF.R.S32.HI R213, RZ, 0x1f, R17 ;  /* 0x0000001fffd57819 */ /* 0x000fe20000011411 */
[----:B------:R-:W-:Y:S01]  /*0d80*/  IMAD.IADD R209, R205, 0x1, -R0 ;  /* 0x00000001cdd17824 */ /* 0x000fe200078e0a00 */
[----:B------:R-:W-:Y:S01]  /*0d90*/  SHF.R.S32.HI R212, RZ, 0x1f, R16 ;  /* 0x0000001fffd47819 */ /* 0x000fe20000011410 */
[----:B------:R-:W-:-:S07]  /*0da0*/  IMAD R210, R7, 0x8, R208 ;  /* 0x0000000807d27824 */ /* 0x000fce00078e02d0 */
.L_x_37:
[----:B0-----:R-:W0:Y:S01]  /*0db0*/  SHFL.IDX PT, R0, R207, RZ, 0x1f ;  /* 0x00001fffcf007589 */ /* 0x001e2200000e0000 */
[----:B-1----:R-:W1:Y:S01]  /*0dc0*/  S2UR UR4, SR_CgaCtaId ;  /* 0x00000000000479c3 */ /* 0x002e620000008800 */
[----:B------:R-:W-:Y:S01]  /*0dd0*/  ULDC.64 UR6, c[0x0][0x418] ;  /* 0x0001060000067ab9 */ /* 0x000fe20000000a00 */
[----:B------:R-:W-:Y:S01]  /*0de0*/  ULDC UR5, c[0x0][0xc38] ;  /* 0x00030e0000057ab9 */ /* 0x000fe20000000800 */
[----:B------:R-:W-:Y:S02]  /*0df0*/  UISETP.NE.U32.AND UP0, UPT, UR6, URZ, UPT ;  /* 0x0000003f0600728c */ /* 0x000fe4000bf05070 */
[----:B------:R-:W-:Y:S01]  /*0e00*/  UISETP.NE.AND UP1, UPT, UR5, 0x1, UPT ;  /* 0x000000010500788c */ /* 0x000fe2000bf25270 */
[----:B------:R-:W-:Y:S02]  /*0e10*/  UMOV UR45, 0x400 ;  /* 0x00000400002d7882 */ /* 0x000fe40000000000 */
[----:B------:R-:W-:Y:S01]  /*0e20*/  ULDC UR5, c[0x0][0xc44] ;  /* 0x0003110000057ab9 */ /* 0x000fe20000000800 */
[----:B------:R-:W-:-:S02]  /*0e30*/  UISETP.NE.AND.EX UP0, UPT, UR7, URZ, UPT, UP0 ;  /* 0x0000003f0700728c */ /* 0x000fc4000bf05300 */
[----:B------:R-:W-:Y:S01]  /*0e40*/  UISETP.NE.AND UP2, UPT, UR5, 0x1, UPT ;  /* 0x000000010500788c */ /* 0x000fe2000bf45270 */
[----:B------:R-:W-:Y:S01]  /*0e50*/  ULDC UR44, c[0x0][0x424] ;  /* 0x00010900002c7ab9 */ /* 0x000fe20000000800 */
[----:B------:R-:W-:Y:S01]  /*0e60*/  ULDC UR10, c[0x0][0x2f0] ;  /* 0x0000bc00000a7ab9 */ /* 0x000fe20000000800 */
[----:B------:R-:W-:Y:S02]  /*0e70*/  USEL UR44, UR44, 0x1, UP0 ;  /* 0x000000012c2c7887 */ /* 0x000fe40008000000 */
[----:B------:R-:W-:Y:S01]  /*0e80*/  @UP1 ULDC UR12, c[0x0][0xc40] ;  /* 0x00031000000c1ab9 */ /* 0x000fe20000000800 */
[----:B------:R-:W-:Y:S01]  /*0e90*/  UMOV UR46, UR39 ;  /* 0x00000027002e7c82 */ /* 0x000fe20008000000 */
[----:B------:R-:W-:-:S04]  /*0ea0*/  UIMAD UR44, UR44, UR10, URZ ;  /* 0x0000000a2c2c72a4 */ /* 0x000fc8000f8e023f */
[----:B------:R-:W-:Y:S01]  /*0eb0*/  @UP2 ULDC.64 UR8, c[0x0][0xc48] ;  /* 0x0003120000082ab9 */ /* 0x000fe20000000a00 */
[----:B0-----:R-:W-:Y:S01]  /*0ec0*/  R2UR UR6, R0 ;  /* 0x00000000000672ca */ /* 0x001fe200000e0000 */
[----:B-1----:R-:W-:-:S03]  /*0ed0*/  ULEA UR45, UR4, UR45, 0x18 ;  /* 0x0000002d042d7291 */ /* 0x002fc6000f8ec03f */
[----:B------:R-:W-:Y:S01]  /*0ee0*/  @UP1 ULDC UR4, c[0x0][0xc3c] ;  /* 0x00030f0000041ab9 */ /* 0x000fe20000000800 */
[----:B------:R-:W-:Y:S02]  /*0ef0*/  UIADD3 UR11, UR45, 0x18400, URZ ;  /* 0x000184002d0b7890 */ /* 0x000fe4000fffe03f */
[----:B------:R-:W-:Y:S02]  /*0f00*/  UIMAD.WIDE.U32 UR4, UR39, UR4, URZ ;  /* 0x00000004270472a5 */ /* 0x000fe4000f8e003f */
[----:B------:R-:W-:Y:S02]  /*0f10*/  ULOP3.LUT UP0, URZ, UR11, 0x1bf, URZ, 0xc0, !UPT ;  /* 0x000001bf0b3f7892 */ /* 0x000fe4000f80c03f */
[----:B------:R-:W-:Y:S02]  /*0f20*/  @UP1 USHF.R.U32.HI UR46, URZ, UR12, UR5 ;  /* 0x0000000c3f2e1299 */ /* 0x000fe40008011605 */
[----:B------:R-:W-:Y:S02]  /*0f30*/  ULEA.HI UR7, UR6, UR6, URZ, 0x1 ;  /* 0x0000000606077291 */ /* 0x000fe4000f8f083f */
[----:B------:R-:W-:Y:S01]  /*0f40*/  PLOP3.LUT P0, PT, PT, PT, UP0, 0x80, 0x0 ;  /* 0x000000000000781c */ /* 0x000fe20003f0f008 */
[----:B------:R-:W-:-:S02]  /*0f50*/  UIMAD.WIDE.U32 UR4, UR46, UR8, URZ ;  /* 0x000000082e0472a5 */ /* 0x000fc4000f8e003f */
[----:B------:R-:W-:Y:S01]  /*0f60*/  ULOP3.LUT UR7, UR7, 0x1e, URZ, 0xc0, !UPT ;  /* 0x0000001e07077892 */ /* 0x000fe2000f8ec03f */
[----:B------:R-:W-:Y:S01]  /*0f70*/  UMOV UR41, UR46 ;  /* 0x0000002e00297c82 */ /* 0x000fe20008000000 */
[----:B------:R-:W-:Y:S02]  /*0f80*/  @UP2 USHF.R.U32.HI UR41, URZ, UR9, UR5 ;  /* 0x000000093f292299 */ /* 0x000fe40008011605 */
[----:B------:R-:W-:Y:S02]  /*0f90*/  UIADD3 UR7, UR6, -UR7, URZ ;  /* 0x8000000706077290 */ /* 0x000fe4000fffe03f */
[----:B------:R-:W-:Y:S02]  /*0fa0*/  UIADD3 UR6, UR44, 0x5f, URZ ;  /* 0x0000005f2c067890 */ /* 0x000fe4000fffe03f */
[----:B------:R-:W-:Y:S02]  /*0fb0*/  ULEA UR8, UR7, UR11, 0xd ;  /* 0x0000000b07087291 */ /* 0x000fe4000f8e683f */
[----:B------:R-:W-:-:S02]  /*0fc0*/  UIMAD.WIDE UR6, UR6, 0x2aaaaaab, URZ ;  /* 0x2aaaaaab060678a5 */ /* 0x000fc4000f8e023f */
[----:B------:R-:W-:Y:S02]  /*0fd0*/  USHF.R.U32.HI UR8, URZ, 0x4, UR8 ;  /* 0x000000043f087899 */ /* 0x000fe40008011608 */
[----:B------:R-:W-:Y:S02]  /*0fe0*/  USHF.R.U32.HI UR40, URZ, 0x1f, UR7 ;  /* 0x0000001f3f287899 */ /* 0x000fe40008011607 */
[----:B------:R-:W-:Y:S02]  /*0ff0*/  ULOP3.LUT UR49, UR8, 0x3fff, URZ, 0xc0, !UPT ;  /* 0x00003fff08317892 */ /* 0x000fe4000f8ec03f */
[----:B------:R-:W-:Y:S01]  /*1000*/  ULEA.HI.SX32 UR40, UR7, UR40, 0x1c ;  /* 0x0000002807287291 */ /* 0x000fe2000f8fe23f */
[----:B--234-:R-:W-:Y:S11]  /*1010*/  @!P0 BRA `(.L_x_9) ;  /* 0x0000000000408947 */ /* 0x01cff60003800000 */
[----:B------:R-:W-:Y:S01]  /*1020*/  MOV R0, 0x0 ;  /* 0x0000000000007802 */ /* 0x000fe20000000f00 */
[----:B------:R-:W-:Y:S01]  /*1030*/  ULDC.64 UR4, c[0x4][0x98] ;  /* 0x0100260000047ab9 */ /* 0x000fe20000000a00 */
[----:B------:R-:W-:Y:S01]  /*1040*/  ULDC.64 UR6, c[0x4][0x38] ;  /* 0x01000e0000067ab9 */ /* 0x000fe20000000a00 */
[----:B------:R-:W-:Y:S01]  /*1050*/  IMAD.U32 R4, RZ, RZ, UR4 ;  /* 0x00000004ff047e24 */ /* 0x000fe2000f8e00ff */
[----:B------:R0:W1:Y:S01]  /*1060*/  LDC.64 R14, c[0x4][R0] ;  /* 0x01000000000e7b82 */ /* 0x0000620000000a00 */
[----:B------:R-:W-:Y:S01]  /*1070*/  IMAD.U32 R5, RZ, RZ, UR5 ;  /* 0x00000005ff057e24 */ /* 0x000fe2000f8e00ff */
[----:B------:R-:W-:Y:S01]  /*1080*/  ULDC.64 UR4, c[0x4][0xa0] ;  /* 0x0100280000047ab9 */ /* 0x000fe20000000a00 */
[----:B------:R-:W-:Y:S02]  /*1090*/  IMAD.U32 R10, RZ, RZ, UR6 ;  /* 0x00000006ff0a7e24 */ /* 0x000fe4000f8e00ff */
[----:B------:R-:W-:Y:S02]  /*10a0*/  IMAD.U32 R6, RZ, RZ, UR4 ;  /* 0x00000004ff067e24 */ /* 0x000fe4000f8e00ff */
[----:B------:R-:W-:-:S02]  /*10b0*/  IMAD.U32 R7, RZ, RZ, UR5 ;  /* 0x00000005ff077e24 */ /* 0x000fc4000f8e00ff */
[----:B------:R-:W-:Y:S02]  /*10c0*/  IMAD.U32 R11, RZ, RZ, UR7 ;  /* 0x00000007ff0b7e24 */ /* 0x000fe4000f8e00ff */
[----:B------:R-:W-:Y:S02]  /*10d0*/  IMAD.MOV.U32 R8, RZ, RZ, 0x70 ;  /* 0x00000070ff087424 */ /* 0x000fe400078e00ff */
[----:B------:R-:W-:Y:S02]  /*10e0*/  IMAD.MOV.U32 R12, RZ, RZ, 0x1 ;  /* 0x00000001ff0c7424 */ /* 0x000fe400078e00ff */
[----:B0-----:R-:W-:-:S07]  /*10f0*/  IMAD.MOV.U32 R13, RZ, RZ, RZ ;  /* 0x000000ffff0d7224 */ /* 0x001fce00078e00ff */
[----:B------:R-:W-:-:S07]  /*1100*/  LEPC R20, `(.L_x_9) ;  /* 0x000000001014794e */ /* 0x000fce0000000000 */
[----:B-1----:R-:W-:Y:S05]  /*1110*/  CALL.ABS.NOINC R14 ;  /* 0x000000000e007343 */ /* 0x002fea0003c00000 */
.L_x_9:
[----:B------:R-:W-:Y:S01]  /*1120*/  ULOP3.LUT UR4, UR47, 0x1, URZ, 0xc0, !UPT ;  /* 0x000000012f047892 */ /* 0x000fe2000f8ec03f */
[----:B------:R-:W0:Y:S05]  /*1130*/  S2R R20, SR_TID.X ;  /* 0x0000000000147919 */ /* 0x000e2a0000002100 */
[----:B------:R-:W-:-:S05]  /*1140*/  IMAD.U32 R0, RZ, RZ, UR4 ;  /* 0x00000004ff007e24 */ /* 0x000fca000f8e00ff */
[----:B------:R-:W-:-:S04]  /*1150*/  SHF.L.U32 R0, R0, 0x1f, RZ ;  /* 0x0000001f00007819 */ /* 0x000fc800000006ff */
[----:B------:R-:W1:Y:S01]  /*1160*/  SYNCS.PHASECHK.TRANS64.TRYWAIT P0, [UR45+0x22800], R0 ;  /* 0x02280000ff0075a7 */ /* 0x000e62000800016d */
[----:B0-----:R-:W-:-:S05]  /*1170*/  SHF.R.U32.HI R20, RZ, 0x7, R20 ;  /* 0x00000007ff147819 */ /* 0x001fca0000011614 */
[----:B------:R-:W-:Y:S01]  /*1180*/  VIADD R6, R20, 0x8 ;  /* 0x0000000814067836 */ /* 0x000fe20000000000 */
[----:B-1----:R-:W-:Y:S06]  /*1190*/  @!P0 BRA `(.L_x_10) ;  /* 0x000000a0001c8947 */ /* 0x002fec0003800000 */
.L_x_127:
[----:B0-----:R-:W-:Y:S01]  /*11a0*/  IMAD.U32 R0, RZ, RZ, UR48 ;  /* 0x00000030ff007e24 */ /* 0x001fe2000f8e00ff */
[----:B------:R-:W-:Y:S05]  /*11b0*/  WARPSYNC.ALL ;  /* 0x0000000000007948 */ /* 0x000fea0003800000 */
[----:B------:R0:W-:Y:S01]  /*11c0*/  BAR.SYNC.DEFER_BLOCKING R6, 0x100 ;  /* 0x000400060000751d */ /* 0x0001e20000010000 */
[----:B------:R-:W-:-:S13]  /*11d0*/  ISETP.NE.AND P0, PT, R0, 0x3, PT ;  /* 0x000000030000780c */ /* 0x000fda0003f05270 */
[----:B0-----:R-:W-:Y:S05]  /*11e0*/  @!P0 BRA `(.L_x_11) ;  /* 0x0000000000048947 */ /* 0x001fea0003800000 */
[----:B------:R-:W-:Y:S01]  /*11f0*/  BPT.TRAP 0x1 ;  /* 0x000000040000795c */ /* 0x000fe20000300000 */
.L_x_11:
[----:B------:R-:W-:Y:S01]  /*1200*/  ULEA UR21, UR36, UR45, 0x3 ;  /* 0x0000002d24157291 */ /* 0x000fe2000f8e183f */
[----:B------:R-:W-:-:S05]  /*1210*/  IMAD.U32 R7, RZ, RZ, UR38 ;  /* 0x00000026ff077e24 */ /* 0x000fca000f8e00ff */
[----:B------:R-:W-:-:S04]  /*1220*/  SHF.L.U32 R7, R7, 0x1f, RZ ;  /* 0x0000001f07077819 */ /* 0x000fc800000006ff */
[----:B------:R0:W1:Y:S01]  /*1230*/  SYNCS.PHASECHK.TRANS64.TRYWAIT P1, [UR21+0x22830], R7 ;  /* 0x02283007ff0075a7 */ /* 0x0000620008020155 */
[----:B------:R-:W-:Y:S05]  /*1240*/  @!P0 BRA `(.L_x_12) ;  /* 0x0000000000048947 */ /* 0x000fea0003800000 */
[----:B------:R-:W-:Y:S01]  /*1250*/  BPT.TRAP 0x1 ;  /* 0x000000040000795c */ /* 0x000fe20000300000 */
.L_x_12:
[----:B-1----:R-:W-:Y:S05]  /*1260*/  @P1 BRA `(.L_x_13) ;  /* 0x0000000000081947 */ /* 0x002fea0003800000 */
[----:B------:R-:W1:Y:S02]  /*1270*/  SYNCS.PHASECHK.TRANS64.TRYWAIT P1, [UR21+0x22830], R7 ;  /* 0x02283007ff0075a7 */ /* 0x000e640008020155 */
[----:B-1----:R-:W-:Y:S05]  /*1280*/  @!P1 BRA `(.L_x_14) ;  /* 0x0000009c00f89947 */ /* 0x002fea0003800000 */
.L_x_13:
[----:B------:R-:W-:Y:S01]  /*1290*/  UIADD3 UR4, UR45, 0x1c400, URZ ;  /* 0x0001c4002d047890 */ /* 0x000fe2000fffe03f */
[----:B------:R-:W-:Y:S01]  /*12a0*/  WARPGROUP.ARRIVE ;  /* 0x00000000000079c5 */ /* 0x000fe20000000000 */
[----:B------:R-:W-:Y:S01]  /*12b0*/  UMOV UR5, 0x40000040 ;  /* 0x4000004000057882 */ /* 0x000fe20000000000 */
[----:B------:R-:W-:Y:S01]  /*12c0*/  UMOV UR7, 0x40000040 ;  /* 0x4000004000077882 */ /* 0x000fe20000000000 */
[----:B------:R-:W-:Y:S01]  /*12d0*/  USHF.R.U32.HI UR4, URZ, 0x4, UR4 ;  /* 0x000000043f047899 */ /* 0x000fe20008011604 */
[----:B------:R-:W-:Y:S01]  /*12e0*/  P2R R10, PR, RZ, 0x1 ;  /* 0x00000001ff0a7803 */ /* 0x000fe20000000000 */
[----:B------:R-:W-:Y:S01]  /*12f0*/  UMOV UR9, 0x40000040 ;  /* 0x4000004000097882 */ /* 0x000fe20000000000 */
[----:B------:R-:W-:Y:S01]  /*1300*/  UMOV UR11, 0x40000040 ;  /* 0x40000040000b7882 */ /* 0x000fe20000000000 */
[----:B------:R-:W-:Y:S01]  /*1310*/  ULOP3.LUT UR4, UR4, 0x3fff, URZ, 0xc0, !UPT ;  /* 0x00003fff04047892 */ /* 0x000fe2000f8ec03f */
[----:B------:R-:W2:Y:S01]  /*1320*/  S2R R12, SR_TID.X ;  /* 0x00000000000c7919 */ /* 0x000ea20000002100 */
[----:B------:R-:W-:Y:S01]  /*1330*/  UMOV UR13, 0x40000040 ;  /* 0x40000040000d7882 */ /* 0x000fe20000000000 */
[----:B------:R-:W-:Y:S01]  /*1340*/  UMOV UR15, 0x40000040 ;  /* 0x40000040000f7882 */ /* 0x000fe20000000000 */
[----:B------:R-:W-:-:S02]  /*1350*/  ULOP3.LUT UR20, UR4, 0x10000, URZ, 0xfc, !UPT ;  /* 0x0001000004147892 */ /* 0x000fc4000f8efc3f */
[----:B------:R-:W-:Y:S02]  /*1360*/  ULOP3.LUT UR4, UR49, 0x10000, URZ, 0xfc, !UPT ;  /* 0x0001000031047892 */ /* 0x000fe4000f8efc3f */
[----:B------:R-:W-:Y:S02]  /*1370*/  UIMAD UR6, UR36, 0x300, UR20 ;  /* 0x00000300240678a4 */ /* 0x000fe4000f8e0214 */
[----:B------:R-:W-:Y:S02]  /*1380*/  UIADD3 UR8, UR4, 0x2, URZ ;  /* 0x0000000204087890 */ /* 0x000fe4000fffe03f */
[----:B------:R-:W-:Y:S02]  /*1390*/  UIADD3 UR10, UR6, 0x2, URZ ;  /* 0x00000002060a7890 */ /* 0x000fe4000fffe03f */
[----:B------:R-:W-:Y:S02]  /*13a0*/  UIADD3 UR12, UR4, 0x4, URZ ;  /* 0x00000004040c7890 */ /* 0x000fe4000fffe03f */
[----:B------:R-:W-:-:S02]  /*13b0*/  UIADD3 UR14, UR6, 0x4, URZ ;  /* 0x00000004060e7890 */ /* 0x000fc4000fffe03f */
[----:B------:R-:W-:Y:S01]  /*13c0*/  HGMMA.64x96x16.F32.BF16 R24, gdesc[UR4], RZ, !UPT, gsb0 ;  /* 0x01600000041879f0 */ /* 0x000fe2000c0018ff */
[----:B------:R-:W-:Y:S02]  /*13d0*/  UIADD3 UR16, UR4, 0x6, URZ ;  /* 0x0000000604107890 */ /* 0x000fe4000fffe03f */
[----:B------:R-:W-:Y:S01]  /*13e0*/  UIADD3 UR18, UR6, 0x6, URZ ;  /* 0x0000000606127890 */ /* 0x000fe2000fffe03f */
[----:B------:R-:W-:Y:S01]  /*13f0*/  UMOV UR17, 0x40000040 ;  /* 0x4000004000117882 */ /* 0x000fe20000000000 */
[----:B------:R-:W-:Y:S01]  /*1400*/  UMOV UR19, 0x40000040 ;  /* 0x4000004000137882 */ /* 0x000fe20000000000 */
[----:B------:R-:W-:-:S04]  /*1410*/  UIMAD UR6, UR40, -0x60, UR44 ;  /* 0xffffffa0280678a4 */ /* 0x000fc8000f8e022c */
[----:B------:R-:W-:Y:S01]  /*1420*/  UIADD3 UR6, UR6, 0x60, URZ ;  /* 0x0000006006067890 */ /* 0x000fe2000fffe03f */
[----:B--2---:R-:W-:-:S05]  /*1430*/  LOP3.LUT R12, R12, 0x7f, RZ, 0xc0, !PT ;  /* 0x0000007f0c0c7812 */ /* 0x004fca00078ec0ff */
[----:B-1----:R-:W-:-:S04]  /*1440*/  IMAD.U32 R0, RZ, RZ, UR6 ;  /* 0x00000006ff007e24 */ /* 0x002fc8000f8e00ff */
[----:B------:R-:W-:-:S05]  /*1450*/  IMAD R0, R209, -0x2, R0 ;  /* 0xfffffffed1007824 */ /* 0x000fca00078e0200 */
[C---:B------:R-:W-:Y:S02]  /*1460*/  ISETP.GT.AND P6, PT, R0.reuse, RZ, PT ;  /* 0x000000ff0000720c */ /* 0x040fe40003fc4270 */
[C---:B------:R-:W-:Y:S02]  /*1470*/  ISETP.GT.AND P5, PT, R0.reuse, 0x1, PT ;  /* 0x000000010000780c */ /* 0x040fe40003fa4270 */
[C---:B------:R-:W-:Y:S02]  /*1480*/  ISETP.GT.AND P4, PT, R0.reuse, 0x8, PT ;  /* 0x000000080000780c */ /* 0x040fe40003f84270 */
[C---:B------:R-:W-:Y:S02]  /*1490*/  ISETP.GT.AND P3, PT, R0.reuse, 0x9, PT ;  /* 0x000000090000780c */ /* 0x040fe40003f64270 */
[C---:B------:R-:W-:Y:S02]  /*14a0*/  ISETP.GT.AND P2, PT, R0.reuse, 0x10, PT ;  /* 0x000000100000780c */ /* 0x040fe40003f44270 */
[----:B------:R-:W-:Y:S01]  /*14b0*/  ISETP.GT.AND P1, PT, R0, 0x11, PT ;  /* 0x000000110000780c */ /* 0x000fe20003f24270 */
[----:B------:R-:W-:-:S02]  /*14c0*/  WARPGROUP.DEPBAR.LE gsb0, 0x0 ;  /* 0x00008000000079c5 */ /* 0x000fc40000010000 */
[----:B------:R-:W-:-:S06]  /*14d0*/  WARPGROUP.ARRIVE ;  /* 0x00000000000079c5 */ /* 0x000fcc0000000000 */
[----:B------:R-:W-:Y:S01]  /*14e0*/  HGMMA.64x96x16.F32.BF16 R24, gdesc[UR8], R24, gsb0 ;  /* 0x01600000081879f0 */ /* 0x000fe20008001818 */
[----:B------:R-:W-:Y:S02]  /*14f0*/  ULDC UR10, c[0x0][0x988] ;  /* 0x00026200000a7ab9 */ /* 0x000fe40000000800 */
[----:B------:R-:W-:Y:S02]  /*1500*/  WARPGROUP.DEPBAR.LE gsb0, 0x0 ;  /* 0x00008000000079c5 */ /* 0x000fe40000010000 */
[----:B------:R-:W-:-:S06]  /*1510*/  WARPGROUP.ARRIVE ;  /* 0x00000000000079c5 */ /* 0x000fcc0000000000 */
[----:B------:R-:W-:Y:S03]  /*1520*/  HGMMA.64x96x16.F32.BF16 R24, gdesc[UR12], R24, gsb0 ;  /* 0x016000000c1879f0 */ /* 0x000fe60008001818 */
[----:B------:R-:W-:Y:S02]  /*1530*/  WARPGROUP.DEPBAR.LE gsb0, 0x0 ;  /* 0x00008000000079c5 */ /* 0x000fe40000010000 */
[----:B------:R-:W-:-:S06]  /*1540*/  WARPGROUP.ARRIVE ;  /* 0x00000000000079c5 */ /* 0x000fcc0000000000 */
[----:B------:R-:W-:Y:S03]  /*1550*/  HGMMA.64x96x16.F32.BF16 R24, gdesc[UR16], R24, gsb0 ;  /* 0x01600000101879f0 */ /* 0x000fe60008001818 */
[----:B------:R-:W-:Y:S02]  /*1560*/  WARPGROUP.DEPBAR.LE gsb0, 0x0 ;  /* 0x00008000000079c5 */ /* 0x000fe40000010000 */
[----:B------:R-:W-:Y:S02]  /*1570*/  FSEL R24, R24, -INF , P6 ;  /* 0xff80000018187808 */ /* 0x000fe40003000000 */
[----:B------:R-:W-:Y:S02]  /*1580*/  FSEL R25, R25, -INF , P5 ;  /* 0xff80000019197808 */ /* 0x000fe40002800000 */
[----:B------:R-:W-:Y:S02]  /*1590*/  FSEL R28, R28, -INF , P4 ;  /* 0xff8000001c1c7808 */ /* 0x000fe40002000000 */
[----:B------:R-:W-:-:S02]  /*15a0*/  FMNMX.FTZ R3, R24, R25, !PT ;  /* 0x0000001918037209 */ /* 0x000fc40007810000 */
[----:B------:R-:W-:Y:S02]  /*15b0*/  FSEL R29, R29, -INF , P3 ;  /* 0xff8000001d1d7808 */ /* 0x000fe40001800000 */
[----:B------:R-:W-:Y:S02]  /*15c0*/  FMNMX.FTZ R4, R28, R3, !PT ;  /* 0x000000031c047209 */ /* 0x000fe40007810000 */
[----:B------:R-:W-:Y:S02]  /*15d0*/  FSEL R32, R32, -INF , P2 ;  /* 0xff80000020207808 */ /* 0x000fe40001000000 */
[----:B------:R-:W-:Y:S02]  /*15e0*/  FMNMX.FTZ R3, R29, R4, !PT ;  /* 0x000000041d037209 */ /* 0x000fe40007810000 */
[----:B------:R-:W-:Y:S02]  /*15f0*/  FSEL R26, R26, -INF , P6 ;  /* 0xff8000001a1a7808 */ /* 0x000fe40003000000 */
[----:B------:R-:W-:-:S02]  /*1600*/  ISETP.GT.AND P6, PT, R0, 0x18, PT ;  /* 0x000000180000780c */ /* 0x000fc40003fc4270 */
[----:B------:R-:W-:Y:S02]  /*1610*/  FSEL R33, R33, -INF , P1 ;  /* 0xff80000021217808 */ /* 0x000fe40000800000 */
[----:B------:R-:W-:Y:S02]  /*1620*/  FMNMX.FTZ R4, R32, R3, !PT ;  /* 0x0000000320047209 */ /* 0x000fe40007810000 */
[----:B------:R-:W-:Y:S02]  /*1630*/  FSEL R27, R27, -INF , P5 ;  /* 0xff8000001b1b7808 */ /* 0x000fe40002800000 */
[----:B------:R-:W-:Y:S02]  /*1640*/  ISETP.GT.AND P5, PT, R0, 0x19, PT ;  /* 0x000000190000780c */ /* 0x000fe40003fa4270 */
[----:B------:R-:W-:Y:S02]  /*1650*/  FSEL R36, R36, -INF , P6 ;  /* 0xff80000024247808 */ /* 0x000fe40003000000 */
[----:B------:R-:W-:-:S02]  /*1660*/  FMNMX.FTZ R3, R33, R4, !PT ;  /* 0x0000000421037209 */ /* 0x000fc40007810000 */
[----:B------:R-:W-:Y:S02]  /*1670*/  FSEL R30, R30, -INF , P4 ;  /* 0xff8000001e1e7808 */ /* 0x000fe40002000000 */
[----:B------:R-:W-:Y:S02]  /*1680*/  ISETP.GT.AND P4, PT, R0, 0x20, PT ;  /* 0x000000200000780c */ /* 0x000fe40003f84270 */
        /* <DEDUP_REMOVED lines=63> */
[----:B------:R-:W-:-:S02]  /*1a80*/  FMNMX.FTZ R0, R68, R3, !PT ;  /* 0x0000000344007209 */ /* 0x000fc40007810000 */
[----:B------:R-:W-:Y:S02]  /*1a90*/  FSEL R62, R62, -INF , P6 ;  /* 0xff8000003e3e7808 */ /* 0x000fe40003000000 */
[----:B------:R-:W-:Y:S02]  /*1aa0*/  FMNMX.FTZ R5, R69, R0, !PT ;  /* 0x0000000045057209 */ /* 0x000fe40007810000 */
[----:B------:R-:W-:Y:S02]  /*1ab0*/  FSEL R63, R63, -INF , P5 ;  /* 0xff8000003f3f7808 */ /* 0x000fe40002800000 */
[----:B------:R-:W-:Y:S01]  /*1ac0*/  FSEL R66, R66, -INF , P4 ;  /* 0xff80000042427808 */ /* 0x000fe20002000000 */
[----:B------:R-:W1:Y:S01]  /*1ad0*/  SHFL.BFLY PT, R0, R5, 0x2, 0x1f ;  /* 0x0c401f0005007f89 */ /* 0x000e6200000e0000 */
[----:B------:R-:W-:Y:S02]  /*1ae0*/  FSEL R67, R67, -INF , P3 ;  /* 0xff80000043437808 */ /* 0x000fe40001800000 */
[----:B------:R-:W-:-:S02]  /*1af0*/  FSEL R70, R70, -INF , P2 ;  /* 0xff80000046467808 */ /* 0x000fc40001000000 */
[----:B------:R-:W-:Y:S02]  /*1b00*/  FSEL R71, R71, -INF , P1 ;  /* 0xff80000047477808 */ /* 0x000fe40000800000 */
[----:B-1----:R-:W-:-:S05]  /*1b10*/  FMNMX.FTZ R8, R5, R0, !PT ;  /* 0x0000000005087209 */ /* 0x002fca0007810000 */
[----:B------:R-:W1:Y:S02]  /*1b20*/  SHFL.BFLY PT, R3, R8, 0x1, 0x1f ;  /* 0x0c201f0008037f89 */ /* 0x000e6400000e0000 */
[----:B-1----:R-:W-:Y:S01]  /*1b30*/  FMNMX.FTZ R0, R8, R3, !PT ;  /* 0x0000000308007209 */ /* 0x002fe20007810000 */
[----:B------:R-:W-:-:S03]  /*1b40*/  IMAD.U32 R8, RZ, RZ, UR21 ;  /* 0x00000015ff087e24 */ /* 0x000fc6000f8e00ff */
[C---:B------:R-:W-:Y:S01]  /*1b50*/  FSETP.NEU.FTZ.AND P0, PT, R0.reuse, -INF , PT ;  /* 0xff8000000000780b */ /* 0x040fe20003f1d000 */
[----:B------:R-:W-:-:S05]  /*1b60*/  FMUL.FTZ R3, R0, UR10 ;  /* 0x0000000a00037c20 */ /* 0x000fca0008410000 */
[----:B------:R-:W-:Y:S02]  /*1b70*/  FSEL R9, R3, RZ, P0 ;  /* 0x000000ff03097208 */ /* 0x000fe40000000000 */
[----:B------:R-:W-:Y:S02]  /*1b80*/  FMNMX.FTZ R3, R26, R27, !PT ;  /* 0x0000001b1a037209 */ /* 0x000fe40007810000 */
[----:B------:R-:W-:Y:S01]  /*1b90*/  ISETP.NE.AND P0, PT, R10, RZ, PT ;  /* 0x000000ff0a00720c */ /* 0x000fe20003f05270 */
[--C-:B------:R-:W-:Y:S01]  /*1ba0*/  FFMA.FTZ R24, R24, UR10, -R9.reuse ;  /* 0x0000000a18187c23 */ /* 0x100fe20008010809 */
[----:B------:R-:W-:Y:S01]  /*1bb0*/  FMNMX.FTZ R4, R30, R3, !PT ;  /* 0x000000031e047209 */ /* 0x000fe20007810000 */
[--C-:B------:R-:W-:Y:S01]  /*1bc0*/  FFMA.FTZ R25, R25, UR10, -R9.reuse ;  /* 0x0000000a19197c23 */ /* 0x100fe20008010809 */
[--C-:B------:R-:W-:Y:S01]  /*1bd0*/  FFMA.FTZ R28, R28, UR10, -R9.reuse ;  /* 0x0000000a1c1c7c23 */ /* 0x100fe20008010809 */
[--C-:B------:R-:W-:Y:S01]  /*1be0*/  FFMA.FTZ R29, R29, UR10, -R9.reuse ;  /* 0x0000000a1d1d7c23 */ /* 0x100fe20008010809 */
[----:B------:R-:W-:Y:S01]  /*1bf0*/  FMNMX.FTZ R3, R31, R4, !PT ;  /* 0x000000041f037209 */ /* 0x000fe20007810000 */
[----:B------:R-:W-:Y:S01]  /*1c00*/  MUFU.EX2 R24, R24 ;  /* 0x0000001800187308 */ /* 0x000fe20000000800 */
[--C-:B------:R-:W-:Y:S01]  /*1c10*/  FFMA.FTZ R32, R32, UR10, -R9.reuse ;  /* 0x0000000a20207c23 */ /* 0x100fe20008010809 */
[--C-:B------:R-:W-:Y:S01]  /*1c20*/  FFMA.FTZ R33, R33, UR10, -R9.reuse ;  /* 0x0000000a21217c23 */ /* 0x100fe20008010809 */
[----:B------:R-:W-:Y:S01]  /*1c30*/  FMNMX.FTZ R4, R34, R3, !PT ;  /* 0x0000000322047209 */ /* 0x000fe20007810000 */
[--C-:B------:R-:W-:Y:S01]  /*1c40*/  FFMA.FTZ R36, R36, UR10, -R9.reuse ;  /* 0x0000000a24247c23 */ /* 0x100fe20008010809 */
[--C-:B------:R-:W-:Y:S01]  /*1c50*/  FFMA.FTZ R37, R37, UR10, -R9.reuse ;  /* 0x0000000a25257c23 */ /* 0x100fe20008010809 */
[--C-:B------:R-:W-:Y:S01]  /*1c60*/  FFMA.FTZ R40, R40, UR10, -R9.reuse ;  /* 0x0000000a28287c23 */ /* 0x100fe20008010809 */
[----:B------:R-:W-:Y:S01]  /*1c70*/  FMNMX.FTZ R3, R35, R4, !PT ;  /* 0x0000000423037209 */ /* 0x000fe20007810000 */
[----:B------:R-:W1:Y:S01]  /*1c80*/  MUFU.EX2 R25, R25 ;  /* 0x0000001900197308 */ /* 0x000e620000000800 */
[--C-:B------:R-:W-:Y:S01]  /*1c90*/  FFMA.FTZ R41, R41, UR10, -R9.reuse ;  /* 0x0000000a29297c23 */ /* 0x100fe20008010809 */
        /* <DEDUP_REMOVED lines=12> */
[----:B------:R-:W-:Y:S01]  /*1d60*/  FFMA.FTZ R60, R60, UR10, -R9 ;  /* 0x0000000a3c3c7c23 */ /* 0x000fe20008010809 */
[----:B------:R-:W-:Y:S01]  /*1d70*/  FMNMX.FTZ R3, R43, R4, !PT ;  /* 0x000000042b037209 */ /* 0x000fe20007810000 */
[----:B------:R-:W2:Y:S01]  /*1d80*/  MUFU.EX2 R29, R29 ;  /* 0x0000001d001d7308 */ /* 0x000ea20000000800 */
[----:B-1----:R-:W-:Y:S01]  /*1d90*/  FADD.FTZ R11, R24, R25 ;  /* 0x00000019180b7221 */ /* 0x002fe20000010000 */
[--C-:B------:R-:W-:Y:S01]  /*1da0*/  FFMA.FTZ R61, R61, UR10, -R9.reuse ;  /* 0x0000000a3d3d7c23 */ /* 0x100fe20008010809 */
[----:B------:R-:W-:Y:S01]  /*1db0*/  FMNMX.FTZ R4, R46, R3, !PT ;  /* 0x000000032e047209 */ /* 0x000fe20007810000 */
[--C-:B------:R-:W-:Y:S01]  /*1dc0*/  FFMA.FTZ R64, R64, UR10, -R9.reuse ;  /* 0x0000000a40407c23 */ /* 0x100fe20008010809 */
[--C-:B------:R-:W-:Y:S01]  /*1dd0*/  FFMA.FTZ R65, R65, UR10, -R9.reuse ;  /* 0x0000000a41417c23 */ /* 0x100fe20008010809 */
[--C-:B------:R-:W-:Y:S01]  /*1de0*/  FFMA.FTZ R68, R68, UR10, -R9.reuse ;  /* 0x0000000a44447c23 */ /* 0x100fe20008010809 */
[----:B------:R-:W-:Y:S01]  /*1df0*/  FMNMX.FTZ R3, R47, R4, !PT ;  /* 0x000000042f037209 */ /* 0x000fe20007810000 */
[----:B------:R-:W-:Y:S01]  /*1e00*/  MUFU.EX2 R32, R32 ;  /* 0x0000002000207308 */ /* 0x000fe20000000800 */
[----:B------:R-:W-:Y:S01]  /*1e10*/  FFMA.FTZ R9, R69, UR10, -R9 ;  /* 0x0000000a45097c23 */ /* 0x000fe20008010809 */
[----:B------:R-:W-:-:S02]  /*1e20*/  F2FP.BF16.F32.PACK_AB R152, R25, R24 ;  /* 0x000000181998723e */ /* 0x000fc400000010ff */
[----:B------:R-:W-:-:S04]  /*1e30*/  FMNMX.FTZ R4, R50, R3, !PT ;  /* 0x0000000332047209 */ /* 0x000fc80007810000 */
[----:B------:R-:W-:Y:S01]  /*1e40*/  FMNMX.FTZ R3, R51, R4, !PT ;  /* 0x0000000433037209 */ /* 0x000fe20007810000 */
[----:B------:R-:W1:Y:S01]  /*1e50*/  MUFU.EX2 R33, R33 ;  /* 0x0000002100217308 */ /* 0x000e620000000800 */
[----:B--2---:R-:W-:Y:S02]  /*1e60*/  F2FP.BF16.F32.PACK_AB R154, R29, R28 ;  /* 0x0000001c1d9a723e */ /* 0x004fe400000010ff */
[----:B------:R-:W-:-:S04]  /*1e70*/  FMNMX.FTZ R4, R54, R3, !PT ;  /* 0x0000000336047209 */ /* 0x000fc80007810000 */
[----:B------:R-:W-:Y:S01]  /*1e80*/  FMNMX.FTZ R3, R55, R4, !PT ;  /* 0x0000000437037209 */ /* 0x000fe20007810000 */
[----:B------:R-:W-:Y:S03]  /*1e90*/  MUFU.EX2 R36, R36 ;  /* 0x0000002400247308 */ /* 0x000fe60000000800 */
[----:B------:R-:W-:-:S04]  /*1ea0*/  FMNMX.FTZ R4, R58, R3, !PT ;  /* 0x000000033a047209 */ /* 0x000fc80007810000 */
[----:B------:R-:W-:Y:S01]  /*1eb0*/  FMNMX.FTZ R3, R59, R4, !PT ;  /* 0x000000043b037209 */ /* 0x000fe20007810000 */
[----:B------:R-:W2:Y:S01]  /*1ec0*/  MUFU.EX2 R37, R37 ;  /* 0x0000002500257308 */ /* 0x000ea20000000800 */
[----:B-1----:R-:W-:Y:S02]  /*1ed0*/  F2FP.BF16.F32.PACK_AB R156, R33, R32 ;  /* 0x00000020219c723e */ /* 0x002fe400000010ff */
[----:B------:R-:W-:-:S04]  /*1ee0*/  FMNMX.FTZ R4, R62, R3, !PT ;  /* 0x000000033e047209 */ /* 0x000fc80007810000 */
[----:B------:R-:W-:Y:S01]  /*1ef0*/  FMNMX.FTZ R3, R63, R4, !PT ;  /* 0x000000043f037209 */ /* 0x000fe20007810000 */
[----:B------:R-:W-:Y:S03]  /*1f00*/  MUFU.EX2 R40, R40 ;  /* 0x0000002800287308 */ /* 0x000fe60000000800 */
[----:B------:R-:W-:-:S04]  /*1f10*/  FMNMX.FTZ R4, R66, R3, !PT ;  /* 0x0000000342047209 */ /* 0x000fc80007810000 */
[----:B------:R-:W-:Y:S01]  /*1f20*/  FMNMX.FTZ R3, R67, R4, !PT ;  /* 0x0000000443037209 */ /* 0x000fe20007810000 */
[----:B------:R-:W1:Y:S01]  /*1f30*/  MUFU.EX2 R41, R41 ;  /* 0x0000002900297308 */ /* 0x000e620000000800 */
[----:B--2---:R-:W-:Y:S02]  /*1f40*/  F2FP.BF16.F32.PACK_AB R158, R37, R36 ;  /* 0x00000024259e723e */ /* 0x004fe400000010ff */
[----:B------:R-:W-:-:S04]  /*1f50*/  FMNMX.FTZ R4, R70, R3, !PT ;  /* 0x0000000346047209 */ /* 0x000fc80007810000 */
[----:B------:R-:W-:Y:S01]  /*1f60*/  FMNMX.FTZ R4, R71, R4, !PT ;  /* 0x0000000447047209 */ /* 0x000fe20007810000 */
[----:B------:R-:W-:Y:S04]  /*1f70*/  MUFU.EX2 R44, R44 ;  /* 0x0000002c002c7308 */ /* 0x000fe80000000800 */
[----:B------:R-:W2:Y:S04]  /*1f80*/  SHFL.BFLY PT, R3, R4, 0x2, 0x1f ;  /* 0x0c401f0004037f89 */ /* 0x000ea800000e0000 */
[----:B------:R-:W3:Y:S01]  /*1f90*/  MUFU.EX2 R45, R45 ;  /* 0x0000002d002d7308 */ /* 0x000ee20000000800 */
[----:B-1----:R-:W-:-:S07]  /*1fa0*/  F2FP.BF16.F32.PACK_AB R160, R41, R40 ;  /* 0x0000002829a0723e */ /* 0x002fce00000010ff */
[----:B------:R-:W-:Y:S08]  /*1fb0*/  MUFU.EX2 R48, R48 ;  /* 0x0000003000307308 */ /* 0x000ff00000000800 */
[----:B------:R-:W1:Y:S01]  /*1fc0*/  MUFU.EX2 R49, R49 ;  /* 0x0000003100317308 */ /* 0x000e620000000800 */
[----:B---3--:R-:W-:Y:S02]  /*1fd0*/  F2FP.BF16.F32.PACK_AB R162, R45, R44 ;  /* 0x0000002c2da2723e */ /* 0x008fe400000010ff */
[----:B--2---:R-:W-:-:S05]  /*1fe0*/  FMNMX.FTZ R5, R4, R3, !PT ;  /* 0x0000000304057209 */ /* 0x004fca0007810000 */
[----:B------:R-:W-:Y:S01]  /*1ff0*/  MUFU.EX2 R52, R52 ;  /* 0x0000003400347308 */ /* 0x000fe20000000800 */
[----:B------:R-:W2:Y:S07]  /*2000*/  SHFL.BFLY PT, R4, R5, 0x1, 0x1f ;  /* 0x0c201f0005047f89 */ /* 0x000eae00000e0000 */
[----:B------:R-:W3:Y:S01]  /*2010*/  MUFU.EX2 R53, R53 ;  /* 0x0000003500357308 */ /* 0x000ee20000000800 */
[----:B-1----:R-:W-:-:S07]  /*2020*/  F2FP.BF16.F32.PACK_AB R164, R49, R48 ;  /* 0x0000003031a4723e */ /* 0x002fce00000010ff */
[----:B------:R-:W-:Y:S08]  /*2030*/  MUFU.EX2 R56, R56 ;  /* 0x0000003800387308 */ /* 0x000ff00000000800 */
[----:B------:R-:W-:Y:S01]  /*2040*/  MUFU.EX2 R57, R57 ;  /* 0x0000003900397308 */ /* 0x000fe20000000800 */
[----:B--2---:R-:W-:Y:S02]  /*2050*/  FMNMX.FTZ R3, R5, R4, !PT ;  /* 0x0000000405037209 */ /* 0x004fe40007810000 */
[----:B---3--:R-:W-:-:S02]  /*2060*/  F2FP.BF16.F32.PACK_AB R166, R53, R52 ;  /* 0x0000003435a6723e */ /* 0x008fc400000010ff */
[C---:B------:R-:W-:Y:S01]  /*2070*/  FSETP.NEU.FTZ.AND P1, PT, R3.reuse, -INF , PT ;  /* 0xff8000000300780b */ /* 0x040fe20003f3d000 */
[----:B------:R-:W-:Y:S02]  /*2080*/  FMUL.FTZ R4, R3, UR10 ;  /* 0x0000000a03047c20 */ /* 0x000fe40008410000 */
[----:B------:R-:W-:Y:S03]  /*2090*/  MUFU.EX2 R60, R60 ;  /* 0x0000003c003c7308 */ /* 0x000fe60000000800 */
[----:B------:R-:W-:Y:S01]  /*20a0*/  FSEL R5, R4, RZ, P1 ;  /* 0x000000ff04057208 */ /* 0x000fe20000800000 */
[----:B------:R-:W-:Y:S01]  /*20b0*/  FADD.FTZ R4, R28, R11 ;  /* 0x0000000b1c047221 */ /* 0x000fe20000010000 */
[----:B------:R-:W-:Y:S02]  /*20c0*/  ISETP.NE.AND P1, PT, R12, RZ, PT ;  /* 0x000000ff0c00720c */ /* 0x000fe40003f25270 */
[----:B------:R-:W1:Y:S01]  /*20d0*/  S2R R12, SR_TID.X ;  /* 0x00000000000c7919 */ /* 0x000e620000002100 */
[--C-:B------:R-:W-:Y:S01]  /*20e0*/  FFMA.FTZ R26, R26, UR10, -R5.reuse ;  /* 0x0000000a1a1a7c23 */ /* 0x100fe20008010805 */
[--C-:B------:R-:W-:Y:S01]  /*20f0*/  FFMA.FTZ R27, R27, UR10, -R5.reuse ;  /* 0x0000000a1b1b7c23 */ /* 0x100fe20008010805 */
[--C-:B------:R-:W-:Y:S01]  /*2100*/  FFMA.FTZ R30, R30, UR10, -R5.reuse ;  /* 0x0000000a1e1e7c23 */ /* 0x100fe20008010805 */
[--C-:B------:R-:W-:Y:S01]  /*2110*/  FFMA.FTZ R31, R31, UR10, -R5.reuse ;  /* 0x0000000a1f1f7c23 */ /* 0x100fe20008010805 */
[--C-:B------:R-:W-:Y:S01]  /*2120*/  FFMA.FTZ R34, R34, UR10, -R5.reuse ;  /* 0x0000000a22227c23 */ /* 0x100fe20008010805 */
[--C-:B------:R-:W-:Y:S01]  /*2130*/  FFMA.FTZ R35, R35, UR10, -R5.reuse ;  /* 0x0000000a23237c23 */ /* 0x100fe20008010805 */
[----:B------:R-:W-:Y:S01]  /*2140*/  MUFU.EX2 R26, R26 ;  /* 0x0000001a001a7308 */ /* 0x000fe20000000800 */
[----:B------:R-:W-:Y:S01]  /*2150*/  FADD.FTZ R11, R29, R4 ;  /* 0x000000041d0b7221 */ /* 0x000fe20000010000 */
[--C-:B------:R-:W-:Y:S01]  /*2160*/  FFMA.FTZ R38, R38, UR10, -R5.reuse ;  /* 0x0000000a26267c23 */ /* 0x100fe20008010805 */
[--C-:B------:R-:W-:Y:S01]  /*2170*/  FFMA.FTZ R39, R39, UR10, -R5.reuse ;  /* 0x0000000a27277c23 */ /* 0x100fe20008010805 */
[----:B------:R-:W-:Y:S01]  /*2180*/  FFMA.FTZ R42, R42, UR10, -R5 ;  /* 0x0000000a2a2a7c23 */ /* 0x000fe20008010805 */
[----:B------:R-:W-:Y:S01]  /*2190*/  FADD.FTZ R4, R32, R11 ;  /* 0x0000000b20047221 */ /* 0x000fe20000010000 */
[--C-:B------:R-:W-:Y:S01]  /*21a0*/  FFMA.FTZ R43, R43, UR10, -R5.reuse ;  /* 0x0000000a2b2b7c23 */ /* 0x100fe20008010805 */
[--C-:B------:R-:W-:Y:S01]  /*21b0*/  FFMA.FTZ R46, R46, UR10, -R5.reuse ;  /* 0x0000000a2e2e7c23 */ /* 0x100fe20008010805 */
[----:B------:R-:W2:Y:S01]  /*21c0*/  MUFU.EX2 R27, R27 ;  /* 0x0000001b001b7308 */ /* 0x000ea20000000800 */
[----:B------:R-:W-:Y:S01]  /*21d0*/  FADD.FTZ R13, R33, R4 ;  /* 0x00000004210d7221 */ /* 0x000fe20000010000 */
[--C-:B------:R-:W-:Y:S01]  /*21e0*/  FFMA.FTZ R47, R47, UR10, -R5.reuse ;  /* 0x0000000a2f2f7c23 */ /* 0x100fe20008010805 */
[--C-:B------:R-:W-:Y:S01]  /*21f0*/  FFMA.FTZ R50, R50, UR10, -R5.reuse ;  /* 0x0000000a32327c23 */ /* 0x100fe20008010805 */
[----:B------:R-:W-:Y:S01]  /*2200*/  FFMA.FTZ R51, R51, UR10, -R5 ;  /* 0x0000000a33337c23 */ /* 0x000fe20008010805 */
[----:B------:R-:W-:Y:S01]  /*2210*/  FADD.FTZ R10, R36, R13 ;  /* 0x0000000d240a7221 */ /* 0x000fe20000010000 */
[--C-:B------:R-:W-:Y:S01]  /*2220*/  FFMA.FTZ R54, R54, UR10, -R5.reuse ;  /* 0x0000000a36367c23 */ /* 0x100fe20008010805 */
[--C-:B------:R-:W-:Y:S01]  /*2230*/  FFMA.FTZ R55, R55, UR10, -R5.reuse ;  /* 0x0000000a37377c23 */ /* 0x100fe20008010805 */
[----:B------:R-:W3:Y:S01]  /*2240*/  MUFU.EX2 R30, R30 ;  /* 0x0000001e001e7308 */ /* 0x000ee20000000800 */
[----:B------:R-:W-:Y:S01]  /*2250*/  FADD.FTZ R13, R37, R10 ;  /* 0x0000000a250d7221 */ /* 0x000fe20000010000 */
[--C-:B------:R-:W-:Y:S01]  /*2260*/  FFMA.FTZ R58, R58, UR10, -R5.reuse ;  /* 0x0000000a3a3a7c23 */ /* 0x100fe20008010805 */
[--C-:B------:R-:W-:Y:S01]  /*2270*/  FFMA.FTZ R59, R59, UR10, -R5.reuse ;  /* 0x0000000a3b3b7c23 */ /* 0x100fe20008010805 */
[--C-:B------:R-:W-:Y:S01]  /*2280*/  FFMA.FTZ R62, R62, UR10, -R5.reuse ;  /* 0x0000000a3e3e7c23 */ /* 0x100fe20008010805 */
[--C-:B------:R-:W-:Y:S01]  /*2290*/  FFMA.FTZ R63, R63, UR10, -R5.reuse ;  /* 0x0000000a3f3f7c23 */ /* 0x100fe20008010805 */
[--C-:B------:R-:W-:Y:S01]  /*22a0*/  FFMA.FTZ R66, R66, UR10, -R5.reuse ;  /* 0x0000000a42427c23 */ /* 0x100fe20008010805 */
[----:B------:R-:W-:Y:S01]  /*22b0*/  FFMA.FTZ R67, R67, UR10, -R5 ;  /* 0x0000000a43437c23 */ /* 0x000fe20008010805 */
[----:B------:R-:W4:Y:S01]  /*22c0*/  MUFU.EX2 R31, R31 ;  /* 0x0000001f001f7308 */ /* 0x000f220000000800 */
[----:B--2---:R-:W-:Y:S01]  /*22d0*/  FADD.FTZ R11, R26, R27 ;  /* 0x0000001b1a0b7221 */ /* 0x004fe20000010000 */
[----:B-1----:R-:W-:Y:S01]  /*22e0*/  SHF.R.U32.HI R12, RZ, 0x7, R12 ;  /* 0x00000007ff0c7819 */ /* 0x002fe2000001160c */
[--C-:B------:R-:W-:Y:S01]  /*22f0*/  FFMA.FTZ R70, R70, UR10, -R5.reuse ;  /* 0x0000000a46467c23 */ /* 0x100fe20008010805 */
[----:B------:R-:W-:Y:S01]  /*2300*/  FFMA.FTZ R71, R71, UR10, -R5 ;  /* 0x0000000a47477c23 */ /* 0x000fe20008010805 */
[----:B------:R-:W-:-:S02]  /*2310*/  F2FP.BF16.F32.PACK_AB R168, R57, R56 ;  /* 0x0000003839a8723e */ /* 0x000fc400000010ff */
[----:B------:R-:W-:Y:S01]  /*2320*/  IADD3 R176, -R12, 0xb, RZ ;  /* 0x0000000b0cb07810 */ /* 0x000fe20007ffe1ff */
[----:B------:R-:W1:Y:S01]  /*2330*/  MUFU.EX2 R34, R34 ;  /* 0x0000002200227308 */ /* 0x000e620000000800 */
[----:B---3--:R-:W-:Y:S01]  /*2340*/  FADD.FTZ R4, R30, R11 ;  /* 0x0000000b1e047221 */ /* 0x008fe20000010000 */
[----:B------:R-:W-:Y:S01]  /*2350*/  FADD.FTZ R12, R40, R13 ;  /* 0x0000000d280c7221 */ /* 0x000fe20000010000 */
[----:B------:R-:W-:-:S03]  /*2360*/  F2FP.BF16.F32.PACK_AB R153, R27, R26 ;  /* 0x0000001a1b99723e */ /* 0x000fc600000010ff */
[----:B------:R-:W-:Y:S02]  /*2370*/  FADD.FTZ R13, R41, R12 ;  /* 0x0000000c290d7221 */ /* 0x000fe40000010000 */
[----:B------:R-:W2:Y:S01]  /*2380*/  MUFU.EX2 R35, R35 ;  /* 0x0000002300237308 */ /* 0x000ea20000000800 */
[C---:B----4-:R-:W-:Y:S01]  /*2390*/  FADD.FTZ R11, R31.reuse, R4 ;  /* 0x000000041f0b7221 */ /* 0x050fe20000010000 */
[----:B------:R-:W-:Y:S02]  /*23a0*/  @!P1 VIADD R4, R8, 0x22840 ;  /* 0x0002284008049836 */ /* 0x000fe40000000000 */
[----:B------:R-:W-:Y:S01]  /*23b0*/  FADD.FTZ R12, R44, R13 ;  /* 0x0000000d2c0c7221 */ /* 0x000fe20000010000 */
[----:B------:R-:W-:Y:S02]  /*23c0*/  F2FP.BF16.F32.PACK_AB R155, R31, R30 ;  /* 0x0000001e1f9b723e */ /* 0x000fe400000010ff */
[----:B------:R-:W-:Y:S01]  /*23d0*/  @!P1 PRMT R4, RZ, 0x654, R4 ;  /* 0x00000654ff049816 */ /* 0x000fe20000000004 */
[----:B------:R-:W3:Y:S01]  /*23e0*/  MUFU.EX2 R38, R38 ;  /* 0x0000002600267308 */ /* 0x000ee20000000800 */
[----:B-1----:R-:W-:Y:S01]  /*23f0*/  FADD.FTZ R10, R34, R11 ;  /* 0x0000000b220a7221 */ /* 0x002fe20000010000 */
[----:B------:R1:W-:Y:S06]  /*2400*/  BAR.ARV R176, 0x100 ;  /* 0x000400b00000751d */ /* 0x0003ec0000002000 */
[----:B------:R-:W4:Y:S01]  /*2410*/  MUFU.EX2 R39, R39 ;  /* 0x0000002700277308 */ /* 0x000f220000000800 */
[----:B--2---:R-:W-:Y:S01]  /*2420*/  FADD.FTZ R11, R35, R10 ;  /* 0x0000000a230b7221 */ /* 0x004fe20000010000 */
[----:B------:R-:W-:Y:S01]  /*2430*/  FADD.FTZ R13, R45, R12 ;  /* 0x0000000c2d0d7221 */ /* 0x000fe20000010000 */
[----:B------:R2:W-:Y:S01]  /*2440*/  @!P1 SYNCS.ARRIVE.TRANS64.RED.A1T0 RZ, [R4+URZ], RZ ;  /* 0x000000ff04ff99a7 */ /* 0x0005e2000810043f */
[----:B------:R-:W-:-:S04]  /*2450*/  F2FP.BF16.F32.PACK_AB R157, R35, R34 ;  /* 0x00000022239d723e */ /* 0x000fc800000010ff */
[----:B------:R-:W2:Y:S01]  /*2460*/  MUFU.EX2 R42, R42 ;  /* 0x0000002a002a7308 */ /* 0x000ea20000000800 */
[----:B---3--:R-:W-:-:S07]  /*2470*/  FADD.FTZ R10, R38, R11 ;  /* 0x0000000b260a7221 */ /* 0x008fce0000010000 */
[----:B------:R-:W3:Y:S01]  /*2480*/  MUFU.EX2 R43, R43 ;  /* 0x0000002b002b7308 */ /* 0x000ee20000000800 */
[C---:B----4-:R-:W-:Y:S01]  /*2490*/  FADD.FTZ R11, R39.reuse, R10 ;  /* 0x0000000a270b7221 */ /* 0x050fe20000010000 */
[----:B------:R-:W-:Y:S01]  /*24a0*/  FADD.FTZ R10, R48, R13 ;  /* 0x0000000d300a7221 */ /* 0x000fe20000010000 */
[----:B------:R-:W-:-:S03]  /*24b0*/  F2FP.BF16.F32.PACK_AB R159, R39, R38 ;  /* 0x00000026279f723e */ /* 0x000fc600000010ff */
[----:B------:R-:W-:Y:S02]  /*24c0*/  FADD.FTZ R13, R49, R10 ;  /* 0x0000000a310d7221 */ /* 0x000fe40000010000 */
[----:B------:R-:W4:Y:S01]  /*24d0*/  MUFU.EX2 R46, R46 ;  /* 0x0000002e002e7308 */ /* 0x000f220000000800 */
[----:B--2---:R-:W-:Y:S01]  /*24e0*/  FADD.FTZ R4, R42, R11 ;  /* 0x0000000b2a047221 */ /* 0x004fe20000010000 */
[----:B------:R-:W-:-:S04]  /*24f0*/  FADD.FTZ R10, R52, R13 ;  /* 0x0000000d340a7221 */ /* 0x000fc80000010000 */
[----:B------:R-:W-:Y:S02]  /*2500*/  FADD.FTZ R13, R53, R10 ;  /* 0x0000000a350d7221 */ /* 0x000fe40000010000 */
[----:B------:R-:W2:Y:S01]  /*2510*/  MUFU.EX2 R47, R47 ;  /* 0x0000002f002f7308 */ /* 0x000ea20000000800 */
[C---:B---3--:R-:W-:Y:S01]  /*2520*/  FADD.FTZ R11, R43.reuse, R4 ;  /* 0x000000042b0b7221 */ /* 0x048fe20000010000 */
[----:B------:R-:W-:Y:S01]  /*2530*/  FADD.FTZ R10, R56, R13 ;  /* 0x0000000d380a7221 */ /* 0x000fe20000010000 */
[----:B------:R-:W-:-:S05]  /*2540*/  F2FP.BF16.F32.PACK_AB R161, R43, R42 ;  /* 0x0000002a2ba1723e */ /* 0x000fca00000010ff */
[----:B------:R-:W3:Y:S01]  /*2550*/  MUFU.EX2 R50, R50 ;  /* 0x0000003200327308 */ /* 0x000ee20000000800 */
[----:B----4-:R-:W-:-:S07]  /*2560*/  FADD.FTZ R4, R46, R11 ;  /* 0x0000000b2e047221 */ /* 0x010fce0000010000 */
[----:B------:R-:W4:Y:S01]  /*2570*/  MUFU.EX2 R51, R51 ;  /* 0x0000003300337308 */ /* 0x000f220000000800 */
[C---:B--2---:R-:W-:Y:S01]  /*2580*/  FADD.FTZ R11, R47.reuse, R4 ;  /* 0x000000042f0b7221 */ /* 0x044fe20000010000 */
[----:B------:R-:W-:-:S06]  /*2590*/  F2FP.BF16.F32.PACK_AB R163, R47, R46 ;  /* 0x0000002e2fa3723e */ /* 0x000fcc00000010ff */
[----:B------:R-:W2:Y:S01]  /*25a0*/  MUFU.EX2 R54, R54 ;  /* 0x0000003600367308 */ /* 0x000ea20000000800 */
[----:B---3--:R-:W-:Y:S01]  /*25b0*/  FADD.FTZ R4, R50, R11 ;  /* 0x0000000b32047221 */ /* 0x008fe20000010000 */
[----:B------:R-:W-:-:S04]  /*25c0*/  FADD.FTZ R11, R57, R10 ;  /* 0x0000000a390b7221 */ /* 0x000fc80000010000 */
[----:B------:R-:W-:Y:S02]  /*25d0*/  FADD.FTZ R10, R60, R11 ;  /* 0x0000000b3c0a7221 */ /* 0x000fe40000010000 */
[----:B------:R-:W3:Y:S01]  /*25e0*/  MUFU.EX2 R55, R55 ;  /* 0x0000003700377308 */ /* 0x000ee20000000800 */
[C---:B----4-:R-:W-:Y:S01]  /*25f0*/  FADD.FTZ R5, R51.reuse, R4 ;  /* 0x0000000433057221 */ /* 0x050fe20000010000 */
[----:B------:R-:W-:-:S06]  /*2600*/  F2FP.BF16.F32.PACK_AB R165, R51, R50 ;  /* 0x0000003233a5723e */ /* 0x000fcc00000010ff */
[----:B------:R-:W4:Y:S01]  /*2610*/  MUFU.EX2 R61, R61 ;  /* 0x0000003d003d7308 */ /* 0x000f220000000800 */
[----:B--2---:R-:W-:-:S07]  /*2620*/  FADD.FTZ R4, R54, R5 ;  /* 0x0000000536047221 */ /* 0x004fce0000010000 */
[----:B------:R-:W2:Y:S01]  /*2630*/  MUFU.EX2 R58, R58 ;  /* 0x0000003a003a7308 */ /* 0x000ea20000000800 */
[C---:B---3--:R-:W-:Y:S01]  /*2640*/  FADD.FTZ R5, R55.reuse, R4 ;  /* 0x0000000437057221 */ /* 0x048fe20000010000 */
[----:B------:R-:W-:-:S06]  /*2650*/  F2FP.BF16.F32.PACK_AB R167, R55, R54 ;  /* 0x0000003637a7723e */ /* 0x000fcc00000010ff */
[----:B------:R-:W3:Y:S01]  /*2660*/  MUFU.EX2 R64, R64 ;  /* 0x0000004000407308 */ /* 0x000ee20000000800 */
[C---:B----4-:R-:W-:Y:S01]  /*2670*/  FADD.FTZ R11, R61.reuse, R10 ;  /* 0x0000000a3d0b7221 */ /* 0x050fe20000010000 */
[----:B------:R-:W-:-:S06]  /*2680*/  F2FP.BF16.F32.PACK_AB R170, R61, R60 ;  /* 0x0000003c3daa723e */ /* 0x000fcc00000010ff */
[----:B------:R-:W4:Y:S01]  /*2690*/  MUFU.EX2 R59, R59 ;  /* 0x0000003b003b7308 */ /* 0x000f220000000800 */
[----:B--2---:R-:W-:-:S07]  /*26a0*/  FADD.FTZ R4, R58, R5 ;  /* 0x000000053a047221 */ /* 0x004fce0000010000 */
[----:B------:R-:W2:Y:S01]  /*26b0*/  MUFU.EX2 R65, R65 ;  /* 0x0000004100417308 */ /* 0x000ea20000000800 */
[----:B---3--:R-:W-:-:S07]  /*26c0*/  FADD.FTZ R10, R64, R11 ;  /* 0x0000000b400a7221 */ /* 0x008fce0000010000 */
[----:B------:R-:W3:Y:S01]  /*26d0*/  MUFU.EX2 R62, R62 ;  /* 0x0000003e003e7308 */ /* 0x000ee20000000800 */
[C---:B----4-:R-:W-:Y:S01]  /*26e0*/  FADD.FTZ R5, R59.reuse, R4 ;  /* 0x000000043b057221 */ /* 0x050fe20000010000 */
[----:B------:R-:W-:-:S06]  /*26f0*/  F2FP.BF16.F32.PACK_AB R169, R59, R58 ;  /* 0x0000003a3ba9723e */ /* 0x000fcc00000010ff */
[----:B------:R-:W4:Y:S01]  /*2700*/  MUFU.EX2 R68, R68 ;  /* 0x0000004400447308 */ /* 0x000f220000000800 */
[C---:B--2---:R-:W-:Y:S01]  /*2710*/  FADD.FTZ R11, R65.reuse, R10 ;  /* 0x0000000a410b7221 */ /* 0x044fe20000010000 */
[----:B------:R-:W-:-:S06]  /*2720*/  F2FP.BF16.F32.PACK_AB R172, R65, R64 ;  /* 0x0000004041ac723e */ /* 0x000fcc00000010ff */
[----:B------:R-:W2:Y:S01]  /*2730*/  MUFU.EX2 R63, R63 ;  /* 0x0000003f003f7308 */ /* 0x000ea20000000800 */
[----:B---3--:R-:W-:-:S07]  /*2740*/  FADD.FTZ R4, R62, R5 ;  /* 0x000000053e047221 */ /* 0x008fce0000010000 */
[----:B------:R-:W3:Y:S01]  /*2750*/  MUFU.EX2 R66, R66 ;  /* 0x0000004200427308 */ /* 0x000ee20000000800 */
[----:B----4-:R-:W-:-:S07]  /*2760*/  FADD.FTZ R10, R68, R11 ;  /* 0x0000000b440a7221 */ /* 0x010fce0000010000 */
[----:B------:R-:W4:Y:S01]  /*2770*/  MUFU.EX2 R9, R9 ;  /* 0x0000000900097308 */ /* 0x000f220000000800 */
[C---:B--2---:R-:W-:Y:S01]  /*2780*/  FADD.FTZ R11, R63.reuse, R4 ;  /* 0x000000043f0b7221 */ /* 0x044fe20000010000 */
[----:B------:R-:W-:-:S06]  /*2790*/  F2FP.BF16.F32.PACK_AB R171, R63, R62 ;  /* 0x0000003e3fab723e */ /* 0x000fcc00000010ff */
[----:B------:R-:W2:Y:S01]  /*27a0*/  MUFU.EX2 R67, R67 ;  /* 0x0000004300437308 */ /* 0x000ea20000000800 */
[----:B---3--:R-:W-:-:S07]  /*27b0*/  FADD.FTZ R4, R66, R11 ;  /* 0x0000000b42047221 */ /* 0x008fce0000010000 */
[----:B------:R-:W3:Y:S01]  /*27c0*/  MUFU.EX2 R70, R70 ;  /* 0x0000004600467308 */ /* 0x000ee20000000800 */
[C---:B----4-:R-:W-:Y:S01]  /*27d0*/  FADD.FTZ R5, R9.reuse, R10 ;  /* 0x0000000a09057221 */ /* 0x050fe20000010000 */
[----:B------:R-:W-:-:S06]  /*27e0*/  F2FP.BF16.F32.PACK_AB R174, R9, R68 ;  /* 0x0000004409ae723e */ /* 0x000fcc00000010ff */
[----:B------:R-:W4:Y:S01]  /*27f0*/  MUFU.EX2 R71, R71 ;  /* 0x0000004700477308 */ /* 0x000f220000000800 */
[C---:B--2---:R-:W-:Y:S01]  /*2800*/  FADD.FTZ R9, R67.reuse, R4 ;  /* 0x0000000443097221 */ /* 0x044fe20000010000 */
[----:B------:R-:W-:-:S03]  /*2810*/  F2FP.BF16.F32.PACK_AB R173, R67, R66 ;  /* 0x0000004243ad723e */ /* 0x000fc600000010ff */
[----:B---3--:R-:W-:-:S04]  /*2820*/  FADD.FTZ R4, R70, R9 ;  /* 0x0000000946047221 */ /* 0x008fc80000010000 */
[C---:B----4-:R-:W-:Y:S01]  /*2830*/  FADD.FTZ R4, R71.reuse, R4 ;  /* 0x0000000447047221 */ /* 0x050fe20000010000 */
[----:B------:R-:W-:Y:S01]  /*2840*/  F2FP.BF16.F32.PACK_AB R175, R71, R70 ;  /* 0x0000004647af723e */ /* 0x000fe200000010ff */
[----:B-1----:R-:W-:Y:S06]  /*2850*/  @!P0 BRA `(.L_x_15) ;  /* 0x0000000000048947 */ /* 0x002fec0003800000 */
[----:B------:R-:W-:Y:S01]  /*2860*/  BPT.TRAP 0x1 ;  /* 0x000000040000795c */ /* 0x000fe20000300000 */
.L_x_15:
[----:B------:R1:W2:Y:S01]  /*2870*/  SYNCS.PHASECHK.TRANS64.TRYWAIT P2, [UR21+0x22850], R7 ;  /* 0x02285007ff0075a7 */ /* 0x0002a20008040155 */
[----:B------:R-:W-:Y:S05]  /*2880*/  @!P0 BRA `(.L_x_16) ;  /* 0x0000000000048947 */ /* 0x000fea0003800000 */
[----:B------:R-:W-:Y:S01]  /*2890*/  BPT.TRAP 0x1 ;  /* 0x000000040000795c */ /* 0x000fe20000300000 */
.L_x_16:
[----:B--2---:R-:W-:Y:S05]  /*28a0*/  @P2 BRA `(.L_x_17) ;  /* 0x0000000000082947 */ /* 0x004fea0003800000 */
[----:B------:R-:W2:Y:S02]  /*28b0*/  SYNCS.PHASECHK.TRANS64.TRYWAIT P2, [UR21+0x22850], R7 ;  /* 0x02285007ff0075a7 */ /* 0x000ea40008040155 */
[----:B--2---:R-:W-:Y:S05]  /*28c0*/  @!P2 BRA `(.L_x_18) ;  /* 0x000000880080a947 */ /* 0x004fea0003800000 */
.L_x_17:
[----:B------:R3:W-:Y:S01]  /*28d0*/  BAR.SYNC.DEFER_BLOCKING R6, 0x100 ;  /* 0x000400060000751d */ /* 0x0007e20000010000 */
[----:B------:R-:W-:Y:S01]  /*28e0*/  UIADD3 UR45, UR45, 0x400, URZ ;  /* 0x000004002d2d7890 */ /* 0x000fe2000fffe03f */
[----:B--2---:R-:W-:Y:S01]  /*28f0*/  @!P1 VIADD R8, R8, 0x22860 ;  /* 0x0002286008089836 */ /* 0x004fe20000000000 */
[----:B------:R-:W-:Y:S02]  /*2900*/  UISETP.GE.AND UP0, UPT, UR44, 0x61, UPT ;  /* 0x000000612c00788c */ /* 0x000fe4000bf06270 */
[----:B------:R-:W-:Y:S01]  /*2910*/  USHF.R.U32.HI UR45, URZ, 0x4, UR45 ;  /* 0x000000043f2d7899 */ /* 0x000fe2000801162d */
[----:B------:R-:W-:Y:S01]  /*2920*/  UMOV UR7, 0x40000040 ;  /* 0x4000004000077882 */ /* 0x000fe20000000000 */
[----:B------:R-:W-:Y:S02]  /*2930*/  @!P1 PRMT R8, RZ, 0x654, R8 ;  /* 0x00000654ff089816 */ /* 0x000fe40000000008 */
[----:B------:R-:W-:Y:S01]  /*2940*/  ULOP3.LUT UR21, UR45, 0x3fff, URZ, 0xc0, !UPT ;  /* 0x00003fff2d157892 */ /* 0x000fe2000f8ec03f */
[----:B------:R-:W-:-:S03]  /*2950*/  PLOP3.LUT P2, PT, PT, PT, UP0, 0x80, 0x0 ;  /* 0x000000000000781c */ /* 0x000fc60003f4f008 */
[----:B------:R-:W-:-:S04]  /*2960*/  ULOP3.LUT UR21, UR21, 0x3000000, URZ, 0xfc, !UPT ;  /* 0x0300000015157892 */ /* 0x000fc8000f8efc3f */
[----:B------:R-:W-:Y:S01]  /*2970*/  UIMAD UR11, UR36, 0xc00, UR21 ;  /* 0x00000c00240b78a4 */ /* 0x000fe2000f8e0215 */
[----:B------:R-:W-:-:S06]  /*2980*/  WARPGROUP.ARRIVE ;  /* 0x00000000000079c5 */ /* 0x000fcc0000000000 */
[----:B------:R-:W-:Y:S02]  /*2990*/  UMOV UR6, UR11 ;  /* 0x0000000b00067c82 */ /* 0x000fe40008000000 */
[----:B------:R-:W-:Y:S01]  /*29a0*/  HGMMA.64x256x16.F32.BF16 R24, R152, gdesc[UR4].tnspB, RZ, !UPT, gsb0 ;  /* 0x43e0000498187df0 */ /* 0x000fe2000c0018ff */
[----:B------:R-:W-:Y:S01]  /*29b0*/  UIADD3 UR6, UR11, 0x80, URZ ;  /* 0x000000800b067890 */ /* 0x000fe2000fffe03f */
[----:B------:R-:W-:Y:S01]  /*29c0*/  UMOV UR7, 0x40000040 ;  /* 0x4000004000077882 */ /* 0x000fe20000000000 */
[----:B------:R-:W-:Y:S02]  /*29d0*/  WARPGROUP.DEPBAR.LE gsb0, 0x0 ;  /* 0x00008000000079c5 */ /* 0x000fe40000010000 */
[----:B------:R-:W-:-:S15]  /*29e0*/  WARPGROUP.ARRIVE ;  /* 0x00000000000079c5 */ /* 0x000fde0000000000 */
[----:B------:R-:W-:-:S08]  /*29f0*/  NOP ;  /* 0x0000000000007918 */ /* 0x000fd00000000000 */
[----:B------:R-:W-:Y:S01]  /*2a00*/  HGMMA.64x256x16.F32.BF16 R24, R156, gdesc[UR4].tnspB, R24, gsb0 ;  /* 0x43e000049c187df0 */ /* 0x000fe20008001818 */
        /* <DEDUP_REMOVED lines=23> */
[----:B------:R-:W-:Y:S03]  /*2b80*/  HGMMA.64x256x16.F32.BF16 R24, R172, gdesc[UR4].tnspB, R24, gsb0 ;  /* 0x43e00004ac187df0 */ /* 0x000fe60008001818 */
[----:B------:R-:W-:Y:S02]  /*2b90*/  WARPGROUP.DEPBAR.LE gsb0, 0x0 ;  /* 0x00008000000079c5 */ /* 0x000fe40000010000 */
[----:B------:R3:W-:Y:S01]  /*2ba0*/  @!P1 SYNCS.ARRIVE.TRANS64.RED.A1T0 RZ, [R8+URZ], RZ ;  /* 0x000000ff08ff99a7 */ /* 0x0007e2000810043f */
[----:B------:R-:W-:Y:S05]  /*2bb0*/  @!P2 BRA `(.L_x_19) ;  /* 0x0000001c0068a947 */ /* 0x000fea0003800000 */
[----:B------:R-:W-:Y:S01]  /*2bc0*/  IMAD.MOV.U32 R200, RZ, RZ, R3 ;  /* 0x000000ffffc87224 */ /* 0x000fe200078e0003 */
[----:B------:R-:W-:Y:S01]  /*2bd0*/  UIADD3 UR40, UR40, -0x2, URZ ;  /* 0xfffffffe28287890 */ /* 0x000fe2000fffe03f */
[----:B01----:R-:W-:Y:S01]  /*2be0*/  IMAD.MOV.U32 R7, RZ, RZ, R0 ;  /* 0x000000ffff077224 */ /* 0x003fe200078e0000 */
[----:B------:R-:W-:-:S10]  /*2bf0*/  ULDC UR22, c[0x0][0x988] ;  /* 0x0002620000167ab9 */ /* 0x000fd40000000800 */
.L_x_28:
[----:B------:R-:W-:Y:S01]  /*2c00*/  UIADD3 UR36, UR36, 0x1, URZ ;  /* 0x0000000124247890 */ /* 0x000fe2000fffe03f */
[----:B------:R-:W-:Y:S01]  /*2c10*/  IMAD.U32 R0, RZ, RZ, UR40 ;  /* 0x00000028ff007e24 */ /* 0x000fe2000f8e00ff */
[----:B------:R-:W-:Y:S02]  /*2c20*/  UIADD3 UR40, UR40, -0x1, URZ ;  /* 0xffffffff28287890 */ /* 0x000fe4000fffe03f */
[----:B------:R-:W-:Y:S02]  /*2c30*/  UISETP.NE.AND UP0, UPT, UR36, 0x2, UPT ;  /* 0x000000022400788c */ /* 0x000fe4000bf05270 */
[----:B------:R-:W-:Y:S02]  /*2c40*/  ISETP.GT.AND P2, PT, R0, RZ, PT ;  /* 0x000000ff0000720c */ /* 0x000fe40003f44270 */
[----:B------:R-:W-:Y:S02]  /*2c50*/  USEL UR6, URZ, 0x1, UP0 ;  /* 0x000000013f067887 */ /* 0x000fe40008000000 */
[----:B------:R-:W-:-:S02]  /*2c60*/  USEL UR36, UR36, URZ, UP0 ;  /* 0x0000003f24247287 */ /* 0x000fc40008000000 */
[----:B------:R-:W-:Y:S01]  /*2c70*/  ULOP3.LUT UR38, UR38, UR6, URZ, 0x3c, !UPT ;  /* 0x0000000626267292 */ /* 0x000fe2000f8e3c3f */
[----:B--2---:R-:W-:Y:S11]  /*2c80*/  @!P0 BRA `(.L_x_20) ;  /* 0x0000000000048947 */ /* 0x004ff60003800000 */
[----:B------:R-:W-:Y:S01]  /*2c90*/  BPT.TRAP 0x1 ;  /* 0x000000040000795c */ /* 0x000fe20000300000 */
.L_x_20:
[----:B------:R-:W0:Y:S01]  /*2ca0*/  S2UR UR7, SR_CgaCtaId ;  /* 0x00000000000779c3 */ /* 0x000e220000008800 */
[----:B------:R-:W-:Y:S01]  /*2cb0*/  IMAD.U32 R0, RZ, RZ, UR38 ;  /* 0x00000026ff007e24 */ /* 0x000fe2000f8e00ff */
[----:B------:R-:W-:-:S04]  /*2cc0*/  UMOV UR6, 0x400 ;  /* 0x0000040000067882 */ /* 0x000fc80000000000 */
[----:B------:R-:W-:-:S04]  /*2cd0*/  SHF.L.U32 R0, R0, 0x1f, RZ ;  /* 0x0000001f00007819 */ /* 0x000fc800000006ff */
[----:B------:R-:W-:-:S13]  /*2ce0*/  R2UR UR24, R0 ;  /* 0x00000000001872ca */ /* 0x000fda00000e0000 */
[----:B------:R-:W-:Y:S01]  /*2cf0*/  IMAD.U32 R0, RZ, RZ, UR24 ;  /* 0x00000018ff007e24 */ /* 0x000fe2000f8e00ff */
[----:B0-----:R-:W-:-:S04]  /*2d00*/  ULEA UR6, UR7, UR6, 0x18 ;  /* 0x0000000607067291 */ /* 0x001fc8000f8ec03f */
[----:B------:R-:W-:-:S09]  /*2d10*/  ULEA UR23, UR36, UR6, 0x3 ;  /* 0x0000000624177291 */ /* 0x000fd2000f8e183f */
[----:B------:R0:W1:Y:S01]  /*2d20*/  SYNCS.PHASECHK.TRANS64.TRYWAIT P3, [UR23+0x22830], R0 ;  /* 0x02283000ff0075a7 */ /* 0x0000620008060157 */
[----:B------:R-:W-:Y:S05]  /*2d30*/  @!P0 BRA `(.L_x_21) ;  /* 0x0000000000048947 */ /* 0x000fea0003800000 */
[----:B------:R-:W-:Y:S01]  /*2d40*/  BPT.TRAP 0x1 ;  /* 0x000000040000795c */ /* 0x000fe20000300000 */
.L_x_21:
[----:B-1----:R-:W-:Y:S05]  /*2d50*/  @P3 BRA `(.L_x_22) ;  /* 0x00000000000c3947 */ /* 0x002fea0003800000 */
[----:B0-----:R-:W-:-:S04]  /*2d60*/  IMAD.U32 R0, RZ, RZ, UR24 ;  /* 0x00000018ff007e24 */ /* 0x001fc8000f8e00ff */
[----:B------:R-:W0:Y:S02]  /*2d70*/  SYNCS.PHASECHK.TRANS64.TRYWAIT P3, [UR23+0x22830], R0 ;  /* 0x02283000ff0075a7 */ /* 0x000e240008060157 */
[----:B0-----:R-:W-:Y:S05]  /*2d80*/  @!P3 BRA `(.L_x_23) ;  /* 0x000000840064b947 */ /* 0x001fea0003800000 */
.L_x_22:
[----:B------:R-:W-:Y:S01]  /*2d90*/  UIMAD UR6, UR36, 0x300, UR20 ;  /* 0x00000300240678a4 */ /* 0x000fe2000f8e0214 */
[----:B------:R-:W-:Y:S01]  /*2da0*/  WARPGROUP.ARRIVE ;  /* 0x00000000000079c5 */ /* 0x000fe20000000000 */
[----:B------:R-:W-:Y:S01]  /*2db0*/  UMOV UR7, 0x40000040 ;  /* 0x4000004000077882 */ /* 0x000fe20000000000 */
[----:B------:R-:W-:Y:S01]  /*2dc0*/  UMOV UR11, 0x40000040 ;  /* 0x40000040000b7882 */ /* 0x000fe20000000000 */
[----:B------:R-:W-:-:S03]  /*2dd0*/  UIADD3 UR10, UR6, 0x2, URZ ;  /* 0x00000002060a7890 */ /* 0x000fc6000fffe03f */
[----:B------:R-:W1:Y:S01]  /*2de0*/  S2R R203, SR_TID.X ;  /* 0x0000000000cb7919 */ /* 0x000e620000002100 */
[----:B------:R-:W-:Y:S01]  /*2df0*/  UIADD3 UR14, UR6, 0x4, URZ ;  /* 0x00000004060e7890 */ /* 0x000fe2000fffe03f */
[----:B------:R-:W-:Y:S01]  /*2e00*/  UMOV UR15, 0x40000040 ;  /* 0x40000040000f7882 */ /* 0x000fe20000000000 */
[----:B------:R-:W-:Y:S01]  /*2e10*/  HGMMA.64x96x16.F32.BF16 R152, gdesc[UR4], RZ, !UPT, gsb0 ;  /* 0x01600000049879f0 */ /* 0x000fe2000c0018ff */
[----:B------:R-:W-:Y:S01]  /*2e20*/  UIADD3 UR18, UR6, 0x6, URZ ;  /* 0x0000000606127890 */ /* 0x000fe2000fffe03f */
[----:B------:R-:W-:Y:S01]  /*2e30*/  UMOV UR19, 0x40000040 ;  /* 0x4000004000137882 */ /* 0x000fe20000000000 */
[----:B-1----:R-:W-:Y:S01]  /*2e40*/  SHF.R.U32.HI R203, RZ, 0x7, R203 ;  /* 0x00000007ffcb7819 */ /* 0x002fe200000116cb */
[----:B------:R-:W-:Y:S02]  /*2e50*/  WARPGROUP.DEPBAR.LE gsb0, 0x0 ;  /* 0x00008000000079c5 */ /* 0x000fe40000010000 */
[----:B------:R-:W-:-:S06]  /*2e60*/  WARPGROUP.ARRIVE ;  /* 0x00000000000079c5 */ /* 0x000fcc0000000000 */
[----:B------:R-:W-:Y:S01]  /*2e70*/  HGMMA.64x96x16.F32.BF16 R152, gdesc[UR8], R152, gsb0 ;  /* 0x01600000089879f0 */ /* 0x000fe20008001898 */
[----:B------:R-:W-:Y:S02]  /*2e80*/  UMOV UR10, UR22 ;  /* 0x00000016000a7c82 */ /* 0x000fe40008000000 */
[----:B------:R-:W-:Y:S02]  /*2e90*/  WARPGROUP.DEPBAR.LE gsb0, 0x0 ;  /* 0x00008000000079c5 */ /* 0x000fe40000010000 */
[----:B------:R-:W-:-:S06]  /*2ea0*/  WARPGROUP.ARRIVE ;  /* 0x00000000000079c5 */ /* 0x000fcc0000000000 */
[----:B------:R-:W-:Y:S03]  /*2eb0*/  HGMMA.64x96x16.F32.BF16 R152, gdesc[UR12], R152, gsb0 ;  /* 0x016000000c9879f0 */ /* 0x000fe60008001898 */
[----:B------:R-:W-:Y:S02]  /*2ec0*/  WARPGROUP.DEPBAR.LE gsb0, 0x0 ;  /* 0x00008000000079c5 */ /* 0x000fe40000010000 */
[----:B------:R-:W-:-:S06]  /*2ed0*/  WARPGROUP.ARRIVE ;  /* 0x00000000000079c5 */ /* 0x000fcc0000000000 */
[----:B------:R-:W-:Y:S03]  /*2ee0*/  HGMMA.64x96x16.F32.BF16 R152, gdesc[UR16], R152, gsb0 ;  /* 0x01600000109879f0 */ /* 0x000fe60008001898 */
[----:B------:R-:W-:Y:S02]  /*2ef0*/  WARPGROUP.DEPBAR.LE gsb0, 0x0 ;  /* 0x00008000000079c5 */ /* 0x000fe40000010000 */
[----:B0-----:R-:W-:Y:S02]  /*2f00*/  FMNMX.FTZ R0, R152, R7, !PT ;  /* 0x0000000798007209 */ /* 0x001fe40007810000 */
[----:B---3--:R-:W-:Y:S02]  /*2f10*/  FMNMX.FTZ R8, R154, R200, !PT ;  /* 0x000000c89a087209 */ /* 0x008fe40007810000 */
[----:B------:R-:W-:-:S04]  /*2f20*/  FMNMX.FTZ R3, R153, R0, !PT ;  /* 0x0000000099037209 */ /* 0x000fc80007810000 */
        /* <DEDUP_REMOVED lines=21> */
[----:B------:R-:W-:-:S05]  /*3080*/  FMNMX.FTZ R3, R197, R0, !PT ;  /* 0x00000000c5037209 */ /* 0x000fca0007810000 */
[----:B------:R-:W0:Y:S02]  /*3090*/  SHFL.BFLY PT, R0, R3, 0x2, 0x1f ;  /* 0x0c401f0003007f89 */ /* 0x000e2400000e0000 */
[----:B0-----:R-:W-:Y:S02]  /*30a0*/  FMNMX.FTZ R9, R3, R0, !PT ;  /* 0x0000000003097209 */ /* 0x001fe40007810000 */
[----:B------:R-:W-:-:S03]  /*30b0*/  FMNMX.FTZ R3, R155, R8, !PT ;  /* 0x000000089b037209 */ /* 0x000fc60007810000 */
[----:B------:R-:W0:Y:S01]  /*30c0*/  SHFL.BFLY PT, R0, R9, 0x1, 0x1f ;  /* 0x0c201f0009007f89 */ /* 0x000e2200000e0000 */
[----:B------:R-:W-:-:S04]  /*30d0*/  FMNMX.FTZ R8, R158, R3, !PT ;  /* 0x000000039e087209 */ /* 0x000fc80007810000 */
[----:B------:R-:W-:-:S04]  /*30e0*/  FMNMX.FTZ R3, R159, R8, !PT ;  /* 0x000000089f037209 */ /* 0x000fc80007810000 */
[----:B------:R-:W-:-:S04]  /*30f0*/  FMNMX.FTZ R8, R162, R3, !PT ;  /* 0x00000003a2087209 */ /* 0x000fc80007810000 */
[----:B------:R-:W-:-:S04]  /*3100*/  FMNMX.FTZ R3, R163, R8, !PT ;  /* 0x00000008a3037209 */ /* 0x000fc80007810000 */
[----:B------:R-:W-:-:S04]  /*3110*/  FMNMX.FTZ R10, R166, R3, !PT ;  /* 0x00000003a60a7209 */ /* 0x000fc80007810000 */
[----:B------:R-:W-:Y:S02]  /*3120*/  FMNMX.FTZ R3, R167, R10, !PT ;  /* 0x0000000aa7037209 */ /* 0x000fe40007810000 */
[----:B0-----:R-:W-:Y:S02]  /*3130*/  FMNMX.FTZ R0, R9, R0, !PT ;  /* 0x0000000009007209 */ /* 0x001fe40007810000 */
[----:B------:R-:W-:-:S03]  /*3140*/  FMNMX.FTZ R10, R170, R3, !PT ;  /* 0x00000003aa0a7209 */ /* 0x000fc60007810000 */
[C---:B------:R-:W-:Y:S01]  /*3150*/  FMUL.FTZ R201, R0.reuse, UR10 ;  /* 0x0000000a00c97c20 */ /* 0x040fe20008410000 */
[----:B------:R-:W-:Y:S01]  /*3160*/  FMNMX.FTZ R3, R171, R10, !PT ;  /* 0x0000000aab037209 */ /* 0x000fe20007810000 */
[----:B------:R-:W-:Y:S02]  /*3170*/  FADD.FTZ R6, -R0, R7 ;  /* 0x0000000700067221 */ /* 0x000fe40000010100 */
[--C-:B------:R-:W-:Y:S01]  /*3180*/  FFMA.FTZ R164, R164, UR10, -R201.reuse ;  /* 0x0000000aa4a47c23 */ /* 0x100fe200080108c9 */
[----:B------:R-:W-:Y:S01]  /*3190*/  FMNMX.FTZ R10, R174, R3, !PT ;  /* 0x00000003ae0a7209 */ /* 0x000fe20007810000 */
[--C-:B------:R-:W-:Y:S01]  /*31a0*/  FFMA.FTZ R15, R169, UR10, -R201.reuse ;  /* 0x0000000aa90f7c23 */ /* 0x100fe200080108c9 */
[--C-:B------:R-:W-:Y:S01]  /*31b0*/  FFMA.FTZ R7, R152, UR10, -R201.reuse ;  /* 0x0000000a98077c23 */ /* 0x100fe200080108c9 */
        /* <DEDUP_REMOVED lines=10> */
[----:B------:R-:W-:Y:S01]  /*3260*/  FMUL.FTZ R6, R6, UR10 ;  /* 0x0000000a06067c20 */ /* 0x000fe20008410000 */
[----:B------:R0:W-:Y:S01]  /*3270*/  MUFU.EX2 R10, R164 ;  /* 0x000000a4000a7308 */ /* 0x0001e20000000800 */
[--C-:B------:R-:W-:Y:S01]  /*3280*/  FFMA.FTZ R23, R177, UR10, -R201.reuse ;  /* 0x0000000ab1177c23 */ /* 0x100fe200080108c9 */
[----:B------:R-:W-:Y:S01]  /*3290*/  FMNMX.FTZ R12, R182, R3, !PT ;  /* 0x00000003b60c7209 */ /* 0x000fe20007810000 */
[--C-:B------:R-:W-:Y:S01]  /*32a0*/  FFMA.FTZ R9, R157, UR10, -R201.reuse ;  /* 0x0000000a9d097c23 */ /* 0x100fe200080108c9 */
[--C-:B------:R-:W-:Y:S01]  /*32b0*/  FFMA.FTZ R172, R172, UR10, -R201.reuse ;  /* 0x0000000aacac7c23 */ /* 0x100fe200080108c9 */
[--C-:B------:R-:W-:Y:S01]  /*32c0*/  FFMA.FTZ R161, R161, UR10, -R201.reuse ;  /* 0x0000000aa1a17c23 */ /* 0x100fe200080108c9 */
[----:B------:R-:W-:Y:S01]  /*32d0*/  FMNMX.FTZ R3, R183, R12, !PT ;  /* 0x0000000cb7037209 */ /* 0x000fe20007810000 */
[--C-:B------:R-:W-:Y:S01]  /*32e0*/  FFMA.FTZ R196, R196, UR10, -R201.reuse ;  /* 0x0000000ac4c47c23 */ /* 0x100fe200080108c9 */
[----:B------:R-:W1:Y:S01]  /*32f0*/  MUFU.EX2 R6, R6 ;  /* 0x0000000600067308 */ /* 0x000e620000000800 */
[--C-:B0-----:R-:W-:Y:S01]  /*3300*/  FFMA.FTZ R164, R176, UR10, -R201.reuse ;  /* 0x0000000ab0a47c23 */ /* 0x101fe200080108c9 */
[----:B------:R-:W-:Y:S01]  /*3310*/  FMNMX.FTZ R12, R186, R3, !PT ;  /* 0x00000003ba0c7209 */ /* 0x000fe20007810000 */
[--C-:B------:R-:W-:Y:S01]  /*3320*/  FFMA.FTZ R13, R165, UR10, -R201.reuse ;  /* 0x0000000aa50d7c23 */ /* 0x100fe200080108c9 */
[--C-:B------:R-:W-:Y:S01]  /*3330*/  FFMA.FTZ R157, R185, UR10, -R201.reuse ;  /* 0x0000000ab99d7c23 */ /* 0x100fe200080108c9 */
[----:B------:R-:W-:Y:S01]  /*3340*/  FFMA.FTZ R165, R193, UR10, -R201 ;  /* 0x0000000ac1a57c23 */ /* 0x000fe200080108c9 */
[----:B------:R-:W-:-:S02]  /*3350*/  FMNMX.FTZ R3, R187, R12, !PT ;  /* 0x0000000cbb037209 */ /* 0x000fc40007810000 */
[----:B------:R-:W0:Y:S02]  /*3360*/  MUFU.EX2 R7, R7 ;  /* 0x0000000700077308 */ /* 0x000e240000000800 */
[----:B------:R-:W-:-:S04]  /*3370*/  FMNMX.FTZ R12, R190, R3, !PT ;  /* 0x00000003be0c7209 */ /* 0x000fc80007810000 */
[----:B------:R-:W-:Y:S02]  /*3380*/  FMNMX.FTZ R3, R191, R12, !PT ;  /* 0x0000000cbf037209 */ /* 0x000fe40007810000 */
[----:B------:R-:W2:Y:S01]  /*3390*/  MUFU.EX2 R152, R152 ;  /* 0x0000009800987308 */ /* 0x000ea20000000800 */
[-C--:B-1----:R-:W-:Y:S01]  /*33a0*/  FMUL.FTZ R24, R24, R6.reuse ;  /* 0x0000000618187220 */ /* 0x082fe20000410000 */
[----:B------:R-:W-:Y:S01]  /*33b0*/  FMNMX.FTZ R12, R194, R3, !PT ;  /* 0x00000003c20c7209 */ /* 0x000fe20007810000 */
[-C--:B------:R-:W-:Y:S01]  /*33c0*/  FMUL.FTZ R25, R25, R6.reuse ;  /* 0x0000000619197220 */ /* 0x080fe20000410000 */
[-C--:B------:R-:W-:Y:S01]  /*33d0*/  FMUL.FTZ R28, R28, R6.reuse ;  /* 0x000000061c1c7220 */ /* 0x080fe20000410000 */
[----:B------:R-:W-:Y:S01]  /*33e0*/  FMUL.FTZ R29, R29, R6 ;  /* 0x000000061d1d7220 */ /* 0x000fe20000410000 */
[----:B------:R-:W-:Y:S01]  /*33f0*/  FMNMX.FTZ R3, R195, R12, !PT ;  /* 0x0000000cc3037209 */ /* 0x000fe20007810000 */
[-C--:B------:R-:W-:Y:S01]  /*3400*/  FMUL.FTZ R32, R32, R6.reuse ;  /* 0x0000000620207220 */ /* 0x080fe20000410000 */
[----:B------:R-:W-:Y:S01]  /*3410*/  MUFU.EX2 R8, R11 ;  /* 0x0000000b00087308 */ /* 0x000fe20000000800 */
[----:B0-----:R-:W-:Y:S01]  /*3420*/  FFMA.FTZ R5, R6, R5, R7 ;  /* 0x0000000506057223 */ /* 0x001fe20000010007 */
[----:B------:R-:W-:Y:S01]  /*3430*/  FMNMX.FTZ R14, R198, R3, !PT ;  /* 0x00000003c60e7209 */ /* 0x000fe20007810000 */
[-C--:B------:R-:W-:Y:S01]  /*3440*/  FMUL.FTZ R33, R33, R6.reuse ;  /* 0x0000000621217220 */ /* 0x080fe20000410000 */
[-C--:B------:R-:W-:Y:S01]  /*3450*/  FMUL.FTZ R36, R36, R6.reuse ;  /* 0x0000000624247220 */ /* 0x080fe20000410000 */
[----:B------:R-:W-:Y:S01]  /*3460*/  FMUL.FTZ R37, R37, R6 ;  /* 0x0000000625257220 */ /* 0x000fe20000410000 */
[----:B------:R-:W-:Y:S01]  /*3470*/  FMNMX.FTZ R3, R199, R14, !PT ;  /* 0x0000000ec7037209 */ /* 0x000fe20007810000 */
[----:B------:R-:W-:Y:S01]  /*3480*/  FFMA.FTZ R14, R180, UR10, -R201 ;  /* 0x0000000ab40e7c23 */ /* 0x000fe200080108c9 */
[----:B------:R-:W-:Y:S01]  /*3490*/  MUFU.EX2 R9, R9 ;  /* 0x0000000900097308 */ /* 0x000fe20000000800 */
[C---:B--2---:R-:W-:Y:S01]  /*34a0*/  FADD.FTZ R5, R152.reuse, R5 ;  /* 0x0000000598057221 */ /* 0x044fe20000010000 */
[----:B------:R-:W-:Y:S01]  /*34b0*/  F2FP.BF16.F32.PACK_AB R152, R152, R7 ;  /* 0x000000079898723e */ /* 0x000fe200000010ff */
[----:B------:R-:W0:Y:S01]  /*34c0*/  SHFL.BFLY PT, R20, R3, 0x2, 0x1f ;  /* 0x0c401f0003147f89 */ /* 0x000e2200000e0000 */
[-C--:B------:R-:W-:Y:S01]  /*34d0*/  FMUL.FTZ R40, R40, R6.reuse ;  /* 0x0000000628287220 */ /* 0x080fe20000410000 */
[-C--:B------:R-:W-:Y:S01]  /*34e0*/  FMUL.FTZ R41, R41, R6.reuse ;  /* 0x0000000629297220 */ /* 0x080fe20000410000 */
[-C--:B------:R-:W-:Y:S01]  /*34f0*/  FMUL.FTZ R44, R44, R6.reuse ;  /* 0x000000062c2c7220 */ /* 0x080fe20000410000 */
[-C--:B------:R-:W-:Y:S01]  /*3500*/  FMUL.FTZ R45, R45, R6.reuse ;  /* 0x000000062d2d7220 */ /* 0x080fe20000410000 */
[----:B------:R1:W-:Y:S01]  /*3510*/  MUFU.EX2 R12, R172 ;  /* 0x000000ac000c7308 */ /* 0x0003e20000000800 */
[-C--:B------:R-:W-:Y:S01]  /*3520*/  FMUL.FTZ R48, R48, R6.reuse ;  /* 0x0000000630307220 */ /* 0x080fe20000410000 */
[-C--:B------:R-:W-:Y:S01]  /*3530*/  FMUL.FTZ R49, R49, R6.reuse ;  /* 0x0000000631317220 */ /* 0x080fe20000410000 */
[-C--:B------:R-:W-:Y:S01]  /*3540*/  FMUL.FTZ R52, R52, R6.reuse ;  /* 0x0000000634347220 */ /* 0x080fe20000410000 */
[-C--:B------:R-:W-:Y:S01]  /*3550*/  FMUL.FTZ R53, R53, R6.reuse ;  /* 0x0000000635357220 */ /* 0x080fe20000410000 */
[-C--:B------:R-:W-:Y:S01]  /*3560*/  FMUL.FTZ R56, R56, R6.reuse ;  /* 0x0000000638387220 */ /* 0x080fe20000410000 */
[-C--:B------:R-:W-:Y:S01]  /*3570*/  FMUL.FTZ R57, R57, R6.reuse ;  /* 0x0000000639397220 */ /* 0x080fe20000410000 */
[-C--:B------:R-:W-:Y:S01]  /*3580*/  FMUL.FTZ R60, R60, R6.reuse ;  /* 0x000000063c3c7220 */ /* 0x080fe20000410000 */
[----:B------:R-:W-:Y:S01]  /*3590*/  MUFU.EX2 R156, R156 ;  /* 0x0000009c009c7308 */ /* 0x000fe20000000800 */
[--C-:B-1----:R-:W-:Y:S01]  /*35a0*/  FFMA.FTZ R172, R192, UR10, -R201.reuse ;  /* 0x0000000ac0ac7c23 */ /* 0x102fe200080108c9 */
[-C--:B------:R-:W-:Y:S01]  /*35b0*/  FMUL.FTZ R61, R61, R6.reuse ;  /* 0x000000063d3d7220 */ /* 0x080fe20000410000 */
[-C--:B------:R-:W-:Y:S01]  /*35c0*/  FMUL.FTZ R64, R64, R6.reuse ;  /* 0x0000000640407220 */ /* 0x080fe20000410000 */
[-C--:B------:R-:W-:Y:S01]  /*35d0*/  FMUL.FTZ R65, R65, R6.reuse ;  /* 0x0000000641417220 */ /* 0x080fe20000410000 */
[-C--:B------:R-:W-:Y:S01]  /*35e0*/  FMUL.FTZ R68, R68, R6.reuse ;  /* 0x0000000644447220 */ /* 0x080fe20000410000 */
[-C--:B------:R-:W-:Y:S01]  /*35f0*/  FMUL.FTZ R69, R69, R6.reuse ;  /* 0x0000000645457220 */ /* 0x080fe20000410000 */
[-C--:B------:R-:W-:Y:S01]  /*3600*/  FMUL.FTZ R72, R72, R6.reuse ;  /* 0x0000000648487220 */ /* 0x080fe20000410000 */
[----:B------:R1:W-:Y:S01]  /*3610*/  MUFU.EX2 R11, R161 ;  /* 0x000000a1000b7308 */ /* 0x0003e20000000800 */
[-C--:B------:R-:W-:Y:S01]  /*3620*/  FMUL.FTZ R73, R73, R6.reuse ;  /* 0x0000000649497220 */ /* 0x080fe20000410000 */
[----:B------:R-:W-:Y:S01]  /*3630*/  FMUL.FTZ R76, R76, R6 ;  /* 0x000000064c4c7220 */ /* 0x000fe20000410000 */
[----:B0-----:R-:W-:Y:S01]  /*3640*/  FMNMX.FTZ R169, R3, R20, !PT ;  /* 0x0000001403a97209 */ /* 0x001fe20007810000 */
[--C-:B------:R-:W-:Y:S01]  /*3650*/  FFMA.FTZ R20, R188, UR10, -R201.reuse ;  /* 0x0000000abc147c23 */ /* 0x100fe200080108c9 */
[-C--:B------:R-:W-:Y:S01]  /*3660*/  FMUL.FTZ R77, R77, R6.reuse ;  /* 0x000000064d4d7220 */ /* 0x080fe20000410000 */
[-C--:B------:R-:W-:Y:S01]  /*3670*/  FMUL.FTZ R80, R80, R6.reuse ;  /* 0x0000000650507220 */ /* 0x080fe20000410000 */
[-C--:B------:R-:W-:Y:S01]  /*3680*/  FMUL.FTZ R81, R81, R6.reuse ;  /* 0x0000000651517220 */ /* 0x080fe20000410000 */
[----:B------:R-:W0:Y:S01]  /*3690*/  SHFL.BFLY PT, R176, R169, 0x1, 0x1f ;  /* 0x0c201f00a9b07f89 */ /* 0x000e2200000e0000 */
[----:B------:R-:W-:Y:S01]  /*36a0*/  MUFU.EX2 R13, R13 ;  /* 0x0000000d000d7308 */ /* 0x000fe20000000800 */
[----:B-1----:R-:W-:Y:S01]  /*36b0*/  FFMA.FTZ R161, R189, UR10, -R201 ;  /* 0x0000000abda17c23 */ /* 0x002fe200080108c9 */
[-C--:B------:R-:W-:Y:S01]  /*36c0*/  FMUL.FTZ R84, R84, R6.reuse ;  /* 0x0000000654547220 */ /* 0x080fe20000410000 */
[-C--:B------:R-:W-:Y:S01]  /*36d0*/  FMUL.FTZ R85, R85, R6.reuse ;  /* 0x0000000655557220 */ /* 0x080fe20000410000 */
[-C--:B------:R-:W-:Y:S01]  /*36e0*/  FMUL.FTZ R88, R88, R6.reuse ;  /* 0x0000000658587220 */ /* 0x080fe20000410000 */
[-C--:B------:R-:W-:Y:S01]  /*36f0*/  FMUL.FTZ R89, R89, R6.reuse ;  /* 0x0000000659597220 */ /* 0x080fe20000410000 */
[-C--:B------:R-:W-:Y:S01]  /*3700*/  FMUL.FTZ R92, R92, R6.reuse ;  /* 0x000000065c5c7220 */ /* 0x080fe20000410000 */
[-C--:B------:R-:W-:Y:S01]  /*3710*/  FMUL.FTZ R93, R93, R6.reuse ;  /* 0x000000065d5d7220 */ /* 0x080fe20000410000 */
[----:B------:R-:W-:Y:S01]  /*3720*/  MUFU.EX2 R160, R160 ;  /* 0x000000a000a07308 */ /* 0x000fe20000000800 */
        /* <DEDUP_REMOVED lines=13> */
[----:B------:R-:W-:Y:S01]  /*3800*/  FMUL.FTZ R120, R120, R6 ;  /* 0x0000000678787220 */ /* 0x000fe20000410000 */
[----:B0-----:R-:W-:Y:S01]  /*3810*/  FMNMX.FTZ R3, R169, R176, !PT ;  /* 0x000000b0a9037209 */ /* 0x001fe20007810000 */
[----:B------:R-:W-:Y:S01]  /*3820*/  MUFU.EX2 R21, R21 ;  /* 0x0000001500157308 */ /* 0x000fe20000000800 */
[----:B------:R-:W-:Y:S01]  /*3830*/  IADD3 R176, -R203, 0xb, RZ ;  /* 0x0000000bcbb07810 */ /* 0x000fe20007ffe1ff */
[-C--:B------:R-:W-:Y:S01]  /*3840*/  FMUL.FTZ R121, R121, R6.reuse ;  /* 0x0000000679797220 */ /* 0x080fe20000410000 */
[-C--:B------:R-:W-:Y:S01]  /*3850*/  FMUL.FTZ R124, R124, R6.reuse ;  /* 0x000000067c7c7220 */ /* 0x080fe20000410000 */
[C---:B------:R-:W-:Y:S01]  /*3860*/  FADD.FTZ R173, -R3.reuse, R200 ;  /* 0x000000c803ad7221 */ /* 0x040fe20000010100 */
[----:B------:R-:W-:Y:S01]  /*3870*/  FMUL.FTZ R181, R3, UR10 ;  /* 0x0000000a03b57c20 */ /* 0x000fe20008410000 */
[-C--:B------:R-:W-:Y:S01]  /*3880*/  FMUL.FTZ R125, R125, R6.reuse ;  /* 0x000000067d7d7220 */ /* 0x080fe20000410000 */
[----:B------:R-:W-:Y:S01]  /*3890*/  FMUL.FTZ R128, R128, R6 ;  /* 0x0000000680807220 */ /* 0x000fe20000410000 */
[----:B------:R-:W-:Y:S01]  /*38a0*/  FMUL.FTZ R173, R173, UR10 ;  /* 0x0000000aadad7c20 */ /* 0x000fe20008410000 */
[--C-:B------:R-:W-:Y:S01]  /*38b0*/  FFMA.FTZ R184, R154, UR10, -R181.reuse ;  /* 0x0000000a9ab87c23 */ /* 0x100fe200080108b5 */
[--C-:B------:R-:W-:Y:S01]  /*38c0*/  FFMA.FTZ R155, R155, UR10, -R181.reuse ;  /* 0x0000000a9b9b7c23 */ /* 0x100fe200080108b5 */
[--C-:B------:R-:W-:Y:S01]  /*38d0*/  FFMA.FTZ R177, R158, UR10, -R181.reuse ;  /* 0x0000000a9eb17c23 */ /* 0x100fe200080108b5 */
[--C-:B------:R-:W-:Y:S01]  /*38e0*/  FFMA.FTZ R188, R159, UR10, -R181.reuse ;  /* 0x0000000a9fbc7c23 */ /* 0x100fe200080108b5 */
[--C-:B------:R-:W-:Y:S01]  /*38f0*/  FFMA.FTZ R202, R175, UR10, -R181.reuse ;  /* 0x0000000aafca7c23 */ /* 0x100fe200080108b5 */
[----:B------:R-:W-:Y:S01]  /*3900*/  MUFU.EX2 R173, R173 ;  /* 0x000000ad00ad7308 */ /* 0x000fe20000000800 */
[--C-:B------:R-:W-:Y:S01]  /*3910*/  FFMA.FTZ R175, R178, UR10, -R181.reuse ;  /* 0x0000000ab2af7c23 */ /* 0x100fe200080108b5 */
[--C-:B------:R-:W-:Y:S01]  /*3920*/  FFMA.FTZ R178, R179, UR10, -R181.reuse ;  /* 0x0000000ab3b27c23 */ /* 0x100fe200080108b5 */
[--C-:B------:R-:W-:Y:S01]  /*3930*/  FFMA.FTZ R179, R182, UR10, -R181.reuse ;  /* 0x0000000ab6b37c23 */ /* 0x100fe200080108b5 */
[--C-:B------:R-:W-:Y:S01]  /*3940*/  FFMA.FTZ R159, R162, UR10, -R181.reuse ;  /* 0x0000000aa29f7c23 */ /* 0x100fe200080108b5 */
[----:B------:R-:W-:Y:S01]  /*3950*/  FFMA.FTZ R182, R183, UR10, -R181 ;  /* 0x0000000ab7b67c23 */ /* 0x000fe200080108b5 */
[----:B------:R-:W-:-:S02]  /*3960*/  IMAD.U32 R183, RZ, RZ, UR23 ;  /* 0x00000017ffb77e24 */ /* 0x000fc4000f8e00ff */
[--C-:B------:R-:W-:Y:S01]  /*3970*/  FFMA.FTZ R192, R163, UR10, -R181.reuse ;  /* 0x0000000aa3c07c23 */ /* 0x100fe200080108b5 */
[----:B------:R-:W0:Y:S01]  /*3980*/  MUFU.EX2 R184, R184 ;  /* 0x000000b800b87308 */ /* 0x000e220000000800 */
[--C-:B------:R-:W-:Y:S01]  /*3990*/  FFMA.FTZ R163, R166, UR10, -R181.reuse ;  /* 0x0000000aa6a37c23 */ /* 0x100fe200080108b5 */
[----:B------:R-:W-:Y:S02]  /*39a0*/  @!P1 VIADD R154, R183, 0x22840 ;  /* 0x00022840b79a9836 */ /* 0x000fe40000000000 */
[--C-:B------:R-:W-:Y:S01]  /*39b0*/  FFMA.FTZ R200, R171, UR10, -R181.reuse ;  /* 0x0000000aabc87c23 */ /* 0x100fe200080108b5 */
[--C-:B------:R-:W-:Y:S01]  /*39c0*/  FFMA.FTZ R171, R174, UR10, -R181.reuse ;  /* 0x0000000aaeab7c23 */ /* 0x100fe200080108b5 */
[--C-:B------:R-:W-:Y:S01]  /*39d0*/  FFMA.FTZ R185, R186, UR10, -R181.reuse ;  /* 0x0000000abab97c23 */ /* 0x100fe200080108b5 */
[--C-:B------:R-:W-:Y:S01]  /*39e0*/  FFMA.FTZ R186, R187, UR10, -R181.reuse ;  /* 0x0000000abbba7c23 */ /* 0x100fe200080108b5 */
[----:B------:R-:W-:Y:S01]  /*39f0*/  @!P1 PRMT R154, RZ, 0x654, R154 ;  /* 0x00000654ff9a9816 */ /* 0x000fe2000000009a */
[----:B------:R-:W1:Y:S01]  /*3a00*/  MUFU.EX2 R155, R155 ;  /* 0x0000009b009b7308 */ /* 0x000e620000000800 */
[----:B------:R2:W-:Y:S06]  /*3a10*/  BAR.ARV R176, 0x100 ;  /* 0x000400b00000751d */ /* 0x0005ec0000002000 */
[----:B------:R3:W-:Y:S01]  /*3a20*/  @!P1 SYNCS.ARRIVE.TRANS64.RED.A1T0 RZ, [R154+URZ], RZ ;  /* 0x000000ff9aff99a7 */ /* 0x0007e2000810043f */
[----:B------:R-:W4:Y:S01]  /*3a30*/  MUFU.EX2 R177, R177 ;  /* 0x000000b100b17308 */ /* 0x000f220000000800 */
[----:B0-----:R-:W-:Y:S01]  /*3a40*/  FFMA.FTZ R4, R173, R4, R184 ;  /* 0x00000004ad047223 */ /* 0x001fe200000100b8 */
[--C-:B------:R-:W-:Y:S01]  /*3a50*/  FFMA.FTZ R187, R190, UR10, -R181.reuse ;  /* 0x0000000abebb7c23 */ /* 0x100fe200080108b5 */
[--C-:B------:R-:W-:Y:S01]  /*3a60*/  FFMA.FTZ R190, R191, UR10, -R181.reuse ;  /* 0x0000000abfbe7c23 */ /* 0x100fe200080108b5 */
[--C-:B------:R-:W-:Y:S01]  /*3a70*/  FFMA.FTZ R194, R194, UR10, -R181.reuse ;  /* 0x0000000ac2c27c23 */ /* 0x100fe200080108b5 */
[--C-:B------:R-:W-:Y:S01]  /*3a80*/  FFMA.FTZ R195, R195, UR10, -R181.reuse ;  /* 0x0000000ac3c37c23 */ /* 0x100fe200080108b5 */
[----:B------:R-:W-:Y:S01]  /*3a90*/  FFMA.FTZ R198, R198, UR10, -R181 ;  /* 0x0000000ac6c67c23 */ /* 0x000fe200080108b5 */
[----:B---3--:R-:W-:Y:S01]  /*3aa0*/  FADD.FTZ R154, R8, R5 ;  /* 0x00000005089a7221 */ /* 0x008fe20000010000 */
[----:B------:R-:W0:Y:S01]  /*3ab0*/  MUFU.EX2 R188, R188 ;  /* 0x000000bc00bc7308 */ /* 0x000e220000000800 */
[----:B-1----:R-:W-:Y:S01]  /*3ac0*/  FADD.FTZ R4, R155, R4 ;  /* 0x000000049b047221 */ /* 0x002fe20000010000 */
[----:B------:R-:W-:Y:S01]  /*3ad0*/  FFMA.FTZ R199, R199, UR10, -R181 ;  /* 0x0000000ac7c77c23 */ /* 0x000fe200080108b5 */
[----:B------:R-:W-:Y:S01]  /*3ae0*/  FADD.FTZ R5, R9, R154 ;  /* 0x0000009a09057221 */ /* 0x000fe20000010000 */
[-C--:B------:R-:W-:Y:S01]  /*3af0*/  FMUL.FTZ R129, R129, R6.reuse ;  /* 0x0000000681817220 */ /* 0x080fe20000410000 */
[-C--:B------:R-:W-:Y:S01]  /*3b00*/  FMUL.FTZ R132, R132, R6.reuse ;  /* 0x0000000684847220 */ /* 0x080fe20000410000 */
[-C--:B------:R-:W-:Y:S01]  /*3b10*/  FMUL.FTZ R133, R133, R6.reuse ;  /* 0x0000000685857220 */ /* 0x080fe20000410000 */
[----:B------:R-:W-:Y:S01]  /*3b20*/  FADD.FTZ R154, R156, R5 ;  /* 0x000000059c9a7221 */ /* 0x000fe20000010000 */
[----:B------:R-:W1:Y:S01]  /*3b30*/  MUFU.EX2 R159, R159 ;  /* 0x0000009f009f7308 */ /* 0x000e620000000800 */
[----:B----4-:R-:W-:Y:S01]  /*3b40*/  FADD.FTZ R7, R177, R4 ;  /* 0x00000004b1077221 */ /* 0x010fe20000010000 */
[-C--:B------:R-:W-:Y:S01]  /*3b50*/  FMUL.FTZ R136, R136, R6.reuse ;  /* 0x0000000688887220 */ /* 0x080fe20000410000 */
[----:B------:R-:W-:Y:S01]  /*3b60*/  FADD.FTZ R5, R11, R154 ;  /* 0x0000009a0b057221 */ /* 0x000fe20000010000 */
[-C--:B------:R-:W-:Y:S01]  /*3b70*/  FMUL.FTZ R137, R137, R6.reuse ;  /* 0x0000000689897220 */ /* 0x080fe20000410000 */
[-C--:B------:R-:W-:Y:S01]  /*3b80*/  FMUL.FTZ R140, R140, R6.reuse ;  /* 0x000000068c8c7220 */ /* 0x080fe20000410000 */
[-C--:B------:R-:W-:Y:S01]  /*3b90*/  FMUL.FTZ R141, R141, R6.reuse ;  /* 0x000000068d8d7220 */ /* 0x080fe20000410000 */
[----:B------:R-:W-:Y:S01]  /*3ba0*/  FADD.FTZ R154, R10, R5 ;  /* 0x000000050a9a7221 */ /* 0x000fe20000010000 */
[----:B------:R-:W3:Y:S01]  /*3bb0*/  MUFU.EX2 R192, R192 ;  /* 0x000000c000c07308 */ /* 0x000ee20000000800 */
[----:B0-----:R-:W-:Y:S01]  /*3bc0*/  FADD.FTZ R4, R188, R7 ;  /* 0x00000007bc047221 */ /* 0x001fe20000010000 */
[-C--:B------:R-:W-:Y:S01]  /*3bd0*/  FMUL.FTZ R144, R144, R6.reuse ;  /* 0x0000000690907220 */ /* 0x080fe20000410000 */
[----:B------:R-:W-:Y:S01]  /*3be0*/  FADD.FTZ R5, R13, R154 ;  /* 0x0000009a0d057221 */ /* 0x000fe20000010000 */
[-C--:B------:R-:W-:Y:S01]  /*3bf0*/  FMUL.FTZ R145, R145, R6.reuse ;  /* 0x0000000691917220 */ /* 0x080fe20000410000 */
[-C--:B------:R-:W-:Y:S01]  /*3c00*/  FMUL.FTZ R148, R148, R6.reuse ;  /* 0x0000000694947220 */ /* 0x080fe20000410000 */
[----:B------:R-:W-:Y:S01]  /*3c10*/  FMUL.FTZ R149, R149, R6 ;  /* 0x0000000695957220 */ /* 0x000fe20000410000 */
[----:B------:R-:W-:Y:S01]  /*3c20*/  FADD.FTZ R154, R160, R5 ;  /* 0x00000005a09a7221 */ /* 0x000fe20000010000 */
[----:B------:R0:W-:Y:S01]  /*3c30*/  MUFU.EX2 R169, R196 ;  /* 0x000000c400a97308 */ /* 0x0001e20000000800 */
        /* <DEDUP_REMOVED lines=8> */
[--C-:B0-----:R-:W-:Y:S01]  /*3cc0*/  FFMA.FTZ R196, R167, UR10, -R181.reuse ;  /* 0x0000000aa7c47c23 */ /* 0x101fe200080108b5 */
[----:B------:R-:W-:Y:S01]  /*3cd0*/  FFMA.FTZ R167, R170, UR10, -R181 ;  /* 0x0000000aaaa77c23 */ /* 0x000fe200080108b5 */
[----:B---3--:R-:W-:Y:S01]  /*3ce0*/  FADD.FTZ R4, R192, R7 ;  /* 0x00000007c0047221 */ /* 0x008fe20000010000 */
[----:B------:R-:W-:Y:S01]  /*3cf0*/  FADD.FTZ R5, R21, R154 ;  /* 0x0000009a15057221 */ /* 0x000fe20000010000 */
[-C--:B------:R-:W-:Y:S01]  /*3d00*/  FMUL.FTZ R31, R31, R173.reuse ;  /* 0x000000ad1f1f7220 */ /* 0x080fe20000410000 */
[-C--:B------:R-:W-:Y:S01]  /*3d10*/  FMUL.FTZ R34, R34, R173.reuse ;  /* 0x000000ad22227220 */ /* 0x080fe20000410000 */
[-C--:B------:R-:W-:Y:S01]  /*3d20*/  FMUL.FTZ R35, R35, R173.reuse ;  /* 0x000000ad23237220 */ /* 0x080fe20000410000 */
[----:B------:R-:W0:Y:S01]  /*3d30*/  MUFU.EX2 R196, R196 ;  /* 0x000000c400c47308 */ /* 0x000e220000000800 */
[-C--:B------:R-:W-:Y:S01]  /*3d40*/  FMUL.FTZ R38, R38, R173.reuse ;  /* 0x000000ad26267220 */ /* 0x080fe20000410000 */
[-C--:B------:R-:W-:Y:S01]  /*3d50*/  FMUL.FTZ R39, R39, R173.reuse ;  /* 0x000000ad27277220 */ /* 0x080fe20000410000 */
[-C--:B------:R-:W-:Y:S01]  /*3d60*/  FMUL.FTZ R42, R42, R173.reuse ;  /* 0x000000ad2a2a7220 */ /* 0x080fe20000410000 */
[-C--:B------:R-:W-:Y:S01]  /*3d70*/  FMUL.FTZ R43, R43, R173.reuse ;  /* 0x000000ad2b2b7220 */ /* 0x080fe20000410000 */
[-C--:B------:R-:W-:Y:S01]  /*3d80*/  FMUL.FTZ R46, R46, R173.reuse ;  /* 0x000000ad2e2e7220 */ /* 0x080fe20000410000 */
[-C--:B------:R-:W-:Y:S01]  /*3d90*/  FMUL.FTZ R47, R47, R173.reuse ;  /* 0x000000ad2f2f7220 */ /* 0x080fe20000410000 */
[-C--:B------:R-:W-:Y:S01]  /*3da0*/  FMUL.FTZ R50, R50, R173.reuse ;  /* 0x000000ad32327220 */ /* 0x080fe20000410000 */
[----:B------:R-:W3:Y:S01]  /*3db0*/  MUFU.EX2 R167, R167 ;  /* 0x000000a700a77308 */ /* 0x000ee20000000800 */
[----:B-1----:R-:W-:Y:S01]  /*3dc0*/  FADD.FTZ R7, R163, R4 ;  /* 0x00000004a3077221 */ /* 0x002fe20000010000 */
[-C--:B------:R-:W-:Y:S01]  /*3dd0*/  FMUL.FTZ R51, R51, R173.reuse ;  /* 0x000000ad33337220 */ /* 0x080fe20000410000 */
[-C--:B------:R-:W-:Y:S01]  /*3de0*/  FMUL.FTZ R54, R54, R173.reuse ;  /* 0x000000ad36367220 */ /* 0x080fe20000410000 */
[-C--:B------:R-:W-:Y:S01]  /*3df0*/  FMUL.FTZ R55, R55, R173.reuse ;  /* 0x000000ad37377220 */ /* 0x080fe20000410000 */
[-C--:B------:R-:W-:Y:S01]  /*3e00*/  FMUL.FTZ R58, R58, R173.reuse ;  /* 0x000000ad3a3a7220 */ /* 0x080fe20000410000 */
[-C--:B------:R-:W-:Y:S01]  /*3e10*/  FMUL.FTZ R59, R59, R173.reuse ;  /* 0x000000ad3b3b7220 */ /* 0x080fe20000410000 */
[-C--:B------:R-:W-:Y:S01]  /*3e20*/  FMUL.FTZ R62, R62, R173.reuse ;  /* 0x000000ad3e3e7220 */ /* 0x080fe20000410000 */
[----:B------:R-:W1:Y:S01]  /*3e30*/  MUFU.EX2 R200, R200 ;  /* 0x000000c800c87308 */ /* 0x000e620000000800 */
[----:B0-----:R-:W-:Y:S01]  /*3e40*/  FADD.FTZ R4, R196, R7 ;  /* 0x00000007c4047221 */ /* 0x001fe20000010000 */
[-C--:B------:R-:W-:Y:S01]  /*3e50*/  FMUL.FTZ R63, R63, R173.reuse ;  /* 0x000000ad3f3f7220 */ /* 0x080fe20000410000 */
[-C--:B------:R-:W-:Y:S01]  /*3e60*/  FMUL.FTZ R66, R66, R173.reuse ;  /* 0x000000ad42427220 */ /* 0x080fe20000410000 */
[-C--:B------:R-:W-:Y:S01]  /*3e70*/  FMUL.FTZ R67, R67, R173.reuse ;  /* 0x000000ad43437220 */ /* 0x080fe20000410000 */
[-C--:B------:R-:W-:Y:S01]  /*3e80*/  FMUL.FTZ R70, R70, R173.reuse ;  /* 0x000000ad46467220 */ /* 0x080fe20000410000 */
[-C--:B------:R-:W-:Y:S01]  /*3e90*/  FMUL.FTZ R71, R71, R173.reuse ;  /* 0x000000ad47477220 */ /* 0x080fe20000410000 */
[-C--:B------:R-:W-:Y:S01]  /*3ea0*/  FMUL.FTZ R74, R74, R173.reuse ;  /* 0x000000ad4a4a7220 */ /* 0x080fe20000410000 */
[----:B------:R-:W0:Y:S01]  /*3eb0*/  MUFU.EX2 R171, R171 ;  /* 0x000000ab00ab7308 */ /* 0x000e220000000800 */
[----:B---3--:R-:W-:Y:S01]  /*3ec0*/  FADD.FTZ R7, R167, R4 ;  /* 0x00000004a7077221 */ /* 0x008fe20000010000 */
        /* <DEDUP_REMOVED lines=50> */
[----:B------:R-:W-:Y:S01]  /*41f0*/  FMUL.FTZ R151, R151, R173 ;  /* 0x000000ad97977220 */ /* 0x000fe20000410000 */
[----:B------:R-:W-:-:S02]  /*4200*/  F2FP.BF16.F32.PACK_AB R156, R11, R156 ;  /* 0x0000009c0b9c723e */ /* 0x000fc400000010ff */
[----:B------:R-:W-:Y:S01]  /*4210*/  F2FP.BF16.F32.PACK_AB R158, R13, R10 ;  /* 0x0000000a0d9e723e */ /* 0x000fe200000010ff */
[----:B------:R-:W3:Y:S01]  /*4220*/  MUFU.EX2 R179, R179 ;  /* 0x000000b300b37308 */ /* 0x000ee20000000800 */
[----:B-1----:R-:W-:Y:S01]  /*4230*/  FADD.FTZ R4, R178, R7 ;  /* 0x00000007b2047221 */ /* 0x002fe20000010000 */
[----:B------:R-:W-:Y:S02]  /*4240*/  F2FP.BF16.F32.PACK_AB R160, R15, R160 ;  /* 0x000000a00fa0723e */ /* 0x000fe400000010ff */
[----:B------:R-:W-:Y:S02]  /*4250*/  F2FP.BF16.F32.PACK_AB R162, R21, R12 ;  /* 0x0000000c15a2723e */ /* 0x000fe400000010ff */
[----:B------:R-:W-:Y:S02]  /*4260*/  F2FP.BF16.F32.PACK_AB R164, R23, R164 ;  /* 0x000000a417a4723e */ /* 0x000fe400000010ff */
[----:B------:R-:W1:Y:S01]  /*4270*/  MUFU.EX2 R153, R153 ;  /* 0x0000009900997308 */ /* 0x000e620000000800 */
[----:B0-----:R-:W-:-:S07]  /*4280*/  FADD.FTZ R154, R14, R5 ;  /* 0x000000050e9a7221 */ /* 0x001fce0000010000 */
[----:B------:R-:W0:Y:S01]  /*4290*/  MUFU.EX2 R182, R182 ;  /* 0x000000b600b67308 */ /* 0x000e220000000800 */
[----:B---3--:R-:W-:-:S07]  /*42a0*/  FADD.FTZ R7, R179, R4 ;  /* 0x00000004b3077221 */ /* 0x008fce0000010000 */
[----:B------:R-:W3:Y:S01]  /*42b0*/  MUFU.EX2 R168, R168 ;  /* 0x000000a800a87308 */ /* 0x000ee20000000800 */
[C---:B-1----:R-:W-:Y:S01]  /*42c0*/  FADD.FTZ R5, R153.reuse, R154 ;  /* 0x0000009a99057221 */ /* 0x042fe20000010000 */
        /* <DEDUP_REMOVED lines=8> */
[----:B-1----:R-:W-:-:S07]  /*4350*/  FADD.FTZ R7, R185, R4 ;  /* 0x00000004b9077221 */ /* 0x002fce0000010000 */
[----:B------:R-:W1:Y:S01]  /*4360*/  MUFU.EX2 R20, R20 ;  /* 0x0000001400147308 */ /* 0x000e620000000800 */
[C---:B0-----:R-:W-:Y:S01]  /*4370*/  FADD.FTZ R5, R157.reuse, R154 ;  /* 0x0000009a9d057221 */ /* 0x041fe20000010000 */
[----:B------:R-:W-:Y:S02]  /*4380*/  F2FP.BF16.F32.PACK_AB R168, R157, R168 ;  /* 0x000000a89da8723e */ /* 0x000fe400000010ff */
[----:B------:R-:W-:Y:S02]  /*4390*/  F2FP.BF16.F32.PACK_AB R157, R192, R159 ;  /* 0x0000009fc09d723e */ /* 0x000fe400000010ff */
[----:B------:R-:W-:Y:S02]  /*43a0*/  F2FP.BF16.F32.PACK_AB R159, R196, R163 ;  /* 0x000000a3c49f723e */ /* 0x000fe400000010ff */
[----:B------:R-:W0:Y:S01]  /*43b0*/  MUFU.EX2 R187, R187 ;  /* 0x000000bb00bb7308 */ /* 0x000e220000000800 */
[----:B---3--:R-:W-:Y:S01]  /*43c0*/  FADD.FTZ R4, R186, R7 ;  /* 0x00000007ba047221 */ /* 0x008fe20000010000 */
[----:B------:R-:W-:-:S06]  /*43d0*/  F2FP.BF16.F32.PACK_AB R163, R202, R171 ;  /* 0x000000abcaa3723e */ /* 0x000fcc00000010ff */
[----:B------:R-:W3:Y:S01]  /*43e0*/  MUFU.EX2 R161, R161 ;  /* 0x000000a100a17308 */ /* 0x000ee20000000800 */
[----:B-1----:R-:W-:-:S07]  /*43f0*/  FADD.FTZ R154, R20, R5 ;  /* 0x00000005149a7221 */ /* 0x002fce0000010000 */
[----:B------:R-:W1:Y:S01]  /*4400*/  MUFU.EX2 R190, R190 ;  /* 0x000000be00be7308 */ /* 0x000e620000000800 */
[----:B0-----:R-:W-:-:S07]  /*4410*/  FADD.FTZ R7, R187, R4 ;  /* 0x00000004bb077221 */ /* 0x001fce0000010000 */
[----:B------:R-:W0:Y:S01]  /*4420*/  MUFU.EX2 R172, R172 ;  /* 0x000000ac00ac7308 */ /* 0x000e220000000800 */
[----:B---3--:R-:W-:Y:S01]  /*4430*/  FADD.FTZ R5, R161, R154 ;  /* 0x0000009aa1057221 */ /* 0x008fe20000010000 */
[----:B------:R-:W-:Y:S02]  /*4440*/  F2FP.BF16.F32.PACK_AB R154, R9, R8 ;  /* 0x00000008099a723e */ /* 0x000fe400000010ff */
[----:B------:R-:W-:Y:S02]  /*4450*/  F2FP.BF16.F32.PACK_AB R170, R161, R20 ;  /* 0x00000014a1aa723e */ /* 0x000fe400000010ff */
[----:B------:R-:W-:Y:S02]  /*4460*/  F2FP.BF16.F32.PACK_AB R161, R200, R167 ;  /* 0x000000a7c8a1723e */ /* 0x000fe400000010ff */
[----:B------:R-:W3:Y:S01]  /*4470*/  MUFU.EX2 R181, R194 ;  /* 0x000000c200b57308 */ /* 0x000ee20000000800 */
[----:B-1----:R-:W-:Y:S01]  /*4480*/  FADD.FTZ R4, R190, R7 ;  /* 0x00000007be047221 */ /* 0x002fe20000010000 */
[----:B------:R-:W-:-:S02]  /*4490*/  F2FP.BF16.F32.PACK_AB R167, R182, R179 ;  /* 0x000000b3b6a7723e */ /* 0x000fc400000010ff */
[----:B------:R-:W-:-:S04]  /*44a0*/  F2FP.BF16.F32.PACK_AB R171, R190, R187 ;  /* 0x000000bbbeab723e */ /* 0x000fc800000010ff */
[----:B------:R-:W1:Y:S01]  /*44b0*/  MUFU.EX2 R165, R165 ;  /* 0x000000a500a57308 */ /* 0x000e620000000800 */
[----:B0-----:R-:W-:-:S07]  /*44c0*/  FADD.FTZ R8, R172, R5 ;  /* 0x00000005ac087221 */ /* 0x001fce0000010000 */
[----:B------:R-:W0:Y:S01]  /*44d0*/  MUFU.EX2 R6, R195 ;  /* 0x000000c300067308 */ /* 0x000e220000000800 */
[----:B---3--:R-:W-:-:S07]  /*44e0*/  FADD.FTZ R7, R181, R4 ;  /* 0x00000004b5077221 */ /* 0x008fce0000010000 */
[----:B------:R-:W3:Y:S01]  /*44f0*/  MUFU.EX2 R198, R198 ;  /* 0x000000c600c67308 */ /* 0x000ee20000000800 */
[C---:B-1----:R-:W-:Y:S01]  /*4500*/  FADD.FTZ R8, R165.reuse, R8 ;  /* 0x00000008a5087221 */ /* 0x042fe20000010000 */
[----:B------:R-:W-:Y:S02]  /*4510*/  F2FP.BF16.F32.PACK_AB R172, R165, R172 ;  /* 0x000000aca5ac723e */ /* 0x000fe400000010ff */
[----:B------:R-:W-:Y:S01]  /*4520*/  F2FP.BF16.F32.PACK_AB R165, R178, R175 ;  /* 0x000000afb2a5723e */ /* 0x000fe200000010ff */
[----:B------:R-:W-:-:S03]  /*4530*/  FADD.FTZ R5, R169, R8 ;  /* 0x00000008a9057221 */ /* 0x000fc60000010000 */
[----:B------:R-:W1:Y:S01]  /*4540*/  MUFU.EX2 R180, R180 ;  /* 0x000000b400b47308 */ /* 0x000e620000000800 */
[C---:B0-----:R-:W-:Y:S01]  /*4550*/  FADD.FTZ R7, R6.reuse, R7 ;  /* 0x0000000706077221 */ /* 0x041fe20000010000 */
[----:B------:R-:W-:-:S06]  /*4560*/  F2FP.BF16.F32.PACK_AB R173, R6, R181 ;  /* 0x000000b506ad723e */ /* 0x000fcc00000010ff */
[----:B------:R-:W0:Y:S01]  /*4570*/  MUFU.EX2 R199, R199 ;  /* 0x000000c700c77308 */ /* 0x000e220000000800 */
[----:B---3--:R-:W-:Y:S01]  /*4580*/  FADD.FTZ R4, R198, R7 ;  /* 0x00000007c6047221 */ /* 0x008fe20000010000 */
[C---:B-1----:R-:W-:Y:S01]  /*4590*/  F2FP.BF16.F32.PACK_AB R174, R180.reuse, R169 ;  /* 0x000000a9b4ae723e */ /* 0x042fe200000010ff */
[----:B------:R-:W-:Y:S01]  /*45a0*/  FADD.FTZ R5, R180, R5 ;  /* 0x00000005b4057221 */ /* 0x000fe20000010000 */
[----:B------:R-:W-:Y:S01]  /*45b0*/  F2FP.BF16.F32.PACK_AB R169, R186, R185 ;  /* 0x000000b9baa9723e */ /* 0x000fe200000010ff */
[C---:B0-----:R-:W-:Y:S01]  /*45c0*/  FADD.FTZ R4, R199.reuse, R4 ;  /* 0x00000004c7047221 */ /* 0x041fe20000010000 */
[----:B------:R-:W-:Y:S01]  /*45d0*/  F2FP.BF16.F32.PACK_AB R175, R199, R198 ;  /* 0x000000c6c7af723e */ /* 0x000fe200000010ff */
[----:B--2---:R-:W-:Y:S06]  /*45e0*/  @!P0 BRA `(.L_x_24) ;  /* 0x0000000000048947 */ /* 0x004fec0003800000 */
[----:B------:R-:W-:Y:S01]  /*45f0*/  BPT.TRAP 0x1 ;  /* 0x000000040000795c */ /* 0x000fe20000300000 */
.L_x_24:
[----:B------:R-:W-:-:S04]  /*4600*/  IMAD.U32 R6, RZ, RZ, UR24 ;  /* 0x00000018ff067e24 */ /* 0x000fc8000f8e00ff */
[----:B------:R0:W1:Y:S01]  /*4610*/  SYNCS.PHASECHK.TRANS64.TRYWAIT P3, [UR23+0x22850], R6 ;  /* 0x02285006ff0075a7 */ /* 0x0000620008060157 */
[----:B------:R-:W-:Y:S05]  /*4620*/  @!P0 BRA `(.L_x_25) ;  /* 0x0000000000048947 */ /* 0x000fea0003800000 */
[----:B------:R-:W-:Y:S01]  /*4630*/  BPT.TRAP 0x1 ;  /* 0x000000040000795c */ /* 0x000fe20000300000 */
.L_x_25:
[----:B-1----:R-:W-:Y:S05]  /*4640*/  @P3 BRA `(.L_x_26) ;  /* 0x00000000000c3947 */ /* 0x002fea0003800000 */
[----:B0-----:R-:W-:-:S04]  /*4650*/  IMAD.U32 R6, RZ, RZ, UR24 ;  /* 0x00000018ff067e24 */ /* 0x001fc8000f8e00ff */
[----:B------:R-:W0:Y:S02]  /*4660*/  SYNCS.PHASECHK.TRANS64.TRYWAIT P3, [UR23+0x22850], R6 ;  /* 0x02285006ff0075a7 */ /* 0x000e240008060157 */
[----:B0-----:R-:W-:Y:S05]  /*4670*/  @!P3 BRA `(.L_x_27) ;  /* 0x0000006c0044b947 */ /* 0x001fea0003800000 */
.L_x_26:
[----:B0-----:R-:W0:Y:S01]  /*4680*/  S2R R6, SR_TID.X ;  /* 0x0000000000067919 */ /* 0x001e220000002100 */
[----:B------:R-:W-:Y:S01]  /*4690*/  UIMAD UR11, UR36, 0xc00, UR21 ;  /* 0x00000c00240b78a4 */ /* 0x000fe2000f8e0215 */
[----:B------:R-:W-:Y:S01]  /*46a0*/  @!P1 VIADD R183, R183, 0x22860 ;  /* 0x00022860b7b79836 */ /* 0x000fe20000000000 */
[----:B------:R-:W-:Y:S01]  /*46b0*/  UMOV UR7, 0x40000040 ;  /* 0x4000004000077882 */ /* 0x000fe20000000000 */
[----:B------:R-:W-:Y:S02]  /*46c0*/  IMAD.MOV.U32 R200, RZ, RZ, R3 ;  /* 0x000000ffffc87224 */ /* 0x000fe400078e0003 */
[----:B------:R-:W-:Y:S01]  /*46d0*/  IMAD.MOV.U32 R7, RZ, RZ, R0 ;  /* 0x000000ffff077224 */ /* 0x000fe200078e0000 */
[----:B------:R-:W-:Y:S01]  /*46e0*/  @!P1 PRMT R183, RZ, 0x654, R183 ;  /* 0x00000654ffb79816 */ /* 0x000fe200000000b7 */
[----:B------:R-:W-:Y:S01]  /*46f0*/  UMOV UR6, UR11 ;  /* 0x0000000b00067c82 */ /* 0x000fe20008000000 */
[----:B0-----:R-:W-:-:S05]  /*4700*/  SHF.R.U32.HI R6, RZ, 0x7, R6 ;  /* 0x00000007ff067819 */ /* 0x001fca0000011606 */
[----:B------:R-:W-:-:S05]  /*4710*/  VIADD R6, R6, 0x8 ;  /* 0x0000000806067836 */ /* 0x000fca0000000000 */
[----:B------:R2:W-:Y:S06]  /*4720*/  BAR.SYNC.DEFER_BLOCKING R6, 0x100 ;  /* 0x000400060000751d */ /* 0x0005ec0000010000 */
[----:B------:R-:W-:-:S06]  /*4730*/  WARPGROUP.ARRIVE ;  /* 0x00000000000079c5 */ /* 0x000fcc0000000000 */
        /* <DEDUP_REMOVED lines=33> */
[----:B------:R-:W-:Y:S05]  /*4950*/  @P2 BRA `(.L_x_28) ;  /* 0xffffffe000a82947 */ /* 0x000fea000383ffff */
.L_x_19:
[----:B--23--:R-:W2:Y:S01]  /*4960*/  SHFL.BFLY PT, R6, R5, 0x2, 0x1f ;  /* 0x0c401f0005067f89 */ /* 0x00cea200000e0000 */
[----:B------:R-:W-:Y:S01]  /*4970*/  MOV R206, 0x400 ;  /* 0x0000040000ce7802 */ /* 0x000fe20000000f00 */
[----:B------:R-:W-:Y:S02]  /*4980*/  UIADD3 UR4, -UR41, URZ, URZ ;  /* 0x0000003f29047290 */ /* 0x000fe4000fffe13f */
[----:B------:R-:W3:Y:S01]  /*4990*/  SHFL.BFLY PT, R9, R4, 0x2, 0x1f ;  /* 0x0c401f0004097f89 */ /* 0x000ee200000e0000 */
[----:B------:R-:W-:Y:S01]  /*49a0*/  ULDC.64 UR6, c[0x0][0xb90] ;  /* 0x0002e40000067ab9 */ /* 0x000fe20000000a00 */
[----:B------:R-:W-:Y:S01]  /*49b0*/  ULDC.64 UR8, c[0x0][0xae8] ;  /* 0x0002ba0000087ab9 */ /* 0x000fe20000000a00 */
[----:B------:R-:W4:Y:S01]  /*49c0*/  S2R R11, SR_CgaCtaId ;  /* 0x00000000000b7919 */ /* 0x000f220000008800 */
[----:B------:R-:W4:Y:S01]  /*49d0*/  S2R R13, SR_SWINHI ;  /* 0x00000000000d7919 */ /* 0x000f220000002f00 */
[----:B--2---:R-:W-:Y:S01]  /*49e0*/  FADD.FTZ R6, R6, R5 ;  /* 0x0000000506067221 */ /* 0x004fe20000010000 */
[----:B------:R-:W-:-:S02]  /*49f0*/  IMAD.MOV.U32 R5, RZ, RZ, -0x800000 ;  /* 0xff800000ff057424 */ /* 0x000fc400078e00ff */
[----:B---3--:R-:W-:Y:S02]  /*4a00*/  FADD.FTZ R9, R9, R4 ;  /* 0x0000000409097221 */ /* 0x008fe40000010000 */
[----:B01----:R-:W0:Y:S01]  /*4a10*/  SHFL.BFLY PT, R7, R6, 0x1, 0x1f ;  /* 0x0c201f0006077f89 */ /* 0x003e2200000e0000 */
[----:B------:R-:W-:-:S03]  /*4a20*/  IMAD.MOV.U32 R4, RZ, RZ, RZ ;  /* 0x000000ffff047224 */ /* 0x000fc600078e00ff */
[----:B------:R-:W1:Y:S01]  /*4a30*/  SHFL.BFLY PT, R8, R9, 0x1, 0x1f ;  /* 0x0c201f0009087f89 */ /* 0x000e6200000e0000 */
[----:B----4-:R-:W-:-:S04]  /*4a40*/  LEA R206, R11, R206, 0x18 ;  /* 0x000000ce0bce7211 */ /* 0x010fc800078ec0ff */
[----:B------:R-:W-:Y:S02]  /*4a50*/  MOV R10, R206 ;  /* 0x000000ce000a7202 */ /* 0x000fe40000000f00 */
[----:B------:R-:W-:Y:S01]  /*4a60*/  MOV R11, R13 ;  /* 0x0000000d000b7202 */ /* 0x000fe20000000f00 */
[----:B------:R-:W-:Y:S02]  /*4a70*/  IMAD.U32 R13, RZ, RZ, UR10 ;  /* 0x0000000aff0d7e24 */ /* 0x000fe4000f8e00ff */
[----:B0-----:R-:W-:Y:S01]  /*4a80*/  FADD.FTZ R12, R6, R7 ;  /* 0x00000007060c7221 */ /* 0x001fe20000010000 */
[----:B------:R-:W-:Y:S02]  /*4a90*/  IMAD.MOV.U32 R7, RZ, RZ, RZ ;  /* 0x000000ffff077224 */ /* 0x000fe400078e00ff */
[----:B------:R-:W-:Y:S02]  /*4aa0*/  IMAD.MOV.U32 R6, RZ, RZ, -0x800000 ;  /* 0xff800000ff067424 */ /* 0x000fe400078e00ff */
[----:B-1----:R-:W-:Y:S01]  /*4ab0*/  FADD.FTZ R14, R9, R8 ;  /* 0x00000008090e7221 */ /* 0x002fe20000010000 */
[----:B------:R0:W-:Y:S08]  /*4ac0*/  BAR.ARV R176, 0x100 ;  /* 0x000400b00000751d */ /* 0x0001f00000002000 */
[----:B------:R-:W-:Y:S08]  /*4ad0*/  BAR.ARV 0x8, 0x180 ;  /* 0x0206000000007b1d */ /* 0x000ff00000002000 */
[----:B------:R-:W-:Y:S01]  /*4ae0*/  BAR.SYNC.DEFER_BLOCKING 0x1, 0x100 ;  /* 0x0044000000007b1d */ /* 0x000fe20000010000 */
[----:B------:R-:W-:Y:S01]  /*4af0*/  FSETP.NE.FTZ.AND P0, PT, R12, RZ, PT ;  /* 0x000000ff0c00720b */ /* 0x000fe20003f15000 */
[----:B------:R-:W-:Y:S01]  /*4b00*/  IMAD R9, R22, 0x40, R2 ;  /* 0x0000004016097824 */ /* 0x000fe200078e0202 */
[----:B------:R-:W-:-:S03]  /*4b10*/  FSETP.NE.FTZ.AND P1, PT, R14, RZ, PT ;  /* 0x000000ff0e00720b */ /* 0x000fc60003f35000 */
[----:B------:R-:W-:-:S04]  /*4b20*/  IMAD.WIDE R8, R9, 0x2, R10 ;  /* 0x0000000209087825 */ /* 0x000fc800078e020a */
[----:B------:R-:W-:-:S04]  /*4b30*/  IMAD.WIDE R10, R211, 0x2, R10 ;  /* 0x00000002d30a7825 */ /* 0x000fc800078e020a */
[----:B------:R-:W1:Y:S01]  /*4b40*/  @P0 MUFU.RCP R7, R12 ;  /* 0x0000000c00070308 */ /* 0x000e620000001000 */
[C---:B------:R-:W-:Y:S01]  /*4b50*/  IADD3 R21, P3, R10.reuse, 0xc060, RZ ;  /* 0x0000c0600a157810 */ /* 0x040fe20007f7e0ff */
[----:B------:R-:W-:Y:S01]  /*4b60*/  @P0 FMUL.FTZ R13, R13, 0.69314718246459960938 ;  /* 0x3f3172180d0d0820 */ /* 0x000fe20000410000 */
[----:B------:R-:W-:Y:S02]  /*4b70*/  LOP3.LUT R171, R10, 0x380, RZ, 0xc0, !PT ;  /* 0x000003800aab7812 */ /* 0x000fe400078ec0ff */
[----:B------:R-:W-:Y:S02]  /*4b80*/  LOP3.LUT R15, R21, 0x380, RZ, 0xc0, !PT ;  /* 0x00000380150f7812 */ /* 0x000fe400078ec0ff */
[----:B------:R-:W-:Y:S01]  /*4b90*/  SHF.R.U64 R171, R171, 0x3, RZ ;  /* 0x00000003abab7819 */ /* 0x000fe200000012ff */
[----:B------:R-:W-:Y:S03]  /*4ba0*/  @P1 MUFU.RCP R4, R14 ;  /* 0x0000000e00041308 */ /* 0x000fe60000001000 */
[----:B------:R-:W-:Y:S01]  /*4bb0*/  LOP3.LUT R170, R171, R10, RZ, 0x3c, !PT ;  /* 0x0000000aabaa7212 */ /* 0x000fe200078e3cff */
[----:B------:R-:W-:-:S04]  /*4bc0*/  IMAD.MOV.U32 R171, RZ, RZ, R11 ;  /* 0x000000ffffab7224 */ /* 0x000fc800078e000b */
[----:B------:R-:W2:Y:S01]  /*4bd0*/  @P0 MUFU.LG2 R12, R12 ;  /* 0x0000000c000c0308 */ /* 0x000ea20000000c00 */
[-C--:B-1----:R-:W-:Y:S01]  /*4be0*/  FMUL.FTZ R204, R53, R7.reuse ;  /* 0x0000000735cc7220 */ /* 0x082fe20000410000 */
[----:B------:R-:W-:Y:S02]  /*4bf0*/  IMAD.U32 R53, RZ, RZ, UR10 ;  /* 0x0000000aff357e24 */ /* 0x000fe4000f8e00ff */
[-C--:B------:R-:W-:Y:S01]  /*4c00*/  FMUL.FTZ R25, R25, R7.reuse ;  /* 0x0000000719197220 */ /* 0x080fe20000410000 */
[-C--:B------:R-:W-:Y:S01]  /*4c10*/  FMUL.FTZ R24, R24, R7.reuse ;  /* 0x0000000718187220 */ /* 0x080fe20000410000 */
[-C--:B------:R-:W-:Y:S01]  /*4c20*/  FMUL.FTZ R187, R29, R7.reuse ;  /* 0x000000071dbb7220 */ /* 0x080fe20000410000 */
[----:B------:R-:W-:Y:S01]  /*4c30*/  @P1 FMUL.FTZ R53, R53, 0.69314718246459960938 ;  /* 0x3f31721835351820 */ /* 0x000fe20000410000 */
[-C--:B------:R-:W-:Y:S01]  /*4c40*/  FMUL.FTZ R28, R28, R7.reuse ;  /* 0x000000071c1c7220 */ /* 0x080fe20000410000 */
[----:B------:R-:W1:Y:S01]  /*4c50*/  @P1 MUFU.LG2 R14, R14 ;  /* 0x0000000e000e1308 */ /* 0x000e620000000c00 */
[-C--:B------:R-:W-:Y:S01]  /*4c60*/  FMUL.FTZ R33, R33, R7.reuse ;  /* 0x0000000721217220 */ /* 0x080fe20000410000 */
[-C--:B------:R-:W-:Y:S01]  /*4c70*/  FMUL.FTZ R32, R32, R7.reuse ;  /* 0x0000000720207220 */ /* 0x080fe20000410000 */
[-C--:B------:R-:W-:Y:S01]  /*4c80*/  FMUL.FTZ R37, R37, R7.reuse ;  /* 0x0000000725257220 */ /* 0x080fe20000410000 */
[-C--:B------:R-:W-:Y:S01]  /*4c90*/  FMUL.FTZ R36, R36, R7.reuse ;  /* 0x0000000724247220 */ /* 0x080fe20000410000 */
[-C--:B------:R-:W-:Y:S01]  /*4ca0*/  FMUL.FTZ R41, R41, R7.reuse ;  /* 0x0000000729297220 */ /* 0x080fe20000410000 */
[-C--:B------:R-:W-:Y:S01]  /*4cb0*/  FMUL.FTZ R40, R40, R7.reuse ;  /* 0x0000000728287220 */ /* 0x080fe20000410000 */
[-C--:B------:R-:W-:Y:S01]  /*4cc0*/  FMUL.FTZ R45, R45, R7.reuse ;  /* 0x000000072d2d7220 */ /* 0x080fe20000410000 */
[-C--:B------:R-:W-:Y:S01]  /*4cd0*/  FMUL.FTZ R44, R44, R7.reuse ;  /* 0x000000072c2c7220 */ /* 0x080fe20000410000 */
[----:B--2---:R-:W-:Y:S01]  /*4ce0*/  @P0 FMUL.FTZ R12, R12, 0.69314718246459960938 ;  /* 0x3f3172180c0c0820 */ /* 0x004fe20000410000 */
[-C--:B------:R-:W-:Y:S01]  /*4cf0*/  FMUL.FTZ R49, R49, R7.reuse ;  /* 0x0000000731317220 */ /* 0x080fe20000410000 */
[-C--:B------:R-:W-:Y:S01]  /*4d00*/  FMUL.FTZ R48, R48, R7.reuse ;  /* 0x0000000730307220 */ /* 0x080fe20000410000 */
[-C--:B------:R-:W-:Y:S01]  /*4d10*/  FMUL.FTZ R189, R52, R7.reuse ;  /* 0x0000000734bd7220 */ /* 0x080fe20000410000 */
[-C--:B------:R-:W-:Y:S01]  /*4d20*/  FMUL.FTZ R203, R57, R7.reuse ;  /* 0x0000000739cb7220 */ /* 0x080fe20000410000 */
[-C--:B------:R-:W-:Y:S01]  /*4d30*/  FMUL.FTZ R188, R56, R7.reuse ;  /* 0x0000000738bc7220 */ /* 0x080fe20000410000 */
[-C--:B------:R-:W-:Y:S01]  /*4d40*/  FMUL.FTZ R202, R61, R7.reuse ;  /* 0x000000073dca7220 */ /* 0x080fe20000410000 */
[-C--:B------:R-:W-:Y:S01]  /*4d50*/  FMUL.FTZ R60, R60, R7.reuse ;  /* 0x000000073c3c7220 */ /* 0x080fe20000410000 */
[----:B-1----:R-:W-:Y:S01]  /*4d60*/  @P1 FMUL.FTZ R14, R14, 0.69314718246459960938 ;  /* 0x3f3172180e0e1820 */ /* 0x002fe20000410000 */
        /* <DEDUP_REMOVED lines=43> */
[----:B------:R-:W-:Y:S01]  /*5020*/  FMUL.FTZ R148, R148, R7 ;  /* 0x0000000794947220 */ /* 0x000fe20000410000 */
[-C--:B------:R-:W-:Y:S01]  /*5030*/  FMUL.FTZ R7, R91, R4.reuse ;  /* 0x000000045b077220 */ /* 0x080fe20000410000 */
[-C--:B0-----:R-:W-:Y:S01]  /*5040*/  FMUL.FTZ R176, R131, R4.reuse ;  /* 0x0000000483b07220 */ /* 0x081fe20000410000 */
[-C--:B------:R-:W-:Y:S01]  /*5050*/  FMUL.FTZ R23, R90, R4.reuse ;  /* 0x000000045a177220 */ /* 0x080fe20000410000 */
[-C--:B------:R-:W-:Y:S01]  /*5060*/  FMUL.FTZ R61, R94, R4.reuse ;  /* 0x000000045e3d7220 */ /* 0x080fe20000410000 */
[----:B------:R-:W-:Y:S01]  /*5070*/  FMUL.FTZ R77, R98, R4 ;  /* 0x00000004624d7220 */ /* 0x000fe20000410000 */
[----:B------:R-:W-:Y:S01]  /*5080*/  @P0 FFMA.FTZ R6, R13, R0, R12 ;  /* 0x000000000d060223 */ /* 0x000fe2000001000c */
[----:B------:R-:W-:Y:S01]  /*5090*/  @P1 FFMA.FTZ R5, R53, R3, R14 ;  /* 0x0000000335051223 */ /* 0x000fe2000001000e */
[----:B------:R-:W-:Y:S01]  /*50a0*/  IADD3 R91, P5, R10, 0xc020, RZ ;  /* 0x0000c0200a5b7810 */ /* 0x000fe20007fbe0ff */
[----:B------:R-:W-:-:S02]  /*50b0*/  IMAD.X R131, RZ, RZ, R11, P3 ;  /* 0x000000ffff837224 */ /* 0x000fc400018e060b */
[-C--:B------:R-:W-:Y:S01]  /*50c0*/  FMUL.FTZ R177, R130, R4.reuse ;  /* 0x0000000482b17220 */ /* 0x080fe20000410000 */
[C---:B------:R-:W-:Y:S01]  /*50d0*/  IADD3 R98, P4, R10.reuse, 0xc040, RZ ;  /* 0x0000c0400a627810 */ /* 0x040fe20007f9e0ff */
        /* <DEDUP_REMOVED lines=9> */
[----:B------:R-:W-:Y:S01]  /*5170*/  IADD3 R56, P3, R10, 0x8020, RZ ;  /* 0x000080200a387810 */ /* 0x000fe20007f7e0ff */
[--C-:B------:R-:W-:Y:S01]  /*5180*/  IMAD.X R135, RZ, RZ, R11.reuse, P4 ;  /* 0x000000ffff877224 */ /* 0x100fe200020e060b */
[----:B------:R-:W-:Y:S01]  /*5190*/  SHF.R.U64 R130, R15, 0x3, RZ ;  /* 0x000000030f827819 */ /* 0x000fe200000012ff */
[--C-:B------:R-:W-:Y:S01]  /*51a0*/  IMAD.X R139, RZ, RZ, R11.reuse, P5 ;  /* 0x000000ffff8b7224 */ /* 0x100fe200028e060b */
[----:B------:R-:W-:Y:S01]  /*51b0*/  LOP3.LUT R57, R91, 0x380, RZ, 0xc0, !PT ;  /* 0x000003805b397812 */ /* 0x000fe200078ec0ff */
[--C-:B------:R-:W-:Y:S01]  /*51c0*/  IMAD.X R143, RZ, RZ, R11.reuse, P6 ;  /* 0x000000ffff8f7224 */ /* 0x100fe200030e060b */
[----:B------:R-:W-:Y:S01]  /*51d0*/  LOP3.LUT R130, R130, R21, RZ, 0x3c, !PT ;  /* 0x0000001582827212 */ /* 0x000fe200078e3cff */
[--C-:B------:R-:W-:Y:S01]  /*51e0*/  IMAD.X R147, RZ, RZ, R11.reuse, P0 ;  /* 0x000000ffff937224 */ /* 0x100fe200000e060b */
[C---:B------:R-:W-:Y:S01]  /*51f0*/  IADD3 R15, P4, R10.reuse, 0x8000, RZ ;  /* 0x000080000a0f7810 */ /* 0x040fe20007f9e0ff */
[--C-:B------:R-:W-:Y:S01]  /*5200*/  IMAD.X R151, RZ, RZ, R11.reuse, P1 ;  /* 0x000000ffff977224 */ /* 0x100fe200008e060b */
[C---:B------:R-:W-:Y:S01]  /*5210*/  IADD3 R52, P5, R10.reuse, 0x4060, RZ ;  /* 0x000040600a347810 */ /* 0x040fe20007fbe0ff */
[--C-:B------:R-:W-:Y:S01]  /*5220*/  IMAD.X R153, RZ, RZ, R11.reuse, P2 ;  /* 0x000000ffff997224 */ /* 0x100fe200010e060b */
[C---:B------:R-:W-:Y:S01]  /*5230*/  IADD3 R14, P6, R10.reuse, 0x40, RZ ;  /* 0x000000400a0e7810 */ /* 0x040fe20007fde0ff */
[--C-:B------:R-:W-:Y:S01]  /*5240*/  IMAD.X R155, RZ, RZ, R11.reuse, P3 ;  /* 0x000000ffff9b7224 */ /* 0x100fe200018e060b */
[----:B------:R-:W-:Y:S01]  /*5250*/  IADD3 R20, P0, R10, 0x4040, RZ ;  /* 0x000040400a147810 */ /* 0x000fe20007f1e0ff */
[-C--:B------:R-:W-:Y:S01]  /*5260*/  FMUL.FTZ R181, R138, R4.reuse ;  /* 0x000000048ab57220 */ /* 0x080fe20000410000 */
[----:B------:R-:W-:Y:S01]  /*5270*/  IADD3 R13, P1, R10, 0x4020, RZ ;  /* 0x000040200a0d7810 */ /* 0x000fe20007f3e0ff */
[-C--:B------:R-:W-:Y:S01]  /*5280*/  FMUL.FTZ R183, R142, R4.reuse ;  /* 0x000000048eb77220 */ /* 0x080fe20000410000 */
[C---:B------:R-:W-:Y:S01]  /*5290*/  IADD3 R21, P2, R10.reuse, 0x4000, RZ ;  /* 0x000040000a157810 */ /* 0x040fe20007f5e0ff */
[-C--:B------:R-:W-:Y:S01]  /*52a0*/  FMUL.FTZ R27, R27, R4.reuse ;  /* 0x000000041b1b7220 */ /* 0x080fe20000410000 */
[----:B------:R-:W-:Y:S01]  /*52b0*/  IADD3 R0, P3, R10, 0x60, RZ ;  /* 0x000000600a007810 */ /* 0x000fe20007f7e0ff */
[-C--:B------:R-:W-:Y:S01]  /*52c0*/  FMUL.FTZ R26, R26, R4.reuse ;  /* 0x000000041a1a7220 */ /* 0x080fe20000410000 */
[----:B------:R-:W-:Y:S01]  /*52d0*/  SHF.R.U64 R10, R57, 0x3, RZ ;  /* 0x00000003390a7819 */ /* 0x000fe200000012ff */
[-C--:B------:R-:W-:Y:S01]  /*52e0*/  FMUL.FTZ R31, R31, R4.reuse ;  /* 0x000000041f1f7220 */ /* 0x080fe20000410000 */
[----:B------:R-:W-:Y:S01]  /*52f0*/  LOP3.LUT R3, R94, 0x380, RZ, 0xc0, !PT ;  /* 0x000003805e037812 */ /* 0x000fe200078ec0ff */
[-C--:B------:R-:W-:Y:S01]  /*5300*/  FMUL.FTZ R30, R30, R4.reuse ;  /* 0x000000041e1e7220 */ /* 0x080fe20000410000 */
[----:B------:R-:W-:Y:S01]  /*5310*/  LOP3.LUT R138, R10, R91, RZ, 0x3c, !PT ;  /* 0x0000005b0a8a7212 */ /* 0x000fe200078e3cff */
[-C--:B------:R-:W-:Y:S01]  /*5320*/  FMUL.FTZ R35, R35, R4.reuse ;  /* 0x0000000423237220 */ /* 0x080fe20000410000 */
[----:B------:R-:W-:Y:S01]  /*5330*/  LOP3.LUT R10, R53, 0x380, RZ, 0xc0, !PT ;  /* 0x00000380350a7812 */ /* 0x000fe200078ec0ff */
[-C--:B------:R-:W-:Y:S01]  /*5340*/  FMUL.FTZ R34, R34, R4.reuse ;  /* 0x0000000422227220 */ /* 0x080fe20000410000 */
[----:B------:R-:W-:Y:S01]  /*5350*/  SHF.R.U64 R3, R3, 0x3, RZ ;  /* 0x0000000303037819 */ /* 0x000fe200000012ff */
[-C--:B------:R-:W-:Y:S01]  /*5360*/  FMUL.FTZ R39, R39, R4.reuse ;  /* 0x0000000427277220 */ /* 0x080fe20000410000 */
[----:B------:R-:W-:Y:S01]  /*5370*/  SHF.R.U64 R10, R10, 0x3, RZ ;  /* 0x000000030a0a7819 */ /* 0x000fe200000012ff */
[----:B------:R-:W-:Y:S01]  /*5380*/  FMUL.FTZ R38, R38, R4 ;  /* 0x0000000426267220 */ /* 0x000fe20000410000 */
[----:B------:R-:W-:Y:S01]  /*5390*/  LOP3.LUT R142, R3, R94, RZ, 0x3c, !PT ;  /* 0x0000005e038e7212 */ /* 0x000fe200078e3cff */
[-C--:B------:R-:W-:Y:S01]  /*53a0*/  FMUL.FTZ R43, R43, R4.reuse ;  /* 0x000000042b2b7220 */ /* 0x080fe20000410000 */
[----:B------:R-:W-:Y:S01]  /*53b0*/  LOP3.LUT R152, R10, R53, RZ, 0x3c, !PT ;  /* 0x000000350a987212 */ /* 0x000fe200078e3cff */
[-C--:B------:R-:W-:Y:S01]  /*53c0*/  FMUL.FTZ R42, R42, R4.reuse ;  /* 0x000000042a2a7220 */ /* 0x080fe20000410000 */
[----:B------:R-:W-:Y:S01]  /*53d0*/  LOP3.LUT R10, R15, 0x380, RZ, 0xc0, !PT ;  /* 0x000003800f0a7812 */ /* 0x000fe200078ec0ff */
[-C--:B------:R-:W-:Y:S01]  /*53e0*/  FMUL.FTZ R47, R47, R4.reuse ;  /* 0x000000042f2f7220 */ /* 0x080fe20000410000 */
[----:B------:R-:W-:Y:S01]  /*53f0*/  LOP3.LUT R3, R12, 0x380, RZ, 0xc0, !PT ;  /* 0x000003800c037812 */ /* 0x000fe200078ec0ff */
[-C--:B------:R-:W-:Y:S01]  /*5400*/  FMUL.FTZ R46, R46, R4.reuse ;  /* 0x000000042e2e7220 */ /* 0x080fe20000410000 */
[----:B------:R-:W-:Y:S01]  /*5410*/  SHF.R.U64 R10, R10, 0x3, RZ ;  /* 0x000000030a0a7819 */ /* 0x000fe200000012ff */
[-C--:B------:R-:W-:Y:S01]  /*5420*/  FMUL.FTZ R51, R51, R4.reuse ;  /* 0x0000000433337220 */ /* 0x080fe20000410000 */
[----:B------:R-:W-:Y:S01]  /*5430*/  SHF.R.U64 R3, R3, 0x3, RZ ;  /* 0x0000000303037819 */ /* 0x000fe200000012ff */
[-C--:B------:R-:W-:Y:S01]  /*5440*/  FMUL.FTZ R50, R50, R4.reuse ;  /* 0x0000000432327220 */ /* 0x080fe20000410000 */
[----:B------:R-:W-:Y:S01]  /*5450*/  LOP3.LUT R156, R10, R15, RZ, 0x3c, !PT ;  /* 0x0000000f0a9c7212 */ /* 0x000fe200078e3cff */
[-C--:B------:R-:W-:Y:S01]  /*5460*/  FMUL.FTZ R55, R55, R4.reuse ;  /* 0x0000000437377220 */ /* 0x080fe20000410000 */
[----:B------:R-:W-:Y:S01]  /*5470*/  LOP3.LUT R10, R13, 0x380, RZ, 0xc0, !PT ;  /* 0x000003800d0a7812 */ /* 0x000fe200078ec0ff */
[-C--:B------:R-:W-:Y:S01]  /*5480*/  FMUL.FTZ R54, R54, R4.reuse ;  /* 0x0000000436367220 */ /* 0x080fe20000410000 */
[-C--:B------:R-:W-:Y:S01]  /*5490*/  FMUL.FTZ R59, R59, R4.reuse ;  /* 0x000000043b3b7220 */ /* 0x080fe20000410000 */
[-C--:B------:R-:W-:Y:S01]  /*54a0*/  FMUL.FTZ R58, R58, R4.reuse ;  /* 0x000000043a3a7220 */ /* 0x080fe20000410000 */
[----:B------:R-:W-:Y:S01]  /*54b0*/  SHF.R.U64 R10, R10, 0x3, RZ ;  /* 0x000000030a0a7819 */ /* 0x000fe200000012ff */
        /* <DEDUP_REMOVED lines=33> */
[--C-:B------:R-:W-:Y:S01]  /*56d0*/  IMAD.X R169, RZ, RZ, R11.reuse, P3 ;  /* 0x000000ffffa97224 */ /* 0x100fe200018e060b */
[----:B------:R-:W-:Y:S01]  /*56e0*/  LOP3.LUT R164, R10, R13, RZ, 0x3c, !PT ;  /* 0x0000000d0aa47212 */ /* 0x000fe200078e3cff */
[--C-:B------:R-:W-:Y:S01]  /*56f0*/  IMAD.X R167, RZ, RZ, R11.reuse, P2 ;  /* 0x000000ffffa77224 */ /* 0x100fe200010e060b */
[----:B------:R-:W-:Y:S01]  /*5700*/  LOP3.LUT R150, R3, R12, RZ, 0x3c, !PT ;  /* 0x0000000c03967212 */ /* 0x000fe200078e3cff */
[--C-:B------:R-:W-:Y:S01]  /*5710*/  IMAD.X R157, RZ, RZ, R11.reuse, P4 ;  /* 0x000000ffff9d7224 */ /* 0x100fe200020e060b */
[----:B------:R-:W-:Y:S01]  /*5720*/  IADD3 R13, P3, R8, 0x1000, RZ ;  /* 0x00001000080d7810 */ /* 0x000fe20007f7e0ff */
[--C-:B------:R-:W-:Y:S01]  /*5730*/  IMAD.X R159, RZ, RZ, R11.reuse, P5 ;  /* 0x000000ffff9f7224 */ /* 0x100fe200028e060b */
[----:B------:R-:W-:Y:S01]  /*5740*/  LOP3.LUT R3, R52, 0x380, RZ, 0xc0, !PT ;  /* 0x0000038034037812 */ /* 0x000fe200078ec0ff */
[--C-:B------:R-:W-:Y:S01]  /*5750*/  IMAD.X R161, RZ, RZ, R11.reuse, P6 ;  /* 0x000000ffffa17224 */ /* 0x100fe200030e060b */
[----:B------:R-:W-:Y:S01]  /*5760*/  LOP3.LUT R12, R13, 0x380, RZ, 0xc0, !PT ;  /* 0x000003800d0c7812 */ /* 0x000fe200078ec0ff */
[--C-:B------:R-:W-:Y:S01]  /*5770*/  IMAD.X R163, RZ, RZ, R11.reuse, P0 ;  /* 0x000000ffffa37224 */ /* 0x100fe200000e060b */
[----:B------:R-:W-:Y:S01]  /*5780*/  SHF.R.U64 R3, R3, 0x3, RZ ;  /* 0x0000000303037819 */ /* 0x000fe200000012ff */
[----:B------:R-:W-:Y:S01]  /*5790*/  IMAD.X R165, RZ, RZ, R11, P1 ;  /* 0x000000ffffa57224 */ /* 0x000fe200008e060b */
[----:B------:R-:W-:Y:S01]  /*57a0*/  SHF.R.U64 R12, R12, 0x3, RZ ;  /* 0x000000030c0c7819 */ /* 0x000fe200000012ff */
[----:B------:R-:W-:Y:S01]  /*57b0*/  ULDC UR10, c[0x0][0xc44] ;  /* 0x00031100000a7ab9 */ /* 0x000fe20000000800 */
[----:B------:R-:W-:Y:S01]  /*57c0*/  LOP3.LUT R95, R98, 0x380, RZ, 0xc0, !PT ;  /* 0x00000380625f7812 */ /* 0x000fe200078ec0ff */
[----:B------:R-:W-:Y:S01]  /*57d0*/  UIMAD UR10, UR10, UR4, UR46 ;  /* 0x000000040a0a72a4 */ /* 0x000fe2000f8e022e */
[----:B------:R-:W-:-:S02]  /*57e0*/  LOP3.LUT R158, R3, R52, RZ, 0x3c, !PT ;  /* 0x00000034039e7212 */ /* 0x000fc400078e3cff */
[----:B------:R-:W-:Y:S01]  /*57f0*/  LOP3.LUT R3, R14, 0x380, RZ, 0xc0, !PT ;  /* 0x000003800e037812 */ /* 0x000fe200078ec0ff */
[----:B------:R-:W-:Y:S01]  /*5800*/  USHF.R.S32.HI UR11, URZ, 0x1f, UR10 ;  /* 0x0000001f3f0b7899 */ /* 0x000fe2000801140a */
[----:B------:R-:W-:Y:S01]  /*5810*/  LOP3.LUT R12, R12, R13, RZ, 0x3c, !PT ;  /* 0x0000000d0c0c7212 */ /* 0x000fe200078e3cff */
[----:B------:R-:W-:Y:S01]  /*5820*/  IMAD.X R13, RZ, RZ, R9, P3 ;  /* 0x000000ffff0d7224 */ /* 0x000fe200018e0609 */
[----:B------:R-:W-:Y:S01]  /*5830*/  SHF.R.U64 R95, R95, 0x3, RZ ;  /* 0x000000035f5f7819 */ /* 0x000fe200000012ff */
[----:B------:R-:W-:Y:S01]  /*5840*/  UIMAD.WIDE.U32 UR4, UR10, UR6, URZ ;  /* 0x000000060a0472a5 */ /* 0x000fe2000f8e003f */
[----:B------:R-:W-:Y:S01]  /*5850*/  SHF.R.U64 R3, R3, 0x3, RZ ;  /* 0x0000000303037819 */ /* 0x000fe200000012ff */
[----:B------:R-:W-:Y:S01]  /*5860*/  UIMAD UR6, UR11, UR6, URZ ;  /* 0x000000060b0672a4 */ /* 0x000fe2000f8e023f */
[----:B------:R-:W-:Y:S02]  /*5870*/  IADD3 R99, P3, R8, 0x8000, RZ ;  /* 0x0000800008637810 */ /* 0x000fe40007f7e0ff */
[----:B------:R-:W-:Y:S01]  /*5880*/  LOP3.LUT R134, R95, R98, RZ, 0x3c, !PT ;  /* 0x000000625f867212 */ /* 0x000fe200078e3cff */
[----:B------:R-:W-:Y:S01]  /*5890*/  UIMAD UR6, UR10, UR7, UR6 ;  /* 0x000000070a0672a4 */ /* 0x000fe2000f8e0206 */
[----:B------:R-:W-:Y:S01]  /*58a0*/  LOP3.LUT R160, R3, R14, RZ, 0x3c, !PT ;  /* 0x0000000e03a07212 */ /* 0x000fe200078e3cff */
[----:B------:R-:W-:Y:S01]  /*58b0*/  IMAD.U32 R10, RZ, RZ, UR4 ;  /* 0x00000004ff0a7e24 */ /* 0x000fe2000f8e00ff */
[----:B------:R-:W-:Y:S01]  /*58c0*/  LOP3.LUT R98, R99, 0x380, RZ, 0xc0, !PT ;  /* 0x0000038063627812 */ /* 0x000fe200078ec0ff */
[----:B------:R-:W-:Y:S01]  /*58d0*/  UIADD3 UR4, UR5, UR6, URZ ;  /* 0x0000000605047290 */ /* 0x000fe2000fffe03f */
[----:B------:R-:W-:Y:S01]  /*58e0*/  LOP3.LUT R3, R0, 0x380, RZ, 0xc0, !PT ;  /* 0x0000038000037812 */ /* 0x000fe200078ec0ff */
[----:B------:R-:W-:Y:S01]  /*58f0*/  USHF.R.S32.HI UR7, URZ, 0x1f, UR41 ;  /* 0x0000001f3f077899 */ /* 0x000fe20008011429 */
[----:B------:R-:W-:Y:S01]  /*5900*/  SHF.R.U64 R98, R98, 0x3, RZ ;  /* 0x0000000362627819 */ /* 0x000fe200000012ff */
[----:B------:R-:W-:Y:S01]  /*5910*/  ULDC UR6, c[0x0][0xa88] ;  /* 0x0002a20000067ab9 */ /* 0x000fe20000000800 */
[----:B------:R-:W-:-:S02]  /*5920*/  SHF.R.U64 R3, R3, 0x3, RZ ;  /* 0x0000000303037819 */ /* 0x000fc400000012ff */
[----:B------:R-:W-:Y:S01]  /*5930*/  LOP3.LUT R98, R98, R99, RZ, 0x3c, !PT ;  /* 0x0000006362627212 */ /* 0x000fe200078e3cff */
[--C-:B------:R-:W-:Y:S01]  /*5940*/  IMAD.X R99, RZ, RZ, R9.reuse, P3 ;  /* 0x000000ffff637224 */ /* 0x100fe200018e0609 */
[----:B------:R-:W-:Y:S02]  /*5950*/  LOP3.LUT R168, R3, R0, RZ, 0x3c, !PT ;  /* 0x0000000003a87212 */ /* 0x000fe400078e3cff */
[C---:B------:R-:W-:Y:S02]  /*5960*/  IADD3 R3, P3, R8.reuse, 0xf000, RZ ;  /* 0x0000f00008037810 */ /* 0x040fe40007f7e0ff */
[----:B------:R-:W-:Y:S02]  /*5970*/  IADD3 R95, P2, R8, 0x7000, RZ ;  /* 0x00007000085f7810 */ /* 0x000fe40007f5e0ff */
[----:B------:R-:W-:Y:S01]  /*5980*/  LOP3.LUT R0, R3, 0x380, RZ, 0xc0, !PT ;  /* 0x0000038003007812 */ /* 0x000fe200078ec0ff */
[----:B------:R-:W-:Y:S01]  /*5990*/  IMAD.X R127, RZ, RZ, R9, P3 ;  /* 0x000000ffff7f7224 */ /* 0x000fe200018e0609 */
[----:B------:R-:W-:-:S02]  /*59a0*/  LOP3.LUT R94, R95, 0x380, RZ, 0xc0, !PT ;  /* 0x000003805f5e7812 */ /* 0x000fc400078ec0ff */
[----:B------:R-:W-:Y:S02]  /*59b0*/  SHF.R.U64 R0, R0, 0x3, RZ ;  /* 0x0000000300007819 */ /* 0x000fe400000012ff */
[----:B------:R-:W-:Y:S02]  /*59c0*/  SHF.R.U64 R94, R94, 0x3, RZ ;  /* 0x000000035e5e7819 */ /* 0x000fe400000012ff */
[----:B------:R-:W-:Y:S01]  /*59d0*/  LOP3.LUT R126, R0, R3, RZ, 0x3c, !PT ;  /* 0x00000003007e7212 */ /* 0x000fe200078e3cff */
[----:B------:R-:W-:Y:S01]  /*59e0*/  IMAD R3, RZ, RZ, -UR46 ;  /* 0x8000002eff037e24 */ /* 0x000fe2000f8e02ff */
[----:B------:R-:W0:Y:S01]  /*59f0*/  LDC R0, c[0x0][0xbe8] ;  /* 0x0002fa00ff007b82 */ /* 0x000e220000000800 */
[----:B------:R-:W-:Y:S01]  /*5a00*/  LOP3.LUT R94, R94, R95, RZ, 0x3c, !PT ;  /* 0x0000005f5e5e7212 */ /* 0x000fe200078e3cff */
[----:B------:R-:W-:Y:S01]  /*5a10*/  IMAD.X R95, RZ, RZ, R9, P2 ;  /* 0x000000ffff5f7224 */ /* 0x000fe200010e0609 */
[----:B------:R-:W-:Y:S02]  /*5a20*/  IADD3 R123, P2, R8, 0xe000, RZ ;  /* 0x0000e000087b7810 */ /* 0x000fe40007f5e0ff */
[----:B------:R-:W-:-:S02]  /*5a30*/  F2FP.BF16.F32.PACK_AB R24, R25, R24 ;  /* 0x000000181918723e */ /* 0x000fc400000010ff */
[----:B------:R-:W-:Y:S02]  /*5a40*/  LOP3.LUT R122, R123, 0x380, RZ, 0xc0, !PT ;  /* 0x000003807b7a7812 */ /* 0x000fe400078ec0ff */
[----:B------:R-:W-:Y:S02]  /*5a50*/  F2FP.BF16.F32.PACK_AB R25, R27, R26 ;  /* 0x0000001a1b19723e */ /* 0x000fe400000010ff */
[----:B------:R-:W-:Y:S02]  /*5a60*/  SHF.R.U64 R122, R122, 0x3, RZ ;  /* 0x000000037a7a7819 */ /* 0x000fe400000012ff */
[----:B------:R-:W-:Y:S02]  /*5a70*/  F2FP.BF16.F32.PACK_AB R26, R187, R28 ;  /* 0x0000001cbb1a723e */ /* 0x000fe400000010ff */
[----:B------:R-:W-:Y:S01]  /*5a80*/  LOP3.LUT R122, R122, R123, RZ, 0x3c, !PT ;  /* 0x0000007b7a7a7212 */ /* 0x000fe200078e3cff */
[----:B------:R-:W-:Y:S01]  /*5a90*/  IMAD.X R123, RZ, RZ, R9, P2 ;  /* 0x000000ffff7b7224 */ /* 0x000fe200010e0609 */
[----:B------:R-:W1:Y:S01]  /*5aa0*/  LDC R28, c[0x0][0xc38] ;  /* 0x00030e00ff1c7b82 */ /* 0x000e620000000800 */
[----:B------:R-:W-:-:S02]  /*5ab0*/  MOV R170, R170 ;  /* 0x000000aa00aa7202 */ /* 0x000fc40000000f00 */
[----:B------:R-:W-:Y:S02]  /*5ac0*/  F2FP.BF16.F32.PACK_AB R27, R31, R30 ;  /* 0x0000001e1f1b723e */ /* 0x000fe400000010ff */
[----:B------:R-:W-:Y:S02]  /*5ad0*/  LOP3.LUT R57, R90, 0x380, RZ, 0xc0, !PT ;  /* 0x000003805a397812 */ /* 0x000fe400078ec0ff */
[----:B0-----:R-:W-:Y:S01]  /*5ae0*/  ISETP.NE.AND P2, PT, R0, 0x1, PT ;  /* 0x000000010000780c */ /* 0x001fe20003f45270 */
[----:B------:R0:W-:Y:S01]  /*5af0*/  STSM.16.M88.4 [R170], R24 ;  /* 0x00000018aa007844 */ /* 0x0001e20000000200 */
[----:B------:R-:W-:Y:S01]  /*5b00*/  LOP3.LUT R11, R56, 0x380, RZ, 0xc0, !PT ;  /* 0x00000380380b7812 */ /* 0x000fe200078ec0ff */
[----:B------:R-:W2:Y:S01]  /*5b10*/  LDC.64 R30, c[0x0][0xb98] ;  /* 0x0002e600ff1e7b82 */ /* 0x000ea20000000a00 */
[----:B------:R-:W-:Y:S02]  /*5b20*/  SHF.R.U64 R57, R57, 0x3, RZ ;  /* 0x0000000339397819 */ /* 0x000fe400000012ff */
[----:B------:R-:W-:-:S02]  /*5b30*/  SHF.R.U64 R11, R11, 0x3, RZ ;  /* 0x000000030b0b7819 */ /* 0x000fc400000012ff */
[----:B------:R-:W-:Y:S02]  /*5b40*/  LOP3.LUT R146, R57, R90, RZ, 0x3c, !PT ;  /* 0x0000005a39927212 */ /* 0x000fe400078e3cff */
[----:B------:R-:W-:Y:S02]  /*5b50*/  LOP3.LUT R154, R11, R56, RZ, 0x3c, !PT ;  /* 0x000000380b9a7212 */ /* 0x000fe400078e3cff */
[----:B------:R-:W-:Y:S02]  /*5b60*/  LOP3.LUT R11, R20, 0x380, RZ, 0xc0, !PT ;  /* 0x00000380140b7812 */ /* 0x000fe400078ec0ff */
[----:B------:R-:W-:Y:S02]  /*5b70*/  IADD3 R57, P0, R8, 0x5000, RZ ;  /* 0x0000500008397810 */ /* 0x000fe40007f1e0ff */
[----:B------:R-:W-:Y:S01]  /*5b80*/  F2FP.BF16.F32.PACK_AB R32, R33, R32 ;  /* 0x000000202120723e */ /* 0x000fe200000010ff */
[----:B0-----:R-:W0:Y:S01]  /*5b90*/  @P2 LDC R24, c[0x0][0xbec] ;  /* 0x0002fb00ff182b82 */ /* 0x001e220000000800 */
[----:B-1----:R-:W-:Y:S01]  /*5ba0*/  IMAD R3, R28, R3, UR39 ;  /* 0x000000271c037e24 */ /* 0x002fe2000f8e0203 */
[----:B------:R-:W-:-:S02]  /*5bb0*/  F2FP.BF16.F32.PACK_AB R33, R35, R34 ;  /* 0x000000222321723e */ /* 0x000fc400000010ff */
[----:B------:R-:W-:Y:S02]  /*5bc0*/  SHF.R.U64 R11, R11, 0x3, RZ ;  /* 0x000000030b0b7819 */ /* 0x000fe400000012ff */
[----:B------:R-:W-:Y:S02]  /*5bd0*/  IADD3 R91, P1, R8, 0x6000, RZ ;  /* 0x00006000085b7810 */ /* 0x000fe40007f3e0ff */
[----:B------:R-:W1:Y:S01]  /*5be0*/  @P2 LDC R25, c[0x0][0xbf0] ;  /* 0x0002fc00ff192b82 */ /* 0x000e620000000800 */
[----:B------:R-:W-:Y:S01]  /*5bf0*/  LOP3.LUT R56, R57, 0x380, RZ, 0xc0, !PT ;  /* 0x0000038039387812 */ /* 0x000fe200078ec0ff */
[----:B--2---:R-:W-:Y:S01]  /*5c00*/  IMAD R28, R30, UR7, RZ ;  /* 0x000000071e1c7c24 */ /* 0x004fe2000f8e02ff */
[----:B------:R-:W-:Y:S01]  /*5c10*/  F2FP.BF16.F32.PACK_AB R35, R39, R38 ;  /* 0x000000262723723e */ /* 0x000fe200000010ff */
[----:B------:R-:W-:Y:S01]  /*5c20*/  IMAD R39, R3, 0x80, R210 ;  /* 0x0000008003277824 */ /* 0x000fe200078e02d2 */
[----:B------:R-:W-:Y:S01]  /*5c30*/  LOP3.LUT R162, R11, R20, RZ, 0x3c, !PT ;  /* 0x000000140ba27212 */ /* 0x000fe200078e3cff */
[----:B------:R-:W-:Y:S01]  /*5c40*/  IMAD.U32 R11, RZ, RZ, UR5 ;  /* 0x00000005ff0b7e24 */ /* 0x000fe2000f8e00ff */
[----:B------:R-:W-:Y:S01]  /*5c50*/  LOP3.LUT R90, R91, 0x380, RZ, 0xc0, !PT ;  /* 0x000003805b5a7812 */ /* 0x000fe200078ec0ff */
[----:B------:R-:W-:Y:S01]  /*5c60*/  IMAD.U32 R11, RZ, RZ, UR4 ;  /* 0x00000004ff0b7e24 */ /* 0x000fe2000f8e00ff */
[----:B------:R-:W-:Y:S01]  /*5c70*/  SHF.R.U64 R56, R56, 0x3, RZ ;  /* 0x0000000338387819 */ /* 0x000fe200000012ff */
[----:B------:R-:W-:Y:S01]  /*5c80*/  IMAD R28, R31, UR41, R28 ;  /* 0x000000291f1c7c24 */ /* 0x000fe2000f8e021c */
[----:B------:R-:W-:Y:S01]  /*5c90*/  LOP3.LUT R20, R21, 0x380, RZ, 0xc0, !PT ;  /* 0x0000038015147812 */ /* 0x000fe200078ec0ff */
[----:B------:R-:W-:Y:S01]  /*5ca0*/  IMAD.WIDE.U32 R10, R30, UR41, R10 ;  /* 0x000000291e0a7c25 */ /* 0x000fe2000f8e000a */
[----:B------:R-:W-:Y:S01]  /*5cb0*/  SHF.R.U64 R90, R90, 0x3, RZ ;  /* 0x000000035a5a7819 */ /* 0x000fe200000012ff */
[----:B------:R-:W-:Y:S01]  /*5cc0*/  ULDC.64 UR4, c[0x0][0xb88] ;  /* 0x0002e20000047ab9 */ /* 0x000fe20000000a00 */
[----:B------:R-:W-:Y:S01]  /*5cd0*/  LOP3.LUT R56, R56, R57, RZ, 0x3c, !PT ;  /* 0x0000003938387212 */ /* 0x000fe200078e3cff */
[----:B0-----:R-:W-:Y:S01]  /*5ce0*/  @P2 IMAD.HI.U32 R24, R39, R24, RZ ;  /* 0x0000001827182227 */ /* 0x001fe200078e00ff */
[----:B------:R-:W-:-:S02]  /*5cf0*/  F2FP.BF16.F32.PACK_AB R34, R37, R36 ;  /* 0x000000242522723e */ /* 0x000fc400000010ff */
[----:B------:R-:W-:Y:S01]  /*5d00*/  SHF.R.U64 R20, R20, 0x3, RZ ;  /* 0x0000000314147819 */ /* 0x000fe200000012ff */
[----:B------:R-:W-:Y:S01]  /*5d10*/  IMAD.X R57, RZ, RZ, R9, P0 ;  /* 0x000000ffff397224 */ /* 0x000fe200000e0609 */
[----:B------:R-:W-:Y:S01]  /*5d20*/  MOV R150, R150 ;  /* 0x0000009600967202 */ /* 0x000fe20000000f00 */
[----:B------:R-:W-:Y:S01]  /*5d30*/  IMAD.MOV.U32 R37, RZ, RZ, R39 ;  /* 0x000000ffff257224 */ /* 0x000fe200078e0027 */
[----:B------:R-:W-:Y:S02]  /*5d40*/  IADD3 R115, P0, R8, 0xc000, RZ ;  /* 0x0000c00008737810 */ /* 0x000fe40007f1e0ff */
[----:B-1----:R-:W-:Y:S01]  /*5d50*/  @P2 SHF.R.U32.HI R37, RZ, R25, R24 ;  /* 0x00000019ff252219 */ /* 0x002fe20000011618 */
[----:B------:R0:W-:Y:S01]  /*5d60*/  STSM.16.M88.4 [R150], R32 ;  /* 0x0000002096007844 */ /* 0x0001e20000000200 */
[----:B------:R-:W-:Y:S01]  /*5d70*/  LOP3.LUT R90, R90, R91, RZ, 0x3c, !PT ;  /* 0x0000005b5a5a7212 */ /* 0x000fe200078e3cff */
[----:B------:R-:W-:Y:S01]  /*5d80*/  IMAD.X R91, RZ, RZ, R9, P1 ;  /* 0x000000ffff5b7224 */ /* 0x000fe200008e0609 */
[----:B------:R-:W-:-:S02]  /*5d90*/  LOP3.LUT R166, R20, R21, RZ, 0x3c, !PT ;  /* 0x0000001514a67212 */ /* 0x000fc400078e3cff */
[----:B------:R-:W-:Y:S02]  /*5da0*/  F2FP.BF16.F32.PACK_AB R40, R41, R40 ;  /* 0x000000282928723e */ /* 0x000fe400000010ff */
[----:B------:R-:W-:Y:S02]  /*5db0*/  IADD3 R119, P1, R8, 0xd000, RZ ;  /* 0x0000d00008777810 */ /* 0x000fe40007f3e0ff */
[----:B------:R-:W-:Y:S02]  /*5dc0*/  LOP3.LUT R114, R115, 0x380, RZ, 0xc0, !PT ;  /* 0x0000038073727812 */ /* 0x000fe400078ec0ff */
[----:B------:R-:W-:Y:S02]  /*5dd0*/  F2FP.BF16.F32.PACK_AB R41, R43, R42 ;  /* 0x0000002a2b29723e */ /* 0x000fe400000010ff */
[----:B------:R-:W-:Y:S02]  /*5de0*/  F2FP.BF16.F32.PACK_AB R48, R49, R48 ;  /* 0x000000303130723e */ /* 0x000fe400000010ff */
[----:B------:R-:W-:Y:S01]  /*5df0*/  MOV R160, R160 ;  /* 0x000000a000a07202 */ /* 0x000fe20000000f00 */
[----:B0-----:R-:W-:Y:S01]  /*5e00*/  IMAD.MOV R33, RZ, RZ, -R37 ;  /* 0x000000ffff217224 */ /* 0x001fe200078e0a25 */
[----:B------:R-:W-:Y:S01]  /*5e10*/  F2FP.BF16.F32.PACK_AB R42, R45, R44 ;  /* 0x0000002c2d2a723e */ /* 0x000fe200000010ff */
[----:B------:R-:W-:Y:S01]  /*5e20*/  IMAD R32, R3, 0x80, R208 ;  /* 0x0000008003207824 */ /* 0x000fe200078e02d0 */
[----:B------:R-:W-:Y:S01]  /*5e30*/  F2FP.BF16.F32.PACK_AB R43, R47, R46 ;  /* 0x0000002e2f2b723e */ /* 0x000fe200000010ff */
[----:B------:R-:W-:Y:S01]  /*5e40*/  IMAD R33, R0, R33, R39 ;  /* 0x0000002100217224 */ /* 0x000fe200078e0227 */
[----:B------:R-:W-:-:S02]  /*5e50*/  F2FP.BF16.F32.PACK_AB R49, R51, R50 ;  /* 0x000000323331723e */ /* 0x000fc400000010ff */
[----:B------:R-:W-:Y:S01]  /*5e60*/  MOV R168, R168 ;  /* 0x000000a800a87202 */ /* 0x000fe20000000f00 */
[----:B------:R-:W-:Y:S01]  /*5e70*/  STSM.16.M88.4 [R160], R40 ;  /* 0x00000028a0007844 */ /* 0x000fe20000000200 */
[----:B------:R-:W-:Y:S02]  /*5e80*/  F2FP.BF16.F32.PACK_AB R50, R204, R189 ;  /* 0x000000bdcc32723e */ /* 0x000fe400000010ff */
[----:B------:R-:W-:Y:S02]  /*5e90*/  F2FP.BF16.F32.PACK_AB R51, R55, R54 ;  /* 0x000000363733723e */ /* 0x000fe400000010ff */
[----:B------:R-:W-:Y:S02]  /*5ea0*/  MOV R166, R166 ;  /* 0x000000a600a67202 */ /* 0x000fe40000000f00 */
[----:B------:R-:W-:Y:S01]  /*5eb0*/  F2FP.BF16.F32.PACK_AB R24, R203, R188 ;  /* 0x000000bccb18723e */ /* 0x000fe200000010ff */
[----:B------:R-:W-:Y:S01]  /*5ec0*/  STSM.16.M88.4 [R168], R48 ;  /* 0x00000030a8007844 */ /* 0x000fe20000000200 */
[----:B------:R-:W-:-:S02]  /*5ed0*/  F2FP.BF16.F32.PACK_AB R25, R59, R58 ;  /* 0x0000003a3b19723e */ /* 0x000fc400000010ff */
[----:B------:R-:W-:Y:S02]  /*5ee0*/  F2FP.BF16.F32.PACK_AB R26, R202, R60 ;  /* 0x0000003cca1a723e */ /* 0x000fe400000010ff */
[----:B------:R-:W-:Y:S02]  /*5ef0*/  F2FP.BF16.F32.PACK_AB R27, R63, R62 ;  /* 0x0000003e3f1b723e */ /* 0x000fe400000010ff */
[----:B------:R-:W-:Y:S02]  /*5f00*/  LOP3.LUT R118, R119, 0x380, RZ, 0xc0, !PT ;  /* 0x0000038077767812 */ /* 0x000fe400078ec0ff */
[----:B------:R-:W-:Y:S01]  /*5f10*/  SHF.R.U64 R114, R114, 0x3, RZ ;  /* 0x0000000372727819 */ /* 0x000fe200000012ff */
[----:B------:R0:W-:Y:S01]  /*5f20*/  STSM.16.M88.4 [R166], R24 ;  /* 0x00000018a6007844 */ /* 0x0001e20000000200 */
[C---:B------:R-:W-:Y:S02]  /*5f30*/  IADD3 R15, P4, R8.reuse, 0x2000, RZ ;  /* 0x00002000080f7810 */ /* 0x040fe40007f9e0ff */
[----:B------:R-:W-:-:S02]  /*5f40*/  IADD3 R21, P5, R8, 0x3000, RZ ;  /* 0x0000300008157810 */ /* 0x000fc40007fbe0ff */
[----:B------:R-:W-:Y:S02]  /*5f50*/  IADD3 R53, P6, R8, 0x4000, RZ ;  /* 0x0000400008357810 */ /* 0x000fe40007fde0ff */
[----:B------:R-:W-:Y:S02]  /*5f60*/  SHF.R.U64 R118, R118, 0x3, RZ ;  /* 0x0000000376767819 */ /* 0x000fe400000012ff */
[----:B------:R-:W-:Y:S01]  /*5f70*/  LOP3.LUT R114, R114, R115, RZ, 0x3c, !PT ;  /* 0x0000007372727212 */ /* 0x000fe200078e3cff */
[----:B------:R-:W-:Y:S01]  /*5f80*/  IMAD.X R115, RZ, RZ, R9, P0 ;  /* 0x000000ffff737224 */ /* 0x000fe200000e0609 */
[----:B------:R-:W-:Y:S02]  /*5f90*/  F2FP.BF16.F32.PACK_AB R64, R65, R64 ;  /* 0x000000404140723e */ /* 0x000fe400000010ff */
[----:B------:R-:W-:Y:S02]  /*5fa0*/  F2FP.BF16.F32.PACK_AB R65, R67, R66 ;  /* 0x000000424341723e */ /* 0x000fe400000010ff */
[----:B------:R-:W-:-:S02]  /*5fb0*/  F2FP.BF16.F32.PACK_AB R72, R73, R72 ;  /* 0x000000484948723e */ /* 0x000fc400000010ff */
[----:B0-----:R-:W-:Y:S02]  /*5fc0*/  F2FP.BF16.F32.PACK_AB R25, R7, R23 ;  /* 0x000000170719723e */ /* 0x001fe400000010ff */
[----:B------:R-:W-:Y:S02]  /*5fd0*/  LOP3.LUT R14, R15, 0x380, RZ, 0xc0, !PT ;  /* 0x000003800f0e7812 */ /* 0x000fe400078ec0ff */
[----:B------:R-:W-:Y:S02]  /*5fe0*/  LOP3.LUT R20, R21, 0x380, RZ, 0xc0, !PT ;  /* 0x0000038015147812 */ /* 0x000fe400078ec0ff */
[----:B------:R-:W-:Y:S02]  /*5ff0*/  LOP3.LUT R52, R53, 0x380, RZ, 0xc0, !PT ;  /* 0x0000038035347812 */ /* 0x000fe400078ec0ff */
[----:B------:R-:W-:Y:S02]  /*6000*/  MOV R164, R164 ;  /* 0x000000a400a47202 */ /* 0x000fe40000000f00 */
[----:B------:R-:W-:-:S02]  /*6010*/  F2FP.BF16.F32.PACK_AB R66, R201, R68 ;  /* 0x00000044c942723e */ /* 0x000fc400000010ff */
[----:B------:R-:W-:Y:S02]  /*6020*/  F2FP.BF16.F32.PACK_AB R67, R71, R70 ;  /* 0x000000464743723e */ /* 0x000fe400000010ff */
[----:B------:R-:W-:Y:S02]  /*6030*/  F2FP.BF16.F32.PACK_AB R73, R75, R74 ;  /* 0x0000004a4b49723e */ /* 0x000fe400000010ff */
[----:B------:R-:W-:Y:S01]  /*6040*/  F2FP.BF16.F32.PACK_AB R80, R81, R80 ;  /* 0x000000505150723e */ /* 0x000fe200000010ff */
[----:B------:R-:W-:Y:S01]  /*6050*/  STSM.16.M88.4 [R164], R64 ;  /* 0x00000040a4007844 */ /* 0x000fe20000000200 */
[----:B------:R-:W-:Y:S02]  /*6060*/  SHF.R.S32.HI R23, RZ, 0x1f, R37 ;  /* 0x0000001fff177819 */ /* 0x000fe40000011425 */
[----:B------:R-:W-:Y:S02]  /*6070*/  SHF.R.S32.HI R7, RZ, 0x1f, R33 ;  /* 0x0000001fff077819 */ /* 0x000fe40000011421 */
[----:B------:R-:W-:-:S02]  /*6080*/  IADD3 R10, P0, R37, R10, RZ ;  /* 0x0000000a250a7210 */ /* 0x000fc40007f1e0ff */
[----:B------:R-:W-:Y:S02]  /*6090*/  MOV R162, R162 ;  /* 0x000000a200a27202 */ /* 0x000fe40000000f00 */
[----:B------:R-:W-:Y:S02]  /*60a0*/  F2FP.BF16.F32.PACK_AB R74, R200, R76 ;  /* 0x0000004cc84a723e */ /* 0x000fe400000010ff */
[----:B------:R-:W-:Y:S02]  /*60b0*/  F2FP.BF16.F32.PACK_AB R75, R79, R78 ;  /* 0x0000004e4f4b723e */ /* 0x000fe400000010ff */
[----:B------:R-:W-:Y:S02]  /*60c0*/  F2FP.BF16.F32.PACK_AB R81, R83, R82 ;  /* 0x000000525351723e */ /* 0x000fe400000010ff */
[----:B------:R-:W-:Y:S01]  /*60d0*/  LOP3.LUT R118, R118, R119, RZ, 0x3c, !PT ;  /* 0x0000007776767212 */ /* 0x000fe200078e3cff */
[----:B------:R-:W-:Y:S01]  /*60e0*/  STSM.16.M88.4 [R162], R72 ;  /* 0x00000048a2007844 */ /* 0x000fe20000000200 */
[----:B------:R-:W-:-:S02]  /*60f0*/  MOV R158, R158 ;  /* 0x0000009e009e7202 */ /* 0x000fc40000000f00 */
[----:B------:R-:W-:Y:S02]  /*6100*/  F2FP.BF16.F32.PACK_AB R82, R199, R84 ;  /* 0x00000054c752723e */ /* 0x000fe400000010ff */
[----:B------:R-:W-:Y:S02]  /*6110*/  F2FP.BF16.F32.PACK_AB R83, R87, R86 ;  /* 0x000000565753723e */ /* 0x000fe400000010ff */
[----:B------:R-:W-:Y:S02]  /*6120*/  LOP3.LUT R119, R8, 0x380, RZ, 0xc0, !PT ;  /* 0x0000038008777812 */ /* 0x000fe400078ec0ff */
[----:B------:R-:W-:Y:S01]  /*6130*/  MOV R156, R156 ;  /* 0x0000009c009c7202 */ /* 0x000fe20000000f00 */
[----:B------:R-:W-:Y:S01]  /*6140*/  STSM.16.M88.4 [R158], R80 ;  /* 0x000000509e007844 */ /* 0x000fe20000000200 */
[----:B------:R-:W-:Y:S02]  /*6150*/  F2FP.BF16.F32.PACK_AB R24, R198, R88 ;  /* 0x00000058c618723e */ /* 0x000fe400000010ff */
[----:B------:R-:W-:-:S02]  /*6160*/  F2FP.BF16.F32.PACK_AB R26, R197, R92 ;  /* 0x0000005cc51a723e */ /* 0x000fc400000010ff */
[----:B------:R-:W-:Y:S02]  /*6170*/  F2FP.BF16.F32.PACK_AB R27, R29, R61 ;  /* 0x0000003d1d1b723e */ /* 0x000fe400000010ff */
[----:B------:R-:W-:Y:S02]  /*6180*/  SHF.R.U64 R14, R14, 0x3, RZ ;  /* 0x000000030e0e7819 */ /* 0x000fe400000012ff */
[----:B------:R-:W-:Y:S01]  /*6190*/  SHF.R.U64 R20, R20, 0x3, RZ ;  /* 0x0000000314147819 */ /* 0x000fe200000012ff */
[----:B------:R0:W-:Y:S01]  /*61a0*/  STSM.16.M88.4 [R156], R24 ;  /* 0x000000189c007844 */ /* 0x0001e20000000200 */
[----:B------:R-:W-:Y:S02]  /*61b0*/  SHF.R.U64 R52, R52, 0x3, RZ ;  /* 0x0000000334347819 */ /* 0x000fe400000012ff */
[----:B------:R-:W-:Y:S01]  /*61c0*/  IADD3.X R11, R23, R11, R28, P0, !PT ;  /* 0x0000000b170b7210 */ /* 0x000fe200007fe41c */
[----:B------:R-:W-:Y:S01]  /*61d0*/  IMAD R28, R7, UR4, RZ ;  /* 0x00000004071c7c24 */ /* 0x000fe2000f8e02ff */
[----:B------:R-:W-:Y:S01]  /*61e0*/  SHF.R.U64 R119, R119, 0x3, RZ ;  /* 0x0000000377777819 */ /* 0x000fe200000012ff */
[----:B------:R-:W-:Y:S01]  /*61f0*/  IMAD R7, R0, UR6, RZ ;  /* 0x0000000600077c24 */ /* 0x000fe2000f8e02ff */
[----:B------:R-:W-:Y:S01]  /*6200*/  LOP3.LUT R14, R14, R15, RZ, 0x3c, !PT ;  /* 0x0000000f0e0e7212 */ /* 0x000fe200078e3cff */
[--C-:B------:R-:W-:Y:S01]  /*6210*/  IMAD.X R15, RZ, RZ, R9.reuse, P4 ;  /* 0x000000ffff0f7224 */ /* 0x100fe200020e0609 */
[----:B------:R-:W-:Y:S01]  /*6220*/  LOP3.LUT R20, R20, R21, RZ, 0x3c, !PT ;  /* 0x0000001514147212 */ /* 0x000fe200078e3cff */
[--C-:B------:R-:W-:Y:S01]  /*6230*/  IMAD.X R21, RZ, RZ, R9.reuse, P5 ;  /* 0x000000ffff157224 */ /* 0x100fe200028e0609 */
[----:B------:R-:W-:Y:S01]  /*6240*/  LOP3.LUT R52, R52, R53, RZ, 0x3c, !PT ;  /* 0x0000003534347212 */ /* 0x000fe200078e3cff */
[----:B------:R-:W-:Y:S01]  /*6250*/  IMAD.X R53, RZ, RZ, R9, P6 ;  /* 0x000000ffff357224 */ /* 0x000fe200030e0609 */
[----:B------:R-:W-:Y:S01]  /*6260*/  MOV R154, R154 ;  /* 0x0000009a009a7202 */ /* 0x000fe20000000f00 */
[----:B------:R-:W-:Y:S01]  /*6270*/  IMAD R23, R33, UR5, R28 ;  /* 0x0000000521177c24 */ /* 0x000fe2000f8e021c */
[----:B------:R-:W-:Y:S01]  /*6280*/  F2FP.BF16.F32.PACK_AB R68, R196, R96 ;  /* 0x00000060c444723e */ /* 0x000fe200000010ff */
[----:B0-----:R-:W-:Y:S01]  /*6290*/  VIADD R24, R32, 0x8 ;  /* 0x0000000820187836 */ /* 0x001fe20000000000 */
[----:B------:R-:W-:Y:S01]  /*62a0*/  F2FP.BF16.F32.PACK_AB R69, R69, R77 ;  /* 0x0000004d4545723e */ /* 0x000fe200000010ff */
[----:B------:R-:W-:Y:S01]  /*62b0*/  IMAD.WIDE.U32 R10, R33, UR4, R10 ;  /* 0x00000004210a7c25 */ /* 0x000fe2000f8e000a */
[----:B------:R-:W-:Y:S01]  /*62c0*/  F2FP.BF16.F32.PACK_AB R70, R195, R100 ;  /* 0x00000064c346723e */ /* 0x000fe200000010ff */
[----:B------:R-:W-:Y:S01]  /*62d0*/  ULDC.64 UR4, c[0x0][0xb50] ;  /* 0x0002d40000047ab9 */ /* 0x000fe20000000a00 */
[----:B------:R-:W-:Y:S01]  /*62e0*/  F2FP.BF16.F32.PACK_AB R71, R85, R89 ;  /* 0x000000595547723e */ /* 0x000fe200000010ff */
[----:B------:R-:W-:Y:S01]  /*62f0*/  IMAD.IADD R11, R11, 0x1, R23 ;  /* 0x000000010b0b7824 */ /* 0x000fe200078e0217 */
[----:B------:R-:W-:-:S02]  /*6300*/  LOP3.LUT P0, RZ, R205, 0x3, RZ, 0xc0, !PT ;  /* 0x00000003cdff7812 */ /* 0x000fc4000780c0ff */
[C---:B------:R-:W-:Y:S01]  /*6310*/  IADD3 R103, P4, R8.reuse, 0x9000, RZ ;  /* 0x0000900008677810 */ /* 0x040fe20007f9e0ff */
[----:B------:R-:W-:Y:S01]  /*6320*/  STSM.16.M88.4 [R154], R68 ;  /* 0x000000449a007844 */ /* 0x000fe20000000200 */
[C---:B------:R-:W-:Y:S02]  /*6330*/  IADD3 R107, P5, R8.reuse, 0xa000, RZ ;  /* 0x0000a000086b7810 */ /* 0x040fe40007fbe0ff */
[----:B------:R-:W-:Y:S02]  /*6340*/  IADD3 R111, P6, R8, 0xb000, RZ ;  /* 0x0000b000086f7810 */ /* 0x000fe40007fde0ff */
[----:B------:R-:W-:Y:S02]  /*6350*/  MOV R152, R152 ;  /* 0x0000009800987202 */ /* 0x000fe40000000f00 */
[----:B------:R-:W-:Y:S02]  /*6360*/  F2FP.BF16.F32.PACK_AB R28, R194, R104 ;  /* 0x00000068c21c723e */ /* 0x000fe400000010ff */
[----:B------:R-:W-:-:S02]  /*6370*/  F2FP.BF16.F32.PACK_AB R29, R93, R97 ;  /* 0x000000615d1d723e */ /* 0x000fc400000010ff */
[----:B------:R-:W-:Y:S02]  /*6380*/  F2FP.BF16.F32.PACK_AB R30, R193, R108 ;  /* 0x0000006cc11e723e */ /* 0x000fe400000010ff */
[----:B------:R-:W-:Y:S02]  /*6390*/  F2FP.BF16.F32.PACK_AB R31, R101, R105 ;  /* 0x00000069651f723e */ /* 0x000fe400000010ff */
[----:B------:R-:W-:Y:S01]  /*63a0*/  LOP3.LUT R8, R119, R8, RZ, 0x3c, !PT ;  /* 0x0000000877087212 */ /* 0x000fe200078e3cff */
[----:B------:R-:W-:Y:S01]  /*63b0*/  IMAD.X R119, RZ, RZ, R9, P1 ;  /* 0x000000ffff777224 */ /* 0x000fe200008e0609 */
[-C--:B------:R-:W-:Y:S01]  /*63c0*/  ISETP.GE.OR P1, PT, R32, R7.reuse, P0 ;  /* 0x000000072000720c */ /* 0x080fe20000726670 */
[----:B------:R0:W-:Y:S01]  /*63d0*/  STSM.16.M88.4 [R152], R28 ;  /* 0x0000001c98007844 */ /* 0x0001e20000000200 */
[----:B------:R-:W-:Y:S02]  /*63e0*/  ISETP.GE.OR P0, PT, R24, R7, P0 ;  /* 0x000000071800720c */ /* 0x000fe40000706670 */
[----:B------:R-:W-:-:S02]  /*63f0*/  MOV R146, R146 ;  /* 0x0000009200927202 */ /* 0x000fc40000000f00 */
[----:B------:R-:W-:Y:S02]  /*6400*/  F2FP.BF16.F32.PACK_AB R24, R192, R112 ;  /* 0x00000070c018723e */ /* 0x000fe400000010ff */
[----:B------:R-:W-:Y:S02]  /*6410*/  F2FP.BF16.F32.PACK_AB R25, R109, R113 ;  /* 0x000000716d19723e */ /* 0x000fe400000010ff */
[----:B------:R-:W-:Y:S02]  /*6420*/  F2FP.BF16.F32.PACK_AB R26, R191, R116 ;  /* 0x00000074bf1a723e */ /* 0x000fe400000010ff */
[----:B------:R-:W-:Y:S02]  /*6430*/  F2FP.BF16.F32.PACK_AB R27, R117, R121 ;  /* 0x00000079751b723e */ /* 0x000fe400000010ff */
[----:B------:R-:W-:Y:S02]  /*6440*/  MOV R142, R142 ;  /* 0x0000008e008e7202 */ /* 0x000fe40000000f00 */
[----:B------:R-:W-:Y:S01]  /*6450*/  LEA R23, P3, R10, UR4, 0x2 ;  /* 0x000000040a177c11 */ /* 0x000fe2000f8610ff */
[----:B------:R-:W-:Y:S01]  /*6460*/  STSM.16.M88.4 [R146], R24 ;  /* 0x0000001892007844 */ /* 0x000fe20000000200 */
[----:B0-----:R-:W-:-:S02]  /*6470*/  F2FP.BF16.F32.PACK_AB R28, R190, R120 ;  /* 0x00000078be1c723e */ /* 0x001fc400000010ff */
[----:B------:R-:W-:Y:S01]  /*6480*/  F2FP.BF16.F32.PACK_AB R29, R172, R173 ;  /* 0x000000adac1d723e */ /* 0x000fe200000010ff */
[----:B------:R-:W-:Y:S01]  /*6490*/  SHFL.IDX PT, R48, R23, RZ, 0x1c1f ;  /* 0x001c1fff17307589 */ /* 0x000fe200000e0000 */
[----:B------:R-:W-:Y:S02]  /*64a0*/  F2FP.BF16.F32.PACK_AB R30, R125, R124 ;  /* 0x0000007c7d1e723e */ /* 0x000fe400000010ff */
[----:B------:R-:W-:Y:S01]  /*64b0*/  F2FP.BF16.F32.PACK_AB R31, R174, R175 ;  /* 0x000000afae1f723e */ /* 0x000fe200000010ff */
[----:B------:R-:W-:Y:S01]  /*64c0*/  SHFL.IDX PT, R50, R23, 0x1, 0x1c1f ;  /* 0x003c1f0017327f89 */ /* 0x000fe200000e0000 */
[----:B------:R-:W-:Y:S02]  /*64d0*/  MOV R138, R138 ;  /* 0x0000008a008a7202 */ /* 0x000fe40000000f00 */
[----:B------:R-:W-:Y:S01]  /*64e0*/  F2FP.BF16.F32.PACK_AB R32, R129, R128 ;  /* 0x000000808120723e */ /* 0x000fe200000010ff */
[----:B------:R-:W-:Y:S01]  /*64f0*/  STSM.16.M88.4 [R142], R28 ;  /* 0x0000001c8e007844 */ /* 0x000fe20000000200 */
[----:B------:R-:W-:-:S02]  /*6500*/  F2FP.BF16.F32.PACK_AB R33, R176, R177 ;  /* 0x000000b1b021723e */ /* 0x000fc400000010ff */
[----:B------:R-:W-:Y:S02]  /*6510*/  F2FP.BF16.F32.PACK_AB R34, R133, R132 ;  /* 0x000000848522723e */ /* 0x000fe400000010ff */
[----:B------:R-:W-:Y:S02]  /*6520*/  F2FP.BF16.F32.PACK_AB R35, R178, R179 ;  /* 0x000000b3b223723e */ /* 0x000fe400000010ff */
[----:B------:R-:W-:Y:S02]  /*6530*/  MOV R134, R134 ;  /* 0x0000008600867202 */ /* 0x000fe40000000f00 */
[----:B------:R-:W-:Y:S01]  /*6540*/  F2FP.BF16.F32.PACK_AB R36, R137, R136 ;  /* 0x000000888924723e */ /* 0x000fe200000010ff */
[----:B------:R-:W-:Y:S01]  /*6550*/  STSM.16.M88.4 [R138], R32 ;  /* 0x000000208a007844 */ /* 0x000fe20000000200 */
[----:B------:R-:W-:Y:S02]  /*6560*/  F2FP.BF16.F32.PACK_AB R37, R180, R181 ;  /* 0x000000b5b425723e */ /* 0x000fe400000010ff */
[----:B------:R-:W-:-:S02]  /*6570*/  F2FP.BF16.F32.PACK_AB R38, R141, R140 ;  /* 0x0000008c8d26723e */ /* 0x000fc400000010ff */
[----:B------:R-:W-:Y:S02]  /*6580*/  F2FP.BF16.F32.PACK_AB R39, R182, R183 ;  /* 0x000000b7b627723e */ /* 0x000fe400000010ff */
[----:B------:R-:W-:Y:S02]  /*6590*/  MOV R130, R130 ;  /* 0x0000008200827202 */ /* 0x000fe40000000f00 */
[----:B------:R-:W-:Y:S01]  /*65a0*/  F2FP.BF16.F32.PACK_AB R60, R145, R144 ;  /* 0x00000090913c723e */ /* 0x000fe200000010ff */
[----:B------:R-:W-:Y:S01]  /*65b0*/  STSM.16.M88.4 [R134], R36 ;  /* 0x0000002486007844 */ /* 0x000fe20000000200 */
[----:B------:R-:W-:Y:S02]  /*65c0*/  F2FP.BF16.F32.PACK_AB R61, R184, R185 ;  /* 0x000000b9b83d723e */ /* 0x000fe400000010ff */
[----:B------:R-:W-:Y:S02]  /*65d0*/  F2FP.BF16.F32.PACK_AB R62, R149, R148 ;  /* 0x00000094953e723e */ /* 0x000fe400000010ff */
[----:B------:R-:W-:-:S02]  /*65e0*/  F2FP.BF16.F32.PACK_AB R63, R186, R4 ;  /* 0x00000004ba3f723e */ /* 0x000fc400000010ff */
[----:B------:R-:W-:Y:S01]  /*65f0*/  LEA.HI.X R11, R10, UR5, R11, 0x2, P3 ;  /* 0x000000050a0b7c11 */ /* 0x000fe200098f140b */
[----:B------:R-:W-:Y:S01]  /*6600*/  UIMAD UR6, UR11, UR8, URZ ;  /* 0x000000080b0672a4 */ /* 0x000fe2000f8e023f */
[----:B------:R-:W-:Y:S01]  /*6610*/  LOP3.LUT R102, R103, 0x380, RZ, 0xc0, !PT ;  /* 0x0000038067667812 */ /* 0x000fe200078ec0ff */
[----:B------:R-:W-:Y:S01]  /*6620*/  STSM.16.M88.4 [R130], R60 ;  /* 0x0000003c82007844 */ /* 0x000fe20000000200 */
[----:B------:R-:W-:Y:S02]  /*6630*/  LOP3.LUT R106, R107, 0x380, RZ, 0xc0, !PT ;  /* 0x000003806b6a7812 */ /* 0x000fe400078ec0ff */
[----:B------:R-:W-:Y:S01]  /*6640*/  LOP3.LUT R110, R111, 0x380, RZ, 0xc0, !PT ;  /* 0x000003806f6e7812 */ /* 0x000fe200078ec0ff */
[----:B------:R-:W0:Y:S04]  /*6650*/  SHFL.IDX PT, R49, R11, RZ, 0x1c1f ;  /* 0x001c1fff0b317589 */ /* 0x000e2800000e0000 */
[----:B------:R-:W1:Y:S01]  /*6660*/  SHFL.IDX PT, R51, R11, 0x1, 0x1c1f ;  /* 0x003c1f000b337f89 */ /* 0x000e6200000e0000 */
[----:B------:R-:W-:Y:S01]  /*6670*/  IMAD R4, R19, 0x20, R22 ;  /* 0x0000002013047824 */ /* 0x000fe200078e0216 */
[----:B------:R-:W-:Y:S01]  /*6680*/  UIMAD.WIDE.U32 UR4, UR10, UR8, URZ ;  /* 0x000000080a0472a5 */ /* 0x000fe2000f8e003f */
[----:B------:R-:W-:Y:S01]  /*6690*/  SHF.R.U64 R102, R102, 0x3, RZ ;  /* 0x0000000366667819 */ /* 0x000fe200000012ff */
[----:B------:R-:W-:Y:S01]  /*66a0*/  BAR.SYNC.DEFER_BLOCKING 0x1, 0x100 ;  /* 0x0044000000007b1d */ /* 0x000fe20000010000 */
[----:B------:R-:W-:Y:S01]  /*66b0*/  UIMAD UR6, UR10, UR9, UR6 ;  /* 0x000000090a0672a4 */ /* 0x000fe2000f8e0206 */
[----:B------:R-:W-:-:S02]  /*66c0*/  SHF.R.U64 R106, R106, 0x3, RZ ;  /* 0x000000036a6a7819 */ /* 0x000fc400000012ff */
[----:B------:R-:W-:Y:S02]  /*66d0*/  SHF.R.U64 R110, R110, 0x3, RZ ;  /* 0x000000036e6e7819 */ /* 0x000fe400000012ff */
[----:B------:R-:W-:Y:S01]  /*66e0*/  ULDC.64 UR8, c[0x0][0xaf0] ;  /* 0x0002bc0000087ab9 */ /* 0x000fe20000000a00 */
[----:B------:R-:W-:Y:S01]  /*66f0*/  LOP3.LUT R102, R102, R103, RZ, 0x3c, !PT ;  /* 0x0000006766667212 */ /* 0x000fe200078e3cff */
[----:B0-----:R0:W-:Y:S01]  /*6700*/  @!P1 ST.E desc[UR42][R48.64], R6 ;  /* 0x0000000630009985 */ /* 0x0011e2000c10192a */
[----:B------:R-:W-:Y:S01]  /*6710*/  UIMAD UR7, UR7, UR8, URZ ;  /* 0x00000008070772a4 */ /* 0x000fe2000f8e023f */
[----:B------:R-:W-:Y:S01]  /*6720*/  LOP3.LUT R106, R106, R107, RZ, 0x3c, !PT ;  /* 0x0000006b6a6a7212 */ /* 0x000fe200078e3cff */
[----:B------:R-:W-:Y:S01]  /*6730*/  UIADD3 UR5, UR5, UR6, URZ ;  /* 0x0000000605057290 */ /* 0x000fe2000fffe03f */
[----:B-1----:R1:W-:Y:S01]  /*6740*/  @!P0 ST.E desc[UR42][R50.64], R5 ;  /* 0x0000000532008985 */ /* 0x0023e2000c10192a */
[----:B------:R-:W-:Y:S01]  /*6750*/  LOP3.LUT R110, R110, R111, RZ, 0x3c, !PT ;  /* 0x0000006f6e6e7212 */ /* 0x000fe200078e3cff */
[----:B------:R-:W-:-:S02]  /*6760*/  IMAD.X R103, RZ, RZ, R9, P4 ;  /* 0x000000ffff677224 */ /* 0x000fc400020e0609 */
[----:B------:R2:W5:Y:S01]  /*6770*/  LD.E.128 R44, desc[UR42][R14.64] ;  /* 0x0000002a0e2c7980 */ /* 0x000562000c101d00 */
[----:B0-----:R-:W-:-:S03]  /*6780*/  IMAD R6, R3, 0x80, R4 ;  /* 0x0000008003067824 */ /* 0x001fc600078e0204 */
[----:B------:R0:W5:Y:S01]  /*6790*/  LD.E.128 R40, desc[UR42][R12.64] ;  /* 0x0000002a0c287980 */ /* 0x000162000c101d00 */
[----:B------:R-:W-:Y:S01]  /*67a0*/  UIMAD UR7, UR41, UR9, UR7 ;  /* 0x00000009290772a4 */ /* 0x000fe2000f8e0207 */
[--C-:B------:R-:W-:Y:S01]  /*67b0*/  IMAD.X R107, RZ, RZ, R9.reuse, P5 ;  /* 0x000000ffff6b7224 */ /* 0x100fe200028e0609 */
[----:B-1----:R-:W1:Y:S01]  /*67c0*/  @P2 LDC R5, c[0x0][0xbec] ;  /* 0x0002fb00ff052b82 */ /* 0x002e620000000800 */
[----:B------:R-:W-:Y:S01]  /*67d0*/  UIMAD.WIDE.U32 UR4, UR41, UR8, UR4 ;  /* 0x00000008290472a5 */ /* 0x000fe2000f8e0004 */
[----:B------:R-:W-:Y:S01]  /*67e0*/  IMAD.X R111, RZ, RZ, R9, P6 ;  /* 0x000000ffff6f7224 */ /* 0x000fe200030e0609 */
[----:B------:R3:W5:Y:S01]  /*67f0*/  LD.E.128 R24, desc[UR42][R20.64] ;  /* 0x0000002a14187980 */ /* 0x000762000c101d00 */
[----:B------:R-:W-:-:S03]  /*6800*/  IMAD R30, R3, 0x80, R22 ;  /* 0x00000080031e7824 */ /* 0x000fc600078e0216 */
[----:B------:R-:W5:Y:S01]  /*6810*/  LD.E.128 R52, desc[UR42][R52.64] ;  /* 0x0000002a34347980 */ /* 0x000f62000c101d00 */
[----:B--2---:R-:W2:Y:S03]  /*6820*/  @P2 LDC R14, c[0x0][0xbf0] ;  /* 0x0002fc00ff0e2b82 */ /* 0x004ea60000000800 */
[----:B------:R-:W5:Y:S01]  /*6830*/  LD.E.128 R56, desc[UR42][R56.64] ;  /* 0x0000002a38387980 */ /* 0x000f62000c101d00 */
[----:B------:R-:W-:-:S03]  /*6840*/  IMAD.MOV.U32 R4, RZ, RZ, R6 ;  /* 0x000000ffff047224 */ /* 0x000fc600078e0006 */
[----:B------:R-:W5:Y:S01]  /*6850*/  LD.E.128 R88, desc[UR42][R90.64] ;  /* 0x0000002a5a587980 */ /* 0x000f62000c101d00 */
[----:B0-----:R-:W0:Y:S03]  /*6860*/  LDC.64 R12, c[0x0][0xae0] ;  /* 0x0002b800ff0c7b82 */ /* 0x001e260000000a00 */
[----:B------:R-:W5:Y:S04]  /*6870*/  LD.E.128 R92, desc[UR42][R94.64] ;  /* 0x0000002a5e5c7980 */ /* 0x000f68000c101d00 */
[----:B------:R-:W5:Y:S01]  /*6880*/  LD.E.128 R96, desc[UR42][R98.64] ;  /* 0x0000002a62607980 */ /* 0x000f62000c101d00 */
[----:B-1----:R-:W-:Y:S01]  /*6890*/  @P2 IMAD.HI.U32 R5, R6, R5, RZ ;  /* 0x0000000506052227 */ /* 0x002fe200078e00ff */
[----:B------:R-:W-:-:S02]  /*68a0*/  UIADD3 UR5, UR5, UR7, URZ ;  /* 0x0000000705057290 */ /* 0x000fc4000fffe03f */
[----:B------:R-:W5:Y:S01]  /*68b0*/  LD.E.128 R8, desc[UR42][R8.64] ;  /* 0x0000002a08087980 */ /* 0x000f62000c101d00 */
[----:B------:R-:W-:Y:S01]  /*68c0*/  ULDC.64 UR6, c[0x0][0xad8] ;  /* 0x0002b60000067ab9 */ /* 0x000fe20000000a00 */
[----:B------:R-:W-:Y:S02]  /*68d0*/  UIADD3 UR36, UR36, 0x1, URZ ;  /* 0x0000000124247890 */ /* 0x000fe4000fffe03f */
[----:B------:R-:W5:Y:S01]  /*68e0*/  LD.E.128 R100, desc[UR42][R102.64] ;  /* 0x0000002a66647980 */ /* 0x000f62000c101d00 */
[----:B--2---:R-:W-:Y:S01]  /*68f0*/  @P2 SHF.R.U32.HI R4, RZ, R14, R5 ;  /* 0x0000000eff042219 */ /* 0x004fe20000011605 */
[----:B------:R-:W-:Y:S02]  /*6900*/  ULDC.64 UR8, c[0x0][0xa80] ;  /* 0x0002a00000087ab9 */ /* 0x000fe40000000a00 */
[----:B------:R-:W5:Y:S01]  /*6910*/  LD.E.128 R104, desc[UR42][R106.64] ;  /* 0x0000002a6a687980 */ /* 0x000f62000c101d00 */
[--C-:B------:R-:W-:Y:S01]  /*6920*/  SHF.R.S32.HI R5, RZ, 0x1f, R4.reuse ;  /* 0x0000001fff057819 */ /* 0x100fe20000011404 */
[----:B------:R-:W-:-:S02]  /*6930*/  IMAD.MOV R15, RZ, RZ, -R4 ;  /* 0x000000ffff0f7224 */ /* 0x000fc400078e0a04 */
[----:B------:R-:W5:Y:S02]  /*6940*/  LD.E.128 R108, desc[UR42][R110.64] ;  /* 0x0000002a6e6c7980 */ /* 0x000f64000c101d00 */
[----:B------:R-:W-:Y:S02]  /*6950*/  IMAD R3, R0, R15, R6 ;  /* 0x0000000f00037224 */ /* 0x000fe400078e0206 */
[----:B0-----:R-:W-:Y:S01]  /*6960*/  IMAD R5, R5, R12, RZ ;  /* 0x0000000c05057224 */ /* 0x001fe200078e02ff */
[----:B------:R-:W5:Y:S02]  /*6970*/  LD.E.128 R112, desc[UR42][R114.64] ;  /* 0x0000002a72707980 */ /* 0x000f64000c101d00 */
[----:B------:R-:W-:Y:S02]  /*6980*/  SHF.R.S32.HI R6, RZ, 0x1f, R3 ;  /* 0x0000001fff067819 */ /* 0x000fe40000011403 */
[----:B------:R-:W5:Y:S01]  /*6990*/  LD.E.128 R116, desc[UR42][R118.64] ;  /* 0x0000002a76747980 */ /* 0x000f62000c101d00 */
[----:B------:R-:W-:-:S03]  /*69a0*/  IMAD R13, R4, R13, R5 ;  /* 0x0000000d040d7224 */ /* 0x000fc600078e0205 */
[----:B------:R-:W5:Y:S01]  /*69b0*/  LD.E.128 R120, desc[UR42][R122.64] ;  /* 0x0000002a7a787980 */ /* 0x000f62000c101d00 */
[----:B------:R-:W-:-:S03]  /*69c0*/  IMAD.WIDE.U32 R4, R4, R12, UR4 ;  /* 0x0000000404047e25 */ /* 0x000fc6000f8e000c */
[----:B------:R-:W5:Y:S01]  /*69d0*/  LD.E.128 R124, desc[UR42][R126.64] ;  /* 0x0000002a7e7c7980 */ /* 0x000f62000c101d00 */
[----:B------:R-:W-:Y:S01]  /*69e0*/  @!PT LDS RZ, [RZ] ;  /* 0x00000000fffff984 */ /* 0x000fe20000000800 */
[----:B------:R-:W-:Y:S01]  /*69f0*/  @!PT LDS RZ, [RZ] ;  /* 0x00000000fffff984 */ /* 0x000fe20000000800 */
[----:B------:R-:W-:Y:S01]  /*6a00*/  @!PT LDS RZ, [RZ] ;  /* 0x00000000fffff984 */ /* 0x000fe20000000800 */
[----:B------:R-:W-:Y:S01]  /*6a10*/  @!PT LDS RZ, [RZ] ;  /* 0x00000000fffff984 */ /* 0x000fe20000000800 */
[----:B------:R0:W-:Y:S06]  /*6a20*/  MEMBAR.ALL.CTA ;  /* 0x0000000000007992 */ /* 0x0001ec0000008000 */
[----:B0-----:R-:W0:Y:S01]  /*6a30*/  FENCE.VIEW.ASYNC.S ;  /* 0x00000000000073c6 */ /* 0x001e220000000000 */
[----:B------:R-:W-:Y:S02]  /*6a40*/  IMAD.IADD R5, R5, 0x1, R13 ;  /* 0x0000000105057824 */ /* 0x000fe400078e020d */
[----:B------:R-:W-:-:S02]  /*6a50*/  IMAD R6, R6, UR6, RZ ;  /* 0x0000000606067c24 */ /* 0x000fc4000f8e02ff */
[----:B------:R-:W-:Y:S01]  /*6a60*/  IMAD.WIDE.U32 R4, R3, UR6, R4 ;  /* 0x0000000603047c25 */ /* 0x000fe2000f8e0004 */
[----:B------:R-:W-:-:S03]  /*6a70*/  ISETP.GE.AND P2, PT, R30, R7, PT ;  /* 0x000000071e00720c */ /* 0x000fc60003f46270 */
[----:B------:R-:W-:Y:S01]  /*6a80*/  IMAD R13, R3, UR7, R6 ;  /* 0x00000007030d7c24 */ /* 0x000fe2000f8e0206 */
[----:B------:R-:W-:Y:S01]  /*6a90*/  LEA R6, P3, R4, UR8, 0x1 ;  /* 0x0000000804067c11 */ /* 0x000fe2000f8608ff */
[----:B------:R-:W-:Y:S02]  /*6aa0*/  VIADD R206, R206, 0x22820 ;  /* 0x00022820cece7836 */ /* 0x000fe40000000000 */
[----:B------:R-:W-:Y:S01]  /*6ab0*/  IMAD.IADD R3, R5, 0x1, R13 ;  /* 0x0000000105037824 */ /* 0x000fe200078e020d */
[----:B------:R-:W-:Y:S01]  /*6ac0*/  UISETP.NE.AND UP0, UPT, UR36, 0x2, UPT ;  /* 0x000000022400788c */ /* 0x000fe2000bf05270 */
[----:B------:R-:W-:Y:S01]  /*6ad0*/  VIADD R0, R30, 0x20 ;  /* 0x000000201e007836 */ /* 0x000fe20000000000 */
[----:B------:R-:W-:Y:S01]  /*6ae0*/  ULDC UR4, c[0x0][0xc] ;  /* 0x0000030000047ab9 */ /* 0x000fe20000000800 */
[----:B------:R-:W-:Y:S01]  /*6af0*/  PRMT R206, RZ, 0x654, R206 ;  /* 0x00000654ffce7816 */ /* 0x000fe200000000ce */
[----:B------:R-:W-:Y:S01]  /*6b00*/  UIADD3 UR39, UR4, UR39, URZ ;  /* 0x0000002704277290 */ /* 0x000fe2000fffe03f */
[----:B------:R-:W-:Y:S01]  /*6b10*/  LEA.HI.X R3, R4, UR9, R3, 0x1, P3 ;  /* 0x0000000904037c11 */ /* 0x000fe200098f0c03 */
[----:B------:R-:W-:Y:S01]  /*6b20*/  USEL UR4, URZ, 0x1, UP0 ;  /* 0x000000013f047887 */ /* 0x000fe20008000000 */
[-C--:B------:R-:W-:Y:S01]  /*6b30*/  ISETP.GE.AND P1, PT, R0, R7.reuse, PT ;  /* 0x000000070000720c */ /* 0x080fe20003f26270 */
[----:B------:R-:W-:Y:S01]  /*6b40*/  VIADD R0, R30, 0x40 ;  /* 0x000000401e007836 */ /* 0x000fe20000000000 */
[----:B------:R-:W-:Y:S01]  /*6b50*/  USEL UR36, UR36, URZ, UP0 ;  /* 0x0000003f24247287 */ /* 0x000fe20008000000 */
[----:B0-----:R3:W-:Y:S01]  /*6b60*/  SYNCS.ARRIVE.TRANS64.RED.A1T0 RZ, [R206+URZ], RZ ;  /* 0x000000ffceff79a7 */ /* 0x0017e2000810043f */
[----:B------:R-:W-:Y:S01]  /*6b70*/  ULOP3.LUT UR38, UR38, UR4, URZ, 0x3c, !UPT ;  /* 0x0000000426267292 */ /* 0x000fe2000f8e3c3f */
[----:B------:R3:W0:Y:S01]  /*6b80*/  SHFL.IDX PT, R12, R6, RZ, 0x181f ;  /* 0x00181fff060c7589 */ /* 0x00062200000e0000 */
[----:B------:R-:W-:Y:S03]  /*6b90*/  BSSY B0, `(.L_x_29) ;  /* 0x0000014000007945 */ /* 0x000fe60003800000 */
[----:B------:R3:W1:Y:S01]  /*6ba0*/  SHFL.IDX PT, R13, R3, RZ, 0x181f ;  /* 0x00181fff030d7589 */ /* 0x00066200000e0000 */
[----:B------:R-:W-:Y:S01]  /*6bb0*/  ISETP.GE.AND P0, PT, R0, R7, PT ;  /* 0x000000070000720c */ /* 0x000fe20003f06270 */
[----:B------:R-:W-:-:S12]  /*6bc0*/  @P2 BRA `(.L_x_30) ;  /* 0x0000000000402947 */ /* 0x000fd80003800000 */
[----:B------:R-:W-:Y:S02]  /*6bd0*/  ULDC UR4, c[0x0][0xac8] ;  /* 0x0002b20000047ab9 */ /* 0x000fe40000000800 */
[----:B------:R-:W-:Y:S02]  /*6be0*/  ISETP.GE.AND P4, PT, R18, UR4, PT ;  /* 0x0000000412007c0c */ /* 0x000fe4000bf86270 */
[----:B------:R-:W-:Y:S02]  /*6bf0*/  ISETP.GE.AND P3, PT, R17, UR4, PT ;  /* 0x0000000411007c0c */ /* 0x000fe4000bf66270 */
[----:B------:R-:W-:Y:S02]  /*6c00*/  ISETP.GE.AND P2, PT, R16, UR4, PT ;  /* 0x0000000410007c0c */ /* 0x000fe4000bf46270 */
[----:B------:R-:W-:-:S07]  /*6c10*/  ISETP.GE.AND P5, PT, R2, UR4, PT ;  /* 0x0000000402007c0c */ /* 0x000fce000bfa6270 */
[----:B0-----:R-:W-:-:S04]  /*6c20*/  @!P4 LEA R14, P6, R18, R12, 0x1 ;  /* 0x0000000c120ec211 */ /* 0x001fc800078c08ff */
[----:B-1----:R-:W-:Y:S02]  /*6c30*/  @!P4 LEA.HI.X R15, R18, R13, R214, 0x1, P6 ;  /* 0x0000000d120fc211 */ /* 0x002fe400030f0cd6 */
[----:B---3--:R-:W-:Y:S01]  /*6c40*/  @!P3 LEA R20, P6, R17, R12, 0x1 ;  /* 0x0000000c1114b211 */ /* 0x008fe200078c08ff */
[----:B------:R-:W-:-:S03]  /*6c50*/  @!P5 IMAD.WIDE R4, R2, 0x2, R12 ;  /* 0x000000020204d825 */ /* 0x000fc600078e020c */
[-C--:B------:R-:W-:Y:S02]  /*6c60*/  @!P3 LEA.HI.X R21, R17, R13.reuse, R213, 0x1, P6 ;  /* 0x0000000d1115b211 */ /* 0x080fe400030f0cd5 */
[C---:B------:R-:W-:Y:S01]  /*6c70*/  @!P2 LEA R28, P6, R16.reuse, R12, 0x1 ;  /* 0x0000000c101ca211 */ /* 0x040fe200078c08ff */
[----:B-----5:R2:W-:Y:S03]  /*6c80*/  @!P5 ST.E.128 desc[UR42][R4.64], R8 ;  /* 0x000000080400d985 */ /* 0x0205e6000c101d2a */
[----:B------:R-:W-:Y:S01]  /*6c90*/  @!P2 LEA.HI.X R29, R16, R13, R212, 0x1, P6 ;  /* 0x0000000d101da211 */ /* 0x000fe200030f0cd4 */
[----:B------:R2:W-:Y:S04]  /*6ca0*/  @!P4 ST.E.128 desc[UR42][R14.64], R52 ;  /* 0x000000340e00c985 */ /* 0x0005e8000c101d2a */
[----:B------:R2:W-:Y:S04]  /*6cb0*/  @!P3 ST.E.128 desc[UR42][R20.64], R96 ;  /* 0x000000601400b985 */ /* 0x0005e8000c101d2a */
[----:B------:R2:W-:Y:S02]  /*6cc0*/  @!P2 ST.E.128 desc[UR42][R28.64], R112 ;  /* 0x000000701c00a985 */ /* 0x0005e4000c101d2a */
.L_x_30:
[----:B------:R-:W-:Y:S05]  /*6cd0*/  BSYNC B0 ;  /* 0x0000000000007941 */ /* 0x000fea0003800000 */
.L_x_29:
[----:B--2--5:R2:W4:Y:S01]  /*6ce0*/  SHFL.IDX PT, R9, R3, 0x1, 0x181f ;  /* 0x00381f0003097f89 */ /* 0x02452200000e0000 */
[----:B------:R-:W-:Y:S03]  /*6cf0*/  BSSY B0, `(.L_x_31) ;  /* 0x0000013000007945 */ /* 0x000fe60003800000 */
[----:B------:R2:W0:Y:S01]  /*6d00*/  SHFL.IDX PT, R8, R6, 0x1, 0x181f ;  /* 0x00381f0006087f89 */ /* 0x00042200000e0000 */
[----:B------:R-:W-:Y:S05]  /*6d10*/  @P1 BRA `(.L_x_32) ;  /* 0x0000000000401947 */ /* 0x000fea0003800000 */
[----:B------:R-:W-:Y:S02]  /*6d20*/  ULDC UR4, c[0x0][0xac8] ;  /* 0x0002b20000047ab9 */ /* 0x000fe40000000800 */
[----:B------:R-:W-:Y:S02]  /*6d30*/  ISETP.GE.AND P3, PT, R18, UR4, PT ;  /* 0x0000000412007c0c */ /* 0x000fe4000bf66270 */
[----:B------:R-:W-:Y:S02]  /*6d40*/  ISETP.GE.AND P2, PT, R17, UR4, PT ;  /* 0x0000000411007c0c */ /* 0x000fe4000bf46270 */
[----:B------:R-:W-:Y:S02]  /*6d50*/  ISETP.GE.AND P1, PT, R16, UR4, PT ;  /* 0x0000000410007c0c */ /* 0x000fe4000bf26270 */
[----:B------:R-:W-:-:S07]  /*6d60*/  ISETP.GE.AND P4, PT, R2, UR4, PT ;  /* 0x0000000402007c0c */ /* 0x000fce000bf86270 */
[CC--:B0-----:R-:W-:Y:S02]  /*6d70*/  @!P3 LEA R10, P6, R18.reuse, R8.reuse, 0x1 ;  /* 0x00000008120ab211 */ /* 0x0c1fe400078c08ff */
[CC--:B------:R-:W-:Y:S02]  /*6d80*/  @!P2 LEA R12, P5, R17.reuse, R8.reuse, 0x1 ;  /* 0x00000008110ca211 */ /* 0x0c0fe400078a08ff */
[-C--:B----4-:R-:W-:Y:S02]  /*6d90*/  @!P3 LEA.HI.X R11, R18, R9.reuse, R214, 0x1, P6 ;  /* 0x00000009120bb211 */ /* 0x090fe400030f0cd6 */
[----:B------:R-:W-:Y:S01]  /*6da0*/  @!P1 LEA R14, P6, R16, R8, 0x1 ;  /* 0x00000008100e9211 */ /* 0x000fe200078c08ff */
[----:B------:R-:W-:Y:S01]  /*6db0*/  @!P4 IMAD.WIDE R4, R2, 0x2, R8 ;  /* 0x000000020204c825 */ /* 0x000fe200078e0208 */
[-C--:B-1----:R-:W-:Y:S02]  /*6dc0*/  @!P2 LEA.HI.X R13, R17, R9.reuse, R213, 0x1, P5 ;  /* 0x00000009110da211 */ /* 0x082fe400028f0cd5 */
[----:B------:R-:W-:-:S02]  /*6dd0*/  @!P1 LEA.HI.X R15, R16, R9, R212, 0x1, P6 ;  /* 0x00000009100f9211 */ /* 0x000fc400030f0cd4 */
[----:B------:R0:W-:Y:S04]  /*6de0*/  @!P4 ST.E.128 desc[UR42][R4.64], R40 ;  /* 0x000000280400c985 */ /* 0x0001e8000c101d2a */
[----:B------:R0:W-:Y:S04]  /*6df0*/  @!P3 ST.E.128 desc[UR42][R10.64], R56 ;  /* 0x000000380a00b985 */ /* 0x0001e8000c101d2a */
[----:B------:R0:W-:Y:S04]  /*6e00*/  @!P2 ST.E.128 desc[UR42][R12.64], R100 ;  /* 0x000000640c00a985 */ /* 0x0001e8000c101d2a */
[----:B------:R0:W-:Y:S02]  /*6e10*/  @!P1 ST.E.128 desc[UR42][R14.64], R116 ;  /* 0x000000740e009985 */ /* 0x0001e4000c101d2a */
.L_x_32:
[----:B------:R-:W-:Y:S05]  /*6e20*/  BSYNC B0 ;  /* 0x0000000000007941 */ /* 0x000fea0003800000 */
.L_x_31:
[----:B----4-:R4:W1:Y:S01]  /*6e30*/  SHFL.IDX PT, R9, R3, 0x2, 0x181f ;  /* 0x00581f0003097f89 */ /* 0x01086200000e0000 */
[----:B------:R-:W-:Y:S03]  /*6e40*/  BSSY B0, `(.L_x_33) ;  /* 0x0000013000007945 */ /* 0x000fe60003800000 */
[----:B0-----:R4:W0:Y:S01]  /*6e50*/  SHFL.IDX PT, R8, R6, 0x2, 0x181f ;  /* 0x00581f0006087f89 */ /* 0x00182200000e0000 */
[----:B------:R-:W-:Y:S05]  /*6e60*/  @P0 BRA `(.L_x_34) ;  /* 0x0000000000400947 */ /* 0x000fea0003800000 */
[----:B------:R-:W-:Y:S02]  /*6e70*/  ULDC UR4, c[0x0][0xac8] ;  /* 0x0002b20000047ab9 */ /* 0x000fe40000000800 */
[----:B------:R-:W-:Y:S02]  /*6e80*/  ISETP.GE.AND P4, PT, R18, UR4, PT ;  /* 0x0000000412007c0c */ /* 0x000fe4000bf86270 */
[----:B------:R-:W-:Y:S02]  /*6e90*/  ISETP.GE.AND P5, PT, R17, UR4, PT ;  /* 0x0000000411007c0c */ /* 0x000fe4000bfa6270 */
[----:B------:R-:W-:Y:S02]  /*6ea0*/  ISETP.GE.AND P6, PT, R16, UR4, PT ;  /* 0x0000000410007c0c */ /* 0x000fe4000bfc6270 */
[----:B------:R-:W-:-:S07]  /*6eb0*/  ISETP.GE.AND P3, PT, R2, UR4, PT ;  /* 0x0000000402007c0c */ /* 0x000fce000bf66270 */
[-C--:B0-----:R-:W-:Y:S02]  /*6ec0*/  @!P4 LEA R10, P0, R18, R8.reuse, 0x1 ;  /* 0x00000008120ac211 */ /* 0x081fe400078008ff */
[CC--:B------:R-:W-:Y:S02]  /*6ed0*/  @!P5 LEA R12, P1, R17.reuse, R8.reuse, 0x1 ;  /* 0x00000008110cd211 */ /* 0x0c0fe400078208ff */
[----:B------:R-:W-:Y:S02]  /*6ee0*/  @!P6 LEA R14, P2, R16, R8, 0x1 ;  /* 0x00000008100ee211 */ /* 0x000fe400078408ff */
[----:B-1----:R-:W-:Y:S01]  /*6ef0*/  @!P3 IMAD.WIDE R4, R2, 0x2, R8 ;  /* 0x000000020204b825 */ /* 0x002fe200078e0208 */
[-C--:B------:R-:W-:Y:S02]  /*6f00*/  @!P4 LEA.HI.X R11, R18, R9.reuse, R214, 0x1, P0 ;  /* 0x00000009120bc211 */ /* 0x080fe400000f0cd6 */
[-C--:B------:R-:W-:Y:S02]  /*6f10*/  @!P5 LEA.HI.X R13, R17, R9.reuse, R213, 0x1, P1 ;  /* 0x00000009110dd211 */ /* 0x080fe400008f0cd5 */
[----:B------:R-:W-:Y:S01]  /*6f20*/  @!P6 LEA.HI.X R15, R16, R9, R212, 0x1, P2 ;  /* 0x00000009100fe211 */ /* 0x000fe200010f0cd4 */
[----:B------:R0:W-:Y:S04]  /*6f30*/  @!P3 ST.E.128 desc[UR42][R4.64], R44 ;  /* 0x0000002c0400b985 */ /* 0x0001e8000c101d2a */
[----:B------:R0:W-:Y:S04]  /*6f40*/  @!P4 ST.E.128 desc[UR42][R10.64], R88 ;  /* 0x000000580a00c985 */ /* 0x0001e8000c101d2a */
[----:B------:R0:W-:Y:S04]  /*6f50*/  @!P5 ST.E.128 desc[UR42][R12.64], R104 ;  /* 0x000000680c00d985 */ /* 0x0001e8000c101d2a */
[----:B------:R0:W-:Y:S02]  /*6f60*/  @!P6 ST.E.128 desc[UR42][R14.64], R120 ;  /* 0x000000780e00e985 */ /* 0x0001e4000c101d2a */
.L_x_34:
[----:B------:R-:W-:Y:S05]  /*6f70*/  BSYNC B0 ;  /* 0x0000000000007941 */ /* 0x000fea0003800000 */
.L_x_33:
[----:B------:R-:W-:Y:S01]  /*6f80*/  VIADD R0, R30, 0x60 ;  /* 0x000000601e007836 */ /* 0x000fe20000000000 */
[----:B-1----:R1:W1:Y:S01]  /*6f90*/  SHFL.IDX PT, R9, R3, 0x3, 0x181f ;  /* 0x00781f0003097f89 */ /* 0x00226200000e0000 */
[----:B------:R-:W-:Y:S01]  /*6fa0*/  UIADD3 UR47, UR47, 0x1, URZ ;  /* 0x000000012f2f7890 */ /* 0x000fe2000fffe03f */
[----:B------:R-:W-:Y:S02]  /*6fb0*/  BSSY B0, `(.L_x_35) ;  /* 0x0000014000007945 */ /* 0x000fe40003800000 */
[----:B------:R-:W-:Y:S01]  /*6fc0*/  ISETP.GE.AND P0, PT, R0, R7, PT ;  /* 0x000000070000720c */ /* 0x000fe20003f06270 */
[----:B0-----:R0:W0:-:S12]  /*6fd0*/  SHFL.IDX PT, R8, R6, 0x3, 0x181f ;  /* 0x00781f0006087f89 */ /* 0x00101800000e0000 */
[----:B------:R-:W-:Y:S05]  /*6fe0*/  @P0 BRA `(.L_x_36) ;  /* 0x0000000000400947 */ /* 0x000fea0003800000 */
[----:B------:R-:W-:Y:S02]  /*6ff0*/  ULDC UR4, c[0x0][0xac8] ;  /* 0x0002b20000047ab9 */ /* 0x000fe40000000800 */
[----:B------:R-:W-:Y:S02]  /*7000*/  ISETP.GE.AND P4, PT, R18, UR4, PT ;  /* 0x0000000412007c0c */ /* 0x000fe4000bf86270 */
[----:B------:R-:W-:Y:S02]  /*7010*/  ISETP.GE.AND P5, PT, R17, UR4, PT ;  /* 0x0000000411007c0c */ /* 0x000fe4000bfa6270 */
[----:B------:R-:W-:Y:S02]  /*7020*/  ISETP.GE.AND P6, PT, R16, UR4, PT ;  /* 0x0000000410007c0c */ /* 0x000fe4000bfc6270 */
[----:B------:R-:W-:-:S07]  /*7030*/  ISETP.GE.AND P3, PT, R2, UR4, PT ;  /* 0x0000000402007c0c */ /* 0x000fce000bf66270 */
[-C--:B0-234-:R-:W-:Y:S02]  /*7040*/  @!P4 LEA R6, P0, R18, R8.reuse, 0x1 ;  /* 0x000000081206c211 */ /* 0x09dfe400078008ff */
        /* <DEDUP_REMOVED lines=10> */
.L_x_36:
[----:B------:R-:W-:Y:S05]  /*70f0*/  BSYNC B0 ;  /* 0x0000000000007941 */ /* 0x000fea0003800000 */
.L_x_35:
[----:B------:R-:W5:Y:S02]  /*7100*/  LDC R0, c[0x0][0xc34] ;  /* 0x00030d00ff007b82 */ /* 0x000f640000000800 */
[----:B-----5:R-:W-:-:S13]  /*7110*/  ISETP.LE.AND P0, PT, R0, UR39, PT ;  /* 0x0000002700007c0c */ /* 0x020fda000bf03270 */
[----:B------:R-:W-:Y:S05]  /*7120*/  @!P0 BRA `(.L_x_37) ;  /* 0xffffff9c00208947 */ /* 0x000fea000383ffff */
[----:B------:R-:W-:Y:S05]  /*7130*/  EXIT ;  /* 0x000000000000794d */ /* 0x000fea0003800000 */
.L_x_7:
[----:B------:R-:W-:-:S08]  /*7140*/  NOP ;  /* 0x0000000000007918 */ /* 0x000fd00000000000 */
[----:B------:R-:W0:-:S00]  /*7150*/  USETMAXREG.DEALLOC.CTAPOOL 0x18 ;  /* 0x00000018000079c8 */ /* 0x000e0000080e0500 */
[----:B------:R-:W1:Y:S01]  /*7160*/  S2UR UR5, SR_CTAID.X ;  /* 0x00000000000579c3 */ /* 0x000e620000002500 */
[----:B0-----:R-:W-:Y:S02]  /*7170*/  IMAD.MOV.U32 R2, RZ, RZ, 0x1 ;  /* 0x00000001ff027424 */ /* 0x001fe400078e00ff */
[----:B------:R-:W-:-:S05]  /*7180*/  IMAD.MOV.U32 R18, RZ, RZ, RZ ;  /* 0x000000ffff127224 */ /* 0x000fca00078e00ff */
[----:B------:R-:W1:Y:S02]  /*7190*/  LDC R3, c[0x0][0xc34] ;  /* 0x00030d00ff037b82 */ /* 0x000e640000000800 */
[----:B-1----:R-:W-:Y:S01]  /*71a0*/  ISETP.LE.AND P0, PT, R3, UR5, PT ;  /* 0x0000000503007c0c */ /* 0x002fe2000bf03270 */
[----:B------:R-:W-:-:S05]  /*71b0*/  IMAD.MOV.U32 R3, RZ, RZ, 0x1 ;  /* 0x00000001ff037424 */ /* 0x000fca00078e00ff */
[----:B------:R0:W-:Y:S07]  /*71c0*/  STL [R1], R3 ;  /* 0x0000000301007387 */ /* 0x0001ee0000100800 */
[----:B------:R-:W-:Y:S05]  /*71d0*/  @P0 BRA `(.L_x_38) ;  /* 0x0000003c00340947 */ /* 0x000fea0003800000 */
[----:B------:R-:W1:Y:S01]  /*71e0*/  S2UR UR4, SR_CgaCtaId ;  /* 0x00000000000479c3 */ /* 0x000e620000008800 */
[C---:B------:R-:W-:Y:S01]  /*71f0*/  IMAD.SHL.U32 R2, R0.reuse, 0x8, RZ ;  /* 0x0000000800027824 */ /* 0x040fe200078e00ff */
[----:B------:R-:W-:Y:S01]  /*7200*/  LOP3.LUT R5, R0, 0x7f, RZ, 0xc0, !PT ;  /* 0x0000007f00057812 */ /* 0x000fe200078ec0ff */
[----:B------:R-:W-:Y:S01]  /*7210*/  UMOV UR36, 0x400 ;  /* 0x0000040000247882 */ /* 0x000fe20000000000 */
[----:B------:R-:W-:Y:S01]  /*7220*/  IMAD.MOV.U32 R18, RZ, RZ, RZ ;  /* 0x000000ffff127224 */ /* 0x000fe200078e00ff */
[----:B------:R-:W-:Y:S01]  /*7230*/  ULDC.64 UR40, c[0x0][0x198] ;  /* 0x0000660000287ab9 */ /* 0x000fe20000000a00 */
[----:B0-----:R-:W-:Y:S01]  /*7240*/  LOP3.LUT R3, R2, 0x1f8, RZ, 0xc0, !PT ;  /* 0x000001f802037812 */ /* 0x001fe200078ec0ff */
[----:B------:R-:W-:Y:S01]  /*7250*/  IMAD.U32 R2, RZ, RZ, UR5 ;  /* 0x00000005ff027e24 */ /* 0x000fe2000f8e00ff */
[----:B------:R-:W-:Y:S02]  /*7260*/  ULDC UR38, c[0x0][0xc] ;  /* 0x0000030000267ab9 */ /* 0x000fe40000000800 */
[----:B------:R-:W-:Y:S01]  /*7270*/  LOP3.LUT R4, R3, 0x38, R0, 0x78, !PT ;  /* 0x0000003803047812 */ /* 0x000fe200078e7800 */
[----:B------:R-:W-:Y:S01]  /*7280*/  IMAD.SHL.U32 R3, R5, 0x8, RZ ;  /* 0x0000000805037824 */ /* 0x000fe200078e00ff */
[----:B------:R-:W-:-:S04]  /*7290*/  SHF.R.U32.HI R5, RZ, 0x3, R5 ;  /* 0x00000003ff057819 */ /* 0x000fc80000011605 */
[----:B------:R-:W-:Y:S01]  /*72a0*/  LOP3.LUT R3, R4, 0x200, R3, 0xf8, !PT ;  /* 0x0000020004037812 */ /* 0x000fe200078ef803 */
[----:B------:R-:W-:-:S05]  /*72b0*/  IMAD.SHL.U32 R4, R0, 0x10, RZ ;  /* 0x0000001000047824 */ /* 0x000fca00078e00ff */
[----:B------:R-:W-:Y:S01]  /*72c0*/  LOP3.LUT R0, R5, 0x70, R4, 0xf8, !PT ;  /* 0x0000007005007812 */ /* 0x000fe200078ef804 */
[----:B------:R-:W-:Y:S01]  /*72d0*/  IMAD.MOV.U32 R0, RZ, RZ, 0x1 ;  /* 0x00000001ff007424 */ /* 0x000fe200078e00ff */
[----:B-1----:R-:W-:-:S06]  /*72e0*/  ULEA UR36, UR4, UR36, 0x18 ;  /* 0x0000002404247291 */ /* 0x002fcc000f8ec03f */
[----:B------:R-:W-:-:S05]  /*72f0*/  LEA R3, R3, UR36, 0x1 ;  /* 0x0000002403037c11 */ /* 0x000fca000f8e08ff */
[----:B------:R0:W-:Y:S04]  /*7300*/  STL [R1+0x14], R3 ;  /* 0x0000140301007387 */ /* 0x0001e80000100800 */
[----:B------:R0:W-:Y:S04]  /*7310*/  STL [R1+0x24], R2 ;  /* 0x0000240201007387 */ /* 0x0001e80000100800 */
[----:B------:R0:W-:Y:S04]  /*7320*/  STL [R1], R0 ;  /* 0x0000000001007387 */ /* 0x0001e80000100800 */
[----:B------:R0:W-:Y:S02]  /*7330*/  STL [R1+0x30], RZ ;  /* 0x000030ff01007387 */ /* 0x0001e40000100800 */
.L_x_114:
[----:B------:R-:W2:Y:S01]  /*7340*/  LDL R4, [R1+0x24] ;  /* 0x0000240001047983 */ /* 0x000ea20000100800 */
[----:B0-----:R-:W0:Y:S01]  /*7350*/  LDC R0, c[0x0][0xc38] ;  /* 0x00030e00ff007b82 */ /* 0x001e220000000800 */
[----:B------:R-:W-:Y:S05]  /*7360*/  YIELD ;  /* 0x0000000000007946 */ /* 0x000fea0003800000 */
[----:B------:R-:W-:Y:S02]  /*7370*/  ULDC.64 UR4, c[0x0][0x418] ;  /* 0x0001060000047ab9 */ /* 0x000fe40000000a00 */
[----:B-1----:R-:W1:Y:S01]  /*7380*/  LDC R17, c[0x0][0xc44] ;  /* 0x00031100ff117b82 */ /* 0x002e620000000800 */
[----:B------:R-:W-:-:S03]  /*7390*/  UISETP.NE.U32.AND UP0, UPT, UR4, URZ, UPT ;  /* 0x0000003f0400728c */ /* 0x000fc6000bf05070 */
[----:B------:R-:W-:Y:S01]  /*73a0*/  ULDC UR4, c[0x0][0x424] ;  /* 0x0001090000047ab9 */ /* 0x000fe20000000800 */
[----:B------:R-:W-:Y:S02]  /*73b0*/  UISETP.NE.AND.EX UP0, UPT, UR5, URZ, UPT, UP0 ;  /* 0x0000003f0500728c */ /* 0x000fe4000bf05300 */
[----:B------:R-:W-:Y:S02]  /*73c0*/  UIADD3 UR5, UR36, 0x1c400, URZ ;  /* 0x0001c40024057890 */ /* 0x000fe4000fffe03f */
[----:B------:R-:W-:Y:S02]  /*73d0*/  USEL UR4, UR4, 0x1, UP0 ;  /* 0x0000000104047887 */ /* 0x000fe40008000000 */
[----:B------:R-:W-:Y:S01]  /*73e0*/  ULOP3.LUT UP0, URZ, UR5, 0x3ff, URZ, 0xc0, !UPT ;  /* 0x000003ff053f7892 */ /* 0x000fe2000f80c03f */
[----:B0-----:R-:W-:Y:S02]  /*73f0*/  ISETP.NE.AND P0, PT, R0, 0x1, PT ;  /* 0x000000010000780c */ /* 0x001fe40003f05270 */
[----:B-1----:R-:W-:-:S11]  /*7400*/  ISETP.NE.AND P1, PT, R17, 0x1, PT ;  /* 0x000000011100780c */ /* 0x002fd60003f25270 */
[----:B------:R-:W2:Y:S08]  /*7410*/  @P0 LDC R0, c[0x0][0xc3c] ;  /* 0x00030f00ff000b82 */ /* 0x000eb00000000800 */
[----:B------:R-:W0:Y:S08]  /*7420*/  @P0 LDC R5, c[0x0][0xc40] ;  /* 0x00031000ff050b82 */ /* 0x000e300000000800 */
[----:B------:R-:W1:Y:S01]  /*7430*/  @P1 LDC.64 R2, c[0x0][0xc48] ;  /* 0x00031200ff021b82 */ /* 0x000e620000000a00 */
[----:B--2---:R-:W-:-:S05]  /*7440*/  @P0 IMAD.HI.U32 R0, R4, R0, RZ ;  /* 0x0000000004000227 */ /* 0x004fca00078e00ff */
[----:B0-----:R-:W-:Y:S02]  /*7450*/  @P0 SHF.R.U32.HI R4, RZ, R5, R0 ;  /* 0x00000005ff040219 */ /* 0x001fe40000011600 */
[----:B------:R-:W0:Y:S01]  /*7460*/  LDC R0, c[0x0][0x2f0] ;  /* 0x0000bc00ff007b82 */ /* 0x000e220000000800 */
[----:B------:R-:W-:Y:S02]  /*7470*/  PLOP3.LUT P0, PT, PT, PT, UP0, 0x80, 0x0 ;  /* 0x000000000000781c */ /* 0x000fe40003f0f008 */
[----:B-1----:R-:W-:Y:S01]  /*7480*/  @P1 IMAD.HI.U32 R2, R4, R2, RZ ;  /* 0x0000000204021227 */ /* 0x002fe200078e00ff */
[----:B------:R1:W-:Y:S03]  /*7490*/  STL [R1+0x1c], R4 ;  /* 0x00001c0401007387 */ /* 0x0003e60000100800 */
[----:B------:R-:W-:Y:S01]  /*74a0*/  IMAD.MOV.U32 R19, RZ, RZ, R4 ;  /* 0x000000ffff137224 */ /* 0x000fe200078e0004 */
[----:B------:R-:W-:-:S05]  /*74b0*/  @P1 SHF.R.U32.HI R19, RZ, R3, R2 ;  /* 0x00000003ff131219 */ /* 0x000fca0000011602 */
[----:B------:R1:W-:Y:S01]  /*74c0*/  STL [R1+0x10], R19 ;  /* 0x0000101301007387 */ /* 0x0003e20000100800 */
[----:B0-----:R-:W-:Y:S02]  /*74d0*/  IMAD R6, R0, UR4, RZ ;  /* 0x0000000400067c24 */ /* 0x001fe4000f8e02ff */
[----:B------:R-:W-:Y:S02]  /*74e0*/  IMAD.MOV R0, RZ, RZ, -R19 ;  /* 0x000000ffff007224 */ /* 0x000fe400078e0a13 */
[----:B------:R-:W-:Y:S01]  /*74f0*/  VIADD R2, R6, 0x5f ;  /* 0x0000005f06027836 */ /* 0x000fe20000000000 */
[----:B------:R1:W-:Y:S01]  /*7500*/  STL [R1+0x2c], R6 ;  /* 0x00002c0601007387 */ /* 0x0003e20000100800 */
[----:B------:R-:W-:Y:S02]  /*7510*/  IMAD R17, R17, R0, R4 ;  /* 0x0000000011117224 */ /* 0x000fe400078e0204 */
[----:B------:R-:W-:-:S05]  /*7520*/  IMAD.HI R2, R2, 0x2aaaaaab, RZ ;  /* 0x2aaaaaab02027827 */ /* 0x000fca00078e02ff */
[----:B------:R-:W-:-:S04]  /*7530*/  SHF.R.U32.HI R3, RZ, 0x1f, R2 ;  /* 0x0000001fff037819 */ /* 0x000fc80000011602 */
[----:B------:R-:W-:-:S05]  /*7540*/  LEA.HI.SX32 R0, R2, R3, 0x1c ;  /* 0x0000000302007211 */ /* 0x000fca00078fe2ff */
[----:B------:R1:W-:Y:S01]  /*7550*/  STL [R1+0x20], R0 ;  /* 0x0000200001007387 */ /* 0x0003e20000100800 */
[----:B------:R-:W-:Y:S05]  /*7560*/  @!P0 BRA `(.L_x_39) ;  /* 0x0000000000408947 */ /* 0x000fea0003800000 */
[----:B------:R-:W-:Y:S01]  /*7570*/  MOV R2, 0x0 ;  /* 0x0000000000027802 */ /* 0x000fe20000000f00 */
[----:B------:R-:W-:Y:S01]  /*7580*/  ULDC.64 UR6, c[0x4][0x98] ;  /* 0x0100260000067ab9 */ /* 0x000fe20000000a00 */
[----:B------:R-:W-:Y:S01]  /*7590*/  ULDC.64 UR8, c[0x4][0xa0] ;  /* 0x0100280000087ab9 */ /* 0x000fe20000000a00 */
[----:B------:R-:W-:Y:S01]  /*75a0*/  ULDC.64 UR4, c[0x4][0x8] ;  /* 0x0100020000047ab9 */ /* 0x000fe20000000a00 */
[----:B-1----:R-:W-:Y:S02]  /*75b0*/  IMAD.U32 R4, RZ, RZ, UR6 ;  /* 0x00000006ff047e24 */ /* 0x002fe4000f8e00ff */
[----:B------:R-:W0:Y:S01]  /*75c0*/  LDC.64 R2, c[0x4][R2] ;  /* 0x0100000002027b82 */ /* 0x000e220000000a00 */
[----:B------:R-:W-:Y:S02]  /*75d0*/  IMAD.U32 R5, RZ, RZ, UR7 ;  /* 0x00000007ff057e24 */ /* 0x000fe4000f8e00ff */
[----:B------:R-:W-:Y:S02]  /*75e0*/  IMAD.U32 R6, RZ, RZ, UR8 ;  /* 0x00000008ff067e24 */ /* 0x000fe4000f8e00ff */
[----:B------:R-:W-:-:S02]  /*75f0*/  IMAD.U32 R7, RZ, RZ, UR9 ;  /* 0x00000009ff077e24 */ /* 0x000fc4000f8e00ff */
[----:B------:R-:W-:Y:S02]  /*7600*/  IMAD.U32 R10, RZ, RZ, UR4 ;  /* 0x00000004ff0a7e24 */ /* 0x000fe4000f8e00ff */
[----:B------:R-:W-:Y:S02]  /*7610*/  IMAD.U32 R11, RZ, RZ, UR5 ;  /* 0x00000005ff0b7e24 */ /* 0x000fe4000f8e00ff */
[----:B------:R-:W-:Y:S02]  /*7620*/  IMAD.MOV.U32 R8, RZ, RZ, 0x70 ;  /* 0x00000070ff087424 */ /* 0x000fe400078e00ff */
[----:B------:R-:W-:Y:S02]  /*7630*/  IMAD.MOV.U32 R12, RZ, RZ, 0x1 ;  /* 0x00000001ff0c7424 */ /* 0x000fe400078e00ff */
[----:B------:R-:W-:-:S07]  /*7640*/  IMAD.MOV.U32 R13, RZ, RZ, RZ ;  /* 0x000000ffff0d7224 */ /* 0x000fce00078e00ff */
[----:B------:R-:W-:-:S07]  /*7650*/  LEPC R20, `(.L_x_39) ;  /* 0x000000001014794e */ /* 0x000fce0000000000 */
[----:B0-----:R-:W-:Y:S05]  /*7660*/  CALL.ABS.NOINC R2 ;  /* 0x0000000002007343 */ /* 0x001fea0003c00000 */
.L_x_39:
[----:B------:R-:W-:-:S04]  /*7670*/  UIADD3 UR4, UR36, 0x400, URZ ;  /* 0x0000040024047890 */ /* 0x000fc8000fffe03f */
[----:B------:R-:W-:-:S06]  /*7680*/  ULOP3.LUT UP0, URZ, UR4, 0x3ff, URZ, 0xc0, !UPT ;  /* 0x000003ff043f7892 */ /* 0x000fcc000f80c03f */
[----:B------:R-:W-:-:S13]  /*7690*/  PLOP3.LUT P0, PT, PT, PT, UP0, 0x80, 0x0 ;  /* 0x000000000000781c */ /* 0x000fda0003f0f008 */
[----:B------:R-:W-:Y:S05]  /*76a0*/  @!P0 BRA `(.L_x_40) ;  /* 0x00000000007c8947 */ /* 0x000fea0003800000 */
[----:B------:R-:W-:Y:S01]  /*76b0*/  MOV R16, 0x0 ;  /* 0x0000000000107802 */ /* 0x000fe20000000f00 */
[----:B------:R-:W-:Y:S01]  /*76c0*/  ULDC.64 UR6, c[0x4][0x98] ;  /* 0x0100260000067ab9 */ /* 0x000fe20000000a00 */
[----:B------:R-:W-:Y:S01]  /*76d0*/  ULDC.64 UR8, c[0x4][0xa0] ;  /* 0x0100280000087ab9 */ /* 0x000fe20000000a00 */
[----:B------:R-:W-:Y:S01]  /*76e0*/  ULDC.64 UR4, c[0x4][0x10] ;  /* 0x0100040000047ab9 */ /* 0x000fe20000000a00 */
[----:B------:R0:W2:Y:S01]  /*76f0*/  LDC.64 R2, c[0x4][R16] ;  /* 0x0100000010027b82 */ /* 0x0000a20000000a00 */
[----:B-1----:R-:W-:Y:S02]  /*7700*/  IMAD.U32 R4, RZ, RZ, UR6 ;  /* 0x00000006ff047e24 */ /* 0x002fe4000f8e00ff */
[----:B------:R-:W-:Y:S02]  /*7710*/  IMAD.U32 R5, RZ, RZ, UR7 ;  /* 0x00000007ff057e24 */ /* 0x000fe4000f8e00ff */
[----:B------:R-:W-:Y:S02]  /*7720*/  IMAD.U32 R6, RZ, RZ, UR8 ;  /* 0x00000008ff067e24 */ /* 0x000fe4000f8e00ff */
[----:B------:R-:W-:-:S02]  /*7730*/  IMAD.U32 R7, RZ, RZ, UR9 ;  /* 0x00000009ff077e24 */ /* 0x000fc4000f8e00ff */
[----:B------:R-:W-:Y:S02]  /*7740*/  IMAD.U32 R10, RZ, RZ, UR4 ;  /* 0x00000004ff0a7e24 */ /* 0x000fe4000f8e00ff */
[----:B------:R-:W-:Y:S02]  /*7750*/  IMAD.U32 R11, RZ, RZ, UR5 ;  /* 0x00000005ff0b7e24 */ /* 0x000fe4000f8e00ff */
[----:B------:R-:W-:Y:S02]  /*7760*/  IMAD.MOV.U32 R8, RZ, RZ, 0x70 ;  /* 0x00000070ff087424 */ /* 0x000fe400078e00ff */
[----:B------:R-:W-:Y:S02]  /*7770*/  IMAD.MOV.U32 R12, RZ, RZ, 0x1 ;  /* 0x00000001ff0c7424 */ /* 0x000fe400078e00ff */
[----:B0-----:R-:W-:-:S07]  /*7780*/  IMAD.MOV.U32 R13, RZ, RZ, RZ ;  /* 0x000000ffff0d7224 */ /* 0x001fce00078e00ff */
[----:B------:R-:W-:-:S07]  /*7790*/  LEPC R20, `(.L_x_41) ;  /* 0x000000001014794e */ /* 0x000fce0000000000 */
[----:B--2---:R-:W-:Y:S05]  /*77a0*/  CALL.ABS.NOINC R2 ;  /* 0x0000000002007343 */ /* 0x004fea0003c00000 */
.L_x_41:
[----:B------:R0:W1:Y:S01]  /*77b0*/  LDC.64 R2, c[0x4][R16] ;  /* 0x0100000010027b82 */ /* 0x0000620000000a00 */
[----:B------:R-:W-:Y:S01]  /*77c0*/  ULDC.64 UR6, c[0x4][0x98] ;  /* 0x0100260000067ab9 */ /* 0x000fe20000000a00 */
[----:B------:R-:W-:Y:S01]  /*77d0*/  ULDC.64 UR8, c[0x4][0xa0] ;  /* 0x0100280000087ab9 */ /* 0x000fe20000000a00 */
[----:B------:R-:W-:Y:S01]  /*77e0*/  ULDC.64 UR4, c[0x4][0x18] ;  /* 0x0100060000047ab9 */ /* 0x000fe20000000a00 */
[----:B------:R-:W-:Y:S02]  /*77f0*/  IMAD.U32 R4, RZ, RZ, UR6 ;  /* 0x00000006ff047e24 */ /* 0x000fe4000f8e00ff */
        /* <DEDUP_REMOVED lines=9> */
[----:B-1----:R-:W-:Y:S05]  /*7890*/  CALL.ABS.NOINC R2 ;  /* 0x0000000002007343 */ /* 0x002fea0003c00000 */
.L_x_40:
[----:B------:R-:W-:Y:S01]  /*78a0*/  ULDC.64 UR4, c[0x0][0x9f8] ;  /* 0x00027e0000047ab9 */ /* 0x000fe20000000a00 */
[----:B------:R-:W2:Y:S01]  /*78b0*/  LDL R16, [R1+0x20] ;  /* 0x0000200001107983 */ /* 0x000ea20000100800 */
[----:B------:R-:W-:-:S04]  /*78c0*/  ISETP.NE.U32.AND P0, PT, RZ, UR4, PT ;  /* 0x00000004ff007c0c */ /* 0x000fc8000bf05070 */
[----:B------:R-:W-:-:S13]  /*78d0*/  ISETP.NE.AND.EX P0, PT, RZ, UR5, PT, P0 ;  /* 0x00000005ff007c0c */ /* 0x000fda000bf05300 */
[----:B------:R-:W0:Y:S02]  /*78e0*/  @P0 LDC.64 R2, c[0x0][0x9f8] ;  /* 0x00027e00ff020b82 */ /* 0x000e240000000a00 */
[----:B0-----:R-:W-:-:S05]  /*78f0*/  @P0 IMAD.WIDE R2, R19, 0x4, R2 ;  /* 0x0000000413020825 */ /* 0x001fca00078e0202 */
[----:B-1----:R0:W3:Y:S01]  /*7900*/  @P0 LDG.E R19, desc[UR42][R2.64] ;  /* 0x0000002a02130981 */ /* 0x0020e2000c1e1900 */
[----:B------:R-:W-:Y:S01]  /*7910*/  UMOV UR4, 0xffffffff ;  /* 0xffffffff00047882 */ /* 0x000fe20000000000 */
[----:B0-----:R-:W0:Y:S02]  /*7920*/  LDC.64 R2, c[0x0][0x418] ;  /* 0x00010600ff027b82 */ /* 0x001e240000000a00 */
[----:B0-----:R-:W-:-:S04]  /*7930*/  ISETP.NE.U32.AND P0, PT, R2, RZ, PT ;  /* 0x000000ff0200720c */ /* 0x001fc80003f05070 */
[----:B------:R-:W-:-:S04]  /*7940*/  ISETP.NE.AND.EX P1, PT, R3, RZ, PT, P0 ;  /* 0x000000ff0300720c */ /* 0x000fc80003f25300 */
[----:B------:R-:W-:Y:S01]  /*7950*/  P2R R0, PR, RZ, 0x2 ;  /* 0x00000002ff007803 */ /* 0x000fe20000000000 */
[----:B--2---:R-:W-:-:S05]  /*7960*/  VIADD R8, R16, 0xffffffff ;  /* 0xffffffff10087836 */ /* 0x004fca0000000000 */
[----:B------:R0:W-:Y:S04]  /*7970*/  STL [R1+0x18], R8 ;  /* 0x0000180801007387 */ /* 0x0001e80000100800 */
[----:B------:R0:W-:Y:S01]  /*7980*/  STL [R1+0xc], R0 ;  /* 0x00000c0001007387 */ /* 0x0001e20000100800 */
[----:B---3--:R-:W-:Y:S02]  /*7990*/  SHF.R.S32.HI R7, RZ, 0x1f, R19 ;  /* 0x0000001fff077819 */ /* 0x008fe40000011413 */
[----:B------:R-:W-:-:S03]  /*79a0*/  SEL R16, R19, RZ, !P1 ;  /* 0x000000ff13107207 */ /* 0x000fc60004800000 */
[----:B------:R0:W-:Y:S01]  /*79b0*/  STL [R1+0x4], R7 ;  /* 0x0000040701007387 */ /* 0x0001e20000100800 */
[----:B------:R-:W-:Y:S05]  /*79c0*/  BRA.DIV UR4, `(.L_x_42) ;  /* 0x0000003a04887947 */ /* 0x000fea000b800000 */
[----:B0-----:R-:W0:Y:S02]  /*79d0*/  S2R R0, SR_TID.X ;  /* 0x0000000000007919 */ /* 0x001e240000002100 */
[----:B0-----:R-:W-:-:S04]  /*79e0*/  SHF.R.U32.HI R0, RZ, 0x5, R0 ;  /* 0x00000005ff007819 */ /* 0x001fc80000011600 */
[----:B------:R-:W-:-:S05]  /*79f0*/  LOP3.LUT R0, R0, 0x3, RZ, 0xc0, !PT ;  /* 0x0000000300007812 */ /* 0x000fca00078ec0ff */
[----:B------:R0:W1:Y:S02]  /*7a00*/  SHFL.IDX PT, R14, R0, RZ, 0x1f ;  /* 0x00001fff000e7589 */ /* 0x00006400000e0000 */
.L_x_130:
[----:B------:R-:W-:Y:S02]  /*7a10*/  PLOP3.LUT P2, PT, PT, PT, PT, 0x8, 0x0 ;  /* 0x000000000000781c */ /* 0x000fe40003f4e170 */
[----:B-1----:R-:W-:Y:S02]  /*7a20*/  ISETP.NE.AND P0, PT, R14, RZ, PT ;  /* 0x000000ff0e00720c */ /* 0x002fe40003f05270 */
[----:B0-----:R-:W-:-:S05]  /*7a30*/  P2R R0, PR, RZ, 0x4 ;  /* 0x00000004ff007803 */ /* 0x001fca0000000000 */
[----:B------:R0:W-:Y:S06]  /*7a40*/  STL [R1+0x8], R0 ;  /* 0x0000080001007387 */ /* 0x0001ec0000100800 */
[----:B------:R-:W-:Y:S05]  /*7a50*/  @P0 BRA `(.L_x_43) ;  /* 0x0000000000f80947 */ /* 0x000fea0003800000 */
[----:B------:R-:W-:-:S03]  /*7a60*/  UMOV UR4, 0xffffffff ;  /* 0xffffffff00047882 */ /* 0x000fc60000000000 */
[----:B------:R-:W-:Y:S05]  /*7a70*/  BRA.DIV UR4, `(.L_x_44) ;  /* 0x0000003a04907947 */ /* 0x000fea000b800000 */
[----:B------:R-:W-:-:S13]  /*7a80*/  ELECT P6, URZ, PT ;  /* 0x00000000003f782f */ /* 0x000fda00038c0000 */
.L_x_133:
[----:B------:R-:W-:Y:S05]  /*7a90*/  @!P6 BRA `(.L_x_43) ;  /* 0x0000000000e8e947 */ /* 0x000fea0003800000 */
[----:B------:R1:W-:Y:S01]  /*7aa0*/  STL [R1+0x28], R8 ;  /* 0x0000280801007387 */ /* 0x0003e20000100800 */
[----:B------:R-:W-:Y:S01]  /*7ab0*/  IMAD.MOV.U32 R16, RZ, RZ, R19 ;  /* 0x000000ffff107224 */ /* 0x000fe200078e0013 */
[----:B------:R-:W-:Y:S06]  /*7ac0*/  @!P1 BRA `(.L_x_45) ;  /* 0x00000000004c9947 */ /* 0x000fec0003800000 */
[----:B------:R-:W2:Y:S01]  /*7ad0*/  LDC R6, c[0x0][0x43c] ;  /* 0x00010f00ff067b82 */ /* 0x000ea20000000800 */
[----:B0-----:R-:W-:Y:S01]  /*7ae0*/  IMAD.MOV.U32 R0, RZ, RZ, R8 ;  /* 0x000000ffff007224 */ /* 0x001fe200078e0008 */
[----:B------:R-:W-:Y:S01]  /*7af0*/  ULDC.64 UR4, c[0x0][0x428] ;  /* 0x00010a0000047ab9 */ /* 0x000fe20000000a00 */
[----:B--2---:R-:W-:-:S13]  /*7b00*/  ISETP.NE.AND P0, PT, R6, 0x1, PT ;  /* 0x000000010600780c */ /* 0x004fda0003f05270 */
[----:B------:R-:W0:Y:S02]  /*7b10*/  @P0 LDC.64 R4, c[0x0][0x440] ;  /* 0x00011000ff040b82 */ /* 0x000e240000000a00 */
[----:B0-----:R-:W-:-:S05]  /*7b20*/  @P0 IMAD.HI.U32 R4, R8, R4, RZ ;  /* 0x0000000408040227 */ /* 0x001fca00078e00ff */
[----:B------:R-:W-:-:S04]  /*7b30*/  @P0 SHF.R.U32.HI R0, RZ, R5, R4 ;  /* 0x00000005ff000219 */ /* 0x000fc80000011604 */
[--C-:B------:R-:W-:Y:S01]  /*7b40*/  SHF.R.S32.HI R5, RZ, 0x1f, R0.reuse ;  /* 0x0000001fff057819 */ /* 0x100fe20000011400 */
[----:B------:R-:W-:-:S04]  /*7b50*/  IMAD.MOV R4, RZ, RZ, -R0 ;  /* 0x000000ffff047224 */ /* 0x000fc800078e0a00 */
[----:B------:R-:W-:Y:S02]  /*7b60*/  IMAD R6, R6, R4, R8 ;  /* 0x0000000406067224 */ /* 0x000fe400078e0208 */
[----:B------:R-:W-:-:S03]  /*7b70*/  IMAD.MOV.U32 R4, RZ, RZ, R0 ;  /* 0x000000ffff047224 */ /* 0x000fc600078e0000 */
[----:B------:R0:W-:Y:S01]  /*7b80*/  STL [R1+0x28], R6 ;  /* 0x0000280601007387 */ /* 0x0001e20000100800 */
[----:B------:R-:W-:-:S03]  /*7b90*/  IMAD.WIDE.U32 R4, R19, UR4, R4 ;  /* 0x0000000413047c25 */ /* 0x000fc6000f8e0004 */
[----:B------:R-:W-:Y:S01]  /*7ba0*/  LEA R2, P0, R4, R2, 0x2 ;  /* 0x0000000204027211 */ /* 0x000fe200078010ff */
[----:B0-----:R-:W-:-:S04]  /*7bb0*/  IMAD R6, R7, UR4, RZ ;  /* 0x0000000407067c24 */ /* 0x001fc8000f8e02ff */
[----:B------:R-:W-:-:S04]  /*7bc0*/  IMAD R0, R19, UR5, R6 ;  /* 0x0000000513007c24 */ /* 0x000fc8000f8e0206 */
[----:B------:R-:W-:-:S05]  /*7bd0*/  IMAD.IADD R0, R5, 0x1, R0 ;  /* 0x0000000105007824 */ /* 0x000fca00078e0200 */
[----:B------:R-:W-:-:S05]  /*7be0*/  LEA.HI.X R3, R4, R3, R0, 0x2, P0 ;  /* 0x0000000304037211 */ /* 0x000fca00000f1400 */
[----:B------:R2:W5:Y:S02]  /*7bf0*/  LDG.E R16, desc[UR42][R2.64] ;  /* 0x0000002a02107981 */ /* 0x000564000c1e1900 */
.L_x_45:
[----:B--2---:R-:W2:Y:S01]  /*7c00*/  LDL R2, [R1] ;  /* 0x0000000001027983 */ /* 0x004ea20000100800 */
[----:B0-----:R-:W-:Y:S02]  /*7c10*/  LEA R0, R18, UR36, 0x3 ;  /* 0x0000002412007c11 */ /* 0x001fe4000f8e18ff */
[----:B--2---:R-:W-:-:S04]  /*7c20*/  SHF.L.U32 R2, R2, 0x1f, RZ ;  /* 0x0000001f02027819 */ /* 0x004fc800000006ff */
[----:B------:R-:W0:Y:S02]  /*7c30*/  SYNCS.PHASECHK.TRANS64.TRYWAIT P0, [R0+URZ+0x22840], R2 ;  /* 0x02284002000075a7 */ /* 0x000e24000800017f */
[----:B0-----:R-:W-:Y:S05]  /*7c40*/  @!P0 BRA `(.L_x_46) ;  /* 0x00000038003c8947 */ /* 0x001fea0003800000 */
.L_x_134:
[----:B------:R-:W2:Y:S02]  /*7c50*/  S2R R3, SR_TID.X ;  /* 0x0000000000037919 */ /* 0x000ea40000002100 */
[----:B--2---:R-:W-:-:S04]  /*7c60*/  LOP3.LUT R3, R3, 0x7f, RZ, 0xc0, !PT ;  /* 0x0000007f03037812 */ /* 0x004fc800078ec0ff */
[----:B------:R-:W-:-:S13]  /*7c70*/  ISETP.NE.AND P0, PT, R3, RZ, PT ;  /* 0x000000ff0300720c */ /* 0x000fda0003f05270 */
[----:B------:R-:W-:Y:S05]  /*7c80*/  @P0 BRA `(.L_x_47) ;  /* 0x00000000001c0947 */ /* 0x000fea0003800000 */
[----:B------:R-:W2:Y:S01]  /*7c90*/  S2R R3, SR_TID.X ;  /* 0x0000000000037919 */ /* 0x000ea20000002100 */
[----:B0-----:R-:W-:-:S04]  /*7ca0*/  IMAD.MOV.U32 R2, RZ, RZ, 0x3000 ;  /* 0x00003000ff027424 */ /* 0x001fc800078e00ff */
[----:B------:R3:W-:Y:S01]  /*7cb0*/  SYNCS.ARRIVE.TRANS64 RZ, [R0+URZ+0x22830], R2 ;  /* 0x0228300200ff79a7 */ /* 0x0007e2000800003f */
[----:B--2---:R-:W-:-:S04]  /*7cc0*/  LOP3.LUT R3, R3, 0x1f, RZ, 0xc0, !PT ;  /* 0x0000001f03037812 */ /* 0x004fc800078ec0ff */
[----:B------:R-:W-:-:S13]  /*7cd0*/  ISETP.NE.AND P0, PT, R3, RZ, PT ;  /* 0x000000ff0300720c */ /* 0x000fda0003f05270 */
[----:B---3--:R-:W-:Y:S05]  /*7ce0*/  @!P0 BRA `(.L_x_47) ;  /* 0x0000000000048947 */ /* 0x008fea0003800000 */
[----:B------:R-:W-:Y:S01]  /*7cf0*/  BPT.TRAP 0x1 ;  /* 0x000000040000795c */ /* 0x000fe20000300000 */
.L_x_47:
[----:B0-----:R-:W2:Y:S01]  /*7d00*/  LDL R2, [R1+0x28] ;  /* 0x0000280001027983 */ /* 0x001ea20000100800 */
[----:B------:R-:W-:Y:S01]  /*7d10*/  R2UR UR8, R18 ;  /* 0x00000000120872ca */ /* 0x000fe200000e0000 */
[----:B------:R-:W-:Y:S01]  /*7d20*/  UIADD3 UR4, UP0, UR40, 0x370, URZ ;  /* 0x0000037028047890 */ /* 0x000fe2000ff1e03f */
[----:B------:R-:W-:Y:S01]  /*7d30*/  R2UR UR9, R0 ;  /* 0x00000000000972ca */ /* 0x000fe200000e0000 */
[----:B------:R-:W-:Y:S01]  /*7d40*/  UMOV UR6, 0x0 ;  /* 0x0000000000067882 */ /* 0x000fe20000000000 */
[----:B------:R-:W-:Y:S01]  /*7d50*/  R2UR UR12, R17 ;  /* 0x00000000110c72ca */ /* 0x000fe200000e0000 */
[----:B------:R-:W-:Y:S01]  /*7d60*/  UIADD3.X UR5, URZ, UR41, URZ, UP0, !UPT ;  /* 0x000000293f057290 */ /* 0x000fe200087fe43f */
[----:B-----5:R-:W-:Y:S01]  /*7d70*/  R2UR UR13, R16 ;  /* 0x00000000100d72ca */ /* 0x020fe200000e0000 */
[----:B------:R-:W-:Y:S01]  /*7d80*/  UMOV UR7, 0x14f00000 ;  /* 0x14f0000000077882 */ /* 0x000fe20000000000 */
[----:B------:R-:W-:Y:S01]  /*7d90*/  PLOP3.LUT P0, PT, PT, PT, PT, 0x80, 0x0 ;  /* 0x000000000000781c */ /* 0x000fe20003f0f070 */
[----:B------:R-:W-:-:S03]  /*7da0*/  UMOV UR10, URZ ;  /* 0x0000003f000a7c82 */ /* 0x000fc60008000000 */
[----:B------:R-:W-:Y:S01]  /*7db0*/  P2R R0, PR, RZ, 0x1 ;  /* 0x00000001ff007803 */ /* 0x000fe20000000000 */
[----:B------:R-:W-:Y:S02]  /*7dc0*/  UIMAD UR8, UR8, 0x3000, UR36 ;  /* 0x00003000080878a4 */ /* 0x000fe4000f8e0224 */
[----:B------:R-:W-:Y:S02]  /*7dd0*/  UIADD3 UR9, UR9, 0x22830, URZ ;  /* 0x0002283009097890 */ /* 0x000fe4000fffe03f */
[----:B------:R-:W-:Y:S01]  /*7de0*/  UIADD3 UR8, UR8, 0x1c400, URZ ;  /* 0x0001c40008087890 */ /* 0x000fe2000fffe03f */
[----:B------:R3:W-:Y:S01]  /*7df0*/  STL [R1+0x8], R0 ;  /* 0x0000080001007387 */ /* 0x0007e20000100800 */
[----:B--2---:R-:W-:-:S13]  /*7e00*/  R2UR UR11, R2 ;  /* 0x00000000020b72ca */ /* 0x004fda00000e0000 */
[----:B------:R-:W-:-:S09]  /*7e10*/  UIMAD UR11, UR11, 0x60, URZ ;  /* 0x000000600b0b78a4 */ /* 0x000fd2000f8e023f */
[----:B------:R3:W-:Y:S02]  /*7e20*/  UTMALDG.4D [UR8], [UR4], desc[UR6] ;  /* 0x00000608040075b4 */ /* 0x0007e40008019000 */
[----:B---3--:R-:W-:Y:S01]  /*7e30*/  NOP ;  /* 0x0000000000007918 */ /* 0x008fe20000000000 */
.L_x_43:
[----:B------:R-:W-:Y:S05]  /*7e40*/  WARPSYNC.ALL ;  /* 0x0000000000007948 */ /* 0x000fea0003800000 */
[----:B------:R-:W-:Y:S01]  /*7e50*/  UIADD3 UR4, UR36, 0x18400, URZ ;  /* 0x0001840024047890 */ /* 0x000fe2000fffe03f */
[----:B------:R-:W-:Y:S03]  /*7e60*/  BAR.SYNC.DEFER_BLOCKING 0x8, 0x180 ;  /* 0x0206000000007b1d */ /* 0x000fe60000010000 */
[----:B------:R-:W-:-:S06]  /*7e70*/  ULOP3.LUT UP0, URZ, UR4, 0x3ff, URZ, 0xc0, !UPT ;  /* 0x000003ff043f7892 */ /* 0x000fcc000f80c03f */
[----:B------:R-:W-:-:S13]  /*7e80*/  PLOP3.LUT P0, PT, PT, PT, UP0, 0x80, 0x0 ;  /* 0x000000000000781c */ /* 0x000fda0003f0f008 */
[----:B------:R-:W-:Y:S05]  /*7e90*/  @!P0 BRA `(.L_x_48) ;  /* 0x0000000000408947 */ /* 0x000fea0003800000 */
[----:B------:R-:W-:Y:S01]  /*7ea0*/  MOV R2, 0x0 ;  /* 0x0000000000027802 */ /* 0x000fe20000000f00 */
[----:B------:R-:W-:Y:S01]  /*7eb0*/  ULDC.64 UR6, c[0x4][0x98] ;  /* 0x0100260000067ab9 */ /* 0x000fe20000000a00 */
[----:B------:R-:W-:Y:S01]  /*7ec0*/  ULDC.64 UR8, c[0x4][0xa0] ;  /* 0x0100280000087ab9 */ /* 0x000fe20000000a00 */
[----:B------:R-:W-:Y:S01]  /*7ed0*/  ULDC.64 UR4, c[0x4][0x20] ;  /* 0x0100080000047ab9 */ /* 0x000fe20000000a00 */
[----:B------:R-:W-:Y:S02]  /*7ee0*/  IMAD.U32 R4, RZ, RZ, UR6 ;  /* 0x00000006ff047e24 */ /* 0x000fe4000f8e00ff */
[----:B------:R-:W2:Y:S01]  /*7ef0*/  LDC.64 R2, c[0x4][R2] ;  /* 0x0100000002027b82 */ /* 0x000ea20000000a00 */
[----:B------:R-:W-:Y:S02]  /*7f00*/  IMAD.U32 R5, RZ, RZ, UR7 ;  /* 0x00000007ff057e24 */ /* 0x000fe4000f8e00ff */
[----:B------:R-:W-:Y:S02]  /*7f10*/  IMAD.U32 R6, RZ, RZ, UR8 ;  /* 0x00000008ff067e24 */ /* 0x000fe4000f8e00ff */
[----:B------:R-:W-:-:S02]  /*7f20*/  IMAD.U32 R7, RZ, RZ, UR9 ;  /* 0x00000009ff077e24 */ /* 0x000fc4000f8e00ff */
[----:B------:R-:W-:Y:S02]  /*7f30*/  IMAD.U32 R10, RZ, RZ, UR4 ;  /* 0x00000004ff0a7e24 */ /* 0x000fe4000f8e00ff */
[----:B------:R-:W-:Y:S02]  /*7f40*/  IMAD.U32 R11, RZ, RZ, UR5 ;  /* 0x00000005ff0b7e24 */ /* 0x000fe4000f8e00ff */
[----:B-1----:R-:W-:Y:S02]  /*7f50*/  IMAD.MOV.U32 R8, RZ, RZ, 0x70 ;  /* 0x00000070ff087424 */ /* 0x002fe400078e00ff */
[----:B------:R-:W-:Y:S02]  /*7f60*/  IMAD.MOV.U32 R12, RZ, RZ, 0x1 ;  /* 0x00000001ff0c7424 */ /* 0x000fe400078e00ff */
[----:B------:R-:W-:-:S07]  /*7f70*/  IMAD.MOV.U32 R13, RZ, RZ, RZ ;  /* 0x000000ffff0d7224 */ /* 0x000fce00078e00ff */
[----:B------:R-:W-:-:S07]  /*7f80*/  LEPC R20, `(.L_x_48) ;  /* 0x000000001014794e */ /* 0x000fce0000000000 */
[----:B0-2---:R-:W-:Y:S05]  /*7f90*/  CALL.ABS.NOINC R2 ;  /* 0x0000000002007343 */ /* 0x005fea0003c00000 */
.L_x_48:
[----:B------:R-:W2:Y:S01]  /*7fa0*/  LDL.LU R5, [R1+0x10] ;  /* 0x0000100001057983 */ /* 0x000ea20000300800 */
[----:B0-----:R-:W-:Y:S01]  /*7fb0*/  SHF.R.S32.HI R0, RZ, 0x1f, R17 ;  /* 0x0000001fff007819 */ /* 0x001fe20000011411 */
[----:B------:R-:W-:Y:S01]  /*7fc0*/  ULDC.64 UR4, c[0x0][0x2d8] ;  /* 0x0000b60000047ab9 */ /* 0x000fe20000000a00 */
[----:B-1----:R-:W0:Y:S01]  /*7fd0*/  LDC R8, c[0x0][0x448] ;  /* 0x00011200ff087b82 */ /* 0x002e220000000800 */
[----:B------:R-:W3:Y:S01]  /*7fe0*/  LDL.LU R7, [R1+0x1c] ;  /* 0x00001c0001077983 */ /* 0x000ee20000300800 */
[----:B------:R-:W-:Y:S01]  /*7ff0*/  ULDC UR6, c[0x0][0x2b8] ;  /* 0x0000ae0000067ab9 */ /* 0x000fe20000000800 */
[----:B------:R-:W-:Y:S02]  /*8000*/  IMAD R0, R0, UR4, RZ ;  /* 0x0000000400007c24 */ /* 0x000fe4000f8e02ff */
[C---:B------:R-:W-:Y:S01]  /*8010*/  IMAD.WIDE.U32 R2, R17.reuse, UR4, RZ ;  /* 0x0000000411027c25 */ /* 0x040fe2000f8e00ff */
[----:B------:R-:W4:Y:S03]  /*8020*/  LDL R4, [R1+0x24] ;  /* 0x0000240001047983 */ /* 0x000f260000100800 */
[----:B------:R-:W-:Y:S01]  /*8030*/  IMAD R0, R17, UR5, R0 ;  /* 0x0000000511007c24 */ /* 0x000fe2000f8e0200 */
[----:B------:R-:W-:-:S03]  /*8040*/  ULDC.64 UR4, c[0x0][0x2e0] ;  /* 0x0000b80000047ab9 */ /* 0x000fc60000000a00 */
[----:B------:R-:W-:Y:S01]  /*8050*/  IMAD.IADD R3, R3, 0x1, R0 ;  /* 0x0000000103037824 */ /* 0x000fe200078e0200 */
[----:B0-----:R-:W-:-:S13]  /*8060*/  ISETP.NE.AND P0, PT, R8, 0x1, PT ;  /* 0x000000010800780c */ /* 0x001fda0003f05270 */
[----:B------:R-:W0:Y:S01]  /*8070*/  @P0 LDC R6, c[0x0][0x44c] ;  /* 0x00011300ff060b82 */ /* 0x000e220000000800 */
[----:B--2---:R-:W-:Y:S01]  /*8080*/  SHF.R.S32.HI R0, RZ, 0x1f, R5 ;  /* 0x0000001fff007819 */ /* 0x004fe20000011405 */
[----:B------:R-:W-:-:S04]  /*8090*/  IMAD.WIDE.U32 R2, R5, UR4, R2 ;  /* 0x0000000405027c25 */ /* 0x000fc8000f8e0002 */
[----:B------:R-:W-:Y:S01]  /*80a0*/  IMAD R0, R0, UR4, RZ ;  /* 0x0000000400007c24 */ /* 0x000fe2000f8e02ff */
[----:B------:R-:W-:-:S03]  /*80b0*/  ULDC UR4, c[0x0][0xc38] ;  /* 0x00030e0000047ab9 */ /* 0x000fc60000000800 */
[----:B------:R-:W-:Y:S02]  /*80c0*/  IMAD R0, R5, UR5, R0 ;  /* 0x0000000505007c24 */ /* 0x000fe4000f8e0200 */
[----:B------:R-:W1:Y:S02]  /*80d0*/  S2R R5, SR_TID.X ;  /* 0x0000000000057919 */ /* 0x000e640000002100 */
[----:B------:R-:W-:Y:S02]  /*80e0*/  IMAD.IADD R3, R3, 0x1, R0 ;  /* 0x0000000103037824 */ /* 0x000fe400078e0200 */
[----:B---3--:R-:W-:Y:S02]  /*80f0*/  IMAD.MOV R0, RZ, RZ, -R7 ;  /* 0x000000ffff007224 */ /* 0x008fe400078e0a07 */
[----:B------:R-:W2:Y:S02]  /*8100*/  @P0 LDC R7, c[0x0][0x450] ;  /* 0x00011400ff070b82 */ /* 0x000ea40000000800 */
[----:B----4-:R-:W-:Y:S01]  /*8110*/  IMAD R0, R0, UR4, R4 ;  /* 0x0000000400007c24 */ /* 0x010fe2000f8e0204 */
[----:B------:R-:W3:Y:S01]  /*8120*/  S2R R10, SR_TID.X ;  /* 0x00000000000a7919 */ /* 0x000ee20000002100 */
[----:B------:R-:W-:-:S02]  /*8130*/  ULDC.64 UR4, c[0x0][0x2d0] ;  /* 0x0000b40000047ab9 */ /* 0x000fc40000000a00 */
[----:B------:R-:W-:Y:S01]  /*8140*/  IMAD.SHL.U32 R4, R0, 0x80, RZ ;  /* 0x0000008000047824 */ /* 0x000fe200078e00ff */
[----:B-1----:R-:W-:-:S04]  /*8150*/  LOP3.LUT R5, R5, 0x7f, RZ, 0xc0, !PT ;  /* 0x0000007f05057812 */ /* 0x002fc800078ec0ff */
[----:B------:R-:W-:Y:S02]  /*8160*/  SHF.R.U32.HI R9, RZ, 0x3, R5 ;  /* 0x00000003ff097819 */ /* 0x000fe40000011605 */
[----:B------:R-:W1:Y:S02]  /*8170*/  S2R R5, SR_TID.X ;  /* 0x0000000000057919 */ /* 0x000e640000002100 */
[----:B-1----:R-:W-:-:S05]  /*8180*/  IMAD.SHL.U32 R5, R5, 0x10, RZ ;  /* 0x0000001005057824 */ /* 0x002fca00078e00ff */
[----:B------:R-:W-:Y:S02]  /*8190*/  LOP3.LUT R5, R9, 0x70, R5, 0xf8, !PT ;  /* 0x0000007009057812 */ /* 0x000fe400078ef805 */
[----:B------:R1:W5:Y:S02]  /*81a0*/  LDL R9, [R1+0x14] ;  /* 0x0000140001097983 */ /* 0x0003640000100800 */
[----:B------:R-:W-:-:S05]  /*81b0*/  LOP3.LUT R0, R5, R4, RZ, 0xfc, !PT ;  /* 0x0000000405007212 */ /* 0x000fca00078efcff */
[----:B0-----:R-:W-:-:S04]  /*81c0*/  @P0 IMAD.HI.U32 R6, R0, R6, RZ ;  /* 0x0000000600060227 */ /* 0x001fc800078e00ff */
[----:B------:R-:W-:Y:S01]  /*81d0*/  IMAD.MOV.U32 R5, RZ, RZ, R0 ;  /* 0x000000ffff057224 */ /* 0x000fe200078e0000 */
[----:B--2---:R-:W-:-:S05]  /*81e0*/  @P0 SHF.R.U32.HI R5, RZ, R7, R6 ;  /* 0x00000007ff050219 */ /* 0x004fca0000011606 */
[----:B------:R-:W-:-:S04]  /*81f0*/  IMAD.MOV R6, RZ, RZ, -R5 ;  /* 0x000000ffff067224 */ /* 0x000fc800078e0a05 */
[----:B------:R-:W-:Y:S01]  /*8200*/  IMAD R0, R8, R6, R0 ;  /* 0x0000000608007224 */ /* 0x000fe200078e0200 */
[----:B------:R-:W-:Y:S01]  /*8210*/  SHF.R.S32.HI R6, RZ, 0x1f, R5 ;  /* 0x0000001fff067819 */ /* 0x000fe20000011405 */
[----:B------:R-:W-:-:S04]  /*8220*/  IMAD.WIDE.U32 R2, R5, UR4, R2 ;  /* 0x0000000405027c25 */ /* 0x000fc8000f8e0002 */
[----:B------:R-:W-:-:S04]  /*8230*/  IMAD R6, R6, UR4, RZ ;  /* 0x0000000406067c24 */ /* 0x000fc8000f8e02ff */
[----:B------:R-:W-:Y:S01]  /*8240*/  IMAD R6, R5, UR5, R6 ;  /* 0x0000000505067c24 */ /* 0x000fe2000f8e0206 */
[----:B------:R-:W-:Y:S01]  /*8250*/  SHF.R.S32.HI R5, RZ, 0x1f, R0 ;  /* 0x0000001fff057819 */ /* 0x000fe20000011400 */
[----:B------:R-:W-:Y:S02]  /*8260*/  ULDC.64 UR4, c[0x0][0x2c8] ;  /* 0x0000b20000047ab9 */ /* 0x000fe40000000a00 */
[----:B------:R-:W-:Y:S02]  /*8270*/  IMAD.IADD R3, R3, 0x1, R6 ;  /* 0x0000000103037824 */ /* 0x000fe400078e0206 */
[----:B------:R-:W-:Y:S02]  /*8280*/  IMAD R5, R5, UR4, RZ ;  /* 0x0000000405057c24 */ /* 0x000fe4000f8e02ff */
[----:B------:R-:W-:-:S04]  /*8290*/  IMAD.WIDE.U32 R2, R0, UR4, R2 ;  /* 0x0000000400027c25 */ /* 0x000fc8000f8e0002 */
[----:B---3--:R-:W-:Y:S02]  /*82a0*/  IMAD.SHL.U32 R10, R10, 0x8, RZ ;  /* 0x000000080a0a7824 */ /* 0x008fe400078e00ff */
[----:B------:R-:W-:Y:S01]  /*82b0*/  IMAD R5, R0, UR5, R5 ;  /* 0x0000000500057c24 */ /* 0x000fe2000f8e0205 */
[----:B------:R-:W-:Y:S02]  /*82c0*/  ULDC.64 UR4, c[0x0][0x280] ;  /* 0x0000a00000047ab9 */ /* 0x000fe40000000a00 */
[----:B------:R-:W-:Y:S01]  /*82d0*/  LOP3.LUT R10, R10, 0x38, RZ, 0xc0, !PT ;  /* 0x000000380a0a7812 */ /* 0x000fe200078ec0ff */
[----:B------:R-:W-:Y:S01]  /*82e0*/  IMAD.IADD R5, R3, 0x1, R5 ;  /* 0x0000000103057824 */ /* 0x000fe200078e0205 */
[----:B------:R-:W-:Y:S01]  /*82f0*/  LEA R0, P1, R2, UR4, 0x1 ;  /* 0x0000000402007c11 */ /* 0x000fe2000f8208ff */
[----:B------:R-:W-:Y:S01]  /*8300*/  UMOV UR4, 0xffffffff ;  /* 0xffffffff00047882 */ /* 0x000fe20000000000 */
[----:B------:R-:W-:Y:S02]  /*8310*/  ISETP.GE.AND P0, PT, R10, UR6, PT ;  /* 0x000000060a007c0c */ /* 0x000fe4000bf06270 */
[----:B------:R-:W-:Y:S01]  /*8320*/  LEA.HI.X R2, R2, UR5, R5, 0x1, P1 ;  /* 0x0000000502027c11 */ /* 0x000fe200088f0c05 */
[----:B-1----:R-:W-:Y:S10]  /*8330*/  BRA.DIV UR4, `(.L_x_49) ;  /* 0x0000003204947947 */ /* 0x002ff4000b800000 */
[----:B------:R-:W0:Y:S01]  /*8340*/  S2R R6, SR_TID.X ;  /* 0x0000000000067919 */ /* 0x000e220000002100 */
[----:B------:R-:W-:Y:S02]  /*8350*/  ULDC UR4, c[0x0][0x288] ;  /* 0x0000a20000047ab9 */ /* 0x000fe40000000800 */
[----:B------:R-:W-:Y:S01]  /*8360*/  IMAD R3, R8, UR4, RZ ;  /* 0x0000000408037c24 */ /* 0x000fe2000f8e02ff */
[----:B------:R-:W1:Y:S04]  /*8370*/  SHFL.IDX PT, R7, R0, RZ, 0x181f ;  /* 0x00181fff00077589 */ /* 0x000e6800000e0000 */
[----:B------:R-:W-:Y:S01]  /*8380*/  SHFL.IDX PT, R8, R2, 0x1, 0x181f ;  /* 0x00381f0002087f89 */ /* 0x000fe200000e0000 */
[----:B0-----:R-:W-:-:S04]  /*8390*/  LOP3.LUT R6, R6, 0x7f, RZ, 0xc0, !PT ;  /* 0x0000007f06067812 */ /* 0x001fc800078ec0ff */
[----:B------:R-:W-:-:S05]  /*83a0*/  SHF.R.U32.HI R6, RZ, 0x3, R6 ;  /* 0x00000003ff067819 */ /* 0x000fca0000011606 */
[----:B------:R-:W-:Y:S02]  /*83b0*/  IMAD.IADD R4, R6, 0x1, R4 ;  /* 0x0000000106047824 */ /* 0x000fe400078e0204 */
[----:B------:R-:W0:Y:S02]  /*83c0*/  SHFL.IDX PT, R6, R2, RZ, 0x181f ;  /* 0x00181fff02067589 */ /* 0x000e2400000e0000 */
[C---:B------:R-:W-:Y:S01]  /*83d0*/  VIADD R5, R4.reuse, 0x10 ;  /* 0x0000001004057836 */ /* 0x040fe20000000000 */
[----:B------:R-:W-:-:S04]  /*83e0*/  ISETP.GE.AND P1, PT, R4, R3, PT ;  /* 0x000000030400720c */ /* 0x000fc80003f26270 */
[----:B------:R-:W-:Y:S02]  /*83f0*/  ISETP.GE.AND P2, PT, R5, R3, PT ;  /* 0x000000030500720c */ /* 0x000fe40003f46270 */
[----:B------:R-:W2:Y:S07]  /*8400*/  SHFL.IDX PT, R5, R0, 0x1, 0x181f ;  /* 0x00381f0000057f89 */ /* 0x000eae00000e0000 */
[----:B-1----:R-:W-:-:S05]  /*8410*/  @!P1 LEA R7, P3, R10, R7, 0x1 ;  /* 0x000000070a079211 */ /* 0x002fca00078608ff */
[----:B0-----:R-:W-:-:S05]  /*8420*/  @!P1 IMAD.X R6, RZ, RZ, R6, P3 ;  /* 0x000000ffff069224 */ /* 0x001fca00018e0606 */
[----:B------:R-:W-:-:S04]  /*8430*/  @!P1 LOP3.LUT R7, R7, R6, RZ, 0x3c, !PT ;  /* 0x0000000607079212 */ /* 0x000fc800078e3cff */
[----:B------:R-:W-:-:S04]  /*8440*/  @!P1 LOP3.LUT R6, R7, R6, RZ, 0x3c, !PT ;  /* 0x0000000607069212 */ /* 0x000fc800078e3cff */
[----:B------:R-:W-:-:S05]  /*8450*/  @!P1 LOP3.LUT R7, R7, R6, RZ, 0x3c, !PT ;  /* 0x0000000607079212 */ /* 0x000fca00078e3cff */
[----:B-----5:R2:W-:Y:S02]  /*8460*/  @!P1 LDGSTS.E.BYPASS.LTC128B.128 [R9+0x18400], desc[UR42][R6.64], !P0 ;  /* 0x1840000006099fae */ /* 0x0205e4000c101d6a */
[----:B--2---:R-:W-:Y:S01]  /*8470*/  @!P2 LEA R7, P1, R10, R5, 0x1 ;  /* 0x000000050a07a211 */ /* 0x004fe200078208ff */
[----:B------:R-:W-:-:S04]  /*8480*/  VIADD R5, R4, 0x20 ;  /* 0x0000002004057836 */ /* 0x000fc80000000000 */
[----:B------:R-:W-:Y:S01]  /*8490*/  @!P2 IMAD.X R6, RZ, RZ, R8, P1 ;  /* 0x000000ffff06a224 */ /* 0x000fe200008e0608 */
[----:B------:R-:W-:Y:S01]  /*84a0*/  ISETP.GE.AND P1, PT, R5, R3, PT ;  /* 0x000000030500720c */ /* 0x000fe20003f26270 */
[----:B------:R-:W-:-:S03]  /*84b0*/  VIADD R5, R4, 0x30 ;  /* 0x0000003004057836 */ /* 0x000fc60000000000 */
[----:B------:R-:W-:-:S04]  /*84c0*/  @!P2 LOP3.LUT R7, R7, R6, RZ, 0x3c, !PT ;  /* 0x000000060707a212 */ /* 0x000fc800078e3cff */
[----:B------:R-:W-:-:S04]  /*84d0*/  @!P2 LOP3.LUT R6, R7, R6, RZ, 0x3c, !PT ;  /* 0x000000060706a212 */ /* 0x000fc800078e3cff */
[----:B------:R-:W-:-:S05]  /*84e0*/  @!P2 LOP3.LUT R7, R7, R6, RZ, 0x3c, !PT ;  /* 0x000000060707a212 */ /* 0x000fca00078e3cff */
[----:B------:R0:W-:Y:S04]  /*84f0*/  @!P2 LDGSTS.E.BYPASS.LTC128B.128 [R9+0x18c00], desc[UR42][R6.64], !P0 ;  /* 0x18c000000609afae */ /* 0x0001e8000c101d6a */
[----:B0-----:R-:W0:Y:S04]  /*8500*/  SHFL.IDX PT, R7, R0, 0x2, 0x181f ;  /* 0x00581f0000077f89 */ /* 0x001e2800000e0000 */
[----:B------:R-:W1:Y:S01]  /*8510*/  SHFL.IDX PT, R6, R2, 0x2, 0x181f ;  /* 0x00581f0002067f89 */ /* 0x000e6200000e0000 */
[----:B0-----:R-:W-:-:S05]  /*8520*/  @!P1 LEA R7, P2, R10, R7, 0x1 ;  /* 0x000000070a079211 */ /* 0x001fca00078408ff */
[----:B-1----:R-:W-:-:S05]  /*8530*/  @!P1 IMAD.X R6, RZ, RZ, R6, P2 ;  /* 0x000000ffff069224 */ /* 0x002fca00010e0606 */
[----:B------:R-:W-:-:S04]  /*8540*/  @!P1 LOP3.LUT R7, R7, R6, RZ, 0x3c, !PT ;  /* 0x0000000607079212 */ /* 0x000fc800078e3cff */
[----:B------:R-:W-:-:S04]  /*8550*/  @!P1 LOP3.LUT R6, R7, R6, RZ, 0x3c, !PT ;  /* 0x0000000607069212 */ /* 0x000fc800078e3cff */
[----:B------:R-:W-:-:S05]  /*8560*/  @!P1 LOP3.LUT R7, R7, R6, RZ, 0x3c, !PT ;  /* 0x0000000607079212 */ /* 0x000fca00078e3cff */
[----:B------:R0:W-:Y:S01]  /*8570*/  @!P1 LDGSTS.E.BYPASS.LTC128B.128 [R9+0x19400], desc[UR42][R6.64], !P0 ;  /* 0x1940000006099fae */ /* 0x0001e2000c101d6a */
[----:B------:R-:W-:Y:S01]  /*8580*/  ISETP.GE.AND P1, PT, R5, R3, PT ;  /* 0x000000030500720c */ /* 0x000fe20003f26270 */
[----:B------:R-:W-:Y:S02]  /*8590*/  VIADD R5, R4, 0x40 ;  /* 0x0000004004057836 */ /* 0x000fe40000000000 */
[----:B0-----:R-:W0:Y:S04]  /*85a0*/  SHFL.IDX PT, R7, R0, 0x3, 0x181f ;  /* 0x00781f0000077f89 */ /* 0x001e2800000e0000 */
[----:B------:R-:W1:Y:S06]  /*85b0*/  SHFL.IDX PT, R6, R2, 0x3, 0x181f ;  /* 0x00781f0002067f89 */ /* 0x000e6c00000e0000 */
        /* <DEDUP_REMOVED lines=26> */
[----:B------:R-:W-:-:S03]  /*8760*/  ISETP.GE.AND P1, PT, R5, R3, PT ;  /* 0x000000030500720c */ /* 0x000fc60003f26270 */
[----:B------:R-:W-:Y:S04]  /*8770*/  SHFL.IDX PT, R5, R2, 0x7, 0x181f ;  /* 0x00f81f0002057f89 */ /* 0x000fe800000e0000 */
[----:B0-----:R-:W0:Y:S04]  /*8780*/  SHFL.IDX PT, R7, R0, 0x6, 0x181f ;  /* 0x00d81f0000077f89 */ /* 0x001e2800000e0000 */
[----:B------:R-:W1:Y:S04]  /*8790*/  SHFL.IDX PT, R6, R2, 0x6, 0x181f ;  /* 0x00d81f0002067f89 */ /* 0x000e6800000e0000 */
[----:B------:R-:W2:Y:S01]  /*87a0*/  SHFL.IDX PT, R0, R0, 0x7, 0x181f ;  /* 0x00f81f0000007f89 */ /* 0x000ea200000e0000 */
[----:B0-----:R-:W-:-:S05]  /*87b0*/  @!P1 LEA R7, P2, R10, R7, 0x1 ;  /* 0x000000070a079211 */ /* 0x001fca00078408ff */
[----:B-1----:R-:W-:-:S05]  /*87c0*/  @!P1 IMAD.X R6, RZ, RZ, R6, P2 ;  /* 0x000000ffff069224 */ /* 0x002fca00010e0606 */
[----:B------:R-:W-:-:S04]  /*87d0*/  @!P1 LOP3.LUT R7, R7, R6, RZ, 0x3c, !PT ;  /* 0x0000000607079212 */ /* 0x000fc800078e3cff */
[----:B------:R-:W-:-:S04]  /*87e0*/  @!P1 LOP3.LUT R6, R7, R6, RZ, 0x3c, !PT ;  /* 0x0000000607069212 */ /* 0x000fc800078e3cff */
[----:B------:R-:W-:-:S05]  /*87f0*/  @!P1 LOP3.LUT R7, R7, R6, RZ, 0x3c, !PT ;  /* 0x0000000607079212 */ /* 0x000fca00078e3cff */
[----:B--2---:R0:W-:Y:S02]  /*8800*/  @!P1 LDGSTS.E.BYPASS.LTC128B.128 [R9+0x1b400], desc[UR42][R6.64], !P0 ;  /* 0x1b40000006099fae */ /* 0x0041e4000c101d6a */
.L_x_151:
[----:B01----:R-:W2:Y:S01]  /*8810*/  LDL R6, [R1+0x30] ;  /* 0x0000300001067983 */ /* 0x003ea20000100800 */
[----:B------:R-:W-:-:S05]  /*8820*/  VIADD R4, R4, 0x70 ;  /* 0x0000007004047836 */ /* 0x000fca0000000000 */
[----:B------:R-:W-:-:S13]  /*8830*/  ISETP.GE.AND P1, PT, R4, R3, PT ;  /* 0x000000030400720c */ /* 0x000fda0003f26270 */
[----:B------:R-:W-:-:S05]  /*8840*/  @!P1 LEA R2, P2, R10, R0, 0x1 ;  /* 0x000000000a029211 */ /* 0x000fca00078408ff */
[----:B------:R-:W-:-:S05]  /*8850*/  @!P1 IMAD.X R3, RZ, RZ, R5, P2 ;  /* 0x000000ffff039224 */ /* 0x000fca00010e0605 */
[----:B------:R-:W-:Y:S01]  /*8860*/  @!PT LDS RZ, [RZ] ;  /* 0x00000000fffff984 */ /* 0x000fe20000000800 */
[----:B------:R-:W-:Y:S01]  /*8870*/  @!PT LDS RZ, [RZ] ;  /* 0x00000000fffff984 */ /* 0x000fe20000000800 */
[----:B------:R-:W-:Y:S01]  /*8880*/  @!PT LDS RZ, [RZ] ;  /* 0x00000000fffff984 */ /* 0x000fe20000000800 */
[----:B------:R0:W-:Y:S01]  /*8890*/  @!P1 LDGSTS.E.BYPASS.LTC128B.128 [R9+0x1bc00], desc[UR42][R2.64], !P0 ;  /* 0x1bc0000002099fae */ /* 0x0001e2000c101d6a */
[----:B------:R-:W-:Y:S01]  /*88a0*/  NOP ;  /* 0x0000000000007918 */ /* 0x000fe20000000000 */
[----:B------:R-:W-:Y:S02]  /*88b0*/  SYNCS.ARRIVE.TRANS64.RED.A0T1 RZ, [UR36+0x22800], RZ ;  /* 0x022800ffffff79a7 */ /* 0x000fe40008200424 */
[----:B------:R-:W-:Y:S01]  /*88c0*/  ARRIVES.LDGSTSBAR.64.TRANSCNT [UR36+0x22800] ;  /* 0x02280000ff0079b0 */ /* 0x000fe20008000aa4 */
[----:B--2---:R-:W-:-:S04]  /*88d0*/  LOP3.LUT R0, R6, 0x1, RZ, 0xc, !PT ;  /* 0x0000000106007812 */ /* 0x004fc800078e0cff */
[----:B------:R-:W-:Y:S01]  /*88e0*/  SHF.L.U32 R0, R0, 0x1f, RZ ;  /* 0x0000001f00007819 */ /* 0x000fe200000006ff */
[----:B------:R-:W-:Y:S01]  /*88f0*/  NOP ;  /* 0x0000000000007918 */ /* 0x000fe20000000000 */
[----:B------:R-:W-:Y:S01]  /*8900*/  SYNCS.ARRIVE.TRANS64.A1T0 RZ, [UR36+0x22800], RZ ;  /* 0x022800ffffff79a7 */ /* 0x000fe20008100024 */
[----:B------:R-:W-:Y:S01]  /*8910*/  BSSY B0, `(.L_x_50) ;  /* 0x0000003000007945 */ /* 0x000fe20003800000 */
[----:B------:R-:W1:Y:S03]  /*8920*/  SYNCS.PHASECHK.TRANS64.TRYWAIT P0, [UR36+0x22820], R0 ;  /* 0x02282000ff0075a7 */ /* 0x000e660008000164 */
[----:B01----:R-:W-:Y:S05]  /*8930*/  @!P0 BRA `(.L_x_51) ;  /* 0x0000003400c88947 */ /* 0x003fea0003800000 */
.L_x_152:
[----:B------:R-:W-:Y:S05]  /*8940*/  BSYNC B0 ;  /* 0x0000000000007941 */ /* 0x000fea0003800000 */
.L_x_50:
[----:B------:R-:W2:Y:S01]  /*8950*/  LDL R2, [R1+0x8] ;  /* 0x0000080001027983 */ /* 0x000ea20000100800 */
[----:B------:R-:W-:Y:S01]  /*8960*/  BSSY B0, `(.L_x_52) ;  /* 0x000005a000007945 */ /* 0x000fe20003800000 */
[----:B--2---:R-:W-:-:S13]  /*8970*/  ISETP.NE.AND P0, PT, R2, RZ, PT ;  /* 0x000000ff0200720c */ /* 0x004fda0003f05270 */
[----:B------:R-:W-:Y:S05]  /*8980*/  @!P0 BRA `(.L_x_53) ;  /* 0x00000004005c8947 */ /* 0x000fea0003800000 */
[----:B------:R-:W2:Y:S01]  /*8990*/  LDL R4, [R1] ;  /* 0x0000000001047983 */ /* 0x000ea20000100800 */
[----:B------:R-:W-:Y:S01]  /*89a0*/  LEA R2, R18, UR36, 0x3 ;  /* 0x0000002412027c11 */ /* 0x000fe2000f8e18ff */
[----:B------:R-:W-:Y:S01]  /*89b0*/  BSSY B1, `(.L_x_54) ;  /* 0x0000007000017945 */ /* 0x000fe20003800000 */
[----:B0-----:R-:W0:Y:S02]  /*89c0*/  S2R R3, SR_TID.X ;  /* 0x0000000000037919 */ /* 0x001e240000002100 */
[----:B0-----:R-:W-:-:S04]  /*89d0*/  LOP3.LUT R3, R3, 0x7f, RZ, 0xc0, !PT ;  /* 0x0000007f03037812 */ /* 0x001fc800078ec0ff */
[----:B------:R-:W-:Y:S02]  /*89e0*/  ISETP.NE.AND P1, PT, R3, RZ, PT ;  /* 0x000000ff0300720c */ /* 0x000fe40003f25270 */
[----:B--2---:R-:W-:-:S04]  /*89f0*/  SHF.L.U32 R0, R4, 0x1f, RZ ;  /* 0x0000001f04007819 */ /* 0x004fc800000006ff */
[----:B------:R-:W0:Y:S02]  /*8a00*/  SYNCS.PHASECHK.TRANS64.TRYWAIT P0, [R2+URZ+0x22860], R0 ;  /* 0x02286000020075a7 */ /* 0x000e24000800017f */
[----:B0-----:R-:W-:Y:S05]  /*8a10*/  @!P0 BRA `(.L_x_55) ;  /* 0x0000003400a88947 */ /* 0x001fea0003800000 */
.L_x_153:
[----:B------:R-:W-:Y:S05]  /*8a20*/  BSYNC B1 ;  /* 0x0000000000017941 */ /* 0x000fea0003800000 */
.L_x_54:
[----:B------:R-:W-:Y:S04]  /*8a30*/  BSSY B1, `(.L_x_56) ;  /* 0x0000009000017945 */ /* 0x000fe80003800000 */
[----:B------:R-:W-:Y:S05]  /*8a40*/  @P1 BRA `(.L_x_57) ;  /* 0x00000000001c1947 */ /* 0x000fea0003800000 */
[----:B------:R-:W1:Y:S01]  /*8a50*/  S2R R3, SR_TID.X ;  /* 0x0000000000037919 */ /* 0x000e620000002100 */
[----:B0-----:R-:W-:-:S04]  /*8a60*/  IMAD.MOV.U32 R0, RZ, RZ, 0xc000 ;  /* 0x0000c000ff007424 */ /* 0x001fc800078e00ff */
[----:B------:R2:W-:Y:S01]  /*8a70*/  SYNCS.ARRIVE.TRANS64 RZ, [R2+URZ+0x22850], R0 ;  /* 0x0228500002ff79a7 */ /* 0x0005e2000800003f */
[----:B-1----:R-:W-:-:S04]  /*8a80*/  LOP3.LUT R3, R3, 0x1f, RZ, 0xc0, !PT ;  /* 0x0000001f03037812 */ /* 0x002fc800078ec0ff */
[----:B------:R-:W-:-:S13]  /*8a90*/  ISETP.NE.AND P0, PT, R3, RZ, PT ;  /* 0x000000ff0300720c */ /* 0x000fda0003f05270 */
[----:B--2---:R-:W-:Y:S05]  /*8aa0*/  @!P0 BRA `(.L_x_57) ;  /* 0x0000000000048947 */ /* 0x004fea0003800000 */
[----:B------:R-:W-:Y:S01]  /*8ab0*/  BPT.TRAP 0x1 ;  /* 0x000000040000795c */ /* 0x000fe20000300000 */
.L_x_57:
[----:B------:R-:W-:Y:S05]  /*8ac0*/  BSYNC B1 ;  /* 0x0000000000017941 */ /* 0x000fea0003800000 */
.L_x_56:
[----:B0-----:R-:W2:Y:S01]  /*8ad0*/  LDL R0, [R1+0x28] ;  /* 0x0000280001007983 */ /* 0x001ea20000100800 */
[----:B------:R-:W-:Y:S01]  /*8ae0*/  IMAD.U32 R3, RZ, RZ, UR36 ;  /* 0x00000024ff037e24 */ /* 0x000fe2000f8e00ff */
[----:B------:R-:W-:Y:S01]  /*8af0*/  UIADD3 UR4, UP0, UR40, 0x470, URZ ;  /* 0x0000047028047890 */ /* 0x000fe2000ff1e03f */
[----:B------:R-:W-:Y:S01]  /*8b00*/  PLOP3.LUT P0, PT, PT, PT, PT, 0x80, 0x0 ;  /* 0x000000000000781c */ /* 0x000fe20003f0f070 */
[----:B------:R-:W-:Y:S01]  /*8b10*/  VIADD R2, R2, 0x22850 ;  /* 0x0002285002027836 */ /* 0x000fe20000000000 */
[----:B------:R-:W-:Y:S01]  /*8b20*/  UMOV UR6, 0x0 ;  /* 0x0000000000067882 */ /* 0x000fe20000000000 */
[----:B------:R-:W-:Y:S01]  /*8b30*/  IMAD R3, R18, 0xc000, R3 ;  /* 0x0000c00012037824 */ /* 0x000fe200078e0203 */
[----:B------:R-:W-:Y:S01]  /*8b40*/  UIADD3.X UR5, URZ, UR41, URZ, UP0, !UPT ;  /* 0x000000293f057290 */ /* 0x000fe200087fe43f */
[----:B------:R-:W-:Y:S02]  /*8b50*/  UMOV UR7, 0x14f00000 ;  /* 0x14f0000000077882 */ /* 0x000fe40000000000 */
[----:B------:R-:W-:Y:S01]  /*8b60*/  VIADD R4, R3, 0x400 ;  /* 0x0000040003047836 */ /* 0x000fe20000000000 */
[----:B------:R-:W-:Y:S01]  /*8b70*/  UMOV UR10, URZ ;  /* 0x0000003f000a7c82 */ /* 0x000fe20008000000 */
[----:B--2---:R-:W-:-:S07]  /*8b80*/  IMAD R0, R0, 0x60, RZ ;  /* 0x0000006000007824 */ /* 0x004fce00078e02ff */
.L_x_58:
[----:B------:R-:W-:-:S13]  /*8b90*/  @P0 ELECT P1, URZ, PT ;  /* 0x00000000003f082f */ /* 0x000fda0003820000 */
[----:B------:R-:W-:Y:S02]  /*8ba0*/  @P1 R2UR UR13, R16 ;  /* 0x00000000100d12ca */ /* 0x000fe400000e0000 */
[----:B------:R-:W-:Y:S02]  /*8bb0*/  @P1 R2UR UR12, R17 ;  /* 0x00000000110c12ca */ /* 0x000fe400000e0000 */
[----:B------:R-:W-:Y:S02]  /*8bc0*/  @P1 R2UR UR11, R0 ;  /* 0x00000000000b12ca */ /* 0x000fe400000e0000 */
[----:B------:R-:W-:Y:S02]  /*8bd0*/  @P1 R2UR UR9, R2 ;  /* 0x00000000020912ca */ /* 0x000fe400000e0000 */
[----:B------:R-:W-:Y:S02]  /*8be0*/  @P1 R2UR UR8, R4 ;  /* 0x00000000040812ca */ /* 0x000fe400000e0000 */
[----:B------:R-:W-:-:S02]  /*8bf0*/  @P1 PLOP3.LUT P0, PT, P1, PT, PT, 0x8, 0x0 ;  /* 0x000000000000181c */ /* 0x000fc40000f0e170 */
[----:B------:R-:W-:-:S09]  /*8c00*/  PLOP3.LUT P1, PT, PT, PT, PT, 0x8, 0x0 ;  /* 0x000000000000781c */ /* 0x000fd20003f2e170 */
[----:B------:R0:W-:Y:S02]  /*8c10*/  UTMALDG.4D [UR8], [UR4], desc[UR6] ;  /* 0x00000608040075b4 */ /* 0x0001e40008019000 */
[----:B0-----:R-:W-:Y:S05]  /*8c20*/  @P0 BRA.U.ANY `(.L_x_58) ;  /* 0xfffffffd00d80947 */ /* 0x001fea000393ffff */
[----:B------:R-:W-:Y:S01]  /*8c30*/  PLOP3.LUT P0, PT, PT, PT, PT, 0x80, 0x0 ;  /* 0x000000000000781c */ /* 0x000fe20003f0f070 */
[----:B------:R-:W-:Y:S01]  /*8c40*/  VIADD R4, R3, 0x3400 ;  /* 0x0000340003047836 */ /* 0x000fe20000000000 */
[----:B------:R-:W-:Y:S01]  /*8c50*/  UMOV UR6, 0x0 ;  /* 0x0000000000067882 */ /* 0x000fe20000000000 */
[----:B------:R-:W-:Y:S01]  /*8c60*/  UMOV UR7, 0x14f00000 ;  /* 0x14f0000000077882 */ /* 0x000fe20000000000 */
[----:B------:R-:W-:-:S09]  /*8c70*/  UMOV UR10, 0x40 ;  /* 0x00000040000a7882 */ /* 0x000fd20000000000 */
.L_x_59:
        /* <DEDUP_REMOVED lines=15> */
.L_x_60:
        /* <DEDUP_REMOVED lines=15> */
.L_x_61:
        /* <DEDUP_REMOVED lines=9> */
[----:B-1----:R-:W-:Y:S05]  /*8ef0*/  @P0 BRA.U.ANY `(.L_x_61) ;  /* 0xfffffffd00d80947 */ /* 0x002fea000393ffff */
.L_x_53:
[----:B------:R-:W-:Y:S05]  /*8f00*/  BSYNC B0 ;  /* 0x0000000000007941 */ /* 0x000fea0003800000 */
.L_x_52:
[----:B------:R-:W2:Y:S04]  /*8f10*/  LDL.LU R4, [R1+0x2c] ;  /* 0x00002c0001047983 */ /* 0x000ea80000300800 */
[----:B------:R-:W3:Y:S01]  /*8f20*/  LDL.LU R7, [R1] ;  /* 0x0000000001077983 */ /* 0x000ee20000300800 */
[----:B------:R-:W-:-:S05]  /*8f30*/  VIADD R18, R18, 0x1 ;  /* 0x0000000112127836 */ /* 0x000fca0000000000 */
[----:B------:R-:W-:-:S04]  /*8f40*/  ISETP.NE.AND P0, PT, R18, 0x2, PT ;  /* 0x000000021200780c */ /* 0x000fc80003f05270 */
[----:B0-----:R-:W-:Y:S02]  /*8f50*/  SEL R0, RZ, 0x1, P0 ;  /* 0x00000001ff007807 */ /* 0x001fe40000000000 */
[----:B------:R-:W-:Y:S02]  /*8f60*/  SEL R18, R18, RZ, P0 ;  /* 0x000000ff12127207 */ /* 0x000fe40000000000 */
[----:B--2---:R-:W-:Y:S02]  /*8f70*/  ISETP.GE.AND P1, PT, R4, 0x61, PT ;  /* 0x000000610400780c */ /* 0x004fe40003f26270 */
[----:B---3--:R-:W-:-:S05]  /*8f80*/  LOP3.LUT R7, R7, R0, RZ, 0x3c, !PT ;  /* 0x0000000007077212 */ /* 0x008fca00078e3cff */
[----:B------:R0:W-:Y:S06]  /*8f90*/  STL [R1], R7 ;  /* 0x0000000701007387 */ /* 0x0001ec0000100800 */
[----:B------:R-:W-:Y:S05]  /*8fa0*/  @!P1 BRA `(.L_x_62) ;  /* 0x0000001c00989947 */ /* 0x000fea0003800000 */
[----:B------:R-:W2:Y:S01]  /*8fb0*/  LDL R4, [R1+0x20] ;  /* 0x0000200001047983 */ /* 0x000ea20000100800 */
[----:B------:R-:W-:Y:S02]  /*8fc0*/  IMAD.MOV.U32 R0, RZ, RZ, 0x1 ;  /* 0x00000001ff007424 */ /* 0x000fe400078e00ff */
[----:B--2---:R-:W-:-:S05]  /*8fd0*/  IMAD.MOV R6, RZ, RZ, -R4 ;  /* 0x000000ffff067224 */ /* 0x004fca00078e0a04 */
[----:B------:R-:W-:-:S05]  /*8fe0*/  VIADDMNMX R6, R6, R0, 0xffffffff, !PT ;  /* 0xffffffff06067446 */ /* 0x000fca0007800100 */
[----:B------:R-:W-:-:S05]  /*8ff0*/  IMAD.IADD R0, R4, 0x1, R6 ;  /* 0x0000000104007824 */ /* 0x000fca00078e0206 */
[----:B------:R-:W-:-:S04]  /*9000*/  LOP3.LUT R0, R0, 0x1, RZ, 0xc0, !PT ;  /* 0x0000000100007812 */ /* 0x000fc800078ec0ff */
[----:B------:R-:W-:Y:S01]  /*9010*/  ISETP.NE.U32.AND P0, PT, R0, 0x1, PT ;  /* 0x000000010000780c */ /* 0x000fe20003f05070 */
[----:B------:R-:W-:-:S12]  /*9020*/  VIADD R0, R4, 0xfffffffe ;  /* 0xfffffffe04007836 */ /* 0x000fd80000000000 */
[----:B------:R-:W-:Y:S05]  /*9030*/  @P0 BRA `(.L_x_63) ;  /* 0x0000000800740947 */ /* 0x000fea0003800000 */
[----:B------:R-:W2:Y:S01]  /*9040*/  LDL R4, [R1+0x8] ;  /* 0x0000080001047983 */ /* 0x000ea20000100800 */
[----:B------:R-:W-:Y:S01]  /*9050*/  BSSY B0, `(.L_x_64) ;  /* 0x0000092000007945 */ /* 0x000fe20003800000 */
[----:B--2---:R-:W-:-:S13]  /*9060*/  ISETP.NE.AND P2, PT, R4, RZ, PT ;  /* 0x000000ff0400720c */ /* 0x004fda0003f45270 */
[----:B------:R-:W-:Y:S05]  /*9070*/  @!P2 BRA `(.L_x_65) ;  /* 0x00000008003ca947 */ /* 0x000fea0003800000 */
[----:B------:R-:W2:Y:S02]  /*9080*/  LDL R4, [R1+0xc] ;  /* 0x00000c0001047983 */ /* 0x000ea40000100800 */
[----:B--2---:R-:W-:-:S13]  /*9090*/  ISETP.NE.AND P2, PT, R4, RZ, PT ;  /* 0x000000ff0400720c */ /* 0x004fda0003f45270 */
[----:B------:R-:W-:Y:S05]  /*90a0*/  @!P2 BRA `(.L_x_66) ;  /* 0x00000000004ca947 */ /* 0x000fea0003800000 */
[----:B------:R-:W2:Y:S01]  /*90b0*/  LDL R8, [R1+0x4] ;  /* 0x0000040001087983 */ /* 0x000ea20000100800 */
[----:B------:R-:W1:Y:S01]  /*90c0*/  LDC R5, c[0x0][0x43c] ;  /* 0x00010f00ff057b82 */ /* 0x000e620000000800 */
[----:B------:R-:W-:Y:S01]  /*90d0*/  ULDC.64 UR4, c[0x0][0x428] ;  /* 0x00010a0000047ab9 */ /* 0x000fe20000000a00 */
[----:B-1----:R-:W-:-:S13]  /*90e0*/  ISETP.NE.AND P0, PT, R5, 0x1, PT ;  /* 0x000000010500780c */ /* 0x002fda0003f05270 */
[----:B------:R-:W1:Y:S02]  /*90f0*/  @P0 LDC.64 R2, c[0x0][0x440] ;  /* 0x00011000ff020b82 */ /* 0x000e640000000a00 */
[----:B-1----:R-:W-:-:S04]  /*9100*/  @P0 IMAD.HI.U32 R4, R0, R2, RZ ;  /* 0x0000000200040227 */ /* 0x002fc800078e00ff */
[----:B------:R-:W-:Y:S01]  /*9110*/  IMAD.MOV.U32 R2, RZ, RZ, R0 ;  /* 0x000000ffff027224 */ /* 0x000fe200078e0000 */
[----:B------:R-:W-:-:S05]  /*9120*/  @P0 SHF.R.U32.HI R2, RZ, R3, R4 ;  /* 0x00000003ff020219 */ /* 0x000fca0000011604 */
[----:B------:R-:W-:-:S04]  /*9130*/  IMAD.MOV R3, RZ, RZ, -R2 ;  /* 0x000000ffff037224 */ /* 0x000fc800078e0a02 */
[----:B------:R-:W-:Y:S01]  /*9140*/  IMAD R0, R5, R3, R0 ;  /* 0x0000000305007224 */ /* 0x000fe200078e0200 */
[----:B------:R-:W-:-:S03]  /*9150*/  SHF.R.S32.HI R3, RZ, 0x1f, R2 ;  /* 0x0000001fff037819 */ /* 0x000fc60000011402 */
[----:B------:R-:W-:-:S04]  /*9160*/  IMAD.WIDE.U32 R2, R19, UR4, R2 ;  /* 0x0000000413027c25 */ /* 0x000fc8000f8e0002 */
[----:B--2---:R-:W-:-:S04]  /*9170*/  IMAD R4, R8, UR4, RZ ;  /* 0x0000000408047c24 */ /* 0x004fc8000f8e02ff */
[----:B------:R-:W-:Y:S01]  /*9180*/  IMAD R4, R19, UR5, R4 ;  /* 0x0000000513047c24 */ /* 0x000fe2000f8e0204 */
[----:B------:R-:W-:-:S03]  /*9190*/  ULDC.64 UR4, c[0x0][0x418] ;  /* 0x0001060000047ab9 */ /* 0x000fc60000000a00 */
[----:B------:R-:W-:Y:S01]  /*91a0*/  IMAD.IADD R3, R4, 0x1, R3 ;  /* 0x0000000104037824 */ /* 0x000fe200078e0203 */
[----:B------:R-:W-:-:S04]  /*91b0*/  LEA R4, P0, R2, UR4, 0x2 ;  /* 0x0000000402047c11 */ /* 0x000fc8000f8010ff */
[----:B------:R-:W-:-:S05]  /*91c0*/  LEA.HI.X R5, R2, UR5, R3, 0x2, P0 ;  /* 0x0000000502057c11 */ /* 0x000fca00080f1403 */
[----:B------:R1:W5:Y:S04]  /*91d0*/  LDG.E R16, desc[UR42][R4.64] ;  /* 0x0000002a04107981 */ /* 0x000368000c1e1900 */
.L_x_66:
[----:B------:R-:W-:Y:S01]  /*91e0*/  LEA R3, R18, UR36, 0x3 ;  /* 0x0000002412037c11 */ /* 0x000fe2000f8e18ff */
[----:B-1----:R-:W1:Y:S01]  /*91f0*/  S2R R4, SR_TID.X ;  /* 0x0000000000047919 */ /* 0x002e620000002100 */
[----:B------:R-:W-:Y:S01]  /*9200*/  SHF.L.U32 R2, R7, 0x1f, RZ ;  /* 0x0000001f07027819 */ /* 0x000fe200000006ff */
[----:B------:R-:W-:Y:S03]  /*9210*/  BSSY B1, `(.L_x_67) ;  /* 0x0000005000017945 */ /* 0x000fe60003800000 */
[----:B------:R-:W2:Y:S01]  /*9220*/  SYNCS.PHASECHK.TRANS64.TRYWAIT P0, [R3+URZ+0x22840], R2 ;  /* 0x02284002030075a7 */ /* 0x000ea2000800017f */
[----:B-1----:R-:W-:-:S04]  /*9230*/  LOP3.LUT R4, R4, 0x7f, RZ, 0xc0, !PT ;  /* 0x0000007f04047812 */ /* 0x002fc800078ec0ff */
[----:B------:R-:W-:Y:S01]  /*9240*/  ISETP.NE.AND P1, PT, R4, RZ, PT ;  /* 0x000000ff0400720c */ /* 0x000fe20003f25270 */
[----:B--2---:R-:W-:-:S12]  /*9250*/  @!P0 BRA `(.L_x_68) ;  /* 0x0000002c00ac8947 */ /* 0x004fd80003800000 */
.L_x_154:
[----:B------:R-:W-:Y:S05]  /*9260*/  BSYNC B1 ;  /* 0x0000000000017941 */ /* 0x000fea0003800000 */
.L_x_67:
[----:B------:R-:W-:Y:S04]  /*9270*/  BSSY B1, `(.L_x_69) ;  /* 0x0000009000017945 */ /* 0x000fe80003800000 */
[----:B------:R-:W-:Y:S05]  /*9280*/  @P1 BRA `(.L_x_70) ;  /* 0x00000000001c1947 */ /* 0x000fea0003800000 */
[----:B------:R-:W2:Y:S01]  /*9290*/  S2R R5, SR_TID.X ;  /* 0x0000000000057919 */ /* 0x000ea20000002100 */
[----:B------:R-:W-:-:S04]  /*92a0*/  IMAD.MOV.U32 R4, RZ, RZ, 0x3000 ;  /* 0x00003000ff047424 */ /* 0x000fc800078e00ff */
[----:B------:R3:W-:Y:S01]  /*92b0*/  SYNCS.ARRIVE.TRANS64 RZ, [R3+URZ+0x22830], R4 ;  /* 0x0228300403ff79a7 */ /* 0x0007e2000800003f */
[----:B--2---:R-:W-:-:S04]  /*92c0*/  LOP3.LUT R5, R5, 0x1f, RZ, 0xc0, !PT ;  /* 0x0000001f05057812 */ /* 0x004fc800078ec0ff */
[----:B------:R-:W-:-:S13]  /*92d0*/  ISETP.NE.AND P0, PT, R5, RZ, PT ;  /* 0x000000ff0500720c */ /* 0x000fda0003f05270 */
[----:B---3--:R-:W-:Y:S05]  /*92e0*/  @!P0 BRA `(.L_x_70) ;  /* 0x0000000000048947 */ /* 0x008fea0003800000 */
[----:B------:R-:W-:Y:S01]  /*92f0*/  BPT.TRAP 0x1 ;  /* 0x000000040000795c */ /* 0x000fe20000300000 */
.L_x_70:
[----:B------:R-:W-:Y:S05]  /*9300*/  BSYNC B1 ;  /* 0x0000000000017941 */ /* 0x000fea0003800000 */
.L_x_69:
[----:B------:R-:W-:Y:S01]  /*9310*/  IMAD.MOV.U32 R10, RZ, RZ, RZ ;  /* 0x000000ffff0a7224 */ /* 0x000fe200078e00ff */
[----:B------:R-:W-:Y:S01]  /*9320*/  UIADD3 UR4, UP0, UR40, 0x370, URZ ;  /* 0x0000037028047890 */ /* 0x000fe2000ff1e03f */
[----:B0-----:R-:W-:Y:S01]  /*9330*/  IMAD.U32 R7, RZ, RZ, UR36 ;  /* 0x00000024ff077e24 */ /* 0x001fe2000f8e00ff */
[----:B------:R-:W-:Y:S01]  /*9340*/  PLOP3.LUT P0, PT, PT, PT, PT, 0x80, 0x0 ;  /* 0x000000000000781c */ /* 0x000fe20003f0f070 */
[----:B------:R-:W-:Y:S01]  /*9350*/  IMAD R0, R0, 0x60, RZ ;  /* 0x0000006000007824 */ /* 0x000fe200078e02ff */
[----:B------:R-:W-:Y:S01]  /*9360*/  R2UR UR10, R10 ;  /* 0x000000000a0a72ca */ /* 0x000fe200000e0000 */
[----:B------:R-:W-:Y:S01]  /*9370*/  IMAD R4, R18, 0x3000, R7 ;  /* 0x0000300012047824 */ /* 0x000fe200078e0207 */
[----:B------:R-:W-:Y:S01]  /*9380*/  UIADD3.X UR5, URZ, UR41, URZ, UP0, !UPT ;  /* 0x000000293f057290 */ /* 0x000fe200087fe43f */
[----:B------:R-:W-:Y:S01]  /*9390*/  VIADD R5, R3, 0x22830 ;  /* 0x0002283003057836 */ /* 0x000fe20000000000 */
[----:B------:R-:W-:Y:S01]  /*93a0*/  UMOV UR6, 0x0 ;  /* 0x0000000000067882 */ /* 0x000fe20000000000 */
[----:B------:R-:W-:Y:S01]  /*93b0*/  VIADD R4, R4, 0x1c400 ;  /* 0x0001c40004047836 */ /* 0x000fe20000000000 */
[----:B------:R-:W-:-:S09]  /*93c0*/  UMOV UR7, 0x14f00000 ;  /* 0x14f0000000077882 */ /* 0x000fd20000000000 */
.L_x_71:
[----:B------:R-:W-:-:S13]  /*93d0*/  @P0 ELECT P2, URZ, PT ;  /* 0x00000000003f082f */ /* 0x000fda0003840000 */
[----:B-----5:R-:W-:Y:S02]  /*93e0*/  @P2 R2UR UR13, R16 ;  /* 0x00000000100d22ca */ /* 0x020fe400000e0000 */
        /* <DEDUP_REMOVED lines=8> */
[----:B------:R-:W0:Y:S01]  /*9470*/  SYNCS.PHASECHK.TRANS64.TRYWAIT P0, [R3+URZ+0x22860], R2 ;  /* 0x02286002030075a7 */ /* 0x000e22000800017f */
[----:B------:R-:W-:Y:S04]  /*9480*/  BSSY B1, `(.L_x_72) ;  /* 0x0000002000017945 */ /* 0x000fe80003800000 */
[----:B0-----:R-:W-:Y:S05]  /*9490*/  @!P0 BRA `(.L_x_73) ;  /* 0x0000002c00308947 */ /* 0x001fea0003800000 */
.L_x_155:
[----:B------:R-:W-:Y:S05]  /*94a0*/  BSYNC B1 ;  /* 0x0000000000017941 */ /* 0x000fea0003800000 */
.L_x_72:
[----:B------:R-:W-:Y:S01]  /*94b0*/  BSSY B1, `(.L_x_74) ;  /* 0x000000b000017945 */ /* 0x000fe20003800000 */
[----:B------:R-:W-:Y:S02]  /*94c0*/  IMAD.MOV.U32 R8, RZ, RZ, 0x0 ;  /* 0x00000000ff087424 */ /* 0x000fe400078e00ff */
[----:B------:R-:W-:Y:S01]  /*94d0*/  IMAD.MOV.U32 R9, RZ, RZ, 0x14f00000 ;  /* 0x14f00000ff097424 */ /* 0x000fe200078e00ff */
[----:B------:R-:W-:Y:S06]  /*94e0*/  @P1 BRA `(.L_x_75) ;  /* 0x00000000001c1947 */ /* 0x000fec0003800000 */
[----:B------:R-:W2:Y:S01]  /*94f0*/  S2R R4, SR_TID.X ;  /* 0x0000000000047919 */ /* 0x000ea20000002100 */
[----:B01----:R-:W-:-:S04]  /*9500*/  IMAD.MOV.U32 R2, RZ, RZ, 0xc000 ;  /* 0x0000c000ff027424 */ /* 0x003fc800078e00ff */
[----:B------:R3:W-:Y:S01]  /*9510*/  SYNCS.ARRIVE.TRANS64 RZ, [R3+URZ+0x22850], R2 ;  /* 0x0228500203ff79a7 */ /* 0x0007e2000800003f */
[----:B--2---:R-:W-:-:S04]  /*9520*/  LOP3.LUT R4, R4, 0x1f, RZ, 0xc0, !PT ;  /* 0x0000001f04047812 */ /* 0x004fc800078ec0ff */
[----:B------:R-:W-:-:S13]  /*9530*/  ISETP.NE.AND P0, PT, R4, RZ, PT ;  /* 0x000000ff0400720c */ /* 0x000fda0003f05270 */
[----:B---3--:R-:W-:Y:S05]  /*9540*/  @!P0 BRA `(.L_x_75) ;  /* 0x0000000000048947 */ /* 0x008fea0003800000 */
[----:B------:R-:W-:Y:S01]  /*9550*/  BPT.TRAP 0x1 ;  /* 0x000000040000795c */ /* 0x000fe20000300000 */
.L_x_75:
[----:B------:R-:W-:Y:S05]  /*9560*/  BSYNC B1 ;  /* 0x0000000000017941 */ /* 0x000fea0003800000 */
.L_x_74:
[----:B------:R-:W-:Y:S01]  /*9570*/  R2UR UR10, R10 ;  /* 0x000000000a0a72ca */ /* 0x000fe200000e0000 */
[----:B01----:R-:W-:Y:S01]  /*9580*/  IMAD R2, R18, 0xc000, R7 ;  /* 0x0000c00012027824 */ /* 0x003fe200078e0207 */
[----:B------:R-:W-:Y:S01]  /*9590*/  R2UR UR6, R8 ;  /* 0x00000000080672ca */ /* 0x000fe200000e0000 */
[----:B------:R-:W-:Y:S01]  /*95a0*/  UIADD3 UR4, UP0, UR40, 0x470, URZ ;  /* 0x0000047028047890 */ /* 0x000fe2000ff1e03f */
[----:B------:R-:W-:Y:S01]  /*95b0*/  R2UR UR7, R9 ;  /* 0x00000000090772ca */ /* 0x000fe200000e0000 */
[----:B------:R-:W-:Y:S01]  /*95c0*/  VIADD R3, R3, 0x22850 ;  /* 0x0002285003037836 */ /* 0x000fe20000000000 */
[----:B------:R-:W-:Y:S01]  /*95d0*/  PLOP3.LUT P0, PT, PT, PT, PT, 0x80, 0x0 ;  /* 0x000000000000781c */ /* 0x000fe20003f0f070 */
[----:B------:R-:W-:Y:S01]  /*95e0*/  VIADD R4, R2, 0x400 ;  /* 0x0000040002047836 */ /* 0x000fe20000000000 */
[----:B------:R-:W-:-:S12]  /*95f0*/  UIADD3.X UR5, URZ, UR41, URZ, UP0, !UPT ;  /* 0x000000293f057290 */ /* 0x000fd800087fe43f */
.L_x_76:
        /* <DEDUP_REMOVED lines=10> */
[----:B------:R-:W-:Y:S01]  /*96a0*/  R2UR UR6, R8 ;  /* 0x00000000080672ca */ /* 0x000fe200000e0000 */
[----:B------:R-:W-:Y:S01]  /*96b0*/  VIADD R4, R2, 0x3400 ;  /* 0x0000340002047836 */ /* 0x000fe20000000000 */
[----:B------:R-:W-:Y:S01]  /*96c0*/  R2UR UR7, R9 ;  /* 0x00000000090772ca */ /* 0x000fe200000e0000 */
[----:B------:R-:W-:Y:S01]  /*96d0*/  UMOV UR10, 0x40 ;  /* 0x00000040000a7882 */ /* 0x000fe20000000000 */
[----:B------:R-:W-:-:S13]  /*96e0*/  PLOP3.LUT P0, PT, PT, PT, PT, 0x80, 0x0 ;  /* 0x000000000000781c */ /* 0x000fda0003f0f070 */
.L_x_77:
        /* <DEDUP_REMOVED lines=15> */
.L_x_78:
        /* <DEDUP_REMOVED lines=15> */
.L_x_79:
        /* <DEDUP_REMOVED lines=10> */
.L_x_65:
[----:B------:R-:W-:Y:S05]  /*9970*/  BSYNC B0 ;  /* 0x0000000000007941 */ /* 0x000fea0003800000 */
.L_x_64:
[----:B------:R-:W2:Y:S04]  /*9980*/  LDL.LU R5, [R1] ;  /* 0x0000000001057983 */ /* 0x000ea80000300800 */
[----:B------:R-:W3:Y:S01]  /*9990*/  LDL.LU R4, [R1+0x20] ;  /* 0x0000200001047983 */ /* 0x000ee20000300800 */
[----:B------:R-:W-:-:S05]  /*99a0*/  VIADD R18, R18, 0x1 ;  /* 0x0000000112127836 */ /* 0x000fca0000000000 */
[----:B------:R-:W-:-:S04]  /*99b0*/  ISETP.NE.AND P0, PT, R18, 0x2, PT ;  /* 0x000000021200780c */ /* 0x000fc80003f05270 */
[----:B------:R-:W-:Y:S02]  /*99c0*/  SEL R0, RZ, 0x1, P0 ;  /* 0x00000001ff007807 */ /* 0x000fe40000000000 */
[----:B------:R-:W-:Y:S02]  /*99d0*/  SEL R18, R18, RZ, P0 ;  /* 0x000000ff12127207 */ /* 0x000fe40000000000 */
[----:B--2---:R-:W-:Y:S01]  /*99e0*/  LOP3.LUT R5, R5, R0, RZ, 0x3c, !PT ;  /* 0x0000000005057212 */ /* 0x004fe200078e3cff */
[----:B---3--:R-:W-:-:S04]  /*99f0*/  VIADD R0, R4, 0xfffffffd ;  /* 0xfffffffd04007836 */ /* 0x008fc80000000000 */
[----:B------:R1:W-:Y:S03]  /*9a00*/  STL [R1], R5 ;  /* 0x0000000501007387 */ /* 0x0003e60000100800 */
.L_x_63:
[----:B------:R-:W2:Y:S01]  /*9a10*/  LDL.LU R2, [R1+0x18] ;  /* 0x0000180001027983 */ /* 0x000ea20000300800 */
[----:B------:R-:W-:Y:S01]  /*9a20*/  IMAD.MOV R6, RZ, RZ, -R6 ;  /* 0x000000ffff067224 */ /* 0x000fe200078e0a06 */
[----:B------:R-:W-:Y:S04]  /*9a30*/  BSSY B0, `(.L_x_62) ;  /* 0x000013d000007945 */ /* 0x000fe80003800000 */
[----:B--2---:R-:W-:-:S13]  /*9a40*/  ISETP.NE.AND P0, PT, R2, R6, PT ;  /* 0x000000060200720c */ /* 0x004fda0003f05270 */
[----:B------:R-:W-:Y:S05]  /*9a50*/  @!P0 BRA `(.L_x_80) ;  /* 0x0000001000e88947 */ /* 0x000fea0003800000 */
.L_x_113:
[----:B--2---:R-:W2:Y:S01]  /*9a60*/  LDL R2, [R1+0x8] ;  /* 0x0000080001027983 */ /* 0x004ea20000100800 */
[----:B------:R-:W-:Y:S01]  /*9a70*/  BSSY B1, `(.L_x_81) ;  /* 0x0000094000017945 */ /* 0x000fe20003800000 */
[----:B--2---:R-:W-:-:S13]  /*9a80*/  ISETP.NE.AND P0, PT, R2, RZ, PT ;  /* 0x000000ff0200720c */ /* 0x004fda0003f05270 */
[----:B------:R-:W-:Y:S05]  /*9a90*/  @!P0 BRA `(.L_x_82) ;  /* 0x0000000800448947 */ /* 0x000fea0003800000 */
[----:B------:R-:W2:Y:S01]  /*9aa0*/  LDL R2, [R1+0xc] ;  /* 0x00000c0001027983 */ /* 0x000ea20000100800 */
[----:B------:R-:W-:Y:S01]  /*9ab0*/  IMAD.MOV.U32 R6, RZ, RZ, R0 ;  /* 0x000000ffff067224 */ /* 0x000fe200078e0000 */
[----:B--2---:R-:W-:-:S13]  /*9ac0*/  ISETP.NE.AND P0, PT, R2, RZ, PT ;  /* 0x000000ff0200720c */ /* 0x004fda0003f05270 */
[----:B------:R-:W-:Y:S05]  /*9ad0*/  @!P0 BRA `(.L_x_83) ;  /* 0x00000000004c8947 */ /* 0x000fea0003800000 */
[----:B-1----:R-:W2:Y:S01]  /*9ae0*/  LDL R5, [R1+0x4] ;  /* 0x0000040001057983 */ /* 0x002ea20000100800 */
        /* <DEDUP_REMOVED lines=18> */
.L_x_83:
[----:B------:R-:W3:Y:S01]  /*9c10*/  LDL R2, [R1] ;  /* 0x0000000001027983 */ /* 0x000ee20000100800 */
[----:B--2---:R-:W-:Y:S01]  /*9c20*/  LEA R4, R18, UR36, 0x3 ;  /* 0x0000002412047c11 */ /* 0x004fe2000f8e18ff */
[----:B------:R-:W-:Y:S01]  /*9c30*/  BSSY B2, `(.L_x_84) ;  /* 0x0000007000027945 */ /* 0x000fe20003800000 */
[----:B------:R-:W2:Y:S02]  /*9c40*/  S2R R3, SR_TID.X ;  /* 0x0000000000037919 */ /* 0x000ea40000002100 */
[----:B--2---:R-:W-:-:S04]  /*9c50*/  LOP3.LUT R3, R3, 0x7f, RZ, 0xc0, !PT ;  /* 0x0000007f03037812 */ /* 0x004fc800078ec0ff */
[----:B------:R-:W-:Y:S02]  /*9c60*/  ISETP.NE.AND P1, PT, R3, RZ, PT ;  /* 0x000000ff0300720c */ /* 0x000fe40003f25270 */
[----:B---3--:R-:W-:-:S04]  /*9c70*/  SHF.L.U32 R2, R2, 0x1f, RZ ;  /* 0x0000001f02027819 */ /* 0x008fc800000006ff */
[----:B------:R-:W2:Y:S02]  /*9c80*/  SYNCS.PHASECHK.TRANS64.TRYWAIT P0, [R4+URZ+0x22840], R2 ;  /* 0x02284002040075a7 */ /* 0x000ea4000800017f */
[----:B--2---:R-:W-:Y:S05]  /*9c90*/  @!P0 BRA `(.L_x_85) ;  /* 0x0000002400448947 */ /* 0x004fea0003800000 */
.L_x_156:
[----:B------:R-:W-:Y:S05]  /*9ca0*/  BSYNC B2 ;  /* 0x0000000000027941 */ /* 0x000fea0003800000 */
.L_x_84:
[----:B------:R-:W-:Y:S04]  /*9cb0*/  BSSY B2, `(.L_x_86) ;  /* 0x0000009000027945 */ /* 0x000fe80003800000 */
[----:B------:R-:W-:Y:S05]  /*9cc0*/  @P1 BRA `(.L_x_87) ;  /* 0x00000000001c1947 */ /* 0x000fea0003800000 */
[----:B-1----:R-:W1:Y:S01]  /*9cd0*/  S2R R5, SR_TID.X ;  /* 0x0000000000057919 */ /* 0x002e620000002100 */
[----:B------:R-:W-:-:S04]  /*9ce0*/  IMAD.MOV.U32 R3, RZ, RZ, 0x3000 ;  /* 0x00003000ff037424 */ /* 0x000fc800078e00ff */
[----:B------:R3:W-:Y:S01]  /*9cf0*/  SYNCS.ARRIVE.TRANS64 RZ, [R4+URZ+0x22830], R3 ;  /* 0x0228300304ff79a7 */ /* 0x0007e2000800003f */
[----:B-1----:R-:W-:-:S04]  /*9d00*/  LOP3.LUT R5, R5, 0x1f, RZ, 0xc0, !PT ;  /* 0x0000001f05057812 */ /* 0x002fc800078ec0ff */
[----:B------:R-:W-:-:S13]  /*9d10*/  ISETP.NE.AND P0, PT, R5, RZ, PT ;  /* 0x000000ff0500720c */ /* 0x000fda0003f05270 */
[----:B---3--:R-:W-:Y:S05]  /*9d20*/  @!P0 BRA `(.L_x_87) ;  /* 0x0000000000048947 */ /* 0x008fea0003800000 */
[----:B------:R-:W-:Y:S01]  /*9d30*/  BPT.TRAP 0x1 ;  /* 0x000000040000795c */ /* 0x000fe20000300000 */
.L_x_87:
[----:B------:R-:W-:Y:S05]  /*9d40*/  BSYNC B2 ;  /* 0x0000000000027941 */ /* 0x000fea0003800000 */
.L_x_86:
[----:B------:R-:W-:Y:S01]  /*9d50*/  IMAD.MOV.U32 R8, RZ, RZ, RZ ;  /* 0x000000ffff087224 */ /* 0x000fe200078e00ff */
[----:B------:R-:W-:Y:S01]  /*9d60*/  UIADD3 UR4, UP0, UR40, 0x370, URZ ;  /* 0x0000037028047890 */ /* 0x000fe2000ff1e03f */
[----:B-1----:R-:W-:Y:S01]  /*9d70*/  IMAD.U32 R5, RZ, RZ, UR36 ;  /* 0x00000024ff057e24 */ /* 0x002fe2000f8e00ff */
[----:B------:R-:W-:Y:S01]  /*9d80*/  PLOP3.LUT P0, PT, PT, PT, PT, 0x80, 0x0 ;  /* 0x000000000000781c */ /* 0x000fe20003f0f070 */
[----:B------:R-:W-:Y:S01]  /*9d90*/  IMAD R6, R6, 0x60, RZ ;  /* 0x0000006006067824 */ /* 0x000fe200078e02ff */
[----:B------:R-:W-:Y:S01]  /*9da0*/  R2UR UR10, R8 ;  /* 0x00000000080a72ca */ /* 0x000fe200000e0000 */
[----:B------:R-:W-:Y:S01]  /*9db0*/  IMAD R3, R18, 0x3000, R5 ;  /* 0x0000300012037824 */ /* 0x000fe200078e0205 */
[----:B------:R-:W-:Y:S01]  /*9dc0*/  UIADD3.X UR5, URZ, UR41, URZ, UP0, !UPT ;  /* 0x000000293f057290 */ /* 0x000fe200087fe43f */
[----:B0-----:R-:W-:Y:S01]  /*9dd0*/  VIADD R7, R4, 0x22830 ;  /* 0x0002283004077836 */ /* 0x001fe20000000000 */
[----:B------:R-:W-:Y:S01]  /*9de0*/  UMOV UR6, 0x0 ;  /* 0x0000000000067882 */ /* 0x000fe20000000000 */
[----:B------:R-:W-:Y:S01]  /*9df0*/  VIADD R3, R3, 0x1c400 ;  /* 0x0001c40003037836 */ /* 0x000fe20000000000 */
[----:B------:R-:W-:-:S09]  /*9e00*/  UMOV UR7, 0x14f00000 ;  /* 0x14f0000000077882 */ /* 0x000fd20000000000 */
.L_x_88:
        /* <DEDUP_REMOVED lines=13> */
.L_x_157:
[----:B------:R-:W-:Y:S05]  /*9ee0*/  BSYNC B2 ;  /* 0x0000000000027941 */ /* 0x000fea0003800000 */
.L_x_89:
[----:B------:R-:W-:Y:S01]  /*9ef0*/  BSSY B2, `(.L_x_91) ;  /* 0x000000b000027945 */ /* 0x000fe20003800000 */
[----:B0-2---:R-:W-:Y:S02]  /*9f00*/  IMAD.MOV.U32 R2, RZ, RZ, 0x0 ;  /* 0x00000000ff027424 */ /* 0x005fe400078e00ff */
[----:B------:R-:W-:Y:S01]  /*9f10*/  IMAD.MOV.U32 R3, RZ, RZ, 0x14f00000 ;  /* 0x14f00000ff037424 */ /* 0x000fe200078e00ff */
[----:B------:R-:W-:Y:S06]  /*9f20*/  @P1 BRA `(.L_x_92) ;  /* 0x00000000001c1947 */ /* 0x000fec0003800000 */
[----:B------:R-:W0:Y:S01]  /*9f30*/  S2R R9, SR_TID.X ;  /* 0x0000000000097919 */ /* 0x000e220000002100 */
[----:B------:R-:W-:-:S04]  /*9f40*/  IMAD.MOV.U32 R7, RZ, RZ, 0xc000 ;  /* 0x0000c000ff077424 */ /* 0x000fc800078e00ff */
[----:B------:R1:W-:Y:S01]  /*9f50*/  SYNCS.ARRIVE.TRANS64 RZ, [R4+URZ+0x22850], R7 ;  /* 0x0228500704ff79a7 */ /* 0x0003e2000800003f */
[----:B0-----:R-:W-:-:S04]  /*9f60*/  LOP3.LUT R9, R9, 0x1f, RZ, 0xc0, !PT ;  /* 0x0000001f09097812 */ /* 0x001fc800078ec0ff */
[----:B------:R-:W-:-:S13]  /*9f70*/  ISETP.NE.AND P0, PT, R9, RZ, PT ;  /* 0x000000ff0900720c */ /* 0x000fda0003f05270 */
[----:B-1----:R-:W-:Y:S05]  /*9f80*/  @!P0 BRA `(.L_x_92) ;  /* 0x0000000000048947 */ /* 0x002fea0003800000 */
[----:B------:R-:W-:Y:S01]  /*9f90*/  BPT.TRAP 0x1 ;  /* 0x000000040000795c */ /* 0x000fe20000300000 */
.L_x_92:
[----:B------:R-:W-:Y:S05]  /*9fa0*/  BSYNC B2 ;  /* 0x0000000000027941 */ /* 0x000fea0003800000 */
.L_x_91:
[----:B------:R-:W-:Y:S01]  /*9fb0*/  R2UR UR10, R8 ;  /* 0x00000000080a72ca */ /* 0x000fe200000e0000 */
[----:B------:R-:W-:Y:S01]  /*9fc0*/  IMAD R5, R18, 0xc000, R5 ;  /* 0x0000c00012057824 */ /* 0x000fe200078e0205 */
[----:B------:R-:W-:Y:S01]  /*9fd0*/  R2UR UR6, R2 ;  /* 0x00000000020672ca */ /* 0x000fe200000e0000 */
[----:B------:R-:W-:Y:S01]  /*9fe0*/  UIADD3 UR4, UP0, UR40, 0x470, URZ ;  /* 0x0000047028047890 */ /* 0x000fe2000ff1e03f */
[----:B------:R-:W-:Y:S01]  /*9ff0*/  R2UR UR7, R3 ;  /* 0x00000000030772ca */ /* 0x000fe200000e0000 */
[----:B------:R-:W-:Y:S01]  /*a000*/  VIADD R4, R4, 0x22850 ;  /* 0x0002285004047836 */ /* 0x000fe20000000000 */
[----:B------:R-:W-:Y:S01]  /*a010*/  PLOP3.LUT P0, PT, PT, PT, PT, 0x80, 0x0 ;  /* 0x000000000000781c */ /* 0x000fe20003f0f070 */
[----:B------:R-:W-:Y:S01]  /*a020*/  VIADD R7, R5, 0x400 ;  /* 0x0000040005077836 */ /* 0x000fe20000000000 */
[----:B------:R-:W-:-:S12]  /*a030*/  UIADD3.X UR5, URZ, UR41, URZ, UP0, !UPT ;  /* 0x000000293f057290 */ /* 0x000fd800087fe43f */
.L_x_93:
        /* <DEDUP_REMOVED lines=15> */
.L_x_94:
        /* <DEDUP_REMOVED lines=15> */
.L_x_95:
        /* <DEDUP_REMOVED lines=15> */
.L_x_96:
        /* <DEDUP_REMOVED lines=9> */
[----:B--2---:R-:W-:Y:S05]  /*a3a0*/  @P0 BRA.U.ANY `(.L_x_96) ;  /* 0xfffffffd00d80947 */ /* 0x004fea000393ffff */
.L_x_82:
[----:B------:R-:W-:Y:S05]  /*a3b0*/  BSYNC B1 ;  /* 0x0000000000017941 */ /* 0x000fea0003800000 */
.L_x_81:
[----:B------:R-:W2:Y:S04]  /*a3c0*/  LDL R3, [R1+0x8] ;  /* 0x0000080001037983 */ /* 0x000ea80000100800 */
[----:B------:R-:W3:Y:S01]  /*a3d0*/  LDL.LU R2, [R1] ;  /* 0x0000000001027983 */ /* 0x000ee20000300800 */
[----:B0-----:R-:W-:Y:S01]  /*a3e0*/  VIADD R7, R18, 0x1 ;  /* 0x0000000112077836 */ /* 0x001fe20000000000 */
[----:B------:R-:W-:Y:S04]  /*a3f0*/  BSSY B1, `(.L_x_97) ;  /* 0x0000097000017945 */ /* 0x000fe80003800000 */
[----:B------:R-:W-:-:S04]  /*a400*/  ISETP.NE.AND P0, PT, R7, 0x2, PT ;  /* 0x000000020700780c */ /* 0x000fc80003f05270 */
[----:B------:R-:W-:Y:S02]  /*a410*/  SEL R6, RZ, 0x1, P0 ;  /* 0x00000001ff067807 */ /* 0x000fe40000000000 */
[----:B------:R-:W-:Y:S02]  /*a420*/  SEL R7, R7, RZ, P0 ;  /* 0x000000ff07077207 */ /* 0x000fe40000000000 */
[----:B--2---:R-:W-:Y:S02]  /*a430*/  ISETP.NE.AND P2, PT, R3, RZ, PT ;  /* 0x000000ff0300720c */ /* 0x004fe40003f45270 */
[----:B---3--:R-:W-:-:S11]  /*a440*/  LOP3.LUT R6, R2, R6, RZ, 0x3c, !PT ;  /* 0x0000000602067212 */ /* 0x008fd600078e3cff */
[----:B------:R-:W-:Y:S05]  /*a450*/  @!P2 BRA `(.L_x_98) ;  /* 0x000000080040a947 */ /* 0x000fea0003800000 */
[----:B------:R-:W2:Y:S01]  /*a460*/  LDL R2, [R1+0xc] ;  /* 0x00000c0001027983 */ /* 0x000ea20000100800 */
[----:B------:R-:W-:Y:S01]  /*a470*/  VIADD R8, R0, 0xffffffff ;  /* 0xffffffff00087836 */ /* 0x000fe20000000000 */
[----:B--2---:R-:W-:-:S13]  /*a480*/  ISETP.NE.AND P2, PT, R2, RZ, PT ;  /* 0x000000ff0200720c */ /* 0x004fda0003f45270 */
[----:B------:R-:W-:Y:S05]  /*a490*/  @!P2 BRA `(.L_x_99) ;  /* 0x00000000004ca947 */ /* 0x000fea0003800000 */
[----:B------:R-:W2:Y:S01]  /*a4a0*/  LDL R9, [R1+0x4] ;  /* 0x0000040001097983 */ /* 0x000ea20000100800 */
[----:B------:R-:W0:Y:S01]  /*a4b0*/  LDC R4, c[0x0][0x43c] ;  /* 0x00010f00ff047b82 */ /* 0x000e220000000800 */
[----:B------:R-:W-:Y:S01]  /*a4c0*/  ULDC.64 UR4, c[0x0][0x428] ;  /* 0x00010a0000047ab9 */ /* 0x000fe20000000a00 */
[----:B0-----:R-:W-:-:S13]  /*a4d0*/  ISETP.NE.AND P0, PT, R4, 0x1, PT ;  /* 0x000000010400780c */ /* 0x001fda0003f05270 */
        /* <DEDUP_REMOVED lines=15> */
.L_x_99:
[----:B0-----:R-:W-:Y:S01]  /*a5d0*/  LEA R4, R7, UR36, 0x3 ;  /* 0x0000002407047c11 */ /* 0x001fe2000f8e18ff */
[----:B------:R-:W0:Y:S01]  /*a5e0*/  S2R R3, SR_TID.X ;  /* 0x0000000000037919 */ /* 0x000e220000002100 */
[----:B------:R-:W-:Y:S01]  /*a5f0*/  SHF.L.U32 R2, R6, 0x1f, RZ ;  /* 0x0000001f06027819 */ /* 0x000fe200000006ff */
[----:B------:R-:W-:Y:S03]  /*a600*/  BSSY B2, `(.L_x_100) ;  /* 0x0000005000027945 */ /* 0x000fe60003800000 */
[----:B------:R-:W2:Y:S01]  /*a610*/  SYNCS.PHASECHK.TRANS64.TRYWAIT P0, [R4+URZ+0x22840], R2 ;  /* 0x02284002040075a7 */ /* 0x000ea2000800017f */
[----:B0-----:R-:W-:-:S04]  /*a620*/  LOP3.LUT R3, R3, 0x7f, RZ, 0xc0, !PT ;  /* 0x0000007f03037812 */ /* 0x001fc800078ec0ff */
[----:B------:R-:W-:Y:S01]  /*a630*/  ISETP.NE.AND P1, PT, R3, RZ, PT ;  /* 0x000000ff0300720c */ /* 0x000fe20003f25270 */
[----:B--2---:R-:W-:-:S12]  /*a640*/  @!P0 BRA `(.L_x_101) ;  /* 0x0000001c00008947 */ /* 0x004fd80003800000 */
.L_x_158:
[----:B------:R-:W-:Y:S05]  /*a650*/  BSYNC B2 ;  /* 0x0000000000027941 */ /* 0x000fea0003800000 */
.L_x_100:
[----:B------:R-:W-:Y:S04]  /*a660*/  BSSY B2, `(.L_x_102) ;  /* 0x0000009000027945 */ /* 0x000fe80003800000 */
[----:B------:R-:W-:Y:S05]  /*a670*/  @P1 BRA `(.L_x_103) ;  /* 0x00000000001c1947 */ /* 0x000fea0003800000 */
[----:B-1----:R-:W1:Y:S01]  /*a680*/  S2R R5, SR_TID.X ;  /* 0x0000000000057919 */ /* 0x002e620000002100 */
[----:B------:R-:W-:-:S04]  /*a690*/  IMAD.MOV.U32 R3, RZ, RZ, 0x3000 ;  /* 0x00003000ff037424 */ /* 0x000fc800078e00ff */
[----:B------:R2:W-:Y:S01]  /*a6a0*/  SYNCS.ARRIVE.TRANS64 RZ, [R4+URZ+0x22830], R3 ;  /* 0x0228300304ff79a7 */ /* 0x0005e2000800003f */
[----:B-1----:R-:W-:-:S04]  /*a6b0*/  LOP3.LUT R5, R5, 0x1f, RZ, 0xc0, !PT ;  /* 0x0000001f05057812 */ /* 0x002fc800078ec0ff */
[----:B------:R-:W-:-:S13]  /*a6c0*/  ISETP.NE.AND P0, PT, R5, RZ, PT ;  /* 0x000000ff0500720c */ /* 0x000fda0003f05270 */
[----:B--2---:R-:W-:Y:S05]  /*a6d0*/  @!P0 BRA `(.L_x_103) ;  /* 0x0000000000048947 */ /* 0x004fea0003800000 */
[----:B------:R-:W-:Y:S01]  /*a6e0*/  BPT.TRAP 0x1 ;  /* 0x000000040000795c */ /* 0x000fe20000300000 */
.L_x_103:
[----:B------:R-:W-:Y:S05]  /*a6f0*/  BSYNC B2 ;  /* 0x0000000000027941 */ /* 0x000fea0003800000 */
.L_x_102:
        /* <DEDUP_REMOVED lines=12> */
.L_x_104:
        /* <DEDUP_REMOVED lines=10> */
[----:B------:R-:W1:Y:S01]  /*a860*/  SYNCS.PHASECHK.TRANS64.TRYWAIT P0, [R4+URZ+0x22860], R2 ;  /* 0x02286002040075a7 */ /* 0x000e62000800017f */
[----:B------:R-:W-:Y:S04]  /*a870*/  BSSY B2, `(.L_x_105) ;  /* 0x0000002000027945 */ /* 0x000fe80003800000 */
[----:B-1----:R-:W-:Y:S05]  /*a880*/  @!P0 BRA `(.L_x_106) ;  /* 0x0000001800848947 */ /* 0x002fea0003800000 */
.L_x_159:
[----:B------:R-:W-:Y:S05]  /*a890*/  BSYNC B2 ;  /* 0x0000000000027941 */ /* 0x000fea0003800000 */
.L_x_105:
[----:B------:R-:W-:Y:S01]  /*a8a0*/  BSSY B2, `(.L_x_107) ;  /* 0x000000b000027945 */ /* 0x000fe20003800000 */
[----:B01----:R-:W-:Y:S02]  /*a8b0*/  IMAD.MOV.U32 R2, RZ, RZ, 0x0 ;  /* 0x00000000ff027424 */ /* 0x003fe400078e00ff */
        /* <DEDUP_REMOVED lines=9> */
.L_x_108:
[----:B------:R-:W-:Y:S05]  /*a950*/  BSYNC B2 ;  /* 0x0000000000027941 */ /* 0x000fea0003800000 */
.L_x_107:
        /* <DEDUP_REMOVED lines=9> */
.L_x_109:
        /* <DEDUP_REMOVED lines=15> */
.L_x_110:
        /* <DEDUP_REMOVED lines=15> */
.L_x_111:
        /* <DEDUP_REMOVED lines=15> */
.L_x_112:
        /* <DEDUP_REMOVED lines=10> */
.L_x_98:
[----:B------:R-:W-:Y:S05]  /*ad60*/  BSYNC B1 ;  /* 0x0000000000017941 */ /* 0x000fea0003800000 */
.L_x_97:
[----:B------:R-:W-:Y:S01]  /*ad70*/  VIADD R7, R7, 0x1 ;  /* 0x0000000107077836 */ /* 0x000fe20000000000 */
[C---:B------:R-:W-:Y:S01]  /*ad80*/  ISETP.GT.AND P1, PT, R0.reuse, 0x1, PT ;  /* 0x000000010000780c */ /* 0x040fe20003f24270 */
[----:B------:R-:W-:-:S03]  /*ad90*/  VIADD R0, R0, 0xfffffffe ;  /* 0xfffffffe00007836 */ /* 0x000fc60000000000 */
[----:B------:R-:W-:-:S04]  /*ada0*/  ISETP.NE.AND P0, PT, R7, 0x2, PT ;  /* 0x000000020700780c */ /* 0x000fc80003f05270 */
[----:B------:R-:W-:Y:S02]  /*adb0*/  SEL R3, RZ, 0x1, P0 ;  /* 0x00000001ff037807 */ /* 0x000fe40000000000 */
[----:B------:R-:W-:Y:S02]  /*adc0*/  SEL R18, R7, RZ, P0 ;  /* 0x000000ff07127207 */ /* 0x000fe40000000000 */
[----:B------:R-:W-:-:S05]  /*add0*/  LOP3.LUT R2, R6, R3, RZ, 0x3c, !PT ;  /* 0x0000000306027212 */ /* 0x000fca00078e3cff */
[----:B------:R2:W-:Y:S01]  /*ade0*/  STL [R1], R2 ;  /* 0x0000000201007387 */ /* 0x0005e20000100800 */
[----:B------:R-:W-:Y:S05]  /*adf0*/  @P1 BRA `(.L_x_113) ;  /* 0xffffffec00181947 */ /* 0x000fea000383ffff */
.L_x_80:
[----:B------:R-:W-:Y:S05]  /*ae00*/  BSYNC B0 ;  /* 0x0000000000007941 */ /* 0x000fea0003800000 */
.L_x_62:
[----:B--2---:R-:W2:Y:S01]  /*ae10*/  LDL.LU R2, [R1+0x24] ;  /* 0x0000240001027983 */ /* 0x004ea20000300800 */
[----:B------:R-:W-:-:S03]  /*ae20*/  ULDC UR4, c[0x0][0xc34] ;  /* 0x00030d0000047ab9 */ /* 0x000fc60000000800 */
[----:B------:R-:W3:Y:S01]  /*ae30*/  LDL.LU R0, [R1+0x30] ;  /* 0x0000300001007983 */ /* 0x000ee20000300800 */
[----:B--2---:R-:W-:Y:S02]  /*ae40*/  VIADD R2, R2, UR38 ;  /* 0x0000002602027c36 */ /* 0x004fe40008000000 */
[----:B---3--:R-:W-:-:S03]  /*ae50*/  VIADD R0, R0, 0x1 ;  /* 0x0000000100007836 */ /* 0x008fc60000000000 */
[----:B------:R2:W-:Y:S01]  /*ae60*/  STL [R1+0x24], R2 ;  /* 0x0000240201007387 */ /* 0x0005e20000100800 */
[----:B------:R-:W-:-:S03]  /*ae70*/  ISETP.GE.AND P0, PT, R2, UR4, PT ;  /* 0x0000000402007c0c */ /* 0x000fc6000bf06270 */
[----:B------:R2:W-:Y:S10]  /*ae80*/  STL [R1+0x30], R0 ;  /* 0x0000300001007387 */ /* 0x0005f40000100800 */
[----:B--2---:R-:W-:Y:S05]  /*ae90*/  @!P0 BRA `(.L_x_114) ;  /* 0xffffffc400288947 */ /* 0x004fea000383ffff */
[----:B------:R-:W-:-:S07]  /*aea0*/  LOP3.LUT R2, R0, 0x1, RZ, 0xc, !PT ;  /* 0x0000000100027812 */ /* 0x000fce00078e0cff */
.L_x_38:
[----:B0-----:R-:W0:Y:S01]  /*aeb0*/  S2R R3, SR_CgaCtaId ;  /* 0x0000000000037919 */ /* 0x001e220000008800 */
[----:B------:R-:W-:Y:S01]  /*aec0*/  MOV R0, 0x400 ;  /* 0x0000040000007802 */ /* 0x000fe20000000f00 */
[----:B------:R-:W-:Y:S03]  /*aed0*/  BSSY B0, `(.L_x_115) ;  /* 0x0000005000007945 */ /* 0x000fe60003800000 */
[----:B0-----:R-:W-:Y:S02]  /*aee0*/  LEA R0, R3, R0, 0x18 ;  /* 0x0000000003007211 */ /* 0x001fe400078ec0ff */
[----:B------:R-:W-:-:S04]  /*aef0*/  SHF.L.U32 R3, R2, 0x1f, RZ ;  /* 0x0000001f02037819 */ /* 0x000fc800000006ff */
[----:B------:R-:W0:Y:S02]  /*af00*/  SYNCS.PHASECHK.TRANS64.TRYWAIT P0, [R0+URZ+0x22820], R3 ;  /* 0x02282003000075a7 */ /* 0x000e24000800017f */
[----:B0-----:R-:W-:Y:S05]  /*af10*/  @!P0 BRA `(.L_x_116) ;  /* 0x0000001000f48947 */ /* 0x001fea0003800000 */
.L_x_160:
[----:B------:R-:W-:Y:S05]  /*af20*/  BSYNC B0 ;  /* 0x0000000000007941 */ /* 0x000fea0003800000 */
.L_x_115:
[----:B------:R-:W-:-:S03]  /*af30*/  UMOV UR4, 0xffffffff ;  /* 0xffffffff00047882 */ /* 0x000fc60000000000 */
[----:B------:R-:W-:Y:S05]  /*af40*/  BRA.DIV UR4, `(.L_x_117) ;  /* 0x0000001204fc7947 */ /* 0x000fea000b800000 */
[----:B------:R-:W2:Y:S02]  /*af50*/  S2R R2, SR_TID.X ;  /* 0x0000000000027919 */ /* 0x000ea40000002100 */
[----:B--2---:R-:W-:-:S04]  /*af60*/  SHF.R.U32.HI R2, RZ, 0x5, R2 ;  /* 0x00000005ff027819 */ /* 0x004fc80000011602 */
[----:B------:R-:W-:-:S05]  /*af70*/  LOP3.LUT R2, R2, 0x3, RZ, 0xc0, !PT ;  /* 0x0000000302027812 */ /* 0x000fca00078ec0ff */
[----:B------:R2:W3:Y:S02]  /*af80*/  SHFL.IDX PT, R14, R2, RZ, 0x1f ;  /* 0x00001fff020e7589 */ /* 0x0004e400000e0000 */
.L_x_163:
[----:B---3--:R-:W-:Y:S01]  /*af90*/  ISETP.NE.AND P0, PT, R14, RZ, PT ;  /* 0x000000ff0e00720c */ /* 0x008fe20003f05270 */
[----:B------:R-:W-:-:S12]  /*afa0*/  BSSY B0, `(.L_x_118) ;  /* 0x0000025000007945 */ /* 0x000fd80003800000 */
[----:B------:R-:W-:Y:S05]  /*afb0*/  @P0 BRA `(.L_x_119) ;  /* 0x00000000008c0947 */ /* 0x000fea0003800000 */
[----:B------:R-:W-:-:S03]  /*afc0*/  UMOV UR4, 0xffffffff ;  /* 0xffffffff00047882 */ /* 0x000fc60000000000 */
[----:B------:R-:W-:Y:S05]  /*afd0*/  BRA.DIV UR4, `(.L_x_120) ;  /* 0x00000016040c7947 */ /* 0x000fea000b800000 */
[----:B------:R-:W-:-:S13]  /*afe0*/  ELECT P6, URZ, PT ;  /* 0x00000000003f782f */ /* 0x000fda00038c0000 */
.L_x_166:
[----:B------:R-:W-:Y:S05]  /*aff0*/  @!P6 BRA `(.L_x_119) ;  /* 0x00000000007ce947 */ /* 0x000fea0003800000 */
[----:B------:R-:W-:-:S06]  /*b000*/  ULOP3.LUT UR4, UR37, 0x2, URZ, 0xfc, !UPT ;  /* 0x0000000225047892 */ /* 0x000fcc000f8efc3f */
[----:B--2---:R-:W-:-:S05]  /*b010*/  IMAD.U32 R2, RZ, RZ, UR4 ;  /* 0x00000004ff027e24 */ /* 0x004fca000f8e00ff */
[----:B------:R-:W-:-:S13]  /*b020*/  ISETP.NE.AND P2, PT, R2, 0x3, PT ;  /* 0x000000030200780c */ /* 0x000fda0003f45270 */
[----:B------:R-:W-:Y:S05]  /*b030*/  @!P2 BRA `(.L_x_121) ;  /* 0x000000000004a947 */ /* 0x000fea0003800000 */
[----:B------:R-:W-:Y:S01]  /*b040*/  BPT.TRAP 0x1 ;  /* 0x000000040000795c */ /* 0x000fe20000300000 */
.L_x_121:
[----:B------:R-:W1:Y:S01]  /*b050*/  LDL.LU R7, [R1] ;  /* 0x0000000001077983 */ /* 0x000e620000300800 */
[----:B0-----:R-:W-:Y:S02]  /*b060*/  VIADD R3, R0, 0x22840 ;  /* 0x0002284000037836 */ /* 0x001fe40000000000 */
[C---:B------:R-:W-:Y:S02]  /*b070*/  VIADD R2, R18.reuse, 0x1 ;  /* 0x0000000112027836 */ /* 0x040fe40000000000 */
[----:B------:R-:W-:-:S03]  /*b080*/  IMAD R6, R18, 0x8, R3 ;  /* 0x0000000812067824 */ /* 0x000fc600078e0203 */
[----:B------:R-:W-:-:S04]  /*b090*/  ISETP.NE.AND P1, PT, R2, 0x2, PT ;  /* 0x000000020200780c */ /* 0x000fc80003f25270 */
[----:B------:R-:W-:Y:S02]  /*b0a0*/  SEL R4, RZ, 0x1, P1 ;  /* 0x00000001ff047807 */ /* 0x000fe40000800000 */
[C---:B-1----:R-:W-:Y:S02]  /*b0b0*/  SHF.L.U32 R5, R7.reuse, 0x1f, RZ ;  /* 0x0000001f07057819 */ /* 0x042fe400000006ff */
[----:B------:R-:W-:Y:S02]  /*b0c0*/  LOP3.LUT R7, R7, R4, RZ, 0x3c, !PT ;  /* 0x0000000407077212 */ /* 0x000fe400078e3cff */
[----:B------:R-:W0:Y:S01]  /*b0d0*/  SYNCS.PHASECHK.TRANS64.TRYWAIT P0, [R6+URZ], R5 ;  /* 0x00000005060075a7 */ /* 0x000e22000800017f */
[----:B------:R-:W-:Y:S02]  /*b0e0*/  SEL R4, R2, RZ, P1 ;  /* 0x000000ff02047207 */ /* 0x000fe40000800000 */
[----:B------:R-:W-:-:S03]  /*b0f0*/  SHF.L.U32 R2, R7, 0x1f, RZ ;  /* 0x0000001f07027819 */ /* 0x000fc600000006ff */
[----:B------:R-:W-:Y:S01]  /*b100*/  IMAD R3, R4, 0x8, R3 ;  /* 0x0000000804037824 */ /* 0x000fe200078e0203 */
[----:B0-----:R-:W-:Y:S06]  /*b110*/  @!P0 BRA `(.L_x_122) ;  /* 0x0000001000dc8947 */ /* 0x001fec0003800000 */
.L_x_167:
[----:B------:R-:W1:Y:S02]  /*b120*/  SYNCS.PHASECHK.TRANS64.TRYWAIT P0, [R3+URZ], R2 ;  /* 0x00000002030075a7 */ /* 0x000e64000800017f */
[----:B-1----:R-:W-:Y:S05]  /*b130*/  @!P0 BRA `(.L_x_123) ;  /* 0x0000001000e88947 */ /* 0x002fea0003800000 */
.L_x_168:
[----:B------:R-:W-:Y:S05]  /*b140*/  @!P2 BRA `(.L_x_124) ;  /* 0x000000000004a947 */ /* 0x000fea0003800000 */
[----:B------:R-:W-:Y:S01]  /*b150*/  BPT.TRAP 0x1 ;  /* 0x000000040000795c */ /* 0x000fe20000300000 */
.L_x_124:
[----:B-1----:R-:W-:-:S04]  /*b160*/  VIADD R3, R0, 0x22860 ;  /* 0x0002286000037836 */ /* 0x002fc80000000000 */
[----:B------:R-:W-:-:S04]  /*b170*/  IMAD R18, R18, 0x8, R3 ;  /* 0x0000000812127824 */ /* 0x000fc800078e0203 */
[----:B------:R-:W1:Y:S02]  /*b180*/  SYNCS.PHASECHK.TRANS64.TRYWAIT P0, [R18+URZ], R5 ;  /* 0x00000005120075a7 */ /* 0x000e64000800017f */
[----:B-1----:R-:W-:Y:S05]  /*b190*/  @!P0 BRA `(.L_x_125) ;  /* 0x0000001000e48947 */ /* 0x002fea0003800000 */
.L_x_169:
[----:B------:R-:W-:-:S07]  /*b1a0*/  IMAD R3, R4, 0x8, R3 ;  /* 0x0000000804037824 */ /* 0x000fce00078e0203 */
.L_x_126:
[----:B--2---:R2:W3:Y:S02]  /*b1b0*/  SYNCS.PHASECHK.TRANS64.TRYWAIT P0, [R3+URZ], R2 ;  /* 0x00000002030075a7 */ /* 0x0044e4000800017f */
[----:B---3--:R-:W-:Y:S05]  /*b1c0*/  @!P0 NANOSLEEP.SYNCS 0x989680 ;  /* 0x009896800000895d */ /* 0x008fea0003900000 */
[----:B------:R-:W3:Y:S02]  /*b1d0*/  @!P0 SYNCS.PHASECHK.TRANS64 P0, [R3+URZ], R2 ;  /* 0x00000002030085a7 */ /* 0x000ee4000800007f */
[----:B---3--:R-:W-:Y:S05]  /*b1e0*/  @!P0 BRA `(.L_x_126) ;  /* 0xfffffffc00f08947 */ /* 0x008fea000383ffff */
.L_x_119:
[----:B------:R-:W-:Y:S05]  /*b1f0*/  BSYNC B0 ;  /* 0x0000000000007941 */ /* 0x000fea0003800000 */
.L_x_118:
[----:B------:R-:W-:Y:S05]  /*b200*/  EXIT ;  /* 0x000000000000794d */ /* 0x000fea0003800000 */
.L_x_10:
[----:B0-----:R-:W-:-:S04]  /*b210*/  IMAD.U32 R3, RZ, RZ, UR45 ;  /* 0x0000002dff037e24 */ /* 0x001fc8000f8e00ff */
[----:B------:R0:W1:Y:S03]  /*b220*/  SYNCS.PHASECHK.TRANS64.TRYWAIT P0, [R3+URZ+0x22800], R0 ;  /* 0x02280000030075a7 */ /* 0x000066000800017f */
[----:B-1----:R-:W-:Y:S05]  /*b230*/  @!P0 NANOSLEEP.SYNCS 0x989680 ;  /* 0x009896800000895d */ /* 0x002fea0003900000 */
[----:B------:R-:W1:Y:S02]  /*b240*/  @!P0 SYNCS.PHASECHK.TRANS64 P0, [R3+URZ+0x22800], R0 ;  /* 0x02280000030085a7 */ /* 0x000e64000800007f */
[----:B-1----:R-:W-:Y:S05]  /*b250*/  @!P0 BRA `(.L_x_10) ;  /* 0xfffffffc00ec8947 */ /* 0x002fea000383ffff */
[----:B------:R-:W-:Y:S05]  /*b260*/  BRA `(.L_x_127) ;  /* 0xffffff5c00cc7947 */ /* 0x000fea000383ffff */
.L_x_14:
[----:B-1----:R-:W-:-:S04]  /*b270*/  IMAD.U32 R0, RZ, RZ, UR21 ;  /* 0x00000015ff007e24 */ /* 0x002fc8000f8e00ff */
[----:B------:R1:W2:Y:S03]  /*b280*/  SYNCS.PHASECHK.TRANS64.TRYWAIT P1, [R0+URZ+0x22830], R7 ;  /* 0x02283007000075a7 */ /* 0x0002a6000802017f */
[----:B--2---:R-:W-:Y:S05]  /*b290*/  @!P1 NANOSLEEP.SYNCS 0x989680 ;  /* 0x009896800000995d */ /* 0x004fea0003900000 */
[----:B------:R-:W2:Y:S02]  /*b2a0*/  @!P1 SYNCS.PHASECHK.TRANS64 P1, [R0+URZ+0x22830], R7 ;  /* 0x02283007000095a7 */ /* 0x000ea4000802007f */
[----:B--2---:R-:W-:Y:S05]  /*b2b0*/  @!P1 BRA `(.L_x_14) ;  /* 0xfffffffc00ec9947 */ /* 0x004fea000383ffff */
[----:B------:R-:W-:Y:S05]  /*b2c0*/  BRA `(.L_x_13) ;  /* 0xffffff5c00f07947 */ /* 0x000fea000383ffff */
.L_x_18:
[----:B--2---:R2:W3:Y:S02]  /*b2d0*/  SYNCS.PHASECHK.TRANS64.TRYWAIT P2, [R8+URZ+0x22850], R7 ;  /* 0x02285007080075a7 */ /* 0x0044e4000804017f */
[----:B---3--:R-:W-:Y:S05]  /*b2e0*/  @!P2 NANOSLEEP.SYNCS 0x989680 ;  /* 0x009896800000a95d */ /* 0x008fea0003900000 */
[----:B------:R-:W3:Y:S02]  /*b2f0*/  @!P2 SYNCS.PHASECHK.TRANS64 P2, [R8+URZ+0x22850], R7 ;  /* 0x022850070800a5a7 */ /* 0x000ee4000804007f */
[----:B---3--:R-:W-:Y:S05]  /*b300*/  @!P2 BRA `(.L_x_18) ;  /* 0xfffffffc00f0a947 */ /* 0x008fea000383ffff */
[----:B------:R-:W-:Y:S05]  /*b310*/  BRA `(.L_x_17) ;  /* 0xffffff74006c7947 */ /* 0x000fea000383ffff */
.L_x_23:
[----:B0-----:R-:W-:Y:S02]  /*b320*/  IMAD.U32 R0, RZ, RZ, UR23 ;  /* 0x00000017ff007e24 */ /* 0x001fe4000f8e00ff */
[----:B------:R-:W-:-:S04]  /*b330*/  IMAD.U32 R3, RZ, RZ, UR24 ;  /* 0x00000018ff037e24 */ /* 0x000fc8000f8e00ff */
[----:B------:R0:W1:Y:S03]  /*b340*/  SYNCS.PHASECHK.TRANS64.TRYWAIT P3, [R0+URZ+0x22830], R3 ;  /* 0x02283003000075a7 */ /* 0x000066000806017f */
[----:B-1----:R-:W-:Y:S05]  /*b350*/  @!P3 NANOSLEEP.SYNCS 0x989680 ;  /* 0x009896800000b95d */ /* 0x002fea0003900000 */
[----:B------:R-:W1:Y:S02]  /*b360*/  @!P3 SYNCS.PHASECHK.TRANS64 P3, [R0+URZ+0x22830], R3 ;  /* 0x022830030000b5a7 */ /* 0x000e64000806007f */
[----:B-1----:R-:W-:Y:S05]  /*b370*/  @!P3 BRA `(.L_x_23) ;  /* 0xfffffffc00e8b947 */ /* 0x002fea000383ffff */
[----:B------:R-:W-:Y:S05]  /*b380*/  BRA `(.L_x_22) ;  /* 0xffffff7800807947 */ /* 0x000fea000383ffff */
.L_x_27:
[----:B0-----:R-:W-:-:S04]  /*b390*/  IMAD.U32 R6, RZ, RZ, UR24 ;  /* 0x00000018ff067e24 */ /* 0x001fc8000f8e00ff */
[----:B------:R0:W1:Y:S03]  /*b3a0*/  SYNCS.PHASECHK.TRANS64.TRYWAIT P3, [R183+URZ+0x22850], R6 ;  /* 0x02285006b70075a7 */ /* 0x000066000806017f */
[----:B-1----:R-:W-:Y:S05]  /*b3b0*/  @!P3 NANOSLEEP.SYNCS 0x989680 ;  /* 0x009896800000b95d */ /* 0x002fea0003900000 */
[----:B------:R-:W1:Y:S02]  /*b3c0*/  @!P3 SYNCS.PHASECHK.TRANS64 P3, [R183+URZ+0x22850], R6 ;  /* 0x02285006b700b5a7 */ /* 0x000e64000806007f */
[----:B-1----:R-:W-:Y:S05]  /*b3d0*/  @!P3 BRA `(.L_x_27) ;  /* 0xfffffffc00ecb947 */ /* 0x002fea000383ffff */
[----:B------:R-:W-:Y:S05]  /*b3e0*/  BRA `(.L_x_26) ;  /* 0xffffff9000a47947 */ /* 0x000fea000383ffff */
.L_x_42:
[----:B0-----:R-:W0:Y:S01]  /*b3f0*/  S2R R0, SR_TID.X ;  /* 0x0000000000007919 */ /* 0x001e220000002100 */
[----:B------:R-:W-:Y:S01]  /*b400*/  BSSY B0, `(.L_x_128) ;  /* 0x000000a000007945 */ /* 0x000fe20003800000 */
[----:B------:R-:W-:Y:S02]  /*b410*/  IMAD.MOV.U32 R12, RZ, RZ, RZ ;  /* 0x000000ffff0c7224 */ /* 0x000fe400078e00ff */
[----:B------:R-:W-:Y:S02]  /*b420*/  IMAD.MOV.U32 R11, RZ, RZ, 0x1f ;  /* 0x0000001fff0b7424 */ /* 0x000fe400078e00ff */
[----:B------:R-:W-:Y:S01]  /*b430*/  IMAD.MOV.U32 R15, RZ, RZ, -0x1 ;  /* 0xffffffffff0f7424 */ /* 0x000fe200078e00ff */
[----:B0-----:R-:W-:-:S04]  /*b440*/  SHF.R.U32.HI R0, RZ, 0x5, R0 ;  /* 0x00000005ff007819 */ /* 0x001fc80000011600 */
[----:B------:R-:W-:-:S05]  /*b450*/  LOP3.LUT R0, R0, 0x3, RZ, 0xc0, !PT ;  /* 0x0000000300007812 */ /* 0x000fca00078ec0ff */
[----:B------:R-:W-:-:S07]  /*b460*/  IMAD.MOV.U32 R13, RZ, RZ, R0 ;  /* 0x000000ffff0d7224 */ /* 0x000fce00078e0000 */
[----:B------:R-:W-:Y:S05]  /*b470*/  WARPSYNC.COLLECTIVE R15, `(.L_x_129) ;  /* 0x000000000f087348 */ /* 0x000fea0003c00000 */
[----:B------:R0:W1:Y:S02]  /*b480*/  SHFL.IDX P6, R14, R13, R12, R11 ;  /* 0x0000000c0d0e7389 */ /* 0x00006400000c000b */
[----:B01----:R-:W-:Y:S01]  /*b490*/  ENDCOLLECTIVE ;  /* 0x000000000000791b */ /* 0x003fe20003800000 */
.L_x_129:
[----:B------:R-:W-:Y:S05]  /*b4a0*/  BSYNC B0 ;  /* 0x0000000000007941 */ /* 0x000fea0003800000 */
.L_x_128:
[----:B------:R-:W-:Y:S05]  /*b4b0*/  BRA `(.L_x_130) ;  /* 0xffffffc400547947 */ /* 0x000fea000383ffff */
.L_x_44:
[----:B------:R-:W-:Y:S01]  /*b4c0*/  BSSY B0, `(.L_x_131) ;  /* 0x0000006000007945 */ /* 0x000fe20003800000 */
[----:B------:R-:W-:-:S07]  /*b4d0*/  IMAD.MOV.U32 R15, RZ, RZ, -0x1 ;  /* 0xffffffffff0f7424 */ /* 0x000fce00078e00ff */
[----:B0-----:R-:W-:Y:S05]  /*b4e0*/  WARPSYNC.COLLECTIVE R15, `(.L_x_132) ;  /* 0x000000000f0c7348 */ /* 0x001fea0003c00000 */
[----:B------:R-:W-:Y:S02]  /*b4f0*/  ELECT P6, UR62, PT ;  /* 0x00000000003e782f */ /* 0x000fe400038c0000 */
[----:B------:R-:W-:Y:S01]  /*b500*/  MOV R14, UR62 ;  /* 0x0000003e000e7c02 */ /* 0x000fe20008000f00 */
[----:B0-----:R-:W-:Y:S10]  /*b510*/  ENDCOLLECTIVE ;  /* 0x000000000000791b */ /* 0x001ff40003800000 */
.L_x_132:
[----:B------:R-:W-:Y:S05]  /*b520*/  BSYNC B0 ;  /* 0x0000000000007941 */ /* 0x000fea0003800000 */
.L_x_131:
[----:B------:R-:W-:Y:S05]  /*b530*/  BRA `(.L_x_133) ;  /* 0xffffffc400547947 */ /* 0x000fea000383ffff */
.L_x_46:
[----:B0-----:R0:W2:Y:S02]  /*b540*/  SYNCS.PHASECHK.TRANS64.TRYWAIT P0, [R0+URZ+0x22840], R2 ;  /* 0x02284002000075a7 */ /* 0x0010a4000800017f */
[----:B--2---:R-:W-:Y:S05]  /*b550*/  @!P0 NANOSLEEP.SYNCS 0x989680 ;  /* 0x009896800000895d */ /* 0x004fea0003900000 */
[----:B------:R-:W2:Y:S02]  /*b560*/  @!P0 SYNCS.PHASECHK.TRANS64 P0, [R0+URZ+0x22840], R2 ;  /* 0x02284002000085a7 */ /* 0x000ea4000800007f */
[----:B--2---:R-:W-:Y:S05]  /*b570*/  @!P0 BRA `(.L_x_46) ;  /* 0xfffffffc00f08947 */ /* 0x004fea000383ffff */
[----:B------:R-:W-:Y:S05]  /*b580*/  BRA `(.L_x_134) ;  /* 0xffffffc400b07947 */ /* 0x000fea000383ffff */
.L_x_49:
[----:B------:R-:W-:Y:S01]  /*b590*/  IMAD.MOV.U32 R13, RZ, RZ, R2 ;  /* 0x000000ffff0d7224 */ /* 0x000fe200078e0002 */
[----:B------:R-:W0:Y:S01]  /*b5a0*/  S2R R7, SR_TID.X ;  /* 0x0000000000077919 */ /* 0x000e220000002100 */
[----:B------:R-:W-:Y:S02]  /*b5b0*/  IMAD.MOV.U32 R12, RZ, RZ, RZ ;  /* 0x000000ffff0c7224 */ /* 0x000fe400078e00ff */
[----:B------:R-:W-:Y:S02]  /*b5c0*/  IMAD.MOV.U32 R11, RZ, RZ, 0x181f ;  /* 0x0000181fff0b7424 */ /* 0x000fe400078e00ff */
[----:B------:R-:W-:-:S07]  /*b5d0*/  IMAD.MOV.U32 R15, RZ, RZ, -0x1 ;  /* 0xffffffffff0f7424 */ /* 0x000fce00078e00ff */
[----:B0----5:R-:W-:Y:S05]  /*b5e0*/  WARPSYNC.COLLECTIVE R15, `(.L_x_135) ;  /* 0x000000000f087348 */ /* 0x021fea0003c00000 */
[----:B------:R1:W2:Y:S02]  /*b5f0*/  SHFL.IDX P6, R14, R13, R12, R11 ;  /* 0x0000000c0d0e7389 */ /* 0x0002a400000c000b */
[----:B012--5:R-:W-:Y:S01]  /*b600*/  ENDCOLLECTIVE ;  /* 0x000000000000791b */ /* 0x027fe20003800000 */
.L_x_135:
[----:B------:R-:W-:Y:S01]  /*b610*/  IMAD.MOV.U32 R13, RZ, RZ, R0 ;  /* 0x000000ffff0d7224 */ /* 0x000fe200078e0000 */
[----:B------:R-:W-:Y:S01]  /*b620*/  LOP3.LUT R7, R7, 0x7f, RZ, 0xc0, !PT ;  /* 0x0000007f07077812 */ /* 0x000fe200078ec0ff */
[----:B------:R-:W-:-:S07]  /*b630*/  IMAD.MOV.U32 R6, RZ, RZ, R14 ;  /* 0x000000ffff067224 */ /* 0x000fce00078e000e */
[----:B------:R-:W-:Y:S05]  /*b640*/  WARPSYNC.COLLECTIVE R15, `(.L_x_136) ;  /* 0x000000000f087348 */ /* 0x000fea0003c00000 */
[----:B------:R0:W1:Y:S02]  /*b650*/  SHFL.IDX P6, R14, R13, R12, R11 ;  /* 0x0000000c0d0e7389 */ /* 0x00006400000c000b */
[----:B01----:R-:W-:Y:S01]  /*b660*/  ENDCOLLECTIVE ;  /* 0x000000000000791b */ /* 0x003fe20003800000 */
.L_x_136:
[----:B------:R-:W-:Y:S01]  /*b670*/  ULDC UR4, c[0x0][0x288] ;  /* 0x0000a20000047ab9 */ /* 0x000fe20000000800 */
[----:B------:R-:W-:Y:S01]  /*b680*/  SHF.R.U32.HI R5, RZ, 0x3, R7 ;  /* 0x00000003ff057819 */ /* 0x000fe20000011607 */
[----:B------:R-:W-:-:S04]  /*b690*/  IMAD R3, R8, UR4, RZ ;  /* 0x0000000408037c24 */ /* 0x000fc8000f8e02ff */
[----:B------:R-:W-:-:S04]  /*b6a0*/  IMAD.IADD R4, R5, 0x1, R4 ;  /* 0x0000000105047824 */ /* 0x000fc800078e0204 */
[C---:B------:R-:W-:Y:S01]  /*b6b0*/  VIADD R5, R4.reuse, 0x10 ;  /* 0x0000001004057836 */ /* 0x040fe20000000000 */
[-C--:B------:R-:W-:Y:S01]  /*b6c0*/  ISETP.GE.AND P1, PT, R4, R3.reuse, PT ;  /* 0x000000030400720c */ /* 0x080fe20003f26270 */
[----:B------:R-:W-:Y:S02]  /*b6d0*/  IMAD.MOV.U32 R13, RZ, RZ, R2 ;  /* 0x000000ffff0d7224 */ /* 0x000fe400078e0002 */
[----:B------:R-:W-:Y:S01]  /*b6e0*/  IMAD.MOV.U32 R12, RZ, RZ, 0x1 ;  /* 0x00000001ff0c7424 */ /* 0x000fe200078e00ff */
[----:B------:R-:W-:Y:S01]  /*b6f0*/  ISETP.GE.AND P2, PT, R5, R3, PT ;  /* 0x000000030500720c */ /* 0x000fe20003f46270 */
[----:B------:R-:W-:-:S12]  /*b700*/  IMAD.MOV.U32 R7, RZ, RZ, R14 ;  /* 0x000000ffff077224 */ /* 0x000fd800078e000e */
[----:B------:R-:W-:Y:S05]  /*b710*/  WARPSYNC.COLLECTIVE R15, `(.L_x_137) ;  /* 0x000000000f087348 */ /* 0x000fea0003c00000 */
[----:B------:R0:W1:Y:S02]  /*b720*/  SHFL.IDX P6, R14, R13, R12, R11 ;  /* 0x0000000c0d0e7389 */ /* 0x00006400000c000b */
[----:B01----:R-:W-:Y:S01]  /*b730*/  ENDCOLLECTIVE ;  /* 0x000000000000791b */ /* 0x003fe20003800000 */
.L_x_137:
[----:B------:R-:W-:-:S05]  /*b740*/  @!P1 LEA R7, P3, R10, R7, 0x1 ;  /* 0x000000070a079211 */ /* 0x000fca00078608ff */
[----:B------:R-:W-:-:S05]  /*b750*/  @!P1 IMAD.X R6, RZ, RZ, R6, P3 ;  /* 0x000000ffff069224 */ /* 0x000fca00018e0606 */
[----:B------:R-:W-:Y:S01]  /*b760*/  @!P1 LOP3.LUT R7, R7, R6, RZ, 0x3c, !PT ;  /* 0x0000000607079212 */ /* 0x000fe200078e3cff */
[----:B------:R-:W-:-:S03]  /*b770*/  IMAD.MOV.U32 R13, RZ, RZ, R0 ;  /* 0x000000ffff0d7224 */ /* 0x000fc600078e0000 */
[----:B------:R-:W-:-:S04]  /*b780*/  @!P1 LOP3.LUT R6, R7, R6, RZ, 0x3c, !PT ;  /* 0x0000000607069212 */ /* 0x000fc800078e3cff */
[----:B------:R-:W-:Y:S01]  /*b790*/  @!P1 LOP3.LUT R7, R7, R6, RZ, 0x3c, !PT ;  /* 0x0000000607079212 */ /* 0x000fe200078e3cff */
[----:B------:R-:W-:-:S07]  /*b7a0*/  IMAD.MOV.U32 R8, RZ, RZ, R14 ;  /* 0x000000ffff087224 */ /* 0x000fce00078e000e */
[----:B------:R-:W-:Y:S05]  /*b7b0*/  WARPSYNC.COLLECTIVE R15, `(.L_x_138) ;  /* 0x000000000f087348 */ /* 0x000fea0003c00000 */
[----:B------:R0:W1:Y:S02]  /*b7c0*/  SHFL.IDX P6, R14, R13, R12, R11 ;  /* 0x0000000c0d0e7389 */ /* 0x00006400000c000b */
[----:B01----:R-:W-:Y:S01]  /*b7d0*/  ENDCOLLECTIVE ;  /* 0x000000000000791b */ /* 0x003fe20003800000 */
.L_x_138:
[----:B------:R-:W-:Y:S01]  /*b7e0*/  @!PT LDS RZ, [RZ] ;  /* 0x00000000fffff984 */ /* 0x000fe20000000800 */
[----:B------:R-:W-:Y:S01]  /*b7f0*/  @!PT LDS RZ, [RZ] ;  /* 0x00000000fffff984 */ /* 0x000fe20000000800 */
[----:B------:R-:W-:Y:S01]  /*b800*/  @!PT LDS RZ, [RZ] ;  /* 0x00000000fffff984 */ /* 0x000fe20000000800 */
[----:B------:R0:W-:Y:S01]  /*b810*/  @!P1 LDGSTS.E.BYPASS.LTC128B.128 [R9+0x18400], desc[UR42][R6.64], !P0 ;  /* 0x1840000006099fae */ /* 0x0001e2000c101d6a */
[----:B------:R-:W-:Y:S02]  /*b820*/  IMAD.MOV.U32 R13, RZ, RZ, R2 ;  /* 0x000000ffff0d7224 */ /* 0x000fe400078e0002 */
[----:B------:R-:W-:Y:S02]  /*b830*/  IMAD.MOV.U32 R12, RZ, RZ, 0x2 ;  /* 0x00000002ff0c7424 */ /* 0x000fe400078e00ff */
[----:B------:R-:W-:-:S07]  /*b840*/  IMAD.MOV.U32 R5, RZ, RZ, R14 ;  /* 0x000000ffff057224 */ /* 0x000fce00078e000e */
[----:B0-----:R-:W-:Y:S05]  /*b850*/  WARPSYNC.COLLECTIVE R15, `(.L_x_139) ;  /* 0x000000000f087348 */ /* 0x001fea0003c00000 */
[----:B------:R1:W2:Y:S02]  /*b860*/  SHFL.IDX P6, R14, R13, R12, R11 ;  /* 0x0000000c0d0e7389 */ /* 0x0002a400000c000b */
[----:B012---:R-:W-:Y:S01]  /*b870*/  ENDCOLLECTIVE ;  /* 0x000000000000791b */ /* 0x007fe20003800000 */
.L_x_139:
[----:B------:R-:W-:Y:S01]  /*b880*/  @!P2 LEA R7, P1, R10, R5, 0x1 ;  /* 0x000000050a07a211 */ /* 0x000fe200078208ff */
[----:B------:R-:W-:-:S04]  /*b890*/  VIADD R5, R4, 0x20 ;  /* 0x0000002004057836 */ /* 0x000fc80000000000 */
[----:B------:R-:W-:Y:S01]  /*b8a0*/  @!P2 IMAD.X R6, RZ, RZ, R8, P1 ;  /* 0x000000ffff06a224 */ /* 0x000fe200008e0608 */
[----:B------:R-:W-:Y:S01]  /*b8b0*/  ISETP.GE.AND P1, PT, R5, R3, PT ;  /* 0x000000030500720c */ /* 0x000fe20003f26270 */
[----:B------:R-:W-:-:S03]  /*b8c0*/  VIADD R5, R4, 0x30 ;  /* 0x0000003004057836 */ /* 0x000fc60000000000 */
[----:B------:R-:W-:Y:S01]  /*b8d0*/  @!P2 LOP3.LUT R7, R7, R6, RZ, 0x3c, !PT ;  /* 0x000000060707a212 */ /* 0x000fe200078e3cff */
[----:B------:R-:W-:-:S03]  /*b8e0*/  IMAD.MOV.U32 R13, RZ, RZ, R0 ;  /* 0x000000ffff0d7224 */ /* 0x000fc600078e0000 */
[----:B------:R-:W-:-:S04]  /*b8f0*/  @!P2 LOP3.LUT R6, R7, R6, RZ, 0x3c, !PT ;  /* 0x000000060706a212 */ /* 0x000fc800078e3cff */
[----:B------:R-:W-:-:S05]  /*b900*/  @!P2 LOP3.LUT R7, R7, R6, RZ, 0x3c, !PT ;  /* 0x000000060707a212 */ /* 0x000fca00078e3cff */
[----:B------:R-:W-:Y:S01]  /*b910*/  @!PT LDS RZ, [RZ] ;  /* 0x00000000fffff984 */ /* 0x000fe20000000800 */
[----:B------:R-:W-:Y:S01]  /*b920*/  @!PT LDS RZ, [RZ] ;  /* 0x00000000fffff984 */ /* 0x000fe20000000800 */
[----:B------:R-:W-:Y:S01]  /*b930*/  @!PT LDS RZ, [RZ] ;  /* 0x00000000fffff984 */ /* 0x000fe20000000800 */
[----:B------:R0:W-:Y:S02]  /*b940*/  @!P2 LDGSTS.E.BYPASS.LTC128B.128 [R9+0x18c00], desc[UR42][R6.64], !P0 ;  /* 0x18c000000609afae */ /* 0x0001e4000c101d6a */
[----:B0-----:R-:W-:-:S07]  /*b950*/  IMAD.MOV.U32 R6, RZ, RZ, R14 ;  /* 0x000000ffff067224 */ /* 0x001fce00078e000e */
[----:B------:R-:W-:Y:S05]  /*b960*/  WARPSYNC.COLLECTIVE R15, `(.L_x_140) ;  /* 0x000000000f087348 */ /* 0x000fea0003c00000 */
[----:B------:R0:W1:Y:S02]  /*b970*/  SHFL.IDX P6, R14, R13, R12, R11 ;  /* 0x0000000c0d0e7389 */ /* 0x00006400000c000b */
[----:B01----:R-:W-:Y:S01]  /*b980*/  ENDCOLLECTIVE ;  /* 0x000000000000791b */ /* 0x003fe20003800000 */
.L_x_140:
[----:B------:R-:W-:Y:S02]  /*b990*/  IMAD.MOV.U32 R13, RZ, RZ, R2 ;  /* 0x000000ffff0d7224 */ /* 0x000fe400078e0002 */
[----:B------:R-:W-:Y:S02]  /*b9a0*/  IMAD.MOV.U32 R12, RZ, RZ, 0x3 ;  /* 0x00000003ff0c7424 */ /* 0x000fe400078e00ff */
[----:B------:R-:W-:-:S07]  /*b9b0*/  IMAD.MOV.U32 R7, RZ, RZ, R14 ;  /* 0x000000ffff077224 */ /* 0x000fce00078e000e */
[----:B------:R-:W-:Y:S05]  /*b9c0*/  WARPSYNC.COLLECTIVE R15, `(.L_x_141) ;  /* 0x000000000f087348 */ /* 0x000fea0003c00000 */
[----:B------:R0:W1:Y:S02]  /*b9d0*/  SHFL.IDX P6, R14, R13, R12, R11 ;  /* 0x0000000c0d0e7389 */ /* 0x00006400000c000b */
[----:B01----:R-:W-:Y:S01]  /*b9e0*/  ENDCOLLECTIVE ;  /* 0x000000000000791b */ /* 0x003fe20003800000 */
.L_x_141:
[----:B------:R-:W-:-:S05]  /*b9f0*/  @!P1 LEA R7, P2, R10, R7, 0x1 ;  /* 0x000000070a079211 */ /* 0x000fca00078408ff */
[----:B------:R-:W-:-:S05]  /*ba00*/  @!P1 IMAD.X R6, RZ, RZ, R6, P2 ;  /* 0x000000ffff069224 */ /* 0x000fca00010e0606 */
[----:B------:R-:W-:Y:S01]  /*ba10*/  @!P1 LOP3.LUT R7, R7, R6, RZ, 0x3c, !PT ;  /* 0x0000000607079212 */ /* 0x000fe200078e3cff */
[----:B------:R-:W-:-:S03]  /*ba20*/  IMAD.MOV.U32 R13, RZ, RZ, R0 ;  /* 0x000000ffff0d7224 */ /* 0x000fc600078e0000 */
[----:B------:R-:W-:-:S04]  /*ba30*/  @!P1 LOP3.LUT R6, R7, R6, RZ, 0x3c, !PT ;  /* 0x0000000607069212 */ /* 0x000fc800078e3cff */
[----:B------:R-:W-:-:S05]  /*ba40*/  @!P1 LOP3.LUT R7, R7, R6, RZ, 0x3c, !PT ;  /* 0x0000000607079212 */ /* 0x000fca00078e3cff */
[----:B------:R-:W-:Y:S01]  /*ba50*/  @!PT LDS RZ, [RZ] ;  /* 0x00000000fffff984 */ /* 0x000fe20000000800 */
[----:B------:R-:W-:Y:S01]  /*ba60*/  @!PT LDS RZ, [RZ] ;  /* 0x00000000fffff984 */ /* 0x000fe20000000800 */
[----:B------:R-:W-:Y:S01]  /*ba70*/  @!PT LDS RZ, [RZ] ;  /* 0x00000000fffff984 */ /* 0x000fe20000000800 */
[----:B------:R0:W-:Y:S01]  /*ba80*/  @!P1 LDGSTS.E.BYPASS.LTC128B.128 [R9+0x19400], desc[UR42][R6.64], !P0 ;  /* 0x1940000006099fae */ /* 0x0001e2000c101d6a */
[----:B------:R-:W-:Y:S01]  /*ba90*/  ISETP.GE.AND P1, PT, R5, R3, PT ;  /* 0x000000030500720c */ /* 0x000fe20003f26270 */
[----:B------:R-:W-:Y:S02]  /*baa0*/  VIADD R5, R4, 0x40 ;  /* 0x0000004004057836 */ /* 0x000fe40000000000 */
[----:B0-----:R-:W-:-:S10]  /*bab0*/  IMAD.MOV.U32 R6, RZ, RZ, R14 ;  /* 0x000000ffff067224 */ /* 0x001fd400078e000e */
[----:B------:R-:W-:Y:S05]  /*bac0*/  WARPSYNC.COLLECTIVE R15, `(.L_x_142) ;  /* 0x000000000f087348 */ /* 0x000fea0003c00000 */
[----:B------:R0:W1:Y:S02]  /*bad0*/  SHFL.IDX P6, R14, R13, R12, R11 ;  /* 0x0000000c0d0e7389 */ /* 0x00006400000c000b */
[----:B01----:R-:W-:Y:S01]  /*bae0*/  ENDCOLLECTIVE ;  /* 0x000000000000791b */ /* 0x003fe20003800000 */
.L_x_142:
[----:B------:R-:W-:Y:S02]  /*baf0*/  IMAD.MOV.U32 R13, RZ, RZ, R2 ;  /* 0x000000ffff0d7224 */ /* 0x000fe400078e0002 */
[----:B------:R-:W-:Y:S02]  /*bb00*/  IMAD.MOV.U32 R12, RZ, RZ, 0x4 ;  /* 0x00000004ff0c7424 */ /* 0x000fe400078e00ff */
[----:B------:R-:W-:-:S07]  /*bb10*/  IMAD.MOV.U32 R7, RZ, RZ, R14 ;  /* 0x000000ffff077224 */ /* 0x000fce00078e000e */
[----:B------:R-:W-:Y:S05]  /*bb20*/  WARPSYNC.COLLECTIVE R15, `(.L_x_143) ;  /* 0x000000000f087348 */ /* 0x000fea0003c00000 */
[----:B------:R0:W1:Y:S02]  /*bb30*/  SHFL.IDX P6, R14, R13, R12, R11 ;  /* 0x0000000c0d0e7389 */ /* 0x00006400000c000b */
[----:B01----:R-:W-:Y:S01]  /*bb40*/  ENDCOLLECTIVE ;  /* 0x000000000000791b */ /* 0x003fe20003800000 */
.L_x_143:
        /* <DEDUP_REMOVED lines=16> */
.L_x_144:
[----:B------:R-:W-:Y:S02]  /*bc50*/  IMAD.MOV.U32 R13, RZ, RZ, R2 ;  /* 0x000000ffff0d7224 */ /* 0x000fe400078e0002 */
[----:B------:R-:W-:Y:S02]  /*bc60*/  IMAD.MOV.U32 R12, RZ, RZ, 0x5 ;  /* 0x00000005ff0c7424 */ /* 0x000fe400078e00ff */
[----:B------:R-:W-:-:S07]  /*bc70*/  IMAD.MOV.U32 R7, RZ, RZ, R14 ;  /* 0x000000ffff077224 */ /* 0x000fce00078e000e */
[----:B------:R-:W-:Y:S05]  /*bc80*/  WARPSYNC.COLLECTIVE R15, `(.L_x_145) ;  /* 0x000000000f087348 */ /* 0x000fea0003c00000 */
[----:B------:R0:W1:Y:S02]  /*bc90*/  SHFL.IDX P6, R14, R13, R12, R11 ;  /* 0x0000000c0d0e7389 */ /* 0x00006400000c000b */
[----:B01----:R-:W-:Y:S01]  /*bca0*/  ENDCOLLECTIVE ;  /* 0x000000000000791b */ /* 0x003fe20003800000 */
.L_x_145:
        /* <DEDUP_REMOVED lines=16> */
.L_x_146:
[----:B------:R-:W-:Y:S02]  /*bdb0*/  IMAD.MOV.U32 R13, RZ, RZ, R2 ;  /* 0x000000ffff0d7224 */ /* 0x000fe400078e0002 */
[----:B------:R-:W-:Y:S02]  /*bdc0*/  IMAD.MOV.U32 R12, RZ, RZ, 0x6 ;  /* 0x00000006ff0c7424 */ /* 0x000fe400078e00ff */
[----:B------:R-:W-:-:S07]  /*bdd0*/  IMAD.MOV.U32 R7, RZ, RZ, R14 ;  /* 0x000000ffff077224 */ /* 0x000fce00078e000e */
[----:B------:R-:W-:Y:S05]  /*bde0*/  WARPSYNC.COLLECTIVE R15, `(.L_x_147) ;  /* 0x000000000f087348 */ /* 0x000fea0003c00000 */
[----:B------:R0:W1:Y:S02]  /*bdf0*/  SHFL.IDX P6, R14, R13, R12, R11 ;  /* 0x0000000c0d0e7389 */ /* 0x00006400000c000b */
[----:B01----:R-:W-:Y:S01]  /*be00*/  ENDCOLLECTIVE ;  /* 0x000000000000791b */ /* 0x003fe20003800000 */
.L_x_147:
        /* <DEDUP_REMOVED lines=11> */
[----:B0-----:R-:W-:-:S12]  /*bec0*/  IMAD.MOV.U32 R6, RZ, RZ, R14 ;  /* 0x000000ffff067224 */ /* 0x001fd800078e000e */
[----:B------:R-:W-:Y:S05]  /*bed0*/  WARPSYNC.COLLECTIVE R15, `(.L_x_148) ;  /* 0x000000000f087348 */ /* 0x000fea0003c00000 */
[----:B------:R0:W1:Y:S02]  /*bee0*/  SHFL.IDX P6, R14, R13, R12, R11 ;  /* 0x0000000c0d0e7389 */ /* 0x00006400000c000b */
[----:B01----:R-:W-:Y:S01]  /*bef0*/  ENDCOLLECTIVE ;  /* 0x000000000000791b */ /* 0x003fe20003800000 */
.L_x_148:
[----:B------:R-:W-:Y:S02]  /*bf00*/  IMAD.MOV.U32 R13, RZ, RZ, R2 ;  /* 0x000000ffff0d7224 */ /* 0x000fe400078e0002 */
[----:B------:R-:W-:Y:S02]  /*bf10*/  IMAD.MOV.U32 R12, RZ, RZ, 0x7 ;  /* 0x00000007ff0c7424 */ /* 0x000fe400078e00ff */
[----:B------:R-:W-:-:S07]  /*bf20*/  IMAD.MOV.U32 R7, RZ, RZ, R14 ;  /* 0x000000ffff077224 */ /* 0x000fce00078e000e */
[----:B------:R-:W-:Y:S05]  /*bf30*/  WARPSYNC.COLLECTIVE R15, `(.L_x_149) ;  /* 0x000000000f087348 */ /* 0x000fea0003c00000 */
[----:B------:R0:W1:Y:S02]  /*bf40*/  SHFL.IDX P6, R14, R13, R12, R11 ;  /* 0x0000000c0d0e7389 */ /* 0x00006400000c000b */
[----:B01----:R-:W-:Y:S01]  /*bf50*/  ENDCOLLECTIVE ;  /* 0x000000000000791b */ /* 0x003fe20003800000 */
.L_x_149:
        /* <DEDUP_REMOVED lines=10> */
.L_x_150:
[----:B------:R-:W-:Y:S01]  /*c000*/  @!PT LDS RZ, [RZ] ;  /* 0x00000000fffff984 */ /* 0x000fe20000000800 */
[----:B------:R-:W-:Y:S01]  /*c010*/  @!PT LDS RZ, [RZ] ;  /* 0x00000000fffff984 */ /* 0x000fe20000000800 */
[----:B------:R-:W-:Y:S01]  /*c020*/  @!PT LDS RZ, [RZ] ;  /* 0x00000000fffff984 */ /* 0x000fe20000000800 */
[----:B------:R1:W-:Y:S01]  /*c030*/  @!P1 LDGSTS.E.BYPASS.LTC128B.128 [R9+0x1b400], desc[UR42][R6.64], !P0 ;  /* 0x1b40000006099fae */ /* 0x0003e2000c101d6a */
[----:B------:R-:W-:Y:S01]  /*c040*/  IMAD.MOV.U32 R0, RZ, RZ, R14 ;  /* 0x000000ffff007224 */ /* 0x000fe200078e000e */
[----:B------:R-:W-:Y:S06]  /*c050*/  BRA `(.L_x_151) ;  /* 0xffffffc400ec7947 */ /* 0x000fec000383ffff */
.L_x_51:
[----:B0-----:R-:W-:-:S04]  /*c060*/  IMAD.U32 R3, RZ, RZ, UR36 ;  /* 0x00000024ff037e24 */ /* 0x001fc8000f8e00ff */
[----:B------:R0:W1:Y:S03]  /*c070*/  SYNCS.PHASECHK.TRANS64.TRYWAIT P0, [R3+URZ+0x22820], R0 ;  /* 0x02282000030075a7 */ /* 0x000066000800017f */
[----:B-1----:R-:W-:Y:S05]  /*c080*/  @!P0 NANOSLEEP.SYNCS 0x989680 ;  /* 0x009896800000895d */ /* 0x002fea0003900000 */
[----:B------:R-:W1:Y:S02]  /*c090*/  @!P0 SYNCS.PHASECHK.TRANS64 P0, [R3+URZ+0x22820], R0 ;  /* 0x02282000030085a7 */ /* 0x000e64000800007f */
[----:B-1----:R-:W-:Y:S05]  /*c0a0*/  @!P0 BRA `(.L_x_51) ;  /* 0xfffffffc00ec8947 */ /* 0x002fea000383ffff */
[----:B------:R-:W-:Y:S05]  /*c0b0*/  BRA `(.L_x_152) ;  /* 0xffffffc800207947 */ /* 0x000fea000383ffff */
.L_x_55:
[----:B0-----:R0:W1:Y:S02]  /*c0c0*/  SYNCS.PHASECHK.TRANS64.TRYWAIT P0, [R2+URZ+0x22860], R0 ;  /* 0x02286000020075a7 */ /* 0x001064000800017f */
[----:B-1----:R-:W-:Y:S05]  /*c0d0*/  @!P0 NANOSLEEP.SYNCS 0x989680 ;  /* 0x009896800000895d */ /* 0x002fea0003900000 */
[----:B------:R-:W1:Y:S02]  /*c0e0*/  @!P0 SYNCS.PHASECHK.TRANS64 P0, [R2+URZ+0x22860], R0 ;  /* 0x02286000020085a7 */ /* 0x000e64000800007f */
[----:B-1----:R-:W-:Y:S05]  /*c0f0*/  @!P0 BRA `(.L_x_55) ;  /* 0xfffffffc00f08947 */ /* 0x002fea000383ffff */
[----:B------:R-:W-:Y:S05]  /*c100*/  BRA `(.L_x_153) ;  /* 0xffffffc800447947 */ /* 0x000fea000383ffff */
.L_x_68:
[----:B-1----:R1:W2:Y:S02]  /*c110*/  SYNCS.PHASECHK.TRANS64.TRYWAIT P0, [R3+URZ+0x22840], R2 ;  /* 0x02284002030075a7 */ /* 0x0022a4000800017f */
[----:B--2---:R-:W-:Y:S05]  /*c120*/  @!P0 NANOSLEEP.SYNCS 0x989680 ;  /* 0x009896800000895d */ /* 0x004fea0003900000 */
[----:B------:R-:W2:Y:S02]  /*c130*/  @!P0 SYNCS.PHASECHK.TRANS64 P0, [R3+URZ+0x22840], R2 ;  /* 0x02284002030085a7 */ /* 0x000ea4000800007f */
[----:B--2---:R-:W-:Y:S05]  /*c140*/  @!P0 BRA `(.L_x_68) ;  /* 0xfffffffc00f08947 */ /* 0x004fea000383ffff */
[----:B------:R-:W-:Y:S05]  /*c150*/  BRA `(.L_x_154) ;  /* 0xffffffd000407947 */ /* 0x000fea000383ffff */
.L_x_73:
[----:B0-----:R0:W2:Y:S02]  /*c160*/  SYNCS.PHASECHK.TRANS64.TRYWAIT P0, [R3+URZ+0x22860], R2 ;  /* 0x02286002030075a7 */ /* 0x0010a4000800017f */
[----:B--2---:R-:W-:Y:S05]  /*c170*/  @!P0 NANOSLEEP.SYNCS 0x989680 ;  /* 0x009896800000895d */ /* 0x004fea0003900000 */
[----:B------:R-:W2:Y:S02]  /*c180*/  @!P0 SYNCS.PHASECHK.TRANS64 P0, [R3+URZ+0x22860], R2 ;  /* 0x02286002030085a7 */ /* 0x000ea4000800007f */
[----:B--2---:R-:W-:Y:S05]  /*c190*/  @!P0 BRA `(.L_x_73) ;  /* 0xfffffffc00f08947 */ /* 0x004fea000383ffff */
[----:B------:R-:W-:Y:S05]  /*c1a0*/  BRA `(.L_x_155) ;  /* 0xffffffd000bc7947 */ /* 0x000fea000383ffff */
.L_x_85:
[----:B--2---:R2:W3:Y:S02]  /*c1b0*/  SYNCS.PHASECHK.TRANS64.TRYWAIT P0, [R4+URZ+0x22840], R2 ;  /* 0x02284002040075a7 */ /* 0x0044e4000800017f */
[----:B---3--:R-:W-:Y:S05]  /*c1c0*/  @!P0 NANOSLEEP.SYNCS 0x989680 ;  /* 0x009896800000895d */ /* 0x008fea0003900000 */
[----:B------:R-:W3:Y:S02]  /*c1d0*/  @!P0 SYNCS.PHASECHK.TRANS64 P0, [R4+URZ+0x22840], R2 ;  /* 0x02284002040085a7 */ /* 0x000ee4000800007f */
[----:B---3--:R-:W-:Y:S05]  /*c1e0*/  @!P0 BRA `(.L_x_85) ;  /* 0xfffffffc00f08947 */ /* 0x008fea000383ffff */
[----:B------:R-:W-:Y:S05]  /*c1f0*/  BRA `(.L_x_156) ;  /* 0xffffffd800a87947 */ /* 0x000fea000383ffff */
.L_x_90:
[----:B0-----:R0:W1:Y:S02]  /*c200*/  SYNCS.PHASECHK.TRANS64.TRYWAIT P0, [R4+URZ+0x22860], R2 ;  /* 0x02286002040075a7 */ /* 0x001064000800017f */
[----:B-1----:R-:W-:Y:S05]  /*c210*/  @!P0 NANOSLEEP.SYNCS 0x989680 ;  /* 0x009896800000895d */ /* 0x002fea0003900000 */
[----:B------:R-:W1:Y:S02]  /*c220*/  @!P0 SYNCS.PHASECHK.TRANS64 P0, [R4+URZ+0x22860], R2 ;  /* 0x02286002040085a7 */ /* 0x000e64000800007f */
[----:B-1----:R-:W-:Y:S05]  /*c230*/  @!P0 BRA `(.L_x_90) ;  /* 0xfffffffc00f08947 */ /* 0x002fea000383ffff */
[----:B------:R-:W-:Y:S05]  /*c240*/  BRA `(.L_x_157) ;  /* 0xffffffdc00247947 */ /* 0x000fea000383ffff */
.L_x_101:
[----:B0-----:R0:W2:Y:S02]  /*c250*/  SYNCS.PHASECHK.TRANS64.TRYWAIT P0, [R4+URZ+0x22840], R2 ;  /* 0x02284002040075a7 */ /* 0x0010a4000800017f */
[----:B--2---:R-:W-:Y:S05]  /*c260*/  @!P0 NANOSLEEP.SYNCS 0x989680 ;  /* 0x009896800000895d */ /* 0x004fea0003900000 */
[----:B------:R-:W2:Y:S02]  /*c270*/  @!P0 SYNCS.PHASECHK.TRANS64 P0, [R4+URZ+0x22840], R2 ;  /* 0x02284002040085a7 */ /* 0x000ea4000800007f */
[----:B--2---:R-:W-:Y:S05]  /*c280*/  @!P0 BRA `(.L_x_101) ;  /* 0xfffffffc00f08947 */ /* 0x004fea000383ffff */
[----:B------:R-:W-:Y:S05]  /*c290*/  BRA `(.L_x_158) ;  /* 0xffffffe000ec7947 */ /* 0x000fea000383ffff */
.L_x_106:
[----:B-1----:R1:W2:Y:S02]  /*c2a0*/  SYNCS.PHASECHK.TRANS64.TRYWAIT P0, [R4+URZ+0x22860], R2 ;  /* 0x02286002040075a7 */ /* 0x0022a4000800017f */
[----:B--2---:R-:W-:Y:S05]  /*c2b0*/  @!P0 NANOSLEEP.SYNCS 0x989680 ;  /* 0x009896800000895d */ /* 0x004fea0003900000 */
[----:B------:R-:W2:Y:S02]  /*c2c0*/  @!P0 SYNCS.PHASECHK.TRANS64 P0, [R4+URZ+0x22860], R2 ;  /* 0x02286002040085a7 */ /* 0x000ea4000800007f */
[----:B--2---:R-:W-:Y:S05]  /*c2d0*/  @!P0 BRA `(.L_x_106) ;  /* 0xfffffffc00f08947 */ /* 0x004fea000383ffff */
[----:B------:R-:W-:Y:S05]  /*c2e0*/  BRA `(.L_x_159) ;  /* 0xffffffe400687947 */ /* 0x000fea000383ffff */
.L_x_116:
[----:B0-----:R0:W2:Y:S02]  /*c2f0*/  SYNCS.PHASECHK.TRANS64.TRYWAIT P0, [R0+URZ+0x22820], R3 ;  /* 0x02282003000075a7 */ /* 0x0010a4000800017f */
[----:B--2---:R-:W-:Y:S05]  /*c300*/  @!P0 NANOSLEEP.SYNCS 0x989680 ;  /* 0x009896800000895d */ /* 0x004fea0003900000 */
[----:B------:R-:W2:Y:S02]  /*c310*/  @!P0 SYNCS.PHASECHK.TRANS64 P0, [R0+URZ+0x22820], R3 ;  /* 0x02282003000085a7 */ /* 0x000ea4000800007f */
[----:B--2---:R-:W-:Y:S05]  /*c320*/  @!P0 BRA `(.L_x_116) ;  /* 0xfffffffc00f08947 */ /* 0x004fea000383ffff */
[----:B------:R-:W-:Y:S05]  /*c330*/  BRA `(.L_x_160) ;  /* 0xffffffe800f87947 */ /* 0x000fea000383ffff */
.L_x_117:
[----:B------:R-:W2:Y:S01]  /*c340*/  S2R R2, SR_TID.X ;  /* 0x0000000000027919 */ /* 0x000ea20000002100 */
[----:B------:R-:W-:Y:S01]  /*c350*/  BSSY B0, `(.L_x_161) ;  /* 0x000000a000007945 */ /* 0x000fe20003800000 */
[----:B------:R-:W-:Y:S02]  /*c360*/  IMAD.MOV.U32 R12, RZ, RZ, RZ ;  /* 0x000000ffff0c7224 */ /* 0x000fe400078e00ff */
[----:B------:R-:W-:Y:S02]  /*c370*/  IMAD.MOV.U32 R11, RZ, RZ, 0x1f ;  /* 0x0000001fff0b7424 */ /* 0x000fe400078e00ff */
[----:B------:R-:W-:Y:S01]  /*c380*/  IMAD.MOV.U32 R15, RZ, RZ, -0x1 ;  /* 0xffffffffff0f7424 */ /* 0x000fe200078e00ff */
[----:B--2---:R-:W-:-:S04]  /*c390*/  SHF.R.U32.HI R2, RZ, 0x5, R2 ;  /* 0x00000005ff027819 */ /* 0x004fc80000011602 */
[----:B------:R-:W-:-:S05]  /*c3a0*/  LOP3.LUT R2, R2, 0x3, RZ, 0xc0, !PT ;  /* 0x0000000302027812 */ /* 0x000fca00078ec0ff */
[----:B------:R-:W-:-:S07]  /*c3b0*/  IMAD.MOV.U32 R13, RZ, RZ, R2 ;  /* 0x000000ffff0d7224 */ /* 0x000fce00078e0002 */
[----:B01----:R-:W-:Y:S05]  /*c3c0*/  WARPSYNC.COLLECTIVE R15, `(.L_x_162) ;  /* 0x000000000f087348 */ /* 0x003fea0003c00000 */
[----:B------:R2:W3:Y:S02]  /*c3d0*/  SHFL.IDX P6, R14, R13, R12, R11 ;  /* 0x0000000c0d0e7389 */ /* 0x0004e400000c000b */
[----:B0123--:R-:W-:Y:S01]  /*c3e0*/  ENDCOLLECTIVE ;  /* 0x000000000000791b */ /* 0x00ffe20003800000 */
.L_x_162:
[----:B------:R-:W-:Y:S05]  /*c3f0*/  BSYNC B0 ;  /* 0x0000000000007941 */ /* 0x000fea0003800000 */
.L_x_161:
[----:B------:R-:W-:Y:S05]  /*c400*/  BRA `(.L_x_163) ;  /* 0xffffffe800e07947 */ /* 0x000fea000383ffff */
.L_x_120:
[----:B------:R-:W-:Y:S01]  /*c410*/  BSSY B1, `(.L_x_164) ;  /* 0x0000006000017945 */ /* 0x000fe20003800000 */
[----:B------:R-:W-:-:S07]  /*c420*/  IMAD.MOV.U32 R15, RZ, RZ, -0x1 ;  /* 0xffffffffff0f7424 */ /* 0x000fce00078e00ff */
[----:B012---:R-:W-:Y:S05]  /*c430*/  WARPSYNC.COLLECTIVE R15, `(.L_x_165) ;  /* 0x000000000f0c7348 */ /* 0x007fea0003c00000 */
[----:B------:R-:W-:Y:S02]  /*c440*/  ELECT P6, UR62, PT ;  /* 0x00000000003e782f */ /* 0x000fe400038c0000 */
[----:B------:R-:W-:Y:S01]  /*c450*/  MOV R14, UR62 ;  /* 0x0000003e000e7c02 */ /* 0x000fe20008000f00 */
[----:B012---:R-:W-:Y:S10]  /*c460*/  ENDCOLLECTIVE ;  /* 0x000000000000791b */ /* 0x007ff40003800000 */
.L_x_165:
[----:B------:R-:W-:Y:S05]  /*c470*/  BSYNC B1 ;  /* 0x0000000000017941 */ /* 0x000fea0003800000 */
.L_x_164:
[----:B------:R-:W-:Y:S05]  /*c480*/  BRA `(.L_x_166) ;  /* 0xffffffe800d87947 */ /* 0x000fea000383ffff */
.L_x_122:
[----:B0-----:R0:W1:Y:S02]  /*c490*/  SYNCS.PHASECHK.TRANS64.TRYWAIT P0, [R6+URZ], R5 ;  /* 0x00000005060075a7 */ /* 0x001064000800017f */
[----:B-1----:R-:W-:Y:S05]  /*c4a0*/  @!P0 NANOSLEEP.SYNCS 0x989680 ;  /* 0x009896800000895d */ /* 0x002fea0003900000 */
[----:B------:R-:W1:Y:S02]  /*c4b0*/  @!P0 SYNCS.PHASECHK.TRANS64 P0, [R6+URZ], R5 ;  /* 0x00000005060085a7 */ /* 0x000e64000800007f */
[----:B-1----:R-:W-:Y:S05]  /*c4c0*/  @!P0 BRA `(.L_x_122) ;  /* 0xfffffffc00f08947 */ /* 0x002fea000383ffff */
[----:B------:R-:W-:Y:S05]  /*c4d0*/  BRA `(.L_x_167) ;  /* 0xffffffec00107947 */ /* 0x000fea000383ffff */
.L_x_123:
[----:B-1----:R1:W2:Y:S02]  /*c4e0*/  SYNCS.PHASECHK.TRANS64.TRYWAIT P0, [R3+URZ], R2 ;  /* 0x00000002030075a7 */ /* 0x0022a4000800017f */
[----:B--2---:R-:W-:Y:S05]  /*c4f0*/  @!P0 NANOSLEEP.SYNCS 0x989680 ;  /* 0x009896800000895d */ /* 0x004fea0003900000 */
[----:B------:R-:W2:Y:S02]  /*c500*/  @!P0 SYNCS.PHASECHK.TRANS64 P0, [R3+URZ], R2 ;  /* 0x00000002030085a7 */ /* 0x000ea4000800007f */
[----:B--2---:R-:W-:Y:S05]  /*c510*/  @!P0 BRA `(.L_x_123) ;  /* 0xfffffffc00f08947 */ /* 0x004fea000383ffff */
[----:B------:R-:W-:Y:S05]  /*c520*/  BRA `(.L_x_168) ;  /* 0xffffffec00047947 */ /* 0x000fea000383ffff */
.L_x_125:
[----:B-1----:R1:W2:Y:S02]  /*c530*/  SYNCS.PHASECHK.TRANS64.TRYWAIT P0, [R18+URZ], R5 ;  /* 0x00000005120075a7 */ /* 0x0022a4000800017f */
[----:B--2---:R-:W-:Y:S05]  /*c540*/  @!P0 NANOSLEEP.SYNCS 0x989680 ;  /* 0x009896800000895d */ /* 0x004fea0003900000 */
[----:B------:R-:W2:Y:S02]  /*c550*/  @!P0 SYNCS.PHASECHK.TRANS64 P0, [R18+URZ], R5 ;  /* 0x00000005120085a7 */ /* 0x000ea4000800007f */
[----:B--2---:R-:W-:Y:S05]  /*c560*/  @!P0 BRA `(.L_x_125) ;  /* 0xfffffffc00f08947 */ /* 0x004fea000383ffff */
[----:B------:R-:W-:Y:S05]  /*c570*/  BRA `(.L_x_169) ;  /* 0xffffffec00087947 */ /* 0x000fea000383ffff */
.L_x_170:
[----:B------:R-:W-:-:S00]  /*c580*/  BRA `(.L_x_170) ;  /* 0xfffffffc00fc7947 */ /* 0x000fc0000383ffff */
[----:B------:R-:W-:-:S00]  /*c590*/  NOP ;  /* 0x0000000000007918 */ /* 0x000fc00000000000 */
        /* <DEDUP_REMOVED lines=14> */
.L_x_6034:


//--------------------- .text._ZN7cutlass13device_kernelIN5flash11enable_sm90INS1_16FlashAttnFwdSm90INS1_25CollectiveMainloopFwdSm90ILi2EN4cute5tupleIJNS5_1CILi1EEES8_S8_EEENS6_IJNS7_ILi128EEENS7_ILi96EEENS7_ILi64EEEEEELi256ENS_10bfloat16_tEfNS_4arch4Sm90ELb0ELb0ELb0ELb0ELb0ELb0ELb1ELb1ELb0ELb1ELb0ELb0EEENS1_21CollectiveEpilogueFwdINS6_IJSA_NS7_ILi256EEESB_EEES9_SE_SG_Li256ELb0ELb1ELb0ELb0EEENS1_29StaticPersistentTileSchedulerILb0EEEEEEEEEvNT_6ParamsE --------------------------
	.section	.text._ZN7cutlass13device_kernelIN5flash11enable_sm90INS1_16FlashAttnFwdSm90INS1_25CollectiveMainloopFwdSm90ILi2EN4cute5tupleIJNS5_1CILi1EEES8_S8_EEENS6_IJNS7_ILi128EEENS7_ILi96EEENS7_ILi64EEEEEELi256ENS_10bfloat16_tEfNS_4arch4Sm90ELb0ELb0ELb0ELb0ELb0ELb0ELb1ELb1ELb0ELb1ELb0ELb0EEENS1_21CollectiveEpilogueFwdINS6_IJSA_NS7_ILi256EEESB_EEES9_SE_SG_Li256ELb0ELb1ELb0ELb0EEENS1_29StaticPersistentTileSchedulerILb0EEEEEEEEEvNT_6ParamsE,"ax",@progbits
	.align	128
.text._ZN7cutlass13device_kernelIN5flash11enable_sm90INS1_16FlashAttnFwdSm90INS1_25CollectiveMainloopFwdSm90ILi2EN4cute5tupleIJNS5_1CILi1EEES8_S8_EEENS6_IJNS7_ILi128EEENS7_ILi96EEENS7_ILi64EEEEEELi256ENS_10bfloat16_tEfNS_4arch4Sm90ELb0ELb0ELb0ELb0ELb0ELb0ELb1ELb1ELb0ELb1ELb0ELb0EEENS1_21CollectiveEpilogueFwdINS6_IJSA_NS7_ILi256EEESB_EEES9_SE_SG_Li256ELb0ELb1ELb0ELb0EEENS1_29StaticPersistentTileSchedulerILb0EEEEEEEEEvNT_6ParamsE:
        .type           _ZN7cutlass13device_kernelIN5flash11enable_sm90INS1_16FlashAttnFwdSm90INS1_25CollectiveMainloopFwdSm90ILi2EN4cute5tupleIJNS5_1CILi1EEES8_S8_EEENS6_IJNS7_ILi128EEENS7_ILi96EEENS7_ILi64EEEEEELi256ENS_10bfloat16_tEfNS_4arch4Sm90ELb0ELb0ELb0ELb0ELb0ELb0ELb1ELb1ELb0ELb1ELb0ELb0EEENS1_21CollectiveEpilogueFwdINS6_IJSA_NS7_ILi256EEESB_EEES9_SE_SG_Li256ELb0ELb1ELb0ELb0EEENS1_29StaticPersistentTileSchedulerILb0EEEEEEEEEvNT_6ParamsE,@function
        .size           _ZN7cutlass13device_kernelIN5flash11enable_sm90INS1_16FlashAttnFwdSm90INS1_25CollectiveMainloopFwdSm90ILi2EN4cute5tupleIJNS5_1CILi1EEES8_S8_EEENS6_IJNS7_ILi128EEENS7_ILi96EEENS7_ILi64EEEEEELi256ENS_10bfloat16_tEfNS_4arch4Sm90ELb0ELb0ELb0ELb0ELb0ELb0ELb1ELb1ELb0ELb1ELb0ELb0EEENS1_21CollectiveEpilogueFwdINS6_IJSA_NS7_ILi256EEESB_EEES9_SE_SG_Li256ELb0ELb1ELb0ELb0EEENS1_29StaticPersistentTileSchedulerILb0EEEEEEEEEvNT_6ParamsE,(.L_x_6035 - _ZN7cutlass13device_kernelIN5flash11enable_sm90INS1_16FlashAttnFwdSm90INS1_25CollectiveMainloopFwdSm90ILi2EN4cute5tupleIJNS5_1CILi1EEES8_S8_EEENS6_IJNS7_ILi128EEENS7_ILi96EEENS7_ILi64EEEEEELi256ENS_10bfloat16_tEfNS_4arch4Sm90ELb0ELb0ELb0ELb0ELb0ELb0ELb1ELb1ELb0ELb1ELb0ELb0EEENS1_21CollectiveEpilogueFwdINS6_IJSA_NS7_ILi256EEESB_EEES9_SE_SG_Li256ELb0ELb1ELb0ELb0EEENS1_29StaticPersistentTileSchedulerILb0EEEEEEEEEvNT_6ParamsE)
        .other          _ZN7cutlass13device_kernelIN5flash11enable_sm90INS1_16FlashAttnFwdSm90INS1_25CollectiveMainloopFwdSm90ILi2EN4cute5tupleIJNS5_1CILi1EEES8_S8_EEENS6_IJNS7_ILi128EEENS7_ILi96EEENS7_ILi64EEEEEELi256ENS_10bfloat16_tEfNS_4arch4Sm90ELb0ELb0ELb0ELb0ELb0ELb0ELb1ELb1ELb0ELb1ELb0ELb0EEENS1_21CollectiveEpilogueFwdINS6_IJSA_NS7_ILi256EEESB_EEES9_SE_SG_Li256ELb0ELb1ELb0ELb0EEENS1_29StaticPersistentTileSchedulerILb0EEEEEEEEEvNT_6ParamsE,@"STO_CUDA_ENTRY STV_DEFAULT"
_ZN7cutlass13device_kernelIN5flash11enable_sm90INS1_16FlashAttnFwdSm90INS1_25CollectiveMainloopFwdSm90ILi2EN4cute5tupleIJNS5_1CILi1EEES8_S8_EEENS6_IJNS7_ILi128EEENS7_ILi96EEENS7_ILi64EEEEEELi256ENS_10bfloat16_tEfNS_4arch4Sm90ELb0ELb0ELb0ELb0ELb0ELb0ELb1ELb1ELb0ELb1ELb0ELb0EEENS1_21CollectiveEpilogueFwdINS6_IJSA_NS7_ILi256EEESB_EEES9_SE_SG_Li256ELb0ELb1ELb0ELb0EEENS1_29StaticPersistentTileSchedulerILb0EEEEEEEEEvNT_6ParamsE:
        /* <DEDUP_REMOVED lines=18> */
.L_x_172:
[----:B------:R-:W-:Y:S05]  /*0120*/  BSYNC B0 ;  /* 0x0000000000007941 */ /* 0x000fea0003800000 */
.L_x_171:
        /* <DEDUP_REMOVED lines=21> */
[----:B0-----:R0:W1:Y:S01]  /*0280*/  @UP1 SYNCS.EXCH.64 URZ, [UR8+0x32400], UR4 ;  /* 0x03240004083f15b2 */ /* 0x0010620008000100 */
[----:B------:R0:W2:Y:S04]  /*0290*/  @UP2 SYNCS.EXCH.64 URZ, [UR8+0x32410], UR4 ;  /* 0x03241004083f25b2 */ /* 0x0000a80008000100 */
[----:B------:R0:W3:Y:S01]  /*02a0*/  @UP3 SYNCS.EXCH.64 URZ, [UR8+0x32420], UR6 ;  /* 0x03242006083f35b2 */ /* 0x0000e20008000100 */
        /* <DEDUP_REMOVED lines=18> */
[----:B----4-:R-:W-:Y:S01]  /*03d0*/  NOP ;  /* 0x0000000000007918 */ /* 0x010fe20000000000 */
.L_x_173:
[----:B------:R-:W4:Y:S01]  /*03e0*/  SHFL.IDX PT, R3, R2, RZ, 0x1f ;  /* 0x00001fff02037589 */ /* 0x000f2200000e0000 */
[----:B------:R-:W-:Y:S01]  /*03f0*/  NOP ;  /* 0x0000000000007918 */ /* 0x000fe20000000000 */
[----:B----4-:R-:W-:-:S13]  /*0400*/  ISETP.NE.AND P0, PT, R3, RZ, PT ;  /* 0x000000ff0300720c */ /* 0x010fda0003f05270 */
        /* <DEDUP_REMOVED lines=19> */
.L_x_174:
[----:B------:R-:W4:Y:S01]  /*0540*/  SHFL.IDX PT, R3, R2, RZ, 0x1f ;  /* 0x00001fff02037589 */ /* 0x000f2200000e0000 */
[----:B------:R-:W-:Y:S01]  /*0550*/  NOP ;  /* 0x0000000000007918 */ /* 0x000fe20000000000 */
[----:B----4-:R-:W-:-:S13]  /*0560*/  ISETP.NE.AND P0, PT, R3, RZ, PT ;  /* 0x000000ff0300720c */ /* 0x010fda0003f05270 */
        /* <DEDUP_REMOVED lines=14> */
[----:B----4-:R-:W-:Y:S01]  /*0650*/  NOP ;  /* 0x0000000000007918 */ /* 0x010fe20000000000 */
.L_x_175:
        /* <DEDUP_REMOVED lines=22> */
.L_x_176:
        /* <DEDUP_REMOVED lines=22> */
.L_x_177:
[----:B------:R-:W-:Y:S01]  /*0920*/  PLOP3.LUT P0, PT, PT, PT, UP0, 0x80, 0x0 ;  /* 0x000000000000781c */ /* 0x000fe20003f0f008 */
[----:B------:R-:W-:Y:S01]  /*0930*/  UMOV UR36, 0x1 ;  /* 0x0000000100247882 */ /* 0x000fe20000000000 */
[----:B------:R-:W-:Y:S01]  /*0940*/  NOP ;  /* 0x0000000000007918 */ /* 0x000fe20000000000 */
[----:B------:R-:W-:Y:S01]  /*0950*/  USEL UR36, UR36, 0x2, !UP0 ;  /* 0x0000000224247887 */ /* 0x000fe2000c000000 */
[----:B------:R-:W-:Y:S01]  /*0960*/  ULDC.64 UR46, c[0x0][0x208] ;  /* 0x00008200002e7ab9 */ /* 0x000fe20000000a00 */
[----:B0123--:R-:W-:Y:S08]  /*0970*/  BAR.SYNC.DEFER_BLOCKING 0x0 ;  /* 0x0000000000007b1d */ /* 0x00fff00000010000 */
[----:B------:R-:W-:Y:S05]  /*0980*/  @!P0 BRA `(.L_x_178) ;  /* 0x0000007400648947 */ /* 0x000fea0003800000 */
.L_x_179:
        /* <DEDUP_REMOVED lines=68> */
.L_x_209:
[----:B0-----:R-:W0:Y:S01]  /*0dd0*/  SHFL.IDX PT, R0, R207, RZ, 0x1f ;  /* 0x00001fffcf007589 */ /* 0x001e2200000e0000 */
[----:B-1----:R-:W1:Y:S01]  /*0de0*/  S2UR UR4, SR_CgaCtaId ;  /* 0x00000000000479c3 */ /* 0x002e620000008800 */
[----:B------:R-:W-:Y:S01]  /*0df0*/  ULDC UR5, c[0x0][0xd38] ;  /* 0x00034e0000057ab9 */ /* 0x000fe20000000800 */
[----:B------:R-:W-:Y:S01]  /*0e00*/  ULDC.64 UR6, c[0x0][0x418] ;  /* 0x0001060000067ab9 */ /* 0x000fe20000000a00 */
[----:B------:R-:W-:Y:S02]  /*0e10*/  UISETP.NE.AND UP1, UPT, UR5, 0x1, UPT ;  /* 0x000000010500788c */ /* 0x000fe4000bf25270 */
[----:B------:R-:W-:Y:S01]  /*0e20*/  UISETP.NE.U32.AND UP0, UPT, UR6, URZ, UPT ;  /* 0x0000003f0600728c */ /* 0x000fe2000bf05070 */
[----:B------:R-:W-:Y:S01]  /*0e30*/  UMOV UR50, 0x400 ;  /* 0x0000040000327882 */ /* 0x000fe20000000000 */
[----:B------:R-:W-:Y:S02]  /*0e40*/  ULDC UR48, c[0x0][0x424] ;  /* 0x0001090000307ab9 */ /* 0x000fe40000000800 */
[----:B------:R-:W-:Y:S01]  /*0e50*/  UISETP.NE.AND.EX UP0, UPT, UR7, URZ, UPT, UP0 ;  /* 0x0000003f0700728c */ /* 0x000fe2000bf05300 */
[----:B------:R-:W-:-:S02]  /*0e60*/  ULDC UR5, c[0x0][0xd44] ;  /* 0x0003510000057ab9 */ /* 0x000fc40000000800 */
[----:B------:R-:W-:Y:S01]  /*0e70*/  ULDC UR7, c[0x0][0x2f0] ;  /* 0x0000bc0000077ab9 */ /* 0x000fe20000000800 */
[----:B------:R-:W-:Y:S02]  /*0e80*/  USEL UR48, UR48, 0x1, UP0 ;  /* 0x0000000130307887 */ /* 0x000fe40008000000 */
[----:B------:R-:W-:Y:S02]  /*0e90*/  UISETP.NE.AND UP2, UPT, UR5, 0x1, UPT ;  /* 0x000000010500788c */ /* 0x000fe4000bf45270 */
[----:B------:R-:W-:Y:S01]  /*0ea0*/  UIMAD UR48, UR48, UR7, URZ ;  /* 0x00000007303072a4 */ /* 0x000fe2000f8e023f */
[----:B------:R-:W-:Y:S01]  /*0eb0*/  @UP1 ULDC UR8, c[0x0][0xd40] ;  /* 0x0003500000081ab9 */ /* 0x000fe20000000800 */
[----:B------:R-:W-:Y:S01]  /*0ec0*/  UMOV UR41, UR44 ;  /* 0x0000002c00297c82 */ /* 0x000fe20008000000 */
[----:B0-----:R-:W-:Y:S01]  /*0ed0*/  R2UR UR42, R0 ;  /* 0x00000000002a72ca */ /* 0x001fe200000e0000 */
[----:B-1----:R-:W-:-:S05]  /*0ee0*/  ULEA UR50, UR4, UR50, 0x18 ;  /* 0x0000003204327291 */ /* 0x002fca000f8ec03f */
[----:B------:R-:W-:Y:S01]  /*0ef0*/  @UP2 ULDC.64 UR10, c[0x0][0xd48] ;  /* 0x00035200000a2ab9 */ /* 0x000fe20000000a00 */
[----:B------:R-:W-:Y:S01]  /*0f00*/  @UP1 ULDC UR4, c[0x0][0xd3c] ;  /* 0x00034f0000041ab9 */ /* 0x000fe20000000800 */
[----:B------:R-:W-:Y:S02]  /*0f10*/  UIADD3 UR9, UR50, 0x18400, URZ ;  /* 0x0001840032097890 */ /* 0x000fe4000fffe03f */
[----:B------:R-:W-:Y:S02]  /*0f20*/  UIMAD.WIDE.U32 UR4, UR44, UR4, URZ ;  /* 0x000000042c0472a5 */ /* 0x000fe4000f8e003f */
[----:B------:R-:W-:Y:S02]  /*0f30*/  ULOP3.LUT UP0, URZ, UR9, 0x1bf, URZ, 0xc0, !UPT ;  /* 0x000001bf093f7892 */ /* 0x000fe4000f80c03f */
[----:B------:R-:W-:Y:S02]  /*0f40*/  @UP1 USHF.R.U32.HI UR41, URZ, UR8, UR5 ;  /* 0x000000083f291299 */ /* 0x000fe40008011605 */
[----:B------:R-:W-:-:S02]  /*0f50*/  ULEA.HI UR6, UR42, UR42, URZ, 0x1 ;  /* 0x0000002a2a067291 */ /* 0x000fc4000f8f083f */
[----:B------:R-:W-:Y:S01]  /*0f60*/  PLOP3.LUT P0, PT, PT, PT, UP0, 0x80, 0x0 ;  /* 0x000000000000781c */ /* 0x000fe20003f0f008 */
[----:B------:R-:W-:Y:S02]  /*0f70*/  UIMAD.WIDE.U32 UR4, UR41, UR10, URZ ;  /* 0x0000000a290472a5 */ /* 0x000fe4000f8e003f */
[----:B------:R-:W-:Y:S01]  /*0f80*/  ULOP3.LUT UR6, UR6, 0xfffffffe, URZ, 0xc0, !UPT ;  /* 0xfffffffe06067892 */ /* 0x000fe2000f8ec03f */
[----:B------:R-:W-:Y:S01]  /*0f90*/  UMOV UR43, UR41 ;  /* 0x00000029002b7c82 */ /* 0x000fe20008000000 */
[----:B------:R-:W-:Y:S02]  /*0fa0*/  @UP2 USHF.R.U32.HI UR43, URZ, UR11, UR5 ;  /* 0x0000000b3f2b2299 */ /* 0x000fe40008011605 */
[----:B------:R-:W-:Y:S02]  /*0fb0*/  UIADD3 UR42, UR42, -UR6, URZ ;  /* 0x800000062a2a7290 */ /* 0x000fe4000fffe03f */
[----:B------:R-:W-:Y:S02]  /*0fc0*/  UIADD3 UR6, UR48, 0x5f, URZ ;  /* 0x0000005f30067890 */ /* 0x000fe4000fffe03f */
[----:B------:R-:W-:-:S02]  /*0fd0*/  ULEA UR8, UR42, UR50, 0xd ;  /* 0x000000322a087291 */ /* 0x000fc4000f8e683f */
[----:B------:R-:W-:Y:S02]  /*0fe0*/  UIMAD.WIDE UR6, UR6, 0x2aaaaaab, URZ ;  /* 0x2aaaaaab060678a5 */ /* 0x000fe4000f8e023f */
[----:B------:R-:W-:Y:S02]  /*0ff0*/  UIADD3 UR8, UR8, 0x22400, URZ ;  /* 0x0002240008087890 */ /* 0x000fe4000fffe03f */
[----:B------:R-:W-:Y:S02]  /*1000*/  USHF.R.U32.HI UR45, URZ, 0x1f, UR7 ;  /* 0x0000001f3f2d7899 */ /* 0x000fe40008011607 */
[----:B------:R-:W-:Y:S02]  /*1010*/  USHF.R.U32.HI UR8, URZ, 0x4, UR8 ;  /* 0x000000043f087899 */ /* 0x000fe40008011608 */
[----:B------:R-:W-:Y:S02]  /*1020*/  ULEA.HI.SX32 UR45, UR7, UR45, 0x1c ;  /* 0x0000002d072d7291 */ /* 0x000fe4000f8fe23f */
[----:B------:R-:W-:Y:S01]  /*1030*/  ULOP3.LUT UR49, UR8, 0x3fff, URZ, 0xc0, !UPT ;  /* 0x00003fff08317892 */ /* 0x000fe2000f8ec03f */
        /* <DEDUP_REMOVED lines=17> */
.L_x_180:
        /* <DEDUP_REMOVED lines=8> */
.L_x_303:
[----:B0-----:R-:W-:Y:S01]  /*11d0*/  IMAD.U32 R3, RZ, RZ, UR40 ;  /* 0x00000028ff037e24 */ /* 0x001fe2000f8e00ff */
[----:B------:R-:W-:Y:S05]  /*11e0*/  WARPSYNC.ALL ;  /* 0x0000000000007948 */ /* 0x000fea0003800000 */
[----:B------:R0:W-:Y:S01]  /*11f0*/  BAR.SYNC.DEFER_BLOCKING R192, 0x100 ;  /* 0x000400c00000751d */ /* 0x0001e20000010000 */
[----:B------:R-:W-:-:S13]  /*1200*/  ISETP.NE.AND P0, PT, R3, 0x3, PT ;  /* 0x000000030300780c */ /* 0x000fda0003f05270 */
[----:B0-----:R-:W-:Y:S05]  /*1210*/  @!P0 BRA `(.L_x_182) ;  /* 0x0000000000048947 */ /* 0x001fea0003800000 */
[----:B------:R-:W-:Y:S01]  /*1220*/  BPT.TRAP 0x1 ;  /* 0x000000040000795c */ /* 0x000fe20000300000 */
.L_x_182:
[----:B------:R-:W-:Y:S01]  /*1230*/  ULEA UR26, UR38, UR50, 0x3 ;  /* 0x00000032261a7291 */ /* 0x000fe2000f8e183f */
[----:B------:R-:W-:-:S05]  /*1240*/  IMAD.U32 R3, RZ, RZ, UR37 ;  /* 0x00000025ff037e24 */ /* 0x000fca000f8e00ff */
[----:B------:R-:W-:-:S04]  /*1250*/  SHF.L.U32 R3, R3, 0x1f, RZ ;  /* 0x0000001f03037819 */ /* 0x000fc800000006ff */
[----:B------:R0:W1:Y:S01]  /*1260*/  SYNCS.PHASECHK.TRANS64.TRYWAIT P1, [UR26+0x32430], R3 ;  /* 0x03243003ff0075a7 */ /* 0x000062000802015a */
[----:B------:R-:W-:Y:S05]  /*1270*/  @!P0 BRA `(.L_x_183) ;  /* 0x0000000000048947 */ /* 0x000fea0003800000 */
[----:B------:R-:W-:Y:S01]  /*1280*/  BPT.TRAP 0x1 ;  /* 0x000000040000795c */ /* 0x000fe20000300000 */
.L_x_183:
[----:B-1----:R-:W-:Y:S05]  /*1290*/  @P1 BRA `(.L_x_184) ;  /* 0x0000000000081947 */ /* 0x002fea0003800000 */
[----:B------:R-:W1:Y:S02]  /*12a0*/  SYNCS.PHASECHK.TRANS64.TRYWAIT P1, [UR26+0x32430], R3 ;  /* 0x03243003ff0075a7 */ /* 0x000e64000802015a */
[----:B-1----:R-:W-:Y:S05]  /*12b0*/  @!P1 BRA `(.L_x_185) ;  /* 0x000000b800909947 */ /* 0x002fea0003800000 */
.L_x_184:
[----:B------:R-:W-:Y:S01]  /*12c0*/  ULEA UR4, UR42, UR50, 0xd ;  /* 0x000000322a047291 */ /* 0x000fe2000f8e683f */
[----:B------:R-:W-:Y:S01]  /*12d0*/  WARPGROUP.ARRIVE ;  /* 0x00000000000079c5 */ /* 0x000fe20000000000 */
[----:B------:R-:W-:Y:S02]  /*12e0*/  UIADD3 UR5, UR50, 0x1c400, URZ ;  /* 0x0001c40032057890 */ /* 0x000fe4000fffe03f */
[----:B------:R-:W-:Y:S02]  /*12f0*/  UIADD3 UR4, UR4, 0x18400, URZ ;  /* 0x0001840004047890 */ /* 0x000fe4000fffe03f */
[----:B------:R-:W-:Y:S02]  /*1300*/  USHF.R.U32.HI UR5, URZ, 0x4, UR5 ;  /* 0x000000043f057899 */ /* 0x000fe40008011605 */
[----:B------:R-:W-:Y:S02]  /*1310*/  USHF.R.U32.HI UR4, URZ, 0x4, UR4 ;  /* 0x000000043f047899 */ /* 0x000fe40008011604 */
[----:B------:R-:W-:-:S02]  /*1320*/  ULOP3.LUT UR5, UR5, 0x3fff, URZ, 0xc0, !UPT ;  /* 0x00003fff05057892 */ /* 0x000fc4000f8ec03f */
[----:B------:R-:W-:Y:S02]  /*1330*/  ULOP3.LUT UR4, UR4, 0x3fff, URZ, 0xc0, !UPT ;  /* 0x00003fff04047892 */ /* 0x000fe4000f8ec03f */
[----:B------:R-:W-:Y:S02]  /*1340*/  ULOP3.LUT UR24, UR5, 0x10000, URZ, 0xfc, !UPT ;  /* 0x0001000005187892 */ /* 0x000fe4000f8efc3f */
[----:B------:R-:W-:Y:S02]  /*1350*/  ULOP3.LUT UR4, UR4, 0x10000, URZ, 0xfc, !UPT ;  /* 0x0001000004047892 */ /* 0x000fe4000f8efc3f */
[----:B------:R-:W-:Y:S01]  /*1360*/  UIMAD UR6, UR38, 0x300, UR24 ;  /* 0x00000300260678a4 */ /* 0x000fe2000f8e0218 */
[----:B------:R-:W-:Y:S01]  /*1370*/  UMOV UR5, 0x40000040 ;  /* 0x4000004000057882 */ /* 0x000fe20000000000 */
[----:B------:R-:W-:Y:S01]  /*1380*/  UMOV UR7, 0x40000040 ;  /* 0x4000004000077882 */ /* 0x000fe20000000000 */
[----:B------:R-:W-:Y:S02]  /*1390*/  UIADD3 UR8, UR4, 0x2, URZ ;  /* 0x0000000204087890 */ /* 0x000fe4000fffe03f */
[----:B------:R-:W-:Y:S01]  /*13a0*/  UIADD3 UR10, UR6, 0x2, URZ ;  /* 0x00000002060a7890 */ /* 0x000fe2000fffe03f */
[----:B------:R-:W-:-:S03]  /*13b0*/  UMOV UR9, 0x40000040 ;  /* 0x4000004000097882 */ /* 0x000fc60000000000 */
[----:B------:R-:W-:Y:S01]  /*13c0*/  HGMMA.64x96x16.F32.BF16 R24, gdesc[UR4], RZ, !UPT, gsb0 ;  /* 0x01600000041879f0 */ /* 0x000fe2000c0018ff */
[----:B------:R-:W-:Y:S01]  /*13d0*/  UMOV UR11, 0x40000040 ;  /* 0x40000040000b7882 */ /* 0x000fe20000000000 */
[----:B------:R-:W-:Y:S02]  /*13e0*/  UIADD3 UR12, UR4, 0x4, URZ ;  /* 0x00000004040c7890 */ /* 0x000fe4000fffe03f */
[----:B------:R-:W-:Y:S01]  /*13f0*/  UIADD3 UR14, UR6, 0x4, URZ ;  /* 0x00000004060e7890 */ /* 0x000fe2000fffe03f */
[----:B------:R-:W-:Y:S01]  /*1400*/  UMOV UR13, 0x40000040 ;  /* 0x40000040000d7882 */ /* 0x000fe20000000000 */
[----:B------:R-:W-:Y:S01]  /*1410*/  UMOV UR15, 0x40000040 ;  /* 0x40000040000f7882 */ /* 0x000fe20000000000 */
[----:B------:R-:W-:Y:S02]  /*1420*/  UIADD3 UR16, UR4, 0x6, URZ ;  /* 0x0000000604107890 */ /* 0x000fe4000fffe03f */
[----:B------:R-:W-:Y:S01]  /*1430*/  UIADD3 UR18, UR6, 0x6, URZ ;  /* 0x0000000606127890 */ /* 0x000fe2000fffe03f */
[----:B------:R-:W-:Y:S01]  /*1440*/  UMOV UR17, 0x40000040 ;  /* 0x4000004000117882 */ /* 0x000fe20000000000 */
[----:B------:R-:W-:Y:S01]  /*1450*/  UMOV UR19, 0x40000040 ;  /* 0x4000004000137882 */ /* 0x000fe20000000000 */
[----:B------:R-:W-:-:S02]  /*1460*/  WARPGROUP.DEPBAR.LE gsb0, 0x0 ;  /* 0x00008000000079c5 */ /* 0x000fc40000010000 */
[----:B------:R-:W-:-:S06]  /*1470*/  WARPGROUP.ARRIVE ;  /* 0x00000000000079c5 */ /* 0x000fcc0000000000 */
[----:B------:R-:W-:Y:S03]  /*1480*/  HGMMA.64x96x16.F32.BF16 R24, gdesc[UR8], R24, gsb0 ;  /* 0x01600000081879f0 */ /* 0x000fe60008001818 */
[----:B------:R-:W-:Y:S02]  /*1490*/  WARPGROUP.DEPBAR.LE gsb0, 0x0 ;  /* 0x00008000000079c5 */ /* 0x000fe40000010000 */
[----:B------:R-:W-:-:S06]  /*14a0*/  WARPGROUP.ARRIVE ;  /* 0x00000000000079c5 */ /* 0x000fcc0000000000 */
[----:B------:R-:W-:Y:S03]  /*14b0*/  HGMMA.64x96x16.F32.BF16 R24, gdesc[UR12], R24, gsb0 ;  /* 0x016000000c1879f0 */ /* 0x000fe60008001818 */
[----:B------:R-:W-:Y:S02]  /*14c0*/  WARPGROUP.DEPBAR.LE gsb0, 0x0 ;  /* 0x00008000000079c5 */ /* 0x000fe40000010000 */
[----:B------:R-:W-:-:S06]  /*14d0*/  WARPGROUP.ARRIVE ;  /* 0x00000000000079c5 */ /* 0x000fcc0000000000 */
[----:B------:R-:W-:Y:S03]  /*14e0*/  HGMMA.64x96x16.F32.BF16 R24, gdesc[UR16], R24, gsb0 ;  /* 0x01600000101879f0 */ /* 0x000fe60008001818 */
[----:B------:R-:W-:Y:S02]  /*14f0*/  WARPGROUP.DEPBAR.LE gsb0, 0x0 ;  /* 0x00008000000079c5 */ /* 0x000fe40000010000 */
[----:B------:R-:W2:Y:S02]  /*1500*/  SYNCS.PHASECHK.TRANS64.TRYWAIT P1, [UR50+0x32410], R0 ;  /* 0x03241000ff0075a7 */ /* 0x000ea40008020172 */
[----:B--2---:R-:W-:Y:S05]  /*1510*/  @!P1 BRA `(.L_x_186) ;  /* 0x000000b800109947 */ /* 0x004fea0003800000 */
.L_x_304:
[----:B------:R-:W-:Y:S05]  /*1520*/  @!P0 BRA `(.L_x_187) ;  /* 0x0000000000048947 */ /* 0x000fea0003800000 */
[----:B------:R-:W-:Y:S01]  /*1530*/  BPT.TRAP 0x1 ;  /* 0x000000040000795c */ /* 0x000fe20000300000 */
.L_x_187:
[----:B------:R3:W4:Y:S01]  /*1540*/  SYNCS.PHASECHK.TRANS64.TRYWAIT P1, [UR26+0x32450], R3 ;  /* 0x03245003ff0075a7 */ /* 0x000722000802015a */
[----:B------:R-:W-:Y:S05]  /*1550*/  @!P0 BRA `(.L_x_188) ;  /* 0x0000000000048947 */ /* 0x000fea0003800000 */
[----:B------:R-:W-:Y:S01]  /*1560*/  BPT.TRAP 0x1 ;  /* 0x000000040000795c */ /* 0x000fe20000300000 */
.L_x_188:
[----:B----4-:R-:W-:Y:S05]  /*1570*/  @P1 BRA `(.L_x_189) ;  /* 0x0000000000081947 */ /* 0x010fea0003800000 */
[----:B------:R-:W4:Y:S02]  /*1580*/  SYNCS.PHASECHK.TRANS64.TRYWAIT P1, [UR26+0x32450], R3 ;  /* 0x03245003ff0075a7 */ /* 0x000f24000802015a */
[----:B----4-:R-:W-:Y:S05]  /*1590*/  @!P1 BRA `(.L_x_190) ;  /* 0x000000b800089947 */ /* 0x010fea0003800000 */
.L_x_189:
[----:B------:R-:W-:Y:S01]  /*15a0*/  UIADD3 UR50, UR50, 0x400, URZ ;  /* 0x0000040032327890 */ /* 0x000fe2000fffe03f */
[----:B------:R-:W-:Y:S01]  /*15b0*/  WARPGROUP.ARRIVE ;  /* 0x00000000000079c5 */ /* 0x000fe20000000000 */
[----:B------:R-:W-:-:S05]  /*15c0*/  ULOP3.LUT UR7, UR49, 0x10000, URZ, 0xfc, !UPT ;  /* 0x0001000031077892 */ /* 0x000fca000f8efc3f */
[----:B------:R-:W4:Y:S01]  /*15d0*/  S2R R72, SR_TID.X ;  /* 0x0000000000487919 */ /* 0x000f220000002100 */
[----:B------:R-:W-:Y:S01]  /*15e0*/  USHF.R.U32.HI UR6, URZ, 0x4, UR50 ;  /* 0x000000043f067899 */ /* 0x000fe20008011632 */
[----:B------:R-:W-:Y:S01]  /*15f0*/  IMAD.U32 R184, RZ, RZ, UR26 ;  /* 0x0000001affb87e24 */ /* 0x000fe2000f8e00ff */
[----:B------:R-:W-:Y:S01]  /*1600*/  UMOV UR21, 0x40000040 ;  /* 0x4000004000157882 */ /* 0x000fe20000000000 */
[----:B------:R-:W-:Y:S01]  /*1610*/  UMOV UR23, 0x40000040 ;  /* 0x4000004000177882 */ /* 0x000fe20000000000 */
[----:B------:R-:W-:Y:S01]  /*1620*/  ULOP3.LUT UR6, UR6, 0x3fff, URZ, 0xc0, !UPT ;  /* 0x00003fff06067892 */ /* 0x000fe2000f8ec03f */
[----:B------:R-:W-:Y:S01]  /*1630*/  UMOV UR20, UR7 ;  /* 0x0000000700147c82 */ /* 0x000fe20008000000 */
[----:B------:R-:W-:Y:S02]  /*1640*/  ULDC UR27, c[0x0][0xa80] ;  /* 0x0002a000001b7ab9 */ /* 0x000fe40000000800 */
[----:B------:R-:W-:Y:S02]  /*1650*/  ULOP3.LUT UR25, UR6, 0x10000, URZ, 0xfc, !UPT ;  /* 0x0001000006197892 */ /* 0x000fe4000f8efc3f */
[----:B------:R-:W-:-:S02]  /*1660*/  ULOP3.LUT UR26, UR6, 0x3000000, URZ, 0xfc, !UPT ;  /* 0x03000000061a7892 */ /* 0x000fc4000f8efc3f */
[----:B------:R-:W-:Y:S02]  /*1670*/  UIMAD UR10, UR38, 0xc00, UR25 ;  /* 0x00000c00260a78a4 */ /* 0x000fe4000f8e0219 */
[----:B------:R-:W-:-:S05]  /*1680*/  UISETP.GE.AND UP0, UPT, UR48, 0x61, UPT ;  /* 0x000000613000788c */ /* 0x000fca000bf06270 */
[----:B------:R-:W-:Y:S02]  /*1690*/  UMOV UR22, UR10 ;  /* 0x0000000a00167c82 */ /* 0x000fe40008000000 */
[----:B------:R-:W-:Y:S01]  /*16a0*/  HGMMA.64x96x16.F32.BF16 R24, gdesc[UR20], R24, gsb0 ;  /* 0x01600000141879f0 */ /* 0x000fe20008001818 */
[----:B------:R-:W-:Y:S02]  /*16b0*/  UIADD3 UR20, UR7, 0x2, URZ ;  /* 0x0000000207147890 */ /* 0x000fe4000fffe03f */
[----:B------:R-:W-:Y:S01]  /*16c0*/  UIADD3 UR22, UR10, 0x2, URZ ;  /* 0x000000020a167890 */ /* 0x000fe2000fffe03f */
[----:B------:R-:W-:Y:S01]  /*16d0*/  UMOV UR21, 0x40000040 ;  /* 0x4000004000157882 */ /* 0x000fe20000000000 */
[----:B------:R-:W-:Y:S01]  /*16e0*/  UMOV UR23, 0x40000040 ;  /* 0x4000004000177882 */ /* 0x000fe20000000000 */
[----:B----4-:R-:W-:Y:S01]  /*16f0*/  LOP3.LUT R72, R72, 0x7f, RZ, 0xc0, !PT ;  /* 0x0000007f48487812 */ /* 0x010fe200078ec0ff */
[----:B------:R-:W-:Y:S02]  /*1700*/  WARPGROUP.DEPBAR.LE gsb0, 0x0 ;  /* 0x00008000000079c5 */ /* 0x000fe40000010000 */
[----:B------:R-:W-:-:S06]  /*1710*/  WARPGROUP.ARRIVE ;  /* 0x00000000000079c5 */ /* 0x000fcc0000000000 */
[----:B------:R-:W-:Y:S01]  /*1720*/  HGMMA.64x96x16.F32.BF16 R24, gdesc[UR20], R24, gsb0 ;  /* 0x01600000141879f0 */ /* 0x000fe20008001818 */
[----:B------:R-:W-:Y:S02]  /*1730*/  UIADD3 UR20, UR7, 0x4, URZ ;  /* 0x0000000407147890 */ /* 0x000fe4000fffe03f */
[----:B------:R-:W-:Y:S01]  /*1740*/  UIADD3 UR22, UR10, 0x4, URZ ;  /* 0x000000040a167890 */ /* 0x000fe2000fffe03f */
[----:B------:R-:W-:Y:S01]  /*1750*/  UMOV UR21, 0x40000040 ;  /* 0x4000004000157882 */ /* 0x000fe20000000000 */
[----:B------:R-:W-:Y:S01]  /*1760*/  UMOV UR23, 0x40000040 ;  /* 0x4000004000177882 */ /* 0x000fe20000000000 */
        /* <DEDUP_REMOVED lines=91> */
[----:B------:R-:W-:Y:S02]  /*1d20*/  UIMAD UR7, UR45, -0x60, UR48 ;  /* 0xffffffa02d0778a4 */ /* 0x000fe4000f8e0230 */
[----:B------:R-:W-:Y:S02]  /*1d30*/  UIMAD UR10, UR38, 0xc00, UR26 ;  /* 0x00000c00260a78a4 */ /* 0x000fe4000f8e021a */
[----:B------:R-:W-:-:S05]  /*1d40*/  UIADD3 UR7, UR7, 0x60, URZ ;  /* 0x0000006007077890 */ /* 0x000fca000fffe03f */
[----:B------:R-:W-:Y:S01]  /*1d50*/  UMOV UR6, UR10 ;  /* 0x0000000a00067c82 */ /* 0x000fe20008000000 */
[----:B--2---:R-:W-:Y:S01]  /*1d60*/  IMAD.U32 R0, RZ, RZ, UR7 ;  /* 0x00000007ff007e24 */ /* 0x004fe2000f8e00ff */
[----:B------:R-:W-:-:S03]  /*1d70*/  UMOV UR7, 0x40000040 ;  /* 0x4000004000077882 */ /* 0x000fc60000000000 */
        /* <DEDUP_REMOVED lines=9> */
[----:B------:R-:W-:Y:S03]  /*1e10*/  HGMMA.64x96x16.F32.BF16 R24, gdesc[UR20], R24, gsb0 ;  /* 0x01600000141879f0 */ /* 0x000fe60008001818 */
[----:B------:R-:W-:Y:S02]  /*1e20*/  WARPGROUP.DEPBAR.LE gsb0, 0x0 ;  /* 0x00008000000079c5 */ /* 0x000fe40000010000 */
[----:B------:R-:W-:Y:S02]  /*1e30*/  FSEL R5, R26, -INF , P2 ;  /* 0xff8000001a057808 */ /* 0x000fe40001000000 */
[----:B------:R-:W-:Y:S02]  /*1e40*/  FSEL R24, R24, -INF , P2 ;  /* 0xff80000018187808 */ /* 0x000fe40001000000 */
[----:B------:R-:W-:Y:S02]  /*1e50*/  FSEL R26, R25, -INF , P1 ;  /* 0xff800000191a7808 */ /* 0x000fe40000800000 */
[----:B------:R-:W-:-:S02]  /*1e60*/  FSEL R28, R28, -INF , P6 ;  /* 0xff8000001c1c7808 */ /* 0x000fc40003000000 */
[----:B01-3--:R-:W-:Y:S02]  /*1e70*/  FMNMX.FTZ R3, R24, R26, !PT ;  /* 0x0000001a18037209 */ /* 0x00bfe40007810000 */
[----:B------:R-:W-:Y:S02]  /*1e80*/  FSEL R25, R30, -INF , P6 ;  /* 0xff8000001e197808 */ /* 0x000fe40003000000 */
[----:B------:R-:W-:Y:S02]  /*1e90*/  FSEL R30, R29, -INF , P5 ;  /* 0xff8000001d1e7808 */ /* 0x000fe40002800000 */
[----:B------:R-:W-:Y:S02]  /*1ea0*/  FMNMX.FTZ R3, R28, R3, !PT ;  /* 0x000000031c037209 */ /* 0x000fe40007810000 */
[----:B------:R-:W-:Y:S02]  /*1eb0*/  FSEL R6, R32, -INF , P4 ;  /* 0xff80000020067808 */ /* 0x000fe40002000000 */
[----:B------:R-:W-:-:S02]  /*1ec0*/  FMNMX.FTZ R3, R30, R3, !PT ;  /* 0x000000031e037209 */ /* 0x000fc40007810000 */
[----:B------:R-:W-:Y:S02]  /*1ed0*/  ISETP.GT.AND P2, PT, R0, 0x18, PT ;  /* 0x000000180000780c */ /* 0x000fe40003f44270 */
[----:B------:R-:W-:Y:S02]  /*1ee0*/  FSEL R8, R33, -INF , P3 ;  /* 0xff80000021087808 */ /* 0x000fe40001800000 */
[----:B------:R-:W-:Y:S02]  /*1ef0*/  FMNMX.FTZ R3, R6, R3, !PT ;  /* 0x0000000306037209 */ /* 0x000fe40007810000 */
[----:B------:R-:W-:Y:S02]  /*1f00*/  FSEL R27, R27, -INF , P1 ;  /* 0xff8000001b1b7808 */ /* 0x000fe40000800000 */
[----:B------:R-:W-:Y:S02]  /*1f10*/  FSEL R4, R34, -INF , P4 ;  /* 0xff80000022047808 */ /* 0x000fe40002000000 */
[----:B------:R-:W-:-:S02]  /*1f20*/  ISETP.GT.AND P1, PT, R0, 0x19, PT ;  /* 0x000000190000780c */ /* 0x000fc40003f24270 */
[----:B------:R-:W-:Y:S02]  /*1f30*/  FSEL R11, R36, -INF , P2 ;  /* 0xff800000240b7808 */ /* 0x000fe40001000000 */
[----:B------:R-:W-:Y:S02]  /*1f40*/  FMNMX.FTZ R34, R8, R3, !PT ;  /* 0x0000000308227209 */ /* 0x000fe40007810000 */
[----:B------:R-:W-:Y:S02]  /*1f50*/  FMNMX.FTZ R32, R5, R27, !PT ;  /* 0x0000001b05207209 */ /* 0x000fe40007810000 */
[----:B------:R-:W-:Y:S02]  /*1f60*/  ISETP.GT.AND P6, PT, R0, 0x20, PT ;  /* 0x000000200000780c */ /* 0x000fe40003fc4270 */
[----:B------:R-:W-:Y:S02]  /*1f70*/  FSEL R20, R37, -INF , P1 ;  /* 0xff80000025147808 */ /* 0x000fe40000800000 */
[----:B------:R-:W-:-:S02]  /*1f80*/  FMNMX.FTZ R3, R11, R34, !PT ;  /* 0x000000220b037209 */ /* 0x000fc40007810000 */
[----:B------:R-:W-:Y:S02]  /*1f90*/  FSEL R31, R31, -INF , P5 ;  /* 0xff8000001f1f7808 */ /* 0x000fe40002800000 */
[----:B------:R-:W-:Y:S02]  /*1fa0*/  FMNMX.FTZ R32, R25, R32, !PT ;  /* 0x0000002019207209 */ /* 0x000fe40007810000 */
[----:B------:R-:W-:Y:S02]  /*1fb0*/  ISETP.GT.AND P5, PT, R0, 0x21, PT ;  /* 0x000000210000780c */ /* 0x000fe40003fa4270 */
[----:B------:R-:W-:Y:S02]  /*1fc0*/  FSEL R12, R40, -INF , P6 ;  /* 0xff800000280c7808 */ /* 0x000fe40003000000 */
[----:B------:R-:W-:Y:S02]  /*1fd0*/  FMNMX.FTZ R23, R20, R3, !PT ;  /* 0x0000000314177209 */ /* 0x000fe40007810000 */
[----:B------:R-:W-:-:S02]  /*1fe0*/  FMNMX.FTZ R3, R31, R32, !PT ;  /* 0x000000201f037209 */ /* 0x000fc40007810000 */
[----:B------:R-:W-:Y:S02]  /*1ff0*/  ISETP.GT.AND P4, PT, R0, 0x28, PT ;  /* 0x000000280000780c */ /* 0x000fe40003f84270 */
[----:B------:R-:W-:Y:S02]  /*2000*/  FSEL R15, R41, -INF , P5 ;  /* 0xff800000290f7808 */ /* 0x000fe40002800000 */
[----:B------:R-:W-:Y:S02]  /*2010*/  FMNMX.FTZ R34, R12, R23, !PT ;  /* 0x000000170c227209 */ /* 0x000fe40007810000 */
[----:B------:R-:W-:Y:S02]  /*2020*/  FSEL R7, R35, -INF , P3 ;  /* 0xff80000023077808 */ /* 0x000fe40001800000 */
[----:B------:R-:W-:Y:S02]  /*2030*/  FMNMX.FTZ R32, R4, R3, !PT ;  /* 0x0000000304207209 */ /* 0x000fe40007810000 */
[----:B------:R-:W-:-:S02]  /*2040*/  ISETP.GT.AND P3, PT, R0, 0x29, PT ;  /* 0x000000290000780c */ /* 0x000fc40003f64270 */
[----:B------:R-:W-:Y:S02]  /*2050*/  FSEL R156, R44, -INF , P4 ;  /* 0xff8000002c9c7808 */ /* 0x000fe40002000000 */
[----:B------:R-:W-:Y:S02]  /*2060*/  FMNMX.FTZ R3, R15, R34, !PT ;  /* 0x000000220f037209 */ /* 0x000fe40007810000 */
[----:B------:R-:W-:Y:S02]  /*2070*/  FSEL R9, R38, -INF , P2 ;  /* 0xff80000026097808 */ /* 0x000fe40001000000 */
[----:B------:R-:W-:Y:S02]  /*2080*/  FMNMX.FTZ R32, R7, R32, !PT ;  /* 0x0000002007207209 */ /* 0x000fe40007810000 */
[----:B------:R-:W-:Y:S02]  /*2090*/  ISETP.GT.AND P2, PT, R0, 0x30, PT ;  /* 0x000000300000780c */ /* 0x000fe40003f44270 */
[----:B------:R-:W-:-:S02]  /*20a0*/  FSEL R160, R45, -INF , P3 ;  /* 0xff8000002da07808 */ /* 0x000fc40001800000 */
[----:B------:R-:W-:Y:S02]  /*20b0*/  FMNMX.FTZ R3, R156, R3, !PT ;  /* 0x000000039c037209 */ /* 0x000fe40007810000 */
[----:B------:R-:W-:Y:S02]  /*20c0*/  FSEL R13, R39, -INF , P1 ;  /* 0xff800000270d7808 */ /* 0x000fe40000800000 */
        /* <DEDUP_REMOVED lines=9> */
[----:B------:R-:W-:-:S02]  /*2160*/  FSEL R14, R43, -INF , P5 ;  /* 0xff8000002b0e7808 */ /* 0x000fc40002800000 */
[----:B------:R-:W-:Y:S02]  /*2170*/  FMNMX.FTZ R3, R10, R3, !PT ;  /* 0x000000030a037209 */ /* 0x000fe40007810000 */
[----:B------:R-:W-:Y:S02]  /*2180*/  ISETP.GT.AND P5, PT, R0, 0x39, PT ;  /* 0x000000390000780c */ /* 0x000fe40003fa4270 */
        /* <DEDUP_REMOVED lines=19> */
[----:B------:R-:W-:Y:S02]  /*22c0*/  FSEL R163, R54, -INF , P6 ;  /* 0xff80000036a37808 */ /* 0x000fe40003000000 */
[----:B------:R-:W-:Y:S02]  /*22d0*/  ISETP.GT.AND P6, PT, R0, 0x49, PT ;  /* 0x000000490000780c */ /* 0x000fe40003fc4270 */
[----:B------:R-:W-:-:S02]  /*22e0*/  FSEL R168, R60, -INF , P2 ;  /* 0xff8000003ca87808 */ /* 0x000fc40001000000 */
[----:B------:R-:W-:Y:S02]  /*22f0*/  FMNMX.FTZ R3, R165, R34, !PT ;  /* 0x00000022a5037209 */ /* 0x000fe40007810000 */
        /* <DEDUP_REMOVED lines=21> */
[----:B------:R-:W-:Y:S02]  /*2450*/  FMNMX.FTZ R32, R173, R0, !PT ;  /* 0x00000000ad207209 */ /* 0x000fe40007810000 */
[----:B------:R-:W-:-:S02]  /*2460*/  FSEL R189, R63, -INF , P6 ;  /* 0xff8000003fbd7808 */ /* 0x000fc40003000000 */
[----:B------:R-:W-:Y:S02]  /*2470*/  FMNMX.FTZ R0, R186, R3, !PT ;  /* 0x00000003ba007209 */ /* 0x000fe40007810000 */
[----:B------:R-:W-:Y:S02]  /*2480*/  FSEL R185, R66, -INF , P1 ;  /* 0xff80000042b97808 */ /* 0x000fe40000800000 */
[----:B------:R-:W-:Y:S02]  /*2490*/  FMNMX.FTZ R0, R189, R0, !PT ;  /* 0x00000000bd007209 */ /* 0x000fe40007810000 */
[----:B------:R-:W-:Y:S02]  /*24a0*/  FSEL R187, R67, -INF , P5 ;  /* 0xff80000043bb7808 */ /* 0x000fe40002800000 */
[----:B------:R-:W-:Y:S02]  /*24b0*/  FMNMX.FTZ R0, R185, R0, !PT ;  /* 0x00000000b9007209 */ /* 0x000fe40007810000 */
[----:B------:R-:W-:-:S02]  /*24c0*/  FSEL R175, R69, -INF , P3 ;  /* 0xff80000045af7808 */ /* 0x000fc40001800000 */
[----:B------:R-:W-:Y:S02]  /*24d0*/  FSEL R188, R70, -INF , P4 ;  /* 0xff80000046bc7808 */ /* 0x000fe40002000000 */
[----:B------:R-:W-:Y:S02]  /*24e0*/  FMNMX.FTZ R3, R187, R0, !PT ;  /* 0x00000000bb037209 */ /* 0x000fe40007810000 */
[----:B------:R-:W-:Y:S02]  /*24f0*/  FMNMX.FTZ R32, R175, R32, !PT ;  /* 0x00000020af207209 */ /* 0x000fe40007810000 */
[----:B------:R-:W-:Y:S02]  /*2500*/  FSEL R193, R71, -INF , P3 ;  /* 0xff80000047c17808 */ /* 0x000fe40001800000 */
[----:B------:R-:W-:Y:S01]  /*2510*/  FMNMX.FTZ R0, R188, R3, !PT ;  /* 0x00000003bc007209 */ /* 0x000fe20007810000 */
[----:B------:R-:W0:Y:S01]  /*2520*/  SHFL.BFLY PT, R29, R32, 0x2, 0x1f ;  /* 0x0c401f00201d7f89 */ /* 0x000e2200000e0000 */
[----:B------:R-:W-:-:S02]  /*2530*/  PLOP3.LUT P2, PT, PT, PT, UP0, 0x80, 0x0 ;  /* 0x000000000000781c */ /* 0x000fc40003f4f008 */
[----:B------:R-:W-:-:S05]  /*2540*/  FMNMX.FTZ R3, R193, R0, !PT ;  /* 0x00000000c1037209 */ /* 0x000fca0007810000 */
[----:B------:R-:W1:Y:S01]  /*2550*/  SHFL.BFLY PT, R34, R3, 0x2, 0x1f ;  /* 0x0c401f0003227f89 */ /* 0x000e6200000e0000 */
[----:B0-----:R-:W-:-:S05]  /*2560*/  FMNMX.FTZ R29, R32, R29, !PT ;  /* 0x0000001d201d7209 */ /* 0x001fca0007810000 */
[----:B------:R-:W0:Y:S01]  /*2570*/  SHFL.BFLY PT, R0, R29, 0x1, 0x1f ;  /* 0x0c201f001d007f89 */ /* 0x000e2200000e0000 */
[----:B-1----:R-:W-:-:S05]  /*2580*/  FMNMX.FTZ R34, R3, R34, !PT ;  /* 0x0000002203227209 */ /* 0x002fca0007810000 */
[----:B------:R-:W1:Y:S01]  /*2590*/  SHFL.BFLY PT, R33, R34, 0x1, 0x1f ;  /* 0x0c201f0022217f89 */ /* 0x000e6200000e0000 */
[----:B0-----:R-:W-:-:S04]  /*25a0*/  FMNMX.FTZ R0, R29, R0, !PT ;  /* 0x000000001d007209 */ /* 0x001fc80007810000 */
[C---:B------:R-:W-:Y:S01]  /*25b0*/  FSETP.NEU.FTZ.AND P1, PT, R0.reuse, -INF , PT ;  /* 0xff8000000000780b */ /* 0x040fe20003f3d000 */
[----:B------:R-:W-:Y:S01]  /*25c0*/  FMUL.FTZ R191, R0, UR27 ;  /* 0x0000001b00bf7c20 */ /* 0x000fe20008410000 */
[----:B-1----:R-:W-:-:S04]  /*25d0*/  FMNMX.FTZ R3, R34, R33, !PT ;  /* 0x0000002122037209 */ /* 0x002fc80007810000 */
[----:B------:R-:W-:Y:S02]  /*25e0*/  FSEL R191, R191, RZ, P1 ;  /* 0x000000ffbfbf7208 */ /* 0x000fe40000800000 */
[C---:B------:R-:W-:Y:S01]  /*25f0*/  FSETP.NEU.FTZ.AND P1, PT, R3.reuse, -INF , PT ;  /* 0xff8000000300780b */ /* 0x040fe20003f3d000 */
[----:B------:R-:W-:Y:S02]  /*2600*/  FMUL.FTZ R190, R3, UR27 ;  /* 0x0000001b03be7c20 */ /* 0x000fe40008410000 */
[--C-:B------:R-:W-:Y:S01]  /*2610*/  FFMA.FTZ R177, R24, UR27, -R191.reuse ;  /* 0x0000001b18b17c23 */ /* 0x100fe200080108bf */
[--C-:B------:R-:W-:Y:S01]  /*2620*/  FFMA.FTZ R176, R26, UR27, -R191.reuse ;  /* 0x0000001b1ab07c23 */ /* 0x100fe200080108bf */
[--C-:B------:R-:W-:Y:S01]  /*2630*/  FFMA.FTZ R179, R28, UR27, -R191.reuse ;  /* 0x0000001b1cb37c23 */ /* 0x100fe200080108bf */
[----:B------:R-:W-:Y:S01]  /*2640*/  FSEL R190, R190, RZ, P1 ;  /* 0x000000ffbebe7208 */ /* 0x000fe20000800000 */
[--C-:B------:R-:W-:Y:S01]  /*2650*/  FFMA.FTZ R182, R30, UR27, -R191.reuse ;  /* 0x0000001b1eb67c23 */ /* 0x100fe200080108bf */
[----:B------:R-:W-:Y:S01]  /*2660*/  ISETP.NE.AND P1, PT, R72, RZ, PT ;  /* 0x000000ff4800720c */ /* 0x000fe20003f25270 */
[----:B------:R-:W-:Y:S01]  /*2670*/  MUFU.EX2 R177, R177 ;  /* 0x000000b100b17308 */ /* 0x000fe20000000800 */
[----:B------:R-:W0:Y:S01]  /*2680*/  S2R R72, SR_TID.X ;  /* 0x0000000000487919 */ /* 0x000e220000002100 */
[--C-:B------:R-:W-:Y:S01]  /*2690*/  FFMA.FTZ R178, R5, UR27, -R190.reuse ;  /* 0x0000001b05b27c23 */ /* 0x100fe200080108be */
[--C-:B------:R-:W-:Y:S01]  /*26a0*/  FFMA.FTZ R183, R27, UR27, -R190.reuse ;  /* 0x0000001b1bb77c23 */ /* 0x100fe200080108be */
[--C-:B------:R-:W-:Y:S01]  /*26b0*/  FFMA.FTZ R180, R25, UR27, -R190.reuse ;  /* 0x0000001b19b47c23 */ /* 0x100fe200080108be */
[--C-:B------:R-:W-:Y:S01]  /*26c0*/  FFMA.FTZ R181, R31, UR27, -R190.reuse ;  /* 0x0000001b1fb57c23 */ /* 0x100fe200080108be */
[--C-:B------:R-:W-:Y:S01]  /*26d0*/  FFMA.FTZ R195, R8, UR27, -R191.reuse ;  /* 0x0000001b08c37c23 */ /* 0x100fe200080108bf */
[--C-:B------:R-:W-:Y:S01]  /*26e0*/  FFMA.FTZ R8, R11, UR27, -R191.reuse ;  /* 0x0000001b0b087c23 */ /* 0x100fe200080108bf */
[----:B------:R-:W1:Y:S01]  /*26f0*/  MUFU.EX2 R176, R176 ;  /* 0x000000b000b07308 */ /* 0x000e620000000800 */
[--C-:B------:R-:W-:Y:S01]  /*2700*/  FFMA.FTZ R11, R20, UR27, -R191.reuse ;  /* 0x0000001b140b7c23 */ /* 0x100fe200080108bf */
[----:B------:R-:W-:Y:S01]  /*2710*/  FFMA.FTZ R6, R6, UR27, -R191 ;  /* 0x0000001b06067c23 */ /* 0x000fe200080108bf */
[----:B------:R-:W-:Y:S01]  /*2720*/  FFMA.FTZ R4, R4, UR27, -R190 ;  /* 0x0000001b04047c23 */ /* 0x000fe200080108be */
[----:B------:R-:W-:-:S02]  /*2730*/  @!P1 VIADD R24, R184, 0x32440 ;  /* 0x00032440b8189836 */ /* 0x000fc40000000000 */
[--C-:B------:R-:W-:Y:S01]  /*2740*/  FFMA.FTZ R7, R7, UR27, -R190.reuse ;  /* 0x0000001b07077c23 */ /* 0x100fe200080108be */
[--C-:B------:R-:W-:Y:S01]  /*2750*/  FFMA.FTZ R9, R9, UR27, -R190.reuse ;  /* 0x0000001b09097c23 */ /* 0x100fe200080108be */
[----:B------:R-:W-:Y:S01]  /*2760*/  FFMA.FTZ R20, R13, UR27, -R190 ;  /* 0x0000001b0d147c23 */ /* 0x000fe200080108be */
[----:B------:R-:W-:Y:S01]  /*2770*/  MUFU.EX2 R179, R179 ;  /* 0x000000b300b37308 */ /* 0x000fe20000000800 */
[----:B------:R-:W-:Y:S01]  /*2780*/  @!P1 PRMT R24, RZ, 0x654, R24 ;  /* 0x00000654ff189816 */ /* 0x000fe20000000018 */
[--C-:B------:R-:W-:Y:S01]  /*2790*/  FFMA.FTZ R13, R15, UR27, -R191.reuse ;  /* 0x0000001b0f0d7c23 */ /* 0x100fe200080108bf */
[--C-:B------:R-:W-:Y:S01]  /*27a0*/  FFMA.FTZ R197, R14, UR27, -R190.reuse ;  /* 0x0000001b0ec57c23 */ /* 0x100fe200080108be */
[--C-:B------:R-:W-:Y:S01]  /*27b0*/  FFMA.FTZ R15, R156, UR27, -R191.reuse ;  /* 0x0000001b9c0f7c23 */ /* 0x100fe200080108bf */
[--C-:B------:R-:W-:Y:S01]  /*27c0*/  FFMA.FTZ R14, R21, UR27, -R190.reuse ;  /* 0x0000001b150e7c23 */ /* 0x100fe200080108be */
[--C-:B------:R-:W-:Y:S01]  /*27d0*/  FFMA.FTZ R12, R12, UR27, -R191.reuse ;  /* 0x0000001b0c0c7c23 */ /* 0x100fe200080108bf */
[--C-:B------:R-:W-:Y:S01]  /*27e0*/  FFMA.FTZ R156, R160, UR27, -R191.reuse ;  /* 0x0000001ba09c7c23 */ /* 0x100fe200080108bf */
[----:B------:R-:W2:Y:S01]  /*27f0*/  MUFU.EX2 R182, R182 ;  /* 0x000000b600b67308 */ /* 0x000ea20000000800 */
[----:B-1----:R-:W-:Y:S01]  /*2800*/  F2FP.BF16.F32.PACK_AB R152, R176, R177 ;  /* 0x000000b1b098723e */ /* 0x002fe200000010ff */
[--C-:B------:R-:W-:Y:S01]  /*2810*/  FFMA.FTZ R10, R10, UR27, -R190.reuse ;  /* 0x0000001b0a0a7c23 */ /* 0x100fe200080108be */
[--C-:B------:R-:W-:Y:S01]  /*2820*/  FFMA.FTZ R21, R158, UR27, -R190.reuse ;  /* 0x0000001b9e157c23 */ /* 0x100fe200080108be */
[--C-:B------:R-:W-:Y:S01]  /*2830*/  FFMA.FTZ R160, R164, UR27, -R191.reuse ;  /* 0x0000001ba4a07c23 */ /* 0x100fe200080108bf */
[--C-:B------:R-:W-:Y:S01]  /*2840*/  FFMA.FTZ R158, R161, UR27, -R191.reuse ;  /* 0x0000001ba19e7c23 */ /* 0x100fe200080108bf */
[----:B------:R-:W-:Y:S01]  /*2850*/  FFMA.FTZ R164, R159, UR27, -R190 ;  /* 0x0000001b9fa47c23 */ /* 0x000fe200080108be */
[--C-:B------:R-:W-:Y:S01]  /*2860*/  FFMA.FTZ R157, R157, UR27, -R191.reuse ;  /* 0x0000001b9d9d7c23 */ /* 0x100fe200080108bf */
[----:B------:R-:W-:Y:S01]  /*2870*/  MUFU.EX2 R178, R178 ;  /* 0x000000b200b27308 */ /* 0x000fe20000000800 */
[----:B0-----:R-:W-:Y:S01]  /*2880*/  SHF.R.U32.HI R72, RZ, 0x7, R72 ;  /* 0x00000007ff487819 */ /* 0x001fe20000011648 */
[--C-:B------:R-:W-:Y:S01]  /*2890*/  FFMA.FTZ R161, R167, UR27, -R191.reuse ;  /* 0x0000001ba7a17c23 */ /* 0x100fe200080108bf */
[--C-:B------:R-:W-:Y:S01]  /*28a0*/  FFMA.FTZ R23, R23, UR27, -R190.reuse ;  /* 0x0000001b17177c23 */ /* 0x100fe200080108be */
[--C-:B------:R-:W-:Y:S01]  /*28b0*/  FFMA.FTZ R159, R163, UR27, -R190.reuse ;  /* 0x0000001ba39f7c23 */ /* 0x100fe200080108be */
[----:B------:R-:W-:Y:S01]  /*28c0*/  IADD3 R5, -R72, 0xb, RZ ;  /* 0x0000000b48057810 */ /* 0x000fe20007ffe1ff */
[--C-:B------:R-:W-:Y:S01]  /*28d0*/  FFMA.FTZ R163, R165, UR27, -R191.reuse ;  /* 0x0000001ba5a37c23 */ /* 0x100fe200080108bf */
[--C-:B------:R-:W-:Y:S01]  /*28e0*/  FFMA.FTZ R165, R168, UR27, -R191.reuse ;  /* 0x0000001ba8a57c23 */ /* 0x100fe200080108bf */
[----:B------:R-:W0:Y:S01]  /*28f0*/  MUFU.EX2 R183, R183 ;  /* 0x000000b700b77308 */ /* 0x000e220000000800 */
[----:B--2---:R-:W-:Y:S01]  /*2900*/  F2FP.BF16.F32.PACK_AB R154, R182, R179 ;  /* 0x000000b3b69a723e */ /* 0x004fe200000010ff */
[----:B------:R1:W-:Y:S06]  /*2910*/  BAR.ARV R5, 0x100 ;  /* 0x000400050000751d */ /* 0x0003ec0000002000 */
[----:B------:R2:W-:Y:S01]  /*2920*/  @!P1 SYNCS.ARRIVE.TRANS64.RED.A1T0 RZ, [R24+URZ], RZ ;  /* 0x000000ff18ff99a7 */ /* 0x0005e2000810043f */
[----:B------:R-:W-:Y:S01]  /*2930*/  MUFU.EX2 R180, R180 ;  /* 0x000000b400b47308 */ /* 0x000fe20000000800 */
[----:B------:R3:W-:Y:S01]  /*2940*/  BAR.SYNC.DEFER_BLOCKING R192, 0x100 ;  /* 0x000400c00000751d */ /* 0x0007e20000010000 */
[--C-:B------:R-:W-:Y:S01]  /*2950*/  FFMA.FTZ R168, R172, UR27, -R191.reuse ;  /* 0x0000001baca87c23 */ /* 0x100fe200080108bf */
[--C-:B------:R-:W-:Y:S01]  /*2960*/  FFMA.FTZ R167, R169, UR27, -R190.reuse ;  /* 0x0000001ba9a77c23 */ /* 0x100fe200080108be */
[--C-:B------:R-:W-:Y:S01]  /*2970*/  FFMA.FTZ R172, R174, UR27, -R190.reuse ;  /* 0x0000001baeac7c23 */ /* 0x100fe200080108be */
[--C-:B------:R-:W-:Y:S01]  /*2980*/  FFMA.FTZ R162, R162, UR27, -R191.reuse ;  /* 0x0000001ba2a27c23 */ /* 0x100fe200080108bf */
[--C-:B------:R-:W-:Y:S01]  /*2990*/  FFMA.FTZ R169, R186, UR27, -R190.reuse ;  /* 0x0000001bbaa97c23 */ /* 0x100fe200080108be */
[--C-:B------:R-:W-:Y:S01]  /*29a0*/  FFMA.FTZ R174, R189, UR27, -R190.reuse ;  /* 0x0000001bbdae7c23 */ /* 0x100fe200080108be */
[----:B------:R-:W4:Y:S01]  /*29b0*/  MUFU.EX2 R181, R181 ;  /* 0x000000b500b57308 */ /* 0x000f220000000800 */
[----:B0-----:R-:W-:Y:S01]  /*29c0*/  F2FP.BF16.F32.PACK_AB R153, R183, R178 ;  /* 0x000000b2b799723e */ /* 0x001fe200000010ff */
[--C-:B---3--:R-:W-:Y:S01]  /*29d0*/  FFMA.FTZ R192, R171, UR27, -R190.reuse ;  /* 0x0000001babc07c23 */ /* 0x108fe200080108be */
[--C-:B------:R-:W-:Y:S01]  /*29e0*/  FFMA.FTZ R171, R170, UR27, -R191.reuse ;  /* 0x0000001baaab7c23 */ /* 0x100fe200080108bf */
[--C-:B------:R-:W-:Y:S01]  /*29f0*/  FFMA.FTZ R170, R173, UR27, -R191.reuse ;  /* 0x0000001badaa7c23 */ /* 0x100fe200080108bf */
[--C-:B------:R-:W-:Y:S01]  /*2a00*/  FFMA.FTZ R173, R175, UR27, -R191.reuse ;  /* 0x0000001bafad7c23 */ /* 0x100fe200080108bf */
[--C-:B------:R-:W-:Y:S01]  /*2a10*/  FFMA.FTZ R175, R185, UR27, -R190.reuse ;  /* 0x0000001bb9af7c23 */ /* 0x100fe200080108be */
[--C-:B------:R-:W-:Y:S01]  /*2a20*/  FFMA.FTZ R185, R188, UR27, -R190.reuse ;  /* 0x0000001bbcb97c23 */ /* 0x100fe200080108be */
[----:B------:R-:W-:Y:S01]  /*2a30*/  MUFU.EX2 R6, R6 ;  /* 0x0000000600067308 */ /* 0x000fe20000000800 */
[----:B------:R-:W-:Y:S01]  /*2a40*/  FFMA.FTZ R166, R166, UR27, -R191 ;  /* 0x0000001ba6a67c23 */ /* 0x000fe200080108bf */
[--C-:B------:R-:W-:Y:S01]  /*2a50*/  FFMA.FTZ R186, R187, UR27, -R190.reuse ;  /* 0x0000001bbbba7c23 */ /* 0x100fe200080108be */
[----:B------:R-:W-:Y:S01]  /*2a60*/  FFMA.FTZ R188, R193, UR27, -R190 ;  /* 0x0000001bc1bc7c23 */ /* 0x000fe200080108be */
[----:B------:R-:W-:Y:S01]  /*2a70*/  FADD.FTZ R176, R177, R176 ;  /* 0x000000b0b1b07221 */ /* 0x000fe20000010000 */
[----:B------:R-:W-:Y:S01]  /*2a80*/  FADD.FTZ R183, R178, R183 ;  /* 0x000000b7b2b77221 */ /* 0x000fe20000010000 */
[----:B------:R-:W-:-:S02]  /*2a90*/  @!P1 VIADD R184, R184, 0x32460 ;  /* 0x00032460b8b89836 */ /* 0x000fc40000000000 */
[----:B------:R-:W0:Y:S01]  /*2aa0*/  MUFU.EX2 R195, R195 ;  /* 0x000000c300c37308 */ /* 0x000e220000000800 */
[----:B----4-:R-:W-:Y:S01]  /*2ab0*/  F2FP.BF16.F32.PACK_AB R155, R181, R180 ;  /* 0x000000b4b59b723e */ /* 0x010fe200000010ff */
[----:B------:R-:W-:Y:S01]  /*2ac0*/  FADD.FTZ R179, R179, R176 ;  /* 0x000000b0b3b37221 */ /* 0x000fe20000010000 */
[----:B------:R-:W-:Y:S01]  /*2ad0*/  FADD.FTZ R180, R180, R183 ;  /* 0x000000b7b4b47221 */ /* 0x000fe20000010000 */
[----:B------:R-:W-:Y:S01]  /*2ae0*/  @!P1 PRMT R184, RZ, 0x654, R184 ;  /* 0x00000654ffb89816 */ /* 0x000fe200000000b8 */
[----:B--2---:R-:W-:Y:S01]  /*2af0*/  WARPGROUP.ARRIVE ;  /* 0x00000000000079c5 */ /* 0x004fe20000000000 */
[----:B------:R-:W-:Y:S01]  /*2b00*/  FADD.FTZ R179, R182, R179 ;  /* 0x000000b3b6b37221 */ /* 0x000fe20000010000 */
[----:B------:R-:W-:Y:S01]  /*2b10*/  FADD.FTZ R181, R181, R180 ;  /* 0x000000b4b5b57221 */ /* 0x000fe20000010000 */
[----:B------:R-:W-:Y:S03]  /*2b20*/  MUFU.EX2 R8, R8 ;  /* 0x0000000800087308 */ /* 0x000fe60000000800 */
[----:B------:R-:W-:Y:S01]  /*2b30*/  HGMMA.64x256x16.F32.BF16 R24, R152, gdesc[UR4].tnspB, RZ, !UPT, gsb0 ;  /* 0x43e0000498187df0 */ /* 0x000fe2000c0018ff */
[----:B------:R-:W-:Y:S01]  /*2b40*/  UIADD3 UR6, UR10, 0x80, URZ ;  /* 0x000000800a067890 */ /* 0x000fe2000fffe03f */
[----:B------:R-:W-:-:S03]  /*2b50*/  UMOV UR7, 0x40000040 ;  /* 0x4000004000077882 */ /* 0x000fc60000000000 */
[----:B------:R-:W-:Y:S08]  /*2b60*/  MUFU.EX2 R11, R11 ;  /* 0x0000000b000b7308 */ /* 0x000ff00000000800 */
[----:B------:R-:W-:Y:S08]  /*2b70*/  MUFU.EX2 R4, R4 ;  /* 0x0000000400047308 */ /* 0x000ff00000000800 */
[----:B------:R-:W2:Y:S08]  /*2b80*/  MUFU.EX2 R7, R7 ;  /* 0x0000000700077308 */ /* 0x000eb00000000800 */
[----:B------:R-:W-:Y:S08]  /*2b90*/  MUFU.EX2 R9, R9 ;  /* 0x0000000900097308 */ /* 0x000ff00000000800 */
[----:B------:R-:W3:Y:S08]  /*2ba0*/  MUFU.EX2 R20, R20 ;  /* 0x0000001400147308 */ /* 0x000ef00000000800 */
[----:B------:R-:W-:Y:S08]  /*2bb0*/  MUFU.EX2 R12, R12 ;  /* 0x0000000c000c7308 */ /* 0x000ff00000000800 */
[----:B------:R-:W4:Y:S08]  /*2bc0*/  MUFU.EX2 R13, R13 ;  /* 0x0000000d000d7308 */ /* 0x000f300000000800 */
[----:B------:R-:W-:Y:S08]  /*2bd0*/  MUFU.EX2 R15, R15 ;  /* 0x0000000f000f7308 */ /* 0x000ff00000000800 */
[----:B------:R-:W-:Y:S08]  /*2be0*/  MUFU.EX2 R156, R156 ;  /* 0x0000009c009c7308 */ /* 0x000ff00000000800 */
[----:B------:R-:W-:Y:S08]  /*2bf0*/  MUFU.EX2 R10, R10 ;  /* 0x0000000a000a7308 */ /* 0x000ff00000000800 */
[----:B------:R-:W5:Y:S08]  /*2c00*/  MUFU.EX2 R197, R197 ;  /* 0x000000c500c57308 */ /* 0x000f700000000800 */
[----:B------:R-:W-:Y:S08]  /*2c10*/  MUFU.EX2 R14, R14 ;  /* 0x0000000e000e7308 */ /* 0x000ff00000000800 */
[----:B------:R-:W1:Y:S08]  /*2c20*/  MUFU.EX2 R21, R21 ;  /* 0x0000001500157308 */ /* 0x000e700000000800 */
[----:B------:R-:W-:Y:S08]  /*2c30*/  MUFU.EX2 R157, R157 ;  /* 0x0000009d009d7308 */ /* 0x000ff00000000800 */
[----:B------:R-:W1:Y:S08]  /*2c40*/  MUFU.EX2 R158, R158 ;  /* 0x0000009e009e7308 */ /* 0x000e700000000800 */
[----:B------:R-:W-:Y:S08]  /*2c50*/  MUFU.EX2 R160, R160 ;  /* 0x000000a000a07308 */ /* 0x000ff00000000800 */
[----:B------:R-:W-:Y:S08]  /*2c60*/  MUFU.EX2 R161, R161 ;  /* 0x000000a100a17308 */ /* 0x000ff00000000800 */
[----:B------:R-:W-:Y:S08]  /*2c70*/  MUFU.EX2 R23, R23 ;  /* 0x0000001700177308 */ /* 0x000ff00000000800 */
[----:B------:R-:W1:Y:S08]  /*2c80*/  MUFU.EX2 R164, R164 ;  /* 0x000000a400a47308 */ /* 0x000e700000000800 */
        /* <DEDUP_REMOVED lines=14> */
[----:B------:R-:W-:Y:S01]  /*2d70*/  MUFU.EX2 R175, R175 ;  /* 0x000000af00af7308 */ /* 0x000fe20000000800 */
[----:B------:R-:W-:-:S02]  /*2d80*/  WARPGROUP.DEPBAR.LE gsb0, 0x0 ;  /* 0x00008000000079c5 */ /* 0x000fc40000010000 */
[----:B0-----:R-:W-:Y:S01]  /*2d90*/  F2FP.BF16.F32.PACK_AB R152, R195, R6 ;  /* 0x00000006c398723e */ /* 0x001fe200000010ff */
[----:B------:R-:W-:Y:S01]  /*2da0*/  FADD.FTZ R6, R6, R179 ;  /* 0x000000b306067221 */ /* 0x000fe20000010000 */
[----:B--2---:R-:W-:Y:S01]  /*2db0*/  F2FP.BF16.F32.PACK_AB R153, R7, R4 ;  /* 0x000000040799723e */ /* 0x004fe200000010ff */
[----:B------:R-:W-:Y:S01]  /*2dc0*/  FADD.FTZ R4, R4, R181 ;  /* 0x000000b504047221 */ /* 0x000fe20000010000 */
[----:B------:R-:W-:Y:S01]  /*2dd0*/  F2FP.BF16.F32.PACK_AB R154, R11, R8 ;  /* 0x000000080b9a723e */ /* 0x000fe200000010ff */
[----:B------:R-:W0:Y:S01]  /*2de0*/  MUFU.EX2 R186, R186 ;  /* 0x000000ba00ba7308 */ /* 0x000e220000000800 */
[----:B---3--:R-:W-:Y:S01]  /*2df0*/  F2FP.BF16.F32.PACK_AB R155, R20, R9 ;  /* 0x00000009149b723e */ /* 0x008fe200000010ff */
[----:B------:R-:W-:Y:S01]  /*2e00*/  FADD.FTZ R195, R195, R6 ;  /* 0x00000006c3c37221 */ /* 0x000fe20000010000 */
[----:B------:R-:W-:Y:S02]  /*2e10*/  FADD.FTZ R4, R7, R4 ;  /* 0x0000000407047221 */ /* 0x000fe40000010000 */
[----:B------:R-:W-:Y:S01]  /*2e20*/  WARPGROUP.ARRIVE ;  /* 0x00000000000079c5 */ /* 0x000fe20000000000 */
[----:B------:R-:W-:Y:S01]  /*2e30*/  FADD.FTZ R8, R8, R195 ;  /* 0x000000c308087221 */ /* 0x000fe20000010000 */
[----:B------:R-:W-:Y:S01]  /*2e40*/  FADD.FTZ R9, R9, R4 ;  /* 0x0000000409097221 */ /* 0x000fe20000010000 */
[----:B------:R-:W-:Y:S02]  /*2e50*/  MUFU.EX2 R185, R185 ;  /* 0x000000b900b97308 */ /* 0x000fe40000000800 */
[----:B------:R-:W-:Y:S01]  /*2e60*/  FADD.FTZ R11, R11, R8 ;  /* 0x000000080b0b7221 */ /* 0x000fe20000010000 */
[----:B------:R-:W-:Y:S01]  /*2e70*/  HGMMA.64x256x16.F32.BF16 R24, R152, gdesc[UR4].tnspB, R24, gsb0 ;  /* 0x43e0000498187df0 */ /* 0x000fe20008001818 */
[----:B------:R-:W-:Y:S01]  /*2e80*/  UIADD3 UR6, UR10, 0x100, URZ ;  /* 0x000001000a067890 */ /* 0x000fe2000fffe03f */
[----:B------:R-:W-:Y:S01]  /*2e90*/  FADD.FTZ R9, R20, R9 ;  /* 0x0000000914097221 */ /* 0x000fe20000010000 */
[----:B------:R-:W-:-:S02]  /*2ea0*/  UMOV UR7, 0x40000040 ;  /* 0x4000004000077882 */ /* 0x000fc40000000000 */
[----:B------:R-:W2:Y:S01]  /*2eb0*/  MUFU.EX2 R188, R188 ;  /* 0x000000bc00bc7308 */ /* 0x000ea20000000800 */
[----:B------:R-:W-:Y:S02]  /*2ec0*/  WARPGROUP.DEPBAR.LE gsb0, 0x0 ;  /* 0x00008000000079c5 */ /* 0x000fe40000010000 */
[----:B----4-:R-:W-:Y:S01]  /*2ed0*/  F2FP.BF16.F32.PACK_AB R152, R13, R12 ;  /* 0x0000000c0d98723e */ /* 0x010fe200000010ff */
[----:B------:R-:W-:Y:S01]  /*2ee0*/  FADD.FTZ R12, R12, R11 ;  /* 0x0000000b0c0c7221 */ /* 0x000fe20000010000 */
[----:B-----5:R-:W-:Y:S01]  /*2ef0*/  F2FP.BF16.F32.PACK_AB R153, R197, R10 ;  /* 0x0000000ac599723e */ /* 0x020fe200000010ff */
[----:B------:R-:W-:Y:S01]  /*2f00*/  FADD.FTZ R10, R10, R9 ;  /* 0x000000090a0a7221 */ /* 0x000fe20000010000 */
[----:B------:R-:W-:Y:S01]  /*2f10*/  F2FP.BF16.F32.PACK_AB R154, R156, R15 ;  /* 0x0000000f9c9a723e */ /* 0x000fe200000010ff */
[----:B------:R-:W-:Y:S01]  /*2f20*/  FADD.FTZ R12, R13, R12 ;  /* 0x0000000c0d0c7221 */ /* 0x000fe20000010000 */
[----:B-1----:R-:W-:Y:S01]  /*2f30*/  F2FP.BF16.F32.PACK_AB R155, R21, R14 ;  /* 0x0000000e159b723e */ /* 0x002fe200000010ff */
[----:B------:R-:W-:-:S02]  /*2f40*/  FADD.FTZ R197, R197, R10 ;  /* 0x0000000ac5c57221 */ /* 0x000fc40000010000 */
[----:B------:R-:W-:Y:S01]  /*2f50*/  FADD.FTZ R15, R15, R12 ;  /* 0x0000000c0f0f7221 */ /* 0x000fe20000010000 */
[----:B------:R-:W-:Y:S01]  /*2f60*/  WARPGROUP.ARRIVE ;  /* 0x00000000000079c5 */ /* 0x000fe20000000000 */
[----:B------:R-:W-:Y:S02]  /*2f70*/  FADD.FTZ R14, R14, R197 ;  /* 0x000000c50e0e7221 */ /* 0x000fe40000010000 */
[----:B------:R-:W-:Y:S02]  /*2f80*/  FADD.FTZ R156, R156, R15 ;  /* 0x0000000f9c9c7221 */ /* 0x000fe40000010000 */
[----:B------:R-:W-:-:S05]  /*2f90*/  FADD.FTZ R14, R21, R14 ;  /* 0x0000000e150e7221 */ /* 0x000fca0000010000 */
[----:B------:R-:W-:Y:S01]  /*2fa0*/  HGMMA.64x256x16.F32.BF16 R24, R152, gdesc[UR4].tnspB, R24, gsb0 ;  /* 0x43e0000498187df0 */ /* 0x000fe20008001818 */
[----:B------:R-:W-:Y:S01]  /*2fb0*/  UIADD3 UR6, UR10, 0x180, URZ ;  /* 0x000001800a067890 */ /* 0x000fe2000fffe03f */
[----:B------:R-:W-:Y:S01]  /*2fc0*/  UMOV UR7, 0x40000040 ;  /* 0x4000004000077882 */ /* 0x000fe20000000000 */
[----:B------:R-:W-:Y:S02]  /*2fd0*/  WARPGROUP.DEPBAR.LE gsb0, 0x0 ;  /* 0x00008000000079c5 */ /* 0x000fe40000010000 */
[----:B------:R-:W-:Y:S01]  /*2fe0*/  F2FP.BF16.F32.PACK_AB R152, R158, R157 ;  /* 0x0000009d9e98723e */ /* 0x000fe200000010ff */
[----:B------:R-:W-:Y:S01]  /*2ff0*/  FADD.FTZ R157, R157, R156 ;  /* 0x0000009c9d9d7221 */ /* 0x000fe20000010000 */
[----:B------:R-:W-:Y:S01]  /*3000*/  F2FP.BF16.F32.PACK_AB R153, R164, R23 ;  /* 0x00000017a499723e */ /* 0x000fe200000010ff */
[----:B------:R-:W-:Y:S01]  /*3010*/  FADD.FTZ R23, R23, R14 ;  /* 0x0000000e17177221 */ /* 0x000fe20000010000 */
[----:B------:R-:W-:Y:S01]  /*3020*/  F2FP.BF16.F32.PACK_AB R154, R161, R160 ;  /* 0x000000a0a19a723e */ /* 0x000fe200000010ff */
[----:B------:R-:W-:Y:S01]  /*3030*/  FADD.FTZ R157, R158, R157 ;  /* 0x0000009d9e9d7221 */ /* 0x000fe20000010000 */
[----:B------:R-:W-:Y:S01]  /*3040*/  F2FP.BF16.F32.PACK_AB R155, R192, R159 ;  /* 0x0000009fc09b723e */ /* 0x000fe200000010ff */
[----:B------:R-:W-:-:S02]  /*3050*/  FADD.FTZ R164, R164, R23 ;  /* 0x00000017a4a47221 */ /* 0x000fc40000010000 */
[----:B------:R-:W-:Y:S01]  /*3060*/  FADD.FTZ R160, R160, R157 ;  /* 0x0000009da0a07221 */ /* 0x000fe20000010000 */
[----:B------:R-:W-:Y:S01]  /*3070*/  WARPGROUP.ARRIVE ;  /* 0x00000000000079c5 */ /* 0x000fe20000000000 */
[----:B------:R-:W-:Y:S02]  /*3080*/  FADD.FTZ R159, R159, R164 ;  /* 0x000000a49f9f7221 */ /* 0x000fe40000010000 */
[----:B------:R-:W-:Y:S02]  /*3090*/  FADD.FTZ R161, R161, R160 ;  /* 0x000000a0a1a17221 */ /* 0x000fe40000010000 */
[----:B------:R-:W-:-:S08]  /*30a0*/  FADD.FTZ R192, R192, R159 ;  /* 0x0000009fc0c07221 */ /* 0x000fd00000010000 */
        /* <DEDUP_REMOVED lines=23> */
[----:B0-----:R-:W-:Y:S01]  /*3220*/  F2FP.BF16.F32.PACK_AB R153, R186, R175 ;  /* 0x000000afba99723e */ /* 0x001fe200000010ff */
[----:B------:R-:W-:Y:S01]  /*3230*/  FADD.FTZ R175, R175, R174 ;  /* 0x000000aeafaf7221 */ /* 0x000fe20000010000 */
[----:B------:R-:W-:Y:S01]  /*3240*/  F2FP.BF16.F32.PACK_AB R154, R173, R170 ;  /* 0x000000aaad9a723e */ /* 0x000fe200000010ff */
[----:B------:R-:W-:Y:S01]  /*3250*/  FADD.FTZ R171, R171, R166 ;  /* 0x000000a6abab7221 */ /* 0x000fe20000010000 */
[----:B--2---:R-:W-:Y:S01]  /*3260*/  F2FP.BF16.F32.PACK_AB R155, R188, R185 ;  /* 0x000000b9bc9b723e */ /* 0x004fe200000010ff */
[----:B------:R-:W-:-:S02]  /*3270*/  FADD.FTZ R186, R186, R175 ;  /* 0x000000afbaba7221 */ /* 0x000fc40000010000 */
[----:B------:R-:W-:Y:S01]  /*3280*/  FADD.FTZ R4, R170, R171 ;  /* 0x000000abaa047221 */ /* 0x000fe20000010000 */
[----:B------:R-:W-:Y:S01]  /*3290*/  WARPGROUP.ARRIVE ;  /* 0x00000000000079c5 */ /* 0x000fe20000000000 */
[----:B------:R-:W-:Y:S02]  /*32a0*/  FADD.FTZ R185, R185, R186 ;  /* 0x000000bab9b97221 */ /* 0x000fe40000010000 */
[----:B------:R-:W-:Y:S02]  /*32b0*/  FADD.FTZ R4, R173, R4 ;  /* 0x00000004ad047221 */ /* 0x000fe40000010000 */
[----:B------:R-:W-:-:S08]  /*32c0*/  FADD.FTZ R6, R188, R185 ;  /* 0x000000b9bc067221 */ /* 0x000fd00000010000 */
[----:B------:R-:W-:Y:S03]  /*32d0*/  HGMMA.64x256x16.F32.BF16 R24, R152, gdesc[UR4].tnspB, R24, gsb0 ;  /* 0x43e0000498187df0 */ /* 0x000fe60008001818 */
[----:B------:R-:W-:Y:S02]  /*32e0*/  WARPGROUP.DEPBAR.LE gsb0, 0x0 ;  /* 0x00008000000079c5 */ /* 0x000fe40000010000 */
[----:B------:R0:W-:Y:S01]  /*32f0*/  @!P1 SYNCS.ARRIVE.TRANS64.RED.A1T0 RZ, [R184+URZ], RZ ;  /* 0x000000ffb8ff99a7 */ /* 0x0001e2000810043f */
[----:B------:R-:W-:Y:S05]  /*3300*/  @!P2 BRA `(.L_x_191) ;  /* 0x00000024000ca947 */ /* 0x000fea0003800000 */
[----:B------:R-:W-:Y:S01]  /*3310*/  IMAD.MOV.U32 R11, RZ, RZ, R3 ;  /* 0x000000ffff0b7224 */ /* 0x000fe200078e0003 */
[----:B------:R-:W-:Y:S01]  /*3320*/  UIADD3 UR45, UR45, -0x2, URZ ;  /* 0xfffffffe2d2d7890 */ /* 0x000fe2000fffe03f */
[----:B------:R-:W-:Y:S01]  /*3330*/  IMAD.MOV.U32 R7, RZ, RZ, R0 ;  /* 0x000000ffff077224 */ /* 0x000fe200078e0000 */
[----:B------:R-:W-:-:S10]  /*3340*/  ULDC UR27, c[0x0][0xa80] ;  /* 0x0002a000001b7ab9 */ /* 0x000fd40000000800 */
.L_x_200:
        /* <DEDUP_REMOVED lines=8> */
[----:B-1----:R-:W-:Y:S11]  /*33d0*/  @!P0 BRA `(.L_x_192) ;  /* 0x0000000000048947 */ /* 0x002ff60003800000 */
[----:B------:R-:W-:Y:S01]  /*33e0*/  BPT.TRAP 0x1 ;  /* 0x000000040000795c */ /* 0x000fe20000300000 */
.L_x_192:
[----:B------:R-:W1:Y:S01]  /*33f0*/  S2UR UR7, SR_CgaCtaId ;  /* 0x00000000000779c3 */ /* 0x000e620000008800 */
[----:B------:R-:W-:Y:S01]  /*3400*/  UMOV UR6, 0x400 ;  /* 0x0000040000067882 */ /* 0x000fe20000000000 */
[----:B------:R-:W-:-:S05]  /*3410*/  IMAD.U32 R0, RZ, RZ, UR37 ;  /* 0x00000025ff007e24 */ /* 0x000fca000f8e00ff */
[----:B------:R-:W-:Y:S01]  /*3420*/  SHF.L.U32 R0, R0, 0x1f, RZ ;  /* 0x0000001f00007819 */ /* 0x000fe200000006ff */
[----:B-1----:R-:W-:-:S04]  /*3430*/  ULEA UR20, UR7, UR6, 0x18 ;  /* 0x0000000607147291 */ /* 0x002fc8000f8ec03f */
[----:B------:R-:W-:-:S09]  /*3440*/  ULEA UR28, UR38, UR20, 0x3 ;  /* 0x00000014261c7291 */ /* 0x000fd2000f8e183f */
[----:B------:R1:W2:Y:S01]  /*3450*/  SYNCS.PHASECHK.TRANS64.TRYWAIT P3, [UR28+0x32430], R0 ;  /* 0x03243000ff0075a7 */ /* 0x0002a2000806015c */
[----:B------:R-:W-:Y:S05]  /*3460*/  @!P0 BRA `(.L_x_193) ;  /* 0x0000000000048947 */ /* 0x000fea0003800000 */
[----:B------:R-:W-:Y:S01]  /*3470*/  BPT.TRAP 0x1 ;  /* 0x000000040000795c */ /* 0x000fe20000300000 */
.L_x_193:
[----:B--2---:R-:W-:Y:S05]  /*3480*/  @P3 BRA `(.L_x_194) ;  /* 0x0000000000083947 */ /* 0x004fea0003800000 */
[----:B------:R-:W2:Y:S02]  /*3490*/  SYNCS.PHASECHK.TRANS64.TRYWAIT P3, [UR28+0x32430], R0 ;  /* 0x03243000ff0075a7 */ /* 0x000ea4000806015c */
[----:B--2---:R-:W-:Y:S05]  /*34a0*/  @!P3 BRA `(.L_x_195) ;  /* 0x00000098005cb947 */ /* 0x004fea0003800000 */
.L_x_194:
[----:B------:R-:W-:Y:S01]  /*34b0*/  UIMAD UR6, UR38, 0x300, UR24 ;  /* 0x00000300260678a4 */ /* 0x000fe2000f8e0218 */
[----:B0-----:R-:W-:Y:S01]  /*34c0*/  WARPGROUP.ARRIVE ;  /* 0x00000000000079c5 */ /* 0x001fe20000000000 */
[----:B------:R-:W-:Y:S01]  /*34d0*/  UMOV UR7, 0x40000040 ;  /* 0x4000004000077882 */ /* 0x000fe20000000000 */
[----:B------:R-:W-:Y:S01]  /*34e0*/  UMOV UR11, 0x40000040 ;  /* 0x40000040000b7882 */ /* 0x000fe20000000000 */
[----:B------:R-:W-:Y:S02]  /*34f0*/  UIADD3 UR10, UR6, 0x2, URZ ;  /* 0x00000002060a7890 */ /* 0x000fe4000fffe03f */
[----:B------:R-:W-:Y:S01]  /*3500*/  UIADD3 UR14, UR6, 0x4, URZ ;  /* 0x00000004060e7890 */ /* 0x000fe2000fffe03f */
[----:B------:R-:W-:Y:S02]  /*3510*/  UMOV UR15, 0x40000040 ;  /* 0x40000040000f7882 */ /* 0x000fe40000000000 */
[----:B------:R-:W-:Y:S01]  /*3520*/  HGMMA.64x96x16.F32.BF16 R152, gdesc[UR4], RZ, !UPT, gsb0 ;  /* 0x01600000049879f0 */ /* 0x000fe2000c0018ff */
[----:B------:R-:W-:Y:S01]  /*3530*/  UIADD3 UR18, UR6, 0x6, URZ ;  /* 0x0000000606127890 */ /* 0x000fe2000fffe03f */
        /* <DEDUP_REMOVED lines=11> */
[----:B------:R-:W-:Y:S05]  /*35f0*/  @!P0 BRA `(.L_x_196) ;  /* 0x0000000000048947 */ /* 0x000fea0003800000 */
[----:B------:R-:W-:Y:S01]  /*3600*/  BPT.TRAP 0x1 ;  /* 0x000000040000795c */ /* 0x000fe20000300000 */
.L_x_196:
[----:B------:R0:W3:Y:S01]  /*3610*/  SYNCS.PHASECHK.TRANS64.TRYWAIT P3, [UR28+0x32450], R0 ;  /* 0x03245000ff0075a7 */ /* 0x0000e2000806015c */
[----:B------:R-:W-:Y:S05]  /*3620*/  @!P0 BRA `(.L_x_197) ;  /* 0x0000000000048947 */ /* 0x000fea0003800000 */
[----:B------:R-:W-:Y:S01]  /*3630*/  BPT.TRAP 0x1 ;  /* 0x000000040000795c */ /* 0x000fe20000300000 */
.L_x_197:
[----:B---3--:R-:W-:Y:S05]  /*3640*/  @P3 BRA `(.L_x_198) ;  /* 0x0000000000083947 */ /* 0x008fea0003800000 */
[----:B------:R-:W3:Y:S02]  /*3650*/  SYNCS.PHASECHK.TRANS64.TRYWAIT P3, [UR28+0x32450], R0 ;  /* 0x03245000ff0075a7 */ /* 0x000ee4000806015c */
[----:B---3--:R-:W-:Y:S05]  /*3660*/  @!P3 BRA `(.L_x_199) ;  /* 0x000000980004b947 */ /* 0x008fea0003800000 */
.L_x_198:
[----:B------:R-:W-:Y:S01]  /*3670*/  ULEA UR20, UR42, UR20, 0xd ;  /* 0x000000142a147291 */ /* 0x000fe2000f8e683f */
[----:B------:R-:W-:Y:S01]  /*3680*/  WARPGROUP.ARRIVE ;  /* 0x00000000000079c5 */ /* 0x000fe20000000000 */
[----:B------:R-:W-:-:S05]  /*3690*/  UIMAD UR7, UR38, 0xc00, UR25 ;  /* 0x00000c00260778a4 */ /* 0x000fca000f8e0219 */
[----:B------:R-:W3:Y:S01]  /*36a0*/  S2R R200, SR_TID.X ;  /* 0x0000000000c87919 */ /* 0x000ee20000002100 */
[----:B------:R-:W-:Y:S01]  /*36b0*/  UIADD3 UR20, UR20, 0x22400, URZ ;  /* 0x0002240014147890 */ /* 0x000fe2000fffe03f */
[----:B------:R-:W-:Y:S01]  /*36c0*/  IMAD.U32 R20, RZ, RZ, UR28 ;  /* 0x0000001cff147e24 */ /* 0x000fe2000f8e00ff */
[----:B------:R-:W-:Y:S01]  /*36d0*/  UMOV UR23, 0x40000040 ;  /* 0x4000004000177882 */ /* 0x000fe20000000000 */
[----:B------:R-:W-:Y:S01]  /*36e0*/  UMOV UR21, 0x40000040 ;  /* 0x4000004000157882 */ /* 0x000fe20000000000 */
[----:B------:R-:W-:Y:S01]  /*36f0*/  USHF.R.U32.HI UR20, URZ, 0x4, UR20 ;  /* 0x000000043f147899 */ /* 0x000fe20008011614 */
[C---:B------:R-:W-:Y:S01]  /*3700*/  @!P1 VIADD R21, R20.reuse, 0x32440 ;  /* 0x0003244014159836 */ /* 0x040fe20000000000 */
[----:B------:R-:W-:Y:S01]  /*3710*/  UMOV UR22, UR7 ;  /* 0x0000000700167c82 */ /* 0x000fe20008000000 */
[----:B------:R-:W-:Y:S01]  /*3720*/  UIMAD UR10, UR38, 0xc00, UR26 ;  /* 0x00000c00260a78a4 */ /* 0x000fe2000f8e021a */
[----:B------:R-:W-:Y:S01]  /*3730*/  @!P1 VIADD R20, R20, 0x32460 ;  /* 0x0003246014149836 */ /* 0x000fe20000000000 */
[----:B------:R-:W-:-:S04]  /*3740*/  ULOP3.LUT UR6, UR20, 0x3fff, URZ, 0xc0, !UPT ;  /* 0x00003fff14067892 */ /* 0x000fc8000f8ec03f */
[----:B------:R-:W-:Y:S01]  /*3750*/  ULOP3.LUT UR6, UR6, 0x10000, URZ, 0xfc, !UPT ;  /* 0x0001000006067892 */ /* 0x000fe2000f8efc3f */
[----:B------:R-:W-:-:S06]  /*3760*/  @!P1 PRMT R20, RZ, 0x654, R20 ;  /* 0x00000654ff149816 */ /* 0x000fcc0000000014 */
[----:B------:R-:W-:Y:S02]  /*3770*/  UMOV UR20, UR6 ;  /* 0x0000000600147c82 */ /* 0x000fe40008000000 */
[----:B------:R-:W-:Y:S01]  /*3780*/  HGMMA.64x96x16.F32.BF16 R152, gdesc[UR20], R152, gsb0 ;  /* 0x01600000149879f0 */ /* 0x000fe20008001898 */
[----:B------:R-:W-:Y:S02]  /*3790*/  UIADD3 UR22, UR7, 0x2, URZ ;  /* 0x0000000207167890 */ /* 0x000fe4000fffe03f */
[----:B------:R-:W-:Y:S01]  /*37a0*/  UIADD3 UR20, UR6, 0x2, URZ ;  /* 0x0000000206147890 */ /* 0x000fe2000fffe03f */
[----:B------:R-:W-:Y:S01]  /*37b0*/  UMOV UR23, 0x40000040 ;  /* 0x4000004000177882 */ /* 0x000fe20000000000 */
[----:B------:R-:W-:Y:S01]  /*37c0*/  UMOV UR21, 0x40000040 ;  /* 0x4000004000157882 */ /* 0x000fe20000000000 */
[----:B---3--:R-:W-:Y:S01]  /*37d0*/  SHF.R.U32.HI R200, RZ, 0x7, R200 ;  /* 0x00000007ffc87819 */ /* 0x008fe200000116c8 */
        /* <DEDUP_REMOVED lines=98> */
[----:B------:R-:W-:Y:S01]  /*3e00*/  UMOV UR6, UR10 ;  /* 0x0000000a00067c82 */ /* 0x000fe20008000000 */
[----:B------:R-:W-:Y:S01]  /*3e10*/  UMOV UR7, 0x40000040 ;  /* 0x4000004000077882 */ /* 0x000fe20000000000 */
[----:B------:R-:W-:Y:S02]  /*3e20*/  WARPGROUP.DEPBAR.LE gsb0, 0x0 ;  /* 0x00008000000079c5 */ /* 0x000fe40000010000 */
[----:B------:R-:W-:-:S06]  /*3e30*/  WARPGROUP.ARRIVE ;  /* 0x00000000000079c5 */ /* 0x000fcc0000000000 */
[----:B------:R-:W-:Y:S03]  /*3e40*/  HGMMA.64x96x16.F32.BF16 R152, gdesc[UR20], R152, gsb0 ;  /* 0x01600000149879f0 */ /* 0x000fe60008001898 */
[----:B------:R-:W-:Y:S02]  /*3e50*/  WARPGROUP.DEPBAR.LE gsb0, 0x0 ;  /* 0x00008000000079c5 */ /* 0x000fe40000010000 */
[----:B012---:R-:W-:-:S04]  /*3e60*/  FMNMX.FTZ R0, R152, R7, !PT ;  /* 0x0000000798007209 */ /* 0x007fc80007810000 */
[----:B------:R-:W-:-:S04]  /*3e70*/  FMNMX.FTZ R3, R153, R0, !PT ;  /* 0x0000000099037209 */ /* 0x000fc80007810000 */
[----:B------:R-:W-:-:S04]  /*3e80*/  FMNMX.FTZ R0, R156, R3, !PT ;  /* 0x000000039c007209 */ /* 0x000fc80007810000 */
[----:B------:R-:W-:-:S04]  /*3e90*/  FMNMX.FTZ R3, R157, R0, !PT ;  /* 0x000000009d037209 */ /* 0x000fc80007810000 */
[----:B------:R-:W-:-:S04]  /*3ea0*/  FMNMX.FTZ R0, R160, R3, !PT ;  /* 0x00000003a0007209 */ /* 0x000fc80007810000 */
[----:B------:R-:W-:Y:S02]  /*3eb0*/  FMNMX.FTZ R3, R161, R0, !PT ;  /* 0x00000000a1037209 */ /* 0x000fe40007810000 */
[----:B------:R-:W-:Y:S02]  /*3ec0*/  FMNMX.FTZ R0, R154, R11, !PT ;  /* 0x0000000b9a007209 */ /* 0x000fe40007810000 */
[----:B------:R-:W-:Y:S02]  /*3ed0*/  FMNMX.FTZ R8, R164, R3, !PT ;  /* 0x00000003a4087209 */ /* 0x000fe40007810000 */
[----:B------:R-:W-:Y:S02]  /*3ee0*/  FMNMX.FTZ R3, R155, R0, !PT ;  /* 0x000000009b037209 */ /* 0x000fe40007810000 */
[----:B------:R-:W-:Y:S02]  /*3ef0*/  FMNMX.FTZ R5, R165, R8, !PT ;  /* 0x00000008a5057209 */ /* 0x000fe40007810000 */
[----:B------:R-:W-:-:S02]  /*3f00*/  FMNMX.FTZ R0, R158, R3, !PT ;  /* 0x000000039e007209 */ /* 0x000fc40007810000 */
        /* <DEDUP_REMOVED lines=31> */
[----:B------:R-:W-:-:S03]  /*4100*/  FMNMX.FTZ R0, R190, R3, !PT ;  /* 0x00000003be007209 */ /* 0x000fc60007810000 */
[----:B------:R-:W0:Y:S01]  /*4110*/  SHFL.BFLY PT, R5, R8, 0x2, 0x1f ;  /* 0x0c401f0008057f89 */ /* 0x000e2200000e0000 */
[----:B------:R-:W-:-:S04]  /*4120*/  FMNMX.FTZ R3, R191, R0, !PT ;  /* 0x00000000bf037209 */ /* 0x000fc80007810000 */
[----:B------:R-:W-:-:S04]  /*4130*/  FMNMX.FTZ R0, R194, R3, !PT ;  /* 0x00000003c2007209 */ /* 0x000fc80007810000 */
[----:B------:R-:W-:-:S04]  /*4140*/  FMNMX.FTZ R3, R195, R0, !PT ;  /* 0x00000000c3037209 */ /* 0x000fc80007810000 */
[----:B------:R-:W-:-:S04]  /*4150*/  FMNMX.FTZ R0, R198, R3, !PT ;  /* 0x00000003c6007209 */ /* 0x000fc80007810000 */
[----:B------:R-:W-:-:S05]  /*4160*/  FMNMX.FTZ R3, R199, R0, !PT ;  /* 0x00000000c7037209 */ /* 0x000fca0007810000 */
[----:B------:R-:W1:Y:S01]  /*4170*/  SHFL.BFLY PT, R10, R3, 0x2, 0x1f ;  /* 0x0c401f00030a7f89 */ /* 0x000e6200000e0000 */
[----:B0-----:R-:W-:-:S05]  /*4180*/  FMNMX.FTZ R5, R8, R5, !PT ;  /* 0x0000000508057209 */ /* 0x001fca0007810000 */
[----:B------:R-:W0:Y:S01]  /*4190*/  SHFL.BFLY PT, R0, R5, 0x1, 0x1f ;  /* 0x0c201f0005007f89 */ /* 0x000e2200000e0000 */
[----:B-1----:R-:W-:-:S05]  /*41a0*/  FMNMX.FTZ R10, R3, R10, !PT ;  /* 0x0000000a030a7209 */ /* 0x002fca0007810000 */
[----:B------:R-:W1:Y:S01]  /*41b0*/  SHFL.BFLY PT, R13, R10, 0x1, 0x1f ;  /* 0x0c201f000a0d7f89 */ /* 0x000e6200000e0000 */
[----:B0-----:R-:W-:-:S05]  /*41c0*/  FMNMX.FTZ R0, R5, R0, !PT ;  /* 0x0000000005007209 */ /* 0x001fca0007810000 */
[C---:B------:R-:W-:Y:S01]  /*41d0*/  FMUL.FTZ R12, R0.reuse, UR27 ;  /* 0x0000001b000c7c20 */ /* 0x040fe20008410000 */
[----:B------:R-:W-:-:S03]  /*41e0*/  FADD.FTZ R7, -R0, R7 ;  /* 0x0000000700077221 */ /* 0x000fc60000010100 */
[--C-:B------:R-:W-:Y:S01]  /*41f0*/  FFMA.FTZ R156, R156, UR27, -R12.reuse ;  /* 0x0000001b9c9c7c23 */ /* 0x100fe2000801080c */
[--C-:B------:R-:W-:Y:S01]  /*4200*/  FFMA.FTZ R8, R152, UR27, -R12.reuse ;  /* 0x0000001b98087c23 */ /* 0x100fe2000801080c */
[--C-:B------:R-:W-:Y:S01]  /*4210*/  FFMA.FTZ R9, R153, UR27, -R12.reuse ;  /* 0x0000001b99097c23 */ /* 0x100fe2000801080c */
[----:B------:R-:W-:Y:S01]  /*4220*/  FMUL.FTZ R7, R7, UR27 ;  /* 0x0000001b07077c20 */ /* 0x000fe20008410000 */
[----:B------:R-:W-:Y:S01]  /*4230*/  VIADD R153, R200, 0x8 ;  /* 0x00000008c8997836 */ /* 0x000fe20000000000 */
[----:B------:R-:W-:Y:S02]  /*4240*/  @!P1 PRMT R152, RZ, 0x654, R21 ;  /* 0x00000654ff989816 */ /* 0x000fe40000000015 */
[----:B------:R-:W-:Y:S01]  /*4250*/  MUFU.EX2 R8, R8 ;  /* 0x0000000800087308 */ /* 0x000fe20000000800 */
[----:B-1----:R-:W-:Y:S01]  /*4260*/  FMNMX.FTZ R3, R10, R13, !PT ;  /* 0x0000000d0a037209 */ /* 0x002fe20007810000 */
[----:B------:R-:W-:-:S06]  /*4270*/  FFMA.FTZ R13, R157, UR27, -R12 ;  /* 0x0000001b9d0d7c23 */ /* 0x000fcc000801080c */
[----:B------:R0:W-:Y:S01]  /*4280*/  MUFU.EX2 R10, R156 ;  /* 0x0000009c000a7308 */ /* 0x0001e20000000800 */
[--C-:B------:R-:W-:Y:S01]  /*4290*/  FFMA.FTZ R157, R160, UR27, -R12.reuse ;  /* 0x0000001ba09d7c23 */ /* 0x100fe2000801080c */
[--C-:B------:R-:W-:Y:S01]  /*42a0*/  FFMA.FTZ R160, R165, UR27, -R12.reuse ;  /* 0x0000001ba5a07c23 */ /* 0x100fe2000801080c */
[C---:B------:R-:W-:Y:S01]  /*42b0*/  FADD.FTZ R5, -R3.reuse, R11 ;  /* 0x0000000b03057221 */ /* 0x040fe20000010100 */
[----:B------:R-:W-:Y:S01]  /*42c0*/  FMUL.FTZ R23, R3, UR27 ;  /* 0x0000001b03177c20 */ /* 0x000fe20008410000 */
[--C-:B------:R-:W-:Y:S01]  /*42d0*/  FFMA.FTZ R165, R168, UR27, -R12.reuse ;  /* 0x0000001ba8a57c23 */ /* 0x100fe2000801080c */
[--C-:B------:R-:W-:Y:S01]  /*42e0*/  FFMA.FTZ R168, R173, UR27, -R12.reuse ;  /* 0x0000001bada87c23 */ /* 0x100fe2000801080c */
[----:B------:R-:W-:Y:S01]  /*42f0*/  FMUL.FTZ R11, R5, UR27 ;  /* 0x0000001b050b7c20 */ /* 0x000fe20008410000 */
[----:B------:R-:W-:Y:S01]  /*4300*/  IADD3 R5, -R200, 0xb, RZ ;  /* 0x0000000bc8057810 */ /* 0x000fe20007ffe1ff */
[--C-:B------:R-:W-:Y:S01]  /*4310*/  FFMA.FTZ R14, R154, UR27, -R23.reuse ;  /* 0x0000001b9a0e7c23 */ /* 0x100fe20008010817 */
[--C-:B------:R-:W-:Y:S01]  /*4320*/  FFMA.FTZ R15, R155, UR27, -R23.reuse ;  /* 0x0000001b9b0f7c23 */ /* 0x100fe20008010817 */
[--C-:B0-----:R-:W-:Y:S01]  /*4330*/  FFMA.FTZ R156, R159, UR27, -R23.reuse ;  /* 0x0000001b9f9c7c23 */ /* 0x101fe20008010817 */
[--C-:B------:R-:W-:Y:S01]  /*4340*/  FFMA.FTZ R158, R158, UR27, -R23.reuse ;  /* 0x0000001b9e9e7c23 */ /* 0x100fe20008010817 */
[----:B------:R1:W-:Y:S06]  /*4350*/  BAR.ARV R5, 0x100 ;  /* 0x000400050000751d */ /* 0x0003ec0000002000 */
[----:B------:R0:W-:Y:S01]  /*4360*/  @!P1 SYNCS.ARRIVE.TRANS64.RED.A1T0 RZ, [R152+URZ], RZ ;  /* 0x000000ff98ff99a7 */ /* 0x0001e2000810043f */
[----:B------:R-:W2:Y:S01]  /*4370*/  MUFU.EX2 R7, R7 ;  /* 0x0000000700077308 */ /* 0x000ea20000000800 */
[--C-:B------:R-:W-:Y:S01]  /*4380*/  FFMA.FTZ R159, R164, UR27, -R12.reuse ;  /* 0x0000001ba49f7c23 */ /* 0x100fe2000801080c */
[--C-:B------:R-:W-:Y:S01]  /*4390*/  FFMA.FTZ R164, R167, UR27, -R23.reuse ;  /* 0x0000001ba7a47c23 */ /* 0x100fe20008010817 */
[--C-:B------:R-:W-:Y:S01]  /*43a0*/  FFMA.FTZ R167, R172, UR27, -R12.reuse ;  /* 0x0000001baca77c23 */ /* 0x100fe2000801080c */
[--C-:B------:R-:W-:Y:S01]  /*43b0*/  FFMA.FTZ R172, R175, UR27, -R23.reuse ;  /* 0x0000001bafac7c23 */ /* 0x100fe20008010817 */
[--C-:B------:R-:W-:Y:S01]  /*43c0*/  FFMA.FTZ R173, R176, UR27, -R12.reuse ;  /* 0x0000001bb0ad7c23 */ /* 0x100fe2000801080c */
[--C-:B------:R-:W-:Y:S01]  /*43d0*/  FFMA.FTZ R175, R180, UR27, -R12.reuse ;  /* 0x0000001bb4af7c23 */ /* 0x100fe2000801080c */
[--C-:B------:R-:W-:Y:S01]  /*43e0*/  FFMA.FTZ R176, R181, UR27, -R12.reuse ;  /* 0x0000001bb5b07c23 */ /* 0x100fe2000801080c */
[----:B------:R-:W3:Y:S01]  /*43f0*/  MUFU.EX2 R11, R11 ;  /* 0x0000000b000b7308 */ /* 0x000ee20000000800 */
[--C-:B------:R-:W-:Y:S01]  /*4400*/  FFMA.FTZ R180, R183, UR27, -R23.reuse ;  /* 0x0000001bb7b47c23 */ /* 0x100fe20008010817 */
[--C-:B------:R-:W-:Y:S01]  /*4410*/  FFMA.FTZ R181, R184, UR27, -R12.reuse ;  /* 0x0000001bb8b57c23 */ /* 0x100fe2000801080c */
[--C-:B------:R-:W-:Y:S01]  /*4420*/  FFMA.FTZ R183, R188, UR27, -R12.reuse ;  /* 0x0000001bbcb77c23 */ /* 0x100fe2000801080c */
[--C-:B------:R-:W-:Y:S01]  /*4430*/  FFMA.FTZ R184, R189, UR27, -R12.reuse ;  /* 0x0000001bbdb87c23 */ /* 0x100fe2000801080c */
[--C-:B------:R-:W-:Y:S01]  /*4440*/  FFMA.FTZ R188, R191, UR27, -R23.reuse ;  /* 0x0000001bbfbc7c23 */ /* 0x100fe20008010817 */
[--C-:B------:R-:W-:Y:S01]  /*4450*/  FFMA.FTZ R189, R192, UR27, -R12.reuse ;  /* 0x0000001bc0bd7c23 */ /* 0x100fe2000801080c */
[--C-:B------:R-:W-:Y:S01]  /*4460*/  FFMA.FTZ R192, R194, UR27, -R23.reuse ;  /* 0x0000001bc2c07c23 */ /* 0x100fe20008010817 */
[----:B------:R-:W0:Y:S01]  /*4470*/  MUFU.EX2 R9, R9 ;  /* 0x0000000900097308 */ /* 0x000e220000000800 */
[-C--:B--2---:R-:W-:Y:S01]  /*4480*/  FMUL.FTZ R24, R24, R7.reuse ;  /* 0x0000000718187220 */ /* 0x084fe20000410000 */
[-C--:B------:R-:W-:Y:S01]  /*4490*/  FMUL.FTZ R25, R25, R7.reuse ;  /* 0x0000000719197220 */ /* 0x080fe20000410000 */
[-C--:B------:R-:W-:Y:S01]  /*44a0*/  FMUL.FTZ R28, R28, R7.reuse ;  /* 0x000000071c1c7220 */ /* 0x080fe20000410000 */
[-C--:B------:R-:W-:Y:S01]  /*44b0*/  FMUL.FTZ R29, R29, R7.reuse ;  /* 0x000000071d1d7220 */ /* 0x080fe20000410000 */
[-C--:B------:R-:W-:Y:S01]  /*44c0*/  FMUL.FTZ R32, R32, R7.reuse ;  /* 0x0000000720207220 */ /* 0x080fe20000410000 */
[-C--:B------:R-:W-:Y:S01]  /*44d0*/  FMUL.FTZ R33, R33, R7.reuse ;  /* 0x0000000721217220 */ /* 0x080fe20000410000 */
[-C--:B------:R-:W-:Y:S01]  /*44e0*/  FMUL.FTZ R36, R36, R7.reuse ;  /* 0x0000000724247220 */ /* 0x080fe20000410000 */
[----:B------:R-:W2:Y:S01]  /*44f0*/  MUFU.EX2 R13, R13 ;  /* 0x0000000d000d7308 */ /* 0x000ea20000000800 */
        /* <DEDUP_REMOVED lines=15> */
[----:B------:R-:W4:Y:S01]  /*45f0*/  MUFU.EX2 R15, R15 ;  /* 0x0000000f000f7308 */ /* 0x000f220000000800 */
[----:B------:R4:W-:Y:S01]  /*4600*/  BAR.SYNC.DEFER_BLOCKING R153, 0x100 ;  /* 0x000400990000751d */ /* 0x0009e20000010000 */
        /* <DEDUP_REMOVED lines=14> */
[----:B------:R-:W1:Y:S01]  /*46f0*/  MUFU.EX2 R156, R156 ;  /* 0x0000009c009c7308 */ /* 0x000e620000000800 */
        /* <DEDUP_REMOVED lines=30> */
[-C--:B---3--:R-:W-:Y:S01]  /*48e0*/  FMUL.FTZ R26, R26, R11.reuse ;  /* 0x0000000b1a1a7220 */ /* 0x088fe20000410000 */
        /* <DEDUP_REMOVED lines=63> */
[----:B0-----:R-:W-:Y:S01]  /*4ce0*/  F2FP.BF16.F32.PACK_AB R152, R9, R8 ;  /* 0x000000080998723e */ /* 0x001fe200000010ff */
[--C-:B-----5:R-:W-:Y:S01]  /*4cf0*/  FFMA.FTZ R158, R161, UR27, -R12.reuse ;  /* 0x0000001ba19e7c23 */ /* 0x120fe2000801080c */
[----:B--2---:R-:W-:Y:S01]  /*4d00*/  F2FP.BF16.F32.PACK_AB R154, R13, R10 ;  /* 0x0000000a0d9a723e */ /* 0x004fe200000010ff */
[--C-:B------:R-:W-:Y:S01]  /*4d10*/  FFMA.FTZ R161, R162, UR27, -R23.reuse ;  /* 0x0000001ba2a17c23 */ /* 0x100fe20008010817 */
[----:B----4-:R-:W-:Y:S01]  /*4d20*/  F2FP.BF16.F32.PACK_AB R153, R15, R14 ;  /* 0x0000000e0f99723e */ /* 0x010fe200000010ff */
[--C-:B------:R-:W-:Y:S01]  /*4d30*/  FFMA.FTZ R162, R163, UR27, -R23.reuse ;  /* 0x0000001ba3a27c23 */ /* 0x100fe20008010817 */
[----:B-1----:R-:W-:Y:S01]  /*4d40*/  F2FP.BF16.F32.PACK_AB R155, R156, R21 ;  /* 0x000000159c9b723e */ /* 0x002fe200000010ff */
[--C-:B------:R-:W-:Y:S01]  /*4d50*/  FFMA.FTZ R163, R166, UR27, -R23.reuse ;  /* 0x0000001ba6a37c23 */ /* 0x100fe20008010817 */
[----:B------:R-:W-:Y:S01]  /*4d60*/  MUFU.EX2 R157, R157 ;  /* 0x0000009d009d7308 */ /* 0x000fe20000000800 */
[--C-:B------:R-:W-:Y:S01]  /*4d70*/  FFMA.FTZ R166, R169, UR27, -R12.reuse ;  /* 0x0000001ba9a67c23 */ /* 0x100fe2000801080c */
[----:B------:R-:W-:Y:S01]  /*4d80*/  WARPGROUP.ARRIVE ;  /* 0x00000000000079c5 */ /* 0x000fe20000000000 */
[--C-:B------:R-:W-:Y:S01]  /*4d90*/  FFMA.FTZ R169, R170, UR27, -R23.reuse ;  /* 0x0000001baaa97c23 */ /* 0x100fe20008010817 */
[--C-:B------:R-:W-:Y:S01]  /*4da0*/  FFMA.FTZ R170, R171, UR27, -R23.reuse ;  /* 0x0000001babaa7c23 */ /* 0x100fe20008010817 */
[--C-:B------:R-:W-:Y:S01]  /*4db0*/  FFMA.FTZ R171, R174, UR27, -R23.reuse ;  /* 0x0000001baeab7c23 */ /* 0x100fe20008010817 */
[--C-:B------:R-:W-:Y:S01]  /*4dc0*/  FFMA.FTZ R174, R177, UR27, -R12.reuse ;  /* 0x0000001bb1ae7c23 */ /* 0x100fe2000801080c */
[--C-:B------:R-:W-:Y:S01]  /*4dd0*/  FFMA.FTZ R177, R178, UR27, -R23.reuse ;  /* 0x0000001bb2b17c23 */ /* 0x100fe20008010817 */
[----:B------:R-:W-:Y:S01]  /*4de0*/  HGMMA.64x256x16.F32.BF16 R24, R152, gdesc[UR4].tnspB, R24, gsb0 ;  /* 0x43e0000498187df0 */ /* 0x000fe20008001818 */
[----:B------:R-:W0:Y:S01]  /*4df0*/  MUFU.EX2 R158, R158 ;  /* 0x0000009e009e7308 */ /* 0x000e220000000800 */
[----:B------:R-:W-:Y:S01]  /*4e00*/  UIADD3 UR6, UR10, 0x80, URZ ;  /* 0x000000800a067890 */ /* 0x000fe2000fffe03f */
[--C-:B------:R-:W-:Y:S01]  /*4e10*/  FFMA.FTZ R178, R179, UR27, -R23.reuse ;  /* 0x0000001bb3b27c23 */ /* 0x100fe20008010817 */
[----:B------:R-:W-:Y:S01]  /*4e20*/  UMOV UR7, 0x40000040 ;  /* 0x4000004000077882 */ /* 0x000fe20000000000 */
        /* <DEDUP_REMOVED lines=9> */
[--C-:B------:R-:W-:Y:S01]  /*4ec0*/  FFMA.FTZ R194, R198, UR27, -R23.reuse ;  /* 0x0000001bc6c27c23 */ /* 0x100fe20008010817 */
[----:B------:R-:W-:Y:S01]  /*4ed0*/  FFMA.FTZ R12, R197, UR27, -R12 ;  /* 0x0000001bc50c7c23 */ /* 0x000fe2000801080c */
[----:B------:R-:W-:Y:S01]  /*4ee0*/  FFMA.FTZ R23, R199, UR27, -R23 ;  /* 0x0000001bc7177c23 */ /* 0x000fe20008010817 */
[----:B------:R-:W-:Y:S01]  /*4ef0*/  MUFU.EX2 R160, R160 ;  /* 0x000000a000a07308 */ /* 0x000fe20000000800 */
[----:B------:R-:W-:Y:S01]  /*4f00*/  FFMA.FTZ R4, R7, R4, R8 ;  /* 0x0000000407047223 */ /* 0x000fe20000010008 */
[----:B------:R-:W-:Y:S01]  /*4f10*/  FFMA.FTZ R6, R11, R6, R14 ;  /* 0x000000060b067223 */ /* 0x000fe2000001000e */
[----:B------:R-:W-:-:S02]  /*4f20*/  IMAD.MOV.U32 R11, RZ, RZ, R3 ;  /* 0x000000ffff0b7224 */ /* 0x000fc400078e0003 */
[----:B------:R-:W-:Y:S01]  /*4f30*/  FADD.FTZ R9, R9, R4 ;  /* 0x0000000409097221 */ /* 0x000fe20000010000 */
[----:B------:R-:W-:Y:S01]  /*4f40*/  FADD.FTZ R6, R15, R6 ;  /* 0x000000060f067221 */ /* 0x000fe20000010000 */
[----:B------:R-:W-:Y:S01]  /*4f50*/  IMAD.MOV.U32 R7, RZ, RZ, R0 ;  /* 0x000000ffff077224 */ /* 0x000fe200078e0000 */
[----:B------:R-:W-:Y:S01]  /*4f60*/  MUFU.EX2 R161, R161 ;  /* 0x000000a100a17308 */ /* 0x000fe20000000800 */
[----:B------:R-:W-:Y:S01]  /*4f70*/  FADD.FTZ R10, R10, R9 ;  /* 0x000000090a0a7221 */ /* 0x000fe20000010000 */
[----:B------:R-:W-:-:S03]  /*4f80*/  FADD.FTZ R21, R21, R6 ;  /* 0x0000000615157221 */ /* 0x000fc60000010000 */
[----:B------:R-:W-:Y:S01]  /*4f90*/  FADD.FTZ R10, R13, R10 ;  /* 0x0000000a0d0a7221 */ /* 0x000fe20000010000 */
[----:B------:R-:W-:Y:S02]  /*4fa0*/  FADD.FTZ R156, R156, R21 ;  /* 0x000000159c9c7221 */ /* 0x000fe40000010000 */
[----:B------:R-:W1:Y:S08]  /*4fb0*/  MUFU.EX2 R162, R162 ;  /* 0x000000a200a27308 */ /* 0x000e700000000800 */
[----:B------:R-:W-:Y:S08]  /*4fc0*/  MUFU.EX2 R163, R163 ;  /* 0x000000a300a37308 */ /* 0x000ff00000000800 */
[----:B------:R-:W2:Y:S08]  /*4fd0*/  MUFU.EX2 R164, R164 ;  /* 0x000000a400a47308 */ /* 0x000eb00000000800 */
[----:B------:R-:W-:Y:S08]  /*4fe0*/  MUFU.EX2 R165, R165 ;  /* 0x000000a500a57308 */ /* 0x000ff00000000800 */
[----:B------:R-:W3:Y:S08]  /*4ff0*/  MUFU.EX2 R166, R166 ;  /* 0x000000a600a67308 */ /* 0x000ef00000000800 */
[----:B------:R-:W-:Y:S08]  /*5000*/  MUFU.EX2 R167, R167 ;  /* 0x000000a700a77308 */ /* 0x000ff00000000800 */
[----:B------:R-:W-:Y:S08]  /*5010*/  MUFU.EX2 R168, R168 ;  /* 0x000000a800a87308 */ /* 0x000ff00000000800 */
[----:B------:R-:W-:Y:S08]  /*5020*/  MUFU.EX2 R169, R169 ;  /* 0x000000a900a97308 */ /* 0x000ff00000000800 */
[----:B------:R-:W4:Y:S08]  /*5030*/  MUFU.EX2 R170, R170 ;  /* 0x000000aa00aa7308 */ /* 0x000f300000000800 */
[----:B------:R-:W-:Y:S08]  /*5040*/  MUFU.EX2 R171, R171 ;  /* 0x000000ab00ab7308 */ /* 0x000ff00000000800 */
[----:B------:R-:W5:Y:S08]  /*5050*/  MUFU.EX2 R172, R172 ;  /* 0x000000ac00ac7308 */ /* 0x000f700000000800 */
[----:B------:R-:W-:Y:S08]  /*5060*/  MUFU.EX2 R173, R173 ;  /* 0x000000ad00ad7308 */ /* 0x000ff00000000800 */
[----:B------:R-:W5:Y:S08]  /*5070*/  MUFU.EX2 R174, R174 ;  /* 0x000000ae00ae7308 */ /* 0x000f700000000800 */
[----:B------:R-:W-:Y:S08]  /*5080*/  MUFU.EX2 R175, R175 ;  /* 0x000000af00af7308 */ /* 0x000ff00000000800 */
[----:B------:R-:W-:Y:S08]  /*5090*/  MUFU.EX2 R176, R176 ;  /* 0x000000b000b07308 */ /* 0x000ff00000000800 */
[----:B------:R-:W-:Y:S08]  /*50a0*/  MUFU.EX2 R177, R177 ;  /* 0x000000b100b17308 */ /* 0x000ff00000000800 */
[----:B------:R-:W5:Y:S08]  /*50b0*/  MUFU.EX2 R178, R178 ;  /* 0x000000b200b27308 */ /* 0x000f700000000800 */
        /* <DEDUP_REMOVED lines=12> */
[----:B------:R-:W-:Y:S01]  /*5180*/  MUFU.EX2 R191, R191 ;  /* 0x000000bf00bf7308 */ /* 0x000fe20000000800 */
[----:B------:R-:W-:-:S02]  /*5190*/  WARPGROUP.DEPBAR.LE gsb0, 0x0 ;  /* 0x00008000000079c5 */ /* 0x000fc40000010000 */
[----:B0-----:R-:W-:-:S05]  /*51a0*/  F2FP.BF16.F32.PACK_AB R152, R158, R157 ;  /* 0x0000009d9e98723e */ /* 0x001fca00000010ff */
[----:B------:R-:W-:Y:S01]  /*51b0*/  MUFU.EX2 R12, R12 ;  /* 0x0000000c000c7308 */ /* 0x000fe20000000800 */
[----:B-1----:R-:W-:Y:S01]  /*51c0*/  F2FP.BF16.F32.PACK_AB R153, R162, R161 ;  /* 0x000000a1a299723e */ /* 0x002fe200000010ff */
[----:B------:R-:W-:Y:S01]  /*51d0*/  FADD.FTZ R157, R157, R10 ;  /* 0x0000000a9d9d7221 */ /* 0x000fe20000010000 */
[----:B------:R-:W-:Y:S01]  /*51e0*/  F2FP.BF16.F32.PACK_AB R154, R160, R159 ;  /* 0x0000009fa09a723e */ /* 0x000fe200000010ff */
[----:B------:R-:W-:Y:S01]  /*51f0*/  FADD.FTZ R161, R161, R156 ;  /* 0x0000009ca1a17221 */ /* 0x000fe20000010000 */
[----:B--2---:R-:W-:Y:S01]  /*5200*/  F2FP.BF16.F32.PACK_AB R155, R164, R163 ;  /* 0x000000a3a49b723e */ /* 0x004fe200000010ff */
[----:B------:R-:W-:Y:S02]  /*5210*/  FADD.FTZ R158, R158, R157 ;  /* 0x0000009d9e9e7221 */ /* 0x000fe40000010000 */
[----:B------:R-:W-:Y:S01]  /*5220*/  MUFU.EX2 R192, R192 ;  /* 0x000000c000c07308 */ /* 0x000fe20000000800 */
[----:B------:R-:W-:Y:S01]  /*5230*/  WARPGROUP.ARRIVE ;  /* 0x00000000000079c5 */ /* 0x000fe20000000000 */
[----:B------:R-:W-:Y:S01]  /*5240*/  FADD.FTZ R162, R162, R161 ;  /* 0x000000a1a2a27221 */ /* 0x000fe20000010000 */
[----:B------:R-:W-:-:S03]  /*5250*/  FADD.FTZ R159, R159, R158 ;  /* 0x0000009e9f9f7221 */ /* 0x000fc60000010000 */
[----:B------:R-:W-:Y:S01]  /*5260*/  FADD.FTZ R163, R163, R162 ;  /* 0x000000a2a3a37221 */ /* 0x000fe20000010000 */
[----:B------:R-:W-:Y:S01]  /*5270*/  HGMMA.64x256x16.F32.BF16 R24, R152, gdesc[UR4].tnspB, R24, gsb0 ;  /* 0x43e0000498187df0 */ /* 0x000fe20008001818 */
[----:B------:R-:W-:Y:S01]  /*5280*/  UIADD3 UR6, UR10, 0x100, URZ ;  /* 0x000001000a067890 */ /* 0x000fe2000fffe03f */
[----:B------:R-:W0:Y:S01]  /*5290*/  MUFU.EX2 R193, R193 ;  /* 0x000000c100c17308 */ /* 0x000e220000000800 */
[----:B------:R-:W-:Y:S01]  /*52a0*/  UMOV UR7, 0x40000040 ;  /* 0x4000004000077882 */ /* 0x000fe20000000000 */
[----:B------:R-:W-:Y:S01]  /*52b0*/  FADD.FTZ R160, R160, R159 ;  /* 0x0000009fa0a07221 */ /* 0x000fe20000010000 */
[----:B------:R-:W-:-:S05]  /*52c0*/  FADD.FTZ R164, R164, R163 ;  /* 0x000000a3a4a47221 */ /* 0x000fca0000010000 */
[----:B------:R-:W-:Y:S08]  /*52d0*/  MUFU.EX2 R194, R194 ;  /* 0x000000c200c27308 */ /* 0x000ff00000000800 */
[----:B------:R-:W1:Y:S01]  /*52e0*/  MUFU.EX2 R23, R23 ;  /* 0x0000001700177308 */ /* 0x000e620000000800 */
[----:B------:R-:W-:Y:S02]  /*52f0*/  WARPGROUP.DEPBAR.LE gsb0, 0x0 ;  /* 0x00008000000079c5 */ /* 0x000fe40000010000 */
[----:B---3--:R-:W-:Y:S01]  /*5300*/  F2FP.BF16.F32.PACK_AB R152, R166, R165 ;  /* 0x000000a5a698723e */ /* 0x008fe200000010ff */
[----:B------:R-:W-:Y:S01]  /*5310*/  FADD.FTZ R165, R165, R160 ;  /* 0x000000a0a5a57221 */ /* 0x000fe20000010000 */
[----:B----4-:R-:W-:Y:S01]  /*5320*/  F2FP.BF16.F32.PACK_AB R153, R170, R169 ;  /* 0x000000a9aa99723e */ /* 0x010fe200000010ff */
[----:B------:R-:W-:Y:S01]  /*5330*/  FADD.FTZ R169, R169, R164 ;  /* 0x000000a4a9a97221 */ /* 0x000fe20000010000 */
[----:B------:R-:W-:Y:S01]  /*5340*/  F2FP.BF16.F32.PACK_AB R154, R168, R167 ;  /* 0x000000a7a89a723e */ /* 0x000fe200000010ff */
[----:B------:R-:W-:Y:S01]  /*5350*/  FADD.FTZ R166, R166, R165 ;  /* 0x000000a5a6a67221 */ /* 0x000fe20000010000 */
[----:B-----5:R-:W-:Y:S01]  /*5360*/  F2FP.BF16.F32.PACK_AB R155, R172, R171 ;  /* 0x000000abac9b723e */ /* 0x020fe200000010ff */
[----:B------:R-:W-:-:S02]  /*5370*/  FADD.FTZ R170, R170, R169 ;  /* 0x000000a9aaaa7221 */ /* 0x000fc40000010000 */
[----:B------:R-:W-:Y:S01]  /*5380*/  FADD.FTZ R167, R167, R166 ;  /* 0x000000a6a7a77221 */ /* 0x000fe20000010000 */
[----:B------:R-:W-:Y:S01]  /*5390*/  WARPGROUP.ARRIVE ;  /* 0x00000000000079c5 */ /* 0x000fe20000000000 */
[----:B------:R-:W-:Y:S02]  /*53a0*/  FADD.FTZ R171, R171, R170 ;  /* 0x000000aaabab7221 */ /* 0x000fe40000010000 */
[----:B------:R-:W-:Y:S02]  /*53b0*/  FADD.FTZ R168, R168, R167 ;  /* 0x000000a7a8a87221 */ /* 0x000fe40000010000 */
[----:B------:R-:W-:Y:S01]  /*53c0*/  FADD.FTZ R172, R172, R171 ;  /* 0x000000abacac7221 */ /* 0x000fe20000010000 */
[----:B------:R-:W-:Y:S01]  /*53d0*/  HGMMA.64x256x16.F32.BF16 R24, R152, gdesc[UR4].tnspB, R24, gsb0 ;  /* 0x43e0000498187df0 */ /* 0x000fe20008001818 */
[----:B------:R-:W-:Y:S01]  /*53e0*/  UIADD3 UR6, UR10, 0x180, URZ ;  /* 0x000001800a067890 */ /* 0x000fe2000fffe03f */
[----:B------:R-:W-:Y:S01]  /*53f0*/  UMOV UR7, 0x40000040 ;  /* 0x4000004000077882 */ /* 0x000fe20000000000 */
[----:B------:R-:W-:-:S02]  /*5400*/  WARPGROUP.DEPBAR.LE gsb0, 0x0 ;  /* 0x00008000000079c5 */ /* 0x000fc40000010000 */
[----:B------:R-:W-:Y:S01]  /*5410*/  F2FP.BF16.F32.PACK_AB R152, R174, R173 ;  /* 0x000000adae98723e */ /* 0x000fe200000010ff */
[----:B------:R-:W-:Y:S01]  /*5420*/  FADD.FTZ R173, R173, R168 ;  /* 0x000000a8adad7221 */ /* 0x000fe20000010000 */
[----:B------:R-:W-:Y:S01]  /*5430*/  F2FP.BF16.F32.PACK_AB R153, R178, R177 ;  /* 0x000000b1b299723e */ /* 0x000fe200000010ff */
[----:B------:R-:W-:Y:S01]  /*5440*/  FADD.FTZ R177, R177, R172 ;  /* 0x000000acb1b17221 */ /* 0x000fe20000010000 */
[----:B------:R-:W-:Y:S01]  /*5450*/  F2FP.BF16.F32.PACK_AB R154, R176, R175 ;  /* 0x000000afb09a723e */ /* 0x000fe200000010ff */
[----:B------:R-:W-:Y:S01]  /*5460*/  FADD.FTZ R174, R174, R173 ;  /* 0x000000adaeae7221 */ /* 0x000fe20000010000 */
[----:B------:R-:W-:Y:S01]  /*5470*/  F2FP.BF16.F32.PACK_AB R155, R180, R179 ;  /* 0x000000b3b49b723e */ /* 0x000fe200000010ff */
[----:B------:R-:W-:Y:S02]  /*5480*/  FADD.FTZ R178, R178, R177 ;  /* 0x000000b1b2b27221 */ /* 0x000fe40000010000 */
[----:B------:R-:W-:Y:S01]  /*5490*/  FADD.FTZ R175, R175, R174 ;  /* 0x000000aeafaf7221 */ /* 0x000fe20000010000 */
[----:B------:R-:W-:Y:S01]  /*54a0*/  WARPGROUP.ARRIVE ;  /* 0x00000000000079c5 */ /* 0x000fe20000000000 */
[----:B------:R-:W-:-:S02]  /*54b0*/  FADD.FTZ R179, R179, R178 ;  /* 0x000000b2b3b37221 */ /* 0x000fc40000010000 */
        /* <DEDUP_REMOVED lines=39> */
[----:B------:R-:W-:Y:S05]  /*5730*/  @P2 BRA `(.L_x_200) ;  /* 0xffffffdc00042947 */ /* 0x000fea000383ffff */
.L_x_191:
[----:B------:R-:W2:Y:S01]  /*5740*/  SHFL.BFLY PT, R7, R4, 0x2, 0x1f ;  /* 0x0c401f0004077f89 */ /* 0x000ea200000e0000 */
[----:B------:R-:W-:Y:S01]  /*5750*/  MOV R206, 0x400 ;  /* 0x0000040000ce7802 */ /* 0x000fe20000000f00 */
[----:B------:R-:W-:Y:S02]  /*5760*/  UIADD3 UR4, -UR43, URZ, URZ ;  /* 0x0000003f2b047290 */ /* 0x000fe4000fffe13f */
[----:B------:R-:W3:Y:S01]  /*5770*/  SHFL.BFLY PT, R9, R6, 0x2, 0x1f ;  /* 0x0c401f0006097f89 */ /* 0x000ee200000e0000 */
[----:B------:R-:W-:Y:S01]  /*5780*/  ULDC UR10, c[0x0][0xd44] ;  /* 0x00035100000a7ab9 */ /* 0x000fe20000000800 */
[----:B------:R-:W-:Y:S01]  /*5790*/  ULDC.64 UR6, c[0x0][0xc90] ;  /* 0x0003240000067ab9 */ /* 0x000fe20000000a00 */
[----:B------:R-:W-:Y:S01]  /*57a0*/  UIMAD UR10, UR10, UR4, UR41 ;  /* 0x000000040a0a72a4 */ /* 0x000fe2000f8e0229 */
[----:B------:R-:W4:Y:S01]  /*57b0*/  S2R R11, SR_CgaCtaId ;  /* 0x00000000000b7919 */ /* 0x000f220000008800 */
[----:B------:R-:W-:Y:S02]  /*57c0*/  ULDC.64 UR8, c[0x0][0xbe8] ;  /* 0x0002fa0000087ab9 */ /* 0x000fe40000000a00 */
[----:B------:R-:W-:Y:S01]  /*57d0*/  USHF.R.S32.HI UR11, URZ, 0x1f, UR10 ;  /* 0x0000001f3f0b7899 */ /* 0x000fe2000801140a */
[----:B------:R-:W0:Y:S01]  /*57e0*/  S2R R13, SR_SWINHI ;  /* 0x00000000000d7919 */ /* 0x000e220000002f00 */
[----:B------:R-:W-:-:S02]  /*57f0*/  UIMAD.WIDE.U32 UR4, UR10, UR6, URZ ;  /* 0x000000060a0472a5 */ /* 0x000fc4000f8e003f */
[----:B------:R-:W-:Y:S01]  /*5800*/  UIMAD UR6, UR11, UR6, URZ ;  /* 0x000000060b0672a4 */ /* 0x000fe2000f8e023f */
[----:B------:R1:W-:Y:S06]  /*5810*/  BAR.ARV R5, 0x100 ;  /* 0x000400050000751d */ /* 0x0003ec0000002000 */
[----:B------:R-:W-:Y:S01]  /*5820*/  UIMAD UR6, UR10, UR7, UR6 ;  /* 0x000000070a0672a4 */ /* 0x000fe2000f8e0206 */
[----:B--2---:R-:W-:Y:S01]  /*5830*/  FADD.FTZ R7, R7, R4 ;  /* 0x0000000407077221 */ /* 0x004fe20000010000 */
[----:B------:R-:W-:Y:S01]  /*5840*/  IMAD.MOV.U32 R4, RZ, RZ, RZ ;  /* 0x000000ffff047224 */ /* 0x000fe200078e00ff */
[----:B------:R-:W-:Y:S06]  /*5850*/  BAR.ARV 0x8, 0x180 ;  /* 0x0206000000007b1d */ /* 0x000fec0000002000 */
[----:B---3--:R-:W-:Y:S01]  /*5860*/  FADD.FTZ R9, R9, R6 ;  /* 0x0000000609097221 */ /* 0x008fe20000010000 */
[----:B------:R-:W-:Y:S01]  /*5870*/  IMAD.MOV.U32 R6, RZ, RZ, -0x800000 ;  /* 0xff800000ff067424 */ /* 0x000fe200078e00ff */
[----:B------:R-:W2:Y:S01]  /*5880*/  SHFL.BFLY PT, R8, R7, 0x1, 0x1f ;  /* 0x0c201f0007087f89 */ /* 0x000ea200000e0000 */
[----:B-1----:R-:W-:Y:S01]  /*5890*/  IMAD.MOV.U32 R5, RZ, RZ, -0x800000 ;  /* 0xff800000ff057424 */ /* 0x002fe200078e00ff */
[----:B------:R-:W-:-:S02]  /*58a0*/  USHF.R.S32.HI UR7, URZ, 0x1f, UR43 ;  /* 0x0000001f3f077899 */ /* 0x000fc4000801142b */
[----:B------:R-:W1:Y:S01]  /*58b0*/  SHFL.BFLY PT, R10, R9, 0x1, 0x1f ;  /* 0x0c201f00090a7f89 */ /* 0x000e6200000e0000 */
[----:B----4-:R-:W-:Y:S01]  /*58c0*/  LEA R206, R11, R206, 0x18 ;  /* 0x000000ce0bce7211 */ /* 0x010fe200078ec0ff */
[----:B------:R-:W-:Y:S01]  /*58d0*/  BAR.SYNC.DEFER_BLOCKING 0x1, 0x100 ;  /* 0x0044000000007b1d */ /* 0x000fe20000010000 */
[----:B--2---:R-:W-:Y:S01]  /*58e0*/  FADD.FTZ R12, R7, R8 ;  /* 0x00000008070c7221 */ /* 0x004fe20000010000 */
[----:B------:R-:W-:Y:S02]  /*58f0*/  IMAD.MOV.U32 R8, RZ, RZ, RZ ;  /* 0x000000ffff087224 */ /* 0x000fe400078e00ff */
[----:B-1----:R-:W-:Y:S02]  /*5900*/  FADD.FTZ R14, R9, R10 ;  /* 0x0000000a090e7221 */ /* 0x002fe40000010000 */
[----:B------:R-:W-:Y:S01]  /*5910*/  FSETP.NE.FTZ.AND P0, PT, R12, RZ, PT ;  /* 0x000000ff0c00720b */ /* 0x000fe20003f15000 */
[----:B------:R-:W-:Y:S01]  /*5920*/  IMAD R9, R22, 0x40, R2 ;  /* 0x0000004016097824 */ /* 0x000fe200078e0202 */
[----:B------:R-:W-:-:S02]  /*5930*/  MOV R10, R206 ;  /* 0x000000ce000a7202 */ /* 0x000fc40000000f00 */
[----:B0-----:R-:W-:Y:S01]  /*5940*/  MOV R11, R13 ;  /* 0x0000000d000b7202 */ /* 0x001fe20000000f00 */
[----:B------:R-:W-:Y:S01]  /*5950*/  IMAD.U32 R13, RZ, RZ, UR27 ;  /* 0x0000001bff0d7e24 */ /* 0x000fe2000f8e00ff */
[----:B------:R-:W-:-:S07]  /*5960*/  FSETP.NE.FTZ.AND P1, PT, R14, RZ, PT ;  /* 0x000000ff0e00720b */ /* 0x000fce0003f35000 */
[----:B------:R-:W0:Y:S01]  /*5970*/  @P0 MUFU.RCP R8, R12 ;  /* 0x0000000c00080308 */ /* 0x000e220000001000 */
[----:B------:R-:W-:-:S07]  /*5980*/  @P0 FMUL.FTZ R13, R13, 0.69314718246459960938 ;  /* 0x3f3172180d0d0820 */ /* 0x000fce0000410000 */
[----:B------:R-:W-:Y:S08]  /*5990*/  @P1 MUFU.RCP R4, R14 ;  /* 0x0000000e00041308 */ /* 0x000ff00000001000 */
[----:B------:R-:W1:Y:S01]  /*59a0*/  @P0 MUFU.LG2 R12, R12 ;  /* 0x0000000c000c0308 */ /* 0x000e620000000c00 */
[-C--:B0-----:R-:W-:Y:S01]  /*59b0*/  FMUL.FTZ R25, R25, R8.reuse ;  /* 0x0000000819197220 */ /* 0x081fe20000410000 */
[-C--:B------:R-:W-:Y:S01]  /*59c0*/  FMUL.FTZ R24, R24, R8.reuse ;  /* 0x0000000818187220 */ /* 0x080fe20000410000 */
[-C--:B------:R-:W-:Y:S01]  /*59d0*/  FMUL.FTZ R187, R29, R8.reuse ;  /* 0x000000081dbb7220 */ /* 0x080fe20000410000 */
[-C--:B------:R-:W-:Y:S01]  /*59e0*/  FMUL.FTZ R28, R28, R8.reuse ;  /* 0x000000081c1c7220 */ /* 0x080fe20000410000 */
[-C--:B------:R-:W-:Y:S01]  /*59f0*/  FMUL.FTZ R33, R33, R8.reuse ;  /* 0x0000000821217220 */ /* 0x080fe20000410000 */
[-C--:B------:R-:W-:Y:S01]  /*5a00*/  FMUL.FTZ R32, R32, R8.reuse ;  /* 0x0000000820207220 */ /* 0x080fe20000410000 */
[-C--:B------:R-:W-:Y:S01]  /*5a10*/  FMUL.FTZ R37, R37, R8.reuse ;  /* 0x0000000825257220 */ /* 0x080fe20000410000 */
[----:B------:R-:W0:Y:S01]  /*5a20*/  @P1 MUFU.LG2 R14, R14 ;  /* 0x0000000e000e1308 */ /* 0x000e220000000c00 */
        /* <DEDUP_REMOVED lines=57> */
[----:B------:R-:W-:-:S04]  /*5dc0*/  IMAD.WIDE R8, R9, 0x2, R10 ;  /* 0x0000000209087825 */ /* 0x000fc800078e020a */
[----:B-1----:R-:W-:Y:S01]  /*5dd0*/  @P0 FMUL.FTZ R12, R12, 0.69314718246459960938 ;  /* 0x3f3172180c0c0820 */ /* 0x002fe20000410000 */
[----:B0-----:R-:W-:Y:S01]  /*5de0*/  @P1 FMUL.FTZ R14, R14, 0.69314718246459960938 ;  /* 0x3f3172180e0e1820 */ /* 0x001fe20000410000 */
[----:B------:R-:W-:Y:S01]  /*5df0*/  FMUL.FTZ R7, R91, R4 ;  /* 0x000000045b077220 */ /* 0x000fe20000410000 */
[----:B------:R-:W-:-:S04]  /*5e00*/  IMAD.WIDE R10, R211, 0x2, R10 ;  /* 0x00000002d30a7825 */ /* 0x000fc800078e020a */
[-C--:B------:R-:W-:Y:S01]  /*5e10*/  FMUL.FTZ R176, R131, R4.reuse ;  /* 0x0000000483b07220 */ /* 0x080fe20000410000 */
[-C--:B------:R-:W-:Y:S01]  /*5e20*/  FMUL.FTZ R23, R90, R4.reuse ;  /* 0x000000045a177220 */ /* 0x080fe20000410000 */
[-C--:B------:R-:W-:Y:S01]  /*5e30*/  FMUL.FTZ R61, R94, R4.reuse ;  /* 0x000000045e3d7220 */ /* 0x080fe20000410000 */
[----:B------:R-:W-:Y:S01]  /*5e40*/  IMAD.U32 R53, RZ, RZ, UR27 ;  /* 0x0000001bff357e24 */ /* 0x000fe2000f8e00ff */
[----:B------:R-:W-:Y:S01]  /*5e50*/  IADD3 R21, P3, R10, 0xc060, RZ ;  /* 0x0000c0600a157810 */ /* 0x000fe20007f7e0ff */
[----:B------:R-:W-:Y:S01]  /*5e60*/  FMUL.FTZ R77, R98, R4 ;  /* 0x00000004624d7220 */ /* 0x000fe20000410000 */
[C---:B------:R-:W-:Y:S01]  /*5e70*/  LOP3.LUT R171, R10.reuse, 0x380, RZ, 0xc0, !PT ;  /* 0x000003800aab7812 */ /* 0x040fe200078ec0ff */
[----:B------:R-:W-:Y:S01]  /*5e80*/  @P1 FMUL.FTZ R53, R53, 0.69314718246459960938 ;  /* 0x3f31721835351820 */ /* 0x000fe20000410000 */
[----:B------:R-:W-:Y:S01]  /*5e90*/  LOP3.LUT R15, R21, 0x380, RZ, 0xc0, !PT ;  /* 0x00000380150f7812 */ /* 0x000fe200078ec0ff */
[----:B------:R-:W-:Y:S01]  /*5ea0*/  @P0 FFMA.FTZ R6, R13, R0, R12 ;  /* 0x000000000d060223 */ /* 0x000fe2000001000c */
[----:B------:R-:W-:Y:S01]  /*5eb0*/  IADD3 R91, P5, R10, 0xc020, RZ ;  /* 0x0000c0200a5b7810 */ /* 0x000fe20007fbe0ff */
[----:B------:R-:W-:Y:S01]  /*5ec0*/  @P1 FFMA.FTZ R5, R53, R3, R14 ;  /* 0x0000000335051223 */ /* 0x000fe2000001000e */
        /* <DEDUP_REMOVED lines=34> */
[----:B------:R-:W-:Y:S01]  /*60f0*/  IADD3 R0, P3, R10, 0x60, RZ ;  /* 0x000000600a007810 */ /* 0x000fe20007f7e0ff */
[----:B------:R-:W-:Y:S01]  /*6100*/  FMUL.FTZ R31, R31, R4 ;  /* 0x000000041f1f7220 */ /* 0x000fe20000410000 */
[----:B------:R-:W-:Y:S01]  /*6110*/  LOP3.LUT R170, R171, R10, RZ, 0x3c, !PT ;  /* 0x0000000aabaa7212 */ /* 0x000fe200078e3cff */
        /* <DEDUP_REMOVED lines=67> */
[--C-:B------:R-:W-:Y:S01]  /*6550*/  IMAD.MOV.U32 R171, RZ, RZ, R11.reuse ;  /* 0x000000ffffab7224 */ /* 0x100fe200078e000b */
[----:B------:R-:W-:Y:S01]  /*6560*/  IADD3 R13, P3, R8, 0x1000, RZ ;  /* 0x00001000080d7810 */ /* 0x000fe20007f7e0ff */
[--C-:B------:R-:W-:Y:S01]  /*6570*/  IMAD.X R157, RZ, RZ, R11.reuse, P4 ;  /* 0x000000ffff9d7224 */ /* 0x100fe200020e060b */
[----:B------:R-:W-:Y:S01]  /*6580*/  LOP3.LUT R3, R52, 0x380, RZ, 0xc0, !PT ;  /* 0x0000038034037812 */ /* 0x000fe200078ec0ff */
[--C-:B------:R-:W-:Y:S01]  /*6590*/  IMAD.X R159, RZ, RZ, R11.reuse, P5 ;  /* 0x000000ffff9f7224 */ /* 0x100fe200028e060b */
[----:B------:R-:W-:Y:S01]  /*65a0*/  LOP3.LUT R12, R13, 0x380, RZ, 0xc0, !PT ;  /* 0x000003800d0c7812 */ /* 0x000fe200078ec0ff */
[--C-:B------:R-:W-:Y:S01]  /*65b0*/  IMAD.X R161, RZ, RZ, R11.reuse, P6 ;  /* 0x000000ffffa17224 */ /* 0x100fe200030e060b */
[----:B------:R-:W-:Y:S01]  /*65c0*/  SHF.R.U64 R3, R3, 0x3, RZ ;  /* 0x0000000303037819 */ /* 0x000fe200000012ff */
[--C-:B------:R-:W-:Y:S01]  /*65d0*/  IMAD.X R163, RZ, RZ, R11.reuse, P0 ;  /* 0x000000ffffa37224 */ /* 0x100fe200000e060b */
[----:B------:R-:W-:Y:S01]  /*65e0*/  SHF.R.U64 R12, R12, 0x3, RZ ;  /* 0x000000030c0c7819 */ /* 0x000fe200000012ff */
[----:B------:R-:W-:Y:S01]  /*65f0*/  IMAD.X R165, RZ, RZ, R11, P1 ;  /* 0x000000ffffa57224 */ /* 0x000fe200008e060b */
[----:B------:R-:W-:Y:S01]  /*6600*/  LOP3.LUT R95, R98, 0x380, RZ, 0xc0, !PT ;  /* 0x00000380625f7812 */ /* 0x000fe200078ec0ff */
[----:B------:R-:W-:Y:S01]  /*6610*/  IMAD.U32 R10, RZ, RZ, UR4 ;  /* 0x00000004ff0a7e24 */ /* 0x000fe2000f8e00ff */
[----:B------:R-:W-:Y:S01]  /*6620*/  LOP3.LUT R158, R3, R52, RZ, 0x3c, !PT ;  /* 0x00000034039e7212 */ /* 0x000fe200078e3cff */
[----:B------:R-:W-:Y:S01]  /*6630*/  UIADD3 UR4, UR5, UR6, URZ ;  /* 0x0000000605047290 */ /* 0x000fe2000fffe03f */
[----:B------:R-:W-:-:S02]  /*6640*/  LOP3.LUT R3, R14, 0x380, RZ, 0xc0, !PT ;  /* 0x000003800e037812 */ /* 0x000fc400078ec0ff */
[----:B------:R-:W-:Y:S01]  /*6650*/  LOP3.LUT R12, R12, R13, RZ, 0x3c, !PT ;  /* 0x0000000d0c0c7212 */ /* 0x000fe200078e3cff */
[----:B------:R-:W-:Y:S01]  /*6660*/  IMAD.X R13, RZ, RZ, R9, P3 ;  /* 0x000000ffff0d7224 */ /* 0x000fe200018e0609 */
[----:B------:R-:W-:Y:S01]  /*6670*/  SHF.R.U64 R95, R95, 0x3, RZ ;  /* 0x000000035f5f7819 */ /* 0x000fe200000012ff */
[----:B------:R-:W-:Y:S01]  /*6680*/  ULDC UR6, c[0x0][0xb88] ;  /* 0x0002e20000067ab9 */ /* 0x000fe20000000800 */
[----:B------:R-:W-:Y:S02]  /*6690*/  SHF.R.U64 R3, R3, 0x3, RZ ;  /* 0x0000000303037819 */ /* 0x000fe400000012ff */
[----:B------:R-:W-:Y:S02]  /*66a0*/  IADD3 R99, P3, R8, 0x8000, RZ ;  /* 0x0000800008637810 */ /* 0x000fe40007f7e0ff */
[----:B------:R-:W-:Y:S02]  /*66b0*/  LOP3.LUT R134, R95, R98, RZ, 0x3c, !PT ;  /* 0x000000625f867212 */ /* 0x000fe400078e3cff */
[----:B------:R-:W-:-:S02]  /*66c0*/  LOP3.LUT R160, R3, R14, RZ, 0x3c, !PT ;  /* 0x0000000e03a07212 */ /* 0x000fc400078e3cff */
[----:B------:R-:W-:Y:S02]  /*66d0*/  LOP3.LUT R98, R99, 0x380, RZ, 0xc0, !PT ;  /* 0x0000038063627812 */ /* 0x000fe400078ec0ff */
[----:B------:R-:W-:Y:S02]  /*66e0*/  LOP3.LUT R3, R0, 0x380, RZ, 0xc0, !PT ;  /* 0x0000038000037812 */ /* 0x000fe400078ec0ff */
[----:B------:R-:W-:Y:S02]  /*66f0*/  SHF.R.U64 R98, R98, 0x3, RZ ;  /* 0x0000000362627819 */ /* 0x000fe400000012ff */
[----:B------:R-:W-:Y:S02]  /*6700*/  SHF.R.U64 R3, R3, 0x3, RZ ;  /* 0x0000000303037819 */ /* 0x000fe400000012ff */
[----:B------:R-:W-:Y:S01]  /*6710*/  LOP3.LUT R98, R98, R99, RZ, 0x3c, !PT ;  /* 0x0000006362627212 */ /* 0x000fe200078e3cff */
[----:B------:R-:W-:Y:S01]  /*6720*/  IMAD.X R99, RZ, RZ, R9, P3 ;  /* 0x000000ffff637224 */ /* 0x000fe200018e0609 */
[----:B------:R-:W-:-:S02]  /*6730*/  LOP3.LUT R168, R3, R0, RZ, 0x3c, !PT ;  /* 0x0000000003a87212 */ /* 0x000fc400078e3cff */
[C---:B------:R-:W-:Y:S02]  /*6740*/  IADD3 R3, P3, R8.reuse, 0xf000, RZ ;  /* 0x0000f00008037810 */ /* 0x040fe40007f7e0ff */
[----:B------:R-:W-:Y:S02]  /*6750*/  IADD3 R95, P2, R8, 0x7000, RZ ;  /* 0x00007000085f7810 */ /* 0x000fe40007f5e0ff */
[----:B------:R-:W-:Y:S01]  /*6760*/  LOP3.LUT R0, R3, 0x380, RZ, 0xc0, !PT ;  /* 0x0000038003007812 */ /* 0x000fe200078ec0ff */
[----:B------:R-:W-:Y:S01]  /*6770*/  IMAD.X R127, RZ, RZ, R9, P3 ;  /* 0x000000ffff7f7224 */ /* 0x000fe200018e0609 */
[----:B------:R-:W-:Y:S02]  /*6780*/  LOP3.LUT R94, R95, 0x380, RZ, 0xc0, !PT ;  /* 0x000003805f5e7812 */ /* 0x000fe400078ec0ff */
[----:B------:R-:W-:Y:S02]  /*6790*/  SHF.R.U64 R0, R0, 0x3, RZ ;  /* 0x0000000300007819 */ /* 0x000fe400000012ff */
[----:B------:R-:W-:-:S02]  /*67a0*/  SHF.R.U64 R94, R94, 0x3, RZ ;  /* 0x000000035e5e7819 */ /* 0x000fc400000012ff */
[----:B------:R-:W-:Y:S01]  /*67b0*/  LOP3.LUT R126, R0, R3, RZ, 0x3c, !PT ;  /* 0x00000003007e7212 */ /* 0x000fe200078e3cff */
[----:B------:R-:W-:Y:S01]  /*67c0*/  IMAD R3, RZ, RZ, -UR41 ;  /* 0x80000029ff037e24 */ /* 0x000fe2000f8e02ff */
[----:B------:R-:W0:Y:S01]  /*67d0*/  LDC R0, c[0x0][0xce8] ;  /* 0x00033a00ff007b82 */ /* 0x000e220000000800 */
[----:B------:R-:W-:Y:S01]  /*67e0*/  LOP3.LUT R94, R94, R95, RZ, 0x3c, !PT ;  /* 0x0000005f5e5e7212 */ /* 0x000fe200078e3cff */
[----:B------:R-:W-:Y:S01]  /*67f0*/  IMAD.X R95, RZ, RZ, R9, P2 ;  /* 0x000000ffff5f7224 */ /* 0x000fe200010e0609 */
[----:B------:R-:W-:Y:S02]  /*6800*/  IADD3 R123, P2, R8, 0xe000, RZ ;  /* 0x0000e000087b7810 */ /* 0x000fe40007f5e0ff */
[----:B------:R-:W-:Y:S02]  /*6810*/  F2FP.BF16.F32.PACK_AB R24, R25, R24 ;  /* 0x000000181918723e */ /* 0x000fe400000010ff */
[----:B------:R-:W-:Y:S02]  /*6820*/  LOP3.LUT R122, R123, 0x380, RZ, 0xc0, !PT ;  /* 0x000003807b7a7812 */ /* 0x000fe400078ec0ff */
[----:B------:R-:W-:-:S02]  /*6830*/  F2FP.BF16.F32.PACK_AB R25, R27, R26 ;  /* 0x0000001a1b19723e */ /* 0x000fc400000010ff */
[----:B------:R-:W-:Y:S02]  /*6840*/  SHF.R.U64 R122, R122, 0x3, RZ ;  /* 0x000000037a7a7819 */ /* 0x000fe400000012ff */
[----:B------:R-:W-:Y:S02]  /*6850*/  F2FP.BF16.F32.PACK_AB R26, R187, R28 ;  /* 0x0000001cbb1a723e */ /* 0x000fe400000010ff */
[----:B------:R-:W-:Y:S01]  /*6860*/  LOP3.LUT R122, R122, R123, RZ, 0x3c, !PT ;  /* 0x0000007b7a7a7212 */ /* 0x000fe200078e3cff */
[----:B------:R-:W-:Y:S01]  /*6870*/  IMAD.X R123, RZ, RZ, R9, P2 ;  /* 0x000000ffff7b7224 */ /* 0x000fe200010e0609 */
[----:B------:R-:W1:Y:S01]  /*6880*/  LDC R28, c[0x0][0xd38] ;  /* 0x00034e00ff1c7b82 */ /* 0x000e620000000800 */
[----:B------:R-:W-:Y:S02]  /*6890*/  MOV R170, R170 ;  /* 0x000000aa00aa7202 */ /* 0x000fe40000000f00 */
[----:B------:R-:W-:Y:S02]  /*68a0*/  F2FP.BF16.F32.PACK_AB R27, R31, R30 ;  /* 0x0000001e1f1b723e */ /* 0x000fe400000010ff */
[----:B------:R-:W-:-:S02]  /*68b0*/  LOP3.LUT R57, R90, 0x380, RZ, 0xc0, !PT ;  /* 0x000003805a397812 */ /* 0x000fc400078ec0ff */
[----:B0-----:R-:W-:Y:S01]  /*68c0*/  ISETP.NE.AND P2, PT, R0, 0x1, PT ;  /* 0x000000010000780c */ /* 0x001fe20003f45270 */
[----:B------:R0:W-:Y:S01]  /*68d0*/  STSM.16.M88.4 [R170], R24 ;  /* 0x00000018aa007844 */ /* 0x0001e20000000200 */
[----:B------:R-:W-:Y:S01]  /*68e0*/  LOP3.LUT R11, R56, 0x380, RZ, 0xc0, !PT ;  /* 0x00000380380b7812 */ /* 0x000fe200078ec0ff */
[----:B------:R-:W2:Y:S01]  /*68f0*/  LDC.64 R30, c[0x0][0xc98] ;  /* 0x00032600ff1e7b82 */ /* 0x000ea20000000a00 */
[----:B------:R-:W-:Y:S02]  /*6900*/  SHF.R.U64 R57, R57, 0x3, RZ ;  /* 0x0000000339397819 */ /* 0x000fe400000012ff */
[----:B------:R-:W-:Y:S02]  /*6910*/  SHF.R.U64 R11, R11, 0x3, RZ ;  /* 0x000000030b0b7819 */ /* 0x000fe400000012ff */
[----:B------:R-:W-:Y:S02]  /*6920*/  LOP3.LUT R146, R57, R90, RZ, 0x3c, !PT ;  /* 0x0000005a39927212 */ /* 0x000fe400078e3cff */
[----:B------:R-:W-:-:S02]  /*6930*/  LOP3.LUT R154, R11, R56, RZ, 0x3c, !PT ;  /* 0x000000380b9a7212 */ /* 0x000fc400078e3cff */
[----:B------:R-:W-:Y:S02]  /*6940*/  LOP3.LUT R11, R20, 0x380, RZ, 0xc0, !PT ;  /* 0x00000380140b7812 */ /* 0x000fe400078ec0ff */
[----:B------:R-:W-:Y:S02]  /*6950*/  IADD3 R57, P0, R8, 0x5000, RZ ;  /* 0x0000500008397810 */ /* 0x000fe40007f1e0ff */
[----:B------:R-:W-:Y:S01]  /*6960*/  F2FP.BF16.F32.PACK_AB R32, R33, R32 ;  /* 0x000000202120723e */ /* 0x000fe200000010ff */
[----:B0-----:R-:W0:Y:S01]  /*6970*/  @P2 LDC R24, c[0x0][0xcec] ;  /* 0x00033b00ff182b82 */ /* 0x001e220000000800 */
[----:B-1----:R-:W-:Y:S01]  /*6980*/  IMAD R3, R28, R3, UR44 ;  /* 0x0000002c1c037e24 */ /* 0x002fe2000f8e0203 */
[----:B------:R-:W-:Y:S02]  /*6990*/  F2FP.BF16.F32.PACK_AB R33, R35, R34 ;  /* 0x000000222321723e */ /* 0x000fe400000010ff */
[----:B------:R-:W-:Y:S02]  /*69a0*/  SHF.R.U64 R11, R11, 0x3, RZ ;  /* 0x000000030b0b7819 */ /* 0x000fe400000012ff */
[----:B------:R-:W-:-:S02]  /*69b0*/  IADD3 R91, P1, R8, 0x6000, RZ ;  /* 0x00006000085b7810 */ /* 0x000fc40007f3e0ff */
        /* <DEDUP_REMOVED lines=271> */
.L_x_202:
[----:B------:R-:W-:Y:S05]  /*7ab0*/  BSYNC B0 ;  /* 0x0000000000007941 */ /* 0x000fea0003800000 */
.L_x_201:
        /* <DEDUP_REMOVED lines=20> */
.L_x_204:
[----:B------:R-:W-:Y:S05]  /*7c00*/  BSYNC B0 ;  /* 0x0000000000007941 */ /* 0x000fea0003800000 */
.L_x_203:
        /* <DEDUP_REMOVED lines=20> */
.L_x_206:
[----:B------:R-:W-:Y:S05]  /*7d50*/  BSYNC B0 ;  /* 0x0000000000007941 */ /* 0x000fea0003800000 */
.L_x_205:
        /* <DEDUP_REMOVED lines=23> */
.L_x_208:
[----:B------:R-:W-:Y:S05]  /*7ed0*/  BSYNC B0 ;  /* 0x0000000000007941 */ /* 0x000fea0003800000 */
.L_x_207:
[----:B------:R-:W5:Y:S02]  /*7ee0*/  LDC R0, c[0x0][0xd34] ;  /* 0x00034d00ff007b82 */ /* 0x000f640000000800 */
[----:B-----5:R-:W-:-:S13]  /*7ef0*/  ISETP.LE.AND P0, PT, R0, UR44, PT ;  /* 0x0000002c00007c0c */ /* 0x020fda000bf03270 */
[----:B------:R-:W-:Y:S05]  /*7f00*/  @!P0 BRA `(.L_x_209) ;  /* 0xffffff8c00b08947 */ /* 0x000fea000383ffff */
[----:B------:R-:W-:Y:S05]  /*7f10*/  EXIT ;  /* 0x000000000000794d */ /* 0x000fea0003800000 */
.L_x_178:
        /* <DEDUP_REMOVED lines=8> */
[----:B------:R0:W-:Y:S07]  /*7fa0*/  STL [R1+0x8], R3 ;  /* 0x0000080301007387 */ /* 0x0001ee0000100800 */
[----:B------:R-:W-:Y:S05]  /*7fb0*/  @P0 BRA `(.L_x_210) ;  /* 0x0000004800600947 */ /* 0x000fea0003800000 */
[----:B------:R-:W1:Y:S01]  /*7fc0*/  S2UR UR4, SR_CgaCtaId ;  /* 0x00000000000479c3 */ /* 0x000e620000008800 */
[C---:B------:R-:W-:Y:S01]  /*7fd0*/  IMAD.SHL.U32 R2, R0.reuse, 0x8, RZ ;  /* 0x0000000800027824 */ /* 0x040fe200078e00ff */
[----:B------:R-:W-:Y:S01]  /*7fe0*/  LOP3.LUT R5, R0, 0x7f, RZ, 0xc0, !PT ;  /* 0x0000007f00057812 */ /* 0x000fe200078ec0ff */
[----:B------:R-:W-:Y:S01]  /*7ff0*/  UMOV UR37, 0x400 ;  /* 0x0000040000257882 */ /* 0x000fe20000000000 */
[----:B------:R-:W-:Y:S01]  /*8000*/  IMAD.MOV.U32 R19, RZ, RZ, RZ ;  /* 0x000000ffff137224 */ /* 0x000fe200078e00ff */
[----:B------:R-:W-:Y:S01]  /*8010*/  ULDC.64 UR40, c[0x0][0x198] ;  /* 0x0000660000287ab9 */ /* 0x000fe20000000a00 */
[C---:B0-----:R-:W-:Y:S01]  /*8020*/  LOP3.LUT R3, R2.reuse, 0x1f8, RZ, 0xc0, !PT ;  /* 0x000001f802037812 */ /* 0x041fe200078ec0ff */
[----:B------:R-:W-:Y:S01]  /*8030*/  ULDC UR38, c[0x0][0xc] ;  /* 0x0000030000267ab9 */ /* 0x000fe20000000800 */
[----:B------:R-:W-:Y:S02]  /*8040*/  LOP3.LUT R2, R2, 0x38, RZ, 0xc0, !PT ;  /* 0x0000003802027812 */ /* 0x000fe400078ec0ff */
        /* <DEDUP_REMOVED lines=8> */
[----:B------:R-:W-:Y:S01]  /*80d0*/  LEA R4, R3, UR37, 0x1 ;  /* 0x0000002503047c11 */ /* 0x000fe2000f8e08ff */
[----:B------:R-:W-:-:S04]  /*80e0*/  IMAD.U32 R3, RZ, RZ, UR5 ;  /* 0x00000005ff037e24 */ /* 0x000fc8000f8e00ff */
[----:B------:R0:W-:Y:S04]  /*80f0*/  STL [R1+0x4], R4 ;  /* 0x0000040401007387 */ /* 0x0001e80000100800 */
[----:B------:R1:W-:Y:S04]  /*8100*/  STL [R1+0x24], R3 ;  /* 0x0000240301007387 */ /* 0x0003e80000100800 */
[----:B------:R2:W-:Y:S01]  /*8110*/  STL [R1+0x8], R0 ;  /* 0x0000080001007387 */ /* 0x0005e20000100800 */
[----:B0-----:R-:W-:-:S03]  /*8120*/  LOP3.LUT R4, R2, 0x40, RZ, 0xfc, !PT ;  /* 0x0000004002047812 */ /* 0x001fc600078efcff */
[----:B------:R0:W-:Y:S01]  /*8130*/  STL [R1+0x5c], RZ ;  /* 0x00005cff01007387 */ /* 0x0001e20000100800 */
[C---:B-1----:R-:W-:Y:S02]  /*8140*/  LOP3.LUT R3, R2.reuse, 0x80, RZ, 0xfc, !PT ;  /* 0x0000008002037812 */ /* 0x042fe400078efcff */
[----:B--2---:R-:W-:-:S07]  /*8150*/  LOP3.LUT R0, R2, 0xc0, RZ, 0xfc, !PT ;  /* 0x000000c002007812 */ /* 0x004fce00078efcff */
.L_x_290:
[----:B------:R-:W2:Y:S01]  /*8160*/  LDL R2, [R1+0x24] ;  /* 0x0000240001027983 */ /* 0x000ea20000100800 */
[----:B-1----:R-:W1:Y:S01]  /*8170*/  LDC R0, c[0x0][0xd38] ;  /* 0x00034e00ff007b82 */ /* 0x002e620000000800 */
[----:B------:R-:W-:Y:S05]  /*8180*/  YIELD ;  /* 0x0000000000007946 */ /* 0x000fea0003800000 */
[----:B------:R-:W-:Y:S02]  /*8190*/  ULDC.64 UR4, c[0x0][0x418] ;  /* 0x0001060000047ab9 */ /* 0x000fe40000000a00 */
[----:B------:R-:W3:Y:S01]  /*81a0*/  LDC R17, c[0x0][0xd44] ;  /* 0x00035100ff117b82 */ /* 0x000ee20000000800 */
[----:B------:R-:W-:-:S03]  /*81b0*/  UISETP.NE.U32.AND UP0, UPT, UR4, URZ, UPT ;  /* 0x0000003f0400728c */ /* 0x000fc6000bf05070 */
[----:B------:R-:W-:Y:S01]  /*81c0*/  ULDC UR4, c[0x0][0x424] ;  /* 0x0001090000047ab9 */ /* 0x000fe20000000800 */
[----:B------:R-:W-:-:S04]  /*81d0*/  UISETP.NE.AND.EX UP0, UPT, UR5, URZ, UPT, UP0 ;  /* 0x0000003f0500728c */ /* 0x000fc8000bf05300 */
[----:B------:R-:W-:Y:S01]  /*81e0*/  USEL UR4, UR4, 0x1, UP0 ;  /* 0x0000000104047887 */ /* 0x000fe20008000000 */
[----:B-1----:R-:W-:-:S13]  /*81f0*/  ISETP.NE.AND P0, PT, R0, 0x1, PT ;  /* 0x000000010000780c */ /* 0x002fda0003f05270 */
[----:B------:R-:W2:Y:S08]  /*8200*/  @P0 LDC R0, c[0x0][0xd3c] ;  /* 0x00034f00ff000b82 */ /* 0x000eb00000000800 */
[----:B------:R-:W1:Y:S01]  /*8210*/  @P0 LDC R3, c[0x0][0xd40] ;  /* 0x00035000ff030b82 */ /* 0x000e620000000800 */
[----:B--2---:R-:W-:-:S04]  /*8220*/  @P0 IMAD.HI.U32 R0, R2, R0, RZ ;  /* 0x0000000002000227 */ /* 0x004fc800078e00ff */
[----:B------:R-:W-:Y:S01]  /*8230*/  IMAD.MOV.U32 R4, RZ, RZ, R2 ;  /* 0x000000ffff047224 */ /* 0x000fe200078e0002 */
[----:B-1----:R-:W-:Y:S02]  /*8240*/  @P0 SHF.R.U32.HI R4, RZ, R3, R0 ;  /* 0x00000003ff040219 */ /* 0x002fe40000011600 */
[----:B---3--:R-:W-:-:S03]  /*8250*/  ISETP.NE.AND P0, PT, R17, 0x1, PT ;  /* 0x000000011100780c */ /* 0x008fc60003f05270 */
[----:B------:R-:W-:Y:S01]  /*8260*/  IMAD.MOV.U32 R5, RZ, RZ, R4 ;  /* 0x000000ffff057224 */ /* 0x000fe200078e0004 */
[----:B------:R-:W-:Y:S09]  /*8270*/  STL [R1+0x10], R4 ;  /* 0x0000100401007387 */ /* 0x000ff20000100800 */
[----:B------:R-:W1:Y:S02]  /*8280*/  @P0 LDC.64 R2, c[0x0][0xd48] ;  /* 0x00035200ff020b82 */ /* 0x000e640000000a00 */
[----:B-1----:R-:W-:-:S05]  /*8290*/  @P0 IMAD.HI.U32 R2, R4, R2, RZ ;  /* 0x0000000204020227 */ /* 0x002fca00078e00ff */
[----:B------:R-:W-:-:S05]  /*82a0*/  @P0 SHF.R.U32.HI R5, RZ, R3, R2 ;  /* 0x00000003ff050219 */ /* 0x000fca0000011602 */
[----:B------:R-:W-:Y:S01]  /*82b0*/  IMAD.MOV R0, RZ, RZ, -R5 ;  /* 0x000000ffff007224 */ /* 0x000fe200078e0a05 */
[----:B------:R-:W-:Y:S03]  /*82c0*/  STL [R1+0x14], R5 ;  /* 0x0000140501007387 */ /* 0x000fe60000100800 */
[----:B------:R-:W-:Y:S02]  /*82d0*/  IMAD R17, R17, R0, R4 ;  /* 0x0000000011117224 */ /* 0x000fe400078e0204 */
[----:B------:R-:W1:Y:S02]  /*82e0*/  LDC R0, c[0x0][0x2f0] ;  /* 0x0000bc00ff007b82 */ /* 0x000e640000000800 */
[----:B-1----:R-:W-:Y:S01]  /*82f0*/  IMAD R2, R0, UR4, RZ ;  /* 0x0000000400027c24 */ /* 0x002fe2000f8e02ff */
[----:B------:R-:W-:-:S03]  /*8300*/  UIADD3 UR4, UR37, 0x1c400, URZ ;  /* 0x0001c40025047890 */ /* 0x000fc6000fffe03f */
[----:B------:R-:W-:Y:S01]  /*8310*/  VIADD R0, R2, 0x5f ;  /* 0x0000005f02007836 */ /* 0x000fe20000000000 */
[----:B------:R1:W-:Y:S01]  /*8320*/  STL [R1+0x58], R2 ;  /* 0x0000580201007387 */ /* 0x0003e20000100800 */
[----:B------:R-:W-:Y:S02]  /*8330*/  ULOP3.LUT UP0, URZ, UR4, 0x3ff, URZ, 0xc0, !UPT ;  /* 0x000003ff043f7892 */ /* 0x000fe4000f80c03f */
[----:B------:R-:W-:-:S04]  /*8340*/  IMAD.HI R0, R0, 0x2aaaaaab, RZ ;  /* 0x2aaaaaab00007827 */ /* 0x000fc800078e02ff */
[----:B------:R-:W-:Y:S02]  /*8350*/  PLOP3.LUT P0, PT, PT, PT, UP0, 0x80, 0x0 ;  /* 0x000000000000781c */ /* 0x000fe40003f0f008 */
[----:B-1----:R-:W-:-:S04]  /*8360*/  SHF.R.U32.HI R2, RZ, 0x1f, R0 ;  /* 0x0000001fff027819 */ /* 0x002fc80000011600 */
[----:B------:R-:W-:-:S05]  /*8370*/  LEA.HI.SX32 R0, R0, R2, 0x1c ;  /* 0x0000000200007211 */ /* 0x000fca00078fe2ff */
[----:B------:R1:W-:Y:S02]  /*8380*/  STL [R1+0x20], R0 ;  /* 0x0000200001007387 */ /* 0x0003e40000100800 */
[----:B0-----:R-:W-:Y:S05]  /*8390*/  @!P0 BRA `(.L_x_211) ;  /* 0x0000000000408947 */ /* 0x001fea0003800000 */
        /* <DEDUP_REMOVED lines=15> */
[----:B012---:R-:W-:Y:S05]  /*8490*/  CALL.ABS.NOINC R2 ;  /* 0x0000000002007343 */ /* 0x007fea0003c00000 */
.L_x_211:
        /* <DEDUP_REMOVED lines=8> */
[----:B------:R2:W3:Y:S01]  /*8520*/  LDC.64 R2, c[0x4][R16] ;  /* 0x0100000010027b82 */ /* 0x0004e20000000a00 */
        /* <DEDUP_REMOVED lines=8> */
[----:B--2---:R-:W-:-:S07]  /*85b0*/  IMAD.MOV.U32 R13, RZ, RZ, RZ ;  /* 0x000000ffff0d7224 */ /* 0x004fce00078e00ff */
[----:B------:R-:W-:-:S07]  /*85c0*/  LEPC R20, `(.L_x_213) ;  /* 0x000000001014794e */ /* 0x000fce0000000000 */
[----:B01-3--:R-:W-:Y:S05]  /*85d0*/  CALL.ABS.NOINC R2 ;  /* 0x0000000002007343 */ /* 0x00bfea0003c00000 */
.L_x_213:
        /* <DEDUP_REMOVED lines=15> */
.L_x_212:
[----:B------:R-:W2:Y:S01]  /*86d0*/  LDL R2, [R1+0x20] ;  /* 0x0000200001027983 */ /* 0x000ea20000100800 */
[----:B------:R-:W-:-:S03]  /*86e0*/  ULDC.64 UR4, c[0x0][0xaf0] ;  /* 0x0002bc0000047ab9 */ /* 0x000fc60000000a00 */
[----:B-1----:R-:W3:Y:S01]  /*86f0*/  LDL R0, [R1+0x14] ;  /* 0x0000140001007983 */ /* 0x002ee20000100800 */
[----:B------:R-:W-:-:S04]  /*8700*/  ISETP.NE.U32.AND P0, PT, RZ, UR4, PT ;  /* 0x00000004ff007c0c */ /* 0x000fc8000bf05070 */
[----:B------:R-:W-:Y:S01]  /*8710*/  ISETP.NE.AND.EX P0, PT, RZ, UR5, PT, P0 ;  /* 0x00000005ff007c0c */ /* 0x000fe2000bf05300 */
[----:B--2---:R-:W-:-:S12]  /*8720*/  IMAD.MOV.U32 R16, RZ, RZ, R2 ;  /* 0x000000ffff107224 */ /* 0x004fd800078e0002 */
[----:B------:R-:W1:Y:S01]  /*8730*/  @P0 LDC.64 R2, c[0x0][0xaf0] ;  /* 0x0002bc00ff020b82 */ /* 0x000e620000000a00 */
[----:B---3--:R-:W-:Y:S02]  /*8740*/  IMAD.MOV.U32 R7, RZ, RZ, R0 ;  /* 0x000000ffff077224 */ /* 0x008fe400078e0000 */
[----:B-1----:R-:W-:-:S05]  /*8750*/  @P0 IMAD.WIDE R2, R0, 0x4, R2 ;  /* 0x0000000400020825 */ /* 0x002fca00078e0202 */
[----:B------:R1:W2:Y:S01]  /*8760*/  @P0 LDG.E R7, desc[UR46][R2.64] ;  /* 0x0000002e02070981 */ /* 0x0002a2000c1e1900 */
[----:B------:R-:W-:Y:S01]  /*8770*/  VIADD R9, R16, 0xffffffff ;  /* 0xffffffff10097836 */ /* 0x000fe20000000000 */
[----:B------:R-:W-:Y:S01]  /*8780*/  UMOV UR4, 0xffffffff ;  /* 0xffffffff00047882 */ /* 0x000fe20000000000 */
[----:B------:R-:W-:Y:S01]  /*8790*/  LOP3.LUT R18, R18, 0xfffffffe, RZ, 0xc0, !PT ;  /* 0xfffffffe12127812 */ /* 0x000fe200078ec0ff */
[----:B-1----:R-:W1:Y:S02]  /*87a0*/  LDC.64 R2, c[0x0][0x418] ;  /* 0x00010600ff027b82 */ /* 0x002e640000000a00 */
[----:B-1----:R-:W-:-:S04]  /*87b0*/  ISETP.NE.U32.AND P0, PT, R2, RZ, PT ;  /* 0x000000ff0200720c */ /* 0x002fc80003f05070 */
[----:B------:R-:W-:-:S13]  /*87c0*/  ISETP.NE.AND.EX P1, PT, R3, RZ, PT, P0 ;  /* 0x000000ff0300720c */ /* 0x000fda0003f25300 */
[----:B------:R-:W-:Y:S02]  /*87d0*/  @P1 LOP3.LUT R18, R18, 0x1, RZ, 0xfc, !PT ;  /* 0x0000000112121812 */ /* 0x000fe400078efcff */
[----:B--2---:R-:W-:Y:S01]  /*87e0*/  SHF.R.S32.HI R8, RZ, 0x1f, R7 ;  /* 0x0000001fff087819 */ /* 0x004fe20000011407 */
[----:B------:R1:W-:Y:S01]  /*87f0*/  STL [R1], R7 ;  /* 0x0000000701007387 */ /* 0x0003e20000100800 */
[----:B------:R-:W-:-:S03]  /*8800*/  SEL R16, R7, RZ, !P1 ;  /* 0x000000ff07107207 */ /* 0x000fc60004800000 */
[----:B------:R1:W-:Y:S04]  /*8810*/  STL [R1+0x1c], R9 ;  /* 0x00001c0901007387 */ /* 0x0003e80000100800 */
[----:B------:R1:W-:Y:S01]  /*8820*/  STL [R1+0xc], R8 ;  /* 0x00000c0801007387 */ /* 0x0003e20000100800 */
[----:B------:R-:W-:Y:S05]  /*8830*/  BRA.DIV UR4, `(.L_x_214) ;  /* 0x0000004604a87947 */ /* 0x000fea000b800000 */
[----:B------:R-:W2:Y:S02]  /*8840*/  S2R R0, SR_TID.X ;  /* 0x0000000000007919 */ /* 0x000ea40000002100 */
[----:B--2---:R-:W-:-:S04]  /*8850*/  SHF.R.U32.HI R0, RZ, 0x5, R0 ;  /* 0x00000005ff007819 */ /* 0x004fc80000011600 */
[----:B------:R-:W-:-:S05]  /*8860*/  LOP3.LUT R0, R0, 0x3, RZ, 0xc0, !PT ;  /* 0x0000000300007812 */ /* 0x000fca00078ec0ff */
[----:B------:R2:W3:Y:S02]  /*8870*/  SHFL.IDX PT, R14, R0, RZ, 0x1f ;  /* 0x00001fff000e7589 */ /* 0x0004e400000e0000 */
.L_x_307:
[----:B---3--:R-:W-:Y:S02]  /*8880*/  ISETP.NE.AND P0, PT, R14, RZ, PT ;  /* 0x000000ff0e00720c */ /* 0x008fe40003f05270 */
[----:B------:R-:W-:Y:S02]  /*8890*/  PLOP3.LUT P2, PT, PT, PT, PT, 0x8, 0x0 ;  /* 0x000000000000781c */ /* 0x000fe40003f4e170 */
[----:B------:R-:W-:-:S11]  /*88a0*/  LOP3.LUT R18, R18, 0xfffffffd, RZ, 0xc0, !PT ;  /* 0xfffffffd12127812 */ /* 0x000fd600078ec0ff */
[----:B------:R-:W-:Y:S01]  /*88b0*/  @P2 LOP3.LUT R18, R18, 0x2, RZ, 0xfc, !PT ;  /* 0x0000000212122812 */ /* 0x000fe200078efcff */
[----:B------:R-:W-:Y:S06]  /*88c0*/  @P0 BRA `(.L_x_215) ;  /* 0x0000000000f80947 */ /* 0x000fec0003800000 */
[----:B------:R-:W-:-:S03]  /*88d0*/  UMOV UR4, 0xffffffff ;  /* 0xffffffff00047882 */ /* 0x000fc60000000000 */
[----:B------:R-:W-:Y:S05]  /*88e0*/  BRA.DIV UR4, `(.L_x_216) ;  /* 0x0000004604b07947 */ /* 0x000fea000b800000 */
[----:B------:R-:W-:-:S13]  /*88f0*/  ELECT P6, URZ, PT ;  /* 0x00000000003f782f */ /* 0x000fda00038c0000 */
.L_x_310:
[----:B------:R-:W-:Y:S05]  /*8900*/  @!P6 BRA `(.L_x_215) ;  /* 0x0000000000e8e947 */ /* 0x000fea0003800000 */
[----:B------:R3:W-:Y:S01]  /*8910*/  STL [R1+0x4c], R9 ;  /* 0x00004c0901007387 */ /* 0x0007e20000100800 */
[----:B------:R-:W-:Y:S01]  /*8920*/  IMAD.MOV.U32 R16, RZ, RZ, R7 ;  /* 0x000000ffff107224 */ /* 0x000fe200078e0007 */
[----:B------:R-:W-:Y:S06]  /*8930*/  @!P1 BRA `(.L_x_217) ;  /* 0x00000000004c9947 */ /* 0x000fec0003800000 */
[----:B------:R-:W4:Y:S01]  /*8940*/  LDC R6, c[0x0][0x43c] ;  /* 0x00010f00ff067b82 */ /* 0x000f220000000800 */
[----:B--2---:R-:W-:Y:S01]  /*8950*/  IMAD.MOV.U32 R0, RZ, RZ, R9 ;  /* 0x000000ffff007224 */ /* 0x004fe200078e0009 */
[----:B------:R-:W-:Y:S01]  /*8960*/  ULDC.64 UR4, c[0x0][0x428] ;  /* 0x00010a0000047ab9 */ /* 0x000fe20000000a00 */
[----:B----4-:R-:W-:-:S13]  /*8970*/  ISETP.NE.AND P0, PT, R6, 0x1, PT ;  /* 0x000000010600780c */ /* 0x010fda0003f05270 */
[----:B------:R-:W2:Y:S02]  /*8980*/  @P0 LDC.64 R4, c[0x0][0x440] ;  /* 0x00011000ff040b82 */ /* 0x000ea40000000a00 */
[----:B--2---:R-:W-:-:S05]  /*8990*/  @P0 IMAD.HI.U32 R4, R9, R4, RZ ;  /* 0x0000000409040227 */ /* 0x004fca00078e00ff */
        /* <DEDUP_REMOVED lines=8> */
[----:B--2---:R-:W-:-:S04]  /*8a20*/  IMAD R6, R8, UR4, RZ ;  /* 0x0000000408067c24 */ /* 0x004fc8000f8e02ff */
[----:B------:R-:W-:-:S04]  /*8a30*/  IMAD R0, R7, UR5, R6 ;  /* 0x0000000507007c24 */ /* 0x000fc8000f8e0206 */
[----:B------:R-:W-:-:S05]  /*8a40*/  IMAD.IADD R0, R5, 0x1, R0 ;  /* 0x0000000105007824 */ /* 0x000fca00078e0200 */
[----:B------:R-:W-:-:S05]  /*8a50*/  LEA.HI.X R3, R4, R3, R0, 0x2, P0 ;  /* 0x0000000304037211 */ /* 0x000fca00000f1400 */
[----:B------:R4:W5:Y:S02]  /*8a60*/  LDG.E R16, desc[UR46][R2.64] ;  /* 0x0000002e02107981 */ /* 0x000964000c1e1900 */
.L_x_217:
[----:B----4-:R-:W4:Y:S01]  /*8a70*/  LDL R2, [R1+0x8] ;  /* 0x0000080001027983 */ /* 0x010f220000100800 */
[----:B--2---:R-:W-:Y:S02]  /*8a80*/  LEA R0, R19, UR37, 0x3 ;  /* 0x0000002513007c11 */ /* 0x004fe4000f8e18ff */
[----:B----4-:R-:W-:-:S04]  /*8a90*/  SHF.L.U32 R2, R2, 0x1f, RZ ;  /* 0x0000001f02027819 */ /* 0x010fc800000006ff */
[----:B------:R-:W2:Y:S02]  /*8aa0*/  SYNCS.PHASECHK.TRANS64.TRYWAIT P0, [R0+URZ+0x32440], R2 ;  /* 0x03244002000075a7 */ /* 0x000ea4000800017f */
[----:B--2---:R-:W-:Y:S05]  /*8ab0*/  @!P0 BRA `(.L_x_218) ;  /* 0x00000044005c8947 */ /* 0x004fea0003800000 */
.L_x_311:
[----:B------:R-:W4:Y:S02]  /*8ac0*/  S2R R3, SR_TID.X ;  /* 0x0000000000037919 */ /* 0x000f240000002100 */
[----:B----4-:R-:W-:-:S04]  /*8ad0*/  LOP3.LUT R3, R3, 0x7f, RZ, 0xc0, !PT ;  /* 0x0000007f03037812 */ /* 0x010fc800078ec0ff */
[----:B------:R-:W-:-:S13]  /*8ae0*/  ISETP.NE.AND P0, PT, R3, RZ, PT ;  /* 0x000000ff0300720c */ /* 0x000fda0003f05270 */
[----:B------:R-:W-:Y:S05]  /*8af0*/  @P0 BRA `(.L_x_219) ;  /* 0x00000000001c0947 */ /* 0x000fea0003800000 */
[----:B------:R-:W4:Y:S01]  /*8b00*/  S2R R3, SR_TID.X ;  /* 0x0000000000037919 */ /* 0x000f220000002100 */
[----:B--2---:R-:W-:-:S04]  /*8b10*/  IMAD.MOV.U32 R2, RZ, RZ, 0x3000 ;  /* 0x00003000ff027424 */ /* 0x004fc800078e00ff */
[----:B------:R2:W-:Y:S01]  /*8b20*/  SYNCS.ARRIVE.TRANS64 RZ, [R0+URZ+0x32430], R2 ;  /* 0x0324300200ff79a7 */ /* 0x0005e2000800003f */
[----:B----4-:R-:W-:-:S04]  /*8b30*/  LOP3.LUT R3, R3, 0x1f, RZ, 0xc0, !PT ;  /* 0x0000001f03037812 */ /* 0x010fc800078ec0ff */
[----:B------:R-:W-:-:S13]  /*8b40*/  ISETP.NE.AND P0, PT, R3, RZ, PT ;  /* 0x000000ff0300720c */ /* 0x000fda0003f05270 */
[----:B--2---:R-:W-:Y:S05]  /*8b50*/  @!P0 BRA `(.L_x_219) ;  /* 0x0000000000048947 */ /* 0x004fea0003800000 */
[----:B------:R-:W-:Y:S01]  /*8b60*/  BPT.TRAP 0x1 ;  /* 0x000000040000795c */ /* 0x000fe20000300000 */
.L_x_219:
[----:B--2---:R-:W2:Y:S01]  /*8b70*/  LDL R2, [R1+0x4c] ;  /* 0x00004c0001027983 */ /* 0x004ea20000100800 */
        /* <DEDUP_REMOVED lines=8> */
[----:B------:R-:W-:Y:S01]  /*8c00*/  UMOV UR10, URZ ;  /* 0x0000003f000a7c82 */ /* 0x000fe20008000000 */
[----:B------:R-:W-:-:S02]  /*8c10*/  PLOP3.LUT P0, PT, PT, PT, PT, 0x80, 0x0 ;  /* 0x000000000000781c */ /* 0x000fc40003f0f070 */
[----:B------:R-:W-:Y:S02]  /*8c20*/  LOP3.LUT R18, R18, 0xfffffffd, RZ, 0xc0, !PT ;  /* 0xfffffffd12127812 */ /* 0x000fe400078ec0ff */
[----:B------:R-:W-:Y:S02]  /*8c30*/  UIMAD UR8, UR8, 0x3000, UR37 ;  /* 0x00003000080878a4 */ /* 0x000fe4000f8e0225 */
[----:B------:R-:W-:Y:S02]  /*8c40*/  UIADD3 UR9, UR9, 0x32430, URZ ;  /* 0x0003243009097890 */ /* 0x000fe4000fffe03f */
[----:B------:R-:W-:-:S05]  /*8c50*/  UIADD3 UR8, UR8, 0x1c400, URZ ;  /* 0x0001c40008087890 */ /* 0x000fca000fffe03f */
[----:B------:R-:W-:Y:S02]  /*8c60*/  @P0 LOP3.LUT R18, R18, 0x2, RZ, 0xfc, !PT ;  /* 0x0000000212120812 */ /* 0x000fe400078efcff */
[----:B--2---:R-:W-:-:S13]  /*8c70*/  R2UR UR11, R2 ;  /* 0x00000000020b72ca */ /* 0x004fda00000e0000 */
[----:B------:R-:W-:-:S09]  /*8c80*/  UIMAD UR11, UR11, 0x60, URZ ;  /* 0x000000600b0b78a4 */ /* 0x000fd2000f8e023f */
[----:B------:R4:W-:Y:S02]  /*8c90*/  UTMALDG.4D [UR8], [UR4], desc[UR6] ;  /* 0x00000608040075b4 */ /* 0x0009e40008019000 */
[----:B----4-:R-:W-:Y:S01]  /*8ca0*/  NOP ;  /* 0x0000000000007918 */ /* 0x010fe20000000000 */
.L_x_215:
[----:B--2---:R-:W2:Y:S01]  /*8cb0*/  LDL R0, [R1+0x14] ;  /* 0x0000140001007983 */ /* 0x004ea20000100800 */
[----:B------:R-:W-:Y:S05]  /*8cc0*/  WARPSYNC.ALL ;  /* 0x0000000000007948 */ /* 0x000fea0003800000 */
[----:B------:R-:W-:Y:S01]  /*8cd0*/  UIADD3 UR4, UR37, 0x18400, URZ ;  /* 0x0001840025047890 */ /* 0x000fe2000fffe03f */
[----:B------:R-:W-:-:S03]  /*8ce0*/  SHF.R.S32.HI R2, RZ, 0x1f, R17 ;  /* 0x0000001fff027819 */ /* 0x000fc60000011411 */
[----:B------:R-:W-:Y:S01]  /*8cf0*/  ULOP3.LUT UP0, URZ, UR4, 0x3ff, URZ, 0xc0, !UPT ;  /* 0x000003ff043f7892 */ /* 0x000fe2000f80c03f */
[----:B------:R-:W-:Y:S05]  /*8d00*/  BAR.SYNC.DEFER_BLOCKING 0x8, 0x180 ;  /* 0x0206000000007b1d */ /* 0x000fea0000010000 */
[----:B------:R-:W-:Y:S02]  /*8d10*/  PLOP3.LUT P0, PT, PT, PT, UP0, 0x80, 0x0 ;  /* 0x000000000000781c */ /* 0x000fe40003f0f008 */
[----:B--2---:R-:W-:-:S05]  /*8d20*/  SHF.R.S32.HI R0, RZ, 0x1f, R0 ;  /* 0x0000001fff007819 */ /* 0x004fca0000011400 */
[----:B------:R2:W-:Y:S04]  /*8d30*/  STL [R1+0x48], R0 ;  /* 0x0000480001007387 */ /* 0x0005e80000100800 */
[----:B------:R2:W-:Y:S02]  /*8d40*/  STL [R1+0x40], R2 ;  /* 0x0000400201007387 */ /* 0x0005e40000100800 */
[----:B------:R-:W-:Y:S05]  /*8d50*/  @!P0 BRA `(.L_x_220) ;  /* 0x0000000000408947 */ /* 0x000fea0003800000 */
[----:B--2---:R-:W-:Y:S01]  /*8d60*/  MOV R2, 0x0 ;  /* 0x0000000000027802 */ /* 0x004fe20000000f00 */
[----:B------:R-:W-:Y:S01]  /*8d70*/  ULDC.64 UR6, c[0x4][0x98] ;  /* 0x0100260000067ab9 */ /* 0x000fe20000000a00 */
[----:B------:R-:W-:Y:S01]  /*8d80*/  ULDC.64 UR8, c[0x4][0xa0] ;  /* 0x0100280000087ab9 */ /* 0x000fe20000000a00 */
[----:B------:R-:W-:Y:S01]  /*8d90*/  ULDC.64 UR4, c[0x4][0x20] ;  /* 0x0100080000047ab9 */ /* 0x000fe20000000a00 */
[----:B------:R-:W-:Y:S02]  /*8da0*/  IMAD.U32 R4, RZ, RZ, UR6 ;  /* 0x00000006ff047e24 */ /* 0x000fe4000f8e00ff */
[----:B------:R-:W2:Y:S01]  /*8db0*/  LDC.64 R2, c[0x4][R2] ;  /* 0x0100000002027b82 */ /* 0x000ea20000000a00 */
[----:B------:R-:W-:Y:S02]  /*8dc0*/  IMAD.U32 R5, RZ, RZ, UR7 ;  /* 0x00000007ff057e24 */ /* 0x000fe4000f8e00ff */
[----:B------:R-:W-:Y:S02]  /*8dd0*/  IMAD.U32 R6, RZ, RZ, UR8 ;  /* 0x00000008ff067e24 */ /* 0x000fe4000f8e00ff */
[----:B-1----:R-:W-:-:S02]  /*8de0*/  IMAD.U32 R7, RZ, RZ, UR9 ;  /* 0x00000009ff077e24 */ /* 0x002fc4000f8e00ff */
[----:B------:R-:W-:Y:S02]  /*8df0*/  IMAD.U32 R10, RZ, RZ, UR4 ;  /* 0x00000004ff0a7e24 */ /* 0x000fe4000f8e00ff */
[----:B------:R-:W-:Y:S02]  /*8e00*/  IMAD.U32 R11, RZ, RZ, UR5 ;  /* 0x00000005ff0b7e24 */ /* 0x000fe4000f8e00ff */
[----:B------:R-:W-:Y:S02]  /*8e10*/  IMAD.MOV.U32 R8, RZ, RZ, 0x70 ;  /* 0x00000070ff087424 */ /* 0x000fe400078e00ff */
[----:B------:R-:W-:Y:S02]  /*8e20*/  IMAD.MOV.U32 R12, RZ, RZ, 0x1 ;  /* 0x00000001ff0c7424 */ /* 0x000fe400078e00ff */
[----:B------:R-:W-:-:S07]  /*8e30*/  IMAD.MOV.U32 R13, RZ, RZ, RZ ;  /* 0x000000ffff0d7224 */ /* 0x000fce00078e00ff */
[----:B------:R-:W-:-:S07]  /*8e40*/  LEPC R20, `(.L_x_220) ;  /* 0x000000001014794e */ /* 0x000fce0000000000 */
[----:B0-23--:R-:W-:Y:S05]  /*8e50*/  CALL.ABS.NOINC R2 ;  /* 0x0000000002007343 */ /* 0x00dfea0003c00000 */
.L_x_220:
[----:B--2---:R-:W3:Y:S01]  /*8e60*/  LDL R2, [R1+0x40] ;  /* 0x0000400001027983 */ /* 0x004ee20000100800 */
[----:B------:R-:W2:Y:S01]  /*8e70*/  LDC R6, c[0x0][0x448] ;  /* 0x00011200ff067b82 */ /* 0x000ea20000000800 */
[----:B------:R-:W-:Y:S01]  /*8e80*/  ULDC UR4, c[0x0][0xd38] ;  /* 0x00034e0000047ab9 */ /* 0x000fe20000000800 */
[----:B------:R-:W-:Y:S01]  /*8e90*/  ULDC.64 UR6, c[0x0][0x280] ;  /* 0x0000a00000067ab9 */ /* 0x000fe20000000a00 */
[----:B------:R-:W4:Y:S04]  /*8ea0*/  LDL.LU R0, [R1+0x10] ;  /* 0x0000100001007983 */ /* 0x000f280000300800 */
[----:B------:R-:W4:Y:S04]  /*8eb0*/  LDL R4, [R1+0x24] ;  /* 0x0000240001047983 */ /* 0x000f280000100800 */
[----:B------:R-:W4:Y:S01]  /*8ec0*/  LDL R10, [R1+0x48] ;  /* 0x00004800010a7983 */ /* 0x000f220000100800 */
[----:B------:R-:W0:Y:S01]  /*8ed0*/  S2R R3, SR_TID.X ;  /* 0x0000000000037919 */ /* 0x000e220000002100 */
[----:B------:R-:W0:Y:S02]  /*8ee0*/  S2R R5, SR_TID.X ;  /* 0x0000000000057919 */ /* 0x000e240000002100 */
[----:B-1----:R-:W4:Y:S01]  /*8ef0*/  LDL R8, [R1+0x14] ;  /* 0x0000140001087983 */ /* 0x002f220000100800 */
[----:B--2---:R-:W-:-:S02]  /*8f00*/  ISETP.NE.AND P0, PT, R6, 0x1, PT ;  /* 0x000000010600780c */ /* 0x004fc40003f05270 */
[----:B0-----:R-:W-:-:S04]  /*8f10*/  LOP3.LUT R3, R3, 0x7f, RZ, 0xc0, !PT ;  /* 0x0000007f03037812 */ /* 0x001fc800078ec0ff */
[----:B------:R-:W-:Y:S01]  /*8f20*/  SHF.R.U32.HI R7, RZ, 0x3, R3 ;  /* 0x00000003ff077819 */ /* 0x000fe20000011603 */
[----:B------:R-:W-:-:S06]  /*8f30*/  IMAD.SHL.U32 R5, R5, 0x10, RZ ;  /* 0x0000001005057824 */ /* 0x000fcc00078e00ff */
[----:B------:R-:W0:Y:S01]  /*8f40*/  @P0 LDC R3, c[0x0][0x450] ;  /* 0x00011400ff030b82 */ /* 0x000e220000000800 */
[----:B------:R-:W-:Y:S01]  /*8f50*/  LOP3.LUT R5, R7, 0x70, R5, 0xf8, !PT ;  /* 0x0000007007057812 */ /* 0x000fe200078ef805 */
[----:B---3--:R-:W-:-:S06]  /*8f60*/  IMAD.MOV.U32 R9, RZ, RZ, R2 ;  /* 0x000000ffff097224 */ /* 0x008fcc00078e0002 */
[----:B------:R-:W1:Y:S01]  /*8f70*/  @P0 LDC R2, c[0x0][0x44c] ;  /* 0x00011300ff020b82 */ /* 0x000e620000000800 */
[----:B----4-:R-:W-:-:S04]  /*8f80*/  IMAD.MOV R0, RZ, RZ, -R0 ;  /* 0x000000ffff007224 */ /* 0x010fc800078e0a00 */
[----:B------:R-:W-:Y:S01]  /*8f90*/  IMAD R0, R0, UR4, R4 ;  /* 0x0000000400007c24 */ /* 0x000fe2000f8e0204 */
[----:B------:R-:W-:-:S03]  /*8fa0*/  ULDC.64 UR4, c[0x0][0x2d8] ;  /* 0x0000b60000047ab9 */ /* 0x000fc60000000a00 */
[----:B------:R-:W-:-:S05]  /*8fb0*/  IMAD.SHL.U32 R4, R0, 0x80, RZ ;  /* 0x0000008000047824 */ /* 0x000fca00078e00ff */
[----:B------:R-:W-:Y:S01]  /*8fc0*/  LOP3.LUT R7, R5, R4, RZ, 0xfc, !PT ;  /* 0x0000000405077212 */ /* 0x000fe200078efcff */
[----:B------:R-:W-:-:S04]  /*8fd0*/  IMAD R5, R9, UR4, RZ ;  /* 0x0000000409057c24 */ /* 0x000fc8000f8e02ff */
[----:B------:R-:W-:Y:S01]  /*8fe0*/  IMAD.MOV.U32 R0, RZ, RZ, R7 ;  /* 0x000000ffff007224 */ /* 0x000fe200078e0007 */
[----:B------:R2:W-:Y:S01]  /*8ff0*/  STL [R1+0x18], R7 ;  /* 0x0000180701007387 */ /* 0x0005e20000100800 */
[----:B------:R-:W-:Y:S02]  /*9000*/  IMAD R5, R17, UR5, R5 ;  /* 0x0000000511057c24 */ /* 0x000fe4000f8e0205 */
[----:B-1----:R-:W-:-:S05]  /*9010*/  @P0 IMAD.HI.U32 R2, R7, R2, RZ ;  /* 0x0000000207020227 */ /* 0x002fca00078e00ff */
[----:B0-----:R-:W-:Y:S01]  /*9020*/  @P0 SHF.R.U32.HI R0, RZ, R3, R2 ;  /* 0x00000003ff000219 */ /* 0x001fe20000011602 */
[----:B------:R-:W-:Y:S01]  /*9030*/  IMAD.WIDE.U32 R2, R17, UR4, RZ ;  /* 0x0000000411027c25 */ /* 0x000fe2000f8e00ff */
[----:B------:R-:W-:-:S03]  /*9040*/  ULDC.64 UR4, c[0x0][0x2e0] ;  /* 0x0000b80000047ab9 */ /* 0x000fc60000000a00 */
[----:B------:R-:W-:Y:S02]  /*9050*/  IMAD.IADD R3, R3, 0x1, R5 ;  /* 0x0000000103037824 */ /* 0x000fe400078e0205 */
[----:B------:R-:W-:Y:S02]  /*9060*/  IMAD R5, R10, UR4, RZ ;  /* 0x000000040a057c24 */ /* 0x000fe4000f8e02ff */
[----:B------:R2:W5:Y:S01]  /*9070*/  LDL R10, [R1+0x4] ;  /* 0x00000400010a7983 */ /* 0x0005620000100800 */
[----:B------:R-:W-:-:S04]  /*9080*/  IMAD.WIDE.U32 R2, R8, UR4, R2 ;  /* 0x0000000408027c25 */ /* 0x000fc8000f8e0002 */
[----:B------:R-:W-:Y:S01]  /*9090*/  IMAD R5, R8, UR5, R5 ;  /* 0x0000000508057c24 */ /* 0x000fe2000f8e0205 */
[----:B------:R-:W-:Y:S01]  /*90a0*/  ULDC.64 UR4, c[0x0][0x2d0] ;  /* 0x0000b40000047ab9 */ /* 0x000fe20000000a00 */
[----:B------:R-:W0:Y:S02]  /*90b0*/  S2R R8, SR_TID.X ;  /* 0x0000000000087919 */ /* 0x000e240000002100 */
[----:B------:R-:W-:Y:S01]  /*90c0*/  IMAD.IADD R3, R3, 0x1, R5 ;  /* 0x0000000103037824 */ /* 0x000fe200078e0205 */
[----:B------:R-:W-:Y:S01]  /*90d0*/  SHF.R.S32.HI R5, RZ, 0x1f, R0 ;  /* 0x0000001fff057819 */ /* 0x000fe20000011400 */
[----:B------:R-:W-:-:S04]  /*90e0*/  IMAD.WIDE.U32 R2, R0, UR4, R2 ;  /* 0x0000000400027c25 */ /* 0x000fc8000f8e0002 */
[----:B------:R-:W-:-:S04]  /*90f0*/  IMAD R5, R5, UR4, RZ ;  /* 0x0000000405057c24 */ /* 0x000fc8000f8e02ff */
[----:B------:R-:W-:Y:S01]  /*9100*/  IMAD R5, R0, UR5, R5 ;  /* 0x0000000500057c24 */ /* 0x000fe2000f8e0205 */
[----:B------:R-:W-:Y:S01]  /*9110*/  ULDC.64 UR4, c[0x0][0x2c8] ;  /* 0x0000b20000047ab9 */ /* 0x000fe20000000a00 */
[----:B------:R-:W-:Y:S02]  /*9120*/  IMAD.MOV R0, RZ, RZ, -R0 ;  /* 0x000000ffff007224 */ /* 0x000fe400078e0a00 */
[----:B------:R-:W-:Y:S02]  /*9130*/  IMAD.IADD R3, R3, 0x1, R5 ;  /* 0x0000000103037824 */ /* 0x000fe400078e0205 */
[----:B------:R-:W-:-:S05]  /*9140*/  IMAD R0, R6, R0, R7 ;  /* 0x0000000006007224 */ /* 0x000fca00078e0207 */
[----:B------:R-:W-:Y:S01]  /*9150*/  SHF.R.S32.HI R5, RZ, 0x1f, R0 ;  /* 0x0000001fff057819 */ /* 0x000fe20000011400 */
[----:B------:R-:W-:-:S04]  /*9160*/  IMAD.WIDE.U32 R2, R0, UR4, R2 ;  /* 0x0000000400027c25 */ /* 0x000fc8000f8e0002 */
[----:B------:R-:W-:Y:S01]  /*9170*/  IMAD R5, R5, UR4, RZ ;  /* 0x0000000405057c24 */ /* 0x000fe2000f8e02ff */
[----:B------:R-:W-:Y:S01]  /*9180*/  ULDC UR4, c[0x0][0x2b8] ;  /* 0x0000ae0000047ab9 */ /* 0x000fe20000000800 */
[----:B0-----:R-:W-:Y:S02]  /*9190*/  IMAD.SHL.U32 R8, R8, 0x8, RZ ;  /* 0x0000000808087824 */ /* 0x001fe400078e00ff */
[----:B------:R-:W-:-:S03]  /*91a0*/  IMAD R5, R0, UR5, R5 ;  /* 0x0000000500057c24 */ /* 0x000fc6000f8e0205 */
[----:B------:R-:W-:Y:S01]  /*91b0*/  LOP3.LUT R8, R8, 0x38, RZ, 0xc0, !PT ;  /* 0x0000003808087812 */ /* 0x000fe200078ec0ff */
[----:B------:R-:W-:Y:S01]  /*91c0*/  IMAD.IADD R5, R3, 0x1, R5 ;  /* 0x0000000103057824 */ /* 0x000fe200078e0205 */
[----:B------:R-:W-:Y:S02]  /*91d0*/  LEA R0, P1, R2, UR6, 0x1 ;  /* 0x0000000602007c11 */ /* 0x000fe4000f8208ff */
[----:B------:R-:W-:Y:S01]  /*91e0*/  ISETP.GE.AND P0, PT, R8, UR4, PT ;  /* 0x0000000408007c0c */ /* 0x000fe2000bf06270 */
[----:B------:R-:W-:Y:S01]  /*91f0*/  UMOV UR4, 0xffffffff ;  /* 0xffffffff00047882 */ /* 0x000fe20000000000 */
[----:B------:R-:W-:Y:S02]  /*9200*/  LEA.HI.X R2, R2, UR7, R5, 0x1, P1 ;  /* 0x0000000702027c11 */ /* 0x000fe400088f0c05 */
[----:B--2---:R-:W-:Y:S09]  /*9210*/  BRA.DIV UR4, `(.L_x_221) ;  /* 0x0000003e04987947 */ /* 0x004ff2000b800000 */
[----:B------:R-:W0:Y:S01]  /*9220*/  S2R R5, SR_TID.X ;  /* 0x0000000000057919 */ /* 0x000e220000002100 */
[----:B------:R-:W-:Y:S02]  /*9230*/  ULDC UR4, c[0x0][0x288] ;  /* 0x0000a20000047ab9 */ /* 0x000fe40000000800 */
[----:B------:R-:W-:Y:S01]  /*9240*/  IMAD R3, R6, UR4, RZ ;  /* 0x0000000406037c24 */ /* 0x000fe2000f8e02ff */
[----:B------:R-:W1:Y:S01]  /*9250*/  S2R R11, SR_TID.X ;  /* 0x00000000000b7919 */ /* 0x000e620000002100 */
[----:B------:R-:W-:Y:S04]  /*9260*/  SHFL.IDX PT, R7, R2, RZ, 0x181f ;  /* 0x00181fff02077589 */ /* 0x000fe800000e0000 */
[----:B------:R-:W-:Y:S01]  /*9270*/  SHFL.IDX PT, R6, R0, 0x1, 0x181f ;  /* 0x00381f0000067f89 */ /* 0x000fe200000e0000 */
[----:B0-----:R-:W-:-:S04]  /*9280*/  LOP3.LUT R5, R5, 0x7f, RZ, 0xc0, !PT ;  /* 0x0000007f05057812 */ /* 0x001fc800078ec0ff */
[----:B------:R-:W-:Y:S01]  /*9290*/  SHF.R.U32.HI R8, RZ, 0x3, R5 ;  /* 0x00000003ff087819 */ /* 0x000fe20000011605 */
[----:B-1----:R-:W-:Y:S01]  /*92a0*/  IMAD.SHL.U32 R11, R11, 0x8, RZ ;  /* 0x000000080b0b7824 */ /* 0x002fe200078e00ff */
[----:B------:R-:W0:Y:S03]  /*92b0*/  SHFL.IDX PT, R5, R0, RZ, 0x181f ;  /* 0x00181fff00057589 */ /* 0x000e2600000e0000 */
[----:B------:R-:W-:Y:S01]  /*92c0*/  IMAD.IADD R12, R8, 0x1, R4 ;  /* 0x00000001080c7824 */ /* 0x000fe200078e0204 */
[----:B------:R-:W-:Y:S01]  /*92d0*/  LOP3.LUT R11, R11, 0x38, RZ, 0xc0, !PT ;  /* 0x000000380b0b7812 */ /* 0x000fe200078ec0ff */
[----:B------:R-:W1:Y:S02]  /*92e0*/  SHFL.IDX PT, R8, R2, 0x1, 0x181f ;  /* 0x00381f0002087f89 */ /* 0x000e6400000e0000 */
[C---:B------:R-:W-:Y:S01]  /*92f0*/  VIADD R13, R12.reuse, 0x10 ;  /* 0x000000100c0d7836 */ /* 0x040fe20000000000 */
[CC--:B------:R-:W-:Y:S01]  /*9300*/  ISETP.GE.AND P1, PT, R12.reuse, R3.reuse, PT ;  /* 0x000000030c00720c */ /* 0x0c0fe20003f26270 */
[----:B------:R-:W-:Y:S03]  /*9310*/  STL [R1+0x10], R12 ;  /* 0x0000100c01007387 */ /* 0x000fe60000100800 */
[----:B------:R-:W-:Y:S01]  /*9320*/  ISETP.GE.AND P2, PT, R13, R3, PT ;  /* 0x000000030d00720c */ /* 0x000fe20003f46270 */
[----:B------:R2:W-:Y:S02]  /*9330*/  STL [R1+0x28], R13 ;  /* 0x0000280d01007387 */ /* 0x0005e40000100800 */
[----:B--2---:R-:W-:-:S06]  /*9340*/  VIADD R13, R12, 0x20 ;  /* 0x000000200c0d7836 */ /* 0x004fcc0000000000 */
[----:B0-----:R-:W-:Y:S01]  /*9350*/  @!P1 LEA R5, P3, R11, R5, 0x1 ;  /* 0x000000050b059211 */ /* 0x001fe200078608ff */
[----:B------:R-:W-:Y:S04]  /*9360*/  STL [R1+0x2c], R13 ;  /* 0x00002c0d01007387 */ /* 0x000fe80000100800 */
[----:B------:R-:W-:Y:S02]  /*9370*/  @!P1 IMAD.X R4, RZ, RZ, R7, P3 ;  /* 0x000000ffff049224 */ /* 0x000fe400018e0607 */
[----:B------:R-:W-:-:S03]  /*9380*/  VIADD R7, R12, 0x30 ;  /* 0x000000300c077836 */ /* 0x000fc60000000000 */
[-C--:B------:R-:W-:Y:S02]  /*9390*/  @!P1 LOP3.LUT R5, R5, R4.reuse, RZ, 0x3c, !PT ;  /* 0x0000000405059212 */ /* 0x080fe400078e3cff */
[----:B------:R-:W-:Y:S02]  /*93a0*/  STL [R1+0x30], R7 ;  /* 0x0000300701007387 */ /* 0x000fe40000100800 */
[----:B------:R-:W-:-:S04]  /*93b0*/  @!P1 LOP3.LUT R4, R5, R4, RZ, 0x3c, !PT ;  /* 0x0000000405049212 */ /* 0x000fc800078e3cff */
[----:B------:R-:W-:-:S05]  /*93c0*/  @!P1 LOP3.LUT R5, R5, R4, RZ, 0x3c, !PT ;  /* 0x0000000405059212 */ /* 0x000fca00078e3cff */
[----:B-----5:R0:W-:Y:S02]  /*93d0*/  @!P1 LDGSTS.E.BYPASS.LTC128B.128 [R10+0x18400], desc[UR46][R4.64], !P0 ;  /* 0x18400000040a9fae */ /* 0x0201e4000c101d6e */
[----:B0-----:R-:W-:Y:S02]  /*93e0*/  @!P2 LEA R5, P1, R11, R6, 0x1 ;  /* 0x000000060b05a211 */ /* 0x001fe400078208ff */
[----:B------:R-:W-:Y:S03]  /*93f0*/  SHFL.IDX PT, R6, R2, 0x2, 0x181f ;  /* 0x00581f0002067f89 */ /* 0x000fe600000e0000 */
[----:B-1----:R-:W-:Y:S01]  /*9400*/  @!P2 IMAD.X R4, RZ, RZ, R8, P1 ;  /* 0x000000ffff04a224 */ /* 0x002fe200008e0608 */
[----:B------:R-:W-:-:S04]  /*9410*/  ISETP.GE.AND P1, PT, R13, R3, PT ;  /* 0x000000030d00720c */ /* 0x000fc80003f26270 */
[----:B------:R-:W-:-:S04]  /*9420*/  @!P2 LOP3.LUT R5, R5, R4, RZ, 0x3c, !PT ;  /* 0x000000040505a212 */ /* 0x000fc800078e3cff */
[----:B------:R-:W-:-:S04]  /*9430*/  @!P2 LOP3.LUT R4, R5, R4, RZ, 0x3c, !PT ;  /* 0x000000040504a212 */ /* 0x000fc800078e3cff */
[----:B------:R-:W-:-:S05]  /*9440*/  @!P2 LOP3.LUT R5, R5, R4, RZ, 0x3c, !PT ;  /* 0x000000040505a212 */ /* 0x000fca00078e3cff */
[----:B------:R0:W-:Y:S04]  /*9450*/  @!P2 LDGSTS.E.BYPASS.LTC128B.128 [R10+0x18c00], desc[UR46][R4.64], !P0 ;  /* 0x18c00000040aafae */ /* 0x0001e8000c101d6e */
[----:B0-----:R-:W0:Y:S02]  /*9460*/  SHFL.IDX PT, R4, R0, 0x2, 0x181f ;  /* 0x00581f0000047f89 */ /* 0x001e2400000e0000 */
[----:B0-----:R-:W-:-:S05]  /*9470*/  @!P1 LEA R5, P2, R11, R4, 0x1 ;  /* 0x000000040b059211 */ /* 0x001fca00078408ff */
[----:B------:R-:W-:Y:S02]  /*9480*/  @!P1 IMAD.X R4, RZ, RZ, R6, P2 ;  /* 0x000000ffff049224 */ /* 0x000fe400010e0606 */
[----:B------:R-:W-:Y:S03]  /*9490*/  SHFL.IDX PT, R6, R2, 0x3, 0x181f ;  /* 0x00781f0002067f89 */ /* 0x000fe600000e0000 */
[----:B------:R-:W-:-:S04]  /*94a0*/  @!P1 LOP3.LUT R5, R5, R4, RZ, 0x3c, !PT ;  /* 0x0000000405059212 */ /* 0x000fc800078e3cff */
[----:B------:R-:W-:-:S04]  /*94b0*/  @!P1 LOP3.LUT R4, R5, R4, RZ, 0x3c, !PT ;  /* 0x0000000405049212 */ /* 0x000fc800078e3cff */
[----:B------:R-:W-:-:S05]  /*94c0*/  @!P1 LOP3.LUT R5, R5, R4, RZ, 0x3c, !PT ;  /* 0x0000000405059212 */ /* 0x000fca00078e3cff */
[----:B------:R0:W-:Y:S01]  /*94d0*/  @!P1 LDGSTS.E.BYPASS.LTC128B.128 [R10+0x19400], desc[UR46][R4.64], !P0 ;  /* 0x19400000040a9fae */ /* 0x0001e2000c101d6e */
[----:B------:R-:W-:Y:S01]  /*94e0*/  ISETP.GE.AND P1, PT, R7, R3, PT ;  /* 0x000000030700720c */ /* 0x000fe20003f26270 */
[----:B------:R-:W-:-:S05]  /*94f0*/  VIADD R7, R12, 0x40 ;  /* 0x000000400c077836 */ /* 0x000fca0000000000 */
[----:B------:R-:W-:Y:S04]  /*9500*/  STL [R1+0x34], R7 ;  /* 0x0000340701007387 */ /* 0x000fe80000100800 */
[----:B0-----:R-:W0:Y:S03]  /*9510*/  SHFL.IDX PT, R4, R0, 0x3, 0x181f ;  /* 0x00781f0000047f89 */ /* 0x001e2600000e0000 */
        /* <DEDUP_REMOVED lines=29> */
[----:B------:R-:W-:-:S03]  /*96f0*/  ISETP.GE.AND P1, PT, R7, R3, PT ;  /* 0x000000030700720c */ /* 0x000fc60003f26270 */
[----:B0-----:R-:W0:Y:S04]  /*9700*/  SHFL.IDX PT, R4, R0, 0x6, 0x181f ;  /* 0x00d81f0000047f89 */ /* 0x001e2800000e0000 */
[----:B------:R-:W1:Y:S06]  /*9710*/  SHFL.IDX PT, R0, R0, 0x7, 0x181f ;  /* 0x00f81f0000007f89 */ /* 0x000e6c00000e0000 */
[----:B0-----:R-:W-:-:S05]  /*9720*/  @!P1 LEA R5, P2, R11, R4, 0x1 ;  /* 0x000000040b059211 */ /* 0x001fca00078408ff */
[----:B------:R-:W-:-:S05]  /*9730*/  @!P1 IMAD.X R4, RZ, RZ, R6, P2 ;  /* 0x000000ffff049224 */ /* 0x000fca00010e0606 */
[----:B------:R-:W-:-:S04]  /*9740*/  @!P1 LOP3.LUT R5, R5, R4, RZ, 0x3c, !PT ;  /* 0x0000000405059212 */ /* 0x000fc800078e3cff */
[----:B------:R-:W-:-:S04]  /*9750*/  @!P1 LOP3.LUT R4, R5, R4, RZ, 0x3c, !PT ;  /* 0x0000000405049212 */ /* 0x000fc800078e3cff */
[----:B------:R-:W-:-:S05]  /*9760*/  @!P1 LOP3.LUT R5, R5, R4, RZ, 0x3c, !PT ;  /* 0x0000000405059212 */ /* 0x000fca00078e3cff */
[----:B------:R0:W-:Y:S04]  /*9770*/  @!P1 LDGSTS.E.BYPASS.LTC128B.128 [R10+0x1b400], desc[UR46][R4.64], !P0 ;  /* 0x1b400000040a9fae */ /* 0x0001e8000c101d6e */
[----:B01----:R0:W2:Y:S02]  /*9780*/  SHFL.IDX PT, R4, R2, 0x7, 0x181f ;  /* 0x00f81f0002047f89 */ /* 0x0030a400000e0000 */
.L_x_328:
[----:B------:R-:W3:Y:S01]  /*9790*/  LDL R5, [R1+0x10] ;  /* 0x0000100001057983 */ /* 0x000ee20000100800 */
[----:B0-----:R-:W0:Y:S02]  /*97a0*/  S2R R2, SR_TID.X ;  /* 0x0000000000027919 */ /* 0x001e240000002100 */
[----:B0-----:R-:W-:-:S05]  /*97b0*/  IMAD.SHL.U32 R2, R2, 0x8, RZ ;  /* 0x0000000802027824 */ /* 0x001fca00078e00ff */
[----:B------:R-:W-:Y:S01]  /*97c0*/  LOP3.LUT R2, R2, 0x38, RZ, 0xc0, !PT ;  /* 0x0000003802027812 */ /* 0x000fe200078ec0ff */
[----:B---3--:R-:W-:-:S05]  /*97d0*/  VIADD R5, R5, 0x70 ;  /* 0x0000007005057836 */ /* 0x008fca0000000000 */
[----:B------:R-:W-:Y:S01]  /*97e0*/  ISETP.GE.AND P1, PT, R5, R3, PT ;  /* 0x000000030500720c */ /* 0x000fe20003f26270 */
[----:B------:R0:W-:-:S12]  /*97f0*/  STL [R1+0x50], R5 ;  /* 0x0000500501007387 */ /* 0x0001d80000100800 */
[----:B------:R-:W-:-:S05]  /*9800*/  @!P1 LEA R2, P2, R2, R0, 0x1 ;  /* 0x0000000002029211 */ /* 0x000fca00078408ff */
[----:B--2---:R-:W-:-:S05]  /*9810*/  @!P1 IMAD.X R3, RZ, RZ, R4, P2 ;  /* 0x000000ffff039224 */ /* 0x004fca00010e0604 */
[----:B------:R-:W-:Y:S01]  /*9820*/  @!PT LDS RZ, [RZ] ;  /* 0x00000000fffff984 */ /* 0x000fe20000000800 */
[----:B------:R-:W-:Y:S01]  /*9830*/  @!PT LDS RZ, [RZ] ;  /* 0x00000000fffff984 */ /* 0x000fe20000000800 */
[----:B------:R-:W-:Y:S01]  /*9840*/  @!PT LDS RZ, [RZ] ;  /* 0x00000000fffff984 */ /* 0x000fe20000000800 */
[----:B------:R1:W-:Y:S01]  /*9850*/  @!P1 LDGSTS.E.BYPASS.LTC128B.128 [R10+0x1bc00], desc[UR46][R2.64], !P0 ;  /* 0x1bc00000020a9fae */ /* 0x0003e2000c101d6e */
[----:B------:R-:W-:Y:S01]  /*9860*/  NOP ;  /* 0x0000000000007918 */ /* 0x000fe20000000000 */
[----:B------:R-:W-:Y:S02]  /*9870*/  SYNCS.ARRIVE.TRANS64.RED.A0T1 RZ, [UR37+0x32400], RZ ;  /* 0x032400ffffff79a7 */ /* 0x000fe40008200425 */
[----:B------:R-:W-:Y:S01]  /*9880*/  ARRIVES.LDGSTSBAR.64.TRANSCNT [UR37+0x32400] ;  /* 0x03240000ff0079b0 */ /* 0x000fe20008000aa5 */
[----:B------:R-:W-:Y:S01]  /*9890*/  NOP ;  /* 0x0000000000007918 */ /* 0x000fe20000000000 */
[----:B------:R-:W-:Y:S01]  /*98a0*/  ULDC.64 UR6, c[0x0][0x3d8] ;  /* 0x0000f60000067ab9 */ /* 0x000fe20000000a00 */
[----:B------:R-:W-:Y:S01]  /*98b0*/  UIADD3 UR4, UR37, 0x22400, URZ ;  /* 0x0002240025047890 */ /* 0x000fe2000fffe03f */
[----:B------:R-:W-:Y:S01]  /*98c0*/  IMAD R0, R9, UR6, RZ ;  /* 0x0000000609007c24 */ /* 0x000fe2000f8e02ff */
[----:B------:R-:W-:Y:S01]  /*98d0*/  SYNCS.ARRIVE.TRANS64.A1T0 RZ, [UR37+0x32400], RZ ;  /* 0x032400ffffff79a7 */ /* 0x000fe20008100025 */
[----:B-1----:R-:W-:Y:S01]  /*98e0*/  IMAD.WIDE.U32 R2, R17, UR6, RZ ;  /* 0x0000000611027c25 */ /* 0x002fe2000f8e00ff */
[----:B------:R-:W-:-:S03]  /*98f0*/  ULOP3.LUT UP0, URZ, UR4, 0x3ff, URZ, 0xc0, !UPT ;  /* 0x000003ff043f7892 */ /* 0x000fc6000f80c03f */
[----:B------:R-:W-:Y:S01]  /*9900*/  IMAD R0, R17, UR7, R0 ;  /* 0x0000000711007c24 */ /* 0x000fe2000f8e0200 */
[----:B------:R0:W-:Y:S02]  /*9910*/  STL.64 [R1+0x40], R2 ;  /* 0x0000400201007387 */ /* 0x0001e40000100a00 */
[----:B------:R-:W-:Y:S01]  /*9920*/  PLOP3.LUT P0, PT, PT, PT, UP0, 0x80, 0x0 ;  /* 0x000000000000781c */ /* 0x000fe20003f0f008 */
[----:B------:R-:W-:-:S05]  /*9930*/  IMAD.IADD R0, R3, 0x1, R0 ;  /* 0x0000000103007824 */ /* 0x000fca00078e0200 */
[----:B------:R0:W-:Y:S07]  /*9940*/  STL [R1+0x54], R0 ;  /* 0x0000540001007387 */ /* 0x0001ee0000100800 */
[----:B------:R-:W-:Y:S05]  /*9950*/  @!P0 BRA `(.L_x_222) ;  /* 0x0000000000408947 */ /* 0x000fea0003800000 */
[----:B0-----:R-:W-:Y:S01]  /*9960*/  MOV R2, 0x0 ;  /* 0x0000000000027802 */ /* 0x001fe20000000f00 */
[----:B------:R-:W-:Y:S01]  /*9970*/  ULDC.64 UR6, c[0x4][0x98] ;  /* 0x0100260000067ab9 */ /* 0x000fe20000000a00 */
[----:B------:R-:W-:Y:S01]  /*9980*/  ULDC.64 UR8, c[0x4][0xa0] ;  /* 0x0100280000087ab9 */ /* 0x000fe20000000a00 */
[----:B------:R-:W-:Y:S01]  /*9990*/  ULDC.64 UR4, c[0x4][0x28] ;  /* 0x01000a0000047ab9 */ /* 0x000fe20000000a00 */
[----:B------:R-:W-:Y:S02]  /*99a0*/  IMAD.U32 R4, RZ, RZ, UR6 ;  /* 0x00000006ff047e24 */ /* 0x000fe4000f8e00ff */
        /* <DEDUP_REMOVED lines=11> */
.L_x_222:
[----:B0-----:R-:W2:Y:S01]  /*9a60*/  LDL.LU R5, [R1+0x54] ;  /* 0x0000540001057983 */ /* 0x001ea20000300800 */
[----:B------:R-:W0:Y:S01]  /*9a70*/  LDC R6, c[0x0][0x448] ;  /* 0x00011200ff067b82 */ /* 0x000e220000000800 */
[----:B------:R-:W-:Y:S01]  /*9a80*/  ULDC.64 UR4, c[0x0][0x3e0] ;  /* 0x0000f80000047ab9 */ /* 0x000fe20000000a00 */
[----:B------:R-:W-:Y:S01]  /*9a90*/  ULDC.64 UR6, c[0x0][0x390] ;  /* 0x0000e40000067ab9 */ /* 0x000fe20000000a00 */
[----:B------:R-:W2:Y:S04]  /*9aa0*/  LDL.LU.64 R2, [R1+0x40] ;  /* 0x0000400001027983 */ /* 0x000ea80000300a00 */
[----:B------:R-:W3:Y:S04]  /*9ab0*/  LDL.LU R0, [R1+0x48] ;  /* 0x0000480001007983 */ /* 0x000ee80000300800 */
[----:B------:R-:W4:Y:S04]  /*9ac0*/  LDL.LU R4, [R1+0x14] ;  /* 0x0000140001047983 */ /* 0x000f280000300800 */
[----:B------:R-:W5:Y:S01]  /*9ad0*/  LDL.LU R7, [R1+0x18] ;  /* 0x0000180001077983 */ /* 0x000f620000300800 */
[----:B------:R-:W1:Y:S01]  /*9ae0*/  S2R R8, SR_TID.X ;  /* 0x0000000000087919 */ /* 0x000e620000002100 */
[----:B0-----:R-:W-:Y:S01]  /*9af0*/  ISETP.NE.AND P0, PT, R6, 0x1, PT ;  /* 0x000000010600780c */ /* 0x001fe20003f05270 */
[----:B-1----:R-:W-:-:S05]  /*9b00*/  IMAD.SHL.U32 R8, R8, 0x8, RZ ;  /* 0x0000000808087824 */ /* 0x002fca00078e00ff */
[----:B------:R-:W-:Y:S01]  /*9b10*/  LOP3.LUT R8, R8, 0x38, RZ, 0xc0, !PT ;  /* 0x0000003808087812 */ /* 0x000fe200078ec0ff */
[----:B--2---:R-:W-:-:S06]  /*9b20*/  IMAD.MOV.U32 R3, RZ, RZ, R5 ;  /* 0x000000ffff037224 */ /* 0x004fcc00078e0005 */
[----:B------:R-:W0:Y:S01]  /*9b30*/  @P0 LDC R5, c[0x0][0x450] ;  /* 0x00011400ff050b82 */ /* 0x000e220000000800 */
[----:B---3--:R-:W-:-:S04]  /*9b40*/  IMAD R0, R0, UR4, RZ ;  /* 0x0000000400007c24 */ /* 0x008fc8000f8e02ff */
[C---:B----4-:R-:W-:Y:S02]  /*9b50*/  IMAD R0, R4.reuse, UR5, R0 ;  /* 0x0000000504007c24 */ /* 0x050fe4000f8e0200 */
[----:B------:R-:W-:Y:S01]  /*9b60*/  IMAD.WIDE.U32 R2, R4, UR4, R2 ;  /* 0x0000000404027c25 */ /* 0x000fe2000f8e0002 */
[----:B------:R-:W-:-:S03]  /*9b70*/  ULDC.64 UR4, c[0x0][0x3d0] ;  /* 0x0000f40000047ab9 */ /* 0x000fc60000000a00 */
[----:B------:R-:W-:Y:S02]  /*9b80*/  IMAD.IADD R3, R3, 0x1, R0 ;  /* 0x0000000103037824 */ /* 0x000fe400078e0200 */
[----:B------:R-:W1:Y:S01]  /*9b90*/  @P0 LDC R0, c[0x0][0x44c] ;  /* 0x00011300ff000b82 */ /* 0x000e620000000800 */
[----:B-----5:R-:W-:Y:S02]  /*9ba0*/  IMAD.MOV.U32 R4, RZ, RZ, R7 ;  /* 0x000000ffff047224 */ /* 0x020fe400078e0007 */
[----:B-1----:R-:W-:-:S05]  /*9bb0*/  @P0 IMAD.HI.U32 R0, R7, R0, RZ ;  /* 0x0000000007000227 */ /* 0x002fca00078e00ff */
[----:B0-----:R-:W-:-:S04]  /*9bc0*/  @P0 SHF.R.U32.HI R4, RZ, R5, R0 ;  /* 0x00000005ff040219 */ /* 0x001fc80000011600 */
[--C-:B------:R-:W-:Y:S01]  /*9bd0*/  SHF.R.S32.HI R5, RZ, 0x1f, R4.reuse ;  /* 0x0000001fff057819 */ /* 0x100fe20000011404 */
[----:B------:R-:W-:Y:S02]  /*9be0*/  IMAD.MOV R0, RZ, RZ, -R4 ;  /* 0x000000ffff007224 */ /* 0x000fe400078e0a04 */
[----:B------:R-:W-:-:S04]  /*9bf0*/  IMAD.WIDE.U32 R2, R4, UR4, R2 ;  /* 0x0000000404027c25 */ /* 0x000fc8000f8e0002 */
[----:B------:R-:W-:Y:S02]  /*9c00*/  IMAD R0, R6, R0, R7 ;  /* 0x0000000006007224 */ /* 0x000fe400078e0207 */
[----:B------:R-:W0:Y:S01]  /*9c10*/  S2R R7, SR_TID.X ;  /* 0x0000000000077919 */ /* 0x000e220000002100 */
[----:B------:R-:W-:-:S04]  /*9c20*/  IMAD R5, R5, UR4, RZ ;  /* 0x0000000405057c24 */ /* 0x000fc8000f8e02ff */
[----:B------:R-:W-:Y:S01]  /*9c30*/  IMAD R4, R4, UR5, R5 ;  /* 0x0000000504047c24 */ /* 0x000fe2000f8e0205 */
[----:B------:R-:W-:-:S03]  /*9c40*/  ULDC.64 UR4, c[0x0][0x3c8] ;  /* 0x0000f20000047ab9 */ /* 0x000fc60000000a00 */
[----:B------:R-:W-:Y:S01]  /*9c50*/  IMAD.IADD R3, R3, 0x1, R4 ;  /* 0x0000000103037824 */ /* 0x000fe200078e0204 */
[----:B------:R-:W-:Y:S01]  /*9c60*/  SHF.R.S32.HI R4, RZ, 0x1f, R0 ;  /* 0x0000001fff047819 */ /* 0x000fe20000011400 */
[----:B------:R-:W-:-:S04]  /*9c70*/  IMAD.WIDE.U32 R2, R0, UR4, R2 ;  /* 0x0000000400027c25 */ /* 0x000fc8000f8e0002 */
[----:B------:R-:W-:Y:S01]  /*9c80*/  IMAD R4, R4, UR4, RZ ;  /* 0x0000000404047c24 */ /* 0x000fe2000f8e02ff */
[----:B------:R-:W-:Y:S01]  /*9c90*/  ULDC UR4, c[0x0][0x3b8] ;  /* 0x0000ee0000047ab9 */ /* 0x000fe20000000800 */
[----:B------:R-:W-:Y:S02]  /*9ca0*/  LEA R5, P4, R2, UR6, 0x1 ;  /* 0x0000000602057c11 */ /* 0x000fe4000f8808ff */
[----:B------:R-:W-:Y:S01]  /*9cb0*/  IMAD R0, R0, UR5, R4 ;  /* 0x0000000500007c24 */ /* 0x000fe2000f8e0204 */
[----:B------:R-:W-:-:S03]  /*9cc0*/  ISETP.GE.AND P0, PT, R8, UR4, PT ;  /* 0x0000000408007c0c */ /* 0x000fc6000bf06270 */
[----:B------:R-:W-:-:S05]  /*9cd0*/  IMAD.IADD R0, R3, 0x1, R0 ;  /* 0x0000000103007824 */ /* 0x000fca00078e0200 */
[----:B------:R-:W-:Y:S01]  /*9ce0*/  LEA.HI.X R4, R2, UR7, R0, 0x1, P4 ;  /* 0x0000000702047c11 */ /* 0x000fe2000a0f0c00 */
[----:B0-----:R-:W-:-:S05]  /*9cf0*/  IMAD.SHL.U32 R7, R7, 0x8, RZ ;  /* 0x0000000807077824 */ /* 0x001fca00078e00ff */
[----:B------:R-:W-:-:S04]  /*9d00*/  LOP3.LUT R7, R7, 0x38, RZ, 0xc0, !PT ;  /* 0x0000003807077812 */ /* 0x000fc800078ec0ff */
[C---:B------:R-:W-:Y:S02]  /*9d10*/  LOP3.LUT R10, R7.reuse, 0x40, RZ, 0xfc, !PT ;  /* 0x00000040070a7812 */ /* 0x040fe400078efcff */
[C---:B------:R-:W-:Y:S02]  /*9d20*/  LOP3.LUT R9, R7.reuse, 0x80, RZ, 0xfc, !PT ;  /* 0x0000008007097812 */ /* 0x040fe400078efcff */
[----:B------:R-:W-:Y:S02]  /*9d30*/  LOP3.LUT R7, R7, 0xc0, RZ, 0xfc, !PT ;  /* 0x000000c007077812 */ /* 0x000fe400078efcff */
[----:B------:R-:W-:Y:S02]  /*9d40*/  ISETP.GE.AND P1, PT, R10, UR4, PT ;  /* 0x000000040a007c0c */ /* 0x000fe4000bf26270 */
[----:B------:R-:W-:Y:S02]  /*9d50*/  ISETP.GE.AND P2, PT, R9, UR4, PT ;  /* 0x0000000409007c0c */ /* 0x000fe4000bf46270 */
[----:B------:R-:W-:Y:S01]  /*9d60*/  ISETP.GE.AND P3, PT, R7, UR4, PT ;  /* 0x0000000407007c0c */ /* 0x000fe2000bf66270 */
[----:B------:R-:W-:-:S03]  /*9d70*/  UMOV UR4, 0xffffffff ;  /* 0xffffffff00047882 */ /* 0x000fc60000000000 */
[----:B------:R-:W-:Y:S09]  /*9d80*/  BRA.DIV UR4, `(.L_x_223) ;  /* 0x0000003e04a07947 */ /* 0x000ff2000b800000 */
[----:B------:R-:W2:Y:S01]  /*9d90*/  LDL.LU R3, [R1+0x10] ;  /* 0x0000100001037983 */ /* 0x000ea20000300800 */
[----:B------:R-:W-:-:S03]  /*9da0*/  ULDC UR4, c[0x0][0x288] ;  /* 0x0000a20000047ab9 */ /* 0x000fc60000000800 */
[----:B------:R-:W3:Y:S04]  /*9db0*/  LDL.LU R9, [R1+0x28] ;  /* 0x0000280001097983 */ /* 0x000ee80000300800 */
[----:B------:R-:W4:Y:S04]  /*9dc0*/  LDL.LU R10, [R1+0x2c] ;  /* 0x00002c00010a7983 */ /* 0x000f280000300800 */
[----:B------:R-:W5:Y:S01]  /*9dd0*/  LDL R7, [R1+0x4] ;  /* 0x0000040001077983 */ /* 0x000f620000100800 */
[----:B------:R-:W-:-:S03]  /*9de0*/  IMAD R0, R6, UR4, RZ ;  /* 0x0000000406007c24 */ /* 0x000fc6000f8e02ff */
[----:B------:R-:W-:Y:S04]  /*9df0*/  SHFL.IDX PT, R2, R4, RZ, 0x181f ;  /* 0x00181fff04027589 */ /* 0x000fe800000e0000 */
[----:B------:R-:W-:Y:S01]  /*9e00*/  SHFL.IDX PT, R6, R4, 0x1, 0x181f ;  /* 0x00381f0004067f89 */ /* 0x000fe200000e0000 */
[-C--:B--2---:R-:W-:Y:S02]  /*9e10*/  ISETP.GE.AND P5, PT, R3, R0.reuse, PT ;  /* 0x000000000300720c */ /* 0x084fe40003fa6270 */
[----:B---3--:R-:W-:Y:S02]  /*9e20*/  ISETP.GE.AND P4, PT, R9, R0, PT ;  /* 0x000000000900720c */ /* 0x008fe40003f86270 */
[----:B------:R-:W2:Y:S04]  /*9e30*/  LDL.LU R9, [R1+0x30] ;  /* 0x0000300001097983 */ /* 0x000ea80000300800 */
[----:B------:R-:W0:Y:S04]  /*9e40*/  SHFL.IDX PT, R3, R5, RZ, 0x181f ;  /* 0x00181fff05037589 */ /* 0x000e2800000e0000 */
[----:B------:R-:W3:Y:S01]  /*9e50*/  LDL.LU R11, [R1+0x34] ;  /* 0x00003400010b7983 */ /* 0x000ee20000300800 */
[----:B0-----:R-:W-:-:S05]  /*9e60*/  @!P5 LEA R3, P6, R8, R3, 0x1 ;  /* 0x000000030803d211 */ /* 0x001fca00078c08ff */
[----:B------:R-:W-:-:S05]  /*9e70*/  @!P5 IMAD.X R2, RZ, RZ, R2, P6 ;  /* 0x000000ffff02d224 */ /* 0x000fca00030e0602 */
[----:B------:R-:W-:-:S04]  /*9e80*/  @!P5 LOP3.LUT R3, R3, R2, RZ, 0x3c, !PT ;  /* 0x000000020303d212 */ /* 0x000fc800078e3cff */
[----:B------:R-:W-:-:S04]  /*9e90*/  @!P5 LOP3.LUT R2, R3, R2, RZ, 0x3c, !PT ;  /* 0x000000020302d212 */ /* 0x000fc800078e3cff */
[----:B------:R-:W-:-:S05]  /*9ea0*/  @!P5 LOP3.LUT R3, R3, R2, RZ, 0x3c, !PT ;  /* 0x000000020303d212 */ /* 0x000fca00078e3cff */
[----:B-----5:R-:W-:Y:S04]  /*9eb0*/  @!P5 LDGSTS.E.BYPASS.LTC128B.128 [R7+0x22400], desc[UR46][R2.64], !P0 ;  /* 0x224000000207dfae */ /* 0x020fe8000c101d6e */
[----:B------:R-:W-:Y:S04]  /*9ec0*/  @!P5 LDGSTS.E.BYPASS.LTC128B.128 [R7+0x26400], desc[UR46][R2.64+0x80], !P1 ;  /* 0x264000800207dfae */ /* 0x000fe8000c901d6e */
[----:B------:R-:W-:Y:S04]  /*9ed0*/  @!P5 LDGSTS.E.BYPASS.LTC128B.128 [R7+0x2a400], desc[UR46][R2.64+0x100], !P2 ;  /* 0x2a4001000207dfae */ /* 0x000fe8000d101d6e */
[----:B------:R0:W-:Y:S04]  /*9ee0*/  @!P5 LDGSTS.E.BYPASS.LTC128B.128 [R7+0x2e400], desc[UR46][R2.64+0x180], !P3 ;  /* 0x2e4001800207dfae */ /* 0x0001e8000d901d6e */
[----:B0-----:R-:W0:Y:S02]  /*9ef0*/  SHFL.IDX PT, R2, R5, 0x1, 0x181f ;  /* 0x00381f0005027f89 */ /* 0x001e2400000e0000 */
[----:B0-----:R-:W-:-:S05]  /*9f00*/  @!P4 LEA R2, P6, R8, R2, 0x1 ;  /* 0x000000020802c211 */ /* 0x001fca00078c08ff */
[----:B------:R-:W-:-:S05]  /*9f10*/  @!P4 IMAD.X R3, RZ, RZ, R6, P6 ;  /* 0x000000ffff03c224 */ /* 0x000fca00030e0606 */
[----:B------:R-:W-:Y:S04]  /*9f20*/  @!P4 LDGSTS.E.BYPASS.LTC128B.128 [R7+0x22c00], desc[UR46][R2.64], !P0 ;  /* 0x22c000000207cfae */ /* 0x000fe8000c101d6e */
[----:B------:R-:W-:Y:S04]  /*9f30*/  @!P4 LDGSTS.E.BYPASS.LTC128B.128 [R7+0x26c00], desc[UR46][R2.64+0x80], !P1 ;  /* 0x26c000800207cfae */ /* 0x000fe8000c901d6e */
[----:B------:R-:W-:Y:S04]  /*9f40*/  @!P4 LDGSTS.E.BYPASS.LTC128B.128 [R7+0x2ac00], desc[UR46][R2.64+0x100], !P2 ;  /* 0x2ac001000207cfae */ /* 0x000fe8000d101d6e */
[----:B------:R0:W-:Y:S01]  /*9f50*/  @!P4 LDGSTS.E.BYPASS.LTC128B.128 [R7+0x2ec00], desc[UR46][R2.64+0x180], !P3 ;  /* 0x2ec001800207cfae */ /* 0x0001e2000d901d6e */
[----:B----4-:R-:W-:-:S03]  /*9f60*/  ISETP.GE.AND P4, PT, R10, R0, PT ;  /* 0x000000000a00720c */ /* 0x010fc60003f86270 */
[----:B------:R-:W4:Y:S04]  /*9f70*/  LDL.LU R10, [R1+0x38] ;  /* 0x00003800010a7983 */ /* 0x000f280000300800 */
[----:B------:R-:W-:Y:S04]  /*9f80*/  SHFL.IDX PT, R6, R4, 0x2, 0x181f ;  /* 0x00581f0004067f89 */ /* 0x000fe800000e0000 */
[----:B0-----:R-:W0:Y:S02]  /*9f90*/  SHFL.IDX PT, R2, R5, 0x2, 0x181f ;  /* 0x00581f0005027f89 */ /* 0x001e2400000e0000 */
[----:B0-----:R-:W-:-:S05]  /*9fa0*/  @!P4 LEA R2, P6, R8, R2, 0x1 ;  /* 0x000000020802c211 */ /* 0x001fca00078c08ff */
[----:B------:R-:W-:-:S05]  /*9fb0*/  @!P4 IMAD.X R3, RZ, RZ, R6, P6 ;  /* 0x000000ffff03c224 */ /* 0x000fca00030e0606 */
[----:B------:R-:W-:Y:S04]  /*9fc0*/  @!P4 LDGSTS.E.BYPASS.LTC128B.128 [R7+0x23400], desc[UR46][R2.64], !P0 ;  /* 0x234000000207cfae */ /* 0x000fe8000c101d6e */
[----:B------:R-:W-:Y:S04]  /*9fd0*/  @!P4 LDGSTS.E.BYPASS.LTC128B.128 [R7+0x27400], desc[UR46][R2.64+0x80], !P1 ;  /* 0x274000800207cfae */ /* 0x000fe8000c901d6e */
[----:B------:R-:W-:Y:S04]  /*9fe0*/  @!P4 LDGSTS.E.BYPASS.LTC128B.128 [R7+0x2b400], desc[UR46][R2.64+0x100], !P2 ;  /* 0x2b4001000207cfae */ /* 0x000fe8000d101d6e */
[----:B------:R0:W-:Y:S01]  /*9ff0*/  @!P4 LDGSTS.E.BYPASS.LTC128B.128 [R7+0x2f400], desc[UR46][R2.64+0x180], !P3 ;  /* 0x2f4001800207cfae */ /* 0x0001e2000d901d6e */
[----:B--2---:R-:W-:-:S03]  /*a000*/  ISETP.GE.AND P4, PT, R9, R0, PT ;  /* 0x000000000900720c */ /* 0x004fc60003f86270 */
[----:B------:R-:W2:Y:S04]  /*a010*/  LDL.LU R9, [R1+0x3c] ;  /* 0x00003c0001097983 */ /* 0x000ea80000300800 */
[----:B0-----:R-:W0:Y:S04]  /*a020*/  SHFL.IDX PT, R2, R5, 0x3, 0x181f ;  /* 0x00781f0005027f89 */ /* 0x001e2800000e0000 */
[----:B------:R-:W1:Y:S02]  /*a030*/  SHFL.IDX PT, R6, R4, 0x3, 0x181f ;  /* 0x00781f0004067f89 */ /* 0x000e6400000e0000 */
[----:B0-----:R-:W-:-:S05]  /*a040*/  @!P4 LEA R2, P6, R8, R2, 0x1 ;  /* 0x000000020802c211 */ /* 0x001fca00078c08ff */
[----:B-1----:R-:W-:Y:S02]  /*a050*/  @!P4 IMAD.X R3, RZ, RZ, R6, P6 ;  /* 0x000000ffff03c224 */ /* 0x002fe400030e0606 */
[----:B------:R-:W-:Y:S04]  /*a060*/  SHFL.IDX PT, R6, R4, 0x4, 0x181f ;  /* 0x00981f0004067f89 */ /* 0x000fe800000e0000 */
[----:B------:R-:W-:Y:S04]  /*a070*/  @!P4 LDGSTS.E.BYPASS.LTC128B.128 [R7+0x23c00], desc[UR46][R2.64], !P0 ;  /* 0x23c000000207cfae */ /* 0x000fe8000c101d6e */
[----:B------:R-:W-:Y:S04]  /*a080*/  @!P4 LDGSTS.E.BYPASS.LTC128B.128 [R7+0x27c00], desc[UR46][R2.64+0x80], !P1 ;  /* 0x27c000800207cfae */ /* 0x000fe8000c901d6e */
[----:B------:R-:W-:Y:S04]  /*a090*/  @!P4 LDGSTS.E.BYPASS.LTC128B.128 [R7+0x2bc00], desc[UR46][R2.64+0x100], !P2 ;  /* 0x2bc001000207cfae */ /* 0x000fe8000d101d6e */
[----:B------:R0:W-:Y:S01]  /*a0a0*/  @!P4 LDGSTS.E.BYPASS.LTC128B.128 [R7+0x2fc00], desc[UR46][R2.64+0x180], !P3 ;  /* 0x2fc001800207cfae */ /* 0x0001e2000d901d6e */
[----:B---3--:R-:W-:-:S03]  /*a0b0*/  ISETP.GE.AND P4, PT, R11, R0, PT ;  /* 0x000000000b00720c */ /* 0x008fc60003f86270 */
[----:B0-----:R-:W0:Y:S10]  /*a0c0*/  SHFL.IDX PT, R2, R5, 0x4, 0x181f ;  /* 0x00981f0005027f89 */ /* 0x001e3400000e0000 */
[----:B0-----:R-:W-:-:S05]  /*a0d0*/  @!P4 LEA R2, P6, R8, R2, 0x1 ;  /* 0x000000020802c211 */ /* 0x001fca00078c08ff */
[----:B------:R-:W-:Y:S02]  /*a0e0*/  @!P4 IMAD.X R3, RZ, RZ, R6, P6 ;  /* 0x000000ffff03c224 */ /* 0x000fe400030e0606 */
[----:B------:R-:W-:Y:S04]  /*a0f0*/  SHFL.IDX PT, R6, R4, 0x5, 0x181f ;  /* 0x00b81f0004067f89 */ /* 0x000fe800000e0000 */
[----:B------:R-:W-:Y:S04]  /*a100*/  @!P4 LDGSTS.E.BYPASS.LTC128B.128 [R7+0x24400], desc[UR46][R2.64], !P0 ;  /* 0x244000000207cfae */ /* 0x000fe8000c101d6e */
[----:B------:R-:W-:Y:S04]  /*a110*/  @!P4 LDGSTS.E.BYPASS.LTC128B.128 [R7+0x28400], desc[UR46][R2.64+0x80], !P1 ;  /* 0x284000800207cfae */ /* 0x000fe8000c901d6e */
[----:B------:R-:W-:Y:S04]  /*a120*/  @!P4 LDGSTS.E.BYPASS.LTC128B.128 [R7+0x2c400], desc[UR46][R2.64+0x100], !P2 ;  /* 0x2c4001000207cfae */ /* 0x000fe8000d101d6e */
[----:B------:R0:W-:Y:S04]  /*a130*/  @!P4 LDGSTS.E.BYPASS.LTC128B.128 [R7+0x30400], desc[UR46][R2.64+0x180], !P3 ;  /* 0x304001800207cfae */ /* 0x0001e8000d901d6e */
[----:B0-----:R-:W0:Y:S01]  /*a140*/  SHFL.IDX PT, R2, R5, 0x5, 0x181f ;  /* 0x00b81f0005027f89 */ /* 0x001e2200000e0000 */
[----:B----4-:R-:W-:-:S13]  /*a150*/  ISETP.GE.AND P4, PT, R10, R0, PT ;  /* 0x000000000a00720c */ /* 0x010fda0003f86270 */
        /* <DEDUP_REMOVED lines=8> */
[----:B--2---:R-:W-:-:S13]  /*a1e0*/  ISETP.GE.AND P4, PT, R9, R0, PT ;  /* 0x000000000900720c */ /* 0x004fda0003f86270 */
[----:B0-----:R-:W-:-:S05]  /*a1f0*/  @!P4 LEA R2, P6, R8, R2, 0x1 ;  /* 0x000000020802c211 */ /* 0x001fca00078c08ff */
[----:B------:R-:W-:Y:S02]  /*a200*/  @!P4 IMAD.X R3, RZ, RZ, R6, P6 ;  /* 0x000000ffff03c224 */ /* 0x000fe400030e0606 */
[----:B------:R0:W1:Y:S04]  /*a210*/  SHFL.IDX PT, R6, R4, 0x7, 0x181f ;  /* 0x00f81f0004067f89 */ /* 0x00006800000e0000 */
[----:B------:R-:W-:Y:S04]  /*a220*/  @!P4 LDGSTS.E.BYPASS.LTC128B.128 [R7+0x25400], desc[UR46][R2.64], !P0 ;  /* 0x254000000207cfae */ /* 0x000fe8000c101d6e */
[----:B------:R-:W-:Y:S04]  /*a230*/  @!P4 LDGSTS.E.BYPASS.LTC128B.128 [R7+0x29400], desc[UR46][R2.64+0x80], !P1 ;  /* 0x294000800207cfae */ /* 0x000fe8000c901d6e */
[----:B------:R-:W-:Y:S04]  /*a240*/  @!P4 LDGSTS.E.BYPASS.LTC128B.128 [R7+0x2d400], desc[UR46][R2.64+0x100], !P2 ;  /* 0x2d4001000207cfae */ /* 0x000fe8000d101d6e */
[----:B------:R2:W-:Y:S04]  /*a250*/  @!P4 LDGSTS.E.BYPASS.LTC128B.128 [R7+0x31400], desc[UR46][R2.64+0x180], !P3 ;  /* 0x314001800207cfae */ /* 0x0005e8000d901d6e */
[----:B-12---:R0:W2:Y:S02]  /*a260*/  SHFL.IDX PT, R2, R5, 0x7, 0x181f ;  /* 0x00f81f0005027f89 */ /* 0x0060a400000e0000 */
.L_x_346:
[----:B------:R-:W3:Y:S01]  /*a270*/  LDL.LU R7, [R1+0x50] ;  /* 0x0000500001077983 */ /* 0x000ee20000300800 */
[----:B------:R-:W-:Y:S01]  /*a280*/  BSSY B0, `(.L_x_224) ;  /* 0x000000d000007945 */ /* 0x000fe20003800000 */
[----:B---3--:R-:W-:-:S13]  /*a290*/  ISETP.GE.AND P4, PT, R7, R0, PT ;  /* 0x000000000700720c */ /* 0x008fda0003f86270 */
[----:B------:R-:W-:Y:S05]  /*a2a0*/  @P4 BRA `(.L_x_225) ;  /* 0x0000000000284947 */ /* 0x000fea0003800000 */
[----:B------:R-:W3:Y:S01]  /*a2b0*/  LDL R7, [R1+0x4] ;  /* 0x0000040001077983 */ /* 0x000ee20000100800 */
[----:B--2---:R-:W-:-:S05]  /*a2c0*/  LEA R2, P4, R8, R2, 0x1 ;  /* 0x0000000208027211 */ /* 0x004fca00078808ff */
[----:B------:R-:W-:-:S05]  /*a2d0*/  IMAD.X R3, RZ, RZ, R6, P4 ;  /* 0x000000ffff037224 */ /* 0x000fca00020e0606 */
[----:B------:R-:W-:Y:S01]  /*a2e0*/  @!PT LDS RZ, [RZ] ;  /* 0x00000000fffff984 */ /* 0x000fe20000000800 */
[----:B------:R-:W-:Y:S01]  /*a2f0*/  @!PT LDS RZ, [RZ] ;  /* 0x00000000fffff984 */ /* 0x000fe20000000800 */
[----:B------:R-:W-:Y:S01]  /*a300*/  @!PT LDS RZ, [RZ] ;  /* 0x00000000fffff984 */ /* 0x000fe20000000800 */
[----:B---3--:R1:W-:Y:S04]  /*a310*/  LDGSTS.E.BYPASS.LTC128B.128 [R7+0x25c00], desc[UR46][R2.64], !P0 ;  /* 0x25c0000002077fae */ /* 0x0083e8000c101d6e */
[----:B------:R1:W-:Y:S04]  /*a320*/  LDGSTS.E.BYPASS.LTC128B.128 [R7+0x29c00], desc[UR46][R2.64+0x80], !P1 ;  /* 0x29c0008002077fae */ /* 0x0003e8000c901d6e */
[----:B------:R1:W-:Y:S04]  /*a330*/  LDGSTS.E.BYPASS.LTC128B.128 [R7+0x2dc00], desc[UR46][R2.64+0x100], !P2 ;  /* 0x2dc0010002077fae */ /* 0x0003e8000d101d6e */
[----:B------:R1:W-:Y:S02]  /*a340*/  LDGSTS.E.BYPASS.LTC128B.128 [R7+0x31c00], desc[UR46][R2.64+0x180], !P3 ;  /* 0x31c0018002077fae */ /* 0x0003e4000d901d6e */
.L_x_225:
[----:B------:R-:W-:Y:S05]  /*a350*/  BSYNC B0 ;  /* 0x0000000000007941 */ /* 0x000fea0003800000 */
.L_x_224:
[----:B-12---:R-:W2:Y:S01]  /*a360*/  LDL R2, [R1+0x5c] ;  /* 0x00005c0001027983 */ /* 0x006ea20000100800 */
        /* <DEDUP_REMOVED lines=9> */
[----:B-1----:R-:W-:Y:S05]  /*a400*/  @!P0 BRA `(.L_x_227) ;  /* 0x00000044005c8947 */ /* 0x002fea0003800000 */
.L_x_347:
[----:B------:R-:W-:Y:S05]  /*a410*/  BSYNC B0 ;  /* 0x0000000000007941 */ /* 0x000fea0003800000 */
.L_x_226:
[----:B------:R-:W-:Y:S01]  /*a420*/  LOP3.LUT P0, RZ, R18, 0x2, RZ, 0xc0, !PT ;  /* 0x0000000212ff7812 */ /* 0x000fe2000780c0ff */
[----:B------:R-:W-:-:S12]  /*a430*/  BSSY B0, `(.L_x_228) ;  /* 0x0000059000007945 */ /* 0x000fd80003800000 */
[----:B------:R-:W-:Y:S05]  /*a440*/  @!P0 BRA `(.L_x_229) ;  /* 0x00000004005c8947 */ /* 0x000fea0003800000 */
[----:B0-----:R-:W2:Y:S01]  /*a450*/  LDL R4, [R1+0x8] ;  /* 0x0000080001047983 */ /* 0x001ea20000100800 */
[----:B------:R-:W-:Y:S01]  /*a460*/  LEA R2, R19, UR37, 0x3 ;  /* 0x0000002513027c11 */ /* 0x000fe2000f8e18ff */
[----:B------:R-:W-:Y:S01]  /*a470*/  BSSY B1, `(.L_x_230) ;  /* 0x0000007000017945 */ /* 0x000fe20003800000 */
[----:B-1----:R-:W0:Y:S02]  /*a480*/  S2R R3, SR_TID.X ;  /* 0x0000000000037919 */ /* 0x002e240000002100 */
[----:B0-----:R-:W-:-:S04]  /*a490*/  LOP3.LUT R3, R3, 0x7f, RZ, 0xc0, !PT ;  /* 0x0000007f03037812 */ /* 0x001fc800078ec0ff */
[----:B------:R-:W-:Y:S02]  /*a4a0*/  ISETP.NE.AND P1, PT, R3, RZ, PT ;  /* 0x000000ff0300720c */ /* 0x000fe40003f25270 */
[----:B--2---:R-:W-:-:S04]  /*a4b0*/  SHF.L.U32 R0, R4, 0x1f, RZ ;  /* 0x0000001f04007819 */ /* 0x004fc800000006ff */
[----:B------:R-:W0:Y:S02]  /*a4c0*/  SYNCS.PHASECHK.TRANS64.TRYWAIT P0, [R2+URZ+0x32460], R0 ;  /* 0x03246000020075a7 */ /* 0x000e24000800017f */
[----:B0-----:R-:W-:Y:S05]  /*a4d0*/  @!P0 BRA `(.L_x_231) ;  /* 0x0000004400408947 */ /* 0x001fea0003800000 */
.L_x_348:
[----:B------:R-:W-:Y:S05]  /*a4e0*/  BSYNC B1 ;  /* 0x0000000000017941 */ /* 0x000fea0003800000 */
.L_x_230:
        /* <DEDUP_REMOVED lines=9> */
.L_x_233:
[----:B------:R-:W-:Y:S05]  /*a580*/  BSYNC B1 ;  /* 0x0000000000017941 */ /* 0x000fea0003800000 */
.L_x_232:
        /* <DEDUP_REMOVED lines=12> */
.L_x_234:
        /* <DEDUP_REMOVED lines=15> */
.L_x_235:
        /* <DEDUP_REMOVED lines=15> */
.L_x_236:
        /* <DEDUP_REMOVED lines=15> */
.L_x_237:
        /* <DEDUP_REMOVED lines=10> */
.L_x_229:
[----:B------:R-:W-:Y:S05]  /*a9c0*/  BSYNC B0 ;  /* 0x0000000000007941 */ /* 0x000fea0003800000 */
.L_x_228:
[----:B0-----:R-:W2:Y:S04]  /*a9d0*/  LDL.LU R4, [R1+0x58] ;  /* 0x0000580001047983 */ /* 0x001ea80000300800 */
[----:B------:R-:W3:Y:S01]  /*a9e0*/  LDL.LU R7, [R1+0x8] ;  /* 0x0000080001077983 */ /* 0x000ee20000300800 */
[----:B------:R-:W-:-:S05]  /*a9f0*/  VIADD R19, R19, 0x1 ;  /* 0x0000000113137836 */ /* 0x000fca0000000000 */
[----:B------:R-:W-:-:S04]  /*aa00*/  ISETP.NE.AND P0, PT, R19, 0x2, PT ;  /* 0x000000021300780c */ /* 0x000fc80003f05270 */
[----:B-1----:R-:W-:Y:S02]  /*aa10*/  SEL R0, RZ, 0x1, P0 ;  /* 0x00000001ff007807 */ /* 0x002fe40000000000 */
[----:B------:R-:W-:Y:S02]  /*aa20*/  SEL R19, R19, RZ, P0 ;  /* 0x000000ff13137207 */ /* 0x000fe40000000000 */
[----:B--2---:R-:W-:Y:S02]  /*aa30*/  ISETP.GE.AND P1, PT, R4, 0x61, PT ;  /* 0x000000610400780c */ /* 0x004fe40003f26270 */
[----:B---3--:R-:W-:-:S05]  /*aa40*/  LOP3.LUT R7, R7, R0, RZ, 0x3c, !PT ;  /* 0x0000000007077212 */ /* 0x008fca00078e3cff */
[----:B------:R0:W-:Y:S06]  /*aa50*/  STL [R1+0x8], R7 ;  /* 0x0000080701007387 */ /* 0x0001ec0000100800 */
        /* <DEDUP_REMOVED lines=10> */
[----:B------:R-:W-:Y:S01]  /*ab00*/  LOP3.LUT P2, RZ, R18, 0x2, RZ, 0xc0, !PT ;  /* 0x0000000212ff7812 */ /* 0x000fe2000784c0ff */
[----:B------:R-:W-:-:S12]  /*ab10*/  BSSY B0, `(.L_x_240) ;  /* 0x0000091000007945 */ /* 0x000fd80003800000 */
[----:B------:R-:W-:Y:S05]  /*ab20*/  @!P2 BRA `(.L_x_241) ;  /* 0x00000008003ca947 */ /* 0x000fea0003800000 */
[----:B------:R-:W-:-:S13]  /*ab30*/  LOP3.LUT P2, RZ, R18, 0x1, RZ, 0xc0, !PT ;  /* 0x0000000112ff7812 */ /* 0x000fda000784c0ff */
[----:B------:R-:W-:Y:S05]  /*ab40*/  @!P2 BRA `(.L_x_242) ;  /* 0x000000000050a947 */ /* 0x000fea0003800000 */
[----:B------:R-:W2:Y:S01]  /*ab50*/  LDL R9, [R1+0xc] ;  /* 0x00000c0001097983 */ /* 0x000ea20000100800 */
[----:B------:R-:W1:Y:S01]  /*ab60*/  LDC R5, c[0x0][0x43c] ;  /* 0x00010f00ff057b82 */ /* 0x000e620000000800 */
[----:B------:R-:W-:Y:S02]  /*ab70*/  ULDC.64 UR4, c[0x0][0x428] ;  /* 0x00010a0000047ab9 */ /* 0x000fe40000000a00 */
[----:B------:R-:W3:Y:S01]  /*ab80*/  LDL R8, [R1] ;  /* 0x0000000001087983 */ /* 0x000ee20000100800 */
[----:B-1----:R-:W-:-:S13]  /*ab90*/  ISETP.NE.AND P0, PT, R5, 0x1, PT ;  /* 0x000000010500780c */ /* 0x002fda0003f05270 */
[----:B------:R-:W1:Y:S02]  /*aba0*/  @P0 LDC.64 R2, c[0x0][0x440] ;  /* 0x00011000ff020b82 */ /* 0x000e640000000a00 */
[----:B-1----:R-:W-:-:S04]  /*abb0*/  @P0 IMAD.HI.U32 R4, R0, R2, RZ ;  /* 0x0000000200040227 */ /* 0x002fc800078e00ff */
[----:B------:R-:W-:Y:S01]  /*abc0*/  IMAD.MOV.U32 R2, RZ, RZ, R0 ;  /* 0x000000ffff027224 */ /* 0x000fe200078e0000 */
[----:B------:R-:W-:-:S05]  /*abd0*/  @P0 SHF.R.U32.HI R2, RZ, R3, R4 ;  /* 0x00000003ff020219 */ /* 0x000fca0000011604 */
[----:B------:R-:W-:-:S04]  /*abe0*/  IMAD.MOV R3, RZ, RZ, -R2 ;  /* 0x000000ffff037224 */ /* 0x000fc800078e0a02 */
[----:B------:R-:W-:Y:S01]  /*abf0*/  IMAD R0, R5, R3, R0 ;  /* 0x0000000305007224 */ /* 0x000fe200078e0200 */
[----:B------:R-:W-:Y:S01]  /*ac00*/  SHF.R.S32.HI R3, RZ, 0x1f, R2 ;  /* 0x0000001fff037819 */ /* 0x000fe20000011402 */
[----:B--2---:R-:W-:-:S04]  /*ac10*/  IMAD R4, R9, UR4, RZ ;  /* 0x0000000409047c24 */ /* 0x004fc8000f8e02ff */
[C---:B---3--:R-:W-:Y:S02]  /*ac20*/  IMAD R4, R8.reuse, UR5, R4 ;  /* 0x0000000508047c24 */ /* 0x048fe4000f8e0204 */
[----:B------:R-:W-:Y:S01]  /*ac30*/  IMAD.WIDE.U32 R2, R8, UR4, R2 ;  /* 0x0000000408027c25 */ /* 0x000fe2000f8e0002 */
[----:B------:R-:W-:-:S03]  /*ac40*/  ULDC.64 UR4, c[0x0][0x418] ;  /* 0x0001060000047ab9 */ /* 0x000fc60000000a00 */
[----:B------:R-:W-:Y:S01]  /*ac50*/  IMAD.IADD R3, R4, 0x1, R3 ;  /* 0x0000000104037824 */ /* 0x000fe200078e0203 */
[----:B------:R-:W-:-:S04]  /*ac60*/  LEA R4, P0, R2, UR4, 0x2 ;  /* 0x0000000402047c11 */ /* 0x000fc8000f8010ff */
[----:B------:R-:W-:-:S05]  /*ac70*/  LEA.HI.X R5, R2, UR5, R3, 0x2, P0 ;  /* 0x0000000502057c11 */ /* 0x000fca00080f1403 */
[----:B------:R1:W5:Y:S04]  /*ac80*/  LDG.E R16, desc[UR46][R4.64] ;  /* 0x0000002e04107981 */ /* 0x000368000c1e1900 */
.L_x_242:
        /* <DEDUP_REMOVED lines=8> */
.L_x_349:
[----:B------:R-:W-:Y:S05]  /*ad10*/  BSYNC B1 ;  /* 0x0000000000017941 */ /* 0x000fea0003800000 */
.L_x_243:
        /* <DEDUP_REMOVED lines=9> */
.L_x_246:
[----:B------:R-:W-:Y:S05]  /*adb0*/  BSYNC B1 ;  /* 0x0000000000017941 */ /* 0x000fea0003800000 */
.L_x_245:
        /* <DEDUP_REMOVED lines=12> */
.L_x_247:
        /* <DEDUP_REMOVED lines=13> */
.L_x_350:
[----:B------:R-:W-:Y:S05]  /*af50*/  BSYNC B1 ;  /* 0x0000000000017941 */ /* 0x000fea0003800000 */
.L_x_248:
        /* <DEDUP_REMOVED lines=11> */
.L_x_251:
[----:B------:R-:W-:Y:S05]  /*b010*/  BSYNC B1 ;  /* 0x0000000000017941 */ /* 0x000fea0003800000 */
.L_x_250:
        /* <DEDUP_REMOVED lines=9> */
.L_x_252:
        /* <DEDUP_REMOVED lines=15> */
.L_x_253:
        /* <DEDUP_REMOVED lines=15> */
.L_x_254:
        /* <DEDUP_REMOVED lines=15> */
.L_x_255:
        /* <DEDUP_REMOVED lines=10> */
.L_x_241:
[----:B------:R-:W-:Y:S05]  /*b420*/  BSYNC B0 ;  /* 0x0000000000007941 */ /* 0x000fea0003800000 */
.L_x_240:
[----:B------:R-:W2:Y:S04]  /*b430*/  LDL.LU R5, [R1+0x8] ;  /* 0x0000080001057983 */ /* 0x000ea80000300800 */
[----:B------:R-:W3:Y:S01]  /*b440*/  LDL.LU R4, [R1+0x20] ;  /* 0x0000200001047983 */ /* 0x000ee20000300800 */
[----:B------:R-:W-:-:S05]  /*b450*/  VIADD R19, R19, 0x1 ;  /* 0x0000000113137836 */ /* 0x000fca0000000000 */
[----:B------:R-:W-:-:S04]  /*b460*/  ISETP.NE.AND P0, PT, R19, 0x2, PT ;  /* 0x000000021300780c */ /* 0x000fc80003f05270 */
[----:B------:R-:W-:Y:S02]  /*b470*/  SEL R0, RZ, 0x1, P0 ;  /* 0x00000001ff007807 */ /* 0x000fe40000000000 */
[----:B------:R-:W-:Y:S02]  /*b480*/  SEL R19, R19, RZ, P0 ;  /* 0x000000ff13137207 */ /* 0x000fe40000000000 */
[----:B--2---:R-:W-:Y:S01]  /*b490*/  LOP3.LUT R5, R5, R0, RZ, 0x3c, !PT ;  /* 0x0000000005057212 */ /* 0x004fe200078e3cff */
[----:B---3--:R-:W-:-:S04]  /*b4a0*/  VIADD R0, R4, 0xfffffffd ;  /* 0xfffffffd04007836 */ /* 0x008fc80000000000 */
[----:B------:R1:W-:Y:S03]  /*b4b0*/  STL [R1+0x8], R5 ;  /* 0x0000080501007387 */ /* 0x0003e60000100800 */
.L_x_239:
[----:B------:R-:W2:Y:S01]  /*b4c0*/  LDL.LU R2, [R1+0x1c] ;  /* 0x00001c0001027983 */ /* 0x000ea20000300800 */
[----:B------:R-:W-:Y:S01]  /*b4d0*/  IMAD.MOV R6, RZ, RZ, -R6 ;  /* 0x000000ffff067224 */ /* 0x000fe200078e0a06 */
[----:B------:R-:W-:Y:S04]  /*b4e0*/  BSSY B0, `(.L_x_238) ;  /* 0x000013b000007945 */ /* 0x000fe80003800000 */
[----:B--2---:R-:W-:-:S13]  /*b4f0*/  ISETP.NE.AND P0, PT, R2, R6, PT ;  /* 0x000000060200720c */ /* 0x004fda0003f05270 */
[----:B------:R-:W-:Y:S05]  /*b500*/  @!P0 BRA `(.L_x_256) ;  /* 0x0000001000e08947 */ /* 0x000fea0003800000 */
.L_x_289:
[----:B------:R-:W-:Y:S01]  /*b510*/  LOP3.LUT P0, RZ, R18, 0x2, RZ, 0xc0, !PT ;  /* 0x0000000212ff7812 */ /* 0x000fe2000780c0ff */
[----:B------:R-:W-:-:S12]  /*b520*/  BSSY B1, `(.L_x_257) ;  /* 0x0000093000017945 */ /* 0x000fd80003800000 */
[----:B--2---:R-:W-:Y:S05]  /*b530*/  @!P0 BRA `(.L_x_258) ;  /* 0x0000000800448947 */ /* 0x004fea0003800000 */
[----:B------:R-:W-:Y:S01]  /*b540*/  LOP3.LUT P0, RZ, R18, 0x1, RZ, 0xc0, !PT ;  /* 0x0000000112ff7812 */ /* 0x000fe2000780c0ff */
[----:B------:R-:W-:-:S12]  /*b550*/  IMAD.MOV.U32 R6, RZ, RZ, R0 ;  /* 0x000000ffff067224 */ /* 0x000fd800078e0000 */
[----:B------:R-:W-:Y:S05]  /*b560*/  @!P0 BRA `(.L_x_259) ;  /* 0x0000000000508947 */ /* 0x000fea0003800000 */
[----:B0-----:R-:W2:Y:S01]  /*b570*/  LDL R7, [R1+0xc] ;  /* 0x00000c0001077983 */ /* 0x001ea20000100800 */
[----:B------:R-:W0:Y:S01]  /*b580*/  LDC R6, c[0x0][0x43c] ;  /* 0x00010f00ff067b82 */ /* 0x000e220000000800 */
[----:B------:R-:W-:Y:S02]  /*b590*/  ULDC.64 UR4, c[0x0][0x428] ;  /* 0x00010a0000047ab9 */ /* 0x000fe40000000a00 */
[----:B-1----:R-:W3:Y:S01]  /*b5a0*/  LDL R5, [R1] ;  /* 0x0000000001057983 */ /* 0x002ee20000100800 */
[----:B0-----:R-:W-:-:S13]  /*b5b0*/  ISETP.NE.AND P0, PT, R6, 0x1, PT ;  /* 0x000000010600780c */ /* 0x001fda0003f05270 */
[----:B------:R-:W0:Y:S02]  /*b5c0*/  @P0 LDC.64 R2, c[0x0][0x440] ;  /* 0x00011000ff020b82 */ /* 0x000e240000000a00 */
[----:B0-----:R-:W-:-:S04]  /*b5d0*/  @P0 IMAD.HI.U32 R4, R0, R2, RZ ;  /* 0x0000000200040227 */ /* 0x001fc800078e00ff */
        /* <DEDUP_REMOVED lines=13> */
.L_x_259:
[----:B------:R-:W3:Y:S01]  /*b6b0*/  LDL R2, [R1+0x8] ;  /* 0x0000080001027983 */ /* 0x000ee20000100800 */
        /* <DEDUP_REMOVED lines=8> */
.L_x_351:
[----:B------:R-:W-:Y:S05]  /*b740*/  BSYNC B2 ;  /* 0x0000000000027941 */ /* 0x000fea0003800000 */
.L_x_260:
        /* <DEDUP_REMOVED lines=9> */
.L_x_263:
[----:B------:R-:W-:Y:S05]  /*b7e0*/  BSYNC B2 ;  /* 0x0000000000027941 */ /* 0x000fea0003800000 */
.L_x_262:
        /* <DEDUP_REMOVED lines=8> */
[----:B-1----:R-:W-:Y:S01]  /*b870*/  VIADD R5, R4, 0x32430 ;  /* 0x0003243004057836 */ /* 0x002fe20000000000 */
[----:B------:R-:W-:Y:S01]  /*b880*/  UMOV UR6, 0x0 ;  /* 0x0000000000067882 */ /* 0x000fe20000000000 */
[----:B------:R-:W-:Y:S01]  /*b890*/  VIADD R3, R3, 0x1c400 ;  /* 0x0001c40003037836 */ /* 0x000fe20000000000 */
[----:B------:R-:W-:-:S09]  /*b8a0*/  UMOV UR7, 0x14f00000 ;  /* 0x14f0000000077882 */ /* 0x000fd20000000000 */
.L_x_264:
        /* <DEDUP_REMOVED lines=13> */
.L_x_352:
[----:B------:R-:W-:Y:S05]  /*b980*/  BSYNC B2 ;  /* 0x0000000000027941 */ /* 0x000fea0003800000 */
.L_x_265:
        /* <DEDUP_REMOVED lines=11> */
.L_x_268:
[----:B------:R-:W-:Y:S05]  /*ba40*/  BSYNC B2 ;  /* 0x0000000000027941 */ /* 0x000fea0003800000 */
.L_x_267:
        /* <DEDUP_REMOVED lines=9> */
.L_x_269:
        /* <DEDUP_REMOVED lines=15> */
.L_x_270:
        /* <DEDUP_REMOVED lines=15> */
.L_x_271:
        /* <DEDUP_REMOVED lines=15> */
.L_x_272:
        /* <DEDUP_REMOVED lines=10> */
.L_x_258:
[----:B------:R-:W-:Y:S05]  /*be50*/  BSYNC B1 ;  /* 0x0000000000017941 */ /* 0x000fea0003800000 */
.L_x_257:
[----:B------:R-:W2:Y:S01]  /*be60*/  LDL.LU R2, [R1+0x8] ;  /* 0x0000080001027983 */ /* 0x000ea20000300800 */
[----:B------:R-:W-:Y:S01]  /*be70*/  LOP3.LUT P2, RZ, R18, 0x2, RZ, 0xc0, !PT ;  /* 0x0000000212ff7812 */ /* 0x000fe2000784c0ff */
[----:B0-----:R-:W-:Y:S01]  /*be80*/  VIADD R7, R19, 0x1 ;  /* 0x0000000113077836 */ /* 0x001fe20000000000 */
[----:B------:R-:W-:Y:S04]  /*be90*/  BSSY B1, `(.L_x_273) ;  /* 0x0000096000017945 */ /* 0x000fe80003800000 */
[----:B------:R-:W-:-:S04]  /*bea0*/  ISETP.NE.AND P0, PT, R7, 0x2, PT ;  /* 0x000000020700780c */ /* 0x000fc80003f05270 */
[----:B------:R-:W-:Y:S02]  /*beb0*/  SEL R6, RZ, 0x1, P0 ;  /* 0x00000001ff067807 */ /* 0x000fe40000000000 */
[----:B------:R-:W-:Y:S02]  /*bec0*/  SEL R7, R7, RZ, P0 ;  /* 0x000000ff07077207 */ /* 0x000fe40000000000 */
[----:B--2---:R-:W-:Y:S01]  /*bed0*/  LOP3.LUT R6, R2, R6, RZ, 0x3c, !PT ;  /* 0x0000000602067212 */ /* 0x004fe200078e3cff */
[----:B------:R-:W-:Y:S06]  /*bee0*/  @!P2 BRA `(.L_x_274) ;  /* 0x000000080040a947 */ /* 0x000fec0003800000 */
[----:B------:R-:W-:Y:S01]  /*bef0*/  LOP3.LUT P2, RZ, R18, 0x1, RZ, 0xc0, !PT ;  /* 0x0000000112ff7812 */ /* 0x000fe2000784c0ff */
[----:B------:R-:W-:-:S12]  /*bf00*/  VIADD R8, R0, 0xffffffff ;  /* 0xffffffff00087836 */ /* 0x000fd80000000000 */
[----:B------:R-:W-:Y:S05]  /*bf10*/  @!P2 BRA `(.L_x_275) ;  /* 0x000000000050a947 */ /* 0x000fea0003800000 */
[----:B------:R-:W2:Y:S01]  /*bf20*/  LDL R10, [R1+0xc] ;  /* 0x00000c00010a7983 */ /* 0x000ea20000100800 */
[----:B------:R-:W0:Y:S01]  /*bf30*/  LDC R4, c[0x0][0x43c] ;  /* 0x00010f00ff047b82 */ /* 0x000e220000000800 */
[----:B------:R-:W-:Y:S02]  /*bf40*/  ULDC.64 UR4, c[0x0][0x428] ;  /* 0x00010a0000047ab9 */ /* 0x000fe40000000a00 */
[----:B------:R-:W3:Y:S01]  /*bf50*/  LDL R9, [R1] ;  /* 0x0000000001097983 */ /* 0x000ee20000100800 */
[----:B0-----:R-:W-:-:S13]  /*bf60*/  ISETP.NE.AND P0, PT, R4, 0x1, PT ;  /* 0x000000010400780c */ /* 0x001fda0003f05270 */
        /* <DEDUP_REMOVED lines=15> */
.L_x_275:
        /* <DEDUP_REMOVED lines=8> */
.L_x_353:
[----:B------:R-:W-:Y:S05]  /*c0e0*/  BSYNC B2 ;  /* 0x0000000000027941 */ /* 0x000fea0003800000 */
.L_x_276:
        /* <DEDUP_REMOVED lines=9> */
.L_x_279:
[----:B------:R-:W-:Y:S05]  /*c180*/  BSYNC B2 ;  /* 0x0000000000027941 */ /* 0x000fea0003800000 */
.L_x_278:
[----:B------:R-:W-:Y:S01]  /*c190*/  IMAD.MOV.U32 R10, RZ, RZ, RZ ;  /* 0x000000ffff0a7224 */ /* 0x000fe200078e00ff */
[----:B------:R-:W-:Y:S01]  /*c1a0*/  UIADD3 UR4, UP0, UR40, 0x370, URZ ;  /* 0x0000037028047890 */ /* 0x000fe2000ff1e03f */
[----:B------:R-:W-:Y:S01]  /*c1b0*/  IMAD.U32 R9, RZ, RZ, UR37 ;  /* 0x00000025ff097e24 */ /* 0x000fe2000f8e00ff */
        /* <DEDUP_REMOVED lines=9> */
.L_x_280:
        /* <DEDUP_REMOVED lines=13> */
.L_x_354:
[----:B------:R-:W-:Y:S05]  /*c320*/  BSYNC B2 ;  /* 0x0000000000027941 */ /* 0x000fea0003800000 */
.L_x_281:
        /* <DEDUP_REMOVED lines=11> */
.L_x_284:
[----:B------:R-:W-:Y:S05]  /*c3e0*/  BSYNC B2 ;  /* 0x0000000000027941 */ /* 0x000fea0003800000 */
.L_x_283:
        /* <DEDUP_REMOVED lines=9> */
.L_x_285:
        /* <DEDUP_REMOVED lines=15> */
.L_x_286:
        /* <DEDUP_REMOVED lines=15> */
.L_x_287:
        /* <DEDUP_REMOVED lines=15> */
.L_x_288:
        /* <DEDUP_REMOVED lines=10> */
.L_x_274:
[----:B------:R-:W-:Y:S05]  /*c7f0*/  BSYNC B1 ;  /* 0x0000000000017941 */ /* 0x000fea0003800000 */
.L_x_273:
[----:B------:R-:W-:Y:S01]  /*c800*/  VIADD R7, R7, 0x1 ;  /* 0x0000000107077836 */ /* 0x000fe20000000000 */
[C---:B------:R-:W-:Y:S01]  /*c810*/  ISETP.GT.AND P1, PT, R0.reuse, 0x1, PT ;  /* 0x000000010000780c */ /* 0x040fe20003f24270 */
[----:B------:R-:W-:-:S03]  /*c820*/  VIADD R0, R0, 0xfffffffe ;  /* 0xfffffffe00007836 */ /* 0x000fc60000000000 */
[----:B------:R-:W-:-:S04]  /*c830*/  ISETP.NE.AND P0, PT, R7, 0x2, PT ;  /* 0x000000020700780c */ /* 0x000fc80003f05270 */
[----:B------:R-:W-:Y:S02]  /*c840*/  SEL R2, RZ, 0x1, P0 ;  /* 0x00000001ff027807 */ /* 0x000fe40000000000 */
[----:B------:R-:W-:Y:S02]  /*c850*/  SEL R19, R7, RZ, P0 ;  /* 0x000000ff07137207 */ /* 0x000fe40000000000 */
[----:B------:R-:W-:-:S05]  /*c860*/  LOP3.LUT R2, R6, R2, RZ, 0x3c, !PT ;  /* 0x0000000206027212 */ /* 0x000fca00078e3cff */
[----:B------:R2:W-:Y:S01]  /*c870*/  STL [R1+0x8], R2 ;  /* 0x0000080201007387 */ /* 0x0005e20000100800 */
[----:B------:R-:W-:Y:S05]  /*c880*/  @P1 BRA `(.L_x_289) ;  /* 0xffffffec00201947 */ /* 0x000fea000383ffff */
.L_x_256:
[----:B------:R-:W-:Y:S05]  /*c890*/  BSYNC B0 ;  /* 0x0000000000007941 */ /* 0x000fea0003800000 */
.L_x_238:
        /* <DEDUP_REMOVED lines=10> */
.L_x_210:
[----:B0-----:R-:W0:Y:S01]  /*c940*/  S2R R3, SR_CgaCtaId ;  /* 0x0000000000037919 */ /* 0x001e220000008800 */
[----:B------:R-:W-:Y:S01]  /*c950*/  MOV R0, 0x400 ;  /* 0x0000040000007802 */ /* 0x000fe20000000f00 */
[----:B------:R-:W-:Y:S03]  /*c960*/  BSSY B0, `(.L_x_291) ;  /* 0x0000005000007945 */ /* 0x000fe60003800000 */
[----:B0-----:R-:W-:Y:S02]  /*c970*/  LEA R0, R3, R0, 0x18 ;  /* 0x0000000003007211 */ /* 0x001fe400078ec0ff */
[----:B------:R-:W-:-:S04]  /*c980*/  SHF.L.U32 R3, R2, 0x1f, RZ ;  /* 0x0000001f02037819 */ /* 0x000fc800000006ff */
[----:B------:R-:W0:Y:S02]  /*c990*/  SYNCS.PHASECHK.TRANS64.TRYWAIT P0, [R0+URZ+0x32420], R3 ;  /* 0x03242003000075a7 */ /* 0x000e24000800017f */
[----:B0-----:R-:W-:Y:S05]  /*c9a0*/  @!P0 BRA `(.L_x_292) ;  /* 0x0000002000988947 */ /* 0x001fea0003800000 */
.L_x_355:
[----:B------:R-:W-:Y:S05]  /*c9b0*/  BSYNC B0 ;  /* 0x0000000000007941 */ /* 0x000fea0003800000 */
.L_x_291:
[----:B------:R-:W-:-:S03]  /*c9c0*/  UMOV UR4, 0xffffffff ;  /* 0xffffffff00047882 */ /* 0x000fc60000000000 */
[----:B------:R-:W-:Y:S05]  /*c9d0*/  BRA.DIV UR4, `(.L_x_293) ;  /* 0x0000002204a07947 */ /* 0x000fea000b800000 */
[----:B------:R-:W2:Y:S02]  /*c9e0*/  S2R R2, SR_TID.X ;  /* 0x0000000000027919 */ /* 0x000ea40000002100 */
[----:B--2---:R-:W-:-:S04]  /*c9f0*/  SHF.R.U32.HI R2, RZ, 0x5, R2 ;  /* 0x00000005ff027819 */ /* 0x004fc80000011602 */
[----:B------:R-:W-:-:S05]  /*ca00*/  LOP3.LUT R2, R2, 0x3, RZ, 0xc0, !PT ;  /* 0x0000000302027812 */ /* 0x000fca00078ec0ff */
[----:B------:R2:W3:Y:S02]  /*ca10*/  SHFL.IDX PT, R14, R2, RZ, 0x1f ;  /* 0x00001fff020e7589 */ /* 0x0004e400000e0000 */
.L_x_358:
[----:B---3--:R-:W-:Y:S01]  /*ca20*/  ISETP.NE.AND P0, PT, R14, RZ, PT ;  /* 0x000000ff0e00720c */ /* 0x008fe20003f05270 */
[----:B------:R-:W-:-:S12]  /*ca30*/  BSSY B0, `(.L_x_294) ;  /* 0x0000025000007945 */ /* 0x000fd80003800000 */
[----:B------:R-:W-:Y:S05]  /*ca40*/  @P0 BRA `(.L_x_295) ;  /* 0x00000000008c0947 */ /* 0x000fea0003800000 */
[----:B------:R-:W-:-:S03]  /*ca50*/  UMOV UR4, 0xffffffff ;  /* 0xffffffff00047882 */ /* 0x000fc60000000000 */
[----:B------:R-:W-:Y:S05]  /*ca60*/  BRA.DIV UR4, `(.L_x_296) ;  /* 0x0000002204b07947 */ /* 0x000fea000b800000 */
[----:B------:R-:W-:-:S13]  /*ca70*/  ELECT P6, URZ, PT ;  /* 0x00000000003f782f */ /* 0x000fda00038c0000 */
.L_x_361:
[----:B------:R-:W-:Y:S05]  /*ca80*/  @!P6 BRA `(.L_x_295) ;  /* 0x00000000007ce947 */ /* 0x000fea0003800000 */
[----:B------:R-:W-:-:S06]  /*ca90*/  ULOP3.LUT UR4, UR36, 0x2, URZ, 0xfc, !UPT ;  /* 0x0000000224047892 */ /* 0x000fcc000f8efc3f */
[----:B--2---:R-:W-:-:S05]  /*caa0*/  IMAD.U32 R2, RZ, RZ, UR4 ;  /* 0x00000004ff027e24 */ /* 0x004fca000f8e00ff */
[----:B------:R-:W-:-:S13]  /*cab0*/  ISETP.NE.AND P2, PT, R2, 0x3, PT ;  /* 0x000000030200780c */ /* 0x000fda0003f45270 */
[----:B------:R-:W-:Y:S05]  /*cac0*/  @!P2 BRA `(.L_x_297) ;  /* 0x000000000004a947 */ /* 0x000fea0003800000 */
[----:B------:R-:W-:Y:S01]  /*cad0*/  BPT.TRAP 0x1 ;  /* 0x000000040000795c */ /* 0x000fe20000300000 */
.L_x_297:
[----:B------:R-:W1:Y:S01]  /*cae0*/  LDL.LU R7, [R1+0x8] ;  /* 0x0000080001077983 */ /* 0x000e620000300800 */
[----:B------:R-:W-:Y:S02]  /*caf0*/  VIADD R2, R0, 0x32440 ;  /* 0x0003244000027836 */ /* 0x000fe40000000000 */
[C---:B0-----:R-:W-:Y:S02]  /*cb00*/  VIADD R3, R19.reuse, 0x1 ;  /* 0x0000000113037836 */ /* 0x041fe40000000000 */
[----:B------:R-:W-:-:S03]  /*cb10*/  IMAD R6, R19, 0x8, R2 ;  /* 0x0000000813067824 */ /* 0x000fc600078e0202 */
[----:B------:R-:W-:-:S04]  /*cb20*/  ISETP.NE.AND P1, PT, R3, 0x2, PT ;  /* 0x000000020300780c */ /* 0x000fc80003f25270 */
[----:B------:R-:W-:Y:S02]  /*cb30*/  SEL R4, RZ, 0x1, P1 ;  /* 0x00000001ff047807 */ /* 0x000fe40000800000 */
[----:B------:R-:W-:Y:S02]  /*cb40*/  SEL R3, R3, RZ, P1 ;  /* 0x000000ff03037207 */ /* 0x000fe40000800000 */
[C---:B-1----:R-:W-:Y:S02]  /*cb50*/  SHF.L.U32 R5, R7.reuse, 0x1f, RZ ;  /* 0x0000001f07057819 */ /* 0x042fe400000006ff */
[----:B------:R-:W-:Y:S01]  /*cb60*/  LOP3.LUT R4, R7, R4, RZ, 0x3c, !PT ;  /* 0x0000000407047212 */ /* 0x000fe200078e3cff */
[----:B------:R-:W-:Y:S01]  /*cb70*/  IMAD R7, R3, 0x8, R2 ;  /* 0x0000000803077824 */ /* 0x000fe200078e0202 */
[----:B------:R-:W0:Y:S02]  /*cb80*/  SYNCS.PHASECHK.TRANS64.TRYWAIT P0, [R6+URZ], R5 ;  /* 0x00000005060075a7 */ /* 0x000e24000800017f */
[----:B------:R-:W-:Y:S01]  /*cb90*/  SHF.L.U32 R2, R4, 0x1f, RZ ;  /* 0x0000001f04027819 */ /* 0x000fe200000006ff */
[----:B0-----:R-:W-:Y:S06]  /*cba0*/  @!P0 BRA `(.L_x_298) ;  /* 0x0000002000808947 */ /* 0x001fec0003800000 */
.L_x_362:
[----:B------:R-:W1:Y:S02]  /*cbb0*/  SYNCS.PHASECHK.TRANS64.TRYWAIT P0, [R7+URZ], R2 ;  /* 0x00000002070075a7 */ /* 0x000e64000800017f */
[----:B-1----:R-:W-:Y:S05]  /*cbc0*/  @!P0 BRA `(.L_x_299) ;  /* 0x00000020008c8947 */ /* 0x002fea0003800000 */
.L_x_363:
[----:B------:R-:W-:Y:S05]  /*cbd0*/  @!P2 BRA `(.L_x_300) ;  /* 0x000000000004a947 */ /* 0x000fea0003800000 */
[----:B------:R-:W-:Y:S01]  /*cbe0*/  BPT.TRAP 0x1 ;  /* 0x000000040000795c */ /* 0x000fe20000300000 */
.L_x_300:
[----:B------:R-:W-:-:S04]  /*cbf0*/  VIADD R0, R0, 0x32460 ;  /* 0x0003246000007836 */ /* 0x000fc80000000000 */
[----:B------:R-:W-:-:S04]  /*cc00*/  IMAD R4, R19, 0x8, R0 ;  /* 0x0000000813047824 */ /* 0x000fc800078e0200 */
[----:B------:R-:W2:Y:S02]  /*cc10*/  SYNCS.PHASECHK.TRANS64.TRYWAIT P0, [R4+URZ], R5 ;  /* 0x00000005040075a7 */ /* 0x000ea4000800017f */
[----:B--2---:R-:W-:Y:S05]  /*cc20*/  @!P0 BRA `(.L_x_301) ;  /* 0x0000002000888947 */ /* 0x004fea0003800000 */
.L_x_364:
[----:B------:R-:W-:-:S07]  /*cc30*/  IMAD R3, R3, 0x8, R0 ;  /* 0x0000000803037824 */ /* 0x000fce00078e0200 */
.L_x_302:
[----:B---3--:R3:W4:Y:S02]  /*cc40*/  SYNCS.PHASECHK.TRANS64.TRYWAIT P0, [R3+URZ], R2 ;  /* 0x00000002030075a7 */ /* 0x008724000800017f */
[----:B----4-:R-:W-:Y:S05]  /*cc50*/  @!P0 NANOSLEEP.SYNCS 0x989680 ;  /* 0x009896800000895d */ /* 0x010fea0003900000 */
[----:B------:R-:W4:Y:S02]  /*cc60*/  @!P0 SYNCS.PHASECHK.TRANS64 P0, [R3+URZ], R2 ;  /* 0x00000002030085a7 */ /* 0x000f24000800007f */
[----:B----4-:R-:W-:Y:S05]  /*cc70*/  @!P0 BRA `(.L_x_302) ;  /* 0xfffffffc00f08947 */ /* 0x010fea000383ffff */
.L_x_295:
[----:B------:R-:W-:Y:S05]  /*cc80*/  BSYNC B0 ;  /* 0x0000000000007941 */ /* 0x000fea0003800000 */
.L_x_294:
[----:B------:R-:W-:Y:S05]  /*cc90*/  EXIT ;  /* 0x000000000000794d */ /* 0x000fea0003800000 */
.L_x_181:
[----:B0-----:R-:W-:-:S04]  /*cca0*/  IMAD.U32 R3, RZ, RZ, UR50 ;  /* 0x00000032ff037e24 */ /* 0x001fc8000f8e00ff */
[----:B------:R0:W1:Y:S03]  /*ccb0*/  SYNCS.PHASECHK.TRANS64.TRYWAIT P0, [R3+URZ+0x32400], R0 ;  /* 0x03240000030075a7 */ /* 0x000066000800017f */
[----:B-1----:R-:W-:Y:S05]  /*ccc0*/  @!P0 NANOSLEEP.SYNCS 0x989680 ;  /* 0x009896800000895d */ /* 0x002fea0003900000 */
[----:B------:R-:W1:Y:S02]  /*ccd0*/  @!P0 SYNCS.PHASECHK.TRANS64 P0, [R3+URZ+0x32400], R0 ;  /* 0x03240000030085a7 */ /* 0x000e64000800007f */
[----:B-1----:R-:W-:Y:S05]  /*cce0*/  @!P0 BRA `(.L_x_181) ;  /* 0xfffffffc00ec8947 */ /* 0x002fea000383ffff */
[----:B------:R-:W-:Y:S05]  /*ccf0*/  BRA `(.L_x_303) ;  /* 0xffffff4400347947 */ /* 0x000fea000383ffff */
.L_x_185:
[----:B-1----:R-:W-:-:S04]  /*cd00*/  IMAD.U32 R4, RZ, RZ, UR26 ;  /* 0x0000001aff047e24 */ /* 0x002fc8000f8e00ff */
[----:B------:R1:W2:Y:S03]  /*cd10*/  SYNCS.PHASECHK.TRANS64.TRYWAIT P1, [R4+URZ+0x32430], R3 ;  /* 0x03243003040075a7 */ /* 0x0002a6000802017f */
[----:B--2---:R-:W-:Y:S05]  /*cd20*/  @!P1 NANOSLEEP.SYNCS 0x989680 ;  /* 0x009896800000995d */ /* 0x004fea0003900000 */
[----:B------:R-:W2:Y:S02]  /*cd30*/  @!P1 SYNCS.PHASECHK.TRANS64 P1, [R4+URZ+0x32430], R3 ;  /* 0x03243003040095a7 */ /* 0x000ea4000802007f */
[----:B--2---:R-:W-:Y:S05]  /*cd40*/  @!P1 BRA `(.L_x_185) ;  /* 0xfffffffc00ec9947 */ /* 0x004fea000383ffff */
[----:B------:R-:W-:Y:S05]  /*cd50*/  BRA `(.L_x_184) ;  /* 0xffffff4400587947 */ /* 0x000fea000383ffff */
.L_x_186:
[----:B--2---:R-:W-:-:S04]  /*cd60*/  IMAD.U32 R5, RZ, RZ, UR50 ;  /* 0x00000032ff057e24 */ /* 0x004fc8000f8e00ff */
[----:B------:R2:W3:Y:S03]  /*cd70*/  SYNCS.PHASECHK.TRANS64.TRYWAIT P1, [R5+URZ+0x32410], R0 ;  /* 0x03241000050075a7 */ /* 0x0004e6000802017f */
[----:B---3--:R-:W-:Y:S05]  /*cd80*/  @!P1 NANOSLEEP.SYNCS 0x989680 ;  /* 0x009896800000995d */ /* 0x008fea0003900000 */
[----:B------:R-:W3:Y:S02]  /*cd90*/  @!P1 SYNCS.PHASECHK.TRANS64 P1, [R5+URZ+0x32410], R0 ;  /* 0x03241000050095a7 */ /* 0x000ee4000802007f */
[----:B---3--:R-:W-:Y:S05]  /*cda0*/  @!P1 BRA `(.L_x_186) ;  /* 0xfffffffc00ec9947 */ /* 0x008fea000383ffff */
[----:B------:R-:W-:Y:S05]  /*cdb0*/  BRA `(.L_x_304) ;  /* 0xffffff4400d87947 */ /* 0x000fea000383ffff */
.L_x_190:
[----:B--2---:R-:W-:-:S04]  /*cdc0*/  IMAD.U32 R0, RZ, RZ, UR26 ;  /* 0x0000001aff007e24 */ /* 0x004fc8000f8e00ff */
[----:B------:R2:W4:Y:S03]  /*cdd0*/  SYNCS.PHASECHK.TRANS64.TRYWAIT P1, [R0+URZ+0x32450], R3 ;  /* 0x03245003000075a7 */ /* 0x000526000802017f */
[----:B----4-:R-:W-:Y:S05]  /*cde0*/  @!P1 NANOSLEEP.SYNCS 0x989680 ;  /* 0x009896800000995d */ /* 0x010fea0003900000 */
[----:B------:R-:W4:Y:S02]  /*cdf0*/  @!P1 SYNCS.PHASECHK.TRANS64 P1, [R0+URZ+0x32450], R3 ;  /* 0x03245003000095a7 */ /* 0x000f24000802007f */
[----:B----4-:R-:W-:Y:S05]  /*ce00*/  @!P1 BRA `(.L_x_190) ;  /* 0xfffffffc00ec9947 */ /* 0x010fea000383ffff */
[----:B------:R-:W-:Y:S05]  /*ce10*/  BRA `(.L_x_189) ;  /* 0xffffff4400e07947 */ /* 0x000fea000383ffff */
.L_x_195:
[----:B--2---:R-:W-:-:S04]  /*ce20*/  IMAD.U32 R3, RZ, RZ, UR28 ;  /* 0x0000001cff037e24 */ /* 0x004fc8000f8e00ff */
[----:B------:R2:W3:Y:S03]  /*ce30*/  SYNCS.PHASECHK.TRANS64.TRYWAIT P3, [R3+URZ+0x32430], R0 ;  /* 0x03243000030075a7 */ /* 0x0004e6000806017f */
[----:B---3--:R-:W-:Y:S05]  /*ce40*/  @!P3 NANOSLEEP.SYNCS 0x989680 ;  /* 0x009896800000b95d */ /* 0x008fea0003900000 */
[----:B------:R-:W3:Y:S02]  /*ce50*/  @!P3 SYNCS.PHASECHK.TRANS64 P3, [R3+URZ+0x32430], R0 ;  /* 0x032430000300b5a7 */ /* 0x000ee4000806007f */
[----:B---3--:R-:W-:Y:S05]  /*ce60*/  @!P3 BRA `(.L_x_195) ;  /* 0xfffffffc00ecb947 */ /* 0x008fea000383ffff */
[----:B------:R-:W-:Y:S05]  /*ce70*/  BRA `(.L_x_194) ;  /* 0xffffff64008c7947 */ /* 0x000fea000383ffff */
.L_x_199:
[----:B--2---:R-:W-:-:S04]  /*ce80*/  IMAD.U32 R3, RZ, RZ, UR28 ;  /* 0x0000001cff037e24 */ /* 0x004fc8000f8e00ff */
[----:B------:R2:W3:Y:S03]  /*ce90*/  SYNCS.PHASECHK.TRANS64.TRYWAIT P3, [R3+URZ+0x32450], R0 ;  /* 0x03245000030075a7 */ /* 0x0004e6000806017f */
[----:B---3--:R-:W-:Y:S05]  /*cea0*/  @!P3 NANOSLEEP.SYNCS 0x989680 ;  /* 0x009896800000b95d */ /* 0x008fea0003900000 */
[----:B------:R-:W3:Y:S02]  /*ceb0*/  @!P3 SYNCS.PHASECHK.TRANS64 P3, [R3+URZ+0x32450], R0 ;  /* 0x032450000300b5a7 */ /* 0x000ee4000806007f */
[----:B---3--:R-:W-:Y:S05]  /*cec0*/  @!P3 BRA `(.L_x_199) ;  /* 0xfffffffc00ecb947 */ /* 0x008fea000383ffff */
[----:B------:R-:W-:Y:S05]  /*ced0*/  BRA `(.L_x_198) ;  /* 0xffffff6400e47947 */ /* 0x000fea000383ffff */
.L_x_214:
        /* <DEDUP_REMOVED lines=11> */
.L_x_306:
[----:B------:R-:W-:Y:S05]  /*cf90*/  BSYNC B0 ;  /* 0x0000000000007941 */ /* 0x000fea0003800000 */
.L_x_305:
[----:B------:R-:W-:Y:S05]  /*cfa0*/  BRA `(.L_x_307) ;  /* 0xffffffb800347947 */ /* 0x000fea000383ffff */
.L_x_216:
[----:B------:R-:W-:Y:S01]  /*cfb0*/  BSSY B0, `(.L_x_308) ;  /* 0x0000006000007945 */ /* 0x000fe20003800000 */
[----:B------:R-:W-:-:S07]  /*cfc0*/  IMAD.MOV.U32 R15, RZ, RZ, -0x1 ;  /* 0xffffffffff0f7424 */ /* 0x000fce00078e00ff */
[----:B012---:R-:W-:Y:S05]  /*cfd0*/  WARPSYNC.COLLECTIVE R15, `(.L_x_309) ;  /* 0x000000000f0c7348 */ /* 0x007fea0003c00000 */
[----:B------:R-:W-:Y:S02]  /*cfe0*/  ELECT P6, UR62, PT ;  /* 0x00000000003e782f */ /* 0x000fe400038c0000 */
[----:B------:R-:W-:Y:S01]  /*cff0*/  MOV R14, UR62 ;  /* 0x0000003e000e7c02 */ /* 0x000fe20008000f00 */
[----:B012---:R-:W-:Y:S10]  /*d000*/  ENDCOLLECTIVE ;  /* 0x000000000000791b */ /* 0x007ff40003800000 */
.L_x_309:
[----:B------:R-:W-:Y:S05]  /*d010*/  BSYNC B0 ;  /* 0x0000000000007941 */ /* 0x000fea0003800000 */
.L_x_308:
[----:B------:R-:W-:Y:S05]  /*d020*/  BRA `(.L_x_310) ;  /* 0xffffffb800347947 */ /* 0x000fea000383ffff */
.L_x_218:
[----:B--2---:R2:W4:Y:S02]  /*d030*/  SYNCS.PHASECHK.TRANS64.TRYWAIT P0, [R0+URZ+0x32440], R2 ;  /* 0x03244002000075a7 */ /* 0x004524000800017f */
[----:B----4-:R-:W-:Y:S05]  /*d040*/  @!P0 NANOSLEEP.SYNCS 0x989680 ;  /* 0x009896800000895d */ /* 0x010fea0003900000 */
[----:B------:R-:W4:Y:S02]  /*d050*/  @!P0 SYNCS.PHASECHK.TRANS64 P0, [R0+URZ+0x32440], R2 ;  /* 0x03244002000085a7 */ /* 0x000f24000800007f */
[----:B----4-:R-:W-:Y:S05]  /*d060*/  @!P0 BRA `(.L_x_218) ;  /* 0xfffffffc00f08947 */ /* 0x010fea000383ffff */
[----:B------:R-:W-:Y:S05]  /*d070*/  BRA `(.L_x_311) ;  /* 0xffffffb800907947 */ /* 0x000fea000383ffff */
.L_x_221:
[----:B------:R-:W-:Y:S01]  /*d080*/  IMAD.MOV.U32 R13, RZ, RZ, R2 ;  /* 0x000000ffff0d7224 */ /* 0x000fe200078e0002 */
[----:B------:R-:W0:Y:S01]  /*d090*/  S2R R5, SR_TID.X ;  /* 0x0000000000057919 */ /* 0x000e220000002100 */
[----:B------:R-:W-:Y:S02]  /*d0a0*/  IMAD.MOV.U32 R12, RZ, RZ, RZ ;  /* 0x000000ffff0c7224 */ /* 0x000fe400078e00ff */
[----:B------:R-:W-:Y:S01]  /*d0b0*/  IMAD.MOV.U32 R11, RZ, RZ, 0x181f ;  /* 0x0000181fff0b7424 */ /* 0x000fe200078e00ff */
[----:B------:R1:W-:Y:S01]  /*d0c0*/  STL [R1+0x60], R9 ;  /* 0x0000600901007387 */ /* 0x0003e20000100800 */
[----:B------:R-:W-:-:S07]  /*d0d0*/  IMAD.MOV.U32 R15, RZ, RZ, -0x1 ;  /* 0xffffffffff0f7424 */ /* 0x000fce00078e00ff */
[----:B01---5:R-:W-:Y:S05]  /*d0e0*/  WARPSYNC.COLLECTIVE R15, `(.L_x_312) ;  /* 0x000000000f087348 */ /* 0x023fea0003c00000 */
[----:B------:R2:W3:Y:S02]  /*d0f0*/  SHFL.IDX P6, R14, R13, R12, R11 ;  /* 0x0000000c0d0e7389 */ /* 0x0004e400000c000b */
[----:B0123-5:R-:W-:Y:S01]  /*d100*/  ENDCOLLECTIVE ;  /* 0x000000000000791b */ /* 0x02ffe20003800000 */
.L_x_312:
[----:B------:R-:W-:Y:S01]  /*d110*/  IMAD.MOV.U32 R13, RZ, RZ, R0 ;  /* 0x000000ffff0d7224 */ /* 0x000fe200078e0000 */
[----:B------:R-:W-:Y:S01]  /*d120*/  LOP3.LUT R5, R5, 0x7f, RZ, 0xc0, !PT ;  /* 0x0000007f05057812 */ /* 0x000fe200078ec0ff */
[----:B------:R-:W-:-:S07]  /*d130*/  IMAD.MOV.U32 R7, RZ, RZ, R14 ;  /* 0x000000ffff077224 */ /* 0x000fce00078e000e */
[----:B------:R-:W-:Y:S05]  /*d140*/  WARPSYNC.COLLECTIVE R15, `(.L_x_313) ;  /* 0x000000000f087348 */ /* 0x000fea0003c00000 */
[----:B------:R0:W1:Y:S02]  /*d150*/  SHFL.IDX P6, R14, R13, R12, R11 ;  /* 0x0000000c0d0e7389 */ /* 0x00006400000c000b */
[----:B01----:R-:W-:Y:S01]  /*d160*/  ENDCOLLECTIVE ;  /* 0x000000000000791b */ /* 0x003fe20003800000 */
.L_x_313:
[----:B------:R-:W-:Y:S01]  /*d170*/  ULDC UR4, c[0x0][0x288] ;  /* 0x0000a20000047ab9 */ /* 0x000fe20000000800 */
[----:B------:R-:W-:Y:S01]  /*d180*/  SHF.R.U32.HI R9, RZ, 0x3, R5 ;  /* 0x00000003ff097819 */ /* 0x000fe20000011605 */
[----:B------:R-:W-:-:S04]  /*d190*/  IMAD R3, R6, UR4, RZ ;  /* 0x0000000406037c24 */ /* 0x000fc8000f8e02ff */
[----:B------:R-:W-:-:S05]  /*d1a0*/  IMAD.IADD R9, R9, 0x1, R4 ;  /* 0x0000000109097824 */ /* 0x000fca00078e0204 */
[----:B------:R-:W-:Y:S01]  /*d1b0*/  ISETP.GE.AND P1, PT, R9, R3, PT ;  /* 0x000000030900720c */ /* 0x000fe20003f26270 */
[----:B------:R0:W-:Y:S01]  /*d1c0*/  STL [R1+0x10], R9 ;  /* 0x0000100901007387 */ /* 0x0001e20000100800 */
[----:B------:R-:W-:Y:S02]  /*d1d0*/  IMAD.MOV.U32 R13, RZ, RZ, R2 ;  /* 0x000000ffff0d7224 */ /* 0x000fe400078e0002 */
[----:B------:R-:W-:Y:S02]  /*d1e0*/  IMAD.MOV.U32 R12, RZ, RZ, 0x1 ;  /* 0x00000001ff0c7424 */ /* 0x000fe400078e00ff */
[----:B------:R-:W-:-:S07]  /*d1f0*/  IMAD.MOV.U32 R5, RZ, RZ, R14 ;  /* 0x000000ffff057224 */ /* 0x000fce00078e000e */
[----:B0-----:R-:W-:Y:S05]  /*d200*/  WARPSYNC.COLLECTIVE R15, `(.L_x_314) ;  /* 0x000000000f087348 */ /* 0x001fea0003c00000 */
[----:B------:R1:W2:Y:S02]  /*d210*/  SHFL.IDX P6, R14, R13, R12, R11 ;  /* 0x0000000c0d0e7389 */ /* 0x0002a400000c000b */
[----:B012---:R-:W-:Y:S01]  /*d220*/  ENDCOLLECTIVE ;  /* 0x000000000000791b */ /* 0x007fe20003800000 */
.L_x_314:
[----:B------:R-:W-:-:S05]  /*d230*/  @!P1 LEA R5, P3, R8, R5, 0x1 ;  /* 0x0000000508059211 */ /* 0x000fca00078608ff */
[----:B------:R-:W-:Y:S02]  /*d240*/  @!P1 IMAD.X R4, RZ, RZ, R7, P3 ;  /* 0x000000ffff049224 */ /* 0x000fe400018e0607 */
[----:B------:R-:W0:Y:S03]  /*d250*/  S2R R7, SR_TID.X ;  /* 0x0000000000077919 */ /* 0x000e260000002100 */
[----:B------:R-:W-:Y:S01]  /*d260*/  @!P1 LOP3.LUT R5, R5, R4, RZ, 0x3c, !PT ;  /* 0x0000000405059212 */ /* 0x000fe200078e3cff */
[----:B------:R-:W-:-:S03]  /*d270*/  IMAD.MOV.U32 R13, RZ, RZ, R0 ;  /* 0x000000ffff0d7224 */ /* 0x000fc600078e0000 */
[----:B------:R-:W-:-:S04]  /*d280*/  @!P1 LOP3.LUT R4, R5, R4, RZ, 0x3c, !PT ;  /* 0x0000000405049212 */ /* 0x000fc800078e3cff */
[----:B------:R-:W-:Y:S01]  /*d290*/  @!P1 LOP3.LUT R5, R5, R4, RZ, 0x3c, !PT ;  /* 0x0000000405059212 */ /* 0x000fe200078e3cff */
[----:B------:R-:W-:-:S07]  /*d2a0*/  IMAD.MOV.U32 R8, RZ, RZ, R14 ;  /* 0x000000ffff087224 */ /* 0x000fce00078e000e */
[----:B0-----:R-:W-:Y:S05]  /*d2b0*/  WARPSYNC.COLLECTIVE R15, `(.L_x_315) ;  /* 0x000000000f087348 */ /* 0x001fea0003c00000 */
[----:B------:R1:W2:Y:S02]  /*d2c0*/  SHFL.IDX P6, R14, R13, R12, R11 ;  /* 0x0000000c0d0e7389 */ /* 0x0002a400000c000b */
[----:B012---:R-:W-:Y:S01]  /*d2d0*/  ENDCOLLECTIVE ;  /* 0x000000000000791b */ /* 0x007fe20003800000 */
.L_x_315:
[----:B------:R-:W-:Y:S01]  /*d2e0*/  @!PT LDS RZ, [RZ] ;  /* 0x00000000fffff984 */ /* 0x000fe20000000800 */
[----:B------:R-:W-:Y:S01]  /*d2f0*/  @!PT LDS RZ, [RZ] ;  /* 0x00000000fffff984 */ /* 0x000fe20000000800 */
[----:B------:R-:W-:Y:S01]  /*d300*/  @!PT LDS RZ, [RZ] ;  /* 0x00000000fffff984 */ /* 0x000fe20000000800 */
[----:B------:R0:W-:Y:S01]  /*d310*/  @!P1 LDGSTS.E.BYPASS.LTC128B.128 [R10+0x18400], desc[UR46][R4.64], !P0 ;  /* 0x18400000040a9fae */ /* 0x0001e2000c101d6e */
[----:B------:R-:W-:Y:S02]  /*d320*/  IMAD.MOV.U32 R13, RZ, RZ, R2 ;  /* 0x000000ffff0d7224 */ /* 0x000fe400078e0002 */
[----:B------:R-:W-:Y:S02]  /*d330*/  IMAD.MOV.U32 R12, RZ, RZ, 0x2 ;  /* 0x00000002ff0c7424 */ /* 0x000fe400078e00ff */
[----:B0-----:R-:W-:Y:S02]  /*d340*/  VIADD R5, R9, 0x10 ;  /* 0x0000001009057836 */ /* 0x001fe40000000000 */
[----:B------:R-:W-:-:S03]  /*d350*/  IMAD.SHL.U32 R7, R7, 0x8, RZ ;  /* 0x0000000807077824 */ /* 0x000fc600078e00ff */
[----:B------:R-:W-:Y:S01]  /*d360*/  ISETP.GE.AND P2, PT, R5, R3, PT ;  /* 0x000000030500720c */ /* 0x000fe20003f46270 */
[----:B------:R-:W-:Y:S01]  /*d370*/  IMAD.MOV.U32 R6, RZ, RZ, R14 ;  /* 0x000000ffff067224 */ /* 0x000fe200078e000e */
[----:B------:R-:W-:-:S11]  /*d380*/  LOP3.LUT R7, R7, 0x38, RZ, 0xc0, !PT ;  /* 0x0000003807077812 */ /* 0x000fd600078ec0ff */
[----:B------:R-:W-:Y:S05]  /*d390*/  WARPSYNC.COLLECTIVE R15, `(.L_x_316) ;  /* 0x000000000f087348 */ /* 0x000fea0003c00000 */
[----:B------:R0:W1:Y:S02]  /*d3a0*/  SHFL.IDX P6, R14, R13, R12, R11 ;  /* 0x0000000c0d0e7389 */ /* 0x00006400000c000b */
[----:B01----:R-:W-:Y:S01]  /*d3b0*/  ENDCOLLECTIVE ;  /* 0x000000000000791b */ /* 0x003fe20003800000 */
.L_x_316:
[----:B------:R0:W-:Y:S01]  /*d3c0*/  STL [R1+0x28], R5 ;  /* 0x0000280501007387 */ /* 0x0001e20000100800 */
[----:B------:R-:W-:Y:S01]  /*d3d0*/  IMAD.MOV.U32 R13, RZ, RZ, R0 ;  /* 0x000000ffff0d7224 */ /* 0x000fe200078e0000 */
[----:B0-----:R-:W-:-:S05]  /*d3e0*/  @!P2 LEA R5, P1, R7, R6, 0x1 ;  /* 0x000000060705a211 */ /* 0x001fca00078208ff */
[----:B------:R-:W-:Y:S02]  /*d3f0*/  @!P2 IMAD.X R4, RZ, RZ, R8, P1 ;  /* 0x000000ffff04a224 */ /* 0x000fe400008e0608 */
[----:B------:R-:W-:Y:S02]  /*d400*/  VIADD R8, R9, 0x20 ;  /* 0x0000002009087836 */ /* 0x000fe40000000000 */
[----:B------:R-:W-:Y:S01]  /*d410*/  IMAD.MOV.U32 R6, RZ, RZ, R14 ;  /* 0x000000ffff067224 */ /* 0x000fe200078e000e */
[----:B------:R-:W-:-:S07]  /*d420*/  @!P2 LOP3.LUT R5, R5, R4, RZ, 0x3c, !PT ;  /* 0x000000040505a212 */ /* 0x000fce00078e3cff */
[----:B------:R-:W-:Y:S05]  /*d430*/  WARPSYNC.COLLECTIVE R15, `(.L_x_317) ;  /* 0x000000000f087348 */ /* 0x000fea0003c00000 */
[----:B------:R0:W1:Y:S02]  /*d440*/  SHFL.IDX P6, R14, R13, R12, R11 ;  /* 0x0000000c0d0e7389 */ /* 0x00006400000c000b */
[----:B01----:R-:W-:Y:S01]  /*d450*/  ENDCOLLECTIVE ;  /* 0x000000000000791b */ /* 0x003fe20003800000 */
.L_x_317:
[----:B------:R-:W-:Y:S02]  /*d460*/  ISETP.GE.AND P1, PT, R8, R3, PT ;  /* 0x000000030800720c */ /* 0x000fe40003f26270 */
[C---:B------:R-:W-:Y:S01]  /*d470*/  @!P2 LOP3.LUT R4, R5.reuse, R4, RZ, 0x3c, !PT ;  /* 0x000000040504a212 */ /* 0x040fe200078e3cff */
[----:B------:R0:W-:Y:S03]  /*d480*/  STL [R1+0x2c], R8 ;  /* 0x00002c0801007387 */ /* 0x0001e60000100800 */
[----:B------:R-:W-:-:S05]  /*d490*/  @!P2 LOP3.LUT R5, R5, R4, RZ, 0x3c, !PT ;  /* 0x000000040505a212 */ /* 0x000fca00078e3cff */
[----:B------:R-:W-:Y:S01]  /*d4a0*/  @!PT LDS RZ, [RZ] ;  /* 0x00000000fffff984 */ /* 0x000fe20000000800 */
[----:B------:R-:W-:Y:S01]  /*d4b0*/  @!PT LDS RZ, [RZ] ;  /* 0x00000000fffff984 */ /* 0x000fe20000000800 */
[----:B------:R-:W-:Y:S01]  /*d4c0*/  @!PT LDS RZ, [RZ] ;  /* 0x00000000fffff984 */ /* 0x000fe20000000800 */
[----:B------:R1:W-:Y:S01]  /*d4d0*/  @!P2 LDGSTS.E.BYPASS.LTC128B.128 [R10+0x18c00], desc[UR46][R4.64], !P0 ;  /* 0x18c00000040aafae */ /* 0x0003e2000c101d6e */
[----:B------:R-:W-:Y:S02]  /*d4e0*/  IMAD.MOV.U32 R13, RZ, RZ, R2 ;  /* 0x000000ffff0d7224 */ /* 0x000fe400078e0002 */
[----:B------:R-:W-:Y:S02]  /*d4f0*/  IMAD.MOV.U32 R12, RZ, RZ, 0x3 ;  /* 0x00000003ff0c7424 */ /* 0x000fe400078e00ff */
[----:B0-----:R-:W-:-:S05]  /*d500*/  VIADD R8, R9, 0x30 ;  /* 0x0000003009087836 */ /* 0x001fca0000000000 */
[----:B------:R0:W-:Y:S01]  /*d510*/  STL [R1+0x30], R8 ;  /* 0x0000300801007387 */ /* 0x0001e20000100800 */
[----:B-1----:R-:W-:-:S07]  /*d520*/  IMAD.MOV.U32 R4, RZ, RZ, R14 ;  /* 0x000000ffff047224 */ /* 0x002fce00078e000e */
[----:B0-----:R-:W-:Y:S05]  /*d530*/  WARPSYNC.COLLECTIVE R15, `(.L_x_318) ;  /* 0x000000000f087348 */ /* 0x001fea0003c00000 */
[----:B------:R1:W2:Y:S02]  /*d540*/  SHFL.IDX P6, R14, R13, R12, R11 ;  /* 0x0000000c0d0e7389 */ /* 0x0002a400000c000b */
[----:B012---:R-:W-:Y:S01]  /*d550*/  ENDCOLLECTIVE ;  /* 0x000000000000791b */ /* 0x007fe20003800000 */
.L_x_318:
[----:B------:R-:W-:-:S05]  /*d560*/  @!P1 LEA R5, P2, R7, R4, 0x1 ;  /* 0x0000000407059211 */ /* 0x000fca00078408ff */
[----:B------:R-:W-:-:S05]  /*d570*/  @!P1 IMAD.X R4, RZ, RZ, R6, P2 ;  /* 0x000000ffff049224 */ /* 0x000fca00010e0606 */
[----:B------:R-:W-:Y:S01]  /*d580*/  @!P1 LOP3.LUT R5, R5, R4, RZ, 0x3c, !PT ;  /* 0x0000000405059212 */ /* 0x000fe200078e3cff */
[----:B------:R-:W-:-:S03]  /*d590*/  IMAD.MOV.U32 R13, RZ, RZ, R0 ;  /* 0x000000ffff0d7224 */ /* 0x000fc600078e0000 */
[----:B------:R-:W-:-:S04]  /*d5a0*/  @!P1 LOP3.LUT R4, R5, R4, RZ, 0x3c, !PT ;  /* 0x0000000405049212 */ /* 0x000fc800078e3cff */
[----:B------:R-:W-:Y:S01]  /*d5b0*/  @!P1 LOP3.LUT R5, R5, R4, RZ, 0x3c, !PT ;  /* 0x0000000405059212 */ /* 0x000fe200078e3cff */
[----:B------:R-:W-:-:S04]  /*d5c0*/  IMAD.MOV.U32 R6, RZ, RZ, R14 ;  /* 0x000000ffff067224 */ /* 0x000fc800078e000e */
[----:B------:R-:W-:Y:S01]  /*d5d0*/  @!PT LDS RZ, [RZ] ;  /* 0x00000000fffff984 */ /* 0x000fe20000000800 */
[----:B------:R-:W-:Y:S01]  /*d5e0*/  @!PT LDS RZ, [RZ] ;  /* 0x00000000fffff984 */ /* 0x000fe20000000800 */
[----:B------:R-:W-:Y:S01]  /*d5f0*/  @!PT LDS RZ, [RZ] ;  /* 0x00000000fffff984 */ /* 0x000fe20000000800 */
[----:B------:R0:W-:Y:S01]  /*d600*/  @!P1 LDGSTS.E.BYPASS.LTC128B.128 [R10+0x19400], desc[UR46][R4.64], !P0 ;  /* 0x19400000040a9fae */ /* 0x0001e2000c101d6e */
[----:B------:R-:W-:Y:S01]  /*d610*/  ISETP.GE.AND P1, PT, R8, R3, PT ;  /* 0x000000030800720c */ /* 0x000fe20003f26270 */
[----:B------:R-:W-:-:S12]  /*d620*/  VIADD R8, R9, 0x40 ;  /* 0x0000004009087836 */ /* 0x000fd80000000000 */
[----:B0-----:R-:W-:Y:S05]  /*d630*/  WARPSYNC.COLLECTIVE R15, `(.L_x_319) ;  /* 0x000000000f087348 */ /* 0x001fea0003c00000 */
[----:B------:R1:W2:Y:S02]  /*d640*/  SHFL.IDX P6, R14, R13, R12, R11 ;  /* 0x0000000c0d0e7389 */ /* 0x0002a400000c000b */
[----:B012---:R-:W-:Y:S01]  /*d650*/  ENDCOLLECTIVE ;  /* 0x000000000000791b */ /* 0x007fe20003800000 */
.L_x_319:
[----:B------:R0:W-:Y:S01]  /*d660*/  STL [R1+0x34], R8 ;  /* 0x0000340801007387 */ /* 0x0001e20000100800 */
[----:B------:R-:W-:Y:S02]  /*d670*/  IMAD.MOV.U32 R13, RZ, RZ, R2 ;  /* 0x000000ffff0d7224 */ /* 0x000fe400078e0002 */
[----:B------:R-:W-:Y:S02]  /*d680*/  IMAD.MOV.U32 R12, RZ, RZ, 0x4 ;  /* 0x00000004ff0c7424 */ /* 0x000fe400078e00ff */
[----:B------:R-:W-:-:S07]  /*d690*/  IMAD.MOV.U32 R4, RZ, RZ, R14 ;  /* 0x000000ffff047224 */ /* 0x000fce00078e000e */
[----:B0-----:R-:W-:Y:S05]  /*d6a0*/  WARPSYNC.COLLECTIVE R15, `(.L_x_320) ;  /* 0x000000000f087348 */ /* 0x001fea0003c00000 */
[----:B------:R1:W2:Y:S02]  /*d6b0*/  SHFL.IDX P6, R14, R13, R12, R11 ;  /* 0x0000000c0d0e7389 */ /* 0x0002a400000c000b */
[----:B012---:R-:W-:Y:S01]  /*d6c0*/  ENDCOLLECTIVE ;  /* 0x000000000000791b */ /* 0x007fe20003800000 */
.L_x_320:
        /* <DEDUP_REMOVED lines=10> */
.L_x_321:
[----:B------:R-:W-:Y:S01]  /*d770*/  @!PT LDS RZ, [RZ] ;  /* 0x00000000fffff984 */ /* 0x000fe20000000800 */
[----:B------:R-:W-:Y:S01]  /*d780*/  @!PT LDS RZ, [RZ] ;  /* 0x00000000fffff984 */ /* 0x000fe20000000800 */
[----:B------:R-:W-:Y:S01]  /*d790*/  @!PT LDS RZ, [RZ] ;  /* 0x00000000fffff984 */ /* 0x000fe20000000800 */
[----:B------:R0:W-:Y:S01]  /*d7a0*/  @!P1 LDGSTS.E.BYPASS.LTC128B.128 [R10+0x19c00], desc[UR46][R4.64], !P0 ;  /* 0x19c00000040a9fae */ /* 0x0001e2000c101d6e */
[----:B------:R-:W-:Y:S01]  /*d7b0*/  ISETP.GE.AND P1, PT, R8, R3, PT ;  /* 0x000000030800720c */ /* 0x000fe20003f26270 */
[----:B------:R-:W-:-:S05]  /*d7c0*/  VIADD R8, R9, 0x50 ;  /* 0x0000005009087836 */ /* 0x000fca0000000000 */
[----:B------:R1:W-:Y:S01]  /*d7d0*/  STL [R1+0x38], R8 ;  /* 0x0000380801007387 */ /* 0x0003e20000100800 */
[----:B------:R-:W-:Y:S02]  /*d7e0*/  IMAD.MOV.U32 R13, RZ, RZ, R2 ;  /* 0x000000ffff0d7224 */ /* 0x000fe400078e0002 */
[----:B------:R-:W-:Y:S02]  /*d7f0*/  IMAD.MOV.U32 R12, RZ, RZ, 0x5 ;  /* 0x00000005ff0c7424 */ /* 0x000fe400078e00ff */
[----:B0-----:R-:W-:-:S07]  /*d800*/  IMAD.MOV.U32 R4, RZ, RZ, R14 ;  /* 0x000000ffff047224 */ /* 0x001fce00078e000e */
[----:B-1----:R-:W-:Y:S05]  /*d810*/  WARPSYNC.COLLECTIVE R15, `(.L_x_322) ;  /* 0x000000000f087348 */ /* 0x002fea0003c00000 */
[----:B------:R0:W2:Y:S02]  /*d820*/  SHFL.IDX P6, R14, R13, R12, R11 ;  /* 0x0000000c0d0e7389 */ /* 0x0000a400000c000b */
[----:B012---:R-:W-:Y:S01]  /*d830*/  ENDCOLLECTIVE ;  /* 0x000000000000791b */ /* 0x007fe20003800000 */
.L_x_322:
        /* <DEDUP_REMOVED lines=10> */
.L_x_323:
[----:B------:R-:W-:Y:S01]  /*d8e0*/  @!PT LDS RZ, [RZ] ;  /* 0x00000000fffff984 */ /* 0x000fe20000000800 */
[----:B------:R-:W-:Y:S01]  /*d8f0*/  @!PT LDS RZ, [RZ] ;  /* 0x00000000fffff984 */ /* 0x000fe20000000800 */
[----:B------:R-:W-:Y:S01]  /*d900*/  @!PT LDS RZ, [RZ] ;  /* 0x00000000fffff984 */ /* 0x000fe20000000800 */
[----:B------:R0:W-:Y:S01]  /*d910*/  @!P1 LDGSTS.E.BYPASS.LTC128B.128 [R10+0x1a400], desc[UR46][R4.64], !P0 ;  /* 0x1a400000040a9fae */ /* 0x0001e2000c101d6e */
[----:B------:R-:W-:Y:S01]  /*d920*/  ISETP.GE.AND P1, PT, R8, R3, PT ;  /* 0x000000030800720c */ /* 0x000fe20003f26270 */
[----:B------:R-:W-:Y:S02]  /*d930*/  VIADD R8, R9, 0x60 ;  /* 0x0000006009087836 */ /* 0x000fe40000000000 */
[----:B------:R1:W5:Y:S01]  /*d940*/  LDL.LU R9, [R1+0x60] ;  /* 0x0000600001097983 */ /* 0x0003620000300800 */
[----:B------:R-:W-:Y:S02]  /*d950*/  IMAD.MOV.U32 R13, RZ, RZ, R2 ;  /* 0x000000ffff0d7224 */ /* 0x000fe400078e0002 */
[----:B------:R-:W-:Y:S02]  /*d960*/  IMAD.MOV.U32 R12, RZ, RZ, 0x6 ;  /* 0x00000006ff0c7424 */ /* 0x000fe400078e00ff */
[----:B01----:R-:W-:-:S07]  /*d970*/  IMAD.MOV.U32 R4, RZ, RZ, R14 ;  /* 0x000000ffff047224 */ /* 0x003fce00078e000e */
[----:B-----5:R-:W-:Y:S05]  /*d980*/  WARPSYNC.COLLECTIVE R15, `(.L_x_324) ;  /* 0x000000000f087348 */ /* 0x020fea0003c00000 */
[----:B------:R0:W1:Y:S02]  /*d990*/  SHFL.IDX P6, R14, R13, R12, R11 ;  /* 0x0000000c0d0e7389 */ /* 0x00006400000c000b */
[----:B01---5:R-:W-:Y:S01]  /*d9a0*/  ENDCOLLECTIVE ;  /* 0x000000000000791b */ /* 0x023fe20003800000 */
.L_x_324:
        /* <DEDUP_REMOVED lines=10> */
.L_x_325:
[----:B------:R-:W-:Y:S01]  /*da50*/  @!PT LDS RZ, [RZ] ;  /* 0x00000000fffff984 */ /* 0x000fe20000000800 */
[----:B------:R-:W-:Y:S01]  /*da60*/  @!PT LDS RZ, [RZ] ;  /* 0x00000000fffff984 */ /* 0x000fe20000000800 */
[----:B------:R-:W-:Y:S01]  /*da70*/  @!PT LDS RZ, [RZ] ;  /* 0x00000000fffff984 */ /* 0x000fe20000000800 */
[----:B------:R0:W-:Y:S01]  /*da80*/  @!P1 LDGSTS.E.BYPASS.LTC128B.128 [R10+0x1ac00], desc[UR46][R4.64], !P0 ;  /* 0x1ac00000040a9fae */ /* 0x0001e2000c101d6e */
[----:B------:R-:W-:Y:S01]  /*da90*/  ISETP.GE.AND P1, PT, R8, R3, PT ;  /* 0x000000030800720c */ /* 0x000fe20003f26270 */
[----:B------:R-:W-:Y:S02]  /*daa0*/  IMAD.MOV.U32 R13, RZ, RZ, R2 ;  /* 0x000000ffff0d7224 */ /* 0x000fe400078e0002 */
[----:B------:R-:W-:Y:S02]  /*dab0*/  IMAD.MOV.U32 R12, RZ, RZ, 0x7 ;  /* 0x00000007ff0c7424 */ /* 0x000fe400078e00ff */
[----:B0-----:R-:W-:-:S08]  /*dac0*/  IMAD.MOV.U32 R4, RZ, RZ, R14 ;  /* 0x000000ffff047224 */ /* 0x001fd000078e000e */
[----:B------:R-:W-:Y:S05]  /*dad0*/  WARPSYNC.COLLECTIVE R15, `(.L_x_326) ;  /* 0x000000000f087348 */ /* 0x000fea0003c00000 */
[----:B------:R0:W1:Y:S02]  /*dae0*/  SHFL.IDX P6, R14, R13, R12, R11 ;  /* 0x0000000c0d0e7389 */ /* 0x00006400000c000b */
[----:B01----:R-:W-:Y:S01]  /*daf0*/  ENDCOLLECTIVE ;  /* 0x000000000000791b */ /* 0x003fe20003800000 */
.L_x_326:
[----:B------:R-:W-:-:S05]  /*db00*/  @!P1 LEA R5, P2, R7, R4, 0x1 ;  /* 0x0000000407059211 */ /* 0x000fca00078408ff */
[----:B------:R-:W-:-:S05]  /*db10*/  @!P1 IMAD.X R4, RZ, RZ, R6, P2 ;  /* 0x000000ffff049224 */ /* 0x000fca00010e0606 */
[----:B------:R-:W-:-:S04]  /*db20*/  @!P1 LOP3.LUT R5, R5, R4, RZ, 0x3c, !PT ;  /* 0x0000000405059212 */ /* 0x000fc800078e3cff */
[----:B------:R-:W-:Y:S01]  /*db30*/  @!P1 LOP3.LUT R4, R5, R4, RZ, 0x3c, !PT ;  /* 0x0000000405049212 */ /* 0x000fe200078e3cff */
[----:B------:R-:W-:-:S03]  /*db40*/  IMAD.MOV.U32 R13, RZ, RZ, R0 ;  /* 0x000000ffff0d7224 */ /* 0x000fc600078e0000 */
[----:B------:R-:W-:-:S05]  /*db50*/  @!P1 LOP3.LUT R5, R5, R4, RZ, 0x3c, !PT ;  /* 0x0000000405059212 */ /* 0x000fca00078e3cff */
[----:B------:R-:W-:Y:S01]  /*db60*/  @!PT LDS RZ, [RZ] ;  /* 0x00000000fffff984 */ /* 0x000fe20000000800 */
[----:B------:R-:W-:Y:S01]  /*db70*/  @!PT LDS RZ, [RZ] ;  /* 0x00000000fffff984 */ /* 0x000fe20000000800 */
[----:B------:R-:W-:Y:S01]  /*db80*/  @!PT LDS RZ, [RZ] ;  /* 0x00000000fffff984 */ /* 0x000fe20000000800 */
[----:B------:R0:W-:Y:S04]  /*db90*/  @!P1 LDGSTS.E.BYPASS.LTC128B.128 [R10+0x1b400], desc[UR46][R4.64], !P0 ;  /* 0x1b400000040a9fae */ /* 0x0001e8000c101d6e */
[----:B------:R1:W-:Y:S01]  /*dba0*/  STL [R1+0x3c], R8 ;  /* 0x00003c0801007387 */ /* 0x0003e20000100800 */
[----:B0-----:R-:W-:-:S07]  /*dbb0*/  IMAD.MOV.U32 R4, RZ, RZ, R14 ;  /* 0x000000ffff047224 */ /* 0x001fce00078e000e */
[----:B-1----:R-:W-:Y:S05]  /*dbc0*/  WARPSYNC.COLLECTIVE R15, `(.L_x_327) ;  /* 0x000000000f087348 */ /* 0x002fea0003c00000 */
[----:B------:R0:W2:Y:S02]  /*dbd0*/  SHFL.IDX P6, R14, R13, R12, R11 ;  /* 0x0000000c0d0e7389 */ /* 0x0000a400000c000b */
[----:B012---:R-:W-:Y:S01]  /*dbe0*/  ENDCOLLECTIVE ;  /* 0x000000000000791b */ /* 0x007fe20003800000 */
.L_x_327:
[----:B------:R-:W-:Y:S01]  /*dbf0*/  IMAD.MOV.U32 R0, RZ, RZ, R14 ;  /* 0x000000ffff007224 */ /* 0x000fe200078e000e */
[----:B------:R-:W-:Y:S06]  /*dc00*/  BRA `(.L_x_328) ;  /* 0xffffffb800e07947 */ /* 0x000fec000383ffff */
.L_x_223:
[----:B------:R-:W-:Y:S01]  /*dc10*/  BSSY B0, `(.L_x_329) ;  /* 0x0000008000007945 */ /* 0x000fe20003800000 */
[----:B------:R-:W-:Y:S02]  /*dc20*/  IMAD.MOV.U32 R13, RZ, RZ, R4 ;  /* 0x000000ffff0d7224 */ /* 0x000fe400078e0004 */
[----:B------:R-:W-:Y:S02]  /*dc30*/  IMAD.MOV.U32 R12, RZ, RZ, RZ ;  /* 0x000000ffff0c7224 */ /* 0x000fe400078e00ff */
[----:B------:R-:W-:Y:S02]  /*dc40*/  IMAD.MOV.U32 R11, RZ, RZ, 0x181f ;  /* 0x0000181fff0b7424 */ /* 0x000fe400078e00ff */
[----:B------:R-:W-:-:S07]  /*dc50*/  IMAD.MOV.U32 R15, RZ, RZ, -0x1 ;  /* 0xffffffffff0f7424 */ /* 0x000fce00078e00ff */
[----:B------:R-:W-:Y:S05]  /*dc60*/  WARPSYNC.COLLECTIVE R15, `(.L_x_330) ;  /* 0x000000000f087348 */ /* 0x000fea0003c00000 */
[----:B------:R0:W1:Y:S02]  /*dc70*/  SHFL.IDX P6, R14, R13, R12, R11 ;  /* 0x0000000c0d0e7389 */ /* 0x00006400000c000b */
[----:B01----:R-:W-:Y:S01]  /*dc80*/  ENDCOLLECTIVE ;  /* 0x000000000000791b */ /* 0x003fe20003800000 */
.L_x_330:
[----:B------:R-:W-:Y:S05]  /*dc90*/  BSYNC B0 ;  /* 0x0000000000007941 */ /* 0x000fea0003800000 */
.L_x_329:
[----:B------:R-:W-:Y:S01]  /*dca0*/  IMAD.MOV.U32 R13, RZ, RZ, R5 ;  /* 0x000000ffff0d7224 */ /* 0x000fe200078e0005 */
[----:B------:R0:W5:Y:S01]  /*dcb0*/  LDL.LU R10, [R1+0x38] ;  /* 0x00003800010a7983 */ /* 0x0001620000300800 */
[----:B------:R-:W-:Y:S02]  /*dcc0*/  IMAD.MOV.U32 R12, RZ, RZ, RZ ;  /* 0x000000ffff0c7224 */ /* 0x000fe400078e00ff */
[----:B------:R-:W-:Y:S01]  /*dcd0*/  IMAD.MOV.U32 R11, RZ, RZ, 0x181f ;  /* 0x0000181fff0b7424 */ /* 0x000fe200078e00ff */
[----:B------:R0:W5:Y:S01]  /*dce0*/  LDL.LU R9, [R1+0x3c] ;  /* 0x00003c0001097983 */ /* 0x0001620000300800 */
[----:B------:R-:W-:Y:S02]  /*dcf0*/  IMAD.MOV.U32 R15, RZ, RZ, -0x1 ;  /* 0xffffffffff0f7424 */ /* 0x000fe400078e00ff */
[----:B------:R-:W-:Y:S01]  /*dd00*/  IMAD.MOV.U32 R2, RZ, RZ, R14 ;  /* 0x000000ffff027224 */ /* 0x000fe200078e000e */
[----:B------:R0:W5:Y:S06]  /*dd10*/  LDL R7, [R1+0x4] ;  /* 0x0000040001077983 */ /* 0x00016c0000100800 */
[----:B0----5:R-:W-:Y:S05]  /*dd20*/  WARPSYNC.COLLECTIVE R15, `(.L_x_331) ;  /* 0x000000000f087348 */ /* 0x021fea0003c00000 */
[----:B------:R1:W2:Y:S02]  /*dd30*/  SHFL.IDX P6, R14, R13, R12, R11 ;  /* 0x0000000c0d0e7389 */ /* 0x0002a400000c000b */
[----:B012--5:R-:W-:Y:S01]  /*dd40*/  ENDCOLLECTIVE ;  /* 0x000000000000791b */ /* 0x027fe20003800000 */
.L_x_331:
[----:B------:R-:W-:Y:S01]  /*dd50*/  ULDC UR4, c[0x0][0x288] ;  /* 0x0000a20000047ab9 */ /* 0x000fe20000000800 */
[----:B------:R-:W2:Y:S04]  /*dd60*/  LDL.LU R13, [R1+0x28] ;  /* 0x00002800010d7983 */ /* 0x000ea80000300800 */
[----:B------:R-:W3:Y:S04]  /*dd70*/  LDL.LU R12, [R1+0x2c] ;  /* 0x00002c00010c7983 */ /* 0x000ee80000300800 */
[----:B------:R-:W4:Y:S04]  /*dd80*/  LDL.LU R11, [R1+0x30] ;  /* 0x00003000010b7983 */ /* 0x000f280000300800 */
[----:B------:R-:W5:Y:S01]  /*dd90*/  LDL.LU R15, [R1+0x34] ;  /* 0x00003400010f7983 */ /* 0x000f620000300800 */
[----:B------:R-:W-:-:S03]  /*dda0*/  IMAD.MOV.U32 R3, RZ, RZ, R14 ;  /* 0x000000ffff037224 */ /* 0x000fc600078e000e */
[----:B------:R-:W5:Y:S01]  /*ddb0*/  LDL.LU R14, [R1+0x10] ;  /* 0x00001000010e7983 */ /* 0x000f620000300800 */
[----:B------:R-:W-:Y:S01]  /*ddc0*/  IMAD R0, R6, UR4, RZ ;  /* 0x0000000406007c24 */ /* 0x000fe2000f8e02ff */
[----:B------:R-:W-:-:S04]  /*ddd0*/  LOP3.LUT R18, R18, 0xffffffbf, RZ, 0xc0, !PT ;  /* 0xffffffbf12127812 */ /* 0x000fc800078ec0ff */
[-C--:B--2---:R-:W-:Y:S01]  /*dde0*/  ISETP.GE.AND P6, PT, R13, R0.reuse, PT ;  /* 0x000000000d00720c */ /* 0x084fe20003fc6270 */
[----:B------:R-:W-:Y:S01]  /*ddf0*/  IMAD.MOV.U32 R13, RZ, RZ, R4 ;  /* 0x000000ffff0d7224 */ /* 0x000fe200078e0004 */
[----:B---3--:R-:W-:Y:S01]  /*de00*/  ISETP.GE.AND P5, PT, R12, R0, PT ;  /* 0x000000000c00720c */ /* 0x008fe20003fa6270 */
[----:B------:R-:W-:-:S10]  /*de10*/  IMAD.MOV.U32 R12, RZ, RZ, 0x1 ;  /* 0x00000001ff0c7424 */ /* 0x000fd400078e00ff */
[----:B------:R-:W-:Y:S02]  /*de20*/  @P6 LOP3.LUT R18, R18, 0x40, RZ, 0xfc, !PT ;  /* 0x0000004012126812 */ /* 0x000fe400078efcff */
[-C--:B----4-:R-:W-:Y:S01]  /*de30*/  ISETP.GE.AND P6, PT, R11, R0.reuse, PT ;  /* 0x000000000b00720c */ /* 0x090fe20003fc6270 */
[----:B------:R-:W-:Y:S01]  /*de40*/  IMAD.MOV.U32 R11, RZ, RZ, 0x181f ;  /* 0x0000181fff0b7424 */ /* 0x000fe200078e00ff */
[----:B------:R-:W-:Y:S02]  /*de50*/  LOP3.LUT R18, R18, 0xffffffdf, RZ, 0xc0, !PT ;  /* 0xffffffdf12127812 */ /* 0x000fe400078ec0ff */
[-C--:B-----5:R-:W-:Y:S02]  /*de60*/  ISETP.GE.AND P4, PT, R14, R0.reuse, PT ;  /* 0x000000000e00720c */ /* 0x0a0fe40003f86270 */
[----:B------:R-:W-:Y:S02]  /*de70*/  @P5 LOP3.LUT R18, R18, 0x20, RZ, 0xfc, !PT ;  /* 0x0000002012125812 */ /* 0x000fe400078efcff */
[----:B------:R-:W-:Y:S01]  /*de80*/  ISETP.GE.AND P5, PT, R15, R0, PT ;  /* 0x000000000f00720c */ /* 0x000fe20003fa6270 */
[----:B------:R-:W-:Y:S01]  /*de90*/  IMAD.MOV.U32 R15, RZ, RZ, -0x1 ;  /* 0xffffffffff0f7424 */ /* 0x000fe200078e00ff */
[----:B------:R-:W-:-:S04]  /*dea0*/  LOP3.LUT R18, R18, 0xffffffef, RZ, 0xc0, !PT ;  /* 0xffffffef12127812 */ /* 0x000fc800078ec0ff */
[----:B------:R-:W-:Y:S02]  /*deb0*/  @P6 LOP3.LUT R18, R18, 0x10, RZ, 0xfc, !PT ;  /* 0x0000001012126812 */ /* 0x000fe400078efcff */
[----:B------:R-:W-:Y:S02]  /*dec0*/  ISETP.GE.AND P6, PT, R10, R0, PT ;  /* 0x000000000a00720c */ /* 0x000fe40003fc6270 */
[----:B------:R-:W-:-:S04]  /*ded0*/  LOP3.LUT R18, R18, 0xfffffff7, RZ, 0xc0, !PT ;  /* 0xfffffff712127812 */ /* 0x000fc800078ec0ff */
[----:B------:R-:W-:Y:S02]  /*dee0*/  @P5 LOP3.LUT R18, R18, 0x8, RZ, 0xfc, !PT ;  /* 0x0000000812125812 */ /* 0x000fe400078efcff */
[----:B------:R-:W-:Y:S02]  /*def0*/  ISETP.GE.AND P5, PT, R9, R0, PT ;  /* 0x000000000900720c */ /* 0x000fe40003fa6270 */
[----:B------:R-:W-:-:S04]  /*df00*/  LOP3.LUT R18, R18, 0xffffff7f, RZ, 0xc0, !PT ;  /* 0xffffff7f12127812 */ /* 0x000fc800078ec0ff */
[----:B------:R-:W-:-:S04]  /*df10*/  LOP3.LUT R18, R18, 0xfffffffb, RZ, 0xc0, !PT ;  /* 0xfffffffb12127812 */ /* 0x000fc800078ec0ff */
[----:B------:R-:W-:Y:S02]  /*df20*/  @P6 LOP3.LUT R18, R18, 0x4, RZ, 0xfc, !PT ;  /* 0x0000000412126812 */ /* 0x000fe400078efcff */
[----:B------:R-:W-:Y:S02]  /*df30*/  @!P4 LEA R3, P6, R8, R3, 0x1 ;  /* 0x000000030803c211 */ /* 0x000fe400078c08ff */
[----:B------:R-:W-:-:S03]  /*df40*/  @P5 LOP3.LUT R18, R18, 0x80, RZ, 0xfc, !PT ;  /* 0x0000008012125812 */ /* 0x000fc600078efcff */
[----:B------:R-:W-:Y:S01]  /*df50*/  @!P4 IMAD.X R2, RZ, RZ, R2, P6 ;  /* 0x000000ffff02c224 */ /* 0x000fe200030e0602 */
[----:B------:R-:W-:-:S04]  /*df60*/  LOP3.LUT P5, RZ, R18, 0x20, RZ, 0xc0, !PT ;  /* 0x0000002012ff7812 */ /* 0x000fc800078ac0ff */
[----:B------:R-:W-:-:S09]  /*df70*/  @!P4 LOP3.LUT R3, R3, R2, RZ, 0x3c, !PT ;  /* 0x000000020303c212 */ /* 0x000fd200078e3cff */
[----:B------:R-:W-:Y:S05]  /*df80*/  WARPSYNC.COLLECTIVE R15, `(.L_x_332) ;  /* 0x000000000f087348 */ /* 0x000fea0003c00000 */
[----:B------:R0:W1:Y:S02]  /*df90*/  SHFL.IDX P6, R14, R13, R12, R11 ;  /* 0x0000000c0d0e7389 */ /* 0x00006400000c000b */
[----:B01----:R-:W-:Y:S01]  /*dfa0*/  ENDCOLLECTIVE ;  /* 0x000000000000791b */ /* 0x003fe20003800000 */
.L_x_332:
[----:B------:R-:W-:-:S04]  /*dfb0*/  @!P4 LOP3.LUT R2, R3, R2, RZ, 0x3c, !PT ;  /* 0x000000020302c212 */ /* 0x000fc800078e3cff */
[----:B------:R-:W-:-:S05]  /*dfc0*/  @!P4 LOP3.LUT R3, R3, R2, RZ, 0x3c, !PT ;  /* 0x000000020303c212 */ /* 0x000fca00078e3cff */
[----:B------:R-:W-:Y:S01]  /*dfd0*/  @!PT LDS RZ, [RZ] ;  /* 0x00000000fffff984 */ /* 0x000fe20000000800 */
[----:B------:R-:W-:Y:S01]  /*dfe0*/  @!PT LDS RZ, [RZ] ;  /* 0x00000000fffff984 */ /* 0x000fe20000000800 */
[----:B------:R-:W-:Y:S01]  /*dff0*/  @!PT LDS RZ, [RZ] ;  /* 0x00000000fffff984 */ /* 0x000fe20000000800 */
[----:B------:R0:W-:Y:S01]  /*e000*/  @!P4 LDGSTS.E.BYPASS.LTC128B.128 [R7+0x22400], desc[UR46][R2.64], !P0 ;  /* 0x224000000207cfae */ /* 0x0001e2000c101d6e */
[----:B------:R-:W-:-:S03]  /*e010*/  IMAD.MOV.U32 R13, RZ, RZ, R5 ;  /* 0x000000ffff0d7224 */ /* 0x000fc600078e0005 */
[----:B------:R0:W-:Y:S04]  /*e020*/  @!P4 LDGSTS.E.BYPASS.LTC128B.128 [R7+0x26400], desc[UR46][R2.64+0x80], !P1 ;  /* 0x264000800207cfae */ /* 0x0001e8000c901d6e */
[----:B------:R0:W-:Y:S04]  /*e030*/  @!P4 LDGSTS.E.BYPASS.LTC128B.128 [R7+0x2a400], desc[UR46][R2.64+0x100], !P2 ;  /* 0x2a4001000207cfae */ /* 0x0001e8000d101d6e */
[----:B------:R0:W-:Y:S01]  /*e040*/  @!P4 LDGSTS.E.BYPASS.LTC128B.128 [R7+0x2e400], desc[UR46][R2.64+0x180], !P3 ;  /* 0x2e4001800207cfae */ /* 0x0001e2000d901d6e */
[----:B------:R-:W-:Y:S01]  /*e050*/  IMAD.MOV.U32 R6, RZ, RZ, R14 ;  /* 0x000000ffff067224 */ /* 0x000fe200078e000e */
[----:B------:R-:W-:-:S13]  /*e060*/  LOP3.LUT P4, RZ, R18, 0x40, RZ, 0xc0, !PT ;  /* 0x0000004012ff7812 */ /* 0x000fda000788c0ff */
[----:B0-----:R-:W-:Y:S05]  /*e070*/  WARPSYNC.COLLECTIVE R15, `(.L_x_333) ;  /* 0x000000000f087348 */ /* 0x001fea0003c00000 */
[----:B------:R1:W2:Y:S02]  /*e080*/  SHFL.IDX P6, R14, R13, R12, R11 ;  /* 0x0000000c0d0e7389 */ /* 0x0002a400000c000b */
[----:B012---:R-:W-:Y:S01]  /*e090*/  ENDCOLLECTIVE ;  /* 0x000000000000791b */ /* 0x007fe20003800000 */
.L_x_333:
[----:B------:R-:W-:Y:S02]  /*e0a0*/  IMAD.MOV.U32 R13, RZ, RZ, R4 ;  /* 0x000000ffff0d7224 */ /* 0x000fe400078e0004 */
[----:B------:R-:W-:Y:S02]  /*e0b0*/  IMAD.MOV.U32 R12, RZ, RZ, 0x2 ;  /* 0x00000002ff0c7424 */ /* 0x000fe400078e00ff */
[----:B------:R-:W-:-:S05]  /*e0c0*/  IMAD.MOV.U32 R2, RZ, RZ, R14 ;  /* 0x000000ffff027224 */ /* 0x000fca00078e000e */
[----:B------:R-:W-:-:S05]  /*e0d0*/  @!P4 LEA R2, P6, R8, R2, 0x1 ;  /* 0x000000020802c211 */ /* 0x000fca00078c08ff */
[----:B------:R-:W-:-:S05]  /*e0e0*/  @!P4 IMAD.X R3, RZ, RZ, R6, P6 ;  /* 0x000000ffff03c224 */ /* 0x000fca00030e0606 */
[----:B------:R-:W-:Y:S01]  /*e0f0*/  @!PT LDS RZ, [RZ] ;  /* 0x00000000fffff984 */ /* 0x000fe20000000800 */
[----:B------:R-:W-:Y:S01]  /*e100*/  @!PT LDS RZ, [RZ] ;  /* 0x00000000fffff984 */ /* 0x000fe20000000800 */
[----:B------:R-:W-:Y:S01]  /*e110*/  @!PT LDS RZ, [RZ] ;  /* 0x00000000fffff984 */ /* 0x000fe20000000800 */
[----:B------:R0:W-:Y:S03]  /*e120*/  @!P4 LDGSTS.E.BYPASS.LTC128B.128 [R7+0x22c00], desc[UR46][R2.64], !P0 ;  /* 0x22c000000207cfae */ /* 0x0001e6000c101d6e */
[----:B0-----:R-:W-:Y:S05]  /*e130*/  WARPSYNC.COLLECTIVE R15, `(.L_x_334) ;  /* 0x000000000f087348 */ /* 0x001fea0003c00000 */
[----:B------:R1:W2:Y:S02]  /*e140*/  SHFL.IDX P6, R14, R13, R12, R11 ;  /* 0x0000000c0d0e7389 */ /* 0x0002a400000c000b */
[----:B012---:R-:W-:Y:S01]  /*e150*/  ENDCOLLECTIVE ;  /* 0x000000000000791b */ /* 0x007fe20003800000 */
.L_x_334:
[----:B------:R-:W-:Y:S01]  /*e160*/  @!PT LDS RZ, [RZ] ;  /* 0x00000000fffff984 */ /* 0x000fe20000000800 */
[----:B------:R-:W-:Y:S01]  /*e170*/  @!PT LDS RZ, [RZ] ;  /* 0x00000000fffff984 */ /* 0x000fe20000000800 */
[----:B------:R-:W-:Y:S01]  /*e180*/  @!PT LDS RZ, [RZ] ;  /* 0x00000000fffff984 */ /* 0x000fe20000000800 */
[----:B------:R0:W-:Y:S04]  /*e190*/  @!P4 LDGSTS.E.BYPASS.LTC128B.128 [R7+0x26c00], desc[UR46][R2.64+0x80], !P1 ;  /* 0x26c000800207cfae */ /* 0x0001e8000c901d6e */
[----:B------:R0:W-:Y:S04]  /*e1a0*/  @!P4 LDGSTS.E.BYPASS.LTC128B.128 [R7+0x2ac00], desc[UR46][R2.64+0x100], !P2 ;  /* 0x2ac001000207cfae */ /* 0x0001e8000d101d6e */
[----:B------:R0:W-:Y:S01]  /*e1b0*/  @!P4 LDGSTS.E.BYPASS.LTC128B.128 [R7+0x2ec00], desc[UR46][R2.64+0x180], !P3 ;  /* 0x2ec001800207cfae */ /* 0x0001e2000d901d6e */
[----:B------:R-:W-:Y:S01]  /*e1c0*/  LOP3.LUT P4, RZ, R18, 0x10, RZ, 0xc0, !PT ;  /* 0x0000001012ff7812 */ /* 0x000fe2000788c0ff */
[----:B------:R-:W-:-:S02]  /*e1d0*/  IMAD.MOV.U32 R13, RZ, RZ, R5 ;  /* 0x000000ffff0d7224 */ /* 0x000fc400078e0005 */
[----:B------:R-:W-:-:S10]  /*e1e0*/  IMAD.MOV.U32 R6, RZ, RZ, R14 ;  /* 0x000000ffff067224 */ /* 0x000fd400078e000e */
[----:B0-----:R-:W-:Y:S05]  /*e1f0*/  WARPSYNC.COLLECTIVE R15, `(.L_x_335) ;  /* 0x000000000f087348 */ /* 0x001fea0003c00000 */
[----:B------:R1:W2:Y:S02]  /*e200*/  SHFL.IDX P6, R14, R13, R12, R11 ;  /* 0x0000000c0d0e7389 */ /* 0x0002a400000c000b */
[----:B012---:R-:W-:Y:S01]  /*e210*/  ENDCOLLECTIVE ;  /* 0x000000000000791b */ /* 0x007fe20003800000 */
.L_x_335:
        /* <DEDUP_REMOVED lines=12> */
.L_x_336:
        /* <DEDUP_REMOVED lines=12> */
.L_x_337:
        /* <DEDUP_REMOVED lines=12> */
.L_x_338:
        /* <DEDUP_REMOVED lines=12> */
.L_x_339:
[----:B------:R-:W-:Y:S02]  /*e520*/  IMAD.MOV.U32 R13, RZ, RZ, R4 ;  /* 0x000000ffff0d7224 */ /* 0x000fe400078e0004 */
[----:B------:R-:W-:Y:S02]  /*e530*/  IMAD.MOV.U32 R12, RZ, RZ, 0x5 ;  /* 0x00000005ff0c7424 */ /* 0x000fe400078e00ff */
[----:B------:R-:W-:-:S05]  /*e540*/  IMAD.MOV.U32 R2, RZ, RZ, R14 ;  /* 0x000000ffff027224 */ /* 0x000fca00078e000e */
[----:B------:R-:W-:-:S05]  /*e550*/  @!P5 LEA R2, P6, R8, R2, 0x1 ;  /* 0x000000020802d211 */ /* 0x000fca00078c08ff */
[----:B------:R-:W-:Y:S01]  /*e560*/  @!P5 IMAD.X R3, RZ, RZ, R6, P6 ;  /* 0x000000ffff03d224 */ /* 0x000fe200030e0606 */
[C---:B------:R-:W-:Y:S02]  /*e570*/  LOP3.LUT P6, RZ, R18.reuse, 0x8, RZ, 0xc0, !PT ;  /* 0x0000000812ff7812 */ /* 0x040fe400078cc0ff */
[----:B------:R-:W-:-:S11]  /*e580*/  LOP3.LUT P5, RZ, R18, 0x80, RZ, 0xc0, !PT ;  /* 0x0000008012ff7812 */ /* 0x000fd600078ac0ff */
[----:B------:R-:W-:Y:S01]  /*e590*/  @!PT LDS RZ, [RZ] ;  /* 0x00000000fffff984 */ /* 0x000fe20000000800 */
[----:B------:R-:W-:Y:S01]  /*e5a0*/  @!PT LDS RZ, [RZ] ;  /* 0x00000000fffff984 */ /* 0x000fe20000000800 */
[----:B------:R-:W-:Y:S01]  /*e5b0*/  @!PT LDS RZ, [RZ] ;  /* 0x00000000fffff984 */ /* 0x000fe20000000800 */
[----:B------:R0:W-:Y:S04]  /*e5c0*/  @!P6 LDGSTS.E.BYPASS.LTC128B.128 [R7+0x24400], desc[UR46][R2.64], !P0 ;  /* 0x244000000207efae */ /* 0x0001e8000c101d6e */
[----:B------:R0:W-:Y:S04]  /*e5d0*/  @!P6 LDGSTS.E.BYPASS.LTC128B.128 [R7+0x28400], desc[UR46][R2.64+0x80], !P1 ;  /* 0x284000800207efae */ /* 0x0001e8000c901d6e */
[----:B------:R0:W-:Y:S04]  /*e5e0*/  @!P6 LDGSTS.E.BYPASS.LTC128B.128 [R7+0x2c400], desc[UR46][R2.64+0x100], !P2 ;  /* 0x2c4001000207efae */ /* 0x0001e8000d101d6e */
[----:B------:R0:W-:Y:S02]  /*e5f0*/  @!P6 LDGSTS.E.BYPASS.LTC128B.128 [R7+0x30400], desc[UR46][R2.64+0x180], !P3 ;  /* 0x304001800207efae */ /* 0x0001e4000d901d6e */
[----:B0-----:R-:W-:Y:S05]  /*e600*/  WARPSYNC.COLLECTIVE R15, `(.L_x_340) ;  /* 0x000000000f087348 */ /* 0x001fea0003c00000 */
[----:B------:R1:W2:Y:S02]  /*e610*/  SHFL.IDX P6, R14, R13, R12, R11 ;  /* 0x0000000c0d0e7389 */ /* 0x0002a400000c000b */
[----:B012---:R-:W-:Y:S01]  /*e620*/  ENDCOLLECTIVE ;  /* 0x000000000000791b */ /* 0x007fe20003800000 */
.L_x_340:
[----:B------:R-:W-:Y:S02]  /*e630*/  IMAD.MOV.U32 R13, RZ, RZ, R5 ;  /* 0x000000ffff0d7224 */ /* 0x000fe400078e0005 */
[----:B------:R-:W-:-:S07]  /*e640*/  IMAD.MOV.U32 R6, RZ, RZ, R14 ;  /* 0x000000ffff067224 */ /* 0x000fce00078e000e */
[----:B------:R-:W-:Y:S05]  /*e650*/  WARPSYNC.COLLECTIVE R15, `(.L_x_341) ;  /* 0x000000000f087348 */ /* 0x000fea0003c00000 */
[----:B------:R0:W1:Y:S02]  /*e660*/  SHFL.IDX P6, R14, R13, R12, R11 ;  /* 0x0000000c0d0e7389 */ /* 0x00006400000c000b */
[----:B01----:R-:W-:Y:S01]  /*e670*/  ENDCOLLECTIVE ;  /* 0x000000000000791b */ /* 0x003fe20003800000 */
.L_x_341:
        /* <DEDUP_REMOVED lines=12> */
.L_x_342:
[----:B------:R-:W-:Y:S01]  /*e740*/  @!PT LDS RZ, [RZ] ;  /* 0x00000000fffff984 */ /* 0x000fe20000000800 */
[----:B------:R-:W-:Y:S01]  /*e750*/  @!PT LDS RZ, [RZ] ;  /* 0x00000000fffff984 */ /* 0x000fe20000000800 */
[----:B------:R-:W-:Y:S01]  /*e760*/  @!PT LDS RZ, [RZ] ;  /* 0x00000000fffff984 */ /* 0x000fe20000000800 */
[----:B------:R0:W-:Y:S04]  /*e770*/  @!P4 LDGSTS.E.BYPASS.LTC128B.128 [R7+0x28c00], desc[UR46][R2.64+0x80], !P1 ;  /* 0x28c000800207cfae */ /* 0x0001e8000c901d6e */
[----:B------:R0:W-:Y:S04]  /*e780*/  @!P4 LDGSTS.E.BYPASS.LTC128B.128 [R7+0x2cc00], desc[UR46][R2.64+0x100], !P2 ;  /* 0x2cc001000207cfae */ /* 0x0001e8000d101d6e */
[----:B------:R0:W-:Y:S01]  /*e790*/  @!P4 LDGSTS.E.BYPASS.LTC128B.128 [R7+0x30c00], desc[UR46][R2.64+0x180], !P3 ;  /* 0x30c001800207cfae */ /* 0x0001e2000d901d6e */
[----:B------:R-:W-:Y:S02]  /*e7a0*/  IMAD.MOV.U32 R13, RZ, RZ, R5 ;  /* 0x000000ffff0d7224 */ /* 0x000fe400078e0005 */
[----:B------:R-:W-:-:S07]  /*e7b0*/  IMAD.MOV.U32 R6, RZ, RZ, R14 ;  /* 0x000000ffff067224 */ /* 0x000fce00078e000e */
[----:B0-----:R-:W-:Y:S05]  /*e7c0*/  WARPSYNC.COLLECTIVE R15, `(.L_x_343) ;  /* 0x000000000f087348 */ /* 0x001fea0003c00000 */
[----:B------:R1:W2:Y:S02]  /*e7d0*/  SHFL.IDX P6, R14, R13, R12, R11 ;  /* 0x0000000c0d0e7389 */ /* 0x0002a400000c000b */
[----:B012---:R-:W-:Y:S01]  /*e7e0*/  ENDCOLLECTIVE ;  /* 0x000000000000791b */ /* 0x007fe20003800000 */
.L_x_343:
        /* <DEDUP_REMOVED lines=12> */
.L_x_344:
        /* <DEDUP_REMOVED lines=11> */
.L_x_345:
[----:B------:R-:W-:Y:S01]  /*e960*/  IMAD.MOV.U32 R2, RZ, RZ, R14 ;  /* 0x000000ffff027224 */ /* 0x000fe200078e000e */
[----:B------:R-:W-:Y:S06]  /*e970*/  BRA `(.L_x_346) ;  /* 0xffffffb8003c7947 */ /* 0x000fec000383ffff */
.L_x_227:
[----:B-1----:R-:W-:-:S04]  /*e980*/  IMAD.U32 R3, RZ, RZ, UR37 ;  /* 0x00000025ff037e24 */ /* 0x002fc8000f8e00ff */
[----:B------:R1:W2:Y:S03]  /*e990*/  SYNCS.PHASECHK.TRANS64.TRYWAIT P0, [R3+URZ+0x32420], R0 ;  /* 0x03242000030075a7 */ /* 0x0002a6000800017f */
[----:B--2---:R-:W-:Y:S05]  /*e9a0*/  @!P0 NANOSLEEP.SYNCS 0x989680 ;  /* 0x009896800000895d */ /* 0x004fea0003900000 */
[----:B------:R-:W2:Y:S02]  /*e9b0*/  @!P0 SYNCS.PHASECHK.TRANS64 P0, [R3+URZ+0x32420], R0 ;  /* 0x03242000030085a7 */ /* 0x000ea4000800007f */
[----:B--2---:R-:W-:Y:S05]  /*e9c0*/  @!P0 BRA `(.L_x_227) ;  /* 0xfffffffc00ec8947 */ /* 0x004fea000383ffff */
[----:B------:R-:W-:Y:S05]  /*e9d0*/  BRA `(.L_x_347) ;  /* 0xffffffb8008c7947 */ /* 0x000fea000383ffff */
.L_x_231:
[----:B0-----:R0:W1:Y:S02]  /*e9e0*/  SYNCS.PHASECHK.TRANS64.TRYWAIT P0, [R2+URZ+0x32460], R0 ;  /* 0x03246000020075a7 */ /* 0x001064000800017f */
[----:B-1----:R-:W-:Y:S05]  /*e9f0*/  @!P0 NANOSLEEP.SYNCS 0x989680 ;  /* 0x009896800000895d */ /* 0x002fea0003900000 */
[----:B------:R-:W1:Y:S02]  /*ea00*/  @!P0 SYNCS.PHASECHK.TRANS64 P0, [R2+URZ+0x32460], R0 ;  /* 0x03246000020085a7 */ /* 0x000e64000800007f */
[----:B-1----:R-:W-:Y:S05]  /*ea10*/  @!P0 BRA `(.L_x_231) ;  /* 0xfffffffc00f08947 */ /* 0x002fea000383ffff */
[----:B------:R-:W-:Y:S05]  /*ea20*/  BRA `(.L_x_348) ;  /* 0xffffffb800ac7947 */ /* 0x000fea000383ffff */
.L_x_244:
[----:B-1----:R1:W2:Y:S02]  /*ea30*/  SYNCS.PHASECHK.TRANS64.TRYWAIT P0, [R3+URZ+0x32440], R2 ;  /* 0x03244002030075a7 */ /* 0x0022a4000800017f */
[----:B--2---:R-:W-:Y:S05]  /*ea40*/  @!P0 NANOSLEEP.SYNCS 0x989680 ;  /* 0x009896800000895d */ /* 0x004fea0003900000 */
[----:B------:R-:W2:Y:S02]  /*ea50*/  @!P0 SYNCS.PHASECHK.TRANS64 P0, [R3+URZ+0x32440], R2 ;  /* 0x03244002030085a7 */ /* 0x000ea4000800007f */
[----:B--2---:R-:W-:Y:S05]  /*ea60*/  @!P0 BRA `(.L_x_244) ;  /* 0xfffffffc00f08947 */ /* 0x004fea000383ffff */
[----:B------:R-:W-:Y:S05]  /*ea70*/  BRA `(.L_x_349) ;  /* 0xffffffc000a47947 */ /* 0x000fea000383ffff */
.L_x_249:
[----:B0-----:R0:W2:Y:S02]  /*ea80*/  SYNCS.PHASECHK.TRANS64.TRYWAIT P0, [R3+URZ+0x32460], R2 ;  /* 0x03246002030075a7 */ /* 0x0010a4000800017f */
[----:B--2---:R-:W-:Y:S05]  /*ea90*/  @!P0 NANOSLEEP.SYNCS 0x989680 ;  /* 0x009896800000895d */ /* 0x004fea0003900000 */
[----:B------:R-:W2:Y:S02]  /*eaa0*/  @!P0 SYNCS.PHASECHK.TRANS64 P0, [R3+URZ+0x32460], R2 ;  /* 0x03246002030085a7 */ /* 0x000ea4000800007f */
[----:B--2---:R-:W-:Y:S05]  /*eab0*/  @!P0 BRA `(.L_x_249) ;  /* 0xfffffffc00f08947 */ /* 0x004fea000383ffff */
[----:B------:R-:W-:Y:S05]  /*eac0*/  BRA `(.L_x_350) ;  /* 0xffffffc400207947 */ /* 0x000fea000383ffff */
.L_x_261:
[----:B--2---:R2:W3:Y:S02]  /*ead0*/  SYNCS.PHASECHK.TRANS64.TRYWAIT P0, [R4+URZ+0x32440], R2 ;  /* 0x03244002040075a7 */ /* 0x0044e4000800017f */
[----:B---3--:R-:W-:Y:S05]  /*eae0*/  @!P0 NANOSLEEP.SYNCS 0x989680 ;  /* 0x009896800000895d */ /* 0x008fea0003900000 */
[----:B------:R-:W3:Y:S02]  /*eaf0*/  @!P0 SYNCS.PHASECHK.TRANS64 P0, [R4+URZ+0x32440], R2 ;  /* 0x03244002040085a7 */ /* 0x000ee4000800007f */
[----:B---3--:R-:W-:Y:S05]  /*eb00*/  @!P0 BRA `(.L_x_261) ;  /* 0xfffffffc00f08947 */ /* 0x008fea000383ffff */
[----:B------:R-:W-:Y:S05]  /*eb10*/  BRA `(.L_x_351) ;  /* 0xffffffcc00087947 */ /* 0x000fea000383ffff */
.L_x_266:
[----:B0-----:R0:W1:Y:S02]  /*eb20*/  SYNCS.PHASECHK.TRANS64.TRYWAIT P0, [R4+URZ+0x32460], R2 ;  /* 0x03246002040075a7 */ /* 0x001064000800017f */
[----:B-1----:R-:W-:Y:S05]  /*eb30*/  @!P0 NANOSLEEP.SYNCS 0x989680 ;  /* 0x009896800000895d */ /* 0x002fea0003900000 */
[----:B------:R-:W1:Y:S02]  /*eb40*/  @!P0 SYNCS.PHASECHK.TRANS64 P0, [R4+URZ+0x32460], R2 ;  /* 0x03246002040085a7 */ /* 0x000e64000800007f */
[----:B-1----:R-:W-:Y:S05]  /*eb50*/  @!P0 BRA `(.L_x_266) ;  /* 0xfffffffc00f08947 */ /* 0x002fea000383ffff */
[----:B------:R-:W-:Y:S05]  /*eb60*/  BRA `(.L_x_352) ;  /* 0xffffffcc00847947 */ /* 0x000fea000383ffff */
.L_x_277:
[----:B0-----:R0:W2:Y:S02]  /*eb70*/  SYNCS.PHASECHK.TRANS64.TRYWAIT P0, [R4+URZ+0x32440], R2 ;  /* 0x03244002040075a7 */ /* 0x0010a4000800017f */
[----:B--2---:R-:W-:Y:S05]  /*eb80*/  @!P0 NANOSLEEP.SYNCS 0x989680 ;  /* 0x009896800000895d */ /* 0x004fea0003900000 */
[----:B------:R-:W2:Y:S02]  /*eb90*/  @!P0 SYNCS.PHASECHK.TRANS64 P0, [R4+URZ+0x32440], R2 ;  /* 0x03244002040085a7 */ /* 0x000ea4000800007f */
[----:B--2---:R-:W-:Y:S05]  /*eba0*/  @!P0 BRA `(.L_x_277) ;  /* 0xfffffffc00f08947 */ /* 0x004fea000383ffff */
[----:B------:R-:W-:Y:S05]  /*ebb0*/  BRA `(.L_x_353) ;  /* 0xffffffd400487947 */ /* 0x000fea000383ffff */
.L_x_282:
[----:B-1----:R1:W2:Y:S02]  /*ebc0*/  SYNCS.PHASECHK.TRANS64.TRYWAIT P0, [R4+URZ+0x32460], R2 ;  /* 0x03246002040075a7 */ /* 0x0022a4000800017f */
[----:B--2---:R-:W-:Y:S05]  /*ebd0*/  @!P0 NANOSLEEP.SYNCS 0x989680 ;  /* 0x009896800000895d */ /* 0x004fea0003900000 */
[----:B------:R-:W2:Y:S02]  /*ebe0*/  @!P0 SYNCS.PHASECHK.TRANS64 P0, [R4+URZ+0x32460], R2 ;  /* 0x03246002040085a7 */ /* 0x000ea4000800007f */
[----:B--2---:R-:W-:Y:S05]  /*ebf0*/  @!P0 BRA `(.L_x_282) ;  /* 0xfffffffc00f08947 */ /* 0x004fea000383ffff */
[----:B------:R-:W-:Y:S05]  /*ec00*/  BRA `(.L_x_354) ;  /* 0xffffffd400c47947 */ /* 0x000fea000383ffff */
.L_x_292:
[----:B0-----:R0:W2:Y:S02]  /*ec10*/  SYNCS.PHASECHK.TRANS64.TRYWAIT P0, [R0+URZ+0x32420], R3 ;  /* 0x03242003000075a7 */ /* 0x0010a4000800017f */
[----:B--2---:R-:W-:Y:S05]  /*ec20*/  @!P0 NANOSLEEP.SYNCS 0x989680 ;  /* 0x009896800000895d */ /* 0x004fea0003900000 */
[----:B------:R-:W2:Y:S02]  /*ec30*/  @!P0 SYNCS.PHASECHK.TRANS64 P0, [R0+URZ+0x32420], R3 ;  /* 0x03242003000085a7 */ /* 0x000ea4000800007f */
[----:B--2---:R-:W-:Y:S05]  /*ec40*/  @!P0 BRA `(.L_x_292) ;  /* 0xfffffffc00f08947 */ /* 0x004fea000383ffff */
[----:B------:R-:W-:Y:S05]  /*ec50*/  BRA `(.L_x_355) ;  /* 0xffffffdc00547947 */ /* 0x000fea000383ffff */
.L_x_293:
        /* <DEDUP_REMOVED lines=11> */
.L_x_357:
[----:B------:R-:W-:Y:S05]  /*ed10*/  BSYNC B0 ;  /* 0x0000000000007941 */ /* 0x000fea0003800000 */
.L_x_356:
[----:B------:R-:W-:Y:S05]  /*ed20*/  BRA `(.L_x_358) ;  /* 0xffffffdc003c7947 */ /* 0x000fea000383ffff */
.L_x_296:
[----:B------:R-:W-:Y:S01]  /*ed30*/  BSSY B1, `(.L_x_359) ;  /* 0x0000006000017945 */ /* 0x000fe20003800000 */
[----:B------:R-:W-:-:S07]  /*ed40*/  IMAD.MOV.U32 R15, RZ, RZ, -0x1 ;  /* 0xffffffffff0f7424 */ /* 0x000fce00078e00ff */
[----:B012---:R-:W-:Y:S05]  /*ed50*/  WARPSYNC.COLLECTIVE R15, `(.L_x_360) ;  /* 0x000000000f0c7348 */ /* 0x007fea0003c00000 */
[----:B------:R-:W-:Y:S02]  /*ed60*/  ELECT P6, UR62, PT ;  /* 0x00000000003e782f */ /* 0x000fe400038c0000 */
[----:B------:R-:W-:Y:S01]  /*ed70*/  MOV R14, UR62 ;  /* 0x0000003e000e7c02 */ /* 0x000fe20008000f00 */
[----:B012---:R-:W-:Y:S10]  /*ed80*/  ENDCOLLECTIVE ;  /* 0x000000000000791b */ /* 0x007ff40003800000 */
.L_x_360:
[----:B------:R-:W-:Y:S05]  /*ed90*/  BSYNC B1 ;  /* 0x0000000000017941 */ /* 0x000fea0003800000 */
.L_x_359:
[----:B------:R-:W-:Y:S05]  /*eda0*/  BRA `(.L_x_361) ;  /* 0xffffffdc00347947 */ /* 0x000fea000383ffff */
.L_x_298:
[----:B0-----:R0:W1:Y:S02]  /*edb0*/  SYNCS.PHASECHK.TRANS64.TRYWAIT P0, [R6+URZ], R5 ;  /* 0x00000005060075a7 */ /* 0x001064000800017f */
[----:B-1----:R-:W-:Y:S05]  /*edc0*/  @!P0 NANOSLEEP.SYNCS 0x989680 ;  /* 0x009896800000895d */ /* 0x002fea0003900000 */
[----:B------:R-:W1:Y:S02]  /*edd0*/  @!P0 SYNCS.PHASECHK.TRANS64 P0, [R6+URZ], R5 ;  /* 0x00000005060085a7 */ /* 0x000e64000800007f */
[----:B-1----:R-:W-:Y:S05]  /*ede0*/  @!P0 BRA `(.L_x_298) ;  /* 0xfffffffc00f08947 */ /* 0x002fea000383ffff */
[----:B------:R-:W-:Y:S05]  /*edf0*/  BRA `(.L_x_362) ;  /* 0xffffffdc006c7947 */ /* 0x000fea000383ffff */
.L_x_299:
[----:B-1----:R1:W2:Y:S02]  /*ee00*/  SYNCS.PHASECHK.TRANS64.TRYWAIT P0, [R7+URZ], R2 ;  /* 0x00000002070075a7 */ /* 0x0022a4000800017f */
[----:B--2---:R-:W-:Y:S05]  /*ee10*/  @!P0 NANOSLEEP.SYNCS 0x989680 ;  /* 0x009896800000895d */ /* 0x004fea0003900000 */
[----:B------:R-:W2:Y:S02]  /*ee20*/  @!P0 SYNCS.PHASECHK.TRANS64 P0, [R7+URZ], R2 ;  /* 0x00000002070085a7 */ /* 0x000ea4000800007f */
[----:B--2---:R-:W-:Y:S05]  /*ee30*/  @!P0 BRA `(.L_x_299) ;  /* 0xfffffffc00f08947 */ /* 0x004fea000383ffff */
[----:B------:R-:W-:Y:S05]  /*ee40*/  BRA `(.L_x_363) ;  /* 0xffffffdc00607947 */ /* 0x000fea000383ffff */
.L_x_301:
[----:B--2---:R2:W3:Y:S02]  /*ee50*/  SYNCS.PHASECHK.TRANS64.TRYWAIT P0, [R4+URZ], R5 ;  /* 0x00000005040075a7 */ /* 0x0044e4000800017f */
[----:B---3--:R-:W-:Y:S05]  /*ee60*/  @!P0 NANOSLEEP.SYNCS 0x989680 ;  /* 0x009896800000895d */ /* 0x008fea0003900000 */
[----:B------:R-:W3:Y:S02]  /*ee70*/  @!P0 SYNCS.PHASECHK.TRANS64 P0, [R4+URZ], R5 ;  /* 0x00000005040085a7 */ /* 0x000ee4000800007f */
[----:B---3--:R-:W-:Y:S05]  /*ee80*/  @!P0 BRA `(.L_x_301) ;  /* 0xfffffffc00f08947 */ /* 0x008fea000383ffff */
[----:B------:R-:W-:Y:S05]  /*ee90*/  BRA `(.L_x_364) ;  /* 0xffffffdc00647947 */ /* 0x000fea000383ffff */
.L_x_365:
        /* <DEDUP_REMOVED lines=14> */
.L_x_6035:


//--------------------- .text._ZN7cutlass13device_kernelIN5flash11enable_sm90INS1_16FlashAttnFwdSm90INS1_25CollectiveMainloopFwdSm90ILi2EN4cute5tupleIJNS5_1CILi1EEES8_S8_EEENS6_IJNS7_ILi128EEENS7_ILi96EEENS7_ILi64EEEEEELi256ENS_10bfloat16_tEfNS_4arch4Sm90ELb0ELb0ELb0ELb1ELb0ELb0ELb0ELb1ELb0ELb1ELb0ELb0EEENS1_21CollectiveEpilogueFwdINS6_IJSA_NS7_ILi256EEESB_EEES9_SE_SG_Li256ELb1ELb1ELb0ELb0EEENS1_36VarlenDynamicPersistentTileSchedulerILi128ELi96ELi256ELi128ELb0ELb1ELb1ELb0ELb1ELb1EEEEEEEEEvNT_6ParamsE --------------------------
	.section	.text._ZN7cutlass13device_kernelIN5flash11enable_sm90INS1_16FlashAttnFwdSm90INS1_25CollectiveMainloopFwdSm90ILi2EN4cute5tupleIJNS5_1CILi1EEES8_S8_EEENS6_IJNS7_ILi128EEENS7_ILi96EEENS7_ILi64EEEEEELi256ENS_10bfloat16_tEfNS_4arch4Sm90ELb0ELb0ELb0ELb1ELb0ELb0ELb0ELb1ELb0ELb1ELb0ELb0EEENS1_21CollectiveEpilogueFwdINS6_IJSA_NS7_ILi256EEESB_EEES9_SE_SG_Li256ELb1ELb1ELb0ELb0EEENS1_36VarlenDynamicPersistentTileSchedulerILi128ELi96ELi256ELi128ELb0ELb1ELb1ELb0ELb1ELb1EEEEEEEEEvNT_6ParamsE,"ax",@progbits
	.align	128
.text._ZN7cutlass13device_kernelIN5flash11enable_sm90INS1_16FlashAttnFwdSm90INS1_25CollectiveMainloopFwdSm90ILi2EN4cute5tupleIJNS5_1CILi1EEES8_S8_EEENS6_IJNS7_ILi128EEENS7_ILi96EEENS7_ILi64EEEEEELi256ENS_10bfloat16_tEfNS_4arch4Sm90ELb0ELb0ELb0ELb1ELb0ELb0ELb0ELb1ELb0ELb1ELb0ELb0EEENS1_21CollectiveEpilogueFwdINS6_IJSA_NS7_ILi256EEESB_EEES9_SE_SG_Li256ELb1ELb1ELb0ELb0EEENS1_36VarlenDynamicPersistentTileSchedulerILi128ELi96ELi256ELi128ELb0ELb1ELb1ELb0ELb1ELb1EEEEEEEEEvNT_6ParamsE:
        .type           _ZN7cutlass13device_kernelIN5flash11enable_sm90INS1_16FlashAttnFwdSm90INS1_25CollectiveMainloopFwdSm90ILi2EN4cute5tupleIJNS5_1CILi1EEES8_S8_EEENS6_IJNS7_ILi128EEENS7_ILi96EEENS7_ILi64EEEEEELi256ENS_10bfloat16_tEfNS_4arch4Sm90ELb0ELb0ELb0ELb1ELb0ELb0ELb0ELb1ELb0ELb1ELb0ELb0EEENS1_21CollectiveEpilogueFwdINS6_IJSA_NS7_ILi256EEESB_EEES9_SE_SG_Li256ELb1ELb1ELb0ELb0EEENS1_36VarlenDynamicPersistentTileSchedulerILi128ELi96ELi256ELi128ELb0ELb1ELb1ELb0ELb1ELb1EEEEEEEEEvNT_6ParamsE,@function
        .size           _ZN7cutlass13device_kernelIN5flash11enable_sm90INS1_16FlashAttnFwdSm90INS1_25CollectiveMainloopFwdSm90ILi2EN4cute5tupleIJNS5_1CILi1EEES8_S8_EEENS6_IJNS7_ILi128EEENS7_ILi96EEENS7_ILi64EEEEEELi256ENS_10bfloat16_tEfNS_4arch4Sm90ELb0ELb0ELb0ELb1ELb0ELb0ELb0ELb1ELb0ELb1ELb0ELb0EEENS1_21CollectiveEpilogueFwdINS6_IJSA_NS7_ILi256EEESB_EEES9_SE_SG_Li256ELb1ELb1ELb0ELb0EEENS1_36VarlenDynamicPersistentTileSchedulerILi128ELi96ELi256ELi128ELb0ELb1ELb1ELb0ELb1ELb1EEEEEEEEEvNT_6ParamsE,(.L_x_6036 - _ZN7cutlass13device_kernelIN5flash11enable_sm90INS1_16FlashAttnFwdSm90INS1_25CollectiveMainloopFwdSm90ILi2EN4cute5tupleIJNS5_1CILi1EEES8_S8_EEENS6_IJNS7_ILi128EEENS7_ILi96EEENS7_ILi64EEEEEELi256ENS_10bfloat16_tEfNS_4arch4Sm90ELb0ELb0ELb0ELb1ELb0ELb0ELb0ELb1ELb0ELb1ELb0ELb0EEENS1_21CollectiveEpilogueFwdINS6_IJSA_NS7_ILi256EEESB_EEES9_SE_SG_Li256ELb1ELb1ELb0ELb0EEENS1_36VarlenDynamicPersistentTileSchedulerILi128ELi96ELi256ELi128ELb0ELb1ELb1ELb0ELb1ELb1EEEEEEEEEvNT_6ParamsE)
        .other          _ZN7cutlass13device_kernelIN5flash11enable_sm90INS1_16FlashAttnFwdSm90INS1_25CollectiveMainloopFwdSm90ILi2EN4cute5tupleIJNS5_1CILi1EEES8_S8_EEENS6_IJNS7_ILi128EEENS7_ILi96EEENS7_ILi64EEEEEELi256ENS_10bfloat16_tEfNS_4arch4Sm90ELb0ELb0ELb0ELb1ELb0ELb0ELb0ELb1ELb0ELb1ELb0ELb0EEENS1_21CollectiveEpilogueFwdINS6_IJSA_NS7_ILi256EEESB_EEES9_SE_SG_Li256ELb1ELb1ELb0ELb0EEENS1_36VarlenDynamicPersistentTileSchedulerILi128ELi96ELi256ELi128ELb0ELb1ELb1ELb0ELb1ELb1EEEEEEEEEvNT_6ParamsE,@"STO_CUDA_ENTRY STV_DEFAULT"
_ZN7cutlass13device_kernelIN5flash11enable_sm90INS1_16FlashAttnFwdSm90INS1_25CollectiveMainloopFwdSm90ILi2EN4cute5tupleIJNS5_1CILi1EEES8_S8_EEENS6_IJNS7_ILi128EEENS7_ILi96EEENS7_ILi64EEEEEELi256ENS_10bfloat16_tEfNS_4arch4Sm90ELb0ELb0ELb0ELb1ELb0ELb0ELb0ELb1ELb0ELb1ELb0ELb0EEENS1_21CollectiveEpilogueFwdINS6_IJSA_NS7_ILi256EEESB_EEES9_SE_SG_Li256ELb1ELb1ELb0ELb0EEENS1_36VarlenDynamicPersistentTileSchedulerILi128ELi96ELi256ELi128ELb0ELb1ELb1ELb0ELb1ELb1EEEEEEEEEvNT_6ParamsE:
        /* <DEDUP_REMOVED lines=18> */
.L_x_367:
[----:B------:R-:W-:Y:S05]  /*0120*/  BSYNC B0 ;  /* 0x0000000000007941 */ /* 0x000fea0003800000 */
.L_x_366:
        /* <DEDUP_REMOVED lines=41> */
.L_x_368:
        /* <DEDUP_REMOVED lines=22> */
.L_x_369:
        /* <DEDUP_REMOVED lines=18> */
.L_x_370:
        /* <DEDUP_REMOVED lines=22> */
.L_x_371:
        /* <DEDUP_REMOVED lines=22> */
.L_x_372:
[----:B------:R-:W-:Y:S01]  /*0900*/  PLOP3.LUT P0, PT, PT, PT, UP0, 0x80, 0x0 ;  /* 0x000000000000781c */ /* 0x000fe20003f0f008 */
[----:B------:R-:W-:Y:S01]  /*0910*/  UMOV UR36, 0x1 ;  /* 0x0000000100247882 */ /* 0x000fe20000000000 */
[----:B------:R-:W-:Y:S01]  /*0920*/  NOP ;  /* 0x0000000000007918 */ /* 0x000fe20000000000 */
[----:B------:R-:W-:Y:S01]  /*0930*/  USEL UR36, UR36, 0x2, !UP0 ;  /* 0x0000000224247887 */ /* 0x000fe2000c000000 */
[----:B------:R-:W-:Y:S01]  /*0940*/  ULDC.64 UR40, c[0x0][0x208] ;  /* 0x0000820000287ab9 */ /* 0x000fe20000000a00 */
[----:B012-4-:R-:W-:Y:S08]  /*0950*/  BAR.SYNC.DEFER_BLOCKING 0x0 ;  /* 0x0000000000007b1d */ /* 0x017ff00000010000 */
[----:B------:R-:W-:Y:S05]  /*0960*/  @!P0 BRA `(.L_x_373) ;  /* 0x0000007c00d48947 */ /* 0x000fea0003800000 */
.L_x_374:
[----:B------:R-:W-:-:S08]  /*0970*/  NOP ;  /* 0x0000000000007918 */ /* 0x000fd00000000000 */
[----:B------:R-:W0:Y:S02]  /*0980*/  USETMAXREG.TRY_ALLOC.CTAPOOL UP0, 0xf0 ;  /* 0x000000f0000079c8 */ /* 0x000e240008000600 */
[----:B0-----:R-:W-:-:S13]  /*0990*/  PLOP3.LUT P0, PT, PT, PT, UP0, 0x80, 0x0 ;  /* 0x000000000000781c */ /* 0x001fda0003f0f008 */
[----:B------:R-:W-:Y:S05]  /*09a0*/  @!P0 BRA `(.L_x_374) ;  /* 0xfffffffc00f08947 */ /* 0x000fea000383ffff */
[----:B------:R-:W0:Y:S01]  /*09b0*/  S2R R0, SR_TID.X ;  /* 0x0000000000007919 */ /* 0x000e220000002100 */
[----:B------:R-:W1:Y:S01]  /*09c0*/  S2UR UR5, SR_CgaCtaId ;  /* 0x00000000000579c3 */ /* 0x000e620000008800 */
[----:B------:R-:W-:-:S07]  /*09d0*/  UMOV UR4, 0x400 ;  /* 0x0000040000047882 */ /* 0x000fce0000000000 */
[----:B------:R-:W-:Y:S06]  /*09e0*/  BAR.ARV 0x8, 0x180 ;  /* 0x0206000000007b1d */ /* 0x000fec0000002000 */
[----:B-1----:R-:W-:Y:S01]  /*09f0*/  ULEA UR4, UR5, UR4, 0x18 ;  /* 0x0000000405047291 */ /* 0x002fe2000f8ec03f */
[----:B0-----:R-:W-:-:S04]  /*0a00*/  SHF.R.U32.HI R0, RZ, 0x7, R0 ;  /* 0x00000007ff007819 */ /* 0x001fc80000011600 */
[----:B------:R-:W-:-:S13]  /*0a10*/  ISETP.NE.AND P0, PT, R0, 0x1, PT ;  /* 0x000000010000780c */ /* 0x000fda0003f05270 */
[----:B------:R-:W-:Y:S08]  /*0a20*/  @!P0 BAR.ARV 0x9, 0x100 ;  /* 0x0244000000008b1d */ /* 0x000ff00000002000 */
[----:B------:R-:W-:Y:S06]  /*0a30*/  BAR.SYNC.DEFER_BLOCKING 0x5, 0x180 ;  /* 0x0146000000007b1d */ /* 0x000fec0000010000 */
[----:B------:R-:W0:Y:S01]  /*0a40*/  LDS.128 R12, [UR4+0x228d0] ;  /* 0x0228d004ff0c7984 */ /* 0x000e220008000c00 */
[----:B------:R-:W-:Y:S01]  /*0a50*/  ULDC UR4, c[0x0][0xc3c] ;  /* 0x00030f0000047ab9 */ /* 0x000fe20000000800 */
[----:B------:R-:W-:Y:S06]  /*0a60*/  BAR.ARV 0x4, 0x180 ;  /* 0x0106000000007b1d */ /* 0x000fec0000002000 */
[----:B0-----:R-:W-:-:S13]  /*0a70*/  ISETP.GE.AND P0, PT, R15, UR4, PT ;  /* 0x000000040f007c0c */ /* 0x001fda000bf06270 */
[----:B------:R-:W-:Y:S05]  /*0a80*/  @P0 EXIT ;  /* 0x000000000000094d */ /* 0x000fea0003800000 */
[----:B------:R-:W0:Y:S01]  /*0a90*/  S2R R0, SR_TID.X ;  /* 0x0000000000007919 */ /* 0x000e220000002100 */
[----:B------:R-:W-:Y:S01]  /*0aa0*/  R2UR UR5, R13 ;  /* 0x000000000d0572ca */ /* 0x000fe200000e0000 */
[----:B------:R-:W-:Y:S01]  /*0ab0*/  ULOP3.LUT UR48, UR36, 0x1, URZ, 0xfc, !UPT ;  /* 0x0000000124307892 */ /* 0x000fe2000f8efc3f */
[----:B------:R-:W-:Y:S01]  /*0ac0*/  R2UR UR6, R14 ;  /* 0x000000000e0672ca */ /* 0x000fe200000e0000 */
[----:B------:R-:W-:Y:S01]  /*0ad0*/  UMOV UR47, URZ ;  /* 0x0000003f002f7c82 */ /* 0x000fe20008000000 */
[----:B------:R-:W-:Y:S01]  /*0ae0*/  UMOV UR38, URZ ;  /* 0x0000003f00267c82 */ /* 0x000fe20008000000 */
[----:B------:R-:W-:Y:S01]  /*0af0*/  UMOV UR37, URZ ;  /* 0x0000003f00257c82 */ /* 0x000fe20008000000 */
[----:B0-----:R-:W-:-:S05]  /*0b00*/  VIADD R209, R0, 0xffffff80 ;  /* 0xffffff8000d17836 */ /* 0x001fca0000000000 */
[----:B------:R-:W-:-:S04]  /*0b10*/  SHF.R.S32.HI R0, RZ, 0x1f, R209 ;  /* 0x0000001fff007819 */ /* 0x000fc800000114d1 */
[CC--:B------:R-:W-:Y:S02]  /*0b20*/  LEA.HI R3, R0.reuse, R209.reuse, RZ, 0x7 ;  /* 0x000000d100037211 */ /* 0x0c0fe400078f38ff */
[-C--:B------:R-:W-:Y:S02]  /*0b30*/  LEA.HI R4, R0, R209.reuse, RZ, 0x5 ;  /* 0x000000d100047211 */ /* 0x080fe400078f28ff */
[----:B------:R-:W-:Y:S02]  /*0b40*/  LOP3.LUT R2, R3, 0xffffff80, RZ, 0xc0, !PT ;  /* 0xffffff8003027812 */ /* 0x000fe400078ec0ff */
[----:B------:R-:W-:Y:S01]  /*0b50*/  SHF.R.S32.HI R200, RZ, 0x7, R3 ;  /* 0x00000007ffc87819 */ /* 0x000fe20000011403 */
[----:B------:R-:W-:Y:S02]  /*0b60*/  IMAD.SHL.U32 R6, R4, 0x20, RZ ;  /* 0x0000002004067824 */ /* 0x000fe400078e00ff */
[----:B------:R-:W-:Y:S01]  /*0b70*/  IMAD.IADD R23, R209, 0x1, -R2 ;  /* 0x00000001d1177824 */ /* 0x000fe200078e0a02 */
[----:B------:R-:W-:-:S02]  /*0b80*/  LEA.HI R2, R0, R209, RZ, 0x4 ;  /* 0x000000d100027211 */ /* 0x000fc400078f20ff */
[----:B------:R-:W-:Y:S02]  /*0b90*/  LOP3.LUT R7, R6, 0xfffffc00, RZ, 0xc0, !PT ;  /* 0xfffffc0006077812 */ /* 0x000fe400078ec0ff */
[----:B------:R-:W-:Y:S02]  /*0ba0*/  SHF.R.S32.HI R8, RZ, 0x1f, R23 ;  /* 0x0000001fff087819 */ /* 0x000fe40000011417 */
[----:B------:R-:W-:Y:S02]  /*0bb0*/  LOP3.LUT R4, R2, 0x3fffff0, RZ, 0xc0, !PT ;  /* 0x03fffff002047812 */ /* 0x000fe400078ec0ff */
[----:B------:R-:W-:Y:S02]  /*0bc0*/  LEA.HI R9, R8, R23, RZ, 0x2 ;  /* 0x0000001708097211 */ /* 0x000fe400078f10ff */
[----:B------:R-:W-:Y:S01]  /*0bd0*/  SHF.R.S32.HI R5, RZ, 0x4, R2 ;  /* 0x00000004ff057819 */ /* 0x000fe20000011402 */
[----:B------:R-:W-:Y:S01]  /*0be0*/  IMAD.IADD R4, R209, 0x1, -R4 ;  /* 0x00000001d1047824 */ /* 0x000fe200078e0a04 */
[----:B------:R-:W-:-:S02]  /*0bf0*/  LEA.HI R6, R0, R209, RZ, 0x2 ;  /* 0x000000d100067211 */ /* 0x000fc400078f10ff */
[----:B------:R-:W-:Y:S01]  /*0c00*/  SHF.R.S32.HI R10, RZ, 0x2, R9 ;  /* 0x00000002ff0a7819 */ /* 0x000fe20000011409 */
[----:B------:R-:W-:Y:S01]  /*0c10*/  IMAD R7, R4, 0x40, R7 ;  /* 0x0000004004077824 */ /* 0x000fe200078e0207 */
[----:B------:R-:W-:Y:S02]  /*0c20*/  SHF.R.S32.HI R11, RZ, 0x1f, R9 ;  /* 0x0000001fff0b7819 */ /* 0x000fe40000011409 */
[----:B------:R-:W-:Y:S02]  /*0c30*/  LEA.HI R2, R2, R5, RZ, 0x1 ;  /* 0x0000000502027211 */ /* 0x000fe400078f08ff */
[----:B------:R-:W-:Y:S02]  /*0c40*/  LOP3.LUT R6, R6, 0xfffffffc, RZ, 0xc0, !PT ;  /* 0xfffffffc06067812 */ /* 0x000fe400078ec0ff */
[----:B------:R-:W-:Y:S02]  /*0c50*/  LEA.HI R0, R0, R209, RZ, 0x3 ;  /* 0x000000d100007211 */ /* 0x000fe400078f18ff */
[----:B------:R-:W-:Y:S01]  /*0c60*/  LEA.HI R11, R11, R10, RZ, 0x3 ;  /* 0x0000000a0b0b7211 */ /* 0x000fe200078f18ff */
[----:B------:R-:W-:Y:S01]  /*0c70*/  IMAD.IADD R6, R209, 0x1, -R6 ;  /* 0x00000001d1067824 */ /* 0x000fe200078e0a06 */
[----:B------:R-:W-:-:S02]  /*0c80*/  LOP3.LUT R2, R2, 0x1ffffffe, RZ, 0xc0, !PT ;  /* 0x1ffffffe02027812 */ /* 0x000fc400078ec0ff */
[----:B------:R-:W-:Y:S02]  /*0c90*/  LOP3.LUT R4, R0, 0xfffffff8, RZ, 0xc0, !PT ;  /* 0xfffffff800047812 */ /* 0x000fe400078ec0ff */
[----:B------:R-:W-:Y:S01]  /*0ca0*/  LOP3.LUT R11, R11, 0xfffffff8, RZ, 0xc0, !PT ;  /* 0xfffffff80b0b7812 */ /* 0x000fe200078ec0ff */
[----:B------:R-:W-:Y:S01]  /*0cb0*/  IMAD.IADD R2, R5, 0x1, -R2 ;  /* 0x0000000105027824 */ /* 0x000fe200078e0a02 */
[----:B------:R-:W-:Y:S01]  /*0cc0*/  LEA.HI R8, R8, R23, RZ, 0x5 ;  /* 0x0000001708087211 */ /* 0x000fe200078f28ff */
[----:B------:R-:W-:Y:S01]  /*0cd0*/  IMAD.IADD R19, R209, 0x1, -R4 ;  /* 0x00000001d1137824 */ /* 0x000fe200078e0a04 */
[----:B------:R-:W-:Y:S01]  /*0ce0*/  LEA.HI R3, R3, R200, RZ, 0x1 ;  /* 0x000000c803037211 */ /* 0x000fe200078f08ff */
[----:B------:R-:W-:Y:S01]  /*0cf0*/  IMAD.IADD R11, R10, 0x1, -R11 ;  /* 0x000000010a0b7824 */ /* 0x000fe200078e0a0b */
[----:B------:R-:W-:Y:S01]  /*0d00*/  SHF.R.S32.HI R8, RZ, 0x5, R8 ;  /* 0x00000005ff087819 */ /* 0x000fe20000011408 */
[----:B------:R-:W-:Y:S01]  /*0d10*/  IMAD R204, R2, 0x8, R7 ;  /* 0x0000000802cc7824 */ /* 0x000fe200078e0207 */
[----:B------:R-:W-:Y:S01]  /*0d20*/  LEA.HI R5, R6, R6, RZ, 0x1 ;  /* 0x0000000606057211 */ /* 0x000fe200078f08ff */
[----:B------:R-:W-:Y:S01]  /*0d30*/  IMAD.SHL.U32 R2, R19, 0x8, RZ ;  /* 0x0000000813027824 */ /* 0x000fe200078e00ff */
[----:B------:R-:W-:Y:S01]  /*0d40*/  LOP3.LUT R3, R3, 0x3fffffe, RZ, 0xc0, !PT ;  /* 0x03fffffe03037812 */ /* 0x000fe200078ec0ff */
[----:B------:R-:W-:Y:S01]  /*0d50*/  IMAD R8, R8, 0x10, R11 ;  /* 0x0000001008087824 */ /* 0x000fe200078e020b */
[----:B------:R-:W-:Y:S01]  /*0d60*/  LOP3.LUT R5, R5, 0x1ffffffe, RZ, 0xc0, !PT ;  /* 0x1ffffffe05057812 */ /* 0x000fe200078ec0ff */
[----:B------:R-:W-:Y:S01]  /*0d70*/  VIADD R17, R2, 0x40 ;  /* 0x0000004002117836 */ /* 0x000fe20000000000 */
[----:B------:R-:W-:Y:S01]  /*0d80*/  LOP3.LUT R202, R9, 0x7ffffffc, RZ, 0xc0, !PT ;  /* 0x7ffffffc09ca7812 */ /* 0x000fe200078ec0ff */
[----:B------:R-:W-:Y:S01]  /*0d90*/  IMAD.IADD R3, R200, 0x1, -R3 ;  /* 0x00000001c8037824 */ /* 0x000fe200078e0a03 */
[----:B------:R-:W-:Y:S01]  /*0da0*/  SHF.R.S32.HI R22, RZ, 0x3, R0 ;  /* 0x00000003ff167819 */ /* 0x000fe20000011400 */
[C---:B------:R-:W-:Y:S01]  /*0db0*/  VIADD R16, R2.reuse, 0x80 ;  /* 0x0000008002107836 */ /* 0x040fe20000000000 */
[----:B------:R-:W-:Y:S01]  /*0dc0*/  SHF.R.S32.HI R208, RZ, 0x1f, R2 ;  /* 0x0000001fffd07819 */ /* 0x000fe20000011402 */
[----:B------:R-:W-:Y:S01]  /*0dd0*/  VIADD R18, R2, 0xc0 ;  /* 0x000000c002127836 */ /* 0x000fe20000000000 */
[----:B------:R-:W-:Y:S01]  /*0de0*/  SHF.R.S32.HI R207, RZ, 0x1f, R17 ;  /* 0x0000001fffcf7819 */ /* 0x000fe20000011411 */
[----:B------:R-:W-:Y:S01]  /*0df0*/  IMAD.IADD R6, R6, 0x1, -R5 ;  /* 0x0000000106067824 */ /* 0x000fe200078e0a05 */
[----:B------:R-:W-:Y:S01]  /*0e00*/  SHF.R.S32.HI R206, RZ, 0x1f, R16 ;  /* 0x0000001fffce7819 */ /* 0x000fe20000011410 */
[----:B------:R-:W-:Y:S01]  /*0e10*/  IMAD R201, R3, 0x40, R8 ;  /* 0x0000004003c97824 */ /* 0x000fe200078e0208 */
[----:B------:R-:W-:Y:S01]  /*0e20*/  SHF.R.S32.HI R205, RZ, 0x1f, R18 ;  /* 0x0000001fffcd7819 */ /* 0x000fe20000011412 */
[----:B------:R-:W-:-:S02]  /*0e30*/  IMAD.MOV.U32 R7, RZ, RZ, R15 ;  /* 0x000000ffff077224 */ /* 0x000fc400078e000f */
[----:B------:R-:W-:Y:S02]  /*0e40*/  IMAD.IADD R202, R23, 0x1, -R202 ;  /* 0x0000000117ca7824 */ /* 0x000fe400078e0aca */
[----:B------:R-:W-:-:S07]  /*0e50*/  IMAD R203, R6, 0x8, R201 ;  /* 0x0000000806cb7824 */ /* 0x000fce00078e02c9 */
.L_x_416:
[----:B012-4-:R-:W0:Y:S01]  /*0e60*/  LDC.64 R4, c[0x0][0xc88] ;  /* 0x00032200ff047b82 */ /* 0x017e220000000a00 */
[----:B------:R-:W-:Y:S01]  /*0e70*/  ULDC.64 UR8, c[0x0][0xa28] ;  /* 0x00028a0000087ab9 */ /* 0x000fe20000000a00 */
[----:B------:R-:W-:Y:S01]  /*0e80*/  ULDC.64 UR10, c[0x0][0xa20] ;  /* 0x00028800000a7ab9 */ /* 0x000fe20000000a00 */
[----:B------:R-:W-:Y:S01]  /*0e90*/  ULDC UR4, c[0x0][0x424] ;  /* 0x0001090000047ab9 */ /* 0x000fe20000000800 */
[----:B0-----:R-:W-:-:S06]  /*0ea0*/  IMAD.WIDE R4, R7, 0x4, R4 ;  /* 0x0000000407047825 */ /* 0x001fcc00078e0204 */
[----:B------:R-:W2:Y:S01]  /*0eb0*/  LDG.E R4, desc[UR40][R4.64] ;  /* 0x0000002804047981 */ /* 0x000ea2000c1e1900 */
[----:B------:R-:W-:Y:S02]  /*0ec0*/  UISETP.NE.U32.AND UP0, UPT, UR8, URZ, UPT ;  /* 0x0000003f0800728c */ /* 0x000fe4000bf05070 */
[----:B------:R-:W-:Y:S02]  /*0ed0*/  UISETP.NE.U32.AND UP1, UPT, UR10, URZ, UPT ;  /* 0x0000003f0a00728c */ /* 0x000fe4000bf25070 */
[----:B------:R-:W-:Y:S02]  /*0ee0*/  UISETP.NE.AND.EX UP0, UPT, UR9, URZ, UPT, UP0 ;  /* 0x0000003f0900728c */ /* 0x000fe4000bf05300 */
[----:B------:R-:W-:-:S04]  /*0ef0*/  UISETP.NE.AND.EX UP1, UPT, UR11, URZ, UPT, UP1 ;  /* 0x0000003f0b00728c */ /* 0x000fc8000bf25310 */
[----:B------:R-:W-:Y:S02]  /*0f00*/  PLOP3.LUT P0, PT, PT, PT, UP0, 0x80, 0x0 ;  /* 0x000000000000781c */ /* 0x000fe40003f0f008 */
[----:B------:R-:W-:Y:S02]  /*0f10*/  PLOP3.LUT P1, PT, PT, PT, UP1, 0x80, 0x0 ;  /* 0x000000000000781c */ /* 0x000fe40003f2f018 */
[----:B--2---:R-:W-:-:S13]  /*0f20*/  R2UR UR46, R4 ;  /* 0x00000000042e72ca */ /* 0x004fda00000e0000 */
[----:B------:R-:W-:Y:S02]  /*0f30*/  USHF.R.S32.HI UR45, URZ, 0x1f, UR46 ;  /* 0x0000001f3f2d7899 */ /* 0x000fe4000801142e */
[----:B------:R-:W-:Y:S02]  /*0f40*/  @UP0 ULEA UR8, UP2, UR46, UR8, 0x2 ;  /* 0x000000082e080291 */ /* 0x000fe4000f84103f */
[----:B------:R-:W-:Y:S02]  /*0f50*/  @UP1 ULEA UR10, UP3, UR46, UR10, 0x2 ;  /* 0x0000000a2e0a1291 */ /* 0x000fe4000f86103f */
[----:B------:R-:W-:Y:S02]  /*0f60*/  @UP0 ULEA.HI.X UR9, UR46, UR9, UR45, 0x2, UP2 ;  /* 0x000000092e090291 */ /* 0x000fe400090f142d */
[----:B------:R-:W-:Y:S01]  /*0f70*/  @UP1 ULEA.HI.X UR11, UR46, UR11, UR45, 0x2, UP3 ;  /* 0x0000000b2e0b1291 */ /* 0x000fe200098f142d */
[----:B------:R-:W-:Y:S02]  /*0f80*/  IMAD.U32 R4, RZ, RZ, UR8 ;  /* 0x00000008ff047e24 */ /* 0x000fe4000f8e00ff */
[----:B------:R-:W-:-:S02]  /*0f90*/  IMAD.U32 R6, RZ, RZ, UR10 ;  /* 0x0000000aff067e24 */ /* 0x000fc4000f8e00ff */
[----:B------:R-:W-:Y:S01]  /*0fa0*/  IMAD.U32 R5, RZ, RZ, UR9 ;  /* 0x00000009ff057e24 */ /* 0x000fe2000f8e00ff */
[----:B------:R-:W-:Y:S01]  /*0fb0*/  ULDC.64 UR8, c[0x0][0x418] ;  /* 0x0001060000087ab9 */ /* 0x000fe20000000a00 */
[----:B------:R-:W-:-:S03]  /*0fc0*/  IMAD.U32 R7, RZ, RZ, UR11 ;  /* 0x0000000bff077e24 */ /* 0x000fc6000f8e00ff */
[----:B------:R-:W2:Y:S04]  /*0fd0*/  @P0 LDG.E R4, desc[UR40][R4.64] ;  /* 0x0000002804040981 */ /* 0x000ea8000c1e1900 */
[----:B---3--:R-:W3:Y:S01]  /*0fe0*/  @P1 LDG.E R6, desc[UR40][R6.64] ;  /* 0x0000002806061981 */ /* 0x008ee2000c1e1900 */
[----:B------:R-:W-:Y:S01]  /*0ff0*/  UISETP.NE.U32.AND UP0, UPT, UR8, URZ, UPT ;  /* 0x0000003f0800728c */ /* 0x000fe2000bf05070 */
[----:B------:R-:W-:Y:S01]  /*1000*/  CS2R R8, SRZ ;  /* 0x0000000000087805 */ /* 0x000fe2000001ff00 */
[----:B------:R-:W-:Y:S01]  /*1010*/  UMOV UR44, UR5 ;  /* 0x00000005002c7c82 */ /* 0x000fe20008000000 */
[----:B------:R-:W-:Y:S01]  /*1020*/  ULDC UR5, c[0x0][0x2f0] ;  /* 0x0000bc0000057ab9 */ /* 0x000fe20000000800 */
[----:B------:R-:W-:Y:S01]  /*1030*/  UISETP.NE.AND.EX UP0, UPT, UR9, URZ, UPT, UP0 ;  /* 0x0000003f0900728c */ /* 0x000fe2000bf05300 */
[----:B------:R-:W-:Y:S01]  /*1040*/  CS2R R150, SRZ ;  /* 0x0000000000967805 */ /* 0x000fe2000001ff00 */
[----:B------:R-:W-:Y:S01]  /*1050*/  UMOV UR42, URZ ;  /* 0x0000003f002a7c82 */ /* 0x000fe20008000000 */
[----:B------:R-:W-:Y:S01]  /*1060*/  UMOV UR43, UR6 ;  /* 0x00000006002b7c82 */ /* 0x000fe20008000000 */
[----:B------:R-:W-:Y:S01]  /*1070*/  USEL UR4, UR4, 0x1, UP0 ;  /* 0x0000000104047887 */ /* 0x000fe20008000000 */
[----:B------:R-:W-:-:S02]  /*1080*/  CS2R R148, SRZ ;  /* 0x0000000000947805 */ /* 0x000fc4000001ff00 */
[----:B------:R-:W-:Y:S02]  /*1090*/  CS2R R146, SRZ ;  /* 0x0000000000927805 */ /* 0x000fe4000001ff00 */
[----:B------:R-:W-:Y:S01]  /*10a0*/  CS2R R144, SRZ ;  /* 0x0000000000907805 */ /* 0x000fe2000001ff00 */
[----:B------:R-:W-:Y:S01]  /*10b0*/  UIMAD UR4, UR4, UR5, URZ ;  /* 0x00000005040472a4 */ /* 0x000fe2000f8e023f */
[----:B------:R-:W-:Y:S02]  /*10c0*/  CS2R R142, SRZ ;  /* 0x00000000008e7805 */ /* 0x000fe4000001ff00 */
[----:B------:R-:W-:Y:S02]  /*10d0*/  CS2R R140, SRZ ;  /* 0x00000000008c7805 */ /* 0x000fe4000001ff00 */
[----:B------:R-:W-:Y:S02]  /*10e0*/  CS2R R138, SRZ ;  /* 0x00000000008a7805 */ /* 0x000fe4000001ff00 */
[----:B------:R-:W-:-:S02]  /*10f0*/  CS2R R136, SRZ ;  /* 0x0000000000887805 */ /* 0x000fc4000001ff00 */
[----:B------:R-:W-:Y:S02]  /*1100*/  CS2R R134, SRZ ;  /* 0x0000000000867805 */ /* 0x000fe4000001ff00 */
[----:B------:R-:W-:Y:S02]  /*1110*/  CS2R R132, SRZ ;  /* 0x0000000000847805 */ /* 0x000fe4000001ff00 */
[----:B------:R-:W-:Y:S02]  /*1120*/  CS2R R130, SRZ ;  /* 0x0000000000827805 */ /* 0x000fe4000001ff00 */
[----:B------:R-:W-:Y:S02]  /*1130*/  CS2R R128, SRZ ;  /* 0x0000000000807805 */ /* 0x000fe4000001ff00 */
[----:B------:R-:W-:Y:S02]  /*1140*/  CS2R R126, SRZ ;  /* 0x00000000007e7805 */ /* 0x000fe4000001ff00 */
[----:B------:R-:W-:-:S02]  /*1150*/  CS2R R124, SRZ ;  /* 0x00000000007c7805 */ /* 0x000fc4000001ff00 */
[----:B------:R-:W-:Y:S02]  /*1160*/  CS2R R122, SRZ ;  /* 0x00000000007a7805 */ /* 0x000fe4000001ff00 */
[----:B------:R-:W-:Y:S02]  /*1170*/  CS2R R120, SRZ ;  /* 0x0000000000787805 */ /* 0x000fe4000001ff00 */
[----:B------:R-:W-:Y:S02]  /*1180*/  CS2R R118, SRZ ;  /* 0x0000000000767805 */ /* 0x000fe4000001ff00 */
[----:B------:R-:W-:Y:S01]  /*1190*/  CS2R R116, SRZ ;  /* 0x0000000000747805 */ /* 0x000fe2000001ff00 */
[----:B------:R-:W-:Y:S01]  /*11a0*/  IMAD.MOV.U32 R174, RZ, RZ, RZ ;  /* 0x000000ffffae7224 */ /* 0x000fe200078e00ff */
        /* <DEDUP_REMOVED lines=36> */
[----:B------:R-:W-:Y:S02]  /*13f0*/  IMAD.MOV.U32 R160, RZ, RZ, RZ ;  /* 0x000000ffffa07224 */ /* 0x000fe400078e00ff */
[----:B------:R-:W-:Y:S01]  /*1400*/  IMAD.MOV.U32 R41, RZ, RZ, RZ ;  /* 0x000000ffff297224 */ /* 0x000fe200078e00ff */
[----:B--2---:R-:W-:-:S02]  /*1410*/  @P0 R2UR UR42, R4 ;  /* 0x00000000042a02ca */ /* 0x004fc400000e0000 */
[----:B------:R-:W-:Y:S02]  /*1420*/  PLOP3.LUT P0, PT, PT, PT, PT, 0x80, 0x0 ;  /* 0x000000000000781c */ /* 0x000fe40003f0f070 */
[----:B---3--:R-:W-:Y:S01]  /*1430*/  @P1 R2UR UR4, R6 ;  /* 0x00000000060412ca */ /* 0x008fe200000e0000 */
[----:B------:R-:W-:-:S14]  /*1440*/  @P1 BRA `(.L_x_375) ;  /* 0x0000000000341947 */ /* 0x000fdc0003800000 */
[----:B------:R-:W-:Y:S02]  /*1450*/  ULDC.64 UR6, c[0x0][0xa08] ;  /* 0x0002820000067ab9 */ /* 0x000fe40000000a00 */
[----:B------:R-:W-:-:S04]  /*1460*/  ISETP.NE.U32.AND P1, PT, RZ, UR6, PT ;  /* 0x00000006ff007c0c */ /* 0x000fc8000bf25070 */
[----:B------:R-:W-:-:S13]  /*1470*/  ISETP.NE.AND.EX P1, PT, RZ, UR7, PT, P1 ;  /* 0x00000007ff007c0c */ /* 0x000fda000bf25310 */
[----:B------:R-:W-:Y:S05]  /*1480*/  @!P1 BRA `(.L_x_375) ;  /* 0x0000000000249947 */ /* 0x000fea0003800000 */
[----:B------:R-:W-:Y:S02]  /*1490*/  ULDC.64 UR4, c[0x0][0xa08] ;  /* 0x0002820000047ab9 */ /* 0x000fe40000000a00 */
[----:B------:R-:W-:-:S06]  /*14a0*/  UIMAD.WIDE UR4, UR46, 0x4, UR4 ;  /* 0x000000042e0478a5 */ /* 0x000fcc000f8e0204 */
[----:B------:R-:W-:Y:S02]  /*14b0*/  IMAD.U32 R4, RZ, RZ, UR4 ;  /* 0x00000004ff047e24 */ /* 0x000fe4000f8e00ff */
[----:B------:R-:W-:-:S05]  /*14c0*/  IMAD.U32 R5, RZ, RZ, UR5 ;  /* 0x00000005ff057e24 */ /* 0x000fca000f8e00ff */
[----:B------:R-:W2:Y:S04]  /*14d0*/  LDG.E R3, desc[UR40][R4.64] ;  /* 0x0000002804037981 */ /* 0x000ea8000c1e1900 */
[----:B------:R-:W3:Y:S01]  /*14e0*/  LDG.E R0, desc[UR40][R4.64+0x4] ;  /* 0x0000042804007981 */ /* 0x000ee2000c1e1900 */
[----:B--2---:R-:W-:Y:S02]  /*14f0*/  R2UR UR4, R3 ;  /* 0x00000000030472ca */ /* 0x004fe400000e0000 */
[----:B---3--:R-:W-:-:S13]  /*1500*/  R2UR UR5, R0 ;  /* 0x00000000000572ca */ /* 0x008fda00000e0000 */
[----:B------:R-:W-:-:S12]  /*1510*/  UIADD3 UR4, -UR4, UR5, URZ ;  /* 0x0000000504047290 */ /* 0x000fd8000fffe13f */
.L_x_375:
[----:B------:R-:W-:Y:S01]  /*1520*/  UIADD3 UR42, -UR42, UR4, URZ ;  /* 0x000000042a2a7290 */ /* 0x000fe2000fffe13f */
[----:B------:R-:W-:Y:S01]  /*1530*/  IMAD.MOV.U32 R40, RZ, RZ, RZ ;  /* 0x000000ffff287224 */ /* 0x000fe200078e00ff */
[----:B------:R-:W-:Y:S01]  /*1540*/  CS2R R34, SRZ ;  /* 0x0000000000227805 */ /* 0x000fe2000001ff00 */
[----:B------:R-:W-:Y:S01]  /*1550*/  IMAD.MOV.U32 R161, RZ, RZ, RZ ;  /* 0x000000ffffa17224 */ /* 0x000fe200078e00ff */
[----:B------:R-:W-:Y:S01]  /*1560*/  UISETP.GE.AND UP0, UPT, UR42, 0x1, UPT ;  /* 0x000000012a00788c */ /* 0x000fe2000bf06270 */
[----:B------:R-:W-:Y:S01]  /*1570*/  CS2R R36, SRZ ;  /* 0x0000000000247805 */ /* 0x000fe2000001ff00 */
[----:B------:R-:W-:Y:S01]  /*1580*/  UIADD3 UR4, UR42, 0x5f, URZ ;  /* 0x0000005f2a047890 */ /* 0x000fe2000fffe03f */
[----:B------:R-:W-:Y:S02]  /*1590*/  CS2R R162, SRZ ;  /* 0x0000000000a27805 */ /* 0x000fe4000001ff00 */
[----:B------:R-:W-:Y:S01]  /*15a0*/  CS2R R32, SRZ ;  /* 0x0000000000207805 */ /* 0x000fe2000001ff00 */
[----:B------:R-:W-:Y:S01]  /*15b0*/  IMAD.MOV.U32 R12, RZ, RZ, RZ ;  /* 0x000000ffff0c7224 */ /* 0x000fe200078e00ff */
[----:B------:R-:W-:Y:S01]  /*15c0*/  PLOP3.LUT P1, PT, PT, PT, UP0, 0x80, 0x0 ;  /* 0x000000000000781c */ /* 0x000fe20003f2f008 */
[----:B------:R-:W-:Y:S01]  /*15d0*/  UIMAD.WIDE UR4, UR4, 0x2aaaaaab, URZ ;  /* 0x2aaaaaab040478a5 */ /* 0x000fe2000f8e023f */
[----:B------:R-:W-:-:S02]  /*15e0*/  CS2R R26, SRZ ;  /* 0x00000000001a7805 */ /* 0x000fc4000001ff00 */
[----:B------:R-:W-:Y:S02]  /*15f0*/  CS2R R28, SRZ ;  /* 0x00000000001c7805 */ /* 0x000fe4000001ff00 */
[----:B------:R-:W-:Y:S01]  /*1600*/  CS2R R24, SRZ ;  /* 0x0000000000187805 */ /* 0x000fe2000001ff00 */
[----:B------:R-:W-:-:S04]  /*1610*/  USHF.R.U32.HI UR39, URZ, 0x1f, UR5 ;  /* 0x0000001f3f277899 */ /* 0x000fc80008011605 */
[----:B------:R-:W-:Y:S02]  /*1620*/  ULEA.HI.SX32 UR39, UR5, UR39, 0x1c ;  /* 0x0000002705277291 */ /* 0x000fe4000f8fe23f */
[----:B------:R-:W-:Y:S10]  /*1630*/  @!P1 BRA `(.L_x_376) ;  /* 0x0000004400189947 */ /* 0x000ff40003800000 */
[----:B------:R-:W0:Y:S01]  /*1640*/  SHFL.IDX PT, R0, R200, RZ, 0x1f ;  /* 0x00001fffc8007589 */ /* 0x000e2200000e0000 */
[----:B------:R-:W1:Y:S01]  /*1650*/  S2UR UR7, SR_CgaCtaId ;  /* 0x00000000000779c3 */ /* 0x000e620000008800 */
[----:B------:R-:W-:Y:S01]  /*1660*/  UMOV UR6, 0x400 ;  /* 0x0000040000067882 */ /* 0x000fe20000000000 */
[----:B0-----:R-:W-:Y:S01]  /*1670*/  R2UR UR4, R0 ;  /* 0x00000000000472ca */ /* 0x001fe200000e0000 */
[----:B-1----:R-:W-:-:S04]  /*1680*/  ULEA UR6, UR7, UR6, 0x18 ;  /* 0x0000000607067291 */ /* 0x002fc8000f8ec03f */
[----:B------:R-:W-:-:S04]  /*1690*/  UIADD3 UR6, UR6, 0x18400, URZ ;  /* 0x0001840006067890 */ /* 0x000fc8000fffe03f */
[----:B------:R-:W-:-:S04]  /*16a0*/  ULOP3.LUT UP0, URZ, UR6, 0x1bf, URZ, 0xc0, !UPT ;  /* 0x000001bf063f7892 */ /* 0x000fc8000f80c03f */
[----:B------:R-:W-:Y:S02]  /*16b0*/  ULEA.HI UR5, UR4, UR4, URZ, 0x1 ;  /* 0x0000000404057291 */ /* 0x000fe4000f8f083f */
[----:B------:R-:W-:Y:S02]  /*16c0*/  PLOP3.LUT P0, PT, PT, PT, UP0, 0x80, 0x0 ;  /* 0x000000000000781c */ /* 0x000fe40003f0f008 */
[----:B------:R-:W-:-:S04]  /*16d0*/  ULOP3.LUT UR5, UR5, 0x1e, URZ, 0xc0, !UPT ;  /* 0x0000001e05057892 */ /* 0x000fc8000f8ec03f */
[----:B------:R-:W-:-:S04]  /*16e0*/  UIADD3 UR5, UR4, -UR5, URZ ;  /* 0x8000000504057290 */ /* 0x000fc8000fffe03f */
[----:B------:R-:W-:-:S04]  /*16f0*/  ULEA UR5, UR5, UR6, 0xd ;  /* 0x0000000605057291 */ /* 0x000fc8000f8e683f */
[----:B------:R-:W-:-:S04]  /*1700*/  USHF.R.U32.HI UR5, URZ, 0x4, UR5 ;  /* 0x000000043f057899 */ /* 0x000fc80008011605 */
[----:B------:R-:W-:Y:S01]  /*1710*/  ULOP3.LUT UR49, UR5, 0x3fff, URZ, 0xc0, !UPT ;  /* 0x00003fff05317892 */ /* 0x000fe2000f8ec03f */
[----:B------:R-:W-:Y:S11]  /*1720*/  @!P0 BRA `(.L_x_377) ;  /* 0x0000000000408947 */ /* 0x000ff60003800000 */
        /* <DEDUP_REMOVED lines=16> */
.L_x_377:
[----:B------:R-:W0:Y:S01]  /*1830*/  S2R R0, SR_CgaCtaId ;  /* 0x0000000000007919 */ /* 0x000e220000008800 */
[----:B------:R-:W-:Y:S01]  /*1840*/  ULEA.HI UR4, UR47, UR47, URZ, 0x1 ;  /* 0x0000002f2f047291 */ /* 0x000fe2000f8f083f */
[----:B------:R-:W-:Y:S01]  /*1850*/  MOV R7, 0x400 ;  /* 0x0000040000077802 */ /* 0x000fe20000000f00 */
[----:B------:R-:W1:Y:S02]  /*1860*/  S2R R20, SR_TID.X ;  /* 0x0000000000147919 */ /* 0x000e640000002100 */
[----:B------:R-:W-:-:S04]  /*1870*/  ULOP3.LUT UR4, UR4, 0xfffffffe, URZ, 0xc0, !UPT ;  /* 0xfffffffe04047892 */ /* 0x000fc8000f8ec03f */
[----:B------:R-:W-:-:S06]  /*1880*/  UIADD3 UR4, UR47, -UR4, URZ ;  /* 0x800000042f047290 */ /* 0x000fcc000fffe03f */
[----:B------:R-:W-:Y:S01]  /*1890*/  IMAD.U32 R3, RZ, RZ, UR4 ;  /* 0x00000004ff037e24 */ /* 0x000fe2000f8e00ff */
[----:B0-----:R-:W-:-:S04]  /*18a0*/  LEA R7, R0, R7, 0x18 ;  /* 0x0000000700077211 */ /* 0x001fc800078ec0ff */
[----:B------:R-:W-:Y:S02]  /*18b0*/  SHF.L.U32 R0, R3, 0x1f, RZ ;  /* 0x0000001f03007819 */ /* 0x000fe400000006ff */
[----:B-1----:R-:W-:Y:S02]  /*18c0*/  SHF.R.U32.HI R20, RZ, 0x7, R20 ;  /* 0x00000007ff147819 */ /* 0x002fe40000011614 */
[----:B------:R-:W0:Y:S03]  /*18d0*/  SYNCS.PHASECHK.TRANS64.TRYWAIT P0, [R7+URZ+0x22800], R0 ;  /* 0x02280000070075a7 */ /* 0x000e26000800017f */
[----:B------:R-:W-:Y:S01]  /*18e0*/  VIADD R8, R20, 0x8 ;  /* 0x0000000814087836 */ /* 0x000fe20000000000 */
[----:B0-----:R-:W-:Y:S06]  /*18f0*/  @!P0 BRA `(.L_x_378) ;  /* 0x000000cc00ac8947 */ /* 0x001fec0003800000 */
.L_x_541:
[----:B0-----:R-:W-:Y:S01]  /*1900*/  IMAD.U32 R0, RZ, RZ, UR48 ;  /* 0x00000030ff007e24 */ /* 0x001fe2000f8e00ff */
[----:B------:R-:W-:Y:S05]  /*1910*/  WARPSYNC.ALL ;  /* 0x0000000000007948 */ /* 0x000fea0003800000 */
[----:B------:R0:W-:Y:S01]  /*1920*/  BAR.SYNC.DEFER_BLOCKING R8, 0x100 ;  /* 0x000400080000751d */ /* 0x0001e20000010000 */
[----:B------:R-:W-:-:S13]  /*1930*/  ISETP.NE.AND P0, PT, R0, 0x3, PT ;  /* 0x000000030000780c */ /* 0x000fda0003f05270 */
[----:B0-----:R-:W-:Y:S05]  /*1940*/  @!P0 BRA `(.L_x_379) ;  /* 0x0000000000048947 */ /* 0x001fea0003800000 */
[----:B------:R-:W-:Y:S01]  /*1950*/  BPT.TRAP 0x1 ;  /* 0x000000040000795c */ /* 0x000fe20000300000 */
.L_x_379:
[----:B------:R-:W-:Y:S02]  /*1960*/  IMAD.U32 R10, RZ, RZ, UR38 ;  /* 0x00000026ff0a7e24 */ /* 0x000fe4000f8e00ff */
[----:B------:R-:W-:-:S03]  /*1970*/  IMAD.U32 R0, RZ, RZ, UR37 ;  /* 0x00000025ff007e24 */ /* 0x000fc6000f8e00ff */
[----:B------:R-:W-:Y:S01]  /*1980*/  SHF.L.U32 R10, R10, 0x1f, RZ ;  /* 0x0000001f0a0a7819 */ /* 0x000fe200000006ff */
[----:B------:R-:W-:-:S04]  /*1990*/  IMAD R5, R0, 0x8, R7 ;  /* 0x0000000800057824 */ /* 0x000fc800078e0207 */
[----:B------:R0:W1:Y:S01]  /*19a0*/  SYNCS.PHASECHK.TRANS64.TRYWAIT P1, [R5+URZ+0x22830], R10 ;  /* 0x0228300a050075a7 */ /* 0x000062000802017f */
[----:B------:R-:W-:Y:S05]  /*19b0*/  @!P0 BRA `(.L_x_380) ;  /* 0x0000000000048947 */ /* 0x000fea0003800000 */
[----:B------:R-:W-:Y:S01]  /*19c0*/  BPT.TRAP 0x1 ;  /* 0x000000040000795c */ /* 0x000fe20000300000 */
.L_x_380:
[----:B-1----:R-:W-:Y:S05]  /*19d0*/  @P1 BRA `(.L_x_381) ;  /* 0x0000000000081947 */ /* 0x002fea0003800000 */
[----:B------:R-:W1:Y:S02]  /*19e0*/  SYNCS.PHASECHK.TRANS64.TRYWAIT P1, [R5+URZ+0x22830], R10 ;  /* 0x0228300a050075a7 */ /* 0x000e64000802017f */
[----:B-1----:R-:W-:Y:S05]  /*19f0*/  @!P1 BRA `(.L_x_382) ;  /* 0x000000cc00809947 */ /* 0x002fea0003800000 */
.L_x_381:
[----:B------:R-:W-:Y:S01]  /*1a00*/  R2UR UR4, R7 ;  /* 0x00000000070472ca */ /* 0x000fe200000e0000 */
[----:B------:R-:W-:Y:S01]  /*1a10*/  WARPGROUP.ARRIVE ;  /* 0x00000000000079c5 */ /* 0x000fe20000000000 */
[----:B------:R-:W-:Y:S01]  /*1a20*/  UMOV UR5, 0x40000040 ;  /* 0x4000004000057882 */ /* 0x000fe20000000000 */
[----:B------:R-:W-:Y:S01]  /*1a30*/  UMOV UR7, 0x40000040 ;  /* 0x4000004000077882 */ /* 0x000fe20000000000 */
[----:B------:R-:W-:Y:S01]  /*1a40*/  UMOV UR9, 0x40000040 ;  /* 0x4000004000097882 */ /* 0x000fe20000000000 */
[----:B------:R-:W-:Y:S01]  /*1a50*/  UMOV UR11, 0x40000040 ;  /* 0x40000040000b7882 */ /* 0x000fe20000000000 */
[----:B------:R-:W-:Y:S01]  /*1a60*/  UMOV UR13, 0x40000040 ;  /* 0x40000040000d7882 */ /* 0x000fe20000000000 */
[----:B------:R-:W-:Y:S01]  /*1a70*/  UMOV UR15, 0x40000040 ;  /* 0x40000040000f7882 */ /* 0x000fe20000000000 */
[----:B------:R-:W-:Y:S01]  /*1a80*/  UMOV UR17, 0x40000040 ;  /* 0x4000004000117882 */ /* 0x000fe20000000000 */
[----:B------:R-:W-:Y:S01]  /*1a90*/  UMOV UR19, 0x40000040 ;  /* 0x4000004000137882 */ /* 0x000fe20000000000 */
[----:B------:R-:W-:Y:S01]  /*1aa0*/  P2R R12, PR, RZ, 0x1 ;  /* 0x00000001ff0c7803 */ /* 0x000fe20000000000 */
[----:B------:R-:W2:Y:S02]  /*1ab0*/  S2R R14, SR_TID.X ;  /* 0x00000000000e7919 */ /* 0x000ea40000002100 */
[----:B------:R-:W-:-:S04]  /*1ac0*/  UIADD3 UR4, UR4, 0x1c400, URZ ;  /* 0x0001c40004047890 */ /* 0x000fc8000fffe03f */
[----:B------:R-:W-:-:S04]  /*1ad0*/  USHF.R.U32.HI UR4, URZ, 0x4, UR4 ;  /* 0x000000043f047899 */ /* 0x000fc80008011604 */
[----:B------:R-:W-:-:S04]  /*1ae0*/  ULOP3.LUT UR4, UR4, 0x3fff, URZ, 0xc0, !UPT ;  /* 0x00003fff04047892 */ /* 0x000fc8000f8ec03f */
[----:B------:R-:W-:Y:S02]  /*1af0*/  ULOP3.LUT UR20, UR4, 0x10000, URZ, 0xfc, !UPT ;  /* 0x0001000004147892 */ /* 0x000fe4000f8efc3f */
[----:B------:R-:W-:Y:S02]  /*1b00*/  ULOP3.LUT UR4, UR49, 0x10000, URZ, 0xfc, !UPT ;  /* 0x0001000031047892 */ /* 0x000fe4000f8efc3f */
[----:B------:R-:W-:Y:S02]  /*1b10*/  UIMAD UR6, UR37, 0x300, UR20 ;  /* 0x00000300250678a4 */ /* 0x000fe4000f8e0214 */
[----:B------:R-:W-:Y:S02]  /*1b20*/  UIADD3 UR8, UR4, 0x2, URZ ;  /* 0x0000000204087890 */ /* 0x000fe4000fffe03f */
[----:B------:R-:W-:Y:S02]  /*1b30*/  UIADD3 UR10, UR6, 0x2, URZ ;  /* 0x00000002060a7890 */ /* 0x000fe4000fffe03f */
[----:B------:R-:W-:-:S02]  /*1b40*/  UIADD3 UR12, UR4, 0x4, URZ ;  /* 0x00000004040c7890 */ /* 0x000fc4000fffe03f */
[----:B------:R-:W-:Y:S02]  /*1b50*/  UIADD3 UR14, UR6, 0x4, URZ ;  /* 0x00000004060e7890 */ /* 0x000fe4000fffe03f */
[----:B------:R-:W-:Y:S01]  /*1b60*/  HGMMA.64x96x16.F32.BF16 R24, gdesc[UR4], RZ, !UPT, gsb0 ;  /* 0x01600000041879f0 */ /* 0x000fe2000c0018ff */
[----:B------:R-:W-:Y:S02]  /*1b70*/  UIADD3 UR16, UR4, 0x6, URZ ;  /* 0x0000000604107890 */ /* 0x000fe4000fffe03f */
[----:B------:R-:W-:Y:S02]  /*1b80*/  UIADD3 UR18, UR6, 0x6, URZ ;  /* 0x0000000606127890 */ /* 0x000fe4000fffe03f */
[----:B------:R-:W-:-:S04]  /*1b90*/  UIMAD UR6, UR39, -0x60, UR42 ;  /* 0xffffffa0270678a4 */ /* 0x000fc8000f8e022a */
[----:B------:R-:W-:-:S06]  /*1ba0*/  UIADD3 UR6, UR6, 0x60, URZ ;  /* 0x0000006006067890 */ /* 0x000fcc000fffe03f */
[----:B------:R-:W-:-:S04]  /*1bb0*/  IMAD.U32 R3, RZ, RZ, UR6 ;  /* 0x00000006ff037e24 */ /* 0x000fc8000f8e00ff */
        /* <DEDUP_REMOVED lines=104> */
[----:B------:R-:W3:Y:S01]  /*2240*/  SHFL.BFLY PT, R3, R6, 0x2, 0x1f ;  /* 0x0c401f0006037f89 */ /* 0x000ee200000e0000 */
[----:B------:R-:W-:Y:S02]  /*2250*/  FSEL R67, R67, -INF , P3 ;  /* 0xff80000043437808 */ /* 0x000fe40001800000 */
[----:B------:R-:W-:-:S02]  /*2260*/  FSEL R70, R70, -INF , P2 ;  /* 0xff80000046467808 */ /* 0x000fc40001000000 */
[----:B------:R-:W-:Y:S02]  /*2270*/  FSEL R71, R71, -INF , P1 ;  /* 0xff80000047477808 */ /* 0x000fe40000800000 */
[----:B---3--:R-:W-:-:S05]  /*2280*/  FMNMX.FTZ R9, R6, R3, !PT ;  /* 0x0000000306097209 */ /* 0x008fca0007810000 */
[----:B------:R-:W3:Y:S02]  /*2290*/  SHFL.BFLY PT, R0, R9, 0x1, 0x1f ;  /* 0x0c201f0009007f89 */ /* 0x000ee400000e0000 */
[----:B---3--:R-:W-:-:S04]  /*22a0*/  FMNMX.FTZ R0, R9, R0, !PT ;  /* 0x0000000009007209 */ /* 0x008fc80007810000 */
        /* <DEDUP_REMOVED lines=19> */
[----:B------:R-:W3:Y:S01]  /*23e0*/  MUFU.EX2 R25, R25 ;  /* 0x0000001900197308 */ /* 0x000ee20000000800 */
        /* <DEDUP_REMOVED lines=15> */
[----:B------:R-:W4:Y:S01]  /*24e0*/  MUFU.EX2 R29, R29 ;  /* 0x0000001d001d7308 */ /* 0x000f220000000800 */
[----:B---3--:R-:W-:Y:S01]  /*24f0*/  FADD.FTZ R9, R24, R25 ;  /* 0x0000001918097221 */ /* 0x008fe20000010000 */
        /* <DEDUP_REMOVED lines=11> */
[----:B------:R-:W3:Y:S01]  /*25b0*/  MUFU.EX2 R33, R33 ;  /* 0x0000002100217308 */ /* 0x000ee20000000800 */
[----:B----4-:R-:W-:Y:S02]  /*25c0*/  F2FP.BF16.F32.PACK_AB R154, R29, R28 ;  /* 0x0000001c1d9a723e */ /* 0x010fe400000010ff */
[----:B------:R-:W-:-:S04]  /*25d0*/  FMNMX.FTZ R4, R54, R3, !PT ;  /* 0x0000000336047209 */ /* 0x000fc80007810000 */
[----:B------:R-:W-:Y:S01]  /*25e0*/  FMNMX.FTZ R3, R55, R4, !PT ;  /* 0x0000000437037209 */ /* 0x000fe20007810000 */
[----:B------:R-:W-:Y:S03]  /*25f0*/  MUFU.EX2 R36, R36 ;  /* 0x0000002400247308 */ /* 0x000fe60000000800 */
[----:B------:R-:W-:-:S04]  /*2600*/  FMNMX.FTZ R4, R58, R3, !PT ;  /* 0x000000033a047209 */ /* 0x000fc80007810000 */
[----:B------:R-:W-:Y:S01]  /*2610*/  FMNMX.FTZ R3, R59, R4, !PT ;  /* 0x000000043b037209 */ /* 0x000fe20007810000 */
[----:B------:R-:W4:Y:S01]  /*2620*/  MUFU.EX2 R37, R37 ;  /* 0x0000002500257308 */ /* 0x000f220000000800 */
[----:B---3--:R-:W-:Y:S02]  /*2630*/  F2FP.BF16.F32.PACK_AB R156, R33, R32 ;  /* 0x00000020219c723e */ /* 0x008fe400000010ff */
[----:B------:R-:W-:-:S04]  /*2640*/  FMNMX.FTZ R4, R62, R3, !PT ;  /* 0x000000033e047209 */ /* 0x000fc80007810000 */
[----:B------:R-:W-:Y:S01]  /*2650*/  FMNMX.FTZ R3, R63, R4, !PT ;  /* 0x000000043f037209 */ /* 0x000fe20007810000 */
[----:B------:R-:W-:Y:S03]  /*2660*/  MUFU.EX2 R40, R40 ;  /* 0x0000002800287308 */ /* 0x000fe60000000800 */
[----:B------:R-:W-:-:S04]  /*2670*/  FMNMX.FTZ R4, R66, R3, !PT ;  /* 0x0000000342047209 */ /* 0x000fc80007810000 */
[----:B------:R-:W-:Y:S01]  /*2680*/  FMNMX.FTZ R3, R67, R4, !PT ;  /* 0x0000000443037209 */ /* 0x000fe20007810000 */
[----:B------:R-:W3:Y:S01]  /*2690*/  MUFU.EX2 R41, R41 ;  /* 0x0000002900297308 */ /* 0x000ee20000000800 */
[----:B----4-:R-:W-:Y:S02]  /*26a0*/  F2FP.BF16.F32.PACK_AB R158, R37, R36 ;  /* 0x00000024259e723e */ /* 0x010fe400000010ff */
[----:B------:R-:W-:-:S04]  /*26b0*/  FMNMX.FTZ R4, R70, R3, !PT ;  /* 0x0000000346047209 */ /* 0x000fc80007810000 */
[----:B------:R-:W-:Y:S01]  /*26c0*/  FMNMX.FTZ R4, R71, R4, !PT ;  /* 0x0000000447047209 */ /* 0x000fe20007810000 */
[----:B------:R-:W-:Y:S04]  /*26d0*/  MUFU.EX2 R44, R44 ;  /* 0x0000002c002c7308 */ /* 0x000fe80000000800 */
[----:B------:R-:W4:Y:S04]  /*26e0*/  SHFL.BFLY PT, R3, R4, 0x2, 0x1f ;  /* 0x0c401f0004037f89 */ /* 0x000f2800000e0000 */
[----:B------:R-:W5:Y:S01]  /*26f0*/  MUFU.EX2 R45, R45 ;  /* 0x0000002d002d7308 */ /* 0x000f620000000800 */
[----:B---3--:R-:W-:-:S07]  /*2700*/  F2FP.BF16.F32.PACK_AB R160, R41, R40 ;  /* 0x0000002829a0723e */ /* 0x008fce00000010ff */
[----:B------:R-:W-:Y:S08]  /*2710*/  MUFU.EX2 R48, R48 ;  /* 0x0000003000307308 */ /* 0x000ff00000000800 */
[----:B------:R-:W3:Y:S01]  /*2720*/  MUFU.EX2 R49, R49 ;  /* 0x0000003100317308 */ /* 0x000ee20000000800 */
[----:B-----5:R-:W-:Y:S02]  /*2730*/  F2FP.BF16.F32.PACK_AB R162, R45, R44 ;  /* 0x0000002c2da2723e */ /* 0x020fe400000010ff */
[----:B----4-:R-:W-:-:S05]  /*2740*/  FMNMX.FTZ R6, R4, R3, !PT ;  /* 0x0000000304067209 */ /* 0x010fca0007810000 */
[----:B------:R-:W-:Y:S01]  /*2750*/  MUFU.EX2 R52, R52 ;  /* 0x0000003400347308 */ /* 0x000fe20000000800 */
[----:B------:R-:W4:Y:S07]  /*2760*/  SHFL.BFLY PT, R3, R6, 0x1, 0x1f ;  /* 0x0c201f0006037f89 */ /* 0x000f2e00000e0000 */
[----:B------:R-:W5:Y:S01]  /*2770*/  MUFU.EX2 R53, R53 ;  /* 0x0000003500357308 */ /* 0x000f620000000800 */
[----:B---3--:R-:W-:-:S07]  /*2780*/  F2FP.BF16.F32.PACK_AB R164, R49, R48 ;  /* 0x0000003031a4723e */ /* 0x008fce00000010ff */
[----:B------:R-:W-:Y:S08]  /*2790*/  MUFU.EX2 R56, R56 ;  /* 0x0000003800387308 */ /* 0x000ff00000000800 */
[----:B------:R-:W-:Y:S01]  /*27a0*/  MUFU.EX2 R57, R57 ;  /* 0x0000003900397308 */ /* 0x000fe20000000800 */
[----:B----4-:R-:W-:Y:S02]  /*27b0*/  FMNMX.FTZ R3, R6, R3, !PT ;  /* 0x0000000306037209 */ /* 0x010fe40007810000 */
[----:B-----5:R-:W-:-:S02]  /*27c0*/  F2FP.BF16.F32.PACK_AB R166, R53, R52 ;  /* 0x0000003435a6723e */ /* 0x020fc400000010ff */
[C---:B------:R-:W-:Y:S01]  /*27d0*/  FSETP.NEU.FTZ.AND P1, PT, R3.reuse, -INF , PT ;  /* 0xff8000000300780b */ /* 0x040fe20003f3d000 */
[----:B------:R-:W-:Y:S02]  /*27e0*/  FMUL.FTZ R4, R3, UR10 ;  /* 0x0000000a03047c20 */ /* 0x000fe40008410000 */
[----:B------:R-:W-:Y:S03]  /*27f0*/  MUFU.EX2 R60, R60 ;  /* 0x0000003c003c7308 */ /* 0x000fe60000000800 */
[----:B------:R-:W-:Y:S01]  /*2800*/  FSEL R6, R4, RZ, P1 ;  /* 0x000000ff04067208 */ /* 0x000fe20000800000 */
[----:B------:R-:W-:Y:S01]  /*2810*/  FADD.FTZ R4, R28, R9 ;  /* 0x000000091c047221 */ /* 0x000fe20000010000 */
[----:B--2---:R-:W-:Y:S02]  /*2820*/  LOP3.LUT P1, RZ, R14, 0x7f, RZ, 0xc0, !PT ;  /* 0x0000007f0eff7812 */ /* 0x004fe4000782c0ff */
[----:B------:R-:W-:Y:S01]  /*2830*/  SHF.R.U32.HI R14, RZ, 0x7, R14 ;  /* 0x00000007ff0e7819 */ /* 0x000fe2000001160e */
[--C-:B------:R-:W-:Y:S01]  /*2840*/  FFMA.FTZ R26, R26, UR10, -R6.reuse ;  /* 0x0000000a1a1a7c23 */ /* 0x100fe20008010806 */
[--C-:B------:R-:W-:Y:S01]  /*2850*/  FFMA.FTZ R27, R27, UR10, -R6.reuse ;  /* 0x0000000a1b1b7c23 */ /* 0x100fe20008010806 */
[--C-:B------:R-:W-:Y:S01]  /*2860*/  FFMA.FTZ R30, R30, UR10, -R6.reuse ;  /* 0x0000000a1e1e7c23 */ /* 0x100fe20008010806 */
[--C-:B------:R-:W-:Y:S01]  /*2870*/  FFMA.FTZ R31, R31, UR10, -R6.reuse ;  /* 0x0000000a1f1f7c23 */ /* 0x100fe20008010806 */
[--C-:B------:R-:W-:Y:S01]  /*2880*/  FFMA.FTZ R34, R34, UR10, -R6.reuse ;  /* 0x0000000a22227c23 */ /* 0x100fe20008010806 */
[----:B------:R-:W-:Y:S01]  /*2890*/  FFMA.FTZ R35, R35, UR10, -R6 ;  /* 0x0000000a23237c23 */ /* 0x000fe20008010806 */
[----:B------:R-:W-:Y:S01]  /*28a0*/  MUFU.EX2 R26, R26 ;  /* 0x0000001a001a7308 */ /* 0x000fe20000000800 */
[----:B------:R-:W-:Y:S01]  /*28b0*/  FADD.FTZ R9, R29, R4 ;  /* 0x000000041d097221 */ /* 0x000fe20000010000 */
[--C-:B------:R-:W-:Y:S01]  /*28c0*/  FFMA.FTZ R38, R38, UR10, -R6.reuse ;  /* 0x0000000a26267c23 */ /* 0x100fe20008010806 */
[--C-:B------:R-:W-:Y:S01]  /*28d0*/  FFMA.FTZ R39, R39, UR10, -R6.reuse ;  /* 0x0000000a27277c23 */ /* 0x100fe20008010806 */
[--C-:B------:R-:W-:Y:S01]  /*28e0*/  FFMA.FTZ R42, R42, UR10, -R6.reuse ;  /* 0x0000000a2a2a7c23 */ /* 0x100fe20008010806 */
[----:B------:R-:W-:Y:S01]  /*28f0*/  FADD.FTZ R4, R32, R9 ;  /* 0x0000000920047221 */ /* 0x000fe20000010000 */
[--C-:B------:R-:W-:Y:S01]  /*2900*/  FFMA.FTZ R43, R43, UR10, -R6.reuse ;  /* 0x0000000a2b2b7c23 */ /* 0x100fe20008010806 */
[----:B------:R-:W-:Y:S01]  /*2910*/  FFMA.FTZ R46, R46, UR10, -R6 ;  /* 0x0000000a2e2e7c23 */ /* 0x000fe20008010806 */
[----:B------:R-:W2:Y:S01]  /*2920*/  MUFU.EX2 R27, R27 ;  /* 0x0000001b001b7308 */ /* 0x000ea20000000800 */
[----:B------:R-:W-:Y:S01]  /*2930*/  FADD.FTZ R13, R33, R4 ;  /* 0x00000004210d7221 */ /* 0x000fe20000010000 */
[--C-:B------:R-:W-:Y:S01]  /*2940*/  FFMA.FTZ R47, R47, UR10, -R6.reuse ;  /* 0x0000000a2f2f7c23 */ /* 0x100fe20008010806 */
[--C-:B------:R-:W-:Y:S01]  /*2950*/  FFMA.FTZ R50, R50, UR10, -R6.reuse ;  /* 0x0000000a32327c23 */ /* 0x100fe20008010806 */
[----:B------:R-:W-:Y:S01]  /*2960*/  IADD3 R178, -R14, 0xb, RZ ;  /* 0x0000000b0eb27810 */ /* 0x000fe20007ffe1ff */
[----:B------:R-:W-:Y:S01]  /*2970*/  FADD.FTZ R12, R36, R13 ;  /* 0x0000000d240c7221 */ /* 0x000fe20000010000 */
[--C-:B------:R-:W-:Y:S01]  /*2980*/  FFMA.FTZ R51, R51, UR10, -R6.reuse ;  /* 0x0000000a33337c23 */ /* 0x100fe20008010806 */
[----:B------:R-:W-:Y:S01]  /*2990*/  FFMA.FTZ R54, R54, UR10, -R6 ;  /* 0x0000000a36367c23 */ /* 0x000fe20008010806 */
[----:B------:R-:W3:Y:S01]  /*29a0*/  MUFU.EX2 R30, R30 ;  /* 0x0000001e001e7308 */ /* 0x000ee20000000800 */
[----:B------:R-:W-:Y:S01]  /*29b0*/  FADD.FTZ R13, R37, R12 ;  /* 0x0000000c250d7221 */ /* 0x000fe20000010000 */
[--C-:B------:R-:W-:Y:S01]  /*29c0*/  FFMA.FTZ R55, R55, UR10, -R6.reuse ;  /* 0x0000000a37377c23 */ /* 0x100fe20008010806 */
[--C-:B------:R-:W-:Y:S01]  /*29d0*/  FFMA.FTZ R58, R58, UR10, -R6.reuse ;  /* 0x0000000a3a3a7c23 */ /* 0x100fe20008010806 */
[--C-:B------:R-:W-:Y:S01]  /*29e0*/  FFMA.FTZ R59, R59, UR10, -R6.reuse ;  /* 0x0000000a3b3b7c23 */ /* 0x100fe20008010806 */
[----:B------:R-:W-:Y:S01]  /*29f0*/  FADD.FTZ R14, R40, R13 ;  /* 0x0000000d280e7221 */ /* 0x000fe20000010000 */
[--C-:B------:R-:W-:Y:S01]  /*2a00*/  FFMA.FTZ R62, R62, UR10, -R6.reuse ;  /* 0x0000000a3e3e7c23 */ /* 0x100fe20008010806 */
[----:B------:R-:W-:Y:S01]  /*2a10*/  FFMA.FTZ R63, R63, UR10, -R6 ;  /* 0x0000000a3f3f7c23 */ /* 0x000fe20008010806 */
[----:B------:R-:W4:Y:S01]  /*2a20*/  MUFU.EX2 R31, R31 ;  /* 0x0000001f001f7308 */ /* 0x000f220000000800 */
[----:B--2---:R-:W-:Y:S01]  /*2a30*/  FADD.FTZ R9, R26, R27 ;  /* 0x0000001b1a097221 */ /* 0x004fe20000010000 */
[----:B------:R-:W-:Y:S01]  /*2a40*/  FADD.FTZ R13, R41, R14 ;  /* 0x0000000e290d7221 */ /* 0x000fe20000010000 */
[--C-:B------:R-:W-:Y:S01]  /*2a50*/  FFMA.FTZ R66, R66, UR10, -R6.reuse ;  /* 0x0000000a42427c23 */ /* 0x100fe20008010806 */
[--C-:B------:R-:W-:Y:S01]  /*2a60*/  FFMA.FTZ R67, R67, UR10, -R6.reuse ;  /* 0x0000000a43437c23 */ /* 0x100fe20008010806 */
[--C-:B------:R-:W-:Y:S01]  /*2a70*/  FFMA.FTZ R70, R70, UR10, -R6.reuse ;  /* 0x0000000a46467c23 */ /* 0x100fe20008010806 */
[----:B------:R-:W-:Y:S01]  /*2a80*/  FADD.FTZ R14, R44, R13 ;  /* 0x0000000d2c0e7221 */ /* 0x000fe20000010000 */
[----:B------:R-:W-:Y:S01]  /*2a90*/  FFMA.FTZ R71, R71, UR10, -R6 ;  /* 0x0000000a47477c23 */ /* 0x000fe20008010806 */
[----:B------:R-:W2:Y:S01]  /*2aa0*/  MUFU.EX2 R34, R34 ;  /* 0x0000002200227308 */ /* 0x000ea20000000800 */
[----:B---3--:R-:W-:Y:S01]  /*2ab0*/  FADD.FTZ R4, R30, R9 ;  /* 0x000000091e047221 */ /* 0x008fe20000010000 */
[----:B------:R-:W-:Y:S01]  /*2ac0*/  FADD.FTZ R13, R45, R14 ;  /* 0x0000000e2d0d7221 */ /* 0x000fe20000010000 */
[----:B------:R-:W-:-:S02]  /*2ad0*/  F2FP.BF16.F32.PACK_AB R168, R57, R56 ;  /* 0x0000003839a8723e */ /* 0x000fc400000010ff */
[----:B------:R-:W-:-:S03]  /*2ae0*/  F2FP.BF16.F32.PACK_AB R153, R27, R26 ;  /* 0x0000001a1b99723e */ /* 0x000fc600000010ff */
[----:B------:R-:W3:Y:S01]  /*2af0*/  MUFU.EX2 R35, R35 ;  /* 0x0000002300237308 */ /* 0x000ee20000000800 */
[----:B----4-:R-:W-:Y:S01]  /*2b00*/  FADD.FTZ R9, R31, R4 ;  /* 0x000000041f097221 */ /* 0x010fe20000010000 */
[----:B------:R-:W-:Y:S01]  /*2b10*/  @!P1 VIADD R4, R5, 0x22840 ;  /* 0x0002284005049836 */ /* 0x000fe20000000000 */
[----:B------:R-:W-:-:S04]  /*2b20*/  F2FP.BF16.F32.PACK_AB R155, R31, R30 ;  /* 0x0000001e1f9b723e */ /* 0x000fc800000010ff */
[----:B------:R-:W-:Y:S01]  /*2b30*/  @!P1 PRMT R4, RZ, 0x654, R4 ;  /* 0x00000654ff049816 */ /* 0x000fe20000000004 */
[----:B------:R-:W4:Y:S01]  /*2b40*/  MUFU.EX2 R38, R38 ;  /* 0x0000002600267308 */ /* 0x000f220000000800 */
[----:B--2---:R-:W-:Y:S01]  /*2b50*/  FADD.FTZ R12, R34, R9 ;  /* 0x00000009220c7221 */ /* 0x004fe20000010000 */
[----:B------:R2:W-:Y:S06]  /*2b60*/  BAR.ARV R178, 0x100 ;  /* 0x000400b20000751d */ /* 0x0005ec0000002000 */
[----:B------:R-:W5:Y:S01]  /*2b70*/  MUFU.EX2 R39, R39 ;  /* 0x0000002700277308 */ /* 0x000f620000000800 */
[C---:B---3--:R-:W-:Y:S01]  /*2b80*/  FADD.FTZ R9, R35.reuse, R12 ;  /* 0x0000000c23097221 */ /* 0x048fe20000010000 */
[----:B------:R3:W-:Y:S01]  /*2b90*/  @!P1 SYNCS.ARRIVE.TRANS64.RED.A1T0 RZ, [R4+URZ], RZ ;  /* 0x000000ff04ff99a7 */ /* 0x0007e2000810043f */
[----:B------:R-:W-:-:S05]  /*2ba0*/  F2FP.BF16.F32.PACK_AB R157, R35, R34 ;  /* 0x00000022239d723e */ /* 0x000fca00000010ff */
[----:B------:R-:W3:Y:S01]  /*2bb0*/  MUFU.EX2 R42, R42 ;  /* 0x0000002a002a7308 */ /* 0x000ee20000000800 */
[----:B----4-:R-:W-:-:S07]  /*2bc0*/  FADD.FTZ R12, R38, R9 ;  /* 0x00000009260c7221 */ /* 0x010fce0000010000 */
[----:B------:R-:W4:Y:S01]  /*2bd0*/  MUFU.EX2 R43, R43 ;  /* 0x0000002b002b7308 */ /* 0x000f220000000800 */
[C---:B-----5:R-:W-:Y:S01]  /*2be0*/  FADD.FTZ R9, R39.reuse, R12 ;  /* 0x0000000c27097221 */ /* 0x060fe20000010000 */
[----:B------:R-:W-:Y:S01]  /*2bf0*/  FADD.FTZ R12, R48, R13 ;  /* 0x0000000d300c7221 */ /* 0x000fe20000010000 */
[----:B------:R-:W-:-:S03]  /*2c00*/  F2FP.BF16.F32.PACK_AB R159, R39, R38 ;  /* 0x00000026279f723e */ /* 0x000fc600000010ff */
[----:B------:R-:W-:Y:S02]  /*2c10*/  FADD.FTZ R13, R49, R12 ;  /* 0x0000000c310d7221 */ /* 0x000fe40000010000 */
[----:B------:R-:W5:Y:S01]  /*2c20*/  MUFU.EX2 R46, R46 ;  /* 0x0000002e002e7308 */ /* 0x000f620000000800 */
[----:B---3--:R-:W-:Y:S01]  /*2c30*/  FADD.FTZ R4, R42, R9 ;  /* 0x000000092a047221 */ /* 0x008fe20000010000 */
[----:B------:R-:W-:-:S04]  /*2c40*/  FADD.FTZ R12, R52, R13 ;  /* 0x0000000d340c7221 */ /* 0x000fc80000010000 */
[----:B------:R-:W-:Y:S02]  /*2c50*/  FADD.FTZ R13, R53, R12 ;  /* 0x0000000c350d7221 */ /* 0x000fe40000010000 */
[----:B------:R-:W3:Y:S01]  /*2c60*/  MUFU.EX2 R47, R47 ;  /* 0x0000002f002f7308 */ /* 0x000ee20000000800 */
[C---:B----4-:R-:W-:Y:S01]  /*2c70*/  FADD.FTZ R9, R43.reuse, R4 ;  /* 0x000000042b097221 */ /* 0x050fe20000010000 */
[----:B------:R-:W-:Y:S01]  /*2c80*/  FADD.FTZ R6, R56, R13 ;  /* 0x0000000d38067221 */ /* 0x000fe20000010000 */
[----:B------:R-:W-:-:S03]  /*2c90*/  F2FP.BF16.F32.PACK_AB R161, R43, R42 ;  /* 0x0000002a2ba1723e */ /* 0x000fc600000010ff */
[----:B------:R-:W-:Y:S02]  /*2ca0*/  FADD.FTZ R13, R57, R6 ;  /* 0x00000006390d7221 */ /* 0x000fe40000010000 */
[----:B------:R-:W4:Y:S01]  /*2cb0*/  MUFU.EX2 R50, R50 ;  /* 0x0000003200327308 */ /* 0x000f220000000800 */
[----:B-----5:R-:W-:Y:S01]  /*2cc0*/  FADD.FTZ R4, R46, R9 ;  /* 0x000000092e047221 */ /* 0x020fe20000010000 */
[----:B------:R-:W-:-:S06]  /*2cd0*/  FADD.FTZ R6, R60, R13 ;  /* 0x0000000d3c067221 */ /* 0x000fcc0000010000 */
[----:B------:R-:W5:Y:S01]  /*2ce0*/  MUFU.EX2 R51, R51 ;  /* 0x0000003300337308 */ /* 0x000f620000000800 */
[C---:B---3--:R-:W-:Y:S01]  /*2cf0*/  FADD.FTZ R9, R47.reuse, R4 ;  /* 0x000000042f097221 */ /* 0x048fe20000010000 */
[----:B------:R-:W-:-:S06]  /*2d00*/  F2FP.BF16.F32.PACK_AB R163, R47, R46 ;  /* 0x0000002e2fa3723e */ /* 0x000fcc00000010ff */
[----:B------:R-:W3:Y:S01]  /*2d10*/  MUFU.EX2 R54, R54 ;  /* 0x0000003600367308 */ /* 0x000ee20000000800 */
[----:B----4-:R-:W-:-:S07]  /*2d20*/  FADD.FTZ R4, R50, R9 ;  /* 0x0000000932047221 */ /* 0x010fce0000010000 */
[----:B------:R-:W4:Y:S01]  /*2d30*/  MUFU.EX2 R55, R55 ;  /* 0x0000003700377308 */ /* 0x000f220000000800 */
[C---:B-----5:R-:W-:Y:S01]  /*2d40*/  FADD.FTZ R9, R51.reuse, R4 ;  /* 0x0000000433097221 */ /* 0x060fe20000010000 */
[----:B------:R-:W-:-:S06]  /*2d50*/  F2FP.BF16.F32.PACK_AB R165, R51, R50 ;  /* 0x0000003233a5723e */ /* 0x000fcc00000010ff */
[----:B------:R-:W5:Y:S01]  /*2d60*/  MUFU.EX2 R58, R58 ;  /* 0x0000003a003a7308 */ /* 0x000f620000000800 */
[----:B---3--:R-:W-:-:S07]  /*2d70*/  FADD.FTZ R4, R54, R9 ;  /* 0x0000000936047221 */ /* 0x008fce0000010000 */
[----:B------:R-:W3:Y:S01]  /*2d80*/  MUFU.EX2 R59, R59 ;  /* 0x0000003b003b7308 */ /* 0x000ee20000000800 */
[C---:B----4-:R-:W-:Y:S01]  /*2d90*/  FADD.FTZ R9, R55.reuse, R4 ;  /* 0x0000000437097221 */ /* 0x050fe20000010000 */
[----:B------:R-:W-:-:S06]  /*2da0*/  F2FP.BF16.F32.PACK_AB R167, R55, R54 ;  /* 0x0000003637a7723e */ /* 0x000fcc00000010ff */
[----:B------:R-:W4:Y:S01]  /*2db0*/  MUFU.EX2 R62, R62 ;  /* 0x0000003e003e7308 */ /* 0x000f220000000800 */
[----:B-----5:R-:W-:-:S07]  /*2dc0*/  FADD.FTZ R4, R58, R9 ;  /* 0x000000093a047221 */ /* 0x020fce0000010000 */
        /* <DEDUP_REMOVED lines=9> */
[C---:B---3--:R-:W-:Y:S01]  /*2e60*/  FADD.FTZ R9, R63.reuse, R4 ;  /* 0x000000043f097221 */ /* 0x048fe20000010000 */
[----:B------:R-:W-:-:S06]  /*2e70*/  F2FP.BF16.F32.PACK_AB R171, R63, R62 ;  /* 0x0000003e3fab723e */ /* 0x000fcc00000010ff */
[----:B------:R-:W3:Y:S01]  /*2e80*/  MUFU.EX2 R65, R65 ;  /* 0x0000004100417308 */ /* 0x000ee20000000800 */
[----:B----4-:R-:W-:-:S07]  /*2e90*/  FADD.FTZ R6, R64, R13 ;  /* 0x0000000d40067221 */ /* 0x010fce0000010000 */
[----:B------:R-:W4:Y:S01]  /*2ea0*/  MUFU.EX2 R67, R67 ;  /* 0x0000004300437308 */ /* 0x000f220000000800 */
[----:B-----5:R-:W-:-:S07]  /*2eb0*/  FADD.FTZ R4, R66, R9 ;  /* 0x0000000942047221 */ /* 0x020fce0000010000 */
[----:B------:R-:W5:Y:S01]  /*2ec0*/  MUFU.EX2 R68, R68 ;  /* 0x0000004400447308 */ /* 0x000f620000000800 */
[C---:B---3--:R-:W-:Y:S01]  /*2ed0*/  FADD.FTZ R13, R65.reuse, R6 ;  /* 0x00000006410d7221 */ /* 0x048fe20000010000 */
[----:B------:R-:W-:-:S06]  /*2ee0*/  F2FP.BF16.F32.PACK_AB R172, R65, R64 ;  /* 0x0000004041ac723e */ /* 0x000fcc00000010ff */
[----:B------:R-:W3:Y:S01]  /*2ef0*/  MUFU.EX2 R70, R70 ;  /* 0x0000004600467308 */ /* 0x000ee20000000800 */
[C---:B----4-:R-:W-:Y:S01]  /*2f00*/  FADD.FTZ R9, R67.reuse, R4 ;  /* 0x0000000443097221 */ /* 0x050fe20000010000 */
[----:B------:R-:W-:-:S06]  /*2f10*/  F2FP.BF16.F32.PACK_AB R173, R67, R66 ;  /* 0x0000004243ad723e */ /* 0x000fcc00000010ff */
[----:B------:R-:W4:Y:S01]  /*2f20*/  MUFU.EX2 R11, R11 ;  /* 0x0000000b000b7308 */ /* 0x000f220000000800 */
[----:B-----5:R-:W-:-:S07]  /*2f30*/  FADD.FTZ R6, R68, R13 ;  /* 0x0000000d44067221 */ /* 0x020fce0000010000 */
[----:B------:R-:W5:Y:S01]  /*2f40*/  MUFU.EX2 R71, R71 ;  /* 0x0000004700477308 */ /* 0x000f620000000800 */
[----:B---3--:R-:W-:Y:S01]  /*2f50*/  FADD.FTZ R4, R70, R9 ;  /* 0x0000000946047221 */ /* 0x008fe20000010000 */
[C---:B----4-:R-:W-:Y:S01]  /*2f60*/  FADD.FTZ R6, R11.reuse, R6 ;  /* 0x000000060b067221 */ /* 0x050fe20000010000 */
[----:B------:R-:W-:Y:S02]  /*2f70*/  F2FP.BF16.F32.PACK_AB R174, R11, R68 ;  /* 0x000000440bae723e */ /* 0x000fe400000010ff */
[C---:B-----5:R-:W-:Y:S01]  /*2f80*/  FADD.FTZ R4, R71.reuse, R4 ;  /* 0x0000000447047221 */ /* 0x060fe20000010000 */
[----:B------:R-:W-:Y:S01]  /*2f90*/  F2FP.BF16.F32.PACK_AB R175, R71, R70 ;  /* 0x0000004647af723e */ /* 0x000fe200000010ff */
[----:B--2---:R-:W-:Y:S06]  /*2fa0*/  @!P0 BRA `(.L_x_383) ;  /* 0x0000000000048947 */ /* 0x004fec0003800000 */
[----:B------:R-:W-:Y:S01]  /*2fb0*/  BPT.TRAP 0x1 ;  /* 0x000000040000795c */ /* 0x000fe20000300000 */
.L_x_383:
[----:B------:R2:W3:Y:S01]  /*2fc0*/  SYNCS.PHASECHK.TRANS64.TRYWAIT P2, [R5+URZ+0x22850], R10 ;  /* 0x0228500a050075a7 */ /* 0x0004e2000804017f */
[----:B------:R-:W-:Y:S05]  /*2fd0*/  @!P0 BRA `(.L_x_384) ;  /* 0x0000000000048947 */ /* 0x000fea0003800000 */
[----:B------:R-:W-:Y:S01]  /*2fe0*/  BPT.TRAP 0x1 ;  /* 0x000000040000795c */ /* 0x000fe20000300000 */
.L_x_384:
[----:B---3--:R-:W-:Y:S05]  /*2ff0*/  @P2 BRA `(.L_x_385) ;  /* 0x0000000000082947 */ /* 0x008fea0003800000 */
[----:B------:R-:W3:Y:S02]  /*3000*/  SYNCS.PHASECHK.TRANS64.TRYWAIT P2, [R5+URZ+0x22850], R10 ;  /* 0x0228500a050075a7 */ /* 0x000ee4000804017f */
[----:B---3--:R-:W-:Y:S05]  /*3010*/  @!P2 BRA `(.L_x_386) ;  /* 0x000000b8000ca947 */ /* 0x008fea0003800000 */
.L_x_385:
[----:B------:R-:W-:Y:S01]  /*3020*/  R2UR UR6, R7 ;  /* 0x00000000070672ca */ /* 0x000fe200000e0000 */
[----:B------:R4:W-:Y:S01]  /*3030*/  BAR.SYNC.DEFER_BLOCKING R8, 0x100 ;  /* 0x000400080000751d */ /* 0x0009e20000010000 */
[----:B------:R-:W-:Y:S01]  /*3040*/  UISETP.GE.AND UP0, UPT, UR42, 0x61, UPT ;  /* 0x000000612a00788c */ /* 0x000fe2000bf06270 */
[----:B0123--:R-:W-:-:S04]  /*3050*/  @!P1 VIADD R5, R5, 0x22860 ;  /* 0x0002286005059836 */ /* 0x00ffc80000000000 */
[----:B------:R-:W-:Y:S01]  /*3060*/  UMOV UR7, 0x40000040 ;  /* 0x4000004000077882 */ /* 0x000fe20000000000 */
[----:B------:R-:W-:Y:S02]  /*3070*/  PLOP3.LUT P2, PT, PT, PT, UP0, 0x80, 0x0 ;  /* 0x000000000000781c */ /* 0x000fe40003f4f008 */
[----:B------:R-:W-:-:S03]  /*3080*/  @!P1 PRMT R5, RZ, 0x654, R5 ;  /* 0x00000654ff059816 */ /* 0x000fc60000000005 */
[----:B------:R-:W-:-:S04]  /*3090*/  UIADD3 UR6, UR6, 0x400, URZ ;  /* 0x0000040006067890 */ /* 0x000fc8000fffe03f */
[----:B------:R-:W-:-:S04]  /*30a0*/  USHF.R.U32.HI UR6, URZ, 0x4, UR6 ;  /* 0x000000043f067899 */ /* 0x000fc80008011606 */
[----:B------:R-:W-:-:S04]  /*30b0*/  ULOP3.LUT UR6, UR6, 0x3fff, URZ, 0xc0, !UPT ;  /* 0x00003fff06067892 */ /* 0x000fc8000f8ec03f */
[----:B------:R-:W-:Y:S01]  /*30c0*/  ULOP3.LUT UR21, UR6, 0x3000000, URZ, 0xfc, !UPT ;  /* 0x0300000006157892 */ /* 0x000fe2000f8efc3f */
[----:B------:R-:W-:-:S03]  /*30d0*/  WARPGROUP.ARRIVE ;  /* 0x00000000000079c5 */ /* 0x000fc60000000000 */
[----:B------:R-:W-:-:S07]  /*30e0*/  UIMAD UR11, UR37, 0xc00, UR21 ;  /* 0x00000c00250b78a4 */ /* 0x000fce000f8e0215 */
        /* <DEDUP_REMOVED lines=39> */
.L_x_396:
        /* <DEDUP_REMOVED lines=8> */
[----:B0-----:R-:W-:Y:S11]  /*33e0*/  @!P0 BRA `(.L_x_388) ;  /* 0x0000000000048947 */ /* 0x001ff60003800000 */
[----:B------:R-:W-:Y:S01]  /*33f0*/  BPT.TRAP 0x1 ;  /* 0x000000040000795c */ /* 0x000fe20000300000 */
.L_x_388:
[----:B------:R-:W0:Y:S01]  /*3400*/  S2UR UR7, SR_CgaCtaId ;  /* 0x00000000000779c3 */ /* 0x000e220000008800 */
[----:B------:R-:W-:Y:S01]  /*3410*/  UMOV UR6, 0x400 ;  /* 0x0000040000067882 */ /* 0x000fe20000000000 */
[----:B----4-:R-:W-:-:S05]  /*3420*/  IMAD.U32 R5, RZ, RZ, UR38 ;  /* 0x00000026ff057e24 */ /* 0x010fca000f8e00ff */
[----:B------:R-:W-:Y:S01]  /*3430*/  SHF.L.U32 R5, R5, 0x1f, RZ ;  /* 0x0000001f05057819 */ /* 0x000fe200000006ff */
[----:B0-----:R-:W-:-:S04]  /*3440*/  ULEA UR6, UR7, UR6, 0x18 ;  /* 0x0000000607067291 */ /* 0x001fc8000f8ec03f */
[----:B------:R-:W-:-:S09]  /*3450*/  ULEA UR23, UR37, UR6, 0x3 ;  /* 0x0000000625177291 */ /* 0x000fd2000f8e183f */
[----:B------:R0:W1:Y:S01]  /*3460*/  SYNCS.PHASECHK.TRANS64.TRYWAIT P3, [UR23+0x22830], R5 ;  /* 0x02283005ff0075a7 */ /* 0x0000620008060157 */
[----:B------:R-:W-:Y:S05]  /*3470*/  @!P0 BRA `(.L_x_389) ;  /* 0x0000000000048947 */ /* 0x000fea0003800000 */
[----:B------:R-:W-:Y:S01]  /*3480*/  BPT.TRAP 0x1 ;  /* 0x000000040000795c */ /* 0x000fe20000300000 */
.L_x_389:
[----:B-1----:R-:W-:Y:S05]  /*3490*/  @P3 BRA `(.L_x_390) ;  /* 0x0000000000083947 */ /* 0x002fea0003800000 */
[----:B------:R-:W1:Y:S02]  /*34a0*/  SYNCS.PHASECHK.TRANS64.TRYWAIT P3, [UR23+0x22830], R5 ;  /* 0x02283005ff0075a7 */ /* 0x000e640008060157 */
[----:B-1----:R-:W-:Y:S05]  /*34b0*/  @!P3 BRA `(.L_x_391) ;  /* 0x000000b000f8b947 */ /* 0x002fea0003800000 */
.L_x_390:
[----:B------:R-:W-:Y:S01]  /*34c0*/  UIMAD UR6, UR37, 0x300, UR20 ;  /* 0x00000300250678a4 */ /* 0x000fe2000f8e0214 */
[----:B------:R-:W-:Y:S01]  /*34d0*/  WARPGROUP.ARRIVE ;  /* 0x00000000000079c5 */ /* 0x000fe20000000000 */
[----:B------:R-:W-:Y:S01]  /*34e0*/  UMOV UR7, 0x40000040 ;  /* 0x4000004000077882 */ /* 0x000fe20000000000 */
[----:B------:R-:W-:Y:S01]  /*34f0*/  UMOV UR11, 0x40000040 ;  /* 0x40000040000b7882 */ /* 0x000fe20000000000 */
[----:B------:R-:W-:-:S03]  /*3500*/  UIADD3 UR10, UR6, 0x2, URZ ;  /* 0x00000002060a7890 */ /* 0x000fc6000fffe03f */
[----:B------:R-:W2:Y:S01]  /*3510*/  S2R R213, SR_TID.X ;  /* 0x0000000000d57919 */ /* 0x000ea20000002100 */
[----:B------:R-:W-:Y:S01]  /*3520*/  UIADD3 UR14, UR6, 0x4, URZ ;  /* 0x00000004060e7890 */ /* 0x000fe2000fffe03f */
[----:B------:R-:W-:Y:S01]  /*3530*/  UMOV UR15, 0x40000040 ;  /* 0x40000040000f7882 */ /* 0x000fe20000000000 */
[----:B------:R-:W-:Y:S01]  /*3540*/  HGMMA.64x96x16.F32.BF16 R152, gdesc[UR4], RZ, !UPT, gsb0 ;  /* 0x01600000049879f0 */ /* 0x000fe2000c0018ff */
[----:B------:R-:W-:Y:S01]  /*3550*/  UIADD3 UR18, UR6, 0x6, URZ ;  /* 0x0000000606127890 */ /* 0x000fe2000fffe03f */
[----:B------:R-:W-:Y:S01]  /*3560*/  UMOV UR19, 0x40000040 ;  /* 0x4000004000137882 */ /* 0x000fe20000000000 */
[----:B--2---:R-:W-:Y:S01]  /*3570*/  SHF.R.U32.HI R213, RZ, 0x7, R213 ;  /* 0x00000007ffd57819 */ /* 0x004fe200000116d5 */
        /* <DEDUP_REMOVED lines=11> */
[----:B-1----:R-:W-:Y:S02]  /*3630*/  FMNMX.FTZ R0, R152, R7, !PT ;  /* 0x0000000798007209 */ /* 0x002fe40007810000 */
[----:B------:R-:W-:Y:S02]  /*3640*/  FMNMX.FTZ R8, R154, R210, !PT ;  /* 0x000000d29a087209 */ /* 0x000fe40007810000 */
        /* <DEDUP_REMOVED lines=23> */
[----:B------:R-:W1:Y:S02]  /*37c0*/  SHFL.BFLY PT, R0, R3, 0x2, 0x1f ;  /* 0x0c401f0003007f89 */ /* 0x000e6400000e0000 */
[----:B-1----:R-:W-:Y:S02]  /*37d0*/  FMNMX.FTZ R9, R3, R0, !PT ;  /* 0x0000000003097209 */ /* 0x002fe40007810000 */
[----:B------:R-:W-:-:S03]  /*37e0*/  FMNMX.FTZ R3, R155, R8, !PT ;  /* 0x000000089b037209 */ /* 0x000fc60007810000 */
[----:B------:R-:W1:Y:S01]  /*37f0*/  SHFL.BFLY PT, R0, R9, 0x1, 0x1f ;  /* 0x0c201f0009007f89 */ /* 0x000e6200000e0000 */
[----:B------:R-:W-:-:S04]  /*3800*/  FMNMX.FTZ R8, R158, R3, !PT ;  /* 0x000000039e087209 */ /* 0x000fc80007810000 */
[----:B------:R-:W-:-:S04]  /*3810*/  FMNMX.FTZ R3, R159, R8, !PT ;  /* 0x000000089f037209 */ /* 0x000fc80007810000 */
[----:B------:R-:W-:-:S04]  /*3820*/  FMNMX.FTZ R8, R162, R3, !PT ;  /* 0x00000003a2087209 */ /* 0x000fc80007810000 */
[----:B------:R-:W-:-:S04]  /*3830*/  FMNMX.FTZ R3, R163, R8, !PT ;  /* 0x00000008a3037209 */ /* 0x000fc80007810000 */
[----:B------:R-:W-:-:S04]  /*3840*/  FMNMX.FTZ R10, R166, R3, !PT ;  /* 0x00000003a60a7209 */ /* 0x000fc80007810000 */
[----:B------:R-:W-:Y:S02]  /*3850*/  FMNMX.FTZ R3, R167, R10, !PT ;  /* 0x0000000aa7037209 */ /* 0x000fe40007810000 */
[----:B-1----:R-:W-:Y:S02]  /*3860*/  FMNMX.FTZ R0, R9, R0, !PT ;  /* 0x0000000009007209 */ /* 0x002fe40007810000 */
[----:B------:R-:W-:-:S03]  /*3870*/  FMNMX.FTZ R10, R170, R3, !PT ;  /* 0x00000003aa0a7209 */ /* 0x000fc60007810000 */
[C---:B------:R-:W-:Y:S01]  /*3880*/  FMUL.FTZ R211, R0.reuse, UR10 ;  /* 0x0000000a00d37c20 */ /* 0x040fe20008410000 */
[----:B------:R-:W-:Y:S01]  /*3890*/  FMNMX.FTZ R3, R171, R10, !PT ;  /* 0x0000000aab037209 */ /* 0x000fe20007810000 */
[----:B------:R-:W-:Y:S02]  /*38a0*/  FADD.FTZ R7, -R0, R7 ;  /* 0x0000000700077221 */ /* 0x000fe40000010100 */
[--C-:B------:R-:W-:Y:S01]  /*38b0*/  FFMA.FTZ R12, R156, UR10, -R211.reuse ;  /* 0x0000000a9c0c7c23 */ /* 0x100fe200080108d3 */
[----:B------:R-:W-:Y:S01]  /*38c0*/  FMNMX.FTZ R10, R174, R3, !PT ;  /* 0x00000003ae0a7209 */ /* 0x000fe20007810000 */
[--C-:B------:R-:W-:Y:S01]  /*38d0*/  FFMA.FTZ R164, R164, UR10, -R211.reuse ;  /* 0x0000000aa4a47c23 */ /* 0x100fe200080108d3 */
[----:B------:R-:W-:Y:S01]  /*38e0*/  FMUL.FTZ R7, R7, UR10 ;  /* 0x0000000a07077c20 */ /* 0x000fe20008410000 */
[----:B------:R1:W-:Y:S01]  /*38f0*/  MUFU.EX2 R8, R12 ;  /* 0x0000000c00087308 */ /* 0x0003e20000000800 */
[----:B------:R-:W-:Y:S01]  /*3900*/  FMNMX.FTZ R3, R175, R10, !PT ;  /* 0x0000000aaf037209 */ /* 0x000fe20007810000 */
[--C-:B------:R-:W-:Y:S01]  /*3910*/  FFMA.FTZ R152, R152, UR10, -R211.reuse ;  /* 0x0000000a98987c23 */ /* 0x100fe200080108d3 */
[--C-:B------:R-:W-:Y:S01]  /*3920*/  FFMA.FTZ R9, R153, UR10, -R211.reuse ;  /* 0x0000000a99097c23 */ /* 0x100fe200080108d3 */
[--C-:B------:R-:W-:Y:S01]  /*3930*/  FFMA.FTZ R11, R157, UR10, -R211.reuse ;  /* 0x0000000a9d0b7c23 */ /* 0x100fe200080108d3 */
[----:B------:R-:W-:Y:S01]  /*3940*/  FMNMX.FTZ R10, R178, R3, !PT ;  /* 0x00000003b20a7209 */ /* 0x000fe20007810000 */
[--C-:B------:R-:W-:Y:S01]  /*3950*/  FFMA.FTZ R156, R160, UR10, -R211.reuse ;  /* 0x0000000aa09c7c23 */ /* 0x100fe200080108d3 */
[--C-:B------:R-:W-:Y:S01]  /*3960*/  FFMA.FTZ R21, R169, UR10, -R211.reuse ;  /* 0x0000000aa9157c23 */ /* 0x100fe200080108d3 */
[----:B------:R-:W2:Y:S01]  /*3970*/  MUFU.EX2 R7, R7 ;  /* 0x0000000700077308 */ /* 0x000ea20000000800 */
[----:B------:R-:W-:Y:S01]  /*3980*/  FMNMX.FTZ R3, R179, R10, !PT ;  /* 0x0000000ab3037209 */ /* 0x000fe20007810000 */
[--C-:B------:R-:W-:Y:S01]  /*3990*/  FFMA.FTZ R169, R189, UR10, -R211.reuse ;  /* 0x0000000abda97c23 */ /* 0x100fe200080108d3 */
[--C-:B------:R-:W-:Y:S01]  /*39a0*/  FFMA.FTZ R13, R161, UR10, -R211.reuse ;  /* 0x0000000aa10d7c23 */ /* 0x100fe200080108d3 */
[--C-:B------:R-:W-:Y:S01]  /*39b0*/  FFMA.FTZ R15, R165, UR10, -R211.reuse ;  /* 0x0000000aa50f7c23 */ /* 0x100fe200080108d3 */
[----:B-1----:R-:W-:Y:S01]  /*39c0*/  FMNMX.FTZ R12, R182, R3, !PT ;  /* 0x00000003b60c7209 */ /* 0x002fe20007810000 */
[--C-:B------:R-:W-:Y:S01]  /*39d0*/  FFMA.FTZ R160, R168, UR10, -R211.reuse ;  /* 0x0000000aa8a07c23 */ /* 0x100fe200080108d3 */
[--C-:B------:R-:W-:Y:S01]  /*39e0*/  FFMA.FTZ R172, R172, UR10, -R211.reuse ;  /* 0x0000000aacac7c23 */ /* 0x100fe200080108d3 */
        /* <DEDUP_REMOVED lines=8> */
[----:B------:R-:W3:Y:S01]  /*3a70*/  MUFU.EX2 R152, R152 ;  /* 0x0000009800987308 */ /* 0x000ee20000000800 */
[----:B------:R-:W-:Y:S01]  /*3a80*/  FMNMX.FTZ R3, R187, R12, !PT ;  /* 0x0000000cbb037209 */ /* 0x000fe20007810000 */
[--C-:B-1----:R-:W-:Y:S01]  /*3a90*/  FFMA.FTZ R164, R176, UR10, -R211.reuse ;  /* 0x0000000ab0a47c23 */ /* 0x102fe200080108d3 */
[--C-:B------:R-:W-:Y:S01]  /*3aa0*/  FFMA.FTZ R173, R193, UR10, -R211.reuse ;  /* 0x0000000ac1ad7c23 */ /* 0x100fe200080108d3 */
[--C-:B------:R-:W-:Y:S01]  /*3ab0*/  FFMA.FTZ R196, R196, UR10, -R211.reuse ;  /* 0x0000000ac4c47c23 */ /* 0x100fe200080108d3 */
[----:B------:R-:W-:Y:S01]  /*3ac0*/  FMNMX.FTZ R12, R190, R3, !PT ;  /* 0x00000003be0c7209 */ /* 0x000fe20007810000 */
[-C--:B--2---:R-:W-:Y:S01]  /*3ad0*/  FMUL.FTZ R24, R24, R7.reuse ;  /* 0x0000000718187220 */ /* 0x084fe20000410000 */
[-C--:B------:R-:W-:Y:S01]  /*3ae0*/  FMUL.FTZ R25, R25, R7.reuse ;  /* 0x0000000719197220 */ /* 0x080fe20000410000 */
[----:B------:R-:W1:Y:S01]  /*3af0*/  MUFU.EX2 R9, R9 ;  /* 0x0000000900097308 */ /* 0x000e620000000800 */
[----:B------:R-:W-:Y:S01]  /*3b00*/  FMNMX.FTZ R3, R191, R12, !PT ;  /* 0x0000000cbf037209 */ /* 0x000fe20007810000 */
[-C--:B------:R-:W-:Y:S01]  /*3b10*/  FMUL.FTZ R28, R28, R7.reuse ;  /* 0x000000071c1c7220 */ /* 0x080fe20000410000 */
[-C--:B------:R-:W-:Y:S01]  /*3b20*/  FMUL.FTZ R29, R29, R7.reuse ;  /* 0x000000071d1d7220 */ /* 0x080fe20000410000 */
[----:B------:R-:W-:Y:S01]  /*3b30*/  FMUL.FTZ R32, R32, R7 ;  /* 0x0000000720207220 */ /* 0x000fe20000410000 */
[----:B------:R-:W-:Y:S01]  /*3b40*/  FMNMX.FTZ R12, R194, R3, !PT ;  /* 0x00000003c20c7209 */ /* 0x000fe20007810000 */
[-C--:B------:R-:W-:Y:S01]  /*3b50*/  FMUL.FTZ R33, R33, R7.reuse ;  /* 0x0000000721217220 */ /* 0x080fe20000410000 */
[-C--:B------:R-:W-:Y:S01]  /*3b60*/  FMUL.FTZ R36, R36, R7.reuse ;  /* 0x0000000724247220 */ /* 0x080fe20000410000 */
[----:B------:R-:W2:Y:S01]  /*3b70*/  MUFU.EX2 R11, R11 ;  /* 0x0000000b000b7308 */ /* 0x000ea20000000800 */
[----:B------:R-:W-:Y:S01]  /*3b80*/  FMNMX.FTZ R3, R195, R12, !PT ;  /* 0x0000000cc3037209 */ /* 0x000fe20007810000 */
[----:B---3--:R-:W-:Y:S01]  /*3b90*/  FFMA.FTZ R6, R7, R6, R152 ;  /* 0x0000000607067223 */ /* 0x008fe20000010098 */
[-C--:B------:R-:W-:Y:S01]  /*3ba0*/  FMUL.FTZ R37, R37, R7.reuse ;  /* 0x0000000725257220 */ /* 0x080fe20000410000 */
[----:B------:R-:W-:Y:S01]  /*3bb0*/  FMUL.FTZ R40, R40, R7 ;  /* 0x0000000728287220 */ /* 0x000fe20000410000 */
[----:B------:R-:W-:Y:S01]  /*3bc0*/  FMNMX.FTZ R14, R198, R3, !PT ;  /* 0x00000003c60e7209 */ /* 0x000fe20007810000 */
[-C--:B------:R-:W-:Y:S01]  /*3bd0*/  FMUL.FTZ R41, R41, R7.reuse ;  /* 0x0000000729297220 */ /* 0x080fe20000410000 */
[-C--:B------:R-:W-:Y:S01]  /*3be0*/  FMUL.FTZ R44, R44, R7.reuse ;  /* 0x000000072c2c7220 */ /* 0x080fe20000410000 */
[----:B------:R-:W3:Y:S01]  /*3bf0*/  MUFU.EX2 R156, R156 ;  /* 0x0000009c009c7308 */ /* 0x000ee20000000800 */
[----:B------:R-:W-:Y:S01]  /*3c00*/  FMNMX.FTZ R3, R199, R14, !PT ;  /* 0x0000000ec7037209 */ /* 0x000fe20007810000 */
[--C-:B------:R-:W-:Y:S01]  /*3c10*/  FFMA.FTZ R14, R180, UR10, -R211.reuse ;  /* 0x0000000ab40e7c23 */ /* 0x100fe200080108d3 */
[-C--:B------:R-:W-:Y:S01]  /*3c20*/  FMUL.FTZ R45, R45, R7.reuse ;  /* 0x000000072d2d7220 */ /* 0x080fe20000410000 */
[-C--:B------:R-:W-:Y:S01]  /*3c30*/  FMUL.FTZ R48, R48, R7.reuse ;  /* 0x0000000730307220 */ /* 0x080fe20000410000 */
[-C--:B------:R-:W-:Y:S01]  /*3c40*/  FMUL.FTZ R49, R49, R7.reuse ;  /* 0x0000000731317220 */ /* 0x080fe20000410000 */
[----:B------:R-:W4:Y:S01]  /*3c50*/  SHFL.BFLY PT, R20, R3, 0x2, 0x1f ;  /* 0x0c401f0003147f89 */ /* 0x000f2200000e0000 */
[-C--:B------:R-:W-:Y:S01]  /*3c60*/  FMUL.FTZ R52, R52, R7.reuse ;  /* 0x0000000734347220 */ /* 0x080fe20000410000 */
[----:B------:R-:W5:Y:S01]  /*3c70*/  MUFU.EX2 R13, R13 ;  /* 0x0000000d000d7308 */ /* 0x000f620000000800 */
[-C--:B------:R-:W-:Y:S01]  /*3c80*/  FMUL.FTZ R53, R53, R7.reuse ;  /* 0x0000000735357220 */ /* 0x080fe20000410000 */
[-C--:B------:R-:W-:Y:S01]  /*3c90*/  FMUL.FTZ R56, R56, R7.reuse ;  /* 0x0000000738387220 */ /* 0x080fe20000410000 */
[-C--:B------:R-:W-:Y:S01]  /*3ca0*/  FMUL.FTZ R57, R57, R7.reuse ;  /* 0x0000000739397220 */ /* 0x080fe20000410000 */
[-C--:B------:R-:W-:Y:S01]  /*3cb0*/  FMUL.FTZ R60, R60, R7.reuse ;  /* 0x000000073c3c7220 */ /* 0x080fe20000410000 */
        /* <DEDUP_REMOVED lines=17> */
[----:B----4-:R-:W-:Y:S01]  /*3dd0*/  FMNMX.FTZ R176, R3, R20, !PT ;  /* 0x0000001403b07209 */ /* 0x010fe20007810000 */
[--C-:B------:R-:W-:Y:S01]  /*3de0*/  FFMA.FTZ R20, R188, UR10, -R211.reuse ;  /* 0x0000000abc147c23 */ /* 0x100fe200080108d3 */
[----:B------:R-:W4:Y:S01]  /*3df0*/  MUFU.EX2 R21, R21 ;  /* 0x0000001500157308 */ /* 0x000f220000000800 */
[-C--:B------:R-:W-:Y:S01]  /*3e00*/  FMUL.FTZ R92, R92, R7.reuse ;  /* 0x000000075c5c7220 */ /* 0x080fe20000410000 */
[-C--:B------:R-:W-:Y:S01]  /*3e10*/  FMUL.FTZ R93, R93, R7.reuse ;  /* 0x000000075d5d7220 */ /* 0x080fe20000410000 */
[----:B------:R-:W1:Y:S01]  /*3e20*/  SHFL.BFLY PT, R3, R176, 0x1, 0x1f ;  /* 0x0c201f00b0037f89 */ /* 0x000e6200000e0000 */
[-C--:B------:R-:W-:Y:S01]  /*3e30*/  FMUL.FTZ R96, R96, R7.reuse ;  /* 0x0000000760607220 */ /* 0x080fe20000410000 */
[-C--:B------:R-:W-:Y:S01]  /*3e40*/  FMUL.FTZ R97, R97, R7.reuse ;  /* 0x0000000761617220 */ /* 0x080fe20000410000 */
[-C--:B------:R-:W-:Y:S01]  /*3e50*/  FMUL.FTZ R100, R100, R7.reuse ;  /* 0x0000000764647220 */ /* 0x080fe20000410000 */
[-C--:B------:R-:W-:Y:S01]  /*3e60*/  FMUL.FTZ R101, R101, R7.reuse ;  /* 0x0000000765657220 */ /* 0x080fe20000410000 */
[----:B------:R2:W4:Y:S01]  /*3e70*/  MUFU.EX2 R12, R172 ;  /* 0x000000ac000c7308 */ /* 0x0005220000000800 */
        /* <DEDUP_REMOVED lines=8> */
[----:B--2---:R-:W-:Y:S01]  /*3f00*/  FFMA.FTZ R172, R192, UR10, -R211 ;  /* 0x0000000ac0ac7c23 */ /* 0x004fe200080108d3 */
        /* <DEDUP_REMOVED lines=8> */
[----:B------:R-:W-:Y:S01]  /*3f90*/  FMUL.FTZ R132, R132, R7 ;  /* 0x0000000784847220 */ /* 0x000fe20000410000 */
[----:B-1----:R-:W-:Y:S01]  /*3fa0*/  FMNMX.FTZ R3, R176, R3, !PT ;  /* 0x00000003b0037209 */ /* 0x002fe20007810000 */
[-C--:B------:R-:W-:Y:S01]  /*3fb0*/  FMUL.FTZ R133, R133, R7.reuse ;  /* 0x0000000785857220 */ /* 0x080fe20000410000 */
[-C--:B------:R-:W-:Y:S01]  /*3fc0*/  FMUL.FTZ R136, R136, R7.reuse ;  /* 0x0000000788887220 */ /* 0x080fe20000410000 */
[-C--:B------:R-:W-:Y:S01]  /*3fd0*/  FMUL.FTZ R137, R137, R7.reuse ;  /* 0x0000000789897220 */ /* 0x080fe20000410000 */
[-C--:B------:R-:W-:Y:S01]  /*3fe0*/  FMUL.FTZ R140, R140, R7.reuse ;  /* 0x000000078c8c7220 */ /* 0x080fe20000410000 */
[C---:B------:R-:W-:Y:S01]  /*3ff0*/  FMUL.FTZ R189, R3.reuse, UR10 ;  /* 0x0000000a03bd7c20 */ /* 0x040fe20008410000 */
[----:B------:R-:W1:Y:S01]  /*4000*/  MUFU.EX2 R157, R157 ;  /* 0x0000009d009d7308 */ /* 0x000e620000000800 */
[----:B------:R-:W-:Y:S01]  /*4010*/  FADD.FTZ R177, -R3, R210 ;  /* 0x000000d203b17221 */ /* 0x000fe20000010100 */
[-C--:B------:R-:W-:Y:S01]  /*4020*/  FMUL.FTZ R141, R141, R7.reuse ;  /* 0x000000078d8d7220 */ /* 0x080fe20000410000 */
[--C-:B------:R-:W-:Y:S01]  /*4030*/  FFMA.FTZ R214, R187, UR10, -R189.reuse ;  /* 0x0000000abbd67c23 */ /* 0x100fe200080108bd */
[--C-:B------:R-:W-:Y:S01]  /*4040*/  FFMA.FTZ R187, R190, UR10, -R189.reuse ;  /* 0x0000000abebb7c23 */ /* 0x100fe200080108bd */
[--C-:B------:R-:W-:Y:S01]  /*4050*/  FFMA.FTZ R190, R191, UR10, -R189.reuse ;  /* 0x0000000abfbe7c23 */ /* 0x100fe200080108bd */
[----:B------:R-:W-:Y:S01]  /*4060*/  FADD.FTZ R191, R9, R6 ;  /* 0x0000000609bf7221 */ /* 0x000fe20000010000 */
[----:B------:R-:W-:Y:S01]  /*4070*/  FMUL.FTZ R177, R177, UR10 ;  /* 0x0000000ab1b17c20 */ /* 0x000fe20008410000 */
[----:B------:R-:W1:Y:S01]  /*4080*/  MUFU.EX2 R14, R14 ;  /* 0x0000000e000e7308 */ /* 0x000e620000000800 */
[----:B------:R-:W-:Y:S01]  /*4090*/  FFMA.FTZ R180, R154, UR10, -R189 ;  /* 0x0000000a9ab47c23 */ /* 0x000fe200080108bd */
[----:B------:R-:W-:Y:S01]  /*40a0*/  FADD.FTZ R6, R8, R191 ;  /* 0x000000bf08067221 */ /* 0x000fe20000010000 */
[--C-:B------:R-:W-:Y:S01]  /*40b0*/  FFMA.FTZ R155, R155, UR10, -R189.reuse ;  /* 0x0000000a9b9b7c23 */ /* 0x100fe200080108bd */
[--C-:B------:R-:W-:Y:S01]  /*40c0*/  FFMA.FTZ R184, R158, UR10, -R189.reuse ;  /* 0x0000000a9eb87c23 */ /* 0x100fe200080108bd */
[----:B------:R-:W-:Y:S01]  /*40d0*/  FFMA.FTZ R159, R159, UR10, -R189 ;  /* 0x0000000a9f9f7c23 */ /* 0x000fe200080108bd */
[----:B------:R-:W-:Y:S01]  /*40e0*/  FADD.FTZ R191, R11, R6 ;  /* 0x000000060bbf7221 */ /* 0x000fe20000010000 */
[-C--:B------:R-:W-:Y:S01]  /*40f0*/  FMUL.FTZ R144, R144, R7.reuse ;  /* 0x0000000790907220 */ /* 0x080fe20000410000 */
[----:B------:R-:W1:Y:S01]  /*4100*/  MUFU.EX2 R161, R161 ;  /* 0x000000a100a17308 */ /* 0x000e620000000800 */
[-C--:B------:R-:W-:Y:S01]  /*4110*/  FMUL.FTZ R145, R145, R7.reuse ;  /* 0x0000000791917220 */ /* 0x080fe20000410000 */
[----:B---3--:R-:W-:Y:S01]  /*4120*/  FADD.FTZ R6, R156, R191 ;  /* 0x000000bf9c067221 */ /* 0x008fe20000010000 */
[-C--:B------:R-:W-:Y:S01]  /*4130*/  FMUL.FTZ R148, R148, R7.reuse ;  /* 0x0000000794947220 */ /* 0x080fe20000410000 */
[----:B------:R-:W-:Y:S01]  /*4140*/  FMUL.FTZ R149, R149, R7 ;  /* 0x0000000795957220 */ /* 0x000fe20000410000 */
[--C-:B------:R-:W-:Y:S01]  /*4150*/  FFMA.FTZ R185, R162, UR10, -R189.reuse ;  /* 0x0000000aa2b97c23 */ /* 0x100fe200080108bd */
[----:B-----5:R-:W-:Y:S01]  /*4160*/  FADD.FTZ R191, R13, R6 ;  /* 0x000000060dbf7221 */ /* 0x020fe20000010000 */
[----:B------:R-:W-:Y:S01]  /*4170*/  FFMA.FTZ R188, R163, UR10, -R189 ;  /* 0x0000000aa3bc7c23 */ /* 0x000fe200080108bd */
[----:B------:R-:W3:Y:S01]  /*4180*/  MUFU.EX2 R168, R168 ;  /* 0x000000a800a87308 */ /* 0x000ee20000000800 */
[----:B------:R-:W-:Y:S01]  /*4190*/  F2FP.BF16.F32.PACK_AB R152, R9, R152 ;  /* 0x000000980998723e */ /* 0x000fe200000010ff */
[----:B------:R-:W-:Y:S01]  /*41a0*/  FADD.FTZ R6, R10, R191 ;  /* 0x000000bf0a067221 */ /* 0x000fe20000010000 */
[--C-:B------:R-:W-:Y:S01]  /*41b0*/  FFMA.FTZ R163, R166, UR10, -R189.reuse ;  /* 0x0000000aa6a37c23 */ /* 0x100fe200080108bd */
[--C-:B------:R-:W-:Y:S01]  /*41c0*/  FFMA.FTZ R192, R167, UR10, -R189.reuse ;  /* 0x0000000aa7c07c23 */ /* 0x100fe200080108bd */
[--C-:B------:R-:W-:Y:S01]  /*41d0*/  FFMA.FTZ R167, R170, UR10, -R189.reuse ;  /* 0x0000000aaaa77c23 */ /* 0x100fe200080108bd */
[----:B0-----:R-:W-:Y:S01]  /*41e0*/  FADD.FTZ R191, R15, R6 ;  /* 0x000000060fbf7221 */ /* 0x001fe20000010000 */
[--C-:B------:R-:W-:Y:S01]  /*41f0*/  FFMA.FTZ R210, R175, UR10, -R189.reuse ;  /* 0x0000000aafd27c23 */ /* 0x100fe200080108bd */
[----:B------:R-:W0:Y:S01]  /*4200*/  MUFU.EX2 R165, R165 ;  /* 0x000000a500a57308 */ /* 0x000e220000000800 */
[----:B------:R-:W-:Y:S01]  /*4210*/  FFMA.FTZ R175, R178, UR10, -R189 ;  /* 0x0000000ab2af7c23 */ /* 0x000fe200080108bd */
[----:B------:R-:W-:Y:S01]  /*4220*/  FADD.FTZ R6, R160, R191 ;  /* 0x000000bfa0067221 */ /* 0x000fe20000010000 */
[--C-:B------:R-:W-:Y:S01]  /*4230*/  FFMA.FTZ R212, R179, UR10, -R189.reuse ;  /* 0x0000000ab3d47c23 */ /* 0x100fe200080108bd */
[--C-:B------:R-:W-:Y:S01]  /*4240*/  FFMA.FTZ R179, R182, UR10, -R189.reuse ;  /* 0x0000000ab6b37c23 */ /* 0x100fe200080108bd */
[--C-:B------:R-:W-:Y:S01]  /*4250*/  FFMA.FTZ R182, R183, UR10, -R189.reuse ;  /* 0x0000000ab7b67c23 */ /* 0x100fe200080108bd */
[----:B----4-:R-:W-:Y:S01]  /*4260*/  FADD.FTZ R191, R21, R6 ;  /* 0x0000000615bf7221 */ /* 0x010fe20000010000 */
[----:B------:R-:W-:Y:S01]  /*4270*/  FFMA.FTZ R183, R186, UR10, -R189 ;  /* 0x0000000abab77c23 */ /* 0x000fe200080108bd */
[----:B------:R-:W4:Y:S01]  /*4280*/  MUFU.EX2 R20, R20 ;  /* 0x0000001400147308 */ /* 0x000f220000000800 */
[----:B------:R-:W-:-:S02]  /*4290*/  IMAD.U32 R186, RZ, RZ, UR23 ;  /* 0x00000017ffba7e24 */ /* 0x000fc4000f8e00ff */
[----:B------:R-:W-:Y:S01]  /*42a0*/  FADD.FTZ R6, R12, R191 ;  /* 0x000000bf0c067221 */ /* 0x000fe20000010000 */
[----:B------:R-:W-:Y:S01]  /*42b0*/  IADD3 R178, -R213, 0xb, RZ ;  /* 0x0000000bd5b27810 */ /* 0x000fe20007ffe1ff */
[--C-:B------:R-:W-:Y:S01]  /*42c0*/  FFMA.FTZ R194, R194, UR10, -R189.reuse ;  /* 0x0000000ac2c27c23 */ /* 0x100fe200080108bd */
[----:B------:R-:W-:Y:S02]  /*42d0*/  @!P1 VIADD R154, R186, 0x22840 ;  /* 0x00022840ba9a9836 */ /* 0x000fe40000000000 */
[----:B------:R-:W-:Y:S01]  /*42e0*/  FADD.FTZ R191, R153, R6 ;  /* 0x0000000699bf7221 */ /* 0x000fe20000010000 */
[--C-:B------:R-:W-:Y:S01]  /*42f0*/  FFMA.FTZ R195, R195, UR10, -R189.reuse ;  /* 0x0000000ac3c37c23 */ /* 0x100fe200080108bd */
[----:B------:R-:W5:Y:S01]  /*4300*/  MUFU.EX2 R169, R169 ;  /* 0x000000a900a97308 */ /* 0x000f620000000800 */
[----:B------:R-:W-:Y:S01]  /*4310*/  FFMA.FTZ R198, R198, UR10, -R189 ;  /* 0x0000000ac6c67c23 */ /* 0x000fe200080108bd */
[----:B--2---:R-:W-:Y:S01]  /*4320*/  FADD.FTZ R6, R164, R191 ;  /* 0x000000bfa4067221 */ /* 0x004fe20000010000 */
[----:B------:R-:W-:Y:S01]  /*4330*/  @!P1 PRMT R154, RZ, 0x654, R154 ;  /* 0x00000654ff9a9816 */ /* 0x000fe2000000009a */
[----:B------:R-:W-:Y:S01]  /*4340*/  FFMA.FTZ R199, R199, UR10, -R189 ;  /* 0x0000000ac7c77c23 */ /* 0x000fe200080108bd */
[----:B------:R2:W-:Y:S06]  /*4350*/  BAR.ARV R178, 0x100 ;  /* 0x000400b20000751d */ /* 0x0005ec0000002000 */
[----:B-1----:R-:W-:Y:S01]  /*4360*/  FADD.FTZ R191, R157, R6 ;  /* 0x000000069dbf7221 */ /* 0x002fe20000010000 */
[----:B------:R-:W1:Y:S01]  /*4370*/  MUFU.EX2 R172, R172 ;  /* 0x000000ac00ac7308 */ /* 0x000e620000000800 */
[----:B------:R3:W-:Y:S01]  /*4380*/  @!P1 SYNCS.ARRIVE.TRANS64.RED.A1T0 RZ, [R154+URZ], RZ ;  /* 0x000000ff9aff99a7 */ /* 0x0007e2000810043f */
[----:B------:R-:W-:Y:S01]  /*4390*/  FFMA.FTZ R181, R197, UR10, -R211 ;  /* 0x0000000ac5b57c23 */ /* 0x000fe200080108d3 */
[----:B------:R-:W-:Y:S01]  /*43a0*/  FADD.FTZ R6, R14, R191 ;  /* 0x000000bf0e067221 */ /* 0x000fe20000010000 */
[----:B------:R-:W-:-:S02]  /*43b0*/  F2FP.BF16.F32.PACK_AB R158, R15, R10 ;  /* 0x0000000a0f9e723e */ /* 0x000fc400000010ff */
[----:B------:R-:W-:Y:S01]  /*43c0*/  F2FP.BF16.F32.PACK_AB R162, R153, R12 ;  /* 0x0000000c99a2723e */ /* 0x000fe200000010ff */
[----:B------:R-:W-:Y:S01]  /*43d0*/  FADD.FTZ R191, R161, R6 ;  /* 0x00000006a1bf7221 */ /* 0x000fe20000010000 */
[----:B------:R-:W2:Y:S01]  /*43e0*/  MUFU.EX2 R173, R173 ;  /* 0x000000ad00ad7308 */ /* 0x000ea20000000800 */
[----:B---3--:R-:W-:Y:S02]  /*43f0*/  F2FP.BF16.F32.PACK_AB R154, R11, R8 ;  /* 0x000000080b9a723e */ /* 0x008fe400000010ff */
[----:B------:R-:W-:Y:S01]  /*4400*/  FADD.FTZ R6, R168, R191 ;  /* 0x000000bfa8067221 */ /* 0x000fe20000010000 */
[----:B------:R-:W-:Y:S02]  /*4410*/  F2FP.BF16.F32.PACK_AB R166, R161, R14 ;  /* 0x0000000ea1a6723e */ /* 0x000fe400000010ff */
[C---:B0-----:R-:W-:Y:S01]  /*4420*/  F2FP.BF16.F32.PACK_AB R168, R165.reuse, R168 ;  /* 0x000000a8a5a8723e */ /* 0x041fe200000010ff */
[----:B------:R-:W-:Y:S01]  /*4430*/  FADD.FTZ R191, R165, R6 ;  /* 0x00000006a5bf7221 */ /* 0x000fe20000010000 */
[----:B------:R-:W0:Y:S01]  /*4440*/  MUFU.EX2 R177, R177 ;  /* 0x000000b100b17308 */ /* 0x000e220000000800 */
[----:B------:R-:W-:-:S02]  /*4450*/  F2FP.BF16.F32.PACK_AB R164, R157, R164 ;  /* 0x000000a49da4723e */ /* 0x000fc400000010ff */
[----:B----4-:R-:W-:Y:S01]  /*4460*/  FADD.FTZ R6, R20, R191 ;  /* 0x000000bf14067221 */ /* 0x010fe20000010000 */
[----:B-----5:R-:W-:Y:S02]  /*4470*/  F2FP.BF16.F32.PACK_AB R170, R169, R20 ;  /* 0x00000014a9aa723e */ /* 0x020fe400000010ff */
[----:B------:R-:W-:Y:S01]  /*4480*/  F2FP.BF16.F32.PACK_AB R156, R13, R156 ;  /* 0x0000009c0d9c723e */ /* 0x000fe200000010ff */
[----:B------:R-:W-:Y:S01]  /*4490*/  FADD.FTZ R7, R169, R6 ;  /* 0x00000006a9077221 */ /* 0x000fe20000010000 */
[----:B------:R-:W3:Y:S01]  /*44a0*/  MUFU.EX2 R180, R180 ;  /* 0x000000b400b47308 */ /* 0x000ee20000000800 */
[----:B------:R-:W-:Y:S02]  /*44b0*/  F2FP.BF16.F32.PACK_AB R160, R21, R160 ;  /* 0x000000a015a0723e */ /* 0x000fe400000010ff */
[----:B-1----:R-:W-:Y:S01]  /*44c0*/  FADD.FTZ R6, R172, R7 ;  /* 0x00000007ac067221 */ /* 0x002fe20000010000 */
[----:B--2---:R-:W-:-:S03]  /*44d0*/  F2FP.BF16.F32.PACK_AB R172, R173, R172 ;  /* 0x000000acadac723e */ /* 0x004fc600000010ff */
[----:B------:R-:W-:Y:S01]  /*44e0*/  FADD.FTZ R9, R173, R6 ;  /* 0x00000006ad097221 */ /* 0x000fe20000010000 */
[----:B------:R1:W2:Y:S01]  /*44f0*/  MUFU.EX2 R176, R196 ;  /* 0x000000c400b07308 */ /* 0x0002a20000000800 */
[-C--:B0-----:R-:W-:Y:S01]  /*4500*/  FMUL.FTZ R26, R26, R177.reuse ;  /* 0x000000b11a1a7220 */ /* 0x081fe20000410000 */
[-C--:B------:R-:W-:Y:S01]  /*4510*/  FMUL.FTZ R27, R27, R177.reuse ;  /* 0x000000b11b1b7220 */ /* 0x080fe20000410000 */
[-C--:B------:R-:W-:Y:S01]  /*4520*/  FMUL.FTZ R30, R30, R177.reuse ;  /* 0x000000b11e1e7220 */ /* 0x080fe20000410000 */
[-C--:B------:R-:W-:Y:S01]  /*4530*/  FMUL.FTZ R31, R31, R177.reuse ;  /* 0x000000b11f1f7220 */ /* 0x080fe20000410000 */
[-C--:B------:R-:W-:Y:S01]  /*4540*/  FMUL.FTZ R34, R34, R177.reuse ;  /* 0x000000b122227220 */ /* 0x080fe20000410000 */
[-C--:B------:R-:W-:Y:S01]  /*4550*/  FMUL.FTZ R35, R35, R177.reuse ;  /* 0x000000b123237220 */ /* 0x080fe20000410000 */
[-C--:B------:R-:W-:Y:S01]  /*4560*/  FMUL.FTZ R38, R38, R177.reuse ;  /* 0x000000b126267220 */ /* 0x080fe20000410000 */
[----:B------:R-:W0:Y:S01]  /*4570*/  MUFU.EX2 R155, R155 ;  /* 0x0000009b009b7308 */ /* 0x000e220000000800 */
[----:B---3--:R-:W-:Y:S01]  /*4580*/  FFMA.FTZ R4, R177, R4, R180 ;  /* 0x00000004b1047223 */ /* 0x008fe200000100b4 */
[--C-:B-1----:R-:W-:Y:S01]  /*4590*/  FFMA.FTZ R196, R171, UR10, -R189.reuse ;  /* 0x0000000aabc47c23 */ /* 0x102fe200080108bd */
[----:B------:R-:W-:Y:S01]  /*45a0*/  FFMA.FTZ R171, R174, UR10, -R189 ;  /* 0x0000000aaeab7c23 */ /* 0x000fe200080108bd */
[-C--:B------:R-:W-:Y:S01]  /*45b0*/  FMUL.FTZ R39, R39, R177.reuse ;  /* 0x000000b127277220 */ /* 0x080fe20000410000 */
[-C--:B------:R-:W-:Y:S01]  /*45c0*/  FMUL.FTZ R42, R42, R177.reuse ;  /* 0x000000b12a2a7220 */ /* 0x080fe20000410000 */
[-C--:B------:R-:W-:Y:S01]  /*45d0*/  FMUL.FTZ R43, R43, R177.reuse ;  /* 0x000000b12b2b7220 */ /* 0x080fe20000410000 */
[-C--:B------:R-:W-:Y:S01]  /*45e0*/  FMUL.FTZ R46, R46, R177.reuse ;  /* 0x000000b12e2e7220 */ /* 0x080fe20000410000 */
[----:B------:R-:W1:Y:S01]  /*45f0*/  MUFU.EX2 R184, R184 ;  /* 0x000000b800b87308 */ /* 0x000e620000000800 */
[----:B--2---:R-:W-:Y:S01]  /*4600*/  FADD.FTZ R6, R176, R9 ;  /* 0x00000009b0067221 */ /* 0x004fe20000010000 */
[-C--:B------:R-:W-:Y:S01]  /*4610*/  FMUL.FTZ R47, R47, R177.reuse ;  /* 0x000000b12f2f7220 */ /* 0x080fe20000410000 */
[-C--:B------:R-:W-:Y:S01]  /*4620*/  FMUL.FTZ R50, R50, R177.reuse ;  /* 0x000000b132327220 */ /* 0x080fe20000410000 */
[-C--:B------:R-:W-:Y:S01]  /*4630*/  FMUL.FTZ R51, R51, R177.reuse ;  /* 0x000000b133337220 */ /* 0x080fe20000410000 */
[-C--:B------:R-:W-:Y:S01]  /*4640*/  FMUL.FTZ R54, R54, R177.reuse ;  /* 0x000000b136367220 */ /* 0x080fe20000410000 */
[-C--:B------:R-:W-:Y:S01]  /*4650*/  FMUL.FTZ R55, R55, R177.reuse ;  /* 0x000000b137377220 */ /* 0x080fe20000410000 */
[-C--:B------:R-:W-:Y:S01]  /*4660*/  FMUL.FTZ R58, R58, R177.reuse ;  /* 0x000000b13a3a7220 */ /* 0x080fe20000410000 */
[----:B------:R-:W2:Y:S01]  /*4670*/  MUFU.EX2 R159, R159 ;  /* 0x0000009f009f7308 */ /* 0x000ea20000000800 */
[C---:B0-----:R-:W-:Y:S01]  /*4680*/  FADD.FTZ R9, R155.reuse, R4 ;  /* 0x000000049b097221 */ /* 0x041fe20000010000 */
[----:B------:R-:W-:Y:S01]  /*4690*/  F2FP.BF16.F32.PACK_AB R153, R155, R180 ;  /* 0x000000b49b99723e */ /* 0x000fe200000010ff */
[-C--:B------:R-:W-:Y:S01]  /*46a0*/  FMUL.FTZ R59, R59, R177.reuse ;  /* 0x000000b13b3b7220 */ /* 0x080fe20000410000 */
[-C--:B------:R-:W-:Y:S01]  /*46b0*/  FMUL.FTZ R62, R62, R177.reuse ;  /* 0x000000b13e3e7220 */ /* 0x080fe20000410000 */
[-C--:B------:R-:W-:Y:S01]  /*46c0*/  FMUL.FTZ R63, R63, R177.reuse ;  /* 0x000000b13f3f7220 */ /* 0x080fe20000410000 */
[-C--:B------:R-:W-:Y:S01]  /*46d0*/  FMUL.FTZ R66, R66, R177.reuse ;  /* 0x000000b142427220 */ /* 0x080fe20000410000 */
[-C--:B------:R-:W-:Y:S01]  /*46e0*/  FMUL.FTZ R67, R67, R177.reuse ;  /* 0x000000b143437220 */ /* 0x080fe20000410000 */
[----:B------:R-:W0:Y:S01]  /*46f0*/  MUFU.EX2 R185, R185 ;  /* 0x000000b900b97308 */ /* 0x000e220000000800 */
        /* <DEDUP_REMOVED lines=8> */
[C---:B--2---:R-:W-:Y:S01]  /*4780*/  FADD.FTZ R4, R159.reuse, R4 ;  /* 0x000000049f047221 */ /* 0x044fe20000010000 */
[----:B------:R-:W-:Y:S01]  /*4790*/  F2FP.BF16.F32.PACK_AB R155, R159, R184 ;  /* 0x000000b89f9b723e */ /* 0x000fe200000010ff */
[-C--:B------:R-:W-:Y:S01]  /*47a0*/  FMUL.FTZ R82, R82, R177.reuse ;  /* 0x000000b152527220 */ /* 0x080fe20000410000 */
[-C--:B------:R-:W-:Y:S01]  /*47b0*/  FMUL.FTZ R83, R83, R177.reuse ;  /* 0x000000b153537220 */ /* 0x080fe20000410000 */
[-C--:B------:R-:W-:Y:S01]  /*47c0*/  FMUL.FTZ R86, R86, R177.reuse ;  /* 0x000000b156567220 */ /* 0x080fe20000410000 */
[-C--:B------:R-:W-:Y:S01]  /*47d0*/  FMUL.FTZ R87, R87, R177.reuse ;  /* 0x000000b157577220 */ /* 0x080fe20000410000 */
[-C--:B------:R-:W-:Y:S01]  /*47e0*/  FMUL.FTZ R90, R90, R177.reuse ;  /* 0x000000b15a5a7220 */ /* 0x080fe20000410000 */
[----:B------:R-:W2:Y:S01]  /*47f0*/  MUFU.EX2 R163, R163 ;  /* 0x000000a300a37308 */ /* 0x000ea20000000800 */
        /* <DEDUP_REMOVED lines=22> */
[----:B------:R-:W-:Y:S01]  /*4960*/  FMUL.FTZ R126, R126, R177 ;  /* 0x000000b17e7e7220 */ /* 0x000fe20000410000 */
        /* <DEDUP_REMOVED lines=15> */
[----:B------:R-:W-:Y:S01]  /*4a60*/  FMUL.FTZ R147, R147, R177 ;  /* 0x000000b193937220 */ /* 0x000fe20000410000 */
[----:B------:R-:W1:Y:S01]  /*4a70*/  MUFU.EX2 R210, R210 ;  /* 0x000000d200d27308 */ /* 0x000e620000000800 */
[C---:B--2---:R-:W-:Y:S01]  /*4a80*/  FADD.FTZ R4, R196.reuse, R9 ;  /* 0x00000009c4047221 */ /* 0x044fe20000010000 */
[----:B------:R-:W-:Y:S01]  /*4a90*/  F2FP.BF16.F32.PACK_AB R161, R196, R167 ;  /* 0x000000a7c4a1723e */ /* 0x000fe200000010ff */
[-C--:B------:R-:W-:Y:S01]  /*4aa0*/  FMUL.FTZ R150, R150, R177.reuse ;  /* 0x000000b196967220 */ /* 0x080fe20000410000 */
[----:B------:R-:W-:Y:S01]  /*4ab0*/  FMUL.FTZ R151, R151, R177 ;  /* 0x000000b197977220 */ /* 0x000fe20000410000 */
[----:B------:R-:W-:-:S03]  /*4ac0*/  F2FP.BF16.F32.PACK_AB R157, R188, R185 ;  /* 0x000000b9bc9d723e */ /* 0x000fc600000010ff */
[----:B------:R-:W2:Y:S01]  /*4ad0*/  MUFU.EX2 R175, R175 ;  /* 0x000000af00af7308 */ /* 0x000ea20000000800 */
[----:B0-----:R-:W-:-:S07]  /*4ae0*/  FADD.FTZ R9, R171, R4 ;  /* 0x00000004ab097221 */ /* 0x001fce0000010000 */
[----:B------:R-:W0:Y:S01]  /*4af0*/  MUFU.EX2 R212, R212 ;  /* 0x000000d400d47308 */ /* 0x000e220000000800 */
[C---:B-1----:R-:W-:Y:S01]  /*4b00*/  FADD.FTZ R4, R210.reuse, R9 ;  /* 0x00000009d2047221 */ /* 0x042fe20000010000 */
[----:B------:R-:W-:-:S06]  /*4b10*/  F2FP.BF16.F32.PACK_AB R163, R210, R171 ;  /* 0x000000abd2a3723e */ /* 0x000fcc00000010ff */
[----:B------:R-:W1:Y:S01]  /*4b20*/  MUFU.EX2 R179, R179 ;  /* 0x000000b300b37308 */ /* 0x000e620000000800 */
[----:B--2---:R-:W-:-:S07]  /*4b30*/  FADD.FTZ R9, R175, R4 ;  /* 0x00000004af097221 */ /* 0x004fce0000010000 */
[----:B------:R-:W2:Y:S01]  /*4b40*/  MUFU.EX2 R182, R182 ;  /* 0x000000b600b67308 */ /* 0x000ea20000000800 */
[C---:B0-----:R-:W-:Y:S01]  /*4b50*/  FADD.FTZ R4, R212.reuse, R9 ;  /* 0x00000009d4047221 */ /* 0x041fe20000010000 */
[----:B------:R-:W-:-:S06]  /*4b60*/  F2FP.BF16.F32.PACK_AB R165, R212, R175 ;  /* 0x000000afd4a5723e */ /* 0x000fcc00000010ff */
[----:B------:R-:W0:Y:S01]  /*4b70*/  MUFU.EX2 R183, R183 ;  /* 0x000000b700b77308 */ /* 0x000e220000000800 */
[----:B-1----:R-:W-:-:S07]  /*4b80*/  FADD.FTZ R9, R179, R4 ;  /* 0x00000004b3097221 */ /* 0x002fce0000010000 */
[----:B------:R-:W1:Y:S01]  /*4b90*/  MUFU.EX2 R214, R214 ;  /* 0x000000d600d67308 */ /* 0x000e620000000800 */
[C---:B--2---:R-:W-:Y:S01]  /*4ba0*/  FADD.FTZ R4, R182.reuse, R9 ;  /* 0x00000009b6047221 */ /* 0x044fe20000010000 */
[----:B------:R-:W-:-:S06]  /*4bb0*/  F2FP.BF16.F32.PACK_AB R167, R182, R179 ;  /* 0x000000b3b6a7723e */ /* 0x000fcc00000010ff */
        /* <DEDUP_REMOVED lines=16> */
[----:B0-----:R-:W-:Y:S01]  /*4cc0*/  FADD.FTZ R9, R7, R4 ;  /* 0x0000000407097221 */ /* 0x001fe20000010000 */
[C---:B-1----:R-:W-:Y:S01]  /*4cd0*/  FADD.FTZ R6, R181.reuse, R6 ;  /* 0x00000006b5067221 */ /* 0x042fe20000010000 */
[----:B------:R-:W-:Y:S02]  /*4ce0*/  F2FP.BF16.F32.PACK_AB R174, R181, R176 ;  /* 0x000000b0b5ae723e */ /* 0x000fe400000010ff */
[C---:B--2---:R-:W-:Y:S01]  /*4cf0*/  FADD.FTZ R4, R10.reuse, R9 ;  /* 0x000000090a047221 */ /* 0x044fe20000010000 */
[----:B------:R-:W-:Y:S01]  /*4d00*/  F2FP.BF16.F32.PACK_AB R175, R10, R7 ;  /* 0x000000070aaf723e */ /* 0x000fe200000010ff */
[----:B------:R-:W-:Y:S06]  /*4d10*/  @!P0 BRA `(.L_x_392) ;  /* 0x0000000000048947 */ /* 0x000fec0003800000 */
[----:B------:R-:W-:Y:S01]  /*4d20*/  BPT.TRAP 0x1 ;  /* 0x000000040000795c */ /* 0x000fe20000300000 */
.L_x_392:
[----:B------:R0:W1:Y:S01]  /*4d30*/  SYNCS.PHASECHK.TRANS64.TRYWAIT P3, [UR23+0x22850], R5 ;  /* 0x02285005ff0075a7 */ /* 0x0000620008060157 */
[----:B------:R-:W-:Y:S05]  /*4d40*/  @!P0 BRA `(.L_x_393) ;  /* 0x0000000000048947 */ /* 0x000fea0003800000 */
[----:B------:R-:W-:Y:S01]  /*4d50*/  BPT.TRAP 0x1 ;  /* 0x000000040000795c */ /* 0x000fe20000300000 */
.L_x_393:
[----:B-1----:R-:W-:Y:S05]  /*4d60*/  @P3 BRA `(.L_x_394) ;  /* 0x0000000000083947 */ /* 0x002fea0003800000 */
[----:B------:R-:W1:Y:S02]  /*4d70*/  SYNCS.PHASECHK.TRANS64.TRYWAIT P3, [UR23+0x22850], R5 ;  /* 0x02285005ff0075a7 */ /* 0x000e640008060157 */
[----:B-1----:R-:W-:Y:S05]  /*4d80*/  @!P3 BRA `(.L_x_395) ;  /* 0x0000009800dcb947 */ /* 0x002fea0003800000 */
.L_x_394:
[----:B------:R-:W2:Y:S01]  /*4d90*/  S2R R7, SR_TID.X ;  /* 0x0000000000077919 */ /* 0x000ea20000002100 */
[----:B------:R-:W-:Y:S01]  /*4da0*/  UIMAD UR11, UR37, 0xc00, UR21 ;  /* 0x00000c00250b78a4 */ /* 0x000fe2000f8e0215 */
[----:B-1----:R-:W-:Y:S01]  /*4db0*/  @!P1 VIADD R186, R186, 0x22860 ;  /* 0x00022860baba9836 */ /* 0x002fe20000000000 */
[----:B------:R-:W-:Y:S01]  /*4dc0*/  UMOV UR7, 0x40000040 ;  /* 0x4000004000077882 */ /* 0x000fe20000000000 */
[----:B------:R-:W-:-:S03]  /*4dd0*/  IMAD.MOV.U32 R210, RZ, RZ, R3 ;  /* 0x000000ffffd27224 */ /* 0x000fc600078e0003 */
[----:B------:R-:W-:Y:S01]  /*4de0*/  @!P1 PRMT R186, RZ, 0x654, R186 ;  /* 0x00000654ffba9816 */ /* 0x000fe200000000ba */
[----:B------:R-:W-:Y:S01]  /*4df0*/  UMOV UR6, UR11 ;  /* 0x0000000b00067c82 */ /* 0x000fe20008000000 */
[----:B--2---:R-:W-:-:S05]  /*4e00*/  SHF.R.U32.HI R7, RZ, 0x7, R7 ;  /* 0x00000007ff077819 */ /* 0x004fca0000011607 */
[----:B0-----:R-:W-:Y:S02]  /*4e10*/  VIADD R5, R7, 0x8 ;  /* 0x0000000807057836 */ /* 0x001fe40000000000 */
[----:B------:R-:W-:-:S03]  /*4e20*/  IMAD.MOV.U32 R7, RZ, RZ, R0 ;  /* 0x000000ffff077224 */ /* 0x000fc600078e0000 */
        /* <DEDUP_REMOVED lines=36> */
.L_x_387:
[----:B0---4-:R-:W0:Y:S01]  /*5070*/  SHFL.BFLY PT, R5, R6, 0x2, 0x1f ;  /* 0x0c401f0006057f89 */ /* 0x011e2200000e0000 */
[----:B------:R-:W-:Y:S01]  /*5080*/  IMAD.MOV.U32 R9, RZ, RZ, RZ ;  /* 0x000000ffff097224 */ /* 0x000fe200078e00ff */
[----:B------:R-:W-:Y:S01]  /*5090*/  UIADD3 UR37, UR37, 0x1, URZ ;  /* 0x0000000125257890 */ /* 0x000fe2000fffe03f */
[----:B------:R-:W-:Y:S01]  /*50a0*/  IMAD.U32 R13, RZ, RZ, UR10 ;  /* 0x0000000aff0d7e24 */ /* 0x000fe2000f8e00ff */
[----:B------:R-:W1:Y:S01]  /*50b0*/  SHFL.BFLY PT, R7, R4, 0x2, 0x1f ;  /* 0x0c401f0004077f89 */ /* 0x000e6200000e0000 */
[----:B------:R2:W-:Y:S06]  /*50c0*/  BAR.ARV R178, 0x100 ;  /* 0x000400b20000751d */ /* 0x0005ec0000002000 */
[----:B------:R-:W-:-:S02]  /*50d0*/  UISETP.NE.AND UP0, UPT, UR37, 0x2, UPT ;  /* 0x000000022500788c */ /* 0x000fc4000bf05270 */
[----:B------:R-:W-:Y:S06]  /*50e0*/  BAR.ARV 0x8, 0x180 ;  /* 0x0206000000007b1d */ /* 0x000fec0000002000 */
[----:B------:R-:W-:Y:S01]  /*50f0*/  USEL UR4, URZ, 0x1, UP0 ;  /* 0x000000013f047887 */ /* 0x000fe20008000000 */
[----:B------:R-:W-:Y:S01]  /*5100*/  PLOP3.LUT P0, PT, PT, PT, PT, 0x8, 0x0 ;  /* 0x000000000000781c */ /* 0x000fe20003f0e170 */
[----:B0-----:R-:W-:Y:S01]  /*5110*/  FADD.FTZ R5, R5, R6 ;  /* 0x0000000605057221 */ /* 0x001fe20000010000 */
[----:B------:R-:W-:Y:S02]  /*5120*/  UIADD3 UR47, UR47, 0x1, URZ ;  /* 0x000000012f2f7890 */ /* 0x000fe4000fffe03f */
[----:B------:R-:W-:Y:S01]  /*5130*/  USEL UR37, UR37, URZ, UP0 ;  /* 0x0000003f25257287 */ /* 0x000fe20008000000 */
[----:B-1----:R-:W-:Y:S01]  /*5140*/  FADD.FTZ R7, R7, R4 ;  /* 0x0000000407077221 */ /* 0x002fe20000010000 */
[----:B------:R-:W0:Y:S01]  /*5150*/  SHFL.BFLY PT, R8, R5, 0x1, 0x1f ;  /* 0x0c201f0005087f89 */ /* 0x000e2200000e0000 */
[----:B------:R-:W-:Y:S01]  /*5160*/  IMAD.MOV.U32 R4, RZ, RZ, RZ ;  /* 0x000000ffff047224 */ /* 0x000fe200078e00ff */
[----:B------:R-:W-:Y:S01]  /*5170*/  ULOP3.LUT UR38, UR38, UR4, URZ, 0x3c, !UPT ;  /* 0x0000000426267292 */ /* 0x000fe2000f8e3c3f */
[----:B0-----:R-:W-:Y:S01]  /*5180*/  FADD.FTZ R10, R5, R8 ;  /* 0x00000008050a7221 */ /* 0x001fe20000010000 */
[----:B------:R-:W-:Y:S01]  /*5190*/  IMAD.U32 R5, RZ, RZ, UR10 ;  /* 0x0000000aff057e24 */ /* 0x000fe2000f8e00ff */
[----:B------:R-:W0:Y:S03]  /*51a0*/  SHFL.BFLY PT, R8, R7, 0x1, 0x1f ;  /* 0x0c201f0007087f89 */ /* 0x000e2600000e0000 */
[----:B------:R-:W-:-:S13]  /*51b0*/  FSETP.NE.FTZ.AND P1, PT, R10, RZ, PT ;  /* 0x000000ff0a00720b */ /* 0x000fda0003f35000 */
[----:B------:R-:W1:Y:S01]  /*51c0*/  @P1 MUFU.LG2 R6, R10 ;  /* 0x0000000a00061308 */ /* 0x000e620000000c00 */
[----:B------:R-:W-:Y:S01]  /*51d0*/  @P1 FMUL.FTZ R5, R5, 0.69314718246459960938 ;  /* 0x3f31721805051820 */ /* 0x000fe20000410000 */
[----:B0-----:R-:W-:-:S06]  /*51e0*/  FADD.FTZ R11, R7, R8 ;  /* 0x00000008070b7221 */ /* 0x001fcc0000010000 */
[----:B------:R-:W0:Y:S01]  /*51f0*/  @P1 MUFU.RCP R9, R10 ;  /* 0x0000000a00091308 */ /* 0x000e220000001000 */
[----:B------:R-:W-:Y:S01]  /*5200*/  IMAD.MOV.U32 R8, RZ, RZ, -0x800000 ;  /* 0xff800000ff087424 */ /* 0x000fe200078e00ff */
[----:B------:R-:W-:Y:S01]  /*5210*/  FSETP.NE.FTZ.AND P2, PT, R11, RZ, PT ;  /* 0x000000ff0b00720b */ /* 0x000fe20003f55000 */
[----:B-1----:R-:W-:-:S12]  /*5220*/  @P1 FMUL.FTZ R6, R6, 0.69314718246459960938 ;  /* 0x3f31721806061820 */ /* 0x002fd80000410000 */
[----:B------:R-:W1:Y:S01]  /*5230*/  @P2 MUFU.LG2 R7, R11 ;  /* 0x0000000b00072308 */ /* 0x000e620000000c00 */
[----:B------:R-:W-:Y:S01]  /*5240*/  @P2 FMUL.FTZ R13, R13, 0.69314718246459960938 ;  /* 0x3f3172180d0d2820 */ /* 0x000fe20000410000 */
[-C--:B0-----:R-:W-:Y:S01]  /*5250*/  FMUL.FTZ R24, R24, R9.reuse ;  /* 0x0000000918187220 */ /* 0x081fe20000410000 */
[-C--:B------:R-:W-:Y:S01]  /*5260*/  FMUL.FTZ R25, R25, R9.reuse ;  /* 0x0000000919197220 */ /* 0x080fe20000410000 */
[-C--:B------:R-:W-:Y:S01]  /*5270*/  FMUL.FTZ R28, R28, R9.reuse ;  /* 0x000000091c1c7220 */ /* 0x080fe20000410000 */
[-C--:B------:R-:W-:Y:S01]  /*5280*/  FMUL.FTZ R29, R29, R9.reuse ;  /* 0x000000091d1d7220 */ /* 0x080fe20000410000 */
[-C--:B------:R-:W-:Y:S01]  /*5290*/  FMUL.FTZ R32, R32, R9.reuse ;  /* 0x0000000920207220 */ /* 0x080fe20000410000 */
[-C--:B------:R-:W-:Y:S01]  /*52a0*/  FMUL.FTZ R33, R33, R9.reuse ;  /* 0x0000000921217220 */ /* 0x080fe20000410000 */
[----:B------:R-:W0:Y:S01]  /*52b0*/  @P2 MUFU.RCP R4, R11 ;  /* 0x0000000b00042308 */ /* 0x000e220000001000 */
        /* <DEDUP_REMOVED lines=59> */
[----:B0-----:R-:W-:Y:S01]  /*5670*/  FMUL.FTZ R10, R83, R4 ;  /* 0x00000004530a7220 */ /* 0x001fe20000410000 */
[----:B------:R-:W-:-:S02]  /*5680*/  IMAD.MOV.U32 R9, RZ, RZ, -0x800000 ;  /* 0xff800000ff097424 */ /* 0x000fc400078e00ff */
        /* <DEDUP_REMOVED lines=63> */
[----:B------:R-:W-:Y:S01]  /*5a80*/  @P1 FFMA.FTZ R9, R5, R0, R6 ;  /* 0x0000000005091223 */ /* 0x000fe20000010006 */
[----:B--2---:R-:W-:-:S07]  /*5a90*/  @P2 FFMA.FTZ R8, R13, R3, R14 ;  /* 0x000000030d082223 */ /* 0x004fce000001000e */
.L_x_376:
[----:B------:R-:W0:Y:S01]  /*5aa0*/  S2R R3, SR_CgaCtaId ;  /* 0x0000000000037919 */ /* 0x000e220000008800 */
[----:B------:R-:W-:Y:S01]  /*5ab0*/  MOV R0, 0x400 ;  /* 0x0000040000007802 */ /* 0x000fe20000000f00 */
[----:B------:R-:W-:Y:S01]  /*5ac0*/  BSSY B0, `(.L_x_397) ;  /* 0x00002db000007945 */ /* 0x000fe20003800000 */
[----:B------:R-:W-:Y:S02]  /*5ad0*/  BAR.SYNC.DEFER_BLOCKING 0x5, 0x180 ;  /* 0x0146000000007b1d */ /* 0x000fe40000010000 */
[----:B0-----:R-:W-:-:S05]  /*5ae0*/  LEA R0, R3, R0, 0x18 ;  /* 0x0000000003007211 */ /* 0x001fca00078ec0ff */
[----:B------:R-:W0:Y:S02]  /*5af0*/  LDS.128 R4, [R0+0x228d0] ;  /* 0x0228d00000047984 */ /* 0x000e240000000c00 */
[----:B0-----:R-:W-:Y:S02]  /*5b00*/  R2UR UR5, R5 ;  /* 0x00000000050572ca */ /* 0x001fe400000e0000 */
[----:B------:R-:W-:Y:S01]  /*5b10*/  R2UR UR6, R6 ;  /* 0x00000000060672ca */ /* 0x000fe200000e0000 */
[----:B------:R-:W-:Y:S06]  /*5b20*/  BAR.ARV 0x4, 0x180 ;  /* 0x0106000000007b1d */ /* 0x000fec0000002000 */
[----:B------:R-:W-:Y:S08]  /*5b30*/  @P0 BRA `(.L_x_398) ;  /* 0x0000001c00e40947 */ /* 0x000ff00003800000 */
[----:B------:R-:W0:Y:S01]  /*5b40*/  S2R R3, SR_SWINHI ;  /* 0x0000000000037919 */ /* 0x000e220000002f00 */
[----:B------:R-:W-:Y:S01]  /*5b50*/  F2FP.BF16.F32.PACK_AB R24, R25, R24 ;  /* 0x000000181918723e */ /* 0x000fe200000010ff */
[----:B------:R-:W-:Y:S01]  /*5b60*/  ULDC.64 UR8, c[0x0][0xc00] ;  /* 0x0003000000087ab9 */ /* 0x000fe20000000a00 */
[----:B------:R-:W-:Y:S01]  /*5b70*/  F2FP.BF16.F32.PACK_AB R25, R163, R26 ;  /* 0x0000001aa319723e */ /* 0x000fe200000010ff */
[----:B------:R-:W-:Y:S01]  /*5b80*/  UISETP.NE.U32.AND UP0, UPT, UR8, URZ, UPT ;  /* 0x0000003f0800728c */ /* 0x000fe2000bf05070 */
[----:B------:R-:W-:Y:S01]  /*5b90*/  F2FP.BF16.F32.PACK_AB R32, R33, R32 ;  /* 0x000000202120723e */ /* 0x000fe200000010ff */
[----:B------:R-:W-:Y:S01]  /*5ba0*/  USHF.L.U32 UR10, UR46, 0x2, URZ ;  /* 0x000000022e0a7899 */ /* 0x000fe2000800063f */
[----:B------:R-:W-:Y:S01]  /*5bb0*/  F2FP.BF16.F32.PACK_AB R26, R29, R28 ;  /* 0x0000001c1d1a723e */ /* 0x000fe200000010ff */
[----:B------:R-:W-:Y:S01]  /*5bc0*/  UISETP.NE.AND.EX UP0, UPT, UR9, URZ, UPT, UP0 ;  /* 0x0000003f0900728c */ /* 0x000fe2000bf05300 */
[----:B------:R-:W-:Y:S01]  /*5bd0*/  F2FP.BF16.F32.PACK_AB R27, R12, R27 ;  /* 0x0000001b0c1b723e */ /* 0x000fe200000010ff */
[----:B------:R-:W-:Y:S01]  /*5be0*/  USHF.L.U64.HI UR11, UR46, 0x2, UR45 ;  /* 0x000000022e0b7899 */ /* 0x000fe2000801022d */
[----:B------:R-:W-:Y:S01]  /*5bf0*/  F2FP.BF16.F32.PACK_AB R33, R162, R34 ;  /* 0x00000022a221723e */ /* 0x000fe200000010ff */
[----:B------:R-:W-:Y:S01]  /*5c00*/  UIADD3 UR4, UP1, UR10, UR8, URZ ;  /* 0x000000080a047290 */ /* 0x000fe2000ff3e03f */
[----:B------:R-:W-:-:S02]  /*5c10*/  F2FP.BF16.F32.PACK_AB R40, R41, R40 ;  /* 0x000000282928723e */ /* 0x000fc400000010ff */
[----:B------:R-:W-:Y:S01]  /*5c20*/  F2FP.BF16.F32.PACK_AB R34, R37, R36 ;  /* 0x000000242522723e */ /* 0x000fe200000010ff */
[----:B------:R-:W-:Y:S01]  /*5c30*/  UIADD3.X UR7, UR11, UR9, URZ, UP1, !UPT ;  /* 0x000000090b077290 */ /* 0x000fe20008ffe43f */
[----:B------:R-:W-:Y:S02]  /*5c40*/  F2FP.BF16.F32.PACK_AB R35, R161, R35 ;  /* 0x00000023a123723e */ /* 0x000fe400000010ff */
[----:B------:R-:W-:Y:S01]  /*5c50*/  F2FP.BF16.F32.PACK_AB R41, R160, R42 ;  /* 0x0000002aa029723e */ /* 0x000fe200000010ff */
[----:B------:R-:W-:Y:S01]  /*5c60*/  ULDC.64 UR8, c[0x0][0xc08] ;  /* 0x0003020000087ab9 */ /* 0x000fe20000000a00 */
[----:B------:R-:W-:Y:S02]  /*5c70*/  F2FP.BF16.F32.PACK_AB R48, R49, R48 ;  /* 0x000000303130723e */ /* 0x000fe400000010ff */
[----:B------:R-:W-:Y:S02]  /*5c80*/  F2FP.BF16.F32.PACK_AB R42, R45, R44 ;  /* 0x0000002c2d2a723e */ /* 0x000fe400000010ff */
[----:B------:R-:W-:-:S02]  /*5c90*/  F2FP.BF16.F32.PACK_AB R43, R159, R43 ;  /* 0x0000002b9f2b723e */ /* 0x000fc400000010ff */
[----:B------:R-:W-:Y:S02]  /*5ca0*/  F2FP.BF16.F32.PACK_AB R49, R158, R50 ;  /* 0x000000329e31723e */ /* 0x000fe400000010ff */
[----:B------:R-:W-:Y:S02]  /*5cb0*/  F2FP.BF16.F32.PACK_AB R56, R57, R56 ;  /* 0x000000383938723e */ /* 0x000fe400000010ff */
[----:B------:R-:W-:Y:S02]  /*5cc0*/  F2FP.BF16.F32.PACK_AB R50, R53, R52 ;  /* 0x000000343532723e */ /* 0x000fe400000010ff */
[----:B------:R-:W-:Y:S02]  /*5cd0*/  MOV R4, R0 ;  /* 0x0000000000047202 */ /* 0x000fe40000000f00 */
[----:B0-----:R-:W-:Y:S02]  /*5ce0*/  MOV R5, R3 ;  /* 0x0000000300057202 */ /* 0x001fe40000000f00 */
[----:B------:R-:W-:-:S02]  /*5cf0*/  F2FP.BF16.F32.PACK_AB R51, R157, R51 ;  /* 0x000000339d33723e */ /* 0x000fc400000010ff */
[----:B------:R-:W-:Y:S01]  /*5d00*/  F2FP.BF16.F32.PACK_AB R57, R156, R58 ;  /* 0x0000003a9c39723e */ /* 0x000fe200000010ff */
[----:B------:R-:W-:Y:S01]  /*5d10*/  IMAD.WIDE R114, R204, 0x2, R4 ;  /* 0x00000002cc727825 */ /* 0x000fe200078e0204 */
[----:B------:R-:W-:Y:S02]  /*5d20*/  F2FP.BF16.F32.PACK_AB R64, R65, R64 ;  /* 0x000000404140723e */ /* 0x000fe400000010ff */
[----:B------:R-:W-:Y:S02]  /*5d30*/  F2FP.BF16.F32.PACK_AB R58, R61, R60 ;  /* 0x0000003c3d3a723e */ /* 0x000fe400000010ff */
[C---:B------:R-:W-:Y:S02]  /*5d40*/  IADD3 R175, P1, R114.reuse, 0x20, RZ ;  /* 0x0000002072af7810 */ /* 0x040fe40007f3e0ff */
[C---:B------:R-:W-:Y:S02]  /*5d50*/  IADD3 R177, P0, R114.reuse, 0x40, RZ ;  /* 0x0000004072b17810 */ /* 0x040fe40007f1e0ff */
[C---:B------:R-:W-:Y:S01]  /*5d60*/  IADD3 R179, P4, R114.reuse, 0x60, RZ ;  /* 0x0000006072b37810 */ /* 0x040fe20007f9e0ff */
[--C-:B------:R-:W-:Y:S01]  /*5d70*/  IMAD.X R15, RZ, RZ, R115.reuse, P1 ;  /* 0x000000ffff0f7224 */ /* 0x100fe200008e0673 */
[C---:B------:R-:W-:Y:S01]  /*5d80*/  LOP3.LUT R13, R114.reuse, 0x380, RZ, 0xc0, !PT ;  /* 0x00000380720d7812 */ /* 0x040fe200078ec0ff */
[--C-:B------:R-:W-:Y:S01]  /*5d90*/  IMAD.X R21, RZ, RZ, R115.reuse, P0 ;  /* 0x000000ffff157224 */ /* 0x100fe200000e0673 */
[C---:B------:R-:W-:Y:S01]  /*5da0*/  IADD3 R181, P3, R114.reuse, 0x4000, RZ ;  /* 0x0000400072b57810 */ /* 0x040fe20007f7e0ff */
[----:B------:R-:W-:Y:S01]  /*5db0*/  IMAD.X R31, RZ, RZ, R115, P4 ;  /* 0x000000ffff1f7224 */ /* 0x000fe200020e0673 */
[----:B------:R-:W-:-:S02]  /*5dc0*/  IADD3 R183, P6, R114, 0x4020, RZ ;  /* 0x0000402072b77810 */ /* 0x000fc40007fde0ff */
[C---:B------:R-:W-:Y:S01]  /*5dd0*/  IADD3 R185, P5, R114.reuse, 0x4040, RZ ;  /* 0x0000404072b97810 */ /* 0x040fe20007fbe0ff */
[--C-:B------:R-:W-:Y:S01]  /*5de0*/  IMAD.X R39, RZ, RZ, R115.reuse, P3 ;  /* 0x000000ffff277224 */ /* 0x100fe200018e0673 */
[C---:B------:R-:W-:Y:S01]  /*5df0*/  IADD3 R187, P2, R114.reuse, 0x4060, RZ ;  /* 0x0000406072bb7810 */ /* 0x040fe20007f5e0ff */
[--C-:B------:R-:W-:Y:S01]  /*5e00*/  IMAD.X R47, RZ, RZ, R115.reuse, P6 ;  /* 0x000000ffff2f7224 */ /* 0x100fe200030e0673 */
[----:B------:R-:W-:Y:S01]  /*5e10*/  IADD3 R189, P1, R114, 0x8000, RZ ;  /* 0x0000800072bd7810 */ /* 0x000fe20007f3e0ff */
[--C-:B------:R-:W-:Y:S01]  /*5e20*/  IMAD.X R55, RZ, RZ, R115.reuse, P5 ;  /* 0x000000ffff377224 */ /* 0x100fe200028e0673 */
[----:B------:R-:W-:Y:S01]  /*5e30*/  LOP3.LUT R14, R175, 0x380, RZ, 0xc0, !PT ;  /* 0x00000380af0e7812 */ /* 0x000fe200078ec0ff */
[--C-:B------:R-:W-:Y:S01]  /*5e40*/  IMAD.X R63, RZ, RZ, R115.reuse, P2 ;  /* 0x000000ffff3f7224 */ /* 0x100fe200010e0673 */
[----:B------:R-:W-:Y:S01]  /*5e50*/  LOP3.LUT R20, R177, 0x380, RZ, 0xc0, !PT ;  /* 0x00000380b1147812 */ /* 0x000fe200078ec0ff */
[----:B------:R-:W-:Y:S01]  /*5e60*/  IMAD.X R71, RZ, RZ, R115, P1 ;  /* 0x000000ffff477224 */ /* 0x000fe200008e0673 */
[----:B------:R-:W-:-:S02]  /*5e70*/  LOP3.LUT R30, R179, 0x380, RZ, 0xc0, !PT ;  /* 0x00000380b31e7812 */ /* 0x000fc400078ec0ff */
[----:B------:R-:W-:Y:S02]  /*5e80*/  SHF.R.U64 R13, R13, 0x3, RZ ;  /* 0x000000030d0d7819 */ /* 0x000fe400000012ff */
[----:B------:R-:W-:Y:S02]  /*5e90*/  LOP3.LUT R38, R181, 0x380, RZ, 0xc0, !PT ;  /* 0x00000380b5267812 */ /* 0x000fe400078ec0ff */
[----:B------:R-:W-:Y:S02]  /*5ea0*/  IADD3 R191, P0, R114, 0x8020, RZ ;  /* 0x0000802072bf7810 */ /* 0x000fe40007f1e0ff */
[----:B------:R-:W-:Y:S02]  /*5eb0*/  SHF.R.U64 R14, R14, 0x3, RZ ;  /* 0x000000030e0e7819 */ /* 0x000fe400000012ff */
[----:B------:R-:W-:Y:S01]  /*5ec0*/  LOP3.LUT R46, R183, 0x380, RZ, 0xc0, !PT ;  /* 0x00000380b72e7812 */ /* 0x000fe200078ec0ff */
[----:B------:R-:W-:Y:S01]  /*5ed0*/  IMAD.X R79, RZ, RZ, R115, P0 ;  /* 0x000000ffff4f7224 */ /* 0x000fe200000e0673 */
[----:B------:R-:W-:-:S02]  /*5ee0*/  IADD3 R193, P4, R114, 0x8040, RZ ;  /* 0x0000804072c17810 */ /* 0x000fc40007f9e0ff */
[----:B------:R-:W-:Y:S02]  /*5ef0*/  SHF.R.U64 R20, R20, 0x3, RZ ;  /* 0x0000000314147819 */ /* 0x000fe400000012ff */
[----:B------:R-:W-:Y:S01]  /*5f00*/  LOP3.LUT R54, R185, 0x380, RZ, 0xc0, !PT ;  /* 0x00000380b9367812 */ /* 0x000fe200078ec0ff */
[--C-:B------:R-:W-:Y:S01]  /*5f10*/  IMAD.X R95, RZ, RZ, R115.reuse, P4 ;  /* 0x000000ffff5f7224 */ /* 0x100fe200020e0673 */
[C---:B------:R-:W-:Y:S02]  /*5f20*/  IADD3 R195, P3, R114.reuse, 0x8060, RZ ;  /* 0x0000806072c37810 */ /* 0x040fe40007f7e0ff */
[C---:B------:R-:W-:Y:S02]  /*5f30*/  IADD3 R197, P6, R114.reuse, 0xc000, RZ ;  /* 0x0000c00072c57810 */ /* 0x040fe40007fde0ff */
[C---:B------:R-:W-:Y:S01]  /*5f40*/  IADD3 R3, P5, R114.reuse, 0xc020, RZ ;  /* 0x0000c02072037810 */ /* 0x040fe20007fbe0ff */
[--C-:B------:R-:W-:Y:S01]  /*5f50*/  IMAD.X R99, RZ, RZ, R115.reuse, P3 ;  /* 0x000000ffff637224 */ /* 0x100fe200018e0673 */
[C---:B------:R-:W-:Y:S01]  /*5f60*/  IADD3 R110, P2, R114.reuse, 0xc040, RZ ;  /* 0x0000c040726e7810 */ /* 0x040fe20007f5e0ff */
[--C-:B------:R-:W-:Y:S01]  /*5f70*/  IMAD.X R103, RZ, RZ, R115.reuse, P6 ;  /* 0x000000ffff677224 */ /* 0x100fe200030e0673 */
[----:B------:R-:W-:Y:S01]  /*5f80*/  IADD3 R6, P1, R114, 0xc060, RZ ;  /* 0x0000c06072067810 */ /* 0x000fe20007f3e0ff */
[--C-:B------:R-:W-:Y:S01]  /*5f90*/  IMAD.X R107, RZ, RZ, R115.reuse, P5 ;  /* 0x000000ffff6b7224 */ /* 0x100fe200028e0673 */
[----:B------:R-:W-:Y:S01]  /*5fa0*/  SHF.R.U64 R30, R30, 0x3, RZ ;  /* 0x000000031e1e7819 */ /* 0x000fe200000012ff */
[----:B------:R-:W-:Y:S01]  /*5fb0*/  IMAD.X R111, RZ, RZ, R115, P2 ;  /* 0x000000ffff6f7224 */ /* 0x000fe200010e0673 */
[----:B------:R-:W-:-:S02]  /*5fc0*/  LOP3.LUT R62, R187, 0x380, RZ, 0xc0, !PT ;  /* 0x00000380bb3e7812 */ /* 0x000fc400078ec0ff */
[----:B------:R-:W-:Y:S01]  /*5fd0*/  LOP3.LUT R114, R13, R114, RZ, 0x3c, !PT ;  /* 0x000000720d727212 */ /* 0x000fe200078e3cff */
[----:B------:R-:W-:Y:S01]  /*5fe0*/  IMAD.X R13, RZ, RZ, R115, P1 ;  /* 0x000000ffff0d7224 */ /* 0x000fe200008e0673 */
[----:B------:R-:W-:Y:S02]  /*5ff0*/  SHF.R.U64 R38, R38, 0x3, RZ ;  /* 0x0000000326267819 */ /* 0x000fe400000012ff */
[----:B------:R-:W-:Y:S02]  /*6000*/  LOP3.LUT R70, R189, 0x380, RZ, 0xc0, !PT ;  /* 0x00000380bd467812 */ /* 0x000fe400078ec0ff */
[----:B------:R-:W-:Y:S02]  /*6010*/  LOP3.LUT R14, R14, R175, RZ, 0x3c, !PT ;  /* 0x000000af0e0e7212 */ /* 0x000fe400078e3cff */
[----:B------:R-:W-:Y:S02]  /*6020*/  SHF.R.U64 R46, R46, 0x3, RZ ;  /* 0x000000032e2e7819 */ /* 0x000fe400000012ff */
[----:B------:R-:W-:-:S02]  /*6030*/  LOP3.LUT R78, R191, 0x380, RZ, 0xc0, !PT ;  /* 0x00000380bf4e7812 */ /* 0x000fc400078ec0ff */
[----:B------:R-:W-:Y:S02]  /*6040*/  LOP3.LUT R20, R20, R177, RZ, 0x3c, !PT ;  /* 0x000000b114147212 */ /* 0x000fe400078e3cff */
        /* <DEDUP_REMOVED lines=8> */
[----:B------:R-:W-:Y:S01]  /*60d0*/  MOV R114, R114 ;  /* 0x0000007200727202 */ /* 0x000fe20000000f00 */
[----:B------:R-:W-:Y:S01]  /*60e0*/  BAR.SYNC.DEFER_BLOCKING 0x1, 0x100 ;  /* 0x0044000000007b1d */ /* 0x000fe20000010000 */
[----:B------:R-:W-:Y:S02]  /*60f0*/  LOP3.LUT R46, R46, R183, RZ, 0x3c, !PT ;  /* 0x000000b72e2e7212 */ /* 0x000fe400078e3cff */
[----:B------:R-:W-:-:S02]  /*6100*/  SHF.R.U64 R78, R78, 0x3, RZ ;  /* 0x000000034e4e7819 */ /* 0x000fc400000012ff */
[----:B------:R-:W-:Y:S02]  /*6110*/  LOP3.LUT R106, R3, 0x380, RZ, 0xc0, !PT ;  /* 0x00000380036a7812 */ /* 0x000fe400078ec0ff */
[----:B------:R-:W-:Y:S02]  /*6120*/  LOP3.LUT R115, R110, 0x380, RZ, 0xc0, !PT ;  /* 0x000003806e737812 */ /* 0x000fe400078ec0ff */
[----:B------:R-:W-:Y:S02]  /*6130*/  MOV R14, R14 ;  /* 0x0000000e000e7202 */ /* 0x000fe40000000f00 */
[----:B------:R-:W-:Y:S02]  /*6140*/  LOP3.LUT R54, R54, R185, RZ, 0x3c, !PT ;  /* 0x000000b936367212 */ /* 0x000fe400078e3cff */
[----:B------:R-:W-:Y:S02]  /*6150*/  SHF.R.U64 R94, R94, 0x3, RZ ;  /* 0x000000035e5e7819 */ /* 0x000fe400000012ff */
[----:B------:R-:W-:-:S02]  /*6160*/  LOP3.LUT R163, R6, 0x380, RZ, 0xc0, !PT ;  /* 0x0000038006a37812 */ /* 0x000fc400078ec0ff */
[----:B------:R-:W-:Y:S02]  /*6170*/  MOV R20, R20 ;  /* 0x0000001400147202 */ /* 0x000fe40000000f00 */
[----:B------:R-:W-:Y:S02]  /*6180*/  LOP3.LUT R62, R62, R187, RZ, 0x3c, !PT ;  /* 0x000000bb3e3e7212 */ /* 0x000fe400078e3cff */
[----:B------:R-:W-:Y:S02]  /*6190*/  SHF.R.U64 R98, R98, 0x3, RZ ;  /* 0x0000000362627819 */ /* 0x000fe400000012ff */
[----:B------:R-:W-:Y:S01]  /*61a0*/  MOV R30, R30 ;  /* 0x0000001e001e7202 */ /* 0x000fe20000000f00 */
[----:B------:R0:W-:Y:S01]  /*61b0*/  STSM.16.M88.4 [R114], R24 ;  /* 0x0000001872007844 */ /* 0x0001e20000000200 */
[----:B------:R-:W-:Y:S02]  /*61c0*/  LOP3.LUT R70, R70, R189, RZ, 0x3c, !PT ;  /* 0x000000bd46467212 */ /* 0x000fe400078e3cff */
[----:B------:R-:W-:Y:S01]  /*61d0*/  SHF.R.U64 R102, R102, 0x3, RZ ;  /* 0x0000000366667819 */ /* 0x000fe200000012ff */
[----:B------:R-:W-:Y:S01]  /*61e0*/  STSM.16.M88.4 [R14], R32 ;  /* 0x000000200e007844 */ /* 0x000fe20000000200 */
[----:B------:R-:W-:-:S02]  /*61f0*/  MOV R38, R38 ;  /* 0x0000002600267202 */ /* 0x000fc40000000f00 */
[----:B------:R-:W-:Y:S01]  /*6200*/  F2FP.BF16.F32.PACK_AB R59, R155, R59 ;  /* 0x0000003b9b3b723e */ /* 0x000fe200000010ff */
[----:B------:R-:W-:Y:S01]  /*6210*/  STSM.16.M88.4 [R20], R40 ;  /* 0x0000002814007844 */ /* 0x000fe20000000200 */
[----:B------:R-:W-:Y:S02]  /*6220*/  F2FP.BF16.F32.PACK_AB R65, R154, R66 ;  /* 0x000000429a41723e */ /* 0x000fe400000010ff */
[----:B------:R-:W-:Y:S01]  /*6230*/  F2FP.BF16.F32.PACK_AB R72, R73, R72 ;  /* 0x000000484948723e */ /* 0x000fe200000010ff */
[----:B------:R-:W-:Y:S01]  /*6240*/  STSM.16.M88.4 [R30], R48 ;  /* 0x000000301e007844 */ /* 0x000fe20000000200 */
[----:B------:R-:W-:Y:S02]  /*6250*/  LOP3.LUT R78, R78, R191, RZ, 0x3c, !PT ;  /* 0x000000bf4e4e7212 */ /* 0x000fe400078e3cff */
[----:B------:R-:W-:Y:S01]  /*6260*/  SHF.R.U64 R28, R106, 0x3, RZ ;  /* 0x000000036a1c7819 */ /* 0x000fe200000012ff */
[----:B------:R-:W-:Y:S01]  /*6270*/  STSM.16.M88.4 [R38], R56 ;  /* 0x0000003826007844 */ /* 0x000fe20000000200 */
[----:B------:R-:W-:-:S02]  /*6280*/  SHF.R.U64 R29, R115, 0x3, RZ ;  /* 0x00000003731d7819 */ /* 0x000fc400000012ff */
[----:B------:R-:W-:Y:S02]  /*6290*/  MOV R46, R46 ;  /* 0x0000002e002e7202 */ /* 0x000fe40000000f00 */
[----:B------:R-:W-:Y:S02]  /*62a0*/  F2FP.BF16.F32.PACK_AB R66, R69, R68 ;  /* 0x000000444542723e */ /* 0x000fe400000010ff */
[----:B------:R-:W-:Y:S02]  /*62b0*/  F2FP.BF16.F32.PACK_AB R67, R153, R67 ;  /* 0x000000439943723e */ /* 0x000fe400000010ff */
[----:B------:R-:W-:Y:S02]  /*62c0*/  F2FP.BF16.F32.PACK_AB R73, R152, R74 ;  /* 0x0000004a9849723e */ /* 0x000fe400000010ff */
[----:B------:R-:W-:Y:S01]  /*62d0*/  F2FP.BF16.F32.PACK_AB R80, R81, R80 ;  /* 0x000000505150723e */ /* 0x000fe200000010ff */
[----:B------:R-:W-:Y:S01]  /*62e0*/  STSM.16.M88.4 [R46], R64 ;  /* 0x000000402e007844 */ /* 0x000fe20000000200 */
[----:B------:R-:W-:-:S02]  /*62f0*/  LOP3.LUT R94, R94, R193, RZ, 0x3c, !PT ;  /* 0x000000c15e5e7212 */ /* 0x000fc400078e3cff */
[----:B------:R-:W-:Y:S02]  /*6300*/  SHF.R.U64 R115, R163, 0x3, RZ ;  /* 0x00000003a3737819 */ /* 0x000fe400000012ff */
[----:B------:R-:W-:Y:S02]  /*6310*/  MOV R54, R54 ;  /* 0x0000003600367202 */ /* 0x000fe40000000f00 */
[----:B------:R-:W-:Y:S02]  /*6320*/  F2FP.BF16.F32.PACK_AB R74, R77, R76 ;  /* 0x0000004c4d4a723e */ /* 0x000fe400000010ff */
[----:B------:R-:W-:Y:S01]  /*6330*/  F2FP.BF16.F32.PACK_AB R75, R11, R75 ;  /* 0x0000004b0b4b723e */ /* 0x000fe200000010ff */
[----:B------:R-:W-:Y:S01]  /*6340*/  IMAD.U32 R11, RZ, RZ, UR7 ;  /* 0x00000007ff0b7e24 */ /* 0x000fe2000f8e00ff */
[----:B------:R-:W-:Y:S01]  /*6350*/  F2FP.BF16.F32.PACK_AB R81, R10, R82 ;  /* 0x000000520a51723e */ /* 0x000fe200000010ff */
[----:B------:R-:W-:Y:S01]  /*6360*/  IMAD.U32 R10, RZ, RZ, UR4 ;  /* 0x00000004ff0a7e24 */ /* 0x000fe2000f8e00ff */
[----:B------:R-:W-:Y:S01]  /*6370*/  LOP3.LUT R98, R98, R195, RZ, 0x3c, !PT ;  /* 0x000000c362627212 */ /* 0x000fe200078e3cff */
[----:B------:R-:W-:Y:S01]  /*6380*/  STSM.16.M88.4 [R54], R72 ;  /* 0x0000004836007844 */ /* 0x000fe20000000200 */
[----:B------:R-:W-:-:S02]  /*6390*/  MOV R62, R62 ;  /* 0x0000003e003e7202 */ /* 0x000fc40000000f00 */
[----:B------:R-:W-:Y:S02]  /*63a0*/  F2FP.BF16.F32.PACK_AB R82, R85, R84 ;  /* 0x000000545552723e */ /* 0x000fe400000010ff */
[----:B------:R-:W-:Y:S02]  /*63b0*/  F2FP.BF16.F32.PACK_AB R83, R83, R86 ;  /* 0x000000565353723e */ /* 0x000fe400000010ff */
[----:B------:R-:W-:Y:S02]  /*63c0*/  LOP3.LUT R102, R102, R197, RZ, 0x3c, !PT ;  /* 0x000000c566667212 */ /* 0x000fe400078e3cff */
[----:B------:R-:W-:Y:S01]  /*63d0*/  MOV R70, R70 ;  /* 0x0000004600467202 */ /* 0x000fe20000000f00 */
[----:B------:R1:W-:Y:S01]  /*63e0*/  STSM.16.M88.4 [R62], R80 ;  /* 0x000000503e007844 */ /* 0x0003e20000000200 */
[----:B------:R-:W-:Y:S02]  /*63f0*/  F2FP.BF16.F32.PACK_AB R84, R89, R88 ;  /* 0x000000585954723e */ /* 0x000fe400000010ff */
[----:B------:R-:W-:-:S02]  /*6400*/  F2FP.BF16.F32.PACK_AB R85, R91, R90 ;  /* 0x0000005a5b55723e */ /* 0x000fc400000010ff */
[----:B------:R-:W-:Y:S02]  /*6410*/  F2FP.BF16.F32.PACK_AB R86, R93, R92 ;  /* 0x0000005c5d56723e */ /* 0x000fe400000010ff */
[----:B------:R-:W-:Y:S02]  /*6420*/  F2FP.BF16.F32.PACK_AB R87, R164, R87 ;  /* 0x00000057a457723e */ /* 0x000fe400000010ff */
[----:B------:R-:W-:Y:S02]  /*6430*/  F2FP.BF16.F32.PACK_AB R165, R166, R165 ;  /* 0x000000a5a6a5723e */ /* 0x000fe400000010ff */
[----:B------:R-:W-:Y:S01]  /*6440*/  LOP3.LUT R106, R28, R3, RZ, 0x3c, !PT ;  /* 0x000000031c6a7212 */ /* 0x000fe200078e3cff */
[----:B------:R2:W-:Y:S01]  /*6450*/  STSM.16.M88.4 [R70], R84 ;  /* 0x0000005446007844 */ /* 0x0005e20000000200 */
[----:B------:R-:W-:Y:S02]  /*6460*/  MOV R78, R78 ;  /* 0x0000004e004e7202 */ /* 0x000fe40000000f00 */
[----:B------:R-:W-:-:S02]  /*6470*/  F2FP.BF16.F32.PACK_AB R164, R97, R96 ;  /* 0x0000006061a4723e */ /* 0x000fc400000010ff */
[----:B------:R-:W-:Y:S02]  /*6480*/  F2FP.BF16.F32.PACK_AB R167, R168, R167 ;  /* 0x000000a7a8a7723e */ /* 0x000fe400000010ff */
[----:B------:R-:W-:Y:S02]  /*6490*/  F2FP.BF16.F32.PACK_AB R169, R170, R169 ;  /* 0x000000a9aaa9723e */ /* 0x000fe400000010ff */
[----:B------:R-:W-:Y:S02]  /*64a0*/  LOP3.LUT R110, R29, R110, RZ, 0x3c, !PT ;  /* 0x0000006e1d6e7212 */ /* 0x000fe400078e3cff */
[----:B------:R-:W-:Y:S02]  /*64b0*/  LOP3.LUT R12, R115, R6, RZ, 0x3c, !PT ;  /* 0x00000006730c7212 */ /* 0x000fe400078e3cff */
[----:B------:R-:W-:Y:S02]  /*64c0*/  MOV R94, R94 ;  /* 0x0000005e005e7202 */ /* 0x000fe40000000f00 */
[----:B------:R-:W-:-:S02]  /*64d0*/  F2FP.BF16.F32.PACK_AB R171, R172, R171 ;  /* 0x000000abacab723e */ /* 0x000fc400000010ff */
[----:B------:R-:W-:Y:S02]  /*64e0*/  F2FP.BF16.F32.PACK_AB R112, R113, R112 ;  /* 0x000000707170723e */ /* 0x000fe400000010ff */
[----:B------:R-:W-:Y:S02]  /*64f0*/  F2FP.BF16.F32.PACK_AB R120, R121, R120 ;  /* 0x000000787978723e */ /* 0x000fe400000010ff */
[----:B0-----:R-:W-:Y:S02]  /*6500*/  F2FP.BF16.F32.PACK_AB R114, R117, R116 ;  /* 0x000000747572723e */ /* 0x001fe400000010ff */
[----:B------:R-:W-:Y:S02]  /*6510*/  F2FP.BF16.F32.PACK_AB R128, R129, R128 ;  /* 0x000000808180723e */ /* 0x000fe400000010ff */
[----:B------:R-:W-:Y:S02]  /*6520*/  F2FP.BF16.F32.PACK_AB R136, R137, R136 ;  /* 0x000000888988723e */ /* 0x000fe400000010ff */
[----:B------:R-:W-:-:S02]  /*6530*/  F2FP.BF16.F32.PACK_AB R144, R145, R144 ;  /* 0x000000909190723e */ /* 0x000fc400000010ff */
[----:B------:R-:W-:Y:S01]  /*6540*/  PLOP3.LUT P0, PT, PT, PT, UP0, 0x80, 0x0 ;  /* 0x000000000000781c */ /* 0x000fe20003f0f008 */
[----:B------:R-:W-:Y:S01]  /*6550*/  UISETP.NE.U32.AND UP1, UPT, UR8, URZ, UPT ;  /* 0x0000003f0800728c */ /* 0x000fe2000bf25070 */
[----:B------:R-:W-:Y:S01]  /*6560*/  F2FP.BF16.F32.PACK_AB R166, R101, R100 ;  /* 0x0000006465a6723e */ /* 0x000fe200000010ff */
[----:B------:R-:W-:Y:S01]  /*6570*/  ULDC UR7, c[0x0][0xa88] ;  /* 0x0002a20000077ab9 */ /* 0x000fe20000000800 */
[----:B------:R-:W-:Y:S01]  /*6580*/  F2FP.BF16.F32.PACK_AB R168, R105, R104 ;  /* 0x0000006869a8723e */ /* 0x000fe200000010ff */
[----:B------:R-:W-:Y:S01]  /*6590*/  UMOV UR4, URZ ;  /* 0x0000003f00047c82 */ /* 0x000fe20008000000 */
[----:B------:R-:W-:Y:S01]  /*65a0*/  F2FP.BF16.F32.PACK_AB R170, R109, R108 ;  /* 0x0000006c6daa723e */ /* 0x000fe200000010ff */
[----:B------:R2:W-:Y:S01]  /*65b0*/  STSM.16.M88.4 [R78], R164 ;  /* 0x000000a44e007844 */ /* 0x0005e20000000200 */
[----:B------:R-:W-:Y:S01]  /*65c0*/  MOV R98, R98 ;  /* 0x0000006200627202 */ /* 0x000fe20000000f00 */
[----:B-1----:R-:W0:Y:S01]  /*65d0*/  LDC R80, c[0x0][0xbe8] ;  /* 0x0002fa00ff507b82 */ /* 0x002e220000000800 */
[----:B------:R-:W-:Y:S01]  /*65e0*/  F2FP.BF16.F32.PACK_AB R113, R174, R173 ;  /* 0x000000adae71723e */ /* 0x000fe200000010ff */
[----:B------:R2:W-:Y:S01]  /*65f0*/  STSM.16.M88.4 [R94], R168 ;  /* 0x000000a85e007844 */ /* 0x0005e20000000200 */
[----:B------:R-:W-:-:S02]  /*6600*/  F2FP.BF16.F32.PACK_AB R115, R119, R118 ;  /* 0x000000767773723e */ /* 0x000fc400000010ff */
[----:B------:R-:W-:Y:S02]  /*6610*/  F2FP.BF16.F32.PACK_AB R121, R123, R122 ;  /* 0x0000007a7b79723e */ /* 0x000fe400000010ff */
[----:B------:R-:W-:Y:S01]  /*6620*/  MOV R102, R102 ;  /* 0x0000006600667202 */ /* 0x000fe20000000f00 */
[----:B------:R2:W-:Y:S01]  /*6630*/  STSM.16.M88.4 [R98], R112 ;  /* 0x0000007062007844 */ /* 0x0005e20000000200 */
[----:B------:R-:W-:Y:S02]  /*6640*/  F2FP.BF16.F32.PACK_AB R122, R125, R124 ;  /* 0x0000007c7d7a723e */ /* 0x000fe400000010ff */
[----:B------:R-:W-:Y:S02]  /*6650*/  F2FP.BF16.F32.PACK_AB R123, R127, R126 ;  /* 0x0000007e7f7b723e */ /* 0x000fe400000010ff */
[----:B------:R-:W-:Y:S02]  /*6660*/  F2FP.BF16.F32.PACK_AB R129, R131, R130 ;  /* 0x000000828381723e */ /* 0x000fe400000010ff */
[----:B------:R-:W-:Y:S01]  /*6670*/  MOV R106, R106 ;  /* 0x0000006a006a7202 */ /* 0x000fe20000000f00 */
[----:B------:R2:W-:Y:S01]  /*6680*/  STSM.16.M88.4 [R102], R120 ;  /* 0x0000007866007844 */ /* 0x0005e20000000200 */
[----:B------:R-:W-:-:S02]  /*6690*/  F2FP.BF16.F32.PACK_AB R130, R133, R132 ;  /* 0x000000848582723e */ /* 0x000fc400000010ff */
[----:B------:R-:W-:Y:S02]  /*66a0*/  F2FP.BF16.F32.PACK_AB R131, R135, R134 ;  /* 0x000000868783723e */ /* 0x000fe400000010ff */
[----:B------:R-:W-:Y:S02]  /*66b0*/  F2FP.BF16.F32.PACK_AB R137, R139, R138 ;  /* 0x0000008a8b89723e */ /* 0x000fe400000010ff */
[----:B------:R-:W-:Y:S01]  /*66c0*/  MOV R110, R110 ;  /* 0x0000006e006e7202 */ /* 0x000fe20000000f00 */
[----:B------:R2:W-:Y:S01]  /*66d0*/  STSM.16.M88.4 [R106], R128 ;  /* 0x000000806a007844 */ /* 0x0005e20000000200 */
[----:B------:R-:W-:Y:S02]  /*66e0*/  F2FP.BF16.F32.PACK_AB R138, R141, R140 ;  /* 0x0000008c8d8a723e */ /* 0x000fe400000010ff */
[----:B------:R-:W-:Y:S02]  /*66f0*/  F2FP.BF16.F32.PACK_AB R139, R143, R142 ;  /* 0x0000008e8f8b723e */ /* 0x000fe400000010ff */
[----:B------:R-:W-:-:S02]  /*6700*/  F2FP.BF16.F32.PACK_AB R145, R147, R146 ;  /* 0x000000929391723e */ /* 0x000fc400000010ff */
[----:B------:R-:W-:Y:S01]  /*6710*/  MOV R12, R12 ;  /* 0x0000000c000c7202 */ /* 0x000fe20000000f00 */
[----:B------:R2:W-:Y:S01]  /*6720*/  STSM.16.M88.4 [R110], R136 ;  /* 0x000000886e007844 */ /* 0x0005e20000000200 */
[----:B------:R-:W-:Y:S02]  /*6730*/  F2FP.BF16.F32.PACK_AB R146, R149, R148 ;  /* 0x000000949592723e */ /* 0x000fe400000010ff */
[----:B------:R-:W-:-:S05]  /*6740*/  F2FP.BF16.F32.PACK_AB R147, R151, R150 ;  /* 0x000000969793723e */ /* 0x000fca00000010ff */
[----:B------:R2:W-:Y:S01]  /*6750*/  STSM.16.M88.4 [R12], R144 ;  /* 0x000000900c007844 */ /* 0x0005e20000000200 */
[----:B------:R-:W-:Y:S06]  /*6760*/  BAR.SYNC.DEFER_BLOCKING 0x1, 0x100 ;  /* 0x0044000000007b1d */ /* 0x000fec0000010000 */
[----:B------:R-:W3:Y:S01]  /*6770*/  @P0 LDG.E R3, desc[UR40][R10.64] ;  /* 0x000000280a030981 */ /* 0x000ee2000c1e1900 */
[----:B------:R-:W-:Y:S01]  /*6780*/  UISETP.NE.AND.EX UP1, UPT, UR9, URZ, UPT, UP1 ;  /* 0x0000003f0900728c */ /* 0x000fe2000bf25310 */
[----:B0-----:R-:W-:Y:S01]  /*6790*/  ISETP.NE.AND P1, PT, R80, 0x1, PT ;  /* 0x000000015000780c */ /* 0x001fe20003f25270 */
[----:B------:R-:W-:-:S04]  /*67a0*/  IMAD.U32 R14, RZ, RZ, UR44 ;  /* 0x0000002cff0e7e24 */ /* 0x000fc8000f8e00ff */
[----:B------:R-:W-:-:S05]  /*67b0*/  PLOP3.LUT P2, PT, PT, PT, UP1, 0x80, 0x0 ;  /* 0x000000000000781c */ /* 0x000fca0003f4f018 */
[----:B------:R-:W-:-:S03]  /*67c0*/  @UP1 UIADD3 UR8, UP2, UR10, UR8, URZ ;  /* 0x000000080a081290 */ /* 0x000fc6000ff5e03f */
[----:B------:R-:W0:Y:S01]  /*67d0*/  @P1 LDC R6, c[0x0][0xbec] ;  /* 0x0002fb00ff061b82 */ /* 0x000e220000000800 */
[----:B------:R-:W-:Y:S02]  /*67e0*/  @UP1 UIADD3.X UR9, UR11, UR9, URZ, UP2, !UPT ;  /* 0x000000090b091290 */ /* 0x000fe400097fe43f */
[----:B------:R-:W-:-:S04]  /*67f0*/  IMAD.U32 R20, RZ, RZ, UR8 ;  /* 0x00000008ff147e24 */ /* 0x000fc8000f8e00ff */
[----:B------:R-:W-:Y:S01]  /*6800*/  IMAD.U32 R21, RZ, RZ, UR9 ;  /* 0x00000009ff157e24 */ /* 0x000fe2000f8e00ff */
[----:B------:R-:W1:Y:S01]  /*6810*/  @P1 LDC R13, c[0x0][0xbf0] ;  /* 0x0002fc00ff0d1b82 */ /* 0x000e620000000800 */
[----:B---3--:R-:W-:Y:S01]  /*6820*/  @P0 R2UR UR4, R3 ;  /* 0x00000000030402ca */ /* 0x008fe200000e0000 */
[----:B------:R-:W-:-:S06]  /*6830*/  IMAD.U32 R3, RZ, RZ, UR7 ;  /* 0x00000007ff037e24 */ /* 0x000fcc000f8e00ff */
[----:B------:R2:W5:Y:S01]  /*6840*/  @P2 LDG.E R3, desc[UR40][R20.64] ;  /* 0x0000002814032981 */ /* 0x000562000c1e1900 */
[----:B01----:R-:W-:Y:S07]  /*6850*/  @P2 BRA `(.L_x_399) ;  /* 0x0000000000102947 */ /* 0x003fee0003800000 */
[----:B------:R-:W-:Y:S05]  /*6860*/  @!P0 BRA `(.L_x_399) ;  /* 0x00000000000c8947 */ /* 0x000fea0003800000 */
[----:B--2---:R-:W2:Y:S04]  /*6870*/  LDG.E R12, desc[UR40][R10.64] ;  /* 0x000000280a0c7981 */ /* 0x004ea8000c1e1900 */
[----:B-----5:R-:W2:Y:S02]  /*6880*/  LDG.E R3, desc[UR40][R10.64+0x4] ;  /* 0x000004280a037981 */ /* 0x020ea4000c1e1900 */
[----:B--2---:R-:W-:-:S07]  /*6890*/  IMAD.IADD R3, R3, 0x1, -R12 ;  /* 0x0000000103037824 */ /* 0x004fce00078e0a0c */
.L_x_399:
[----:B------:R-:W-:Y:S01]  /*68a0*/  USHF.R.S32.HI UR14, URZ, 0x1f, UR43 ;  /* 0x0000001f3f0e7899 */ /* 0x000fe2000801142b */
[----:B------:R-:W-:Y:S01]  /*68b0*/  IMAD R15, R14, 0x80, R203 ;  /* 0x000000800e0f7824 */ /* 0x000fe200078e02cb */
[----:B------:R-:W-:Y:S01]  /*68c0*/  ULDC.64 UR12, c[0x0][0xb90] ;  /* 0x0002e400000c7ab9 */ /* 0x000fe20000000a00 */
[----:B------:R-:W-:Y:S01]  /*68d0*/  USHF.R.S32.HI UR11, URZ, 0x1f, UR4 ;  /* 0x0000001f3f0b7899 */ /* 0x000fe20008011404 */
[----:B------:R-:W-:Y:S01]  /*68e0*/  IMAD R11, R22, 0x40, R2 ;  /* 0x00000040160b7824 */ /* 0x000fe200078e0202 */
[----:B------:R-:W-:Y:S01]  /*68f0*/  UIMAD UR7, UR14, UR12, URZ ;  /* 0x0000000c0e0772a4 */ /* 0x000fe2000f8e023f */
[----:B------:R-:W-:Y:S01]  /*6900*/  @P1 IMAD.HI.U32 R6, R15, R6, RZ ;  /* 0x000000060f061227 */ /* 0x000fe200078e00ff */
[----:B------:R-:W-:Y:S01]  /*6910*/  UMOV UR10, UR4 ;  /* 0x00000004000a7c82 */ /* 0x000fe20008000000 */
[----:B------:R-:W-:Y:S02]  /*6920*/  USEL UR45, UR45, URZ, !UP0 ;  /* 0x0000003f2d2d7287 */ /* 0x000fe4000c000000 */
[----:B------:R-:W-:Y:S01]  /*6930*/  UIMAD.WIDE.U32 UR8, UR43, UR12, UR10 ;  /* 0x0000000c2b0872a5 */ /* 0x000fe2000f8e000a */
[----:B------:R-:W-:Y:S01]  /*6940*/  IMAD.MOV.U32 R10, RZ, RZ, R15 ;  /* 0x000000ffff0a7224 */ /* 0x000fe200078e000f */
[----:B------:R-:W-:Y:S01]  /*6950*/  UIMAD UR7, UR43, UR13, UR7 ;  /* 0x0000000d2b0772a4 */ /* 0x000fe2000f8e0207 */
[----:B------:R-:W-:Y:S01]  /*6960*/  @P1 SHF.R.U32.HI R10, RZ, R13, R6 ;  /* 0x0000000dff0a1219 */ /* 0x000fe20000011606 */
[----:B------:R-:W-:Y:S01]  /*6970*/  USEL UR46, UR46, URZ, !UP0 ;  /* 0x0000003f2e2e7287 */ /* 0x000fe2000c000000 */
[----:B------:R-:W-:Y:S01]  /*6980*/  IMAD.WIDE R4, R11, 0x2, R4 ;  /* 0x000000020b047825 */ /* 0x000fe200078e0204 */
[----:B------:R-:W-:Y:S01]  /*6990*/  ULDC.64 UR12, c[0x0][0xb98] ;  /* 0x0002e600000c7ab9 */ /* 0x000fe20000000a00 */
[----:B------:R-:W-:Y:S01]  /*69a0*/  UIADD3 UR9, UR9, UR7, URZ ;  /* 0x0000000709097290 */ /* 0x000fe2000fffe03f */
[--C-:B------:R-:W-:Y:S01]  /*69b0*/  SHF.R.S32.HI R6, RZ, 0x1f, R10.reuse ;  /* 0x0000001fff067819 */ /* 0x100fe2000001140a */
[----:B------:R-:W-:Y:S01]  /*69c0*/  UIMAD UR7, UR45, UR12, URZ ;  /* 0x0000000c2d0772a4 */ /* 0x000fe2000f8e023f */
[----:B------:R-:W-:Y:S01]  /*69d0*/  IMAD.MOV R13, RZ, RZ, -R10 ;  /* 0x000000ffff0d7224 */ /* 0x000fe200078e0a0a */
[----:B------:R-:W-:Y:S01]  /*69e0*/  UIMAD.WIDE.U32 UR8, UR46, UR12, UR8 ;  /* 0x0000000c2e0872a5 */ /* 0x000fe2000f8e0008 */
[----:B------:R-:W-:Y:S01]  /*69f0*/  IADD3 R37, P2, R4, 0x5000, RZ ;  /* 0x0000500004257810 */ /* 0x000fe20007f5e0ff */
[----:B------:R-:W-:Y:S01]  /*6a00*/  UIMAD UR7, UR46, UR13, UR7 ;  /* 0x0000000d2e0772a4 */ /* 0x000fe2000f8e0207 */
[----:B------:R-:W-:Y:S01]  /*6a10*/  IMAD R13, R80, R13, R15 ;  /* 0x0000000d500d7224 */ /* 0x000fe200078e020f */
[----:B------:R-:W-:Y:S01]  /*6a20*/  IADD3 R25, P5, R4, 0x1000, RZ ;  /* 0x0000100004197810 */ /* 0x000fe20007fbe0ff */
[----:B--2--5:R-:W-:Y:S01]  /*6a30*/  IMAD R84, R3, R80, RZ ;  /* 0x0000005003547224 */ /* 0x024fe200078e02ff */
[----:B------:R-:W-:Y:S01]  /*6a40*/  IADD3 R10, P0, R10, UR8, RZ ;  /* 0x000000080a0a7c10 */ /* 0x000fe2000ff1e0ff */
[----:B------:R-:W-:Y:S01]  /*6a50*/  ULDC.64 UR12, c[0x0][0xaa0] ;  /* 0x0002a800000c7ab9 */ /* 0x000fe20000000a00 */
[----:B------:R-:W-:Y:S01]  /*6a60*/  IMAD.U32 R11, RZ, RZ, UR7 ;  /* 0x00000007ff0b7e24 */ /* 0x000fe2000f8e00ff */
[----:B------:R-:W-:-:S02]  /*6a70*/  IADD3 R29, P4, R4, 0x2000, RZ ;  /* 0x00002000041d7810 */ /* 0x000fc40007f9e0ff */
[----:B------:R-:W-:Y:S02]  /*6a80*/  IADD3 R57, P3, R4, 0x4000, RZ ;  /* 0x0000400004397810 */ /* 0x000fe40007f7e0ff */
[----:B------:R-:W-:Y:S01]  /*6a90*/  IADD3.X R11, R6, UR9, R11, P0, !PT ;  /* 0x00000009060b7c10 */ /* 0x000fe200087fe40b */
[----:B------:R-:W-:Y:S01]  /*6aa0*/  ULDC.64 UR8, c[0x0][0xb88] ;  /* 0x0002e20000087ab9 */ /* 0x000fe20000000a00 */
[----:B------:R-:W-:Y:S02]  /*6ab0*/  SHF.R.S32.HI R6, RZ, 0x1f, R13 ;  /* 0x0000001fff067819 */ /* 0x000fe4000001140d */
[----:B------:R-:W-:Y:S01]  /*6ac0*/  IADD3 R33, P0, R4, 0x3000, RZ ;  /* 0x0000300004217810 */ /* 0x000fe20007f1e0ff */
[----:B------:R-:W-:Y:S01]  /*6ad0*/  IMAD.WIDE.U32 R10, R13, UR8, R10 ;  /* 0x000000080d0a7c25 */ /* 0x000fe2000f8e000a */
[----:B------:R-:W-:Y:S02]  /*6ae0*/  LOP3.LUT R36, R37, 0x380, RZ, 0xc0, !PT ;  /* 0x0000038025247812 */ /* 0x000fe400078ec0ff */
[----:B------:R-:W-:Y:S01]  /*6af0*/  LOP3.LUT R32, R33, 0x380, RZ, 0xc0, !PT ;  /* 0x0000038021207812 */ /* 0x000fe200078ec0ff */
[----:B------:R-:W-:Y:S01]  /*6b00*/  IMAD R6, R6, UR8, RZ ;  /* 0x0000000806067c24 */ /* 0x000fe2000f8e02ff */
[----:B------:R-:W-:-:S02]  /*6b10*/  LOP3.LUT R24, R25, 0x380, RZ, 0xc0, !PT ;  /* 0x0000038019187812 */ /* 0x000fc400078ec0ff */
[----:B------:R-:W-:Y:S01]  /*6b20*/  SHF.R.U64 R32, R32, 0x3, RZ ;  /* 0x0000000320207819 */ /* 0x000fe200000012ff */
[----:B------:R-:W-:Y:S01]  /*6b30*/  IMAD R15, R13, UR9, R6 ;  /* 0x000000090d0f7c24 */ /* 0x000fe2000f8e0206 */
[----:B------:R-:W-:Y:S01]  /*6b40*/  LOP3.LUT R28, R29, 0x380, RZ, 0xc0, !PT ;  /* 0x000003801d1c7812 */ /* 0x000fe200078ec0ff */
[----:B------:R-:W-:Y:S01]  /*6b50*/  ULDC.64 UR8, c[0x0][0xb50] ;  /* 0x0002d40000087ab9 */ /* 0x000fe20000000a00 */
[----:B------:R-:W-:Y:S01]  /*6b60*/  LOP3.LUT R56, R57, 0x380, RZ, 0xc0, !PT ;  /* 0x0000038039387812 */ /* 0x000fe200078ec0ff */
[----:B------:R-:W-:Y:S01]  /*6b70*/  IMAD.IADD R11, R11, 0x1, R15 ;  /* 0x000000010b0b7824 */ /* 0x000fe200078e020f */
[----:B------:R-:W-:Y:S01]  /*6b80*/  LEA R14, P6, R10, UR8, 0x2 ;  /* 0x000000080a0e7c11 */ /* 0x000fe2000f8c10ff */
[----:B------:R-:W-:Y:S01]  /*6b90*/  IMAD.U32 R6, RZ, RZ, UR44 ;  /* 0x0000002cff067e24 */ /* 0x000fe2000f8e00ff */
[----:B------:R-:W-:Y:S01]  /*6ba0*/  LOP3.LUT R32, R32, R33, RZ, 0x3c, !PT ;  /* 0x0000002120207212 */ /* 0x000fe200078e3cff */
[----:B------:R-:W-:Y:S01]  /*6bb0*/  IMAD.X R33, RZ, RZ, R5, P0 ;  /* 0x000000ffff217224 */ /* 0x000fe200000e0605 */
[----:B------:R-:W-:Y:S01]  /*6bc0*/  SHF.R.U64 R36, R36, 0x3, RZ ;  /* 0x0000000324247819 */ /* 0x000fe200000012ff */
[----:B------:R-:W-:Y:S01]  /*6bd0*/  SHFL.IDX PT, R20, R14, RZ, 0x1c1f ;  /* 0x001c1fff0e147589 */ /* 0x000fe200000e0000 */
[----:B------:R-:W-:Y:S01]  /*6be0*/  SHF.R.U64 R24, R24, 0x3, RZ ;  /* 0x0000000318187819 */ /* 0x000fe200000012ff */
[----:B------:R-:W-:Y:S01]  /*6bf0*/  IMAD R27, R6, 0x80, R201 ;  /* 0x00000080061b7824 */ /* 0x000fe200078e02c9 */
[----:B------:R-:W-:Y:S01]  /*6c00*/  SHF.R.U64 R28, R28, 0x3, RZ ;  /* 0x000000031c1c7819 */ /* 0x000fe200000012ff */
[----:B------:R-:W-:Y:S01]  /*6c10*/  SHFL.IDX PT, R50, R14, 0x1, 0x1c1f ;  /* 0x003c1f000e327f89 */ /* 0x000fe200000e0000 */
[----:B------:R-:W-:Y:S01]  /*6c20*/  SHF.R.U64 R56, R56, 0x3, RZ ;  /* 0x0000000338387819 */ /* 0x000fe200000012ff */
[----:B------:R-:W-:Y:S01]  /*6c30*/  VIADD R6, R27, 0x8 ;  /* 0x000000081b067836 */ /* 0x000fe20000000000 */
[----:B------:R-:W-:-:S02]  /*6c40*/  IADD3 R61, P0, R4, 0x9000, RZ ;  /* 0x00009000043d7810 */ /* 0x000fc40007f1e0ff */
[----:B------:R-:W-:Y:S02]  /*6c50*/  LEA.HI.X R15, R10, UR9, R11, 0x2, P6 ;  /* 0x000000090a0f7c11 */ /* 0x000fe4000b0f140b */
[----:B------:R-:W-:Y:S01]  /*6c60*/  LOP3.LUT R36, R36, R37, RZ, 0x3c, !PT ;  /* 0x0000002524247212 */ /* 0x000fe200078e3cff */
[--C-:B------:R-:W-:Y:S01]  /*6c70*/  IMAD.X R37, RZ, RZ, R5.reuse, P2 ;  /* 0x000000ffff257224 */ /* 0x100fe200010e0605 */
[----:B------:R-:W-:Y:S01]  /*6c80*/  LOP3.LUT R24, R24, R25, RZ, 0x3c, !PT ;  /* 0x0000001918187212 */ /* 0x000fe200078e3cff */
[--C-:B------:R-:W-:Y:S01]  /*6c90*/  IMAD.X R25, RZ, RZ, R5.reuse, P5 ;  /* 0x000000ffff197224 */ /* 0x100fe200028e0605 */
[----:B------:R-:W-:Y:S01]  /*6ca0*/  LOP3.LUT R28, R28, R29, RZ, 0x3c, !PT ;  /* 0x0000001d1c1c7212 */ /* 0x000fe200078e3cff */
[--C-:B------:R-:W-:Y:S01]  /*6cb0*/  IMAD.X R29, RZ, RZ, R5.reuse, P4 ;  /* 0x000000ffff1d7224 */ /* 0x100fe200020e0605 */
[----:B------:R-:W-:Y:S01]  /*6cc0*/  LOP3.LUT R56, R56, R57, RZ, 0x3c, !PT ;  /* 0x0000003938387212 */ /* 0x000fe200078e3cff */
[----:B------:R-:W-:Y:S01]  /*6cd0*/  IMAD.X R57, RZ, RZ, R5, P3 ;  /* 0x000000ffff397224 */ /* 0x000fe200018e0605 */
[----:B------:R-:W-:Y:S01]  /*6ce0*/  LOP3.LUT R60, R61, 0x380, RZ, 0xc0, !PT ;  /* 0x000003803d3c7812 */ /* 0x000fe200078ec0ff */
[----:B------:R-:W0:Y:S01]  /*6cf0*/  SHFL.IDX PT, R21, R15, RZ, 0x1c1f ;  /* 0x001c1fff0f157589 */ /* 0x000e2200000e0000 */
[----:B------:R-:W-:-:S02]  /*6d00*/  IADD3 R11, P2, R4, 0xb000, RZ ;  /* 0x0000b000040b7810 */ /* 0x000fc40007f5e0ff */
[C---:B------:R-:W-:Y:S01]  /*6d10*/  IADD3 R41, P6, R4.reuse, 0x6000, RZ ;  /* 0x0000600004297810 */ /* 0x040fe20007fde0ff */
[----:B------:R-:W1:Y:S01]  /*6d20*/  SHFL.IDX PT, R51, R15, 0x1, 0x1c1f ;  /* 0x003c1f000f337f89 */ /* 0x000e6200000e0000 */
[C---:B------:R-:W-:Y:S02]  /*6d30*/  IADD3 R45, P5, R4.reuse, 0x7000, RZ ;  /* 0x00007000042d7810 */ /* 0x040fe40007fbe0ff */
[C---:B------:R-:W-:Y:S02]  /*6d40*/  IADD3 R69, P4, R4.reuse, 0x8000, RZ ;  /* 0x0000800004457810 */ /* 0x040fe40007f9e0ff */
[----:B------:R-:W-:Y:S02]  /*6d50*/  IADD3 R49, P3, R4, 0xa000, RZ ;  /* 0x0000a00004317810 */ /* 0x000fe40007f7e0ff */
[----:B------:R-:W-:Y:S02]  /*6d60*/  SHF.R.U64 R60, R60, 0x3, RZ ;  /* 0x000000033c3c7819 */ /* 0x000fe400000012ff */
[----:B------:R-:W-:-:S02]  /*6d70*/  LOP3.LUT R10, R11, 0x380, RZ, 0xc0, !PT ;  /* 0x000003800b0a7812 */ /* 0x000fc400078ec0ff */
[----:B------:R-:W-:Y:S02]  /*6d80*/  LOP3.LUT R40, R41, 0x380, RZ, 0xc0, !PT ;  /* 0x0000038029287812 */ /* 0x000fe400078ec0ff */
[----:B------:R-:W-:Y:S02]  /*6d90*/  LOP3.LUT R44, R45, 0x380, RZ, 0xc0, !PT ;  /* 0x000003802d2c7812 */ /* 0x000fe400078ec0ff */
[----:B------:R-:W-:Y:S02]  /*6da0*/  LOP3.LUT R68, R69, 0x380, RZ, 0xc0, !PT ;  /* 0x0000038045447812 */ /* 0x000fe400078ec0ff */
[----:B------:R-:W-:Y:S02]  /*6db0*/  LOP3.LUT R48, R49, 0x380, RZ, 0xc0, !PT ;  /* 0x0000038031307812 */ /* 0x000fe400078ec0ff */
[----:B------:R-:W-:Y:S01]  /*6dc0*/  LOP3.LUT R60, R60, R61, RZ, 0x3c, !PT ;  /* 0x0000003d3c3c7212 */ /* 0x000fe200078e3cff */
[----:B------:R-:W-:Y:S01]  /*6dd0*/  IMAD.X R61, RZ, RZ, R5, P0 ;  /* 0x000000ffff3d7224 */ /* 0x000fe200000e0605 */
[----:B------:R-:W-:-:S02]  /*6de0*/  SHF.R.U64 R10, R10, 0x3, RZ ;  /* 0x000000030a0a7819 */ /* 0x000fc400000012ff */
[----:B------:R-:W-:Y:S02]  /*6df0*/  SHF.R.U64 R40, R40, 0x3, RZ ;  /* 0x0000000328287819 */ /* 0x000fe400000012ff */
[----:B------:R-:W-:Y:S02]  /*6e00*/  SHF.R.U64 R44, R44, 0x3, RZ ;  /* 0x000000032c2c7819 */ /* 0x000fe400000012ff */
[----:B------:R-:W-:Y:S02]  /*6e10*/  SHF.R.U64 R68, R68, 0x3, RZ ;  /* 0x0000000344447819 */ /* 0x000fe400000012ff */
[----:B------:R-:W-:Y:S02]  /*6e20*/  SHF.R.U64 R48, R48, 0x3, RZ ;  /* 0x0000000330307819 */ /* 0x000fe400000012ff */
[----:B------:R-:W-:Y:S02]  /*6e30*/  LOP3.LUT P0, RZ, R23, 0x3, RZ, 0xc0, !PT ;  /* 0x0000000317ff7812 */ /* 0x000fe4000780c0ff */
[----:B------:R-:W-:Y:S01]  /*6e40*/  LOP3.LUT R10, R10, R11, RZ, 0x3c, !PT ;  /* 0x0000000b0a0a7212 */ /* 0x000fe200078e3cff */
[--C-:B------:R-:W-:Y:S01]  /*6e50*/  IMAD.X R11, RZ, RZ, R5.reuse, P2 ;  /* 0x000000ffff0b7224 */ /* 0x100fe200010e0605 */
        /* <DEDUP_REMOVED lines=8> */
[----:B------:R-:W-:-:S02]  /*6ee0*/  ISETP.GE.OR P2, PT, R27, R84, P0 ;  /* 0x000000541b00720c */ /* 0x000fc40000746670 */
[----:B------:R-:W-:Y:S02]  /*6ef0*/  ISETP.GE.OR P0, PT, R6, R84, P0 ;  /* 0x000000540600720c */ /* 0x000fe40000706670 */
[C---:B------:R-:W-:Y:S02]  /*6f00*/  IADD3 R77, P6, R4.reuse, 0xc000, RZ ;  /* 0x0000c000044d7810 */ /* 0x040fe40007fde0ff */
[C---:B------:R-:W-:Y:S02]  /*6f10*/  IADD3 R73, P5, R4.reuse, 0xd000, RZ ;  /* 0x0000d00004497810 */ /* 0x040fe40007fbe0ff */
[C---:B------:R-:W-:Y:S02]  /*6f20*/  IADD3 R65, P4, R4.reuse, 0xe000, RZ ;  /* 0x0000e00004417810 */ /* 0x040fe40007f9e0ff */
[C---:B------:R-:W-:Y:S02]  /*6f30*/  LOP3.LUT R13, R4.reuse, 0x380, RZ, 0xc0, !PT ;  /* 0x00000380040d7812 */ /* 0x040fe400078ec0ff */
[----:B------:R-:W-:Y:S01]  /*6f40*/  IADD3 R12, P3, R4, 0xf000, RZ ;  /* 0x0000f000040c7810 */ /* 0x000fe20007f7e0ff */
[----:B0-----:R0:W-:Y:S01]  /*6f50*/  @!P2 ST.E desc[UR40][R20.64], R9 ;  /* 0x000000091400a985 */ /* 0x0011e2000c101928 */
[----:B------:R-:W-:-:S02]  /*6f60*/  LOP3.LUT R76, R77, 0x380, RZ, 0xc0, !PT ;  /* 0x000003804d4c7812 */ /* 0x000fc400078ec0ff */
[----:B------:R-:W-:Y:S01]  /*6f70*/  LOP3.LUT R72, R73, 0x380, RZ, 0xc0, !PT ;  /* 0x0000038049487812 */ /* 0x000fe200078ec0ff */
[----:B-1----:R1:W-:Y:S01]  /*6f80*/  @!P0 ST.E desc[UR40][R50.64], R8 ;  /* 0x0000000832008985 */ /* 0x0023e2000c101928 */
[----:B------:R-:W-:Y:S01]  /*6f90*/  LOP3.LUT R64, R65, 0x380, RZ, 0xc0, !PT ;  /* 0x0000038041407812 */ /* 0x000fe200078ec0ff */
[----:B------:R-:W-:Y:S01]  /*6fa0*/  IMAD.X R53, RZ, RZ, R5, P3 ;  /* 0x000000ffff357224 */ /* 0x000fe200018e0605 */
[----:B------:R-:W-:Y:S01]  /*6fb0*/  SHF.R.U64 R13, R13, 0x3, RZ ;  /* 0x000000030d0d7819 */ /* 0x000fe200000012ff */
[----:B------:R-:W-:Y:S01]  /*6fc0*/  UIMAD UR7, UR11, UR12, URZ ;  /* 0x0000000c0b0772a4 */ /* 0x000fe2000f8e023f */
[----:B------:R-:W-:Y:S01]  /*6fd0*/  LOP3.LUT R3, R12, 0x380, RZ, 0xc0, !PT ;  /* 0x000003800c037812 */ /* 0x000fe200078ec0ff */
[----:B------:R-:W-:Y:S01]  /*6fe0*/  UIMAD.WIDE.U32 UR8, UR4, UR12, URZ ;  /* 0x0000000c040872a5 */ /* 0x000fe2000f8e003f */
[----:B------:R-:W-:Y:S01]  /*6ff0*/  SHF.R.U64 R76, R76, 0x3, RZ ;  /* 0x000000034c4c7819 */ /* 0x000fe200000012ff */
[----:B0-----:R-:W0:Y:S01]  /*7000*/  @P1 LDC R21, c[0x0][0xbf0] ;  /* 0x0002fc00ff151b82 */ /* 0x001e220000000800 */
[----:B------:R-:W-:Y:S01]  /*7010*/  SHF.R.U64 R72, R72, 0x3, RZ ;  /* 0x0000000348487819 */ /* 0x000fe200000012ff */
[----:B------:R-:W-:Y:S01]  /*7020*/  ULDC.64 UR10, c[0x0][0xae8] ;  /* 0x0002ba00000a7ab9 */ /* 0x000fe20000000a00 */
[----:B------:R-:W-:Y:S01]  /*7030*/  SHF.R.U64 R64, R64, 0x3, RZ ;  /* 0x0000000340407819 */ /* 0x000fe200000012ff */
[----:B------:R-:W-:Y:S01]  /*7040*/  IMAD.U32 R20, RZ, RZ, UR44 ;  /* 0x0000002cff147e24 */ /* 0x000fe2000f8e00ff */
[----:B------:R-:W-:Y:S01]  /*7050*/  LOP3.LUT R4, R13, R4, RZ, 0x3c, !PT ;  /* 0x000000040d047212 */ /* 0x000fe200078e3cff */
[----:B------:R-:W5:Y:S01]  /*7060*/  LD.E.128 R24, desc[UR40][R24.64] ;  /* 0x0000002818187980 */ /* 0x000f62000c101d00 */
[----:B------:R-:W-:-:S02]  /*7070*/  SHF.R.U64 R3, R3, 0x3, RZ ;  /* 0x0000000303037819 */ /* 0x000fc400000012ff */
[----:B------:R-:W-:Y:S01]  /*7080*/  LOP3.LUT R76, R76, R77, RZ, 0x3c, !PT ;  /* 0x0000004d4c4c7212 */ /* 0x000fe200078e3cff */
[--C-:B------:R-:W-:Y:S01]  /*7090*/  IMAD.X R77, RZ, RZ, R5.reuse, P6 ;  /* 0x000000ffff4d7224 */ /* 0x100fe200030e0605 */
[----:B------:R-:W-:Y:S01]  /*70a0*/  LOP3.LUT R72, R72, R73, RZ, 0x3c, !PT ;  /* 0x0000004948487212 */ /* 0x000fe200078e3cff */
[--C-:B------:R-:W-:Y:S01]  /*70b0*/  IMAD.X R73, RZ, RZ, R5.reuse, P5 ;  /* 0x000000ffff497224 */ /* 0x100fe200028e0605 */
[----:B------:R-:W-:Y:S01]  /*70c0*/  LOP3.LUT R64, R64, R65, RZ, 0x3c, !PT ;  /* 0x0000004140407212 */ /* 0x000fe200078e3cff */
[----:B------:R-:W-:Y:S01]  /*70d0*/  IMAD.X R65, RZ, RZ, R5, P4 ;  /* 0x000000ffff417224 */ /* 0x000fe200020e0605 */
[----:B------:R-:W-:Y:S01]  /*70e0*/  LOP3.LUT R52, R3, R12, RZ, 0x3c, !PT ;  /* 0x0000000c03347212 */ /* 0x000fe200078e3cff */
[----:B------:R-:W-:Y:S01]  /*70f0*/  UIMAD UR7, UR4, UR13, UR7 ;  /* 0x0000000d040772a4 */ /* 0x000fe2000f8e0207 */
[----:B------:R2:W5:Y:S01]  /*7100*/  LD.E.128 R12, desc[UR40][R4.64] ;  /* 0x00000028040c7980 */ /* 0x000562000c101d00 */
[----:B------:R-:W-:Y:S02]  /*7110*/  IMAD R3, R19, 0x20, R22 ;  /* 0x0000002013037824 */ /* 0x000fe400078e0216 */
[----:B------:R-:W-:Y:S01]  /*7120*/  IMAD.U32 R87, RZ, RZ, UR44 ;  /* 0x0000002cff577e24 */ /* 0x000fe2000f8e00ff */
[----:B------:R-:W5:Y:S04]  /*7130*/  LD.E.128 R28, desc[UR40][R28.64] ;  /* 0x000000281c1c7980 */ /* 0x000f68000c101d00 */
[----:B------:R-:W5:Y:S01]  /*7140*/  LD.E.128 R32, desc[UR40][R32.64] ;  /* 0x0000002820207980 */ /* 0x000f62000c101d00 */
[----:B--2---:R-:W2:Y:S01]  /*7150*/  @P1 LDC R5, c[0x0][0xbec] ;  /* 0x0002fb00ff051b82 */ /* 0x004ea20000000800 */
[----:B------:R-:W-:-:S02]  /*7160*/  UIADD3 UR9, UR9, UR7, URZ ;  /* 0x0000000709097290 */ /* 0x000fc4000fffe03f */
[----:B------:R-:W5:Y:S01]  /*7170*/  LD.E.128 R56, desc[UR40][R56.64] ;  /* 0x0000002838387980 */ /* 0x000f62000c101d00 */
[----:B------:R-:W-:Y:S01]  /*7180*/  UIMAD UR4, UR14, UR10, URZ ;  /* 0x0000000a0e0472a4 */ /* 0x000fe2000f8e023f */
[----:B------:R-:W-:Y:S01]  /*7190*/  IMAD R20, R20, 0x80, R3 ;  /* 0x0000008014147824 */ /* 0x000fe200078e0203 */
[----:B------:R-:W-:Y:S01]  /*71a0*/  UIMAD.WIDE.U32 UR8, UR43, UR10, UR8 ;  /* 0x0000000a2b0872a5 */ /* 0x000fe2000f8e0008 */
[----:B------:R-:W5:Y:S01]  /*71b0*/  LD.E.128 R36, desc[UR40][R36.64] ;  /* 0x0000002824247980 */ /* 0x000f62000c101d00 */
[----:B------:R-:W-:-:S03]  /*71c0*/  UIMAD UR4, UR43, UR11, UR4 ;  /* 0x0000000b2b0472a4 */ /* 0x000fc6000f8e0204 */
[----:B------:R-:W-:Y:S01]  /*71d0*/  ULDC.64 UR10, c[0x0][0xaf0] ;  /* 0x0002bc00000a7ab9 */ /* 0x000fe20000000a00 */
[----:B------:R-:W-:Y:S01]  /*71e0*/  UIADD3 UR9, UR9, UR4, URZ ;  /* 0x0000000409097290 */ /* 0x000fe2000fffe03f */
[----:B------:R-:W5:Y:S01]  /*71f0*/  LD.E.128 R40, desc[UR40][R40.64] ;  /* 0x0000002828287980 */ /* 0x000f62000c101d00 */
[----:B------:R-:W-:Y:S01]  /*7200*/  UIMAD UR4, UR45, UR10, URZ ;  /* 0x0000000a2d0472a4 */ /* 0x000fe2000f8e023f */
[----:B------:R-:W-:Y:S01]  /*7210*/  IMAD.MOV.U32 R3, RZ, RZ, R20 ;  /* 0x000000ffff037224 */ /* 0x000fe200078e0014 */
[----:B------:R-:W-:Y:S01]  /*7220*/  UIMAD.WIDE.U32 UR8, UR46, UR10, UR8 ;  /* 0x0000000a2e0872a5 */ /* 0x000fe2000f8e0008 */
[----:B------:R-:W5:Y:S01]  /*7230*/  LD.E.128 R44, desc[UR40][R44.64] ;  /* 0x000000282c2c7980 */ /* 0x000f62000c101d00 */
[----:B------:R-:W-:-:S03]  /*7240*/  UIMAD UR4, UR46, UR11, UR4 ;  /* 0x0000000b2e0472a4 */ /* 0x000fc6000f8e0204 */
[----:B------:R-:W5:Y:S01]  /*7250*/  LD.E.128 R68, desc[UR40][R68.64] ;  /* 0x0000002844447980 */ /* 0x000f62000c101d00 */
[----:B--2---:R-:W-:Y:S01]  /*7260*/  @P1 IMAD.HI.U32 R4, R20, R5, RZ ;  /* 0x0000000514041227 */ /* 0x004fe200078e00ff */
[----:B------:R-:W-:Y:S02]  /*7270*/  UIADD3 UR4, UR9, UR4, URZ ;  /* 0x0000000409047290 */ /* 0x000fe4000fffe03f */
[----:B------:R-:W5:Y:S02]  /*7280*/  LD.E.128 R60, desc[UR40][R60.64] ;  /* 0x000000283c3c7980 */ /* 0x000f64000c101d00 */
[----:B0-----:R-:W-:Y:S01]  /*7290*/  @P1 SHF.R.U32.HI R3, RZ, R21, R4 ;  /* 0x00000015ff031219 */ /* 0x001fe20000011604 */
[----:B------:R-:W-:Y:S01]  /*72a0*/  IMAD.U32 R4, RZ, RZ, UR8 ;  /* 0x00000008ff047e24 */ /* 0x000fe2000f8e00ff */
[----:B-1----:R-:W5:Y:S02]  /*72b0*/  LD.E.128 R48, desc[UR40][R48.64] ;  /* 0x0000002830307980 */ /* 0x002f64000c101d00 */
[--C-:B------:R-:W-:Y:S01]  /*72c0*/  SHF.R.S32.HI R6, RZ, 0x1f, R3.reuse ;  /* 0x0000001fff067819 */ /* 0x100fe20000011403 */
[----:B------:R-:W-:Y:S01]  /*72d0*/  IMAD.MOV R21, RZ, RZ, -R3 ;  /* 0x000000ffff157224 */ /* 0x000fe200078e0a03 */
[----:B------:R-:W5:Y:S01]  /*72e0*/  LD.E.128 R8, desc[UR40][R10.64] ;  /* 0x000000280a087980 */ /* 0x000f62000c101d00 */
[----:B------:R-:W-:Y:S01]  /*72f0*/  IMAD.U32 R5, RZ, RZ, UR9 ;  /* 0x00000009ff057e24 */ /* 0x000fe2000f8e00ff */
[----:B------:R-:W-:Y:S01]  /*7300*/  ULDC.64 UR8, c[0x0][0xae0] ;  /* 0x0002b80000087ab9 */ /* 0x000fe20000000a00 */
[----:B------:R-:W-:Y:S01]  /*7310*/  IMAD.U32 R5, RZ, RZ, UR4 ;  /* 0x00000004ff057e24 */ /* 0x000fe2000f8e00ff */
[----:B------:R-:W5:Y:S01]  /*7320*/  LD.E.128 R76, desc[UR40][R76.64] ;  /* 0x000000284c4c7980 */ /* 0x000f62000c101d00 */
[----:B------:R-:W-:-:S02]  /*7330*/  IMAD R6, R6, UR8, RZ ;  /* 0x0000000806067c24 */ /* 0x000fc4000f8e02ff */
[----:B------:R-:W-:Y:S01]  /*7340*/  IMAD R21, R80, R21, R20 ;  /* 0x0000001550157224 */ /* 0x000fe200078e0214 */
[----:B------:R-:W5:Y:S01]  /*7350*/  LD.E.128 R72, desc[UR40][R72.64] ;  /* 0x0000002848487980 */ /* 0x000f62000c101d00 */
[C---:B------:R-:W-:Y:S02]  /*7360*/  IMAD R81, R3.reuse, UR9, R6 ;  /* 0x0000000903517c24 */ /* 0x040fe4000f8e0206 */
[----:B------:R-:W-:Y:S01]  /*7370*/  IMAD.WIDE.U32 R4, R3, UR8, R4 ;  /* 0x0000000803047c25 */ /* 0x000fe2000f8e0004 */
[----:B------:R-:W5:Y:S01]  /*7380*/  LD.E.128 R64, desc[UR40][R64.64] ;  /* 0x0000002840407980 */ /* 0x000f62000c101d00 */
[----:B------:R-:W-:Y:S01]  /*7390*/  SHF.R.S32.HI R3, RZ, 0x1f, R21 ;  /* 0x0000001fff037819 */ /* 0x000fe20000011415 */
[----:B------:R-:W-:Y:S02]  /*73a0*/  ULDC.64 UR8, c[0x0][0xad8] ;  /* 0x0002b60000087ab9 */ /* 0x000fe40000000a00 */
[----:B------:R-:W5:Y:S01]  /*73b0*/  LD.E.128 R52, desc[UR40][R52.64] ;  /* 0x0000002834347980 */ /* 0x000f62000c101d00 */
[----:B------:R-:W-:Y:S01]  /*73c0*/  IMAD R87, R87, 0x80, R22 ;  /* 0x0000008057577824 */ /* 0x000fe200078e0216 */
[----:B------:R-:W-:Y:S01]  /*73d0*/  @!PT LDS RZ, [RZ] ;  /* 0x00000000fffff984 */ /* 0x000fe20000000800 */
[----:B------:R-:W-:Y:S01]  /*73e0*/  @!PT LDS RZ, [RZ] ;  /* 0x00000000fffff984 */ /* 0x000fe20000000800 */
[----:B------:R-:W-:Y:S01]  /*73f0*/  @!PT LDS RZ, [RZ] ;  /* 0x00000000fffff984 */ /* 0x000fe20000000800 */
[----:B------:R-:W-:Y:S01]  /*7400*/  @!PT LDS RZ, [RZ] ;  /* 0x00000000fffff984 */ /* 0x000fe20000000800 */
[----:B------:R0:W-:Y:S06]  /*7410*/  MEMBAR.ALL.CTA ;  /* 0x0000000000007992 */ /* 0x0001ec0000008000 */
[----:B0-----:R-:W0:Y:S01]  /*7420*/  FENCE.VIEW.ASYNC.S ;  /* 0x00000000000073c6 */ /* 0x001e220000000000 */
[----:B------:R-:W-:-:S02]  /*7430*/  IMAD.IADD R5, R5, 0x1, R81 ;  /* 0x0000000105057824 */ /* 0x000fc400078e0251 */
[----:B------:R-:W-:Y:S02]  /*7440*/  IMAD R6, R3, UR8, RZ ;  /* 0x0000000803067c24 */ /* 0x000fe4000f8e02ff */
[----:B------:R-:W-:Y:S02]  /*7450*/  VIADD R3, R87, 0x20 ;  /* 0x0000002057037836 */ /* 0x000fe40000000000 */
[C---:B------:R-:W-:Y:S02]  /*7460*/  IMAD R81, R21.reuse, UR9, R6 ;  /* 0x0000000915517c24 */ /* 0x040fe4000f8e0206 */
[----:B------:R-:W-:Y:S01]  /*7470*/  IMAD.WIDE.U32 R4, R21, UR8, R4 ;  /* 0x0000000815047c25 */ /* 0x000fe2000f8e0004 */
[-C--:B------:R-:W-:Y:S01]  /*7480*/  ISETP.GE.AND P1, PT, R3, R84.reuse, PT ;  /* 0x000000540300720c */ /* 0x080fe20003f26270 */
[----:B------:R-:W-:Y:S01]  /*7490*/  ULDC.64 UR8, c[0x0][0xa80] ;  /* 0x0002a00000087ab9 */ /* 0x000fe20000000a00 */
[C---:B------:R-:W-:Y:S01]  /*74a0*/  ISETP.GE.AND P2, PT, R87.reuse, R84, PT ;  /* 0x000000545700720c */ /* 0x040fe20003f46270 */
[----:B------:R-:W-:Y:S01]  /*74b0*/  VIADD R3, R87, 0x40 ;  /* 0x0000004057037836 */ /* 0x000fe20000000000 */
[----:B------:R-:W-:Y:S01]  /*74c0*/  LEA R6, P3, R4, UR8, 0x1 ;  /* 0x0000000804067c11 */ /* 0x000fe2000f8608ff */
[----:B------:R-:W-:-:S02]  /*74d0*/  IMAD.IADD R5, R5, 0x1, R81 ;  /* 0x0000000105057824 */ /* 0x000fc400078e0251 */
[----:B------:R-:W-:Y:S01]  /*74e0*/  VIADD R0, R0, 0x22820 ;  /* 0x0002282000007836 */ /* 0x000fe20000000000 */
[----:B------:R-:W-:Y:S02]  /*74f0*/  ISETP.GE.AND P0, PT, R3, R84, PT ;  /* 0x000000540300720c */ /* 0x000fe40003f06270 */
[----:B------:R-:W-:Y:S02]  /*7500*/  LEA.HI.X R3, R4, UR9, R5, 0x1, P3 ;  /* 0x0000000904037c11 */ /* 0x000fe400098f0c05 */
[----:B------:R-:W-:Y:S01]  /*7510*/  PRMT R0, RZ, 0x654, R0 ;  /* 0x00000654ff007816 */ /* 0x000fe20000000000 */
[----:B0-----:R0:W1:Y:S01]  /*7520*/  SHFL.IDX PT, R85, R6, RZ, 0x181f ;  /* 0x00181fff06557589 */ /* 0x00106200000e0000 */
[----:B------:R-:W-:Y:S02]  /*7530*/  BSSY B1, `(.L_x_400) ;  /* 0x0000015000017945 */ /* 0x000fe40003800000 */
[----:B------:R0:W-:Y:S01]  /*7540*/  SYNCS.ARRIVE.TRANS64.RED.A1T0 RZ, [R0+URZ], RZ ;  /* 0x000000ff00ff79a7 */ /* 0x0001e2000810043f */
[----:B------:R0:W2:Y:S01]  /*7550*/  SHFL.IDX PT, R83, R3, RZ, 0x181f ;  /* 0x00181fff03537589 */ /* 0x0000a200000e0000 */
[----:B------:R-:W-:Y:S05]  /*7560*/  @P2 BRA `(.L_x_401) ;  /* 0x0000000000442947 */ /* 0x000fea0003800000 */
[----:B------:R-:W-:Y:S02]  /*7570*/  ULDC UR4, c[0x0][0xac8] ;  /* 0x0002b20000047ab9 */ /* 0x000fe40000000800 */
[----:B------:R-:W-:Y:S02]  /*7580*/  ISETP.GE.AND P5, PT, R2, UR4, PT ;  /* 0x0000000402007c0c */ /* 0x000fe4000bfa6270 */
[----:B------:R-:W-:Y:S02]  /*7590*/  ISETP.GE.AND P4, PT, R17, UR4, PT ;  /* 0x0000000411007c0c */ /* 0x000fe4000bf86270 */
[----:B------:R-:W-:Y:S02]  /*75a0*/  ISETP.GE.AND P3, PT, R16, UR4, PT ;  /* 0x0000000410007c0c */ /* 0x000fe4000bf66270 */
[----:B------:R-:W-:-:S07]  /*75b0*/  ISETP.GE.AND P2, PT, R18, UR4, PT ;  /* 0x0000000412007c0c */ /* 0x000fce000bf46270 */
[----:B-1----:R-:W-:-:S04]  /*75c0*/  @!P5 LEA R4, P6, R2, R85, 0x1 ;  /* 0x000000550204d211 */ /* 0x002fc800078c08ff */
[----:B--2---:R-:W-:Y:S02]  /*75d0*/  @!P5 LEA.HI.X R5, R2, R83, R208, 0x1, P6 ;  /* 0x000000530205d211 */ /* 0x004fe400030f0cd0 */
[----:B------:R-:W-:-:S03]  /*75e0*/  @!P4 LEA R20, P6, R17, R85, 0x1 ;  /* 0x000000551114c211 */ /* 0x000fc600078c08ff */
[----:B-----5:R3:W-:Y:S01]  /*75f0*/  @!P5 ST.E.128 desc[UR40][R4.64], R12 ;  /* 0x0000000c0400d985 */ /* 0x0207e2000c101d28 */
[----:B------:R-:W-:Y:S02]  /*7600*/  @!P4 LEA.HI.X R21, R17, R83, R207, 0x1, P6 ;  /* 0x000000531115c211 */ /* 0x000fe400030f0ccf */
[----:B------:R-:W-:-:S03]  /*7610*/  @!P3 LEA R80, P6, R16, R85, 0x1 ;  /* 0x000000551050b211 */ /* 0x000fc600078c08ff */
[----:B------:R3:W-:Y:S01]  /*7620*/  @!P4 ST.E.128 desc[UR40][R20.64], R56 ;  /* 0x000000381400c985 */ /* 0x0007e2000c101d28 */
[----:B------:R-:W-:Y:S02]  /*7630*/  @!P3 LEA.HI.X R81, R16, R83, R206, 0x1, P6 ;  /* 0x000000531051b211 */ /* 0x000fe400030f0cce */
[----:B------:R-:W-:-:S03]  /*7640*/  @!P2 LEA R82, P6, R18, R85, 0x1 ;  /* 0x000000551252a211 */ /* 0x000fc600078c08ff */
[----:B------:R3:W-:Y:S01]  /*7650*/  @!P3 ST.E.128 desc[UR40][R80.64], R68 ;  /* 0x000000445000b985 */ /* 0x0007e2000c101d28 */
[----:B------:R-:W-:-:S05]  /*7660*/  @!P2 LEA.HI.X R83, R18, R83, R205, 0x1, P6 ;  /* 0x000000531253a211 */ /* 0x000fca00030f0ccd */
[----:B------:R3:W-:Y:S04]  /*7670*/  @!P2 ST.E.128 desc[UR40][R82.64], R76 ;  /* 0x0000004c5200a985 */ /* 0x0007e8000c101d28 */
.L_x_401:
[----:B------:R-:W-:Y:S05]  /*7680*/  BSYNC B1 ;  /* 0x0000000000017941 */ /* 0x000fea0003800000 */
.L_x_400:
[----:B---3--:R3:W4:Y:S01]  /*7690*/  SHFL.IDX PT, R21, R3, 0x1, 0x181f ;  /* 0x00381f0003157f89 */ /* 0x00872200000e0000 */
[----:B------:R-:W-:Y:S03]  /*76a0*/  BSSY B1, `(.L_x_402) ;  /* 0x0000014000017945 */ /* 0x000fe60003800000 */
[----:B-----5:R3:W0:Y:S01]  /*76b0*/  SHFL.IDX PT, R15, R6, 0x1, 0x181f ;  /* 0x00381f00060f7f89 */ /* 0x02062200000e0000 */
[----:B------:R-:W-:Y:S05]  /*76c0*/  @P1 BRA `(.L_x_403) ;  /* 0x0000000000441947 */ /* 0x000fea0003800000 */
[----:B------:R-:W-:Y:S02]  /*76d0*/  ULDC UR4, c[0x0][0xac8] ;  /* 0x0002b20000047ab9 */ /* 0x000fe40000000800 */
[----:B------:R-:W-:Y:S02]  /*76e0*/  ISETP.GE.AND P4, PT, R2, UR4, PT ;  /* 0x0000000402007c0c */ /* 0x000fe4000bf86270 */
[----:B------:R-:W-:Y:S02]  /*76f0*/  ISETP.GE.AND P3, PT, R17, UR4, PT ;  /* 0x0000000411007c0c */ /* 0x000fe4000bf66270 */
[----:B------:R-:W-:Y:S02]  /*7700*/  ISETP.GE.AND P2, PT, R16, UR4, PT ;  /* 0x0000000410007c0c */ /* 0x000fe4000bf46270 */
[----:B------:R-:W-:-:S07]  /*7710*/  ISETP.GE.AND P1, PT, R18, UR4, PT ;  /* 0x0000000412007c0c */ /* 0x000fce000bf26270 */
[CC--:B0-----:R-:W-:Y:S02]  /*7720*/  @!P4 LEA R4, P6, R2.reuse, R15.reuse, 0x1 ;  /* 0x0000000f0204c211 */ /* 0x0c1fe400078c08ff */
[C---:B------:R-:W-:Y:S02]  /*7730*/  @!P3 LEA R12, P5, R17.reuse, R15, 0x1 ;  /* 0x0000000f110cb211 */ /* 0x040fe400078a08ff */
[----:B----4-:R-:W-:Y:S02]  /*7740*/  @!P4 LEA.HI.X R5, R2, R21, R208, 0x1, P6 ;  /* 0x000000150205c211 */ /* 0x010fe400030f0cd0 */
[----:B------:R-:W-:Y:S02]  /*7750*/  @!P2 LEA R14, P6, R16, R15, 0x1 ;  /* 0x0000000f100ea211 */ /* 0x000fe400078c08ff */
[----:B------:R-:W-:Y:S01]  /*7760*/  @!P3 LEA.HI.X R13, R17, R21, R207, 0x1, P5 ;  /* 0x00000015110db211 */ /* 0x000fe200028f0ccf */
[----:B------:R0:W-:Y:S01]  /*7770*/  @!P4 ST.E.128 desc[UR40][R4.64], R24 ;  /* 0x000000180400c985 */ /* 0x0001e2000c101d28 */
[----:B------:R-:W-:-:S02]  /*7780*/  @!P1 LEA R20, P5, R18, R15, 0x1 ;  /* 0x0000000f12149211 */ /* 0x000fc400078a08ff */
[-C--:B------:R-:W-:Y:S01]  /*7790*/  @!P2 LEA.HI.X R15, R16, R21.reuse, R206, 0x1, P6 ;  /* 0x00000015100fa211 */ /* 0x080fe200030f0cce */
[----:B------:R0:W-:Y:S01]  /*77a0*/  @!P3 ST.E.128 desc[UR40][R12.64], R36 ;  /* 0x000000240c00b985 */ /* 0x0001e2000c101d28 */
[----:B------:R-:W-:-:S03]  /*77b0*/  @!P1 LEA.HI.X R21, R18, R21, R205, 0x1, P5 ;  /* 0x0000001512159211 */ /* 0x000fc600028f0ccd */
[----:B------:R0:W-:Y:S04]  /*77c0*/  @!P2 ST.E.128 desc[UR40][R14.64], R60 ;  /* 0x0000003c0e00a985 */ /* 0x0001e8000c101d28 */
[----:B------:R0:W-:Y:S02]  /*77d0*/  @!P1 ST.E.128 desc[UR40][R20.64], R72 ;  /* 0x0000004814009985 */ /* 0x0001e4000c101d28 */
.L_x_403:
[----:B------:R-:W-:Y:S05]  /*77e0*/  BSYNC B1 ;  /* 0x0000000000017941 */ /* 0x000fea0003800000 */
.L_x_402:
[----:B0---4-:R0:W4:Y:S01]  /*77f0*/  SHFL.IDX PT, R21, R3, 0x2, 0x181f ;  /* 0x00581f0003157f89 */ /* 0x01112200000e0000 */
        /* <DEDUP_REMOVED lines=11> */
[----:B----4-:R-:W-:Y:S02]  /*78b0*/  @!P3 LEA.HI.X R5, R2, R21, R208, 0x1, P6 ;  /* 0x000000150205b211 */ /* 0x010fe400030f0cd0 */
[----:B------:R-:W-:Y:S02]  /*78c0*/  @!P0 LEA R20, P6, R18, R13, 0x1 ;  /* 0x0000000d12148211 */ /* 0x000fe400078c08ff */
[-C--:B------:R-:W-:Y:S01]  /*78d0*/  @!P2 LEA.HI.X R13, R17, R21.reuse, R207, 0x1, P5 ;  /* 0x00000015110da211 */ /* 0x080fe200028f0ccf */
[----:B------:R0:W-:Y:S01]  /*78e0*/  @!P3 ST.E.128 desc[UR40][R4.64], R28 ;  /* 0x0000001c0400b985 */ /* 0x0001e2000c101d28 */
[----:B------:R-:W-:-:S02]  /*78f0*/  @!P1 LEA.HI.X R15, R16, R21, R206, 0x1, P4 ;  /* 0x00000015100f9211 */ /* 0x000fc400020f0cce */
[----:B------:R-:W-:Y:S01]  /*7900*/  @!P0 LEA.HI.X R21, R18, R21, R205, 0x1, P6 ;  /* 0x0000001512158211 */ /* 0x000fe200030f0ccd */
[----:B------:R0:W-:Y:S04]  /*7910*/  @!P2 ST.E.128 desc[UR40][R12.64], R40 ;  /* 0x000000280c00a985 */ /* 0x0001e8000c101d28 */
[----:B------:R0:W-:Y:S04]  /*7920*/  @!P1 ST.E.128 desc[UR40][R14.64], R48 ;  /* 0x000000300e009985 */ /* 0x0001e8000c101d28 */
[----:B------:R0:W-:Y:S02]  /*7930*/  @!P0 ST.E.128 desc[UR40][R20.64], R64 ;  /* 0x0000004014008985 */ /* 0x0001e4000c101d28 */
.L_x_405:
[----:B------:R-:W-:Y:S05]  /*7940*/  BSYNC B1 ;  /* 0x0000000000017941 */ /* 0x000fea0003800000 */
.L_x_404:
[----:B------:R-:W-:Y:S01]  /*7950*/  VIADD R0, R87, 0x60 ;  /* 0x0000006057007836 */ /* 0x000fe20000000000 */
[----:B0--3--:R-:W3:Y:S04]  /*7960*/  SHFL.IDX PT, R3, R3, 0x3, 0x181f ;  /* 0x00781f0003037f89 */ /* 0x009ee800000e0000 */
[----:B------:R-:W-:Y:S01]  /*7970*/  ISETP.GE.AND P0, PT, R0, R84, PT ;  /* 0x000000540000720c */ /* 0x000fe20003f06270 */
[----:B----4-:R4:W0:-:S12]  /*7980*/  SHFL.IDX PT, R21, R6, 0x3, 0x181f ;  /* 0x00781f0006157f89 */ /* 0x01081800000e0000 */
[----:B----4-:R-:W-:Y:S05]  /*7990*/  @P0 BRA `(.L_x_406) ;  /* 0x0000000c00b40947 */ /* 0x010fea0003800000 */
[----:B------:R-:W-:Y:S02]  /*79a0*/  ULDC UR4, c[0x0][0xac8] ;  /* 0x0002b20000047ab9 */ /* 0x000fe40000000800 */
[----:B------:R-:W-:Y:S02]  /*79b0*/  ISETP.GE.AND P3, PT, R2, UR4, PT ;  /* 0x0000000402007c0c */ /* 0x000fe4000bf66270 */
[----:B------:R-:W-:Y:S02]  /*79c0*/  ISETP.GE.AND P4, PT, R17, UR4, PT ;  /* 0x0000000411007c0c */ /* 0x000fe4000bf86270 */
[----:B------:R-:W-:-:S09]  /*79d0*/  ISETP.GE.AND P5, PT, R16, UR4, PT ;  /* 0x0000000410007c0c */ /* 0x000fd2000bfa6270 */
[-C--:B0-----:R-:W-:Y:S02]  /*79e0*/  @!P3 LEA R4, P0, R2, R21.reuse, 0x1 ;  /* 0x000000150204b211 */ /* 0x081fe400078008ff */
[CC--:B------:R-:W-:Y:S02]  /*79f0*/  @!P4 LEA R12, P1, R17.reuse, R21.reuse, 0x1 ;  /* 0x00000015110cc211 */ /* 0x0c0fe400078208ff */
[----:B------:R-:W-:Y:S02]  /*7a00*/  @!P5 LEA R14, P2, R16, R21, 0x1 ;  /* 0x00000015100ed211 */ /* 0x000fe400078408ff */
[-C--:B---3--:R-:W-:Y:S02]  /*7a10*/  @!P3 LEA.HI.X R5, R2, R3.reuse, R208, 0x1, P0 ;  /* 0x000000030205b211 */ /* 0x088fe400000f0cd0 */
[-C--:B------:R-:W-:Y:S02]  /*7a20*/  @!P4 LEA.HI.X R13, R17, R3.reuse, R207, 0x1, P1 ;  /* 0x00000003110dc211 */ /* 0x080fe400008f0ccf */
[----:B------:R-:W-:Y:S01]  /*7a30*/  @!P5 LEA.HI.X R15, R16, R3, R206, 0x1, P2 ;  /* 0x00000003100fd211 */ /* 0x000fe200010f0cce */
[----:B------:R4:W-:Y:S01]  /*7a40*/  @!P3 ST.E.128 desc[UR40][R4.64], R32 ;  /* 0x000000200400b985 */ /* 0x0009e2000c101d28 */
[----:B------:R-:W-:-:S03]  /*7a50*/  ISETP.GE.AND P0, PT, R18, UR4, PT ;  /* 0x0000000412007c0c */ /* 0x000fc6000bf06270 */
[----:B------:R4:W-:Y:S04]  /*7a60*/  @!P4 ST.E.128 desc[UR40][R12.64], R44 ;  /* 0x0000002c0c00c985 */ /* 0x0009e8000c101d28 */
[----:B------:R4:W-:Y:S06]  /*7a70*/  @!P5 ST.E.128 desc[UR40][R14.64], R8 ;  /* 0x000000080e00d985 */ /* 0x0009ec000c101d28 */
[----:B------:R-:W-:Y:S05]  /*7a80*/  @P0 BRA `(.L_x_406) ;  /* 0x0000000c00780947 */ /* 0x000fea0003800000 */
[----:B----4-:R-:W-:-:S04]  /*7a90*/  LEA R4, P0, R18, R21, 0x1 ;  /* 0x0000001512047211 */ /* 0x010fc800078008ff */
[----:B------:R-:W-:-:S05]  /*7aa0*/  LEA.HI.X R5, R18, R3, R205, 0x1, P0 ;  /* 0x0000000312057211 */ /* 0x000fca00000f0ccd */
[----:B------:R0:W-:Y:S01]  /*7ab0*/  ST.E.128 desc[UR40][R4.64], R52 ;  /* 0x0000003404007985 */ /* 0x0001e2000c101d28 */
[----:B------:R-:W-:Y:S05]  /*7ac0*/  BRA `(.L_x_406) ;  /* 0x0000000c00687947 */ /* 0x000fea0003800000 */
.L_x_398:
[----:B------:R-:W-:Y:S01]  /*7ad0*/  ULDC.64 UR8, c[0x0][0xc00] ;  /* 0x0003000000087ab9 */ /* 0x000fe20000000a00 */
[----:B------:R-:W-:Y:S01]  /*7ae0*/  ULDC UR4, c[0x0][0xa88] ;  /* 0x0002a20000047ab9 */ /* 0x000fe20000000800 */
[----:B------:R-:W-:Y:S01]  /*7af0*/  UISETP.NE.U32.AND UP0, UPT, UR8, URZ, UPT ;  /* 0x0000003f0800728c */ /* 0x000fe2000bf05070 */
[----:B------:R-:W0:Y:S03]  /*7b00*/  LDC R13, c[0x0][0xbe8] ;  /* 0x0002fa00ff0d7b82 */ /* 0x000e260000000800 */
[----:B------:R-:W-:-:S03]  /*7b10*/  UISETP.NE.AND.EX UP0, UPT, UR9, URZ, UPT, UP0 ;  /* 0x0000003f0900728c */ /* 0x000fc6000bf05300 */
[----:B------:R-:W-:Y:S02]  /*7b20*/  ULDC.64 UR8, c[0x0][0xc00] ;  /* 0x0003000000087ab9 */ /* 0x000fe40000000a00 */
[----:B------:R-:W-:Y:S01]  /*7b30*/  UIMAD.WIDE UR8, UR46, 0x4, UR8 ;  /* 0x000000042e0878a5 */ /* 0x000fe2000f8e0208 */
[----:B------:R-:W-:-:S05]  /*7b40*/  PLOP3.LUT P2, PT, PT, PT, UP0, 0x80, 0x0 ;  /* 0x000000000000781c */ /* 0x000fca0003f4f008 */
[----:B------:R-:W-:Y:S02]  /*7b50*/  IMAD.U32 R4, RZ, RZ, UR8 ;  /* 0x00000008ff047e24 */ /* 0x000fe4000f8e00ff */
[----:B------:R-:W-:Y:S01]  /*7b60*/  IMAD.U32 R5, RZ, RZ, UR9 ;  /* 0x00000009ff057e24 */ /* 0x000fe2000f8e00ff */
[----:B------:R-:W-:Y:S02]  /*7b70*/  ULDC.64 UR8, c[0x0][0xc08] ;  /* 0x0003020000087ab9 */ /* 0x000fe40000000a00 */
[----:B------:R-:W-:-:S03]  /*7b80*/  UISETP.NE.U32.AND UP1, UPT, UR8, URZ, UPT ;  /* 0x0000003f0800728c */ /* 0x000fc6000bf25070 */
[----:B------:R-:W2:Y:S01]  /*7b90*/  @P2 LDG.E R3, desc[UR40][R4.64] ;  /* 0x0000002804032981 */ /* 0x000ea2000c1e1900 */
[----:B------:R-:W-:Y:S01]  /*7ba0*/  UISETP.NE.AND.EX UP1, UPT, UR9, URZ, UPT, UP1 ;  /* 0x0000003f0900728c */ /* 0x000fe2000bf25310 */
[----:B------:R-:W-:-:S05]  /*7bb0*/  IMAD.U32 R0, RZ, RZ, UR4 ;  /* 0x00000004ff007e24 */ /* 0x000fca000f8e00ff */
[----:B------:R-:W-:-:S05]  /*7bc0*/  PLOP3.LUT P3, PT, PT, PT, UP1, 0x80, 0x0 ;  /* 0x000000000000781c */ /* 0x000fca0003f6f018 */
[----:B------:R-:W-:Y:S02]  /*7bd0*/  @UP1 ULDC.64 UR8, c[0x0][0xc08] ;  /* 0x0003020000081ab9 */ /* 0x000fe40000000a00 */
[----:B------:R-:W-:-:S06]  /*7be0*/  @UP1 UIMAD.WIDE UR8, UR46, 0x4, UR8 ;  /* 0x000000042e0818a5 */ /* 0x000fcc000f8e0208 */
[----:B------:R-:W-:Y:S02]  /*7bf0*/  IMAD.U32 R8, RZ, RZ, UR8 ;  /* 0x00000008ff087e24 */ /* 0x000fe4000f8e00ff */
[----:B------:R-:W-:-:S05]  /*7c00*/  IMAD.U32 R9, RZ, RZ, UR9 ;  /* 0x00000009ff097e24 */ /* 0x000fca000f8e00ff */
[----:B------:R1:W5:Y:S01]  /*7c10*/  @P3 LDG.E R0, desc[UR40][R8.64] ;  /* 0x0000002808003981 */ /* 0x000362000c1e1900 */
[----:B0-----:R-:W-:Y:S01]  /*7c20*/  ISETP.NE.AND P0, PT, R13, 0x1, PT ;  /* 0x000000010d00780c */ /* 0x001fe20003f05270 */
[----:B------:R-:W-:Y:S01]  /*7c30*/  UMOV UR4, URZ ;  /* 0x0000003f00047c82 */ /* 0x000fe20008000000 */
[----:B------:R-:W-:Y:S01]  /*7c40*/  USHF.R.S32.HI UR11, URZ, 0x1f, UR43 ;  /* 0x0000001f3f0b7899 */ /* 0x000fe2000801142b */
[----:B------:R-:W-:-:S10]  /*7c50*/  ISETP.GE.AND P1, PT, R209, 0x80, PT ;  /* 0x00000080d100780c */ /* 0x000fd40003f26270 */
[----:B------:R-:W0:Y:S01]  /*7c60*/  @P0 LDC R11, c[0x0][0xbec] ;  /* 0x0002fb00ff0b0b82 */ /* 0x000e220000000800 */
[----:B--2---:R-:W-:-:S13]  /*7c70*/  @P2 R2UR UR4, R3 ;  /* 0x00000000030422ca */ /* 0x004fda00000e0000 */
[----:B------:R-:W-:Y:S01]  /*7c80*/  USHF.R.S32.HI UR10, URZ, 0x1f, UR4 ;  /* 0x0000001f3f0a7899 */ /* 0x000fe20008011404 */
[----:B01----:R-:W-:Y:S11]  /*7c90*/  @P3 BRA `(.L_x_407) ;  /* 0x0000000000103947 */ /* 0x003ff60003800000 */
[----:B------:R-:W-:Y:S05]  /*7ca0*/  @!P2 BRA `(.L_x_407) ;  /* 0x00000000000ca947 */ /* 0x000fea0003800000 */
[----:B------:R-:W2:Y:S04]  /*7cb0*/  LDG.E R3, desc[UR40][R4.64] ;  /* 0x0000002804037981 */ /* 0x000ea8000c1e1900 */
[----:B-----5:R-:W2:Y:S02]  /*7cc0*/  LDG.E R0, desc[UR40][R4.64+0x4] ;  /* 0x0000042804007981 */ /* 0x020ea4000c1e1900 */
[----:B--2---:R-:W-:-:S07]  /*7cd0*/  IMAD.IADD R0, R0, 0x1, -R3 ;  /* 0x0000000100007824 */ /* 0x004fce00078e0a03 */
.L_x_407:
[----:B------:R-:W-:Y:S01]  /*7ce0*/  USEL UR46, UR46, URZ, !UP0 ;  /* 0x0000003f2e2e7287 */ /* 0x000fe2000c000000 */
[----:B------:R-:W-:Y:S01]  /*7cf0*/  BSSY B1, `(.L_x_408) ;  /* 0x000002d000017945 */ /* 0x000fe20003800000 */
[----:B------:R-:W-:-:S03]  /*7d00*/  USEL UR45, UR45, URZ, !UP0 ;  /* 0x0000003f2d2d7287 */ /* 0x000fc6000c000000 */
[----:B------:R-:W-:Y:S09]  /*7d10*/  @P1 BRA `(.L_x_409) ;  /* 0x0000000000a81947 */ /* 0x000ff20003800000 */
[----:B------:R-:W0:Y:S01]  /*7d20*/  S2R R4, SR_TID.X ;  /* 0x0000000000047919 */ /* 0x000e220000002100 */
[----:B------:R-:W1:Y:S01]  /*7d30*/  LDC R6, c[0x0][0xbe8] ;  /* 0x0002fa00ff067b82 */ /* 0x000e620000000800 */
[----:B------:R-:W-:-:S04]  /*7d40*/  IMAD.U32 R3, RZ, RZ, UR44 ;  /* 0x0000002cff037e24 */ /* 0x000fc8000f8e00ff */
[----:B0-----:R-:W-:Y:S02]  /*7d50*/  IMAD R3, R3, 0x80, R4 ;  /* 0x0000008003037824 */ /* 0x001fe400078e0204 */
[----:B-1---5:R-:W-:Y:S02]  /*7d60*/  IMAD R4, R0, R6, RZ ;  /* 0x0000000600047224 */ /* 0x022fe400078e02ff */
[----:B------:R-:W-:-:S05]  /*7d70*/  VIADD R5, R3, 0xffffff80 ;  /* 0xffffff8003057836 */ /* 0x000fca0000000000 */
[----:B------:R-:W-:-:S13]  /*7d80*/  ISETP.GE.AND P1, PT, R5, R4, PT ;  /* 0x000000040500720c */ /* 0x000fda0003f26270 */
[----:B------:R-:W-:Y:S05]  /*7d90*/  @P1 BRA `(.L_x_409) ;  /* 0x0000000000881947 */ /* 0x000fea0003800000 */
[----:B------:R-:W-:Y:S01]  /*7da0*/  ISETP.NE.AND P1, PT, R6, 0x1, PT ;  /* 0x000000010600780c */ /* 0x000fe20003f25270 */
[----:B------:R-:W-:Y:S01]  /*7db0*/  ULDC.64 UR12, c[0x0][0xb90] ;  /* 0x0002e400000c7ab9 */ /* 0x000fe20000000a00 */
[----:B------:R-:W-:Y:S01]  /*7dc0*/  UMOV UR8, UR4 ;  /* 0x0000000400087c82 */ /* 0x000fe20008000000 */
[----:B------:R-:W-:Y:S01]  /*7dd0*/  UIMAD UR7, UR11, UR12, URZ ;  /* 0x0000000c0b0772a4 */ /* 0x000fe2000f8e023f */
[----:B------:R-:W-:Y:S02]  /*7de0*/  UMOV UR9, UR10 ;  /* 0x0000000a00097c82 */ /* 0x000fe40008000000 */
[----:B------:R-:W-:Y:S02]  /*7df0*/  UIMAD.WIDE.U32 UR8, UR43, UR12, UR8 ;  /* 0x0000000c2b0872a5 */ /* 0x000fe4000f8e0008 */
[----:B------:R-:W-:-:S03]  /*7e00*/  UIMAD UR7, UR43, UR13, UR7 ;  /* 0x0000000d2b0772a4 */ /* 0x000fc6000f8e0207 */
[----:B------:R-:W-:Y:S02]  /*7e10*/  ULDC.64 UR12, c[0x0][0xb98] ;  /* 0x0002e600000c7ab9 */ /* 0x000fe40000000a00 */
[----:B------:R-:W0:Y:S01]  /*7e20*/  @P1 LDC R4, c[0x0][0xbec] ;  /* 0x0002fb00ff041b82 */ /* 0x000e220000000800 */
[----:B------:R-:W-:Y:S02]  /*7e30*/  UIADD3 UR9, UR9, UR7, URZ ;  /* 0x0000000709097290 */ /* 0x000fe4000fffe03f */
[----:B------:R-:W-:Y:S02]  /*7e40*/  UIMAD UR7, UR45, UR12, URZ ;  /* 0x0000000c2d0772a4 */ /* 0x000fe4000f8e023f */
[----:B------:R-:W-:Y:S02]  /*7e50*/  UIMAD.WIDE.U32 UR8, UR46, UR12, UR8 ;  /* 0x0000000c2e0872a5 */ /* 0x000fe4000f8e0008 */
[----:B------:R-:W-:Y:S01]  /*7e60*/  UIMAD UR7, UR46, UR13, UR7 ;  /* 0x0000000d2e0772a4 */ /* 0x000fe2000f8e0207 */
[----:B------:R-:W1:Y:S02]  /*7e70*/  @P1 LDC R8, c[0x0][0xbf0] ;  /* 0x0002fc00ff081b82 */ /* 0x000e640000000800 */
[----:B------:R-:W-:Y:S01]  /*7e80*/  ULDC.64 UR12, c[0x0][0xb88] ;  /* 0x0002e200000c7ab9 */ /* 0x000fe20000000a00 */
[----:B0-----:R-:W-:-:S04]  /*7e90*/  @P1 IMAD.HI.U32 R3, R5, R4, RZ ;  /* 0x0000000405031227 */ /* 0x001fc800078e00ff */
[----:B------:R-:W-:Y:S01]  /*7ea0*/  IMAD.MOV.U32 R4, RZ, RZ, R5 ;  /* 0x000000ffff047224 */ /* 0x000fe200078e0005 */
[----:B-1----:R-:W-:Y:S01]  /*7eb0*/  @P1 SHF.R.U32.HI R4, RZ, R8, R3 ;  /* 0x00000008ff041219 */ /* 0x002fe20000011603 */
[----:B------:R-:W-:-:S04]  /*7ec0*/  IMAD.U32 R8, RZ, RZ, UR7 ;  /* 0x00000007ff087e24 */ /* 0x000fc8000f8e00ff */
[----:B------:R-:W-:-:S04]  /*7ed0*/  IMAD.MOV R3, RZ, RZ, -R4 ;  /* 0x000000ffff037224 */ /* 0x000fc800078e0a04 */
[----:B------:R-:W-:Y:S01]  /*7ee0*/  IMAD R3, R6, R3, R5 ;  /* 0x0000000306037224 */ /* 0x000fe200078e0205 */
[----:B------:R-:W-:Y:S02]  /*7ef0*/  SHF.R.S32.HI R5, RZ, 0x1f, R4 ;  /* 0x0000001fff057819 */ /* 0x000fe40000011404 */
[----:B------:R-:W-:Y:S02]  /*7f00*/  IADD3 R4, P1, R4, UR8, RZ ;  /* 0x0000000804047c10 */ /* 0x000fe4000ff3e0ff */
[----:B------:R-:W-:Y:S02]  /*7f10*/  SHF.R.S32.HI R6, RZ, 0x1f, R3 ;  /* 0x0000001fff067819 */ /* 0x000fe40000011403 */
[----:B------:R-:W-:Y:S01]  /*7f20*/  IADD3.X R5, R5, UR9, R8, P1, !PT ;  /* 0x0000000905057c10 */ /* 0x000fe20008ffe408 */
[----:B------:R-:W-:Y:S02]  /*7f30*/  ULDC.64 UR8, c[0x0][0xb50] ;  /* 0x0002d40000087ab9 */ /* 0x000fe40000000a00 */
[----:B------:R-:W-:-:S02]  /*7f40*/  IMAD R6, R6, UR12, RZ ;  /* 0x0000000c06067c24 */ /* 0x000fc4000f8e02ff */
[----:B------:R-:W-:-:S04]  /*7f50*/  IMAD.WIDE.U32 R4, R3, UR12, R4 ;  /* 0x0000000c03047c25 */ /* 0x000fc8000f8e0004 */
[----:B------:R-:W-:Y:S01]  /*7f60*/  IMAD R9, R3, UR13, R6 ;  /* 0x0000000d03097c24 */ /* 0x000fe2000f8e0206 */
[----:B------:R-:W-:-:S03]  /*7f70*/  LEA R8, P1, R4, UR8, 0x2 ;  /* 0x0000000804087c11 */ /* 0x000fc6000f8210ff */
[----:B------:R-:W-:-:S05]  /*7f80*/  IMAD.IADD R3, R5, 0x1, R9 ;  /* 0x0000000105037824 */ /* 0x000fca00078e0209 */
[----:B------:R-:W-:Y:S01]  /*7f90*/  LEA.HI.X R9, R4, UR9, R3, 0x2, P1 ;  /* 0x0000000904097c11 */ /* 0x000fe200088f1403 */
[----:B------:R-:W-:-:S05]  /*7fa0*/  IMAD.MOV.U32 R3, RZ, RZ, -0x800000 ;  /* 0xff800000ff037424 */ /* 0x000fca00078e00ff */
[----:B------:R0:W-:Y:S02]  /*7fb0*/  STG.E desc[UR40][R8.64], R3 ;  /* 0x0000000308007986 */ /* 0x0001e4000c101928 */
.L_x_409:
[----:B------:R-:W-:Y:S05]  /*7fc0*/  BSYNC B1 ;  /* 0x0000000000017941 */ /* 0x000fea0003800000 */
.L_x_408:
[----:B------:R-:W1:Y:S01]  /*7fd0*/  @P0 LDC R5, c[0x0][0xbf0] ;  /* 0x0002fc00ff050b82 */ /* 0x000e620000000800 */
[----:B------:R-:W-:Y:S01]  /*7fe0*/  ULDC.64 UR12, c[0x0][0xaa0] ;  /* 0x0002a800000c7ab9 */ /* 0x000fe20000000a00 */
[----:B0-----:R-:W-:Y:S01]  /*7ff0*/  IMAD R3, R19, 0x20, R22 ;  /* 0x0000002013037824 */ /* 0x001fe200078e0216 */
[----:B------:R-:W-:Y:S01]  /*8000*/  UIMAD UR7, UR10, UR12, URZ ;  /* 0x0000000c0a0772a4 */ /* 0x000fe2000f8e023f */
[----:B------:R-:W-:Y:S01]  /*8010*/  IMAD.U32 R8, RZ, RZ, UR44 ;  /* 0x0000002cff087e24 */ /* 0x000fe2000f8e00ff */
[----:B------:R-:W-:Y:S01]  /*8020*/  UIMAD.WIDE.U32 UR8, UR4, UR12, URZ ;  /* 0x0000000c040872a5 */ /* 0x000fe2000f8e003f */
[----:B------:R-:W-:Y:S01]  /*8030*/  IMAD.U32 R15, RZ, RZ, UR44 ;  /* 0x0000002cff0f7e24 */ /* 0x000fe2000f8e00ff */
[----:B------:R-:W-:Y:S01]  /*8040*/  UIMAD UR7, UR4, UR13, UR7 ;  /* 0x0000000d040772a4 */ /* 0x000fe2000f8e0207 */
[----:B------:R-:W-:Y:S01]  /*8050*/  IMAD R8, R8, 0x80, R3 ;  /* 0x0000008008087824 */ /* 0x000fe200078e0203 */
[----:B------:R-:W-:Y:S01]  /*8060*/  BSSY B1, `(.L_x_410) ;  /* 0x000003e000017945 */ /* 0x000fe20003800000 */
[----:B------:R-:W-:Y:S01]  /*8070*/  ULDC.64 UR12, c[0x0][0xae8] ;  /* 0x0002ba00000c7ab9 */ /* 0x000fe20000000a00 */
[----:B------:R-:W-:Y:S01]  /*8080*/  UIADD3 UR9, UR9, UR7, URZ ;  /* 0x0000000709097290 */ /* 0x000fe2000fffe03f */
[----:B------:R-:W-:Y:S01]  /*8090*/  @P0 IMAD.HI.U32 R4, R8, R11, RZ ;  /* 0x0000000b08040227 */ /* 0x000fe200078e00ff */
[----:B------:R-:W-:-:S02]  /*80a0*/  UIMAD UR4, UR11, UR12, URZ ;  /* 0x0000000c0b0472a4 */ /* 0x000fc4000f8e023f */
[----:B------:R-:W-:Y:S01]  /*80b0*/  UIMAD.WIDE.U32 UR8, UR43, UR12, UR8 ;  /* 0x0000000c2b0872a5 */ /* 0x000fe2000f8e0008 */
[----:B------:R-:W-:Y:S01]  /*80c0*/  IMAD.MOV.U32 R3, RZ, RZ, R8 ;  /* 0x000000ffff037224 */ /* 0x000fe200078e0008 */
[----:B------:R-:W-:Y:S01]  /*80d0*/  UIMAD UR4, UR43, UR13, UR4 ;  /* 0x0000000d2b0472a4 */ /* 0x000fe2000f8e0204 */
[----:B------:R-:W-:-:S03]  /*80e0*/  ULDC.64 UR10, c[0x0][0xaf0] ;  /* 0x0002bc00000a7ab9 */ /* 0x000fc60000000a00 */
[----:B------:R-:W-:Y:S02]  /*80f0*/  UIADD3 UR9, UR9, UR4, URZ ;  /* 0x0000000409097290 */ /* 0x000fe4000fffe03f */
[----:B------:R-:W-:Y:S01]  /*8100*/  UIMAD UR4, UR45, UR10, URZ ;  /* 0x0000000a2d0472a4 */ /* 0x000fe2000f8e023f */
[----:B-1----:R-:W-:Y:S01]  /*8110*/  @P0 SHF.R.U32.HI R3, RZ, R5, R4 ;  /* 0x00000005ff030219 */ /* 0x002fe20000011604 */
[----:B------:R-:W-:Y:S02]  /*8120*/  UIMAD.WIDE.U32 UR8, UR46, UR10, UR8 ;  /* 0x0000000a2e0872a5 */ /* 0x000fe4000f8e0008 */
[----:B------:R-:W-:Y:S01]  /*8130*/  UIMAD UR4, UR46, UR11, UR4 ;  /* 0x0000000b2e0472a4 */ /* 0x000fe2000f8e0204 */
[--C-:B------:R-:W-:Y:S01]  /*8140*/  SHF.R.S32.HI R4, RZ, 0x1f, R3.reuse ;  /* 0x0000001fff047819 */ /* 0x100fe20000011403 */
[----:B------:R-:W-:Y:S01]  /*8150*/  IMAD.MOV R9, RZ, RZ, -R3 ;  /* 0x000000ffff097224 */ /* 0x000fe200078e0a03 */
[----:B------:R-:W-:Y:S01]  /*8160*/  ULDC.64 UR10, c[0x0][0xae0] ;  /* 0x0002b800000a7ab9 */ /* 0x000fe20000000a00 */
[----:B------:R-:W-:-:S02]  /*8170*/  UIADD3 UR4, UR9, UR4, URZ ;  /* 0x0000000409047290 */ /* 0x000fc4000fffe03f */
[----:B------:R-:W-:Y:S02]  /*8180*/  IMAD.U32 R5, RZ, RZ, UR9 ;  /* 0x00000009ff057e24 */ /* 0x000fe4000f8e00ff */
[----:B------:R-:W-:Y:S02]  /*8190*/  IMAD R6, R4, UR10, RZ ;  /* 0x0000000a04067c24 */ /* 0x000fe4000f8e02ff */
[----:B------:R-:W-:Y:S01]  /*81a0*/  IMAD.U32 R4, RZ, RZ, UR8 ;  /* 0x00000008ff047e24 */ /* 0x000fe2000f8e00ff */
[----:B------:R-:W-:Y:S01]  /*81b0*/  ULDC.64 UR8, c[0x0][0xad8] ;  /* 0x0002b60000087ab9 */ /* 0x000fe20000000a00 */
[----:B------:R-:W-:Y:S02]  /*81c0*/  IMAD.U32 R5, RZ, RZ, UR4 ;  /* 0x00000004ff057e24 */ /* 0x000fe4000f8e00ff */
[----:B------:R-:W-:Y:S02]  /*81d0*/  IMAD R9, R13, R9, R8 ;  /* 0x000000090d097224 */ /* 0x000fe400078e0208 */
[----:B------:R-:W-:-:S02]  /*81e0*/  IMAD R11, R3, UR11, R6 ;  /* 0x0000000b030b7c24 */ /* 0x000fc4000f8e0206 */
[----:B------:R-:W-:Y:S01]  /*81f0*/  IMAD.WIDE.U32 R4, R3, UR10, R4 ;  /* 0x0000000a03047c25 */ /* 0x000fe2000f8e0004 */
[----:B------:R-:W-:-:S03]  /*8200*/  SHF.R.S32.HI R3, RZ, 0x1f, R9 ;  /* 0x0000001fff037819 */ /* 0x000fc60000011409 */
[----:B------:R-:W-:Y:S02]  /*8210*/  IMAD.IADD R5, R5, 0x1, R11 ;  /* 0x0000000105057824 */ /* 0x000fe400078e020b */
[----:B------:R-:W-:Y:S02]  /*8220*/  IMAD R6, R3, UR8, RZ ;  /* 0x0000000803067c24 */ /* 0x000fe4000f8e02ff */
[----:B------:R-:W-:Y:S02]  /*8230*/  IMAD R8, R15, 0x80, R22 ;  /* 0x000000800f087824 */ /* 0x000fe400078e0216 */
[----:B-----5:R-:W-:Y:S02]  /*8240*/  IMAD R13, R0, R13, RZ ;  /* 0x0000000d000d7224 */ /* 0x020fe400078e02ff */
[C---:B------:R-:W-:Y:S02]  /*8250*/  IMAD R3, R9.reuse, UR9, R6 ;  /* 0x0000000909037c24 */ /* 0x040fe4000f8e0206 */
[----:B------:R-:W-:Y:S01]  /*8260*/  IMAD.WIDE.U32 R4, R9, UR8, R4 ;  /* 0x0000000809047c25 */ /* 0x000fe2000f8e0004 */
[----:B------:R-:W-:Y:S01]  /*8270*/  ISETP.GE.AND P2, PT, R8, R13, PT ;  /* 0x0000000d0800720c */ /* 0x000fe20003f46270 */
[----:B------:R-:W-:-:S02]  /*8280*/  ULDC.64 UR8, c[0x0][0xa80] ;  /* 0x0002a00000087ab9 */ /* 0x000fc40000000a00 */
[----:B------:R-:W-:Y:S01]  /*8290*/  IMAD.IADD R3, R5, 0x1, R3 ;  /* 0x0000000105037824 */ /* 0x000fe200078e0203 */
[----:B------:R-:W-:Y:S01]  /*82a0*/  LEA R6, P3, R4, UR8, 0x1 ;  /* 0x0000000804067c11 */ /* 0x000fe2000f8608ff */
[----:B------:R-:W-:-:S03]  /*82b0*/  VIADD R0, R8, 0x20 ;  /* 0x0000002008007836 */ /* 0x000fc60000000000 */
[----:B------:R-:W-:Y:S01]  /*82c0*/  LEA.HI.X R3, R4, UR9, R3, 0x1, P3 ;  /* 0x0000000904037c11 */ /* 0x000fe200098f0c03 */
[----:B------:R0:W1:Y:S01]  /*82d0*/  SHFL.IDX PT, R9, R6, RZ, 0x181f ;  /* 0x00181fff06097589 */ /* 0x00006200000e0000 */
[-C--:B------:R-:W-:Y:S01]  /*82e0*/  ISETP.GE.AND P1, PT, R0, R13.reuse, PT ;  /* 0x0000000d0000720c */ /* 0x080fe20003f26270 */
[----:B------:R-:W-:Y:S02]  /*82f0*/  VIADD R0, R8, 0x40 ;  /* 0x0000004008007836 */ /* 0x000fe40000000000 */
[----:B------:R0:W2:Y:S03]  /*8300*/  SHFL.IDX PT, R5, R3, RZ, 0x181f ;  /* 0x00181fff03057589 */ /* 0x0000a600000e0000 */
[----:B------:R-:W-:Y:S01]  /*8310*/  ISETP.GE.AND P0, PT, R0, R13, PT ;  /* 0x0000000d0000720c */ /* 0x000fe20003f06270 */
[----:B------:R-:W-:-:S12]  /*8320*/  @P2 BRA `(.L_x_411) ;  /* 0x0000000000442947 */ /* 0x000fd80003800000 */
        /* <DEDUP_REMOVED lines=8> */
[----:B------:R3:W-:Y:S01]  /*83b0*/  @!P5 ST.E.128 desc[UR40][R10.64], RZ ;  /* 0x000000ff0a00d985 */ /* 0x0007e2000c101d28 */
[----:B------:R-:W-:Y:S02]  /*83c0*/  @!P4 LEA.HI.X R15, R17, R5, R207, 0x1, P6 ;  /* 0x00000005110fc211 */ /* 0x000fe400030f0ccf */
[----:B------:R-:W-:-:S03]  /*83d0*/  @!P3 LEA R20, P6, R16, R9, 0x1 ;  /* 0x000000091014b211 */ /* 0x000fc600078c08ff */
[----:B------:R3:W-:Y:S01]  /*83e0*/  @!P4 ST.E.128 desc[UR40][R14.64], RZ ;  /* 0x000000ff0e00c985 */ /* 0x0007e2000c101d28 */
[----:B------:R-:W-:Y:S02]  /*83f0*/  @!P3 LEA.HI.X R21, R16, R5, R206, 0x1, P6 ;  /* 0x000000051015b211 */ /* 0x000fe400030f0cce */
[----:B------:R-:W-:-:S03]  /*8400*/  @!P2 LEA R4, P6, R18, R9, 0x1 ;  /* 0x000000091204a211 */ /* 0x000fc600078c08ff */
[----:B------:R3:W-:Y:S01]  /*8410*/  @!P3 ST.E.128 desc[UR40][R20.64], RZ ;  /* 0x000000ff1400b985 */ /* 0x0007e2000c101d28 */
[----:B------:R-:W-:-:S05]  /*8420*/  @!P2 LEA.HI.X R5, R18, R5, R205, 0x1, P6 ;  /* 0x000000051205a211 */ /* 0x000fca00030f0ccd */
[----:B------:R3:W-:Y:S04]  /*8430*/  @!P2 ST.E.128 desc[UR40][R4.64], RZ ;  /* 0x000000ff0400a985 */ /* 0x0007e8000c101d28 */
.L_x_411:
[----:B------:R-:W-:Y:S05]  /*8440*/  BSYNC B1 ;  /* 0x0000000000017941 */ /* 0x000fea0003800000 */
.L_x_410:
[----:B--23--:R2:W3:Y:S01]  /*8450*/  SHFL.IDX PT, R5, R3, 0x1, 0x181f ;  /* 0x00381f0003057f89 */ /* 0x00c4e200000e0000 */
[----:B------:R-:W-:Y:S03]  /*8460*/  BSSY B1, `(.L_x_412) ;  /* 0x0000014000017945 */ /* 0x000fe60003800000 */
[----:B-1----:R2:W1:Y:S01]  /*8470*/  SHFL.IDX PT, R9, R6, 0x1, 0x181f ;  /* 0x00381f0006097f89 */ /* 0x00246200000e0000 */
[----:B------:R-:W-:Y:S05]  /*8480*/  @P1 BRA `(.L_x_413) ;  /* 0x0000000000441947 */ /* 0x000fea0003800000 */
[----:B------:R-:W-:Y:S02]  /*8490*/  ULDC UR4, c[0x0][0xac8] ;  /* 0x0002b20000047ab9 */ /* 0x000fe40000000800 */
[----:B------:R-:W-:Y:S02]  /*84a0*/  ISETP.GE.AND P4, PT, R2, UR4, PT ;  /* 0x0000000402007c0c */ /* 0x000fe4000bf86270 */
[----:B------:R-:W-:Y:S02]  /*84b0*/  ISETP.GE.AND P3, PT, R17, UR4, PT ;  /* 0x0000000411007c0c */ /* 0x000fe4000bf66270 */
[----:B------:R-:W-:Y:S02]  /*84c0*/  ISETP.GE.AND P2, PT, R16, UR4, PT ;  /* 0x0000000410007c0c */ /* 0x000fe4000bf46270 */
[----:B------:R-:W-:-:S07]  /*84d0*/  ISETP.GE.AND P1, PT, R18, UR4, PT ;  /* 0x0000000412007c0c */ /* 0x000fce000bf26270 */
[CC--:B-1----:R-:W-:Y:S02]  /*84e0*/  @!P4 LEA R10, P6, R2.reuse, R9.reuse, 0x1 ;  /* 0x00000009020ac211 */ /* 0x0c2fe400078c08ff */
[C---:B------:R-:W-:Y:S02]  /*84f0*/  @!P3 LEA R14, P5, R17.reuse, R9, 0x1 ;  /* 0x00000009110eb211 */ /* 0x040fe400078a08ff */
[----:B---3--:R-:W-:Y:S02]  /*8500*/  @!P4 LEA.HI.X R11, R2, R5, R208, 0x1, P6 ;  /* 0x00000005020bc211 */ /* 0x008fe400030f0cd0 */
[----:B------:R-:W-:Y:S02]  /*8510*/  @!P2 LEA R20, P6, R16, R9, 0x1 ;  /* 0x000000091014a211 */ /* 0x000fe400078c08ff */
[----:B------:R-:W-:Y:S01]  /*8520*/  @!P3 LEA.HI.X R15, R17, R5, R207, 0x1, P5 ;  /* 0x00000005110fb211 */ /* 0x000fe200028f0ccf */
[----:B------:R4:W-:Y:S01]  /*8530*/  @!P4 ST.E.128 desc[UR40][R10.64], RZ ;  /* 0x000000ff0a00c985 */ /* 0x0009e2000c101d28 */
[----:B------:R-:W-:-:S02]  /*8540*/  @!P1 LEA R4, P5, R18, R9, 0x1 ;  /* 0x0000000912049211 */ /* 0x000fc400078a08ff */
[-C--:B------:R-:W-:Y:S01]  /*8550*/  @!P2 LEA.HI.X R21, R16, R5.reuse, R206, 0x1, P6 ;  /* 0x000000051015a211 */ /* 0x080fe200030f0cce */
[----:B------:R4:W-:Y:S01]  /*8560*/  @!P3 ST.E.128 desc[UR40][R14.64], RZ ;  /* 0x000000ff0e00b985 */ /* 0x0009e2000c101d28 */
[----:B------:R-:W-:-:S03]  /*8570*/  @!P1 LEA.HI.X R5, R18, R5, R205, 0x1, P5 ;  /* 0x0000000512059211 */ /* 0x000fc600028f0ccd */
[----:B------:R4:W-:Y:S04]  /*8580*/  @!P2 ST.E.128 desc[UR40][R20.64], RZ ;  /* 0x000000ff1400a985 */ /* 0x0009e8000c101d28 */
[----:B------:R4:W-:Y:S02]  /*8590*/  @!P1 ST.E.128 desc[UR40][R4.64], RZ ;  /* 0x000000ff04009985 */ /* 0x0009e4000c101d28 */
.L_x_413:
[----:B------:R-:W-:Y:S05]  /*85a0*/  BSYNC B1 ;  /* 0x0000000000017941 */ /* 0x000fea0003800000 */
.L_x_412:
[----:B---34-:R3:W4:Y:S01]  /*85b0*/  SHFL.IDX PT, R5, R3, 0x2, 0x181f ;  /* 0x00581f0003057f89 */ /* 0x01872200000e0000 */
        /* <DEDUP_REMOVED lines=8> */
[-C--:B-1----:R-:W-:Y:S02]  /*8640*/  @!P3 LEA R10, P6, R2, R9.reuse, 0x1 ;  /* 0x00000009020ab211 */ /* 0x082fe400078c08ff */
[CC--:B------:R-:W-:Y:S02]  /*8650*/  @!P2 LEA R14, P5, R17.reuse, R9.reuse, 0x1 ;  /* 0x00000009110ea211 */ /* 0x0c0fe400078a08ff */
[----:B------:R-:W-:Y:S02]  /*8660*/  @!P1 LEA R20, P4, R16, R9, 0x1 ;  /* 0x0000000910149211 */ /* 0x000fe400078808ff */
[----:B----4-:R-:W-:Y:S02]  /*8670*/  @!P3 LEA.HI.X R11, R2, R5, R208, 0x1, P6 ;  /* 0x00000005020bb211 */ /* 0x010fe400030f0cd0 */
[----:B------:R-:W-:Y:S02]  /*8680*/  @!P0 LEA R4, P6, R18, R9, 0x1 ;  /* 0x0000000912048211 */ /* 0x000fe400078c08ff */
[-C--:B------:R-:W-:Y:S01]  /*8690*/  @!P2 LEA.HI.X R15, R17, R5.reuse, R207, 0x1, P5 ;  /* 0x00000005110fa211 */ /* 0x080fe200028f0ccf */
[----:B------:R1:W-:Y:S01]  /*86a0*/  @!P3 ST.E.128 desc[UR40][R10.64], RZ ;  /* 0x000000ff0a00b985 */ /* 0x0003e2000c101d28 */
[----:B------:R-:W-:-:S02]  /*86b0*/  @!P1 LEA.HI.X R21, R16, R5, R206, 0x1, P4 ;  /* 0x0000000510159211 */ /* 0x000fc400020f0cce */
[----:B------:R-:W-:Y:S01]  /*86c0*/  @!P0 LEA.HI.X R5, R18, R5, R205, 0x1, P6 ;  /* 0x0000000512058211 */ /* 0x000fe200030f0ccd */
[----:B------:R1:W-:Y:S04]  /*86d0*/  @!P2 ST.E.128 desc[UR40][R14.64], RZ ;  /* 0x000000ff0e00a985 */ /* 0x0003e8000c101d28 */
[----:B------:R1:W-:Y:S04]  /*86e0*/  @!P1 ST.E.128 desc[UR40][R20.64], RZ ;  /* 0x000000ff14009985 */ /* 0x0003e8000c101d28 */
[----:B------:R1:W-:Y:S02]  /*86f0*/  @!P0 ST.E.128 desc[UR40][R4.64], RZ ;  /* 0x000000ff04008985 */ /* 0x0003e4000c101d28 */
.L_x_415:
[----:B------:R-:W-:Y:S05]  /*8700*/  BSYNC B1 ;  /* 0x0000000000017941 */ /* 0x000fea0003800000 */
.L_x_414:
[----:B------:R-:W-:Y:S01]  /*8710*/  VIADD R0, R8, 0x60 ;  /* 0x0000006008007836 */ /* 0x000fe20000000000 */
[----:B0-23--:R-:W0:Y:S04]  /*8720*/  SHFL.IDX PT, R3, R3, 0x3, 0x181f ;  /* 0x00781f0003037f89 */ /* 0x00de2800000e0000 */
[----:B------:R-:W-:Y:S01]  /*8730*/  ISETP.GE.AND P0, PT, R0, R13, PT ;  /* 0x0000000d0000720c */ /* 0x000fe20003f06270 */
[----:B-1--4-:R1:W2:-:S12]  /*8740*/  SHFL.IDX PT, R5, R6, 0x3, 0x181f ;  /* 0x00781f0006057f89 */ /* 0x01229800000e0000 */
[----:B-1----:R-:W-:Y:S05]  /*8750*/  @P0 BRA `(.L_x_406) ;  /* 0x0000000000440947 */ /* 0x002fea0003800000 */
[----:B------:R-:W-:Y:S02]  /*8760*/  ULDC UR4, c[0x0][0xac8] ;  /* 0x0002b20000047ab9 */ /* 0x000fe40000000800 */
[----:B------:R-:W-:Y:S02]  /*8770*/  ISETP.GE.AND P3, PT, R2, UR4, PT ;  /* 0x0000000402007c0c */ /* 0x000fe4000bf66270 */
[----:B------:R-:W-:Y:S02]  /*8780*/  ISETP.GE.AND P2, PT, R17, UR4, PT ;  /* 0x0000000411007c0c */ /* 0x000fe4000bf46270 */
[----:B------:R-:W-:Y:S02]  /*8790*/  ISETP.GE.AND P1, PT, R16, UR4, PT ;  /* 0x0000000410007c0c */ /* 0x000fe4000bf26270 */
[----:B------:R-:W-:-:S07]  /*87a0*/  ISETP.GE.AND P0, PT, R18, UR4, PT ;  /* 0x0000000412007c0c */ /* 0x000fce000bf06270 */
[-C--:B--2---:R-:W-:Y:S02]  /*87b0*/  @!P3 LEA R8, P6, R2, R5.reuse, 0x1 ;  /* 0x000000050208b211 */ /* 0x084fe400078c08ff */
[CC--:B------:R-:W-:Y:S02]  /*87c0*/  @!P2 LEA R10, P5, R17.reuse, R5.reuse, 0x1 ;  /* 0x00000005110aa211 */ /* 0x0c0fe400078a08ff */
[----:B------:R-:W-:Y:S02]  /*87d0*/  @!P1 LEA R12, P4, R16, R5, 0x1 ;  /* 0x00000005100c9211 */ /* 0x000fe400078808ff */
[----:B0-----:R-:W-:Y:S02]  /*87e0*/  @!P3 LEA.HI.X R9, R2, R3, R208, 0x1, P6 ;  /* 0x000000030209b211 */ /* 0x001fe400030f0cd0 */
        /* <DEDUP_REMOVED lines=8> */
.L_x_406:
[----:B------:R-:W-:Y:S05]  /*8870*/  BSYNC B0 ;  /* 0x0000000000007941 */ /* 0x000fea0003800000 */
.L_x_397:
[----:B------:R-:W-:Y:S02]  /*8880*/  ULDC UR4, c[0x0][0xc3c] ;  /* 0x00030f0000047ab9 */ /* 0x000fe40000000800 */
[----:B------:R-:W-:-:S13]  /*8890*/  ISETP.GE.AND P0, PT, R7, UR4, PT ;  /* 0x0000000407007c0c */ /* 0x000fda000bf06270 */
[----:B------:R-:W-:Y:S05]  /*88a0*/  @!P0 BRA `(.L_x_416) ;  /* 0xffffff84006c8947 */ /* 0x000fea000383ffff */
[----:B------:R-:W-:Y:S05]  /*88b0*/  EXIT ;  /* 0x000000000000794d */ /* 0x000fea0003800000 */
.L_x_373:
[----:B------:R-:W-:-:S08]  /*88c0*/  NOP ;  /* 0x0000000000007918 */ /* 0x000fd00000000000 */
[----:B------:R-:W0:-:S00]  /*88d0*/  USETMAXREG.DEALLOC.CTAPOOL 0x18 ;  /* 0x00000018000079c8 */ /* 0x000e0000080e0500 */
[----:B0-----:R-:W-:-:S06]  /*88e0*/  LOP3.LUT R0, R0, 0x3, RZ, 0xc0, !PT ;  /* 0x0000000300007812 */ /* 0x001fcc00078ec0ff */
[----:B------:R-:W0:Y:S02]  /*88f0*/  SHFL.IDX PT, R0, R0, RZ, 0x1f ;  /* 0x00001fff00007589 */ /* 0x000e2400000e0000 */
[----:B0-----:R-:W-:Y:S01]  /*8900*/  ISETP.NE.AND P0, PT, R0, RZ, PT ;  /* 0x000000ff0000720c */ /* 0x001fe20003f05270 */
[----:B------:R-:W-:-:S03]  /*8910*/  IMAD.MOV.U32 R0, RZ, RZ, RZ ;  /* 0x000000ffff007224 */ /* 0x000fc600078e00ff */
[----:B------:R-:W-:-:S05]  /*8920*/  P2R R2, PR, RZ, 0x1 ;  /* 0x00000001ff027803 */ /* 0x000fca0000000000 */
[----:B------:R0:W-:Y:S04]  /*8930*/  STL [R1+0x58], R2 ;  /* 0x0000580201007387 */ /* 0x0001e80000100800 */
[----:B------:R-:W-:Y:S05]  /*8940*/  @!P0 BRA `(.L_x_417) ;  /* 0x00000000001c8947 */ /* 0x000fea0003800000 */
[----:B------:R-:W1:Y:S08]  /*8950*/  S2UR UR5, SR_CgaCtaId ;  /* 0x00000000000579c3 */ /* 0x000e700000008800 */
[----:B------:R-:W-:Y:S06]  /*8960*/  BAR.SYNC.DEFER_BLOCKING 0x5, 0x180 ;  /* 0x0146000000007b1d */ /* 0x000fec0000010000 */
[----:B------:R-:W-:-:S02]  /*8970*/  UMOV UR4, 0x400 ;  /* 0x0000040000047882 */ /* 0x000fc40000000000 */
[----:B-1----:R-:W-:-:S09]  /*8980*/  ULEA UR4, UR5, UR4, 0x18 ;  /* 0x0000000405047291 */ /* 0x002fd2000f8ec03f */
[----:B------:R-:W1:Y:S01]  /*8990*/  LDS.128 R16, [UR4+0x228d0] ;  /* 0x0228d004ff107984 */ /* 0x000e620008000c00 */
[----:B------:R-:W-:Y:S06]  /*89a0*/  BAR.ARV 0x4, 0x180 ;  /* 0x0106000000007b1d */ /* 0x000fec0000002000 */
[----:B------:R-:W-:Y:S05]  /*89b0*/  BRA `(.L_x_418) ;  /* 0x0000000400fc7947 */ /* 0x000fea0003800000 */
.L_x_417:
[----:B0-----:R-:W0:Y:S01]  /*89c0*/  S2R R2, SR_TID.X ;  /* 0x0000000000027919 */ /* 0x001e220000002100 */
[----:B------:R-:W-:Y:S01]  /*89d0*/  ULDC UR4, c[0x0][0xc3c] ;  /* 0x00030f0000047ab9 */ /* 0x000fe20000000800 */
[----:B------:R-:W1:Y:S01]  /*89e0*/  S2UR UR6, SR_CTAID.X ;  /* 0x00000000000679c3 */ /* 0x000e620000002500 */
[----:B------:R-:W-:Y:S01]  /*89f0*/  ULDC UR5, c[0x0][0xc38] ;  /* 0x00030e0000057ab9 */ /* 0x000fe20000000800 */
[----:B0-----:R-:W-:-:S04]  /*8a00*/  LOP3.LUT R5, R2, 0x1f, RZ, 0xc0, !PT ;  /* 0x0000001f02057812 */ /* 0x001fc800078ec0ff */
[----:B------:R-:W-:-:S04]  /*8a10*/  ISETP.NE.AND P0, PT, R5, 0x1f, PT ;  /* 0x0000001f0500780c */ /* 0x000fc80003f05270 */
[----:B------:R-:W-:-:S13]  /*8a20*/  ISETP.GE.OR P1, PT, R5, UR4, !P0 ;  /* 0x0000000405007c0c */ /* 0x000fda000c726670 */
[----:B------:R-:W0:Y:S02]  /*8a30*/  @!P1 LDC.64 R2, c[0x0][0xc80] ;  /* 0x00032000ff029b82 */ /* 0x000e240000000a00 */
[----:B0-----:R-:W-:-:S05]  /*8a40*/  @!P1 IMAD.WIDE.U32 R2, R5, 0x4, R2 ;  /* 0x0000000405029825 */ /* 0x001fca00078e0002 */
[----:B------:R-:W2:Y:S01]  /*8a50*/  @!P1 LDG.E R0, desc[UR40][R2.64] ;  /* 0x0000002802009981 */ /* 0x000ea2000c1e1900 */
[C---:B------:R-:W-:Y:S01]  /*8a60*/  ISETP.NE.AND P1, PT, R5.reuse, RZ, PT ;  /* 0x000000ff0500720c */ /* 0x040fe20003f25270 */
[----:B------:R-:W-:Y:S01]  /*8a70*/  UMOV UR4, URZ ;  /* 0x0000003f00047c82 */ /* 0x000fe20008000000 */
[C---:B------:R-:W-:Y:S01]  /*8a80*/  ISETP.GE.U32.AND P2, PT, R5.reuse, 0x2, PT ;  /* 0x000000020500780c */ /* 0x040fe20003f46070 */
[----:B------:R-:W-:Y:S01]  /*8a90*/  IMAD.MOV.U32 R16, RZ, RZ, RZ ;  /* 0x000000ffff107224 */ /* 0x000fe200078e00ff */
[C---:B------:R-:W-:Y:S02]  /*8aa0*/  ISETP.GE.U32.AND P3, PT, R5.reuse, 0x4, PT ;  /* 0x000000040500780c */ /* 0x040fe40003f66070 */
[C---:B------:R-:W-:Y:S02]  /*8ab0*/  ISETP.GE.U32.AND P4, PT, R5.reuse, 0x8, PT ;  /* 0x000000080500780c */ /* 0x040fe40003f86070 */
[----:B------:R-:W-:Y:S01]  /*8ac0*/  ISETP.GE.U32.AND P5, PT, R5, 0x10, PT ;  /* 0x000000100500780c */ /* 0x000fe20003fa6070 */
[----:B--2---:R-:W0:Y:S02]  /*8ad0*/  SHFL.UP PT, R4, R0, 0x1, RZ ;  /* 0x0420000000047989 */ /* 0x004e2400000e00ff */
[----:B0-----:R-:W-:-:S05]  /*8ae0*/  SEL R7, R4, RZ, P1 ;  /* 0x000000ff04077207 */ /* 0x001fca0000800000 */
[----:B------:R-:W-:-:S05]  /*8af0*/  IMAD.IADD R7, R0, 0x1, R7 ;  /* 0x0000000100077824 */ /* 0x000fca00078e0207 */
[----:B------:R-:W0:Y:S02]  /*8b00*/  SHFL.UP PT, R4, R7, 0x2, RZ ;  /* 0x0440000007047989 */ /* 0x000e2400000e00ff */
        /* <DEDUP_REMOVED lines=11> */
[----:B------:R-:W0:Y:S02]  /*8bc0*/  SHFL.IDX PT, R4, R2, 0x1f, 0x1f ;  /* 0x03e01f0002047f89 */ /* 0x000e2400000e0000 */
[----:B0-----:R-:W-:-:S04]  /*8bd0*/  IMAD R4, R4, UR5, RZ ;  /* 0x0000000504047c24 */ /* 0x001fc8000f8e02ff */
[----:B------:R-:W-:Y:S01]  /*8be0*/  IMAD.MOV.U32 R7, RZ, RZ, R4 ;  /* 0x000000ffff077224 */ /* 0x000fe200078e0004 */
[----:B-1----:R-:W-:-:S13]  /*8bf0*/  ISETP.GT.AND P6, PT, R4, UR6, PT ;  /* 0x0000000604007c0c */ /* 0x002fda000bfc4270 */
[----:B------:R-:W-:Y:S05]  /*8c00*/  @P6 BRA `(.L_x_419) ;  /* 0x0000000000a06947 */ /* 0x000fea0003800000 */
[----:B------:R-:W0:Y:S01]  /*8c10*/  LDC R6, c[0x0][0xc3c] ;  /* 0x00030f00ff067b82 */ /* 0x000e220000000800 */
[----:B------:R-:W-:Y:S01]  /*8c20*/  IMAD.MOV.U32 R4, RZ, RZ, R7 ;  /* 0x000000ffff047224 */ /* 0x000fe200078e0007 */
[----:B------:R-:W-:Y:S01]  /*8c30*/  UMOV UR4, URZ ;  /* 0x0000003f00047c82 */ /* 0x000fe20008000000 */
[----:B------:R-:W-:Y:S01]  /*8c40*/  ULDC UR7, c[0x0][0xc3c] ;  /* 0x00030f0000077ab9 */ /* 0x000fe20000000800 */
[----:B------:R-:W-:-:S05]  /*8c50*/  ULDC UR5, c[0x0][0xc38] ;  /* 0x00030e0000057ab9 */ /* 0x000fca0000000800 */
.L_x_423:
[----:B------:R-:W-:Y:S01]  /*8c60*/  UIADD3 UR4, UR4, 0x1f, URZ ;  /* 0x0000001f04047890 */ /* 0x000fe2000fffe03f */
[----:B------:R-:W-:-:S05]  /*8c70*/  IMAD.U32 R19, RZ, RZ, UR7 ;  /* 0x00000007ff137e24 */ /* 0x000fca000f8e00ff */
[----:B0-----:R-:W-:-:S13]  /*8c80*/  ISETP.LE.AND P6, PT, R6, UR4, PT ;  /* 0x0000000406007c0c */ /* 0x001fda000bfc3270 */
[----:B------:R-:W-:Y:S05]  /*8c90*/  @P6 BRA `(.L_x_420) ;  /* 0x0000000400206947 */ /* 0x000fea0003800000 */
[----:B------:R-:W-:Y:S01]  /*8ca0*/  VIADD R7, R5, UR4 ;  /* 0x0000000405077c36 */ /* 0x000fe20008000000 */
[----:B------:R-:W-:Y:S01]  /*8cb0*/  BSSY B0, `(.L_x_421) ;  /* 0x0000007000007945 */ /* 0x000fe20003800000 */
[----:B------:R-:W-:-:S03]  /*8cc0*/  IMAD.MOV.U32 R0, RZ, RZ, RZ ;  /* 0x000000ffff007224 */ /* 0x000fc600078e00ff */
[----:B------:R-:W-:-:S13]  /*8cd0*/  ISETP.GE.OR P6, PT, R7, R6, !P0 ;  /* 0x000000060700720c */ /* 0x000fda00047c6670 */
[----:B------:R-:W-:Y:S05]  /*8ce0*/  @P6 BRA `(.L_x_422) ;  /* 0x00000000000c6947 */ /* 0x000fea0003800000 */
[----:B------:R-:W0:Y:S02]  /*8cf0*/  LDC.64 R2, c[0x0][0xc80] ;  /* 0x00032000ff027b82 */ /* 0x000e240000000a00 */
[----:B0-----:R-:W-:-:S05]  /*8d00*/  IMAD.WIDE R2, R7, 0x4, R2 ;  /* 0x0000000407027825 */ /* 0x001fca00078e0202 */
[----:B------:R0:W5:Y:S02]  /*8d10*/  LDG.E R0, desc[UR40][R2.64] ;  /* 0x0000002802007981 */ /* 0x000164000c1e1900 */
.L_x_422:
[----:B------:R-:W-:Y:S05]  /*8d20*/  BSYNC B0 ;  /* 0x0000000000007941 */ /* 0x000fea0003800000 */
.L_x_421:
[----:B0----5:R-:W0:Y:S02]  /*8d30*/  SHFL.UP PT, R2, R0, 0x1, RZ ;  /* 0x0420000000027989 */ /* 0x021e2400000e00ff */
        /* <DEDUP_REMOVED lines=16> */
[----:B------:R-:W-:-:S05]  /*8e40*/  IMAD.IADD R4, R3, 0x1, R4 ;  /* 0x0000000103047824 */ /* 0x000fca00078e0204 */
[----:B------:R-:W-:-:S13]  /*8e50*/  ISETP.GT.AND P6, PT, R4, UR6, PT ;  /* 0x0000000604007c0c */ /* 0x000fda000bfc4270 */
[----:B------:R-:W-:Y:S05]  /*8e60*/  @!P6 BRA `(.L_x_423) ;  /* 0xfffffffc007ce947 */ /* 0x000fea000383ffff */
[----:B------:R-:W-:Y:S02]  /*8e70*/  IMAD.MOV.U32 R2, RZ, RZ, R9 ;  /* 0x000000ffff027224 */ /* 0x000fe400078e0009 */
[----:B------:R-:W-:-:S07]  /*8e80*/  IMAD.MOV.U32 R7, RZ, RZ, R3 ;  /* 0x000000ffff077224 */ /* 0x000fce00078e0003 */
.L_x_419:
[----:B------:R-:W-:-:S04]  /*8e90*/  IMAD.IADD R7, R4, 0x1, -R7 ;  /* 0x0000000104077824 */ /* 0x000fc800078e0a07 */
[----:B------:R-:W-:-:S05]  /*8ea0*/  IMAD R3, R2, UR5, R7 ;  /* 0x0000000502037c24 */ /* 0x000fca000f8e0207 */
[----:B------:R-:W-:-:S13]  /*8eb0*/  ISETP.GT.AND P0, PT, R3, UR6, PT ;  /* 0x0000000603007c0c */ /* 0x000fda000bf04270 */
[----:B------:R-:W-:-:S04]  /*8ec0*/  VOTE.ANY R6, PT, !P0 ;  /* 0x0000000000067806 */ /* 0x000fc800040e0100 */
[----:B------:R-:W0:Y:S01]  /*8ed0*/  POPC R19, R6 ;  /* 0x0000000600137309 */ /* 0x000e220000000000 */
[----:B------:R-:W-:Y:S01]  /*8ee0*/  ISETP.NE.AND P0, PT, R6, RZ, PT ;  /* 0x000000ff0600720c */ /* 0x000fe20003f05270 */
[----:B0-----:R-:W0:Y:S02]  /*8ef0*/  SHFL.IDX PT, R0, R0, R19, 0x1f ;  /* 0x00001f1300007589 */ /* 0x001e2400000e0000 */
[----:B0-----:R-:W-:-:S04]  /*8f00*/  IABS R4, R0 ;  /* 0x0000000000047213 */ /* 0x001fc80000000000 */
[----:B------:R-:W0:Y:S08]  /*8f10*/  I2F.RP R8, R4 ;  /* 0x0000000400087306 */ /* 0x000e300000209400 */
[----:B0-----:R-:W0:Y:S02]  /*8f20*/  MUFU.RCP R8, R8 ;  /* 0x0000000800087308 */ /* 0x001e240000001000 */
[----:B0-----:R-:W-:-:S06]  /*8f30*/  VIADD R3, R8, 0xffffffe ;  /* 0x0ffffffe08037836 */ /* 0x001fcc0000000000 */
[----:B------:R-:W0:Y:S02]  /*8f40*/  F2I.FTZ.U32.TRUNC.NTZ R3, R3 ;  /* 0x0000000300037305 */ /* 0x000e24000021f000 */
[----:B0-----:R-:W-:Y:S01]  /*8f50*/  IMAD.MOV R11, RZ, RZ, -R3 ;  /* 0x000000ffff0b7224 */ /* 0x001fe200078e0a03 */
[----:B------:R-:W-:Y:S06]  /*8f60*/  @!P0 BRA `(.L_x_424) ;  /* 0x0000000000088947 */ /* 0x000fec0003800000 */
[----:B------:R-:W-:-:S05]  /*8f70*/  VIADD R9, R19, 0xffffffff ;  /* 0xffffffff13097836 */ /* 0x000fca0000000000 */
[----:B------:R0:W1:Y:S02]  /*8f80*/  SHFL.IDX PT, R16, R2, R9, 0x1f ;  /* 0x00001f0902107589 */ /* 0x00006400000e0000 */
.L_x_424:
[----:B-1----:R-:W-:Y:S01]  /*8f90*/  IMAD R16, R16, UR5, R7 ;  /* 0x0000000510107c24 */ /* 0x002fe2000f8e0207 */
[----:B------:R-:W-:Y:S01]  /*8fa0*/  IABS R6, R0 ;  /* 0x0000000000067213 */ /* 0x000fe20000000000 */
[----:B------:R-:W-:Y:S02]  /*8fb0*/  IMAD R7, R11, R4, RZ ;  /* 0x000000040b077224 */ /* 0x000fe400078e02ff */
[----:B0-----:R-:W-:Y:S02]  /*8fc0*/  IMAD.MOV.U32 R2, RZ, RZ, RZ ;  /* 0x000000ffff027224 */ /* 0x001fe400078e00ff */
[----:B------:R-:W-:Y:S02]  /*8fd0*/  IMAD.MOV R6, RZ, RZ, -R6 ;  /* 0x000000ffff067224 */ /* 0x000fe400078e0a06 */
[----:B------:R-:W-:Y:S01]  /*8fe0*/  IMAD.HI.U32 R2, R3, R7, R2 ;  /* 0x0000000703027227 */ /* 0x000fe200078e0002 */
[----:B------:R-:W-:-:S03]  /*8ff0*/  IADD3 R7, -R16, UR6, RZ ;  /* 0x0000000610077c10 */ /* 0x000fc6000fffe1ff */
[----:B------:R-:W-:Y:S01]  /*9000*/  VIADD R19, R19, UR4 ;  /* 0x0000000413137c36 */ /* 0x000fe20008000000 */
[----:B------:R-:W-:-:S05]  /*9010*/  IABS R3, R7 ;  /* 0x0000000700037213 */ /* 0x000fca0000000000 */
[----:B------:R-:W-:-:S04]  /*9020*/  IMAD.HI.U32 R2, R2, R3, RZ ;  /* 0x0000000302027227 */ /* 0x000fc800078e00ff */
[----:B------:R-:W-:-:S05]  /*9030*/  IMAD R3, R2, R6, R3 ;  /* 0x0000000602037224 */ /* 0x000fca00078e0203 */
[----:B------:R-:W-:-:S13]  /*9040*/  ISETP.GT.U32.AND P1, PT, R4, R3, PT ;  /* 0x000000030400720c */ /* 0x000fda0003f24070 */
[----:B------:R-:W-:Y:S02]  /*9050*/  @!P1 IMAD.IADD R3, R3, 0x1, -R4 ;  /* 0x0000000103039824 */ /* 0x000fe400078e0a04 */
[----:B------:R-:W-:Y:S01]  /*9060*/  @!P1 VIADD R2, R2, 0x1 ;  /* 0x0000000102029836 */ /* 0x000fe20000000000 */
[----:B------:R-:W-:Y:S02]  /*9070*/  ISETP.NE.AND P1, PT, R0, RZ, PT ;  /* 0x000000ff0000720c */ /* 0x000fe40003f25270 */
[----:B------:R-:W-:Y:S02]  /*9080*/  ISETP.GE.U32.AND P0, PT, R3, R4, PT ;  /* 0x000000040300720c */ /* 0x000fe40003f06070 */
[----:B------:R-:W-:-:S04]  /*9090*/  LOP3.LUT R3, R7, R0, RZ, 0x3c, !PT ;  /* 0x0000000007037212 */ /* 0x000fc800078e3cff */
[----:B------:R-:W-:-:S07]  /*90a0*/  ISETP.GE.AND P2, PT, R3, RZ, PT ;  /* 0x000000ff0300720c */ /* 0x000fce0003f46270 */
[----:B------:R-:W-:-:S06]  /*90b0*/  @P0 VIADD R2, R2, 0x1 ;  /* 0x0000000102020836 */ /* 0x000fcc0000000000 */
[----:B------:R-:W-:Y:S01]  /*90c0*/  @!P2 IMAD.MOV R2, RZ, RZ, -R2 ;  /* 0x000000ffff02a224 */ /* 0x000fe200078e0a02 */
[----:B------:R-:W-:-:S05]  /*90d0*/  @!P1 LOP3.LUT R2, RZ, R0, RZ, 0x33, !PT ;  /* 0x00000000ff029212 */ /* 0x000fca00078e33ff */
[--C-:B------:R-:W-:Y:S02]  /*90e0*/  IMAD.MOV R17, RZ, RZ, -R2.reuse ;  /* 0x000000ffff117224 */ /* 0x100fe400078e0a02 */
[----:B------:R-:W-:Y:S02]  /*90f0*/  IMAD.MOV.U32 R18, RZ, RZ, R2 ;  /* 0x000000ffff127224 */ /* 0x000fe400078e0002 */
[----:B------:R-:W-:Y:S01]  /*9100*/  IMAD R17, R0, R17, R7 ;  /* 0x0000001100117224 */ /* 0x000fe200078e0207 */
[----:B------:R-:W-:Y:S06]  /*9110*/  BRA `(.L_x_425) ;  /* 0x00000000000c7947 */ /* 0x000fec0003800000 */
.L_x_420:
[----:B------:R-:W-:Y:S02]  /*9120*/  IMAD.MOV.U32 R17, RZ, RZ, RZ ;  /* 0x000000ffff117224 */ /* 0x000fe400078e00ff */
[----:B------:R-:W-:Y:S02]  /*9130*/  IMAD.U32 R16, RZ, RZ, UR6 ;  /* 0x00000006ff107e24 */ /* 0x000fe4000f8e00ff */
[----:B------:R-:W-:-:S07]  /*9140*/  IMAD.MOV.U32 R18, RZ, RZ, RZ ;  /* 0x000000ffff127224 */ /* 0x000fce00078e00ff */
.L_x_425:
[----:B------:R-:W-:-:S13]  /*9150*/  ISETP.NE.AND P0, PT, R5, RZ, PT ;  /* 0x000000ff0500720c */ /* 0x000fda0003f05270 */
[----:B------:R-:W0:Y:S01]  /*9160*/  @!P0 S2R R3, SR_CgaCtaId ;  /* 0x0000000000038919 */ /* 0x000e220000008800 */
[----:B------:R-:W-:-:S04]  /*9170*/  @!P0 MOV R0, 0x400 ;  /* 0x0000040000008802 */ /* 0x000fc80000000f00 */
[----:B0-----:R-:W-:-:S05]  /*9180*/  @!P0 LEA R0, R3, R0, 0x18 ;  /* 0x0000000003008211 */ /* 0x001fca00078ec0ff */
[----:B------:R2:W-:Y:S01]  /*9190*/  @!P0 STS.128 [R0+0x228d0], R16 ;  /* 0x0228d01000008388 */ /* 0x0005e20000000c00 */
[----:B------:R-:W-:Y:S06]  /*91a0*/  BAR.ARV 0x5, 0x180 ;  /* 0x0146000000007b1d */ /* 0x000fec0000002000 */
.L_x_418:
[----:B--2---:R-:W-:Y:S01]  /*91b0*/  IMAD.MOV.U32 R0, RZ, RZ, 0x1 ;  /* 0x00000001ff007424 */ /* 0x004fe200078e00ff */
[----:B------:R2:W-:Y:S01]  /*91c0*/  STL [R1+0x40], RZ ;  /* 0x000040ff01007387 */ /* 0x0005e20000100800 */
[----:B------:R-:W-:Y:S02]  /*91d0*/  ULDC UR4, c[0x0][0xc3c] ;  /* 0x00030f0000047ab9 */ /* 0x000fe40000000800 */
[----:B-1----:R-:W-:Y:S01]  /*91e0*/  ISETP.GE.AND P0, PT, R19, UR4, PT ;  /* 0x0000000413007c0c */ /* 0x002fe2000bf06270 */
[----:B------:R2:W-:Y:S04]  /*91f0*/  STL [R1+0x10], R0 ;  /* 0x0000100001007387 */ /* 0x0005e80000100800 */
[----:B------:R2:W-:Y:S08]  /*9200*/  STL [R1+0x8], RZ ;  /* 0x000008ff01007387 */ /* 0x0005f00000100800 */
[----:B--2---:R-:W-:Y:S05]  /*9210*/  @P0 BRA `(.L_x_426) ;  /* 0x0000005000700947 */ /* 0x004fea0003800000 */
[----:B------:R-:W1:Y:S01]  /*9220*/  S2R R5, SR_TID.X ;  /* 0x0000000000057919 */ /* 0x000e620000002100 */
[----:B------:R-:W2:Y:S01]  /*9230*/  S2UR UR5, SR_CgaCtaId ;  /* 0x00000000000579c3 */ /* 0x000ea20000008800 */
[----:B------:R-:W-:Y:S01]  /*9240*/  UMOV UR4, 0x400 ;  /* 0x0000040000047882 */ /* 0x000fe20000000000 */
[----:B------:R-:W-:Y:S01]  /*9250*/  BSSY B8, `(.L_x_426) ;  /* 0x0000518000087945 */ /* 0x000fe20003800000 */
[----:B------:R-:W-:Y:S01]  /*9260*/  ULDC UR37, c[0x0][0xc] ;  /* 0x0000030000257ab9 */ /* 0x000fe20000000800 */
[----:B------:R-:W-:Y:S01]  /*9270*/  ULDC.64 UR38, c[0x0][0x198] ;  /* 0x0000660000267ab9 */ /* 0x000fe20000000a00 */
[----:B--2---:R-:W-:Y:S01]  /*9280*/  ULEA UR4, UR5, UR4, 0x18 ;  /* 0x0000000405047291 */ /* 0x004fe2000f8ec03f */
[C---:B-1----:R-:W-:Y:S01]  /*9290*/  IMAD.SHL.U32 R0, R5.reuse, 0x8, RZ ;  /* 0x0000000805007824 */ /* 0x042fe200078e00ff */
[----:B------:R-:W-:-:S04]  /*92a0*/  LOP3.LUT R4, R5, 0x7f, RZ, 0xc0, !PT ;  /* 0x0000007f05047812 */ /* 0x000fc800078ec0ff */
[----:B0-----:R-:W-:-:S04]  /*92b0*/  LOP3.LUT R2, R0, 0x1f8, RZ, 0xc0, !PT ;  /* 0x000001f800027812 */ /* 0x001fc800078ec0ff */
[----:B------:R-:W-:Y:S01]  /*92c0*/  LOP3.LUT R3, R2, 0x38, R5, 0x78, !PT ;  /* 0x0000003802037812 */ /* 0x000fe200078e7805 */
[----:B------:R-:W-:-:S05]  /*92d0*/  IMAD.SHL.U32 R2, R4, 0x8, RZ ;  /* 0x0000000804027824 */ /* 0x000fca00078e00ff */
[----:B------:R-:W-:Y:S01]  /*92e0*/  LOP3.LUT R2, R3, 0x200, R2, 0xf8, !PT ;  /* 0x0000020003027812 */ /* 0x000fe200078ef802 */
[----:B------:R-:W-:Y:S01]  /*92f0*/  IMAD.SHL.U32 R3, R5, 0x10, RZ ;  /* 0x0000001005037824 */ /* 0x000fe200078e00ff */
[----:B------:R-:W-:Y:S01]  /*9300*/  SHF.R.U32.HI R5, RZ, 0x3, R4 ;  /* 0x00000003ff057819 */ /* 0x000fe20000011604 */
[----:B------:R-:W-:-:S03]  /*9310*/  IMAD.U32 R4, RZ, RZ, UR4 ;  /* 0x00000004ff047e24 */ /* 0x000fc6000f8e00ff */
[----:B------:R-:W-:Y:S01]  /*9320*/  LOP3.LUT R0, R5, 0x70, R3, 0xf8, !PT ;  /* 0x0000007005007812 */ /* 0x000fe200078ef803 */
[----:B------:R-:W-:Y:S01]  /*9330*/  IMAD R2, R2, 0x2, R4 ;  /* 0x0000000202027824 */ /* 0x000fe200078e0204 */
[----:B------:R0:W-:Y:S01]  /*9340*/  STL [R1+0x4], R4 ;  /* 0x0000040401007387 */ /* 0x0001e20000100800 */
[----:B------:R-:W-:-:S03]  /*9350*/  IMAD.MOV.U32 R0, RZ, RZ, 0x1 ;  /* 0x00000001ff007424 */ /* 0x000fc600078e00ff */
[----:B------:R0:W-:Y:S04]  /*9360*/  STL [R1+0x24], R2 ;  /* 0x0000240201007387 */ /* 0x0001e80000100800 */
[----:B------:R0:W-:Y:S04]  /*9370*/  STL [R1+0x8], RZ ;  /* 0x000008ff01007387 */ /* 0x0001e80000100800 */
[----:B------:R0:W-:Y:S04]  /*9380*/  STL [R1+0x10], R0 ;  /* 0x0000100001007387 */ /* 0x0001e80000100800 */
[----:B------:R0:W-:Y:S02]  /*9390*/  STL [R1+0x40], RZ ;  /* 0x000040ff01007387 */ /* 0x0001e40000100800 */
.L_x_528:
[----:B012---:R-:W0:Y:S02]  /*93a0*/  LDC.64 R2, c[0x0][0xc88] ;  /* 0x00032200ff027b82 */ /* 0x007e240000000a00 */
[----:B0-----:R-:W-:-:S05]  /*93b0*/  IMAD.WIDE R2, R19, 0x4, R2 ;  /* 0x0000000413027825 */ /* 0x001fca00078e0202 */
[----:B------:R-:W2:Y:S01]  /*93c0*/  LDG.E R11, desc[UR40][R2.64] ;  /* 0x00000028020b7981 */ /* 0x000ea2000c1e1900 */
[----:B------:R-:W-:Y:S05]  /*93d0*/  YIELD ;  /* 0x0000000000007946 */ /* 0x000fea0003800000 */
[----:B------:R-:W-:Y:S01]  /*93e0*/  ULDC.64 UR4, c[0x0][0xa28] ;  /* 0x00028a0000047ab9 */ /* 0x000fe20000000a00 */
[----:B---3--:R-:W-:Y:S01]  /*93f0*/  IMAD.MOV.U32 R0, RZ, RZ, RZ ;  /* 0x000000ffff007224 */ /* 0x008fe200078e00ff */
[----:B------:R-:W-:Y:S01]  /*9400*/  ISETP.NE.U32.AND P0, PT, RZ, UR4, PT ;  /* 0x00000004ff007c0c */ /* 0x000fe2000bf05070 */
[----:B------:R-:W-:Y:S01]  /*9410*/  IMAD.MOV.U32 R6, RZ, RZ, RZ ;  /* 0x000000ffff067224 */ /* 0x000fe200078e00ff */
[----:B------:R-:W-:Y:S01]  /*9420*/  ULDC.64 UR6, c[0x0][0xa18] ;  /* 0x0002860000067ab9 */ /* 0x000fe20000000a00 */
[----:B------:R-:W-:Y:S01]  /*9430*/  ULDC.64 UR8, c[0x0][0xa08] ;  /* 0x0002820000087ab9 */ /* 0x000fe20000000a00 */
[----:B------:R-:W-:-:S02]  /*9440*/  ISETP.NE.AND.EX P0, PT, RZ, UR5, PT, P0 ;  /* 0x00000005ff007c0c */ /* 0x000fc4000bf05300 */
[----:B--2---:R-:W-:Y:S01]  /*9450*/  SHF.R.S32.HI R4, RZ, 0x1f, R11 ;  /* 0x0000001fff047819 */ /* 0x004fe2000001140b */
[----:B------:R-:W-:-:S10]  /*9460*/  IMAD.SHL.U32 R10, R11, 0x4, RZ ;  /* 0x000000040b0a7824 */ /* 0x000fd400078e00ff */
[C---:B------:R-:W-:Y:S01]  /*9470*/  @P0 LEA R2, P1, R11.reuse, UR4, 0x2 ;  /* 0x000000040b020c11 */ /* 0x040fe2000f8210ff */
[----:B------:R-:W-:Y:S03]  /*9480*/  STL [R1+0x20], R11 ;  /* 0x0000200b01007387 */ /* 0x000fe60000100800 */
[C-C-:B------:R-:W-:Y:S01]  /*9490*/  @P0 LEA.HI.X R3, R11.reuse, UR5, R4.reuse, 0x2, P1 ;  /* 0x000000050b030c11 */ /* 0x140fe200088f1404 */
[----:B------:R-:W-:Y:S01]  /*94a0*/  ULDC.64 UR4, c[0x0][0xa00] ;  /* 0x0002800000047ab9 */ /* 0x000fe20000000a00 */
[----:B------:R-:W-:Y:S01]  /*94b0*/  SHF.L.U64.HI R9, R11, 0x2, R4 ;  /* 0x000000020b097819 */ /* 0x000fe20000010204 */
[----:B------:R0:W-:Y:S01]  /*94c0*/  STL [R1+0x34], R4 ;  /* 0x0000340401007387 */ /* 0x0001e20000100800 */
[----:B------:R-:W-:-:S03]  /*94d0*/  ISETP.NE.U32.AND P1, PT, RZ, UR4, PT ;  /* 0x00000004ff007c0c */ /* 0x000fc6000bf25070 */
[----:B-----5:R1:W5:Y:S01]  /*94e0*/  @P0 LDG.E R0, desc[UR40][R2.64] ;  /* 0x0000002802000981 */ /* 0x020362000c1e1900 */
[----:B------:R-:W-:Y:S01]  /*94f0*/  ISETP.NE.AND.EX P1, PT, RZ, UR5, PT, P1 ;  /* 0x00000005ff007c0c */ /* 0x000fe2000bf25310 */
[----:B------:R-:W-:Y:S01]  /*9500*/  IMAD.MOV.U32 R8, RZ, RZ, RZ ;  /* 0x000000ffff087224 */ /* 0x000fe200078e00ff */
[----:B------:R-:W-:Y:S01]  /*9510*/  ISETP.NE.U32.AND P2, PT, RZ, UR6, PT ;  /* 0x00000006ff007c0c */ /* 0x000fe2000bf45070 */
[----:B------:R-:W-:Y:S01]  /*9520*/  STL [R1], R10 ;  /* 0x0000000a01007387 */ /* 0x000fe20000100800 */
[----:B------:R-:W-:Y:S02]  /*9530*/  ISETP.NE.U32.AND P0, PT, RZ, UR8, PT ;  /* 0x00000008ff007c0c */ /* 0x000fe4000bf05070 */
[----:B------:R-:W-:Y:S01]  /*9540*/  ISETP.NE.AND.EX P2, PT, RZ, UR7, PT, P2 ;  /* 0x00000007ff007c0c */ /* 0x000fe2000bf45320 */
[----:B------:R-:W-:Y:S01]  /*9550*/  STL [R1+0x14], R9 ;  /* 0x0000140901007387 */ /* 0x000fe20000100800 */
[----:B------:R-:W-:Y:S02]  /*9560*/  ISETP.NE.AND.EX P0, PT, RZ, UR9, PT, P0 ;  /* 0x00000009ff007c0c */ /* 0x000fe4000bf05300 */
[----:B-1----:R-:W-:-:S02]  /*9570*/  IADD3 R2, P3, R10, UR4, RZ ;  /* 0x000000040a027c10 */ /* 0x002fc4000ff7e0ff */
[----:B0-----:R-:W-:Y:S02]  /*9580*/  IADD3 R4, P4, R10, UR8, RZ ;  /* 0x000000080a047c10 */ /* 0x001fe4000ff9e0ff */
[C---:B------:R-:W-:Y:S01]  /*9590*/  IADD3.X R3, R9.reuse, UR5, RZ, P3, !PT ;  /* 0x0000000509037c10 */ /* 0x040fe20009ffe4ff */
[----:B------:R-:W-:Y:S01]  /*95a0*/  ULDC UR4, c[0x0][0x288] ;  /* 0x0000a20000047ab9 */ /* 0x000fe20000000800 */
[----:B------:R-:W-:-:S03]  /*95b0*/  IADD3.X R5, R9, UR9, RZ, P4, !PT ;  /* 0x0000000909057c10 */ /* 0x000fc6000a7fe4ff */
[----:B------:R-:W2:Y:S01]  /*95c0*/  @P1 LDG.E R6, desc[UR40][R2.64] ;  /* 0x0000002802061981 */ /* 0x000ea2000c1e1900 */
[----:B------:R-:W-:Y:S01]  /*95d0*/  IMAD.U32 R12, RZ, RZ, UR4 ;  /* 0x00000004ff0c7e24 */ /* 0x000fe2000f8e00ff */
[----:B------:R-:W-:Y:S02]  /*95e0*/  ULDC.64 UR4, c[0x0][0x418] ;  /* 0x0001060000047ab9 */ /* 0x000fe40000000a00 */
[----:B------:R-:W5:Y:S04]  /*95f0*/  @P0 LDG.E R8, desc[UR40][R4.64] ;  /* 0x0000002804080981 */ /* 0x000f68000c1e1900 */
[----:B--2---:R0:W-:Y:S02]  /*9600*/  STL [R1+0x30], R6 ;  /* 0x0000300601007387 */ /* 0x0041e40000100800 */
[----:B0-----:R-:W-:-:S04]  /*9610*/  @P2 IADD3 R6, P3, R10, UR6, RZ ;  /* 0x000000060a062c10 */ /* 0x001fc8000ff7e0ff */
[----:B------:R-:W-:-:S05]  /*9620*/  @P2 IADD3.X R7, R9, UR7, RZ, P3, !PT ;  /* 0x0000000709072c10 */ /* 0x000fca0009ffe4ff */
[----:B------:R0:W2:Y:S01]  /*9630*/  @P2 LDG.E R12, desc[UR40][R6.64] ;  /* 0x00000028060c2981 */ /* 0x0000a2000c1e1900 */
[----:B------:R-:W-:-:S03]  /*9640*/  UISETP.NE.U32.AND UP0, UPT, UR4, URZ, UPT ;  /* 0x0000003f0400728c */ /* 0x000fc6000bf05070 */
[----:B------:R-:W-:Y:S01]  /*9650*/  ULDC UR4, c[0x0][0x424] ;  /* 0x0001090000047ab9 */ /* 0x000fe20000000800 */
[----:B------:R-:W-:-:S03]  /*9660*/  UISETP.NE.AND.EX UP0, UPT, UR5, URZ, UPT, UP0 ;  /* 0x0000003f0500728c */ /* 0x000fc6000bf05300 */
[----:B------:R-:W-:Y:S01]  /*9670*/  ULDC UR5, c[0x0][0x2f0] ;  /* 0x0000bc0000057ab9 */ /* 0x000fe20000000800 */
[----:B------:R-:W-:-:S04]  /*9680*/  USEL UR4, UR4, 0x1, UP0 ;  /* 0x0000000104047887 */ /* 0x000fc80008000000 */
[----:B------:R-:W-:-:S06]  /*9690*/  UIMAD UR4, UR4, UR5, URZ ;  /* 0x00000005040472a4 */ /* 0x000fcc000f8e023f */
[----:B0-----:R-:W-:Y:S01]  /*96a0*/  IMAD.U32 R6, RZ, RZ, UR4 ;  /* 0x00000004ff067e24 */ /* 0x001fe2000f8e00ff */
[----:B--2---:R0:W-:Y:S01]  /*96b0*/  STL [R1+0x3c], R12 ;  /* 0x00003c0c01007387 */ /* 0x0041e20000100800 */
[----:B------:R-:W-:Y:S05]  /*96c0*/  @P2 BRA `(.L_x_427) ;  /* 0x0000000000142947 */ /* 0x000fea0003800000 */
[----:B------:R-:W-:Y:S05]  /*96d0*/  @!P1 BRA `(.L_x_427) ;  /* 0x0000000000109947 */ /* 0x000fea0003800000 */
[----:B------:R-:W2:Y:S04]  /*96e0*/  LDG.E R7, desc[UR40][R2.64] ;  /* 0x0000002802077981 */ /* 0x000ea8000c1e1900 */
[----:B------:R-:W2:Y:S02]  /*96f0*/  LDG.E R2, desc[UR40][R2.64+0x4] ;  /* 0x0000042802027981 */ /* 0x000ea4000c1e1900 */
[----:B--2---:R-:W-:-:S05]  /*9700*/  IMAD.IADD R2, R2, 0x1, -R7 ;  /* 0x0000000102027824 */ /* 0x004fca00078e0a07 */
[----:B------:R1:W-:Y:S02]  /*9710*/  STL [R1+0x3c], R2 ;  /* 0x00003c0201007387 */ /* 0x0003e40000100800 */
.L_x_427:
[----:B-1----:R-:W-:Y:S01]  /*9720*/  IMAD.MOV.U32 R2, RZ, RZ, R11 ;  /* 0x000000ffff027224 */ /* 0x002fe200078e000b */
[----:B------:R-:W-:Y:S01]  /*9730*/  ULDC.64 UR4, c[0x0][0xa20] ;  /* 0x0002880000047ab9 */ /* 0x000fe20000000a00 */
[----:B-----5:R-:W-:Y:S01]  /*9740*/  IMAD.IADD R3, R8, 0x1, R0 ;  /* 0x0000000108037824 */ /* 0x020fe200078e0200 */
[----:B------:R-:W-:Y:S02]  /*9750*/  ISETP.NE.U32.AND P1, PT, RZ, UR4, PT ;  /* 0x00000004ff007c0c */ /* 0x000fe4000bf25070 */
[----:B------:R1:W-:Y:S02]  /*9760*/  STL [R1+0xc], R2 ;  /* 0x00000c0201007387 */ /* 0x0003e40000100800 */
[----:B------:R-:W-:Y:S02]  /*9770*/  ISETP.NE.AND.EX P1, PT, RZ, UR5, PT, P1 ;  /* 0x00000005ff007c0c */ /* 0x000fe4000bf25310 */
[----:B------:R1:W-:Y:S11]  /*9780*/  STL [R1+0x1c], R3 ;  /* 0x00001c0301007387 */ /* 0x0003f60000100800 */
[----:B-1----:R-:W-:Y:S05]  /*9790*/  @!P1 BRA `(.L_x_428) ;  /* 0x0000000000109947 */ /* 0x002fea0003800000 */
[----:B------:R-:W-:-:S04]  /*97a0*/  IADD3 R6, P0, R10, UR4, RZ ;  /* 0x000000040a067c10 */ /* 0x000fc8000ff1e0ff */
[----:B------:R-:W-:-:S05]  /*97b0*/  IADD3.X R7, R9, UR5, RZ, P0, !PT ;  /* 0x0000000509077c10 */ /* 0x000fca00087fe4ff */
[----:B------:R1:W5:Y:S01]  /*97c0*/  LDG.E R6, desc[UR40][R6.64] ;  /* 0x0000002806067981 */ /* 0x000362000c1e1900 */
[----:B------:R-:W-:Y:S05]  /*97d0*/  BRA `(.L_x_429) ;  /* 0x0000000000107947 */ /* 0x000fea0003800000 */
.L_x_428:
[----:B------:R-:W-:Y:S05]  /*97e0*/  @!P0 BRA `(.L_x_429) ;  /* 0x00000000000c8947 */ /* 0x000fea0003800000 */
[----:B------:R-:W2:Y:S04]  /*97f0*/  LDG.E R6, desc[UR40][R4.64] ;  /* 0x0000002804067981 */ /* 0x000ea8000c1e1900 */
[----:B------:R-:W2:Y:S02]  /*9800*/  LDG.E R4, desc[UR40][R4.64+0x4] ;  /* 0x0000042804047981 */ /* 0x000ea4000c1e1900 */
[----:B--2---:R-:W-:-:S07]  /*9810*/  IMAD.IADD R6, R4, 0x1, -R6 ;  /* 0x0000000104067824 */ /* 0x004fce00078e0a06 */
.L_x_429:
[----:B-----5:R-:W-:Y:S01]  /*9820*/  IMAD.IADD R2, R6, 0x1, -R0 ;  /* 0x0000000106027824 */ /* 0x020fe200078e0a00 */
[----:B------:R-:W-:Y:S03]  /*9830*/  BSSY B7, `(.L_x_430) ;  /* 0x0000417000077945 */ /* 0x000fe60003800000 */
[C---:B------:R-:W-:Y:S01]  /*9840*/  VIADD R0, R2.reuse, 0x5f ;  /* 0x0000005f02007836 */ /* 0x040fe20000000000 */
[----:B------:R2:W-:Y:S01]  /*9850*/  STL [R1+0x38], R2 ;  /* 0x0000380201007387 */ /* 0x0005e20000100800 */
[----:B------:R-:W-:Y:S02]  /*9860*/  ISETP.GT.AND P0, PT, R2, RZ, PT ;  /* 0x000000ff0200720c */ /* 0x000fe40003f04270 */
[----:B------:R-:W-:-:S05]  /*9870*/  IMAD.HI R0, R0, 0x2aaaaaab, RZ ;  /* 0x2aaaaaab00007827 */ /* 0x000fca00078e02ff */
[----:B--2---:R-:W-:-:S04]  /*9880*/  SHF.R.U32.HI R2, RZ, 0x1f, R0 ;  /* 0x0000001fff027819 */ /* 0x004fc80000011600 */
[----:B------:R-:W-:-:S05]  /*9890*/  LEA.HI.SX32 R0, R0, R2, 0x1c ;  /* 0x0000000200007211 */ /* 0x000fca00078fe2ff */
[----:B------:R2:W-:Y:S01]  /*98a0*/  STL [R1+0x2c], R0 ;  /* 0x00002c0001007387 */ /* 0x0005e20000100800 */
[----:B------:R-:W-:Y:S05]  /*98b0*/  @P0 BRA `(.L_x_431) ;  /* 0x0000000000440947 */ /* 0x000fea0003800000 */
[----:B------:R-:W3:Y:S02]  /*98c0*/  S2R R3, SR_TID.X ;  /* 0x0000000000037919 */ /* 0x000ee40000002100 */
[----:B---3--:R-:W-:-:S04]  /*98d0*/  LOP3.LUT R3, R3, 0x7f, RZ, 0xc0, !PT ;  /* 0x0000007f03037812 */ /* 0x008fc800078ec0ff */
[----:B------:R-:W-:-:S13]  /*98e0*/  ISETP.NE.AND P0, PT, R3, RZ, PT ;  /* 0x000000ff0300720c */ /* 0x000fda0003f05270 */
[----:B------:R-:W-:Y:S05]  /*98f0*/  @P0 BRA `(.L_x_432) ;  /* 0x0000004000280947 */ /* 0x000fea0003800000 */
[----:B------:R-:W3:Y:S01]  /*9900*/  S2R R5, SR_LANEID ;  /* 0x0000000000057919 */ /* 0x000ee20000000000 */
[----:B------:R-:W-:Y:S01]  /*9910*/  VOTEU.ANY UR4, UPT, PT ;  /* 0x0000000000047886 */ /* 0x000fe200038e0100 */
[----:B------:R-:W4:Y:S01]  /*9920*/  LDC.64 R2, c[0x0][0xc60] ;  /* 0x00031800ff027b82 */ /* 0x000f220000000a00 */
[----:B--2---:R-:W3:Y:S02]  /*9930*/  FLO.U32 R0, UR4 ;  /* 0x0000000400007d00 */ /* 0x004ee400080e0000 */
[----:B---3--:R-:W-:-:S06]  /*9940*/  ISETP.EQ.U32.AND P0, PT, R0, R5, PT ;  /* 0x000000050000720c */ /* 0x008fcc0003f02070 */
[----:B------:R-:W4:Y:S07]  /*9950*/  POPC R5, UR4 ;  /* 0x0000000400057d09 */ /* 0x000f2e0008000000 */
[----:B----4-:R-:W2:Y:S01]  /*9960*/  @P0 ATOMG.E.ADD.STRONG.GPU PT, R3, desc[UR40][R2.64], R5 ;  /* 0x00000005020309a8 */ /* 0x010ea200081ee1e8 */
[----:B------:R-:W3:Y:S02]  /*9970*/  S2R R4, SR_LTMASK ;  /* 0x0000000000047919 */ /* 0x000ee40000003900 */
[----:B---3--:R-:W-:-:S04]  /*9980*/  LOP3.LUT R4, R4, UR4, RZ, 0xc0, !PT ;  /* 0x0000000404047c12 */ /* 0x008fc8000f8ec0ff */
[----:B-1----:R-:W1:Y:S01]  /*9990*/  POPC R7, R4 ;  /* 0x0000000400077309 */ /* 0x002e620000000000 */
[----:B--2---:R-:W1:Y:S02]  /*99a0*/  SHFL.IDX PT, R0, R3, R0, 0x1f ;  /* 0x00001f0003007589 */ /* 0x004e6400000e0000 */
[----:B-1----:R-:W-:Y:S01]  /*99b0*/  IADD3 R16, R0, UR37, R7 ;  /* 0x0000002500107c10 */ /* 0x002fe2000fffe007 */
[----:B------:R-:W-:Y:S06]  /*99c0*/  BRA `(.L_x_432) ;  /* 0x0000003c00f47947 */ /* 0x000fec0003800000 */
.L_x_431:
[----:B--2---:R-:W2:Y:S01]  /*99d0*/  LDL R0, [R1+0x4] ;  /* 0x0000040001007983 */ /* 0x004ea20000100800 */
[----:B------:R-:W-:Y:S01]  /*99e0*/  BSSY B6, `(.L_x_433) ;  /* 0x0000014000067945 */ /* 0x000fe20003800000 */
[----:B--2---:R-:W-:-:S05]  /*99f0*/  VIADD R0, R0, 0x1c400 ;  /* 0x0001c40000007836 */ /* 0x004fca0000000000 */
[----:B------:R-:W-:-:S13]  /*9a00*/  LOP3.LUT P0, RZ, R0, 0x3ff, RZ, 0xc0, !PT ;  /* 0x000003ff00ff7812 */ /* 0x000fda000780c0ff */
        /* <DEDUP_REMOVED lines=13> */
[----:B0-----:R-:W-:Y:S02]  /*9ae0*/  IMAD.MOV.U32 R12, RZ, RZ, 0x1 ;  /* 0x00000001ff0c7424 */ /* 0x001fe400078e00ff */
[----:B------:R-:W-:-:S07]  /*9af0*/  IMAD.MOV.U32 R13, RZ, RZ, RZ ;  /* 0x000000ffff0d7224 */ /* 0x000fce00078e00ff */
[----:B------:R-:W-:-:S07]  /*9b00*/  LEPC R20, `(.L_x_434) ;  /* 0x000000001014794e */ /* 0x000fce0000000000 */
[----:B--2---:R-:W-:Y:S05]  /*9b10*/  CALL.ABS.NOINC R2 ;  /* 0x0000000002007343 */ /* 0x004fea0003c00000 */
.L_x_434:
[----:B------:R-:W-:Y:S05]  /*9b20*/  BSYNC B6 ;  /* 0x0000000000067941 */ /* 0x000fea0003800000 */
.L_x_433:
[----:B------:R-:W2:Y:S01]  /*9b30*/  LDL R2, [R1+0x4] ;  /* 0x0000040001027983 */ /* 0x000ea20000100800 */
        /* <DEDUP_REMOVED lines=12> */
[----:B-1----:R-:W-:-:S02]  /*9c00*/  IMAD.U32 R7, RZ, RZ, UR9 ;  /* 0x00000009ff077e24 */ /* 0x002fc4000f8e00ff */
[----:B------:R-:W-:Y:S02]  /*9c10*/  IMAD.U32 R10, RZ, RZ, UR4 ;  /* 0x00000004ff0a7e24 */ /* 0x000fe4000f8e00ff */
[----:B------:R-:W-:Y:S02]  /*9c20*/  IMAD.U32 R11, RZ, RZ, UR5 ;  /* 0x00000005ff0b7e24 */ /* 0x000fe4000f8e00ff */
[----:B------:R-:W-:Y:S02]  /*9c30*/  IMAD.MOV.U32 R8, RZ, RZ, 0x70 ;  /* 0x00000070ff087424 */ /* 0x000fe400078e00ff */
[----:B0-----:R-:W-:Y:S02]  /*9c40*/  IMAD.MOV.U32 R12, RZ, RZ, 0x1 ;  /* 0x00000001ff0c7424 */ /* 0x001fe400078e00ff */
[----:B--2---:R-:W-:-:S07]  /*9c50*/  IMAD.MOV.U32 R13, RZ, RZ, RZ ;  /* 0x000000ffff0d7224 */ /* 0x004fce00078e00ff */
[----:B------:R-:W-:-:S07]  /*9c60*/  LEPC R20, `(.L_x_437) ;  /* 0x000000001014794e */ /* 0x000fce0000000000 */
[----:B---3--:R-:W-:Y:S05]  /*9c70*/  CALL.ABS.NOINC R2 ;  /* 0x0000000002007343 */ /* 0x008fea0003c00000 */
.L_x_437:
[----:B------:R-:W-:Y:S01]  /*9c80*/  MOV R2, 0x0 ;  /* 0x0000000000027802 */ /* 0x000fe20000000f00 */
        /* <DEDUP_REMOVED lines=15> */
.L_x_436:
[----:B------:R-:W-:Y:S05]  /*9d80*/  BSYNC B6 ;  /* 0x0000000000067941 */ /* 0x000fea0003800000 */
.L_x_435:
[----:B------:R-:W2:Y:S01]  /*9d90*/  LDL.LU R2, [R1] ;  /* 0x0000000001027983 */ /* 0x000ea20000300800 */
[----:B------:R-:W-:-:S03]  /*9da0*/  ULDC.64 UR4, c[0x0][0x9f8] ;  /* 0x00027e0000047ab9 */ /* 0x000fc60000000a00 */
[----:B------:R-:W3:Y:S04]  /*9db0*/  LDL.LU R4, [R1+0x14] ;  /* 0x0000140001047983 */ /* 0x000ee80000300800 */
[----:B-1----:R-:W4:Y:S01]  /*9dc0*/  LDL R7, [R1+0xc] ;  /* 0x00000c0001077983 */ /* 0x002f220000100800 */
[----:B------:R-:W-:-:S03]  /*9dd0*/  ISETP.NE.U32.AND P0, PT, RZ, UR4, PT ;  /* 0x00000004ff007c0c */ /* 0x000fc6000bf05070 */
[----:B------:R-:W5:Y:S01]  /*9de0*/  LDL R0, [R1+0x2c] ;  /* 0x00002c0001007983 */ /* 0x000f620000100800 */
[----:B------:R-:W-:-:S13]  /*9df0*/  ISETP.NE.AND.EX P0, PT, RZ, UR5, PT, P0 ;  /* 0x00000005ff007c0c */ /* 0x000fda000bf05300 */
[----:B--2---:R-:W-:-:S04]  /*9e00*/  @P0 IADD3 R2, P1, R2, UR4, RZ ;  /* 0x0000000402020c10 */ /* 0x004fc8000ff3e0ff */
[----:B---3--:R-:W-:Y:S01]  /*9e10*/  @P0 IADD3.X R3, R4, UR5, RZ, P1, !PT ;  /* 0x0000000504030c10 */ /* 0x008fe20008ffe4ff */
[----:B------:R-:W-:-:S04]  /*9e20*/  ULDC.64 UR4, c[0x0][0xa08] ;  /* 0x0002820000047ab9 */ /* 0x000fc80000000a00 */
[----:B----4-:R1:W2:Y:S01]  /*9e30*/  @P0 LDG.E R7, desc[UR40][R2.64] ;  /* 0x0000002802070981 */ /* 0x0102a2000c1e1900 */
[----:B-----5:R-:W-:Y:S01]  /*9e40*/  VIADD R9, R0, 0xffffffff ;  /* 0xffffffff00097836 */ /* 0x020fe20000000000 */
[----:B-1----:R-:W1:Y:S01]  /*9e50*/  LDC.64 R2, c[0x0][0x418] ;  /* 0x00010600ff027b82 */ /* 0x002e620000000a00 */
[----:B--2---:R-:W-:Y:S01]  /*9e60*/  SHF.R.S32.HI R8, RZ, 0x1f, R7 ;  /* 0x0000001fff087819 */ /* 0x004fe20000011407 */
[----:B------:R2:W-:Y:S04]  /*9e70*/  @P0 STL [R1+0xc], R7 ;  /* 0x00000c0701000387 */ /* 0x0005e80000100800 */
[----:B------:R2:W-:Y:S04]  /*9e80*/  STL [R1+0x28], R9 ;  /* 0x0000280901007387 */ /* 0x0005e80000100800 */
[----:B------:R2:W-:Y:S01]  /*9e90*/  STL [R1+0x14], R8 ;  /* 0x0000140801007387 */ /* 0x0005e20000100800 */
[----:B-1----:R-:W-:Y:S01]  /*9ea0*/  LOP3.LUT P0, RZ, R2, UR4, RZ, 0xfc, !PT ;  /* 0x0000000402ff7c12 */ /* 0x002fe2000f80fcff */
[----:B------:R-:W-:-:S03]  /*9eb0*/  UMOV UR4, 0xffffffff ;  /* 0xffffffff00047882 */ /* 0x000fc60000000000 */
[----:B------:R-:W-:-:S04]  /*9ec0*/  LOP3.LUT P0, RZ, R3, UR5, RZ, 0xfc, P0 ;  /* 0x0000000503ff7c12 */ /* 0x000fc8000800fcff */
[----:B------:R-:W-:Y:S01]  /*9ed0*/  SEL R0, R7, RZ, !P0 ;  /* 0x000000ff07007207 */ /* 0x000fe20004000000 */
[----:B--2---:R-:W-:Y:S08]  /*9ee0*/  BRA.DIV UR4, `(.L_x_438) ;  /* 0x0000004a04987947 */ /* 0x004ff0000b800000 */
[----:B------:R-:W1:Y:S02]  /*9ef0*/  S2R R4, SR_TID.X ;  /* 0x0000000000047919 */ /* 0x000e640000002100 */
[----:B-1----:R-:W-:-:S04]  /*9f00*/  SHF.R.U32.HI R4, RZ, 0x5, R4 ;  /* 0x00000005ff047819 */ /* 0x002fc80000011604 */
[----:B------:R-:W-:-:S05]  /*9f10*/  LOP3.LUT R4, R4, 0x3, RZ, 0xc0, !PT ;  /* 0x0000000304047812 */ /* 0x000fca00078ec0ff */
[----:B------:R1:W2:Y:S02]  /*9f20*/  SHFL.IDX PT, R14, R4, RZ, 0x1f ;  /* 0x00001fff040e7589 */ /* 0x0002a400000e0000 */
.L_x_544:
[----:B------:R-:W-:Y:S01]  /*9f30*/  PLOP3.LUT P1, PT, PT, PT, PT, 0x8, 0x0 ;  /* 0x000000000000781c */ /* 0x000fe20003f2e170 */
[----:B------:R3:W-:Y:S01]  /*9f40*/  STL [R1], R0 ;  /* 0x0000000001007387 */ /* 0x0007e20000100800 */
[----:B--2---:R-:W-:Y:S02]  /*9f50*/  ISETP.NE.AND P0, PT, R14, RZ, PT ;  /* 0x000000ff0e00720c */ /* 0x004fe40003f05270 */
[----:B---3--:R-:W-:-:S05]  /*9f60*/  P2R R0, PR, RZ, 0x2 ;  /* 0x00000002ff007803 */ /* 0x008fca0000000000 */
[----:B------:R2:W-:Y:S06]  /*9f70*/  STL [R1+0x18], R0 ;  /* 0x0000180001007387 */ /* 0x0005ec0000100800 */
[----:B------:R-:W-:Y:S05]  /*9f80*/  @P0 BRA `(.L_x_439) ;  /* 0x00000004001c0947 */ /* 0x000fea0003800000 */
[----:B------:R-:W-:-:S03]  /*9f90*/  UMOV UR4, 0xffffffff ;  /* 0xffffffff00047882 */ /* 0x000fc60000000000 */
[----:B------:R-:W-:Y:S05]  /*9fa0*/  BRA.DIV UR4, `(.L_x_440) ;  /* 0x0000004a049c7947 */ /* 0x000fea000b800000 */
[----:B------:R-:W-:-:S13]  /*9fb0*/  ELECT P6, URZ, PT ;  /* 0x00000000003f782f */ /* 0x000fda00038c0000 */
.L_x_547:
[----:B------:R-:W-:Y:S05]  /*9fc0*/  @!P6 BRA `(.L_x_439) ;  /* 0x00000004000ce947 */ /* 0x000fea0003800000 */
[----:B------:R3:W-:Y:S01]  /*9fd0*/  STL [R1+0x50], R9 ;  /* 0x0000500901007387 */ /* 0x0007e20000100800 */
[----:B------:R-:W-:-:S04]  /*9fe0*/  ISETP.NE.U32.AND P0, PT, R2, RZ, PT ;  /* 0x000000ff0200720c */ /* 0x000fc80003f05070 */
[----:B------:R-:W-:-:S13]  /*9ff0*/  ISETP.NE.AND.EX P0, PT, R3, RZ, PT, P0 ;  /* 0x000000ff0300720c */ /* 0x000fda0003f05300 */
[----:B---3--:R-:W-:Y:S05]  /*a000*/  @!P0 BRA `(.L_x_441) ;  /* 0x0000000000508947 */ /* 0x008fea0003800000 */
[----:B------:R-:W3:Y:S01]  /*a010*/  LDC R6, c[0x0][0x43c] ;  /* 0x00010f00ff067b82 */ /* 0x000ee20000000800 */
[----:B--2---:R-:W-:Y:S01]  /*a020*/  IMAD.MOV.U32 R0, RZ, RZ, R9 ;  /* 0x000000ffff007224 */ /* 0x004fe200078e0009 */
[----:B------:R-:W-:Y:S01]  /*a030*/  ULDC.64 UR4, c[0x0][0x428] ;  /* 0x00010a0000047ab9 */ /* 0x000fe20000000a00 */
[----:B---3--:R-:W-:-:S13]  /*a040*/  ISETP.NE.AND P0, PT, R6, 0x1, PT ;  /* 0x000000010600780c */ /* 0x008fda0003f05270 */
[----:B-1----:R-:W1:Y:S02]  /*a050*/  @P0 LDC.64 R4, c[0x0][0x440] ;  /* 0x00011000ff040b82 */ /* 0x002e640000000a00 */
[----:B-1----:R-:W-:-:S05]  /*a060*/  @P0 IMAD.HI.U32 R4, R9, R4, RZ ;  /* 0x0000000409040227 */ /* 0x002fca00078e00ff */
        /* <DEDUP_REMOVED lines=8> */
[----:B-1----:R-:W-:-:S04]  /*a0f0*/  IMAD R6, R8, UR4, RZ ;  /* 0x0000000408067c24 */ /* 0x002fc8000f8e02ff */
[----:B------:R-:W-:-:S04]  /*a100*/  IMAD R0, R7, UR5, R6 ;  /* 0x0000000507007c24 */ /* 0x000fc8000f8e0206 */
[----:B------:R-:W-:-:S05]  /*a110*/  IMAD.IADD R0, R5, 0x1, R0 ;  /* 0x0000000105007824 */ /* 0x000fca00078e0200 */
[----:B------:R-:W-:-:S05]  /*a120*/  LEA.HI.X R3, R4, R3, R0, 0x2, P0 ;  /* 0x0000000304037211 */ /* 0x000fca00000f1400 */
[----:B------:R-:W2:Y:S04]  /*a130*/  LDG.E R0, desc[UR40][R2.64] ;  /* 0x0000002802007981 */ /* 0x000ea8000c1e1900 */
[----:B--2---:R3:W-:Y:S02]  /*a140*/  STL [R1], R0 ;  /* 0x0000000001007387 */ /* 0x0047e40000100800 */
.L_x_441:
[----:B------:R-:W4:Y:S04]  /*a150*/  LDL R7, [R1+0x4] ;  /* 0x0000040001077983 */ /* 0x000f280000100800 */
[----:B--23--:R-:W4:Y:S04]  /*a160*/  LDL R0, [R1+0x8] ;  /* 0x0000080001007983 */ /* 0x00cf280000100800 */
[----:B------:R-:W2:Y:S01]  /*a170*/  LDL R2, [R1+0x10] ;  /* 0x0000100001027983 */ /* 0x000ea20000100800 */
[----:B----4-:R-:W-:Y:S01]  /*a180*/  IMAD R0, R0, 0x8, R7 ;  /* 0x0000000800007824 */ /* 0x010fe200078e0207 */
[----:B--2---:R-:W-:-:S04]  /*a190*/  SHF.L.U32 R2, R2, 0x1f, RZ ;  /* 0x0000001f02027819 */ /* 0x004fc800000006ff */
[----:B------:R-:W2:Y:S02]  /*a1a0*/  SYNCS.PHASECHK.TRANS64.TRYWAIT P0, [R0+URZ+0x22840], R2 ;  /* 0x02284002000075a7 */ /* 0x000ea4000800017f */
[----:B--2---:R-:W-:Y:S05]  /*a1b0*/  @!P0 BRA `(.L_x_442) ;  /* 0x0000004800388947 */ /* 0x004fea0003800000 */
.L_x_548:
[----:B------:R-:W3:Y:S02]  /*a1c0*/  S2R R3, SR_TID.X ;  /* 0x0000000000037919 */ /* 0x000ee40000002100 */
[----:B---3--:R-:W-:-:S04]  /*a1d0*/  LOP3.LUT R3, R3, 0x7f, RZ, 0xc0, !PT ;  /* 0x0000007f03037812 */ /* 0x008fc800078ec0ff */
[----:B------:R-:W-:-:S13]  /*a1e0*/  ISETP.NE.AND P0, PT, R3, RZ, PT ;  /* 0x000000ff0300720c */ /* 0x000fda0003f05270 */
[----:B------:R-:W-:Y:S05]  /*a1f0*/  @P0 BRA `(.L_x_443) ;  /* 0x00000000001c0947 */ /* 0x000fea0003800000 */
[----:B------:R-:W3:Y:S01]  /*a200*/  S2R R3, SR_TID.X ;  /* 0x0000000000037919 */ /* 0x000ee20000002100 */
[----:B--2---:R-:W-:-:S04]  /*a210*/  IMAD.MOV.U32 R2, RZ, RZ, 0x3000 ;  /* 0x00003000ff027424 */ /* 0x004fc800078e00ff */
[----:B------:R4:W-:Y:S01]  /*a220*/  SYNCS.ARRIVE.TRANS64 RZ, [R0+URZ+0x22830], R2 ;  /* 0x0228300200ff79a7 */ /* 0x0009e2000800003f */
[----:B---3--:R-:W-:-:S04]  /*a230*/  LOP3.LUT R3, R3, 0x1f, RZ, 0xc0, !PT ;  /* 0x0000001f03037812 */ /* 0x008fc800078ec0ff */
[----:B------:R-:W-:-:S13]  /*a240*/  ISETP.NE.AND P0, PT, R3, RZ, PT ;  /* 0x000000ff0300720c */ /* 0x000fda0003f05270 */
[----:B----4-:R-:W-:Y:S05]  /*a250*/  @!P0 BRA `(.L_x_443) ;  /* 0x0000000000048947 */ /* 0x010fea0003800000 */
[----:B------:R-:W-:Y:S01]  /*a260*/  BPT.TRAP 0x1 ;  /* 0x000000040000795c */ /* 0x000fe20000300000 */
.L_x_443:
[----:B------:R-:W3:Y:S04]  /*a270*/  LDL R6, [R1+0x4] ;  /* 0x0000040001067983 */ /* 0x000ee80000100800 */
[----:B------:R-:W3:Y:S04]  /*a280*/  LDL R5, [R1+0x8] ;  /* 0x0000080001057983 */ /* 0x000ee80000100800 */
[----:B-1----:R-:W4:Y:S04]  /*a290*/  LDL R4, [R1+0x50] ;  /* 0x0000500001047983 */ /* 0x002f280000100800 */
[----:B------:R-:W5:Y:S04]  /*a2a0*/  LDL R3, [R1+0x1c] ;  /* 0x00001c0001037983 */ /* 0x000f680000100800 */
[----:B--2---:R-:W2:Y:S01]  /*a2b0*/  LDL R2, [R1] ;  /* 0x0000000001027983 */ /* 0x004ea20000100800 */
[----:B------:R-:W-:Y:S01]  /*a2c0*/  R2UR UR9, R0 ;  /* 0x00000000000972ca */ /* 0x000fe200000e0000 */
[----:B------:R-:W-:Y:S01]  /*a2d0*/  UIADD3 UR6, UP0, UR38, 0x370, URZ ;  /* 0x0000037026067890 */ /* 0x000fe2000ff1e03f */
[----:B------:R-:W-:Y:S01]  /*a2e0*/  R2UR UR12, R18 ;  /* 0x00000000120c72ca */ /* 0x000fe200000e0000 */
[----:B------:R-:W-:Y:S01]  /*a2f0*/  UMOV UR5, 0x14f00000 ;  /* 0x14f0000000057882 */ /* 0x000fe20000000000 */
[----:B------:R-:W-:Y:S01]  /*a300*/  PLOP3.LUT P0, PT, PT, PT, PT, 0x80, 0x0 ;  /* 0x000000000000781c */ /* 0x000fe20003f0f070 */
[----:B------:R-:W-:Y:S01]  /*a310*/  UIADD3.X UR7, URZ, UR39, URZ, UP0, !UPT ;  /* 0x000000273f077290 */ /* 0x000fe200087fe43f */
[----:B------:R-:W-:-:S07]  /*a320*/  UMOV UR10, URZ ;  /* 0x0000003f000a7c82 */ /* 0x000fce0008000000 */
[----:B------:R-:W-:Y:S01]  /*a330*/  UIADD3 UR9, UR9, 0x22830, URZ ;  /* 0x0002283009097890 */ /* 0x000fe2000fffe03f */
[----:B---3--:R-:W-:Y:S01]  /*a340*/  IMAD R0, R5, 0x3000, R6 ;  /* 0x0000300005007824 */ /* 0x008fe200078e0206 */
[----:B----4-:R-:W-:-:S04]  /*a350*/  R2UR UR11, R4 ;  /* 0x00000000040b72ca */ /* 0x010fc800000e0000 */
[----:B------:R-:W-:Y:S02]  /*a360*/  R2UR UR8, R0 ;  /* 0x00000000000872ca */ /* 0x000fe400000e0000 */
[----:B-----5:R-:W-:Y:S02]  /*a370*/  R2UR UR4, R3 ;  /* 0x00000000030472ca */ /* 0x020fe400000e0000 */
[----:B------:R-:W-:Y:S02]  /*a380*/  P2R R0, PR, RZ, 0x1 ;  /* 0x00000001ff007803 */ /* 0x000fe40000000000 */
[----:B--2---:R-:W-:-:S03]  /*a390*/  R2UR UR13, R2 ;  /* 0x00000000020d72ca */ /* 0x004fc600000e0000 */
[----:B------:R3:W-:Y:S04]  /*a3a0*/  STL [R1+0x18], R0 ;  /* 0x0000180001007387 */ /* 0x0007e80000100800 */
[----:B------:R-:W-:Y:S02]  /*a3b0*/  UIADD3 UR8, UR8, 0x1c400, URZ ;  /* 0x0001c40008087890 */ /* 0x000fe4000fffe03f */
[----:B------:R-:W-:-:S03]  /*a3c0*/  UIMAD UR11, UR11, 0x60, UR4 ;  /* 0x000000600b0b78a4 */ /* 0x000fc6000f8e0204 */
[----:B------:R-:W-:-:S06]  /*a3d0*/  UMOV UR4, 0x0 ;  /* 0x0000000000047882 */ /* 0x000fcc0000000000 */
[----:B------:R3:W-:Y:S02]  /*a3e0*/  UTMALDG.4D [UR8], [UR6], desc[UR4] ;  /* 0x00000408060075b4 */ /* 0x0007e40008019000 */
[----:B---3--:R-:W-:Y:S01]  /*a3f0*/  NOP ;  /* 0x0000000000007918 */ /* 0x008fe20000000000 */
.L_x_439:
[----:B------:R-:W3:Y:S04]  /*a400*/  LDL R2, [R1+0x4] ;  /* 0x0000040001027983 */ /* 0x000ee80000100800 */
[----:B------:R-:W2:Y:S04]  /*a410*/  LDL.LU R3, [R1+0x30] ;  /* 0x0000300001037983 */ /* 0x000ea80000300800 */
[----:B------:R-:W4:Y:S04]  /*a420*/  LDL.LU R5, [R1+0x20] ;  /* 0x0000200001057983 */ /* 0x000f280000300800 */
[----:B-1----:R-:W5:Y:S01]  /*a430*/  LDL.LU R4, [R1+0x34] ;  /* 0x0000340001047983 */ /* 0x002f620000300800 */
[----:B------:R-:W-:Y:S05]  /*a440*/  WARPSYNC.ALL ;  /* 0x0000000000007948 */ /* 0x000fea0003800000 */
[----:B------:R-:W-:Y:S01]  /*a450*/  ULDC.64 UR4, c[0x0][0x298] ;  /* 0x0000a60000047ab9 */ /* 0x000fe20000000a00 */
[----:B------:R-:W-:Y:S01]  /*a460*/  ULDC.64 UR6, c[0x0][0xa00] ;  /* 0x0002800000067ab9 */ /* 0x000fe20000000a00 */
[----:B------:R-:W-:Y:S01]  /*a470*/  BSSY B6, `(.L_x_444) ;  /* 0x0000024000067945 */ /* 0x000fe20003800000 */
[----:B------:R-:W-:Y:S01]  /*a480*/  BAR.SYNC.DEFER_BLOCKING 0x8, 0x180 ;  /* 0x0206000000007b1d */ /* 0x000fe20000010000 */
[----:B------:R-:W-:-:S04]  /*a490*/  ISETP.NE.U32.AND P0, PT, RZ, UR6, PT ;  /* 0x00000006ff007c0c */ /* 0x000fc8000bf05070 */
[----:B------:R-:W-:Y:S01]  /*a4a0*/  ISETP.NE.AND.EX P0, PT, RZ, UR7, PT, P0 ;  /* 0x00000007ff007c0c */ /* 0x000fe2000bf05300 */
[----:B---3--:R-:W-:Y:S01]  /*a4b0*/  VIADD R2, R2, 0x18400 ;  /* 0x0001840002027836 */ /* 0x008fe20000000000 */
[----:B--2---:R-:W-:-:S04]  /*a4c0*/  SHF.R.S32.HI R0, RZ, 0x1f, R3 ;  /* 0x0000001fff007819 */ /* 0x004fc80000011403 */
[----:B------:R-:W-:Y:S02]  /*a4d0*/  LOP3.LUT P1, RZ, R2, 0x3ff, RZ, 0xc0, !PT ;  /* 0x000003ff02ff7812 */ /* 0x000fe4000782c0ff */
[----:B----4-:R-:W-:Y:S01]  /*a4e0*/  SEL R5, R5, RZ, !P0 ;  /* 0x000000ff05057207 */ /* 0x010fe20004000000 */
[----:B------:R-:W-:Y:S01]  /*a4f0*/  IMAD R0, R0, UR4, RZ ;  /* 0x0000000400007c24 */ /* 0x000fe2000f8e02ff */
[----:B-----5:R-:W-:-:S03]  /*a500*/  SEL R4, R4, RZ, !P0 ;  /* 0x000000ff04047207 */ /* 0x020fc60004000000 */
[C---:B------:R-:W-:Y:S02]  /*a510*/  IMAD R0, R3.reuse, UR5, R0 ;  /* 0x0000000503007c24 */ /* 0x040fe4000f8e0200 */
[----:B------:R-:W-:-:S05]  /*a520*/  IMAD.WIDE.U32 R2, R3, UR4, RZ ;  /* 0x0000000403027c25 */ /* 0x000fca000f8e00ff */
[----:B------:R1:W-:Y:S04]  /*a530*/  STL.64 [R1+0x48], R2 ;  /* 0x0000480201007387 */ /* 0x0003e80000100a00 */
[----:B------:R2:W-:Y:S04]  /*a540*/  STL [R1+0x20], R5 ;  /* 0x0000200501007387 */ /* 0x0005e80000100800 */
[----:B------:R2:W-:Y:S01]  /*a550*/  STL [R1+0x54], R4 ;  /* 0x0000540401007387 */ /* 0x0005e20000100800 */
[----:B-1----:R-:W-:Y:S01]  /*a560*/  IMAD.IADD R2, R3, 0x1, R0 ;  /* 0x0000000103027824 */ /* 0x002fe200078e0200 */
[----:B------:R-:W-:-:S05]  /*a570*/  SHF.R.S32.HI R0, RZ, 0x1f, R18 ;  /* 0x0000001fff007819 */ /* 0x000fca0000011412 */
[----:B------:R2:W-:Y:S04]  /*a580*/  STL [R1+0x34], R0 ;  /* 0x0000340001007387 */ /* 0x0005e80000100800 */
[----:B------:R2:W-:Y:S01]  /*a590*/  STL [R1+0x30], R2 ;  /* 0x0000300201007387 */ /* 0x0005e20000100800 */
[----:B------:R-:W-:Y:S05]  /*a5a0*/  @!P1 BRA `(.L_x_445) ;  /* 0x0000000000409947 */ /* 0x000fea0003800000 */
[----:B--2---:R-:W-:Y:S01]  /*a5b0*/  MOV R2, 0x0 ;  /* 0x0000000000027802 */ /* 0x004fe20000000f00 */
[----:B------:R-:W-:Y:S01]  /*a5c0*/  ULDC.64 UR6, c[0x4][0x98] ;  /* 0x0100260000067ab9 */ /* 0x000fe20000000a00 */
[----:B------:R-:W-:Y:S01]  /*a5d0*/  ULDC.64 UR8, c[0x4][0xa0] ;  /* 0x0100280000087ab9 */ /* 0x000fe20000000a00 */
[----:B------:R-:W-:Y:S01]  /*a5e0*/  ULDC.64 UR4, c[0x4][0x20] ;  /* 0x0100080000047ab9 */ /* 0x000fe20000000a00 */
[----:B------:R-:W-:Y:S02]  /*a5f0*/  IMAD.U32 R4, RZ, RZ, UR6 ;  /* 0x00000006ff047e24 */ /* 0x000fe4000f8e00ff */
[----:B------:R-:W1:Y:S01]  /*a600*/  LDC.64 R2, c[0x4][R2] ;  /* 0x0100000002027b82 */ /* 0x000e620000000a00 */
[----:B------:R-:W-:Y:S02]  /*a610*/  IMAD.U32 R5, RZ, RZ, UR7 ;  /* 0x00000007ff057e24 */ /* 0x000fe4000f8e00ff */
[----:B------:R-:W-:Y:S02]  /*a620*/  IMAD.U32 R6, RZ, RZ, UR8 ;  /* 0x00000008ff067e24 */ /* 0x000fe4000f8e00ff */
[----:B------:R-:W-:-:S02]  /*a630*/  IMAD.U32 R7, RZ, RZ, UR9 ;  /* 0x00000009ff077e24 */ /* 0x000fc4000f8e00ff */
[----:B------:R-:W-:Y:S02]  /*a640*/  IMAD.U32 R10, RZ, RZ, UR4 ;  /* 0x00000004ff0a7e24 */ /* 0x000fe4000f8e00ff */
[----:B------:R-:W-:Y:S02]  /*a650*/  IMAD.U32 R11, RZ, RZ, UR5 ;  /* 0x00000005ff0b7e24 */ /* 0x000fe4000f8e00ff */
[----:B------:R-:W-:Y:S02]  /*a660*/  IMAD.MOV.U32 R8, RZ, RZ, 0x70 ;  /* 0x00000070ff087424 */ /* 0x000fe400078e00ff */
[----:B0-----:R-:W-:Y:S02]  /*a670*/  IMAD.MOV.U32 R12, RZ, RZ, 0x1 ;  /* 0x00000001ff0c7424 */ /* 0x001fe400078e00ff */
[----:B------:R-:W-:-:S07]  /*a680*/  IMAD.MOV.U32 R13, RZ, RZ, RZ ;  /* 0x000000ffff0d7224 */ /* 0x000fce00078e00ff */
[----:B------:R-:W-:-:S07]  /*a690*/  LEPC R20, `(.L_x_445) ;  /* 0x000000001014794e */ /* 0x000fce0000000000 */
[----:B-1----:R-:W-:Y:S05]  /*a6a0*/  CALL.ABS.NOINC R2 ;  /* 0x0000000002007343 */ /* 0x002fea0003c00000 */
.L_x_445:
[----:B------:R-:W-:Y:S05]  /*a6b0*/  BSYNC B6 ;  /* 0x0000000000067941 */ /* 0x000fea0003800000 */
.L_x_444:
[----:B--2---:R-:W2:Y:S01]  /*a6c0*/  LDL.LU R4, [R1+0x30] ;  /* 0x0000300001047983 */ /* 0x004ea20000300800 */
[----:B------:R-:W1:Y:S01]  /*a6d0*/  LDC R7, c[0x0][0x448] ;  /* 0x00011200ff077b82 */ /* 0x000e620000000800 */
[----:B------:R-:W-:Y:S01]  /*a6e0*/  ULDC.64 UR4, c[0x0][0x2d8] ;  /* 0x0000b60000047ab9 */ /* 0x000fe20000000a00 */
[----:B------:R-:W-:Y:S01]  /*a6f0*/  IMAD.SHL.U32 R17, R17, 0x80, RZ ;  /* 0x0000008011117824 */ /* 0x000fe200078e00ff */
[----:B------:R-:W2:Y:S01]  /*a700*/  LDL.LU.64 R2, [R1+0x48] ;  /* 0x0000480001027983 */ /* 0x000ea20000300a00 */
[----:B------:R-:W-:-:S03]  /*a710*/  ULDC UR6, c[0x0][0x2b8] ;  /* 0x0000ae0000067ab9 */ /* 0x000fc60000000800 */
[----:B------:R-:W3:Y:S04]  /*a720*/  LDL.LU R0, [R1+0x34] ;  /* 0x0000340001007983 */ /* 0x000ee80000300800 */
[----:B------:R-:W4:Y:S04]  /*a730*/  LDL.LU R6, [R1+0x54] ;  /* 0x0000540001067983 */ /* 0x000f280000300800 */
[----:B------:R-:W4:Y:S04]  /*a740*/  LDL.LU R5, [R1+0x20] ;  /* 0x0000200001057983 */ /* 0x000f280000300800 */
[----:B------:R0:W5:Y:S01]  /*a750*/  LDL R9, [R1+0x24] ;  /* 0x0000240001097983 */ /* 0x0001620000100800 */
[----:B-1----:R-:W-:Y:S01]  /*a760*/  ISETP.NE.AND P0, PT, R7, 0x1, PT ;  /* 0x000000010700780c */ /* 0x002fe20003f05270 */
[----:B------:R-:W1:Y:S02]  /*a770*/  S2R R8, SR_TID.X ;  /* 0x0000000000087919 */ /* 0x000e640000002100 */
[C---:B-1----:R-:W-:Y:S01]  /*a780*/  IMAD.SHL.U32 R10, R8.reuse, 0x8, RZ ;  /* 0x00000008080a7824 */ /* 0x042fe200078e00ff */
[----:B------:R-:W-:-:S04]  /*a790*/  LOP3.LUT R8, R8, 0x7f, RZ, 0xc0, !PT ;  /* 0x0000007f08087812 */ /* 0x000fc800078ec0ff */
[----:B------:R-:W-:Y:S02]  /*a7a0*/  LOP3.LUT R10, R10, 0x38, RZ, 0xc0, !PT ;  /* 0x000000380a0a7812 */ /* 0x000fe400078ec0ff */
[----:B------:R-:W-:Y:S01]  /*a7b0*/  SHF.R.U32.HI R8, RZ, 0x3, R8 ;  /* 0x00000003ff087819 */ /* 0x000fe20000011608 */
[----:B--2---:R-:W-:Y:S02]  /*a7c0*/  IMAD.MOV.U32 R3, RZ, RZ, R4 ;  /* 0x000000ffff037224 */ /* 0x004fe400078e0004 */
[----:B------:R-:W1:Y:S01]  /*a7d0*/  S2R R4, SR_TID.X ;  /* 0x0000000000047919 */ /* 0x000e620000002100 */
[----:B---3--:R-:W-:Y:S02]  /*a7e0*/  IMAD R0, R0, UR4, RZ ;  /* 0x0000000400007c24 */ /* 0x008fe4000f8e02ff */
[----:B------:R-:W-:-:S04]  /*a7f0*/  IMAD.WIDE.U32 R2, R18, UR4, R2 ;  /* 0x0000000412027c25 */ /* 0x000fc8000f8e0002 */
[----:B------:R-:W-:Y:S01]  /*a800*/  IMAD R0, R18, UR5, R0 ;  /* 0x0000000512007c24 */ /* 0x000fe2000f8e0200 */
[----:B------:R-:W-:-:S03]  /*a810*/  ULDC.64 UR4, c[0x0][0x2e0] ;  /* 0x0000b80000047ab9 */ /* 0x000fc60000000a00 */
[----:B------:R-:W-:Y:S02]  /*a820*/  IMAD.IADD R3, R3, 0x1, R0 ;  /* 0x0000000103037824 */ /* 0x000fe400078e0200 */
[----:B----4-:R-:W-:Y:S02]  /*a830*/  IMAD R0, R6, UR4, RZ ;  /* 0x0000000406007c24 */ /* 0x010fe4000f8e02ff */
[C---:B------:R-:W-:Y:S01]  /*a840*/  IMAD.WIDE.U32 R2, R5.reuse, UR4, R2 ;  /* 0x0000000405027c25 */ /* 0x040fe2000f8e0002 */
[----:B------:R-:W2:Y:S03]  /*a850*/  @P0 LDC R6, c[0x0][0x450] ;  /* 0x00011400ff060b82 */ /* 0x000ea60000000800 */
[----:B------:R-:W-:Y:S01]  /*a860*/  IMAD R0, R5, UR5, R0 ;  /* 0x0000000505007c24 */ /* 0x000fe2000f8e0200 */
[----:B------:R-:W-:-:S03]  /*a870*/  ULDC.64 UR4, c[0x0][0x2d0] ;  /* 0x0000b40000047ab9 */ /* 0x000fc60000000a00 */
[----:B------:R-:W-:Y:S01]  /*a880*/  IMAD.IADD R3, R3, 0x1, R0 ;  /* 0x0000000103037824 */ /* 0x000fe200078e0200 */
[C---:B-1----:R-:W-:Y:S01]  /*a890*/  LOP3.LUT R5, R4.reuse, 0x7f, RZ, 0xc0, !PT ;  /* 0x0000007f04057812 */ /* 0x042fe200078ec0ff */
[----:B------:R-:W-:-:S03]  /*a8a0*/  IMAD.SHL.U32 R4, R4, 0x10, RZ ;  /* 0x0000001004047824 */ /* 0x000fc600078e00ff */
[----:B------:R-:W-:-:S04]  /*a8b0*/  SHF.R.U32.HI R5, RZ, 0x3, R5 ;  /* 0x00000003ff057819 */ /* 0x000fc80000011605 */
[----:B------:R-:W-:Y:S02]  /*a8c0*/  LOP3.LUT R4, R5, 0x70, R4, 0xf8, !PT ;  /* 0x0000007005047812 */ /* 0x000fe400078ef804 */
[----:B------:R-:W1:Y:S02]  /*a8d0*/  @P0 LDC R5, c[0x0][0x44c] ;  /* 0x00011300ff050b82 */ /* 0x000e640000000800 */
[----:B------:R-:W-:-:S05]  /*a8e0*/  LOP3.LUT R0, R4, R17, RZ, 0xfc, !PT ;  /* 0x0000001104007212 */ /* 0x000fca00078efcff */
[----:B------:R-:W-:Y:S02]  /*a8f0*/  IMAD.MOV.U32 R4, RZ, RZ, R0 ;  /* 0x000000ffff047224 */ /* 0x000fe400078e0000 */
[----:B-1----:R-:W-:-:S05]  /*a900*/  @P0 IMAD.HI.U32 R5, R0, R5, RZ ;  /* 0x0000000500050227 */ /* 0x002fca00078e00ff */
[----:B--2---:R-:W-:-:S05]  /*a910*/  @P0 SHF.R.U32.HI R4, RZ, R6, R5 ;  /* 0x00000006ff040219 */ /* 0x004fca0000011605 */
[----:B------:R-:W-:-:S04]  /*a920*/  IMAD.MOV R5, RZ, RZ, -R4 ;  /* 0x000000ffff057224 */ /* 0x000fc800078e0a04 */
[----:B------:R-:W-:Y:S01]  /*a930*/  IMAD R0, R7, R5, R0 ;  /* 0x0000000507007224 */ /* 0x000fe200078e0200 */
[----:B------:R-:W-:Y:S01]  /*a940*/  SHF.R.S32.HI R5, RZ, 0x1f, R4 ;  /* 0x0000001fff057819 */ /* 0x000fe20000011404 */
[----:B------:R-:W-:-:S04]  /*a950*/  IMAD.WIDE.U32 R2, R4, UR4, R2 ;  /* 0x0000000404027c25 */ /* 0x000fc8000f8e0002 */
[----:B------:R-:W-:-:S04]  /*a960*/  IMAD R5, R5, UR4, RZ ;  /* 0x0000000405057c24 */ /* 0x000fc8000f8e02ff */
[----:B------:R-:W-:Y:S01]  /*a970*/  IMAD R4, R4, UR5, R5 ;  /* 0x0000000504047c24 */ /* 0x000fe2000f8e0205 */
[----:B------:R-:W-:-:S03]  /*a980*/  ULDC.64 UR4, c[0x0][0x2c8] ;  /* 0x0000b20000047ab9 */ /* 0x000fc60000000a00 */
[----:B------:R-:W-:Y:S01]  /*a990*/  IMAD.IADD R3, R3, 0x1, R4 ;  /* 0x0000000103037824 */ /* 0x000fe200078e0204 */
[----:B------:R-:W-:-:S05]  /*a9a0*/  SHF.R.S32.HI R4, RZ, 0x1f, R0 ;  /* 0x0000001fff047819 */ /* 0x000fca0000011400 */
[----:B------:R-:W-:Y:S02]  /*a9b0*/  IMAD R4, R4, UR4, RZ ;  /* 0x0000000404047c24 */ /* 0x000fe4000f8e02ff */
[----:B------:R-:W-:-:S04]  /*a9c0*/  IMAD.WIDE.U32 R2, R0, UR4, R2 ;  /* 0x0000000400027c25 */ /* 0x000fc8000f8e0002 */
[----:B------:R-:W-:Y:S01]  /*a9d0*/  IMAD R4, R0, UR5, R4 ;  /* 0x0000000500047c24 */ /* 0x000fe2000f8e0204 */
[----:B------:R-:W-:Y:S02]  /*a9e0*/  ULDC.64 UR4, c[0x0][0x280] ;  /* 0x0000a00000047ab9 */ /* 0x000fe40000000a00 */
[----:B------:R-:W-:Y:S01]  /*a9f0*/  LEA R0, P1, R2, UR4, 0x1 ;  /* 0x0000000402007c11 */ /* 0x000fe2000f8208ff */
[----:B------:R-:W-:Y:S01]  /*aa00*/  IMAD.IADD R4, R3, 0x1, R4 ;  /* 0x0000000103047824 */ /* 0x000fe200078e0204 */
[----:B------:R-:W-:Y:S01]  /*aa10*/  UMOV UR4, 0xffffffff ;  /* 0xffffffff00047882 */ /* 0x000fe20000000000 */
[----:B------:R-:W-:-:S03]  /*aa20*/  ISETP.GE.AND P0, PT, R10, UR6, PT ;  /* 0x000000060a007c0c */ /* 0x000fc6000bf06270 */
[----:B------:R-:W-:Y:S01]  /*aa30*/  LEA.HI.X R2, R2, UR5, R4, 0x1, P1 ;  /* 0x0000000502027c11 */ /* 0x000fe200088f0c04 */
[----:B0-----:R-:W-:Y:S09]  /*aa40*/  BRA.DIV UR4, `(.L_x_446) ;  /* 0x0000004204287947 */ /* 0x001ff2000b800000 */
[----:B------:R-:W2:Y:S01]  /*aa50*/  LDL.LU R6, [R1+0x3c] ;  /* 0x00003c0001067983 */ /* 0x000ea20000300800 */
[----:B------:R-:W-:-:S04]  /*aa60*/  IMAD.IADD R3, R8, 0x1, R17 ;  /* 0x0000000108037824 */ /* 0x000fc800078e0211 */
[C---:B------:R-:W-:Y:S02]  /*aa70*/  VIADD R5, R3.reuse, 0x10 ;  /* 0x0000001003057836 */ /* 0x040fe40000000000 */
[----:B--2---:R-:W-:Y:S02]  /*aa80*/  IMAD R4, R6, R7, RZ ;  /* 0x0000000706047224 */ /* 0x004fe400078e02ff */
[----:B------:R-:W0:Y:S03]  /*aa90*/  SHFL.IDX PT, R7, R0, RZ, 0x181f ;  /* 0x00181fff00077589 */ /* 0x000e2600000e0000 */
[----:B------:R-:W-:Y:S01]  /*aaa0*/  ISETP.GE.AND P1, PT, R3, R4, PT ;  /* 0x000000040300720c */ /* 0x000fe20003f26270 */
[----:B------:R-:W1:-:S12]  /*aab0*/  SHFL.IDX PT, R6, R2, RZ, 0x181f ;  /* 0x00181fff02067589 */ /* 0x000e5800000e0000 */
[----:B0-----:R-:W-:-:S05]  /*aac0*/  @!P1 LEA R7, P2, R10, R7, 0x1 ;  /* 0x000000070a079211 */ /* 0x001fca00078408ff */
[----:B-1----:R-:W-:-:S05]  /*aad0*/  @!P1 IMAD.X R6, RZ, RZ, R6, P2 ;  /* 0x000000ffff069224 */ /* 0x002fca00010e0606 */
[----:B------:R-:W-:-:S04]  /*aae0*/  @!P1 LOP3.LUT R7, R7, R6, RZ, 0x3c, !PT ;  /* 0x0000000607079212 */ /* 0x000fc800078e3cff */
[----:B------:R-:W-:-:S04]  /*aaf0*/  @!P1 LOP3.LUT R6, R7, R6, RZ, 0x3c, !PT ;  /* 0x0000000607069212 */ /* 0x000fc800078e3cff */
[----:B------:R-:W-:-:S05]  /*ab00*/  @!P1 LOP3.LUT R7, R7, R6, RZ, 0x3c, !PT ;  /* 0x0000000607079212 */ /* 0x000fca00078e3cff */
[----:B------:R-:W-:Y:S01]  /*ab10*/  @!PT LDS RZ, [RZ] ;  /* 0x00000000fffff984 */ /* 0x000fe20000000800 */
[----:B-----5:R0:W-:Y:S01]  /*ab20*/  @!P1 LDGSTS.E.BYPASS.LTC128B.128 [R9+0x18400], desc[UR40][R6.64], !P0 ;  /* 0x1840000006099fae */ /* 0x0201e2000c101d68 */
[----:B------:R-:W-:-:S03]  /*ab30*/  ISETP.GE.AND P1, PT, R5, R4, PT ;  /* 0x000000040500720c */ /* 0x000fc60003f26270 */
[----:B------:R-:W1:Y:S04]  /*ab40*/  SHFL.IDX PT, R5, R0, 0x1, 0x181f ;  /* 0x00381f0000057f89 */ /* 0x000e6800000e0000 */
[----:B0-----:R-:W0:Y:S06]  /*ab50*/  SHFL.IDX PT, R6, R2, 0x1, 0x181f ;  /* 0x00381f0002067f89 */ /* 0x001e2c00000e0000 */
[----:B-1----:R-:W-:-:S05]  /*ab60*/  @!P1 LEA R5, P2, R10, R5, 0x1 ;  /* 0x000000050a059211 */ /* 0x002fca00078408ff */
[----:B0-----:R-:W-:-:S04]  /*ab70*/  @!P1 IMAD.X R6, RZ, RZ, R6, P2 ;  /* 0x000000ffff069224 */ /* 0x001fc800010e0606 */
[----:B------:R-:W-:Y:S02]  /*ab80*/  @!P1 IMAD.MOV.U32 R7, RZ, RZ, R6 ;  /* 0x000000ffff079224 */ /* 0x000fe400078e0006 */
[----:B------:R-:W-:Y:S02]  /*ab90*/  @!P1 IMAD.MOV.U32 R6, RZ, RZ, R5 ;  /* 0x000000ffff069224 */ /* 0x000fe400078e0005 */
[----:B------:R-:W-:-:S03]  /*aba0*/  VIADD R5, R3, 0x20 ;  /* 0x0000002003057836 */ /* 0x000fc60000000000 */
[----:B------:R0:W-:Y:S02]  /*abb0*/  @!P1 LDGSTS.E.BYPASS.LTC128B.128 [R9+0x18c00], desc[UR40][R6.64], !P0 ;  /* 0x18c0000006099fae */ /* 0x0001e4000c101d68 */
[----:B------:R-:W-:Y:S02]  /*abc0*/  ISETP.GE.AND P1, PT, R5, R4, PT ;  /* 0x000000040500720c */ /* 0x000fe40003f26270 */
[----:B------:R-:W1:Y:S04]  /*abd0*/  SHFL.IDX PT, R5, R0, 0x2, 0x181f ;  /* 0x00581f0000057f89 */ /* 0x000e6800000e0000 */
[----:B0-----:R-:W0:Y:S07]  /*abe0*/  SHFL.IDX PT, R6, R2, 0x2, 0x181f ;  /* 0x00581f0002067f89 */ /* 0x001e2e00000e0000 */
        /* <DEDUP_REMOVED lines=35> */
[----:B------:R-:W-:Y:S04]  /*ae20*/  SHFL.IDX PT, R0, R0, 0x7, 0x181f ;  /* 0x00f81f0000007f89 */ /* 0x000fe800000e0000 */
[----:B0-----:R-:W0:Y:S03]  /*ae30*/  SHFL.IDX PT, R6, R2, 0x6, 0x181f ;  /* 0x00d81f0002067f89 */ /* 0x001e2600000e0000 */
[----:B-1----:R-:W-:-:S05]  /*ae40*/  @!P1 LEA R5, P2, R10, R5, 0x1 ;  /* 0x000000050a059211 */ /* 0x002fca00078408ff */
[----:B0-----:R-:W-:-:S04]  /*ae50*/  @!P1 IMAD.X R6, RZ, RZ, R6, P2 ;  /* 0x000000ffff069224 */ /* 0x001fc800010e0606 */
[----:B------:R-:W-:Y:S02]  /*ae60*/  @!P1 IMAD.MOV.U32 R7, RZ, RZ, R6 ;  /* 0x000000ffff079224 */ /* 0x000fe400078e0006 */
[----:B------:R-:W-:Y:S02]  /*ae70*/  @!P1 IMAD.MOV.U32 R6, RZ, RZ, R5 ;  /* 0x000000ffff069224 */ /* 0x000fe400078e0005 */
[----:B------:R0:W1:Y:S04]  /*ae80*/  SHFL.IDX PT, R5, R2, 0x7, 0x181f ;  /* 0x00f81f0002057f89 */ /* 0x00006800000e0000 */
[----:B------:R0:W-:Y:S02]  /*ae90*/  @!P1 LDGSTS.E.BYPASS.LTC128B.128 [R9+0x1b400], desc[UR40][R6.64], !P0 ;  /* 0x1b40000006099fae */ /* 0x0001e4000c101d68 */
.L_x_565:
[----:B------:R2:W5:Y:S01]  /*aea0*/  LDL R8, [R1+0x4] ;  /* 0x0000040001087983 */ /* 0x0005620000100800 */
[----:B------:R-:W-:-:S05]  /*aeb0*/  VIADD R3, R3, 0x70 ;  /* 0x0000007003037836 */ /* 0x000fca0000000000 */
[----:B------:R-:W-:-:S13]  /*aec0*/  ISETP.GE.AND P1, PT, R3, R4, PT ;  /* 0x000000040300720c */ /* 0x000fda0003f26270 */
[----:B0-----:R-:W-:-:S05]  /*aed0*/  @!P1 LEA R2, P2, R10, R0, 0x1 ;  /* 0x000000000a029211 */ /* 0x001fca00078408ff */
[----:B-1----:R-:W-:-:S05]  /*aee0*/  @!P1 IMAD.X R3, RZ, RZ, R5, P2 ;  /* 0x000000ffff039224 */ /* 0x002fca00010e0605 */
[----:B------:R-:W-:Y:S01]  /*aef0*/  @!PT LDS RZ, [RZ] ;  /* 0x00000000fffff984 */ /* 0x000fe20000000800 */
[----:B------:R-:W-:Y:S01]  /*af00*/  @!PT LDS RZ, [RZ] ;  /* 0x00000000fffff984 */ /* 0x000fe20000000800 */
[----:B------:R-:W-:Y:S01]  /*af10*/  @!PT LDS RZ, [RZ] ;  /* 0x00000000fffff984 */ /* 0x000fe20000000800 */
[----:B------:R2:W-:Y:S01]  /*af20*/  @!P1 LDGSTS.E.BYPASS.LTC128B.128 [R9+0x1bc00], desc[UR40][R2.64], !P0 ;  /* 0x1bc0000002099fae */ /* 0x0005e2000c101d68 */
[----:B------:R-:W-:Y:S01]  /*af30*/  PLOP3.LUT P0, PT, PT, PT, PT, 0x80, 0x0 ;  /* 0x000000000000781c */ /* 0x000fe20003f0f070 */
[----:B------:R-:W-:-:S12]  /*af40*/  NOP ;  /* 0x0000000000007918 */ /* 0x000fd80000000000 */
.L_x_447:
[----:B--2---:R-:W2:Y:S01]  /*af50*/  LDL R2, [R1+0x4] ;  /* 0x0000040001027983 */ /* 0x004ea20000100800 */
[----:B------:R-:W-:Y:S02]  /*af60*/  PLOP3.LUT P1, PT, P1, P0, PT, 0xa2, 0x0 ;  /* 0x000000000000781c */ /* 0x000fe40000f21472 */
[----:B--2---:R-:W-:-:S08]  /*af70*/  @P0 R2UR P1, UR4, R2 ;  /* 0x00000000020402ca */ /* 0x004fd00000020000 */
[----:B------:R-:W-:-:S05]  /*af80*/  @P0 PLOP3.LUT P0, PT, P1, PT, PT, 0x80, 0x0 ;  /* 0x000000000000081c */ /* 0x000fca0000f0f070 */
[----:B------:R-:W-:Y:S01]  /*af90*/  @!P1 SYNCS.ARRIVE.TRANS64.RED.A0T1 RZ, [UR4+0x22800], RZ ;  /* 0x022800ffffff99a7 */ /* 0x000fe20008200404 */
[----:B------:R-:W-:Y:S07]  /*afa0*/  @!P1 ARRIVES.LDGSTSBAR.64.TRANSCNT [UR4+0x22800] ;  /* 0x02280000ff0099b0 */ /* 0x000fee0008000a84 */
[----:B------:R-:W-:Y:S05]  /*afb0*/  @P0 BRA.U.ANY `(.L_x_447) ;  /* 0xfffffffd00e40947 */ /* 0x000fea000393ffff */
[----:B------:R-:W2:Y:S02]  /*afc0*/  LDL.LU R3, [R1+0x40] ;  /* 0x0000400001037983 */ /* 0x000ea40000300800 */
[----:B--2---:R-:W-:-:S05]  /*afd0*/  VIADD R3, R3, 0x1 ;  /* 0x0000000103037836 */ /* 0x004fca0000000000 */
[----:B------:R0:W-:Y:S01]  /*afe0*/  STL [R1+0x40], R3 ;  /* 0x0000400301007387 */ /* 0x0001e20000100800 */
[----:B------:R-:W-:-:S04]  /*aff0*/  LEA.HI R0, R3, R3, RZ, 0x1 ;  /* 0x0000000303007211 */ /* 0x000fc800078f08ff */
[----:B------:R-:W-:-:S05]  /*b000*/  LOP3.LUT R0, R0, 0xfffffffe, RZ, 0xc0, !PT ;  /* 0xfffffffe00007812 */ /* 0x000fca00078ec0ff */
[----:B------:R-:W-:-:S05]  /*b010*/  IMAD.IADD R0, R3, 0x1, -R0 ;  /* 0x0000000103007824 */ /* 0x000fca00078e0a00 */
[----:B------:R-:W-:Y:S01]  /*b020*/  SHF.L.U32 R0, R0, 0x1f, RZ ;  /* 0x0000001f00007819 */ /* 0x000fe200000006ff */
[----:B------:R-:W-:Y:S01]  /*b030*/  NOP ;  /* 0x0000000000007918 */ /* 0x000fe20000000000 */
[----:B------:R0:W-:Y:S01]  /*b040*/  SYNCS.ARRIVE.TRANS64.A1T0 RZ, [R2+URZ+0x22800], RZ ;  /* 0x022800ff02ff79a7 */ /* 0x0001e2000810003f */
[----:B------:R-:W-:Y:S01]  /*b050*/  BSSY B0, `(.L_x_448) ;  /* 0x0000003000007945 */ /* 0x000fe20003800000 */
[----:B------:R-:W1:Y:S03]  /*b060*/  SYNCS.PHASECHK.TRANS64.TRYWAIT P0, [R2+URZ+0x22820], R0 ;  /* 0x02282000020075a7 */ /* 0x000e66000800017f */
[----:B01----:R-:W-:Y:S05]  /*b070*/  @!P0 BRA `(.L_x_449) ;  /* 0x00000044002c8947 */ /* 0x003fea0003800000 */
.L_x_566:
[----:B------:R-:W-:Y:S05]  /*b080*/  BSYNC B0 ;  /* 0x0000000000007941 */ /* 0x000fea0003800000 */
.L_x_448:
[----:B0-----:R-:W2:Y:S01]  /*b090*/  LDL R2, [R1+0x18] ;  /* 0x0000180001027983 */ /* 0x001ea20000100800 */
[----:B------:R-:W-:Y:S01]  /*b0a0*/  BSSY B0, `(.L_x_450) ;  /* 0x0000063000007945 */ /* 0x000fe20003800000 */
[----:B--2---:R-:W-:-:S13]  /*b0b0*/  ISETP.NE.AND P0, PT, R2, RZ, PT ;  /* 0x000000ff0200720c */ /* 0x004fda0003f05270 */
[----:B------:R-:W-:Y:S05]  /*b0c0*/  @!P0 BRA `(.L_x_451) ;  /* 0x0000000400808947 */ /* 0x000fea0003800000 */
[----:B------:R-:W2:Y:S04]  /*b0d0*/  LDL R2, [R1+0x4] ;  /* 0x0000040001027983 */ /* 0x000ea80000100800 */
[----:B------:R-:W3:Y:S01]  /*b0e0*/  LDL R4, [R1+0x10] ;  /* 0x0000100001047983 */ /* 0x000ee20000100800 */
[----:B------:R-:W0:Y:S01]  /*b0f0*/  S2R R3, SR_TID.X ;  /* 0x0000000000037919 */ /* 0x000e220000002100 */
[----:B--2---:R-:W-:Y:S02]  /*b100*/  IMAD.MOV.U32 R5, RZ, RZ, R2 ;  /* 0x000000ffff057224 */ /* 0x004fe400078e0002 */
[----:B------:R-:W2:Y:S01]  /*b110*/  LDL R2, [R1+0x8] ;  /* 0x0000080001027983 */ /* 0x000ea20000100800 */
[----:B---3--:R-:W-:Y:S01]  /*b120*/  SHF.L.U32 R0, R4, 0x1f, RZ ;  /* 0x0000001f04007819 */ /* 0x008fe200000006ff */
[----:B------:R-:W-:Y:S01]  /*b130*/  BSSY B1, `(.L_x_452) ;  /* 0x0000006000017945 */ /* 0x000fe20003800000 */
[----:B0-----:R-:W-:-:S04]  /*b140*/  LOP3.LUT R3, R3, 0x7f, RZ, 0xc0, !PT ;  /* 0x0000007f03037812 */ /* 0x001fc800078ec0ff */
[----:B------:R-:W-:Y:S01]  /*b150*/  ISETP.NE.AND P1, PT, R3, RZ, PT ;  /* 0x000000ff0300720c */ /* 0x000fe20003f25270 */
[----:B--2---:R-:W-:-:S04]  /*b160*/  IMAD R2, R2, 0x8, R5 ;  /* 0x0000000802027824 */ /* 0x004fc800078e0205 */
[----:B------:R-:W0:Y:S02]  /*b170*/  SYNCS.PHASECHK.TRANS64.TRYWAIT P0, [R2+URZ+0x22860], R0 ;  /* 0x02286000020075a7 */ /* 0x000e24000800017f */
[----:B0-----:R-:W-:Y:S06]  /*b180*/  @!P0 BRA `(.L_x_453) ;  /* 0x0000004400008947 */ /* 0x001fec0003800000 */
.L_x_567:
[----:B------:R-:W-:Y:S05]  /*b190*/  BSYNC B1 ;  /* 0x0000000000017941 */ /* 0x000fea0003800000 */
.L_x_452:
        /* <DEDUP_REMOVED lines=9> */
.L_x_455:
[----:B------:R-:W-:Y:S05]  /*b230*/  BSYNC B1 ;  /* 0x0000000000017941 */ /* 0x000fea0003800000 */
.L_x_454:
[----:B------:R-:W2:Y:S04]  /*b240*/  LDL R5, [R1+0x4] ;  /* 0x0000040001057983 */ /* 0x000ea80000100800 */
[----:B------:R-:W2:Y:S04]  /*b250*/  LDL R3, [R1+0x8] ;  /* 0x0000080001037983 */ /* 0x000ea80000100800 */
[----:B------:R-:W3:Y:S04]  /*b260*/  LDL R4, [R1+0x1c] ;  /* 0x00001c0001047983 */ /* 0x000ee80000100800 */
[----:B0-----:R-:W3:Y:S01]  /*b270*/  LDL R0, [R1+0x50] ;  /* 0x0000500001007983 */ /* 0x001ee20000100800 */
[----:B------:R-:W-:Y:S01]  /*b280*/  UIADD3 UR4, UP0, UR38, 0x470, URZ ;  /* 0x0000047026047890 */ /* 0x000fe2000ff1e03f */
[----:B------:R-:W-:Y:S01]  /*b290*/  PLOP3.LUT P0, PT, PT, PT, PT, 0x80, 0x0 ;  /* 0x000000000000781c */ /* 0x000fe20003f0f070 */
[----:B------:R-:W-:Y:S01]  /*b2a0*/  VIADD R2, R2, 0x22850 ;  /* 0x0002285002027836 */ /* 0x000fe20000000000 */
[----:B------:R-:W-:Y:S01]  /*b2b0*/  UMOV UR6, 0x0 ;  /* 0x0000000000067882 */ /* 0x000fe20000000000 */
[----:B------:R-:W-:Y:S01]  /*b2c0*/  UIADD3.X UR5, URZ, UR39, URZ, UP0, !UPT ;  /* 0x000000273f057290 */ /* 0x000fe200087fe43f */
[----:B------:R-:W-:Y:S01]  /*b2d0*/  UMOV UR7, 0x14f00000 ;  /* 0x14f0000000077882 */ /* 0x000fe20000000000 */
[----:B------:R-:W-:Y:S01]  /*b2e0*/  UMOV UR10, URZ ;  /* 0x0000003f000a7c82 */ /* 0x000fe20008000000 */
[----:B--2---:R-:W-:-:S02]  /*b2f0*/  IMAD R3, R3, 0xc000, R5 ;  /* 0x0000c00003037824 */ /* 0x004fc400078e0205 */
[----:B---3--:R-:W-:Y:S02]  /*b300*/  IMAD R0, R0, 0x60, R4 ;  /* 0x0000006000007824 */ /* 0x008fe400078e0204 */
[----:B------:R-:W-:-:S07]  /*b310*/  VIADD R4, R3, 0x400 ;  /* 0x0000040003047836 */ /* 0x000fce0000000000 */
.L_x_456:
[----:B------:R-:W2:Y:S01]  /*b320*/  LDL R5, [R1] ;  /* 0x0000000001057983 */ /* 0x000ea20000100800 */
[----:B------:R-:W-:-:S13]  /*b330*/  @P0 ELECT P1, URZ, PT ;  /* 0x00000000003f082f */ /* 0x000fda0003820000 */
[----:B------:R-:W-:Y:S02]  /*b340*/  @P1 R2UR UR12, R18 ;  /* 0x00000000120c12ca */ /* 0x000fe400000e0000 */
[----:B------:R-:W-:Y:S02]  /*b350*/  @P1 R2UR UR11, R0 ;  /* 0x00000000000b12ca */ /* 0x000fe400000e0000 */
[----:B------:R-:W-:Y:S02]  /*b360*/  @P1 R2UR UR9, R2 ;  /* 0x00000000020912ca */ /* 0x000fe400000e0000 */
[----:B------:R-:W-:Y:S02]  /*b370*/  @P1 R2UR UR8, R4 ;  /* 0x00000000040812ca */ /* 0x000fe400000e0000 */
[----:B------:R-:W-:Y:S02]  /*b380*/  @P1 PLOP3.LUT P0, PT, P1, PT, PT, 0x8, 0x0 ;  /* 0x000000000000181c */ /* 0x000fe40000f0e170 */
[----:B--2---:R-:W-:-:S02]  /*b390*/  @P1 R2UR UR13, R5 ;  /* 0x00000000050d12ca */ /* 0x004fc400000e0000 */
[----:B------:R-:W-:-:S11]  /*b3a0*/  PLOP3.LUT P1, PT, PT, PT, PT, 0x8, 0x0 ;  /* 0x000000000000781c */ /* 0x000fd60003f2e170 */
[----:B------:R0:W-:Y:S02]  /*b3b0*/  UTMALDG.4D [UR8], [UR4], desc[UR6] ;  /* 0x00000608040075b4 */ /* 0x0001e40008019000 */
[----:B0-----:R-:W-:Y:S05]  /*b3c0*/  @P0 BRA.U.ANY `(.L_x_456) ;  /* 0xfffffffd00d40947 */ /* 0x001fea000393ffff */
[----:B------:R-:W-:Y:S01]  /*b3d0*/  PLOP3.LUT P0, PT, PT, PT, PT, 0x80, 0x0 ;  /* 0x000000000000781c */ /* 0x000fe20003f0f070 */
[----:B------:R-:W-:Y:S01]  /*b3e0*/  VIADD R4, R3, 0x3400 ;  /* 0x0000340003047836 */ /* 0x000fe20000000000 */
[----:B------:R-:W-:Y:S01]  /*b3f0*/  UMOV UR6, 0x0 ;  /* 0x0000000000067882 */ /* 0x000fe20000000000 */
[----:B------:R-:W-:Y:S01]  /*b400*/  UMOV UR7, 0x14f00000 ;  /* 0x14f0000000077882 */ /* 0x000fe20000000000 */
[----:B------:R-:W-:-:S09]  /*b410*/  UMOV UR10, 0x40 ;  /* 0x00000040000a7882 */ /* 0x000fd20000000000 */
.L_x_457:
        /* <DEDUP_REMOVED lines=16> */
.L_x_458:
        /* <DEDUP_REMOVED lines=16> */
.L_x_459:
        /* <DEDUP_REMOVED lines=11> */
.L_x_451:
[----:B------:R-:W-:Y:S05]  /*b6d0*/  BSYNC B0 ;  /* 0x0000000000007941 */ /* 0x000fea0003800000 */
.L_x_450:
[----:B------:R-:W2:Y:S01]  /*b6e0*/  LDL.LU R4, [R1+0x38] ;  /* 0x0000380001047983 */ /* 0x000ea20000300800 */
[----:B------:R-:W-:Y:S01]  /*b6f0*/  BSSY B0, `(.L_x_460) ;  /* 0x000020f000007945 */ /* 0x000fe20003800000 */
[----:B--2---:R-:W-:-:S13]  /*b700*/  ISETP.GE.AND P0, PT, R4, 0x61, PT ;  /* 0x000000610400780c */ /* 0x004fda0003f06270 */
[----:B------:R-:W-:Y:S05]  /*b710*/  @!P0 BRA `(.L_x_461) ;  /* 0x0000002000308947 */ /* 0x000fea0003800000 */
[----:B------:R-:W2:Y:S01]  /*b720*/  LDL R4, [R1+0x2c] ;  /* 0x00002c0001047983 */ /* 0x000ea20000100800 */
[----:B------:R-:W-:Y:S01]  /*b730*/  IMAD.MOV.U32 R0, RZ, RZ, 0x1 ;  /* 0x00000001ff007424 */ /* 0x000fe200078e00ff */
[----:B------:R-:W-:Y:S01]  /*b740*/  BSSY B2, `(.L_x_462) ;  /* 0x00000b3000027945 */ /* 0x000fe20003800000 */
[----:B--2---:R-:W-:-:S05]  /*b750*/  IMAD.MOV R6, RZ, RZ, -R4 ;  /* 0x000000ffff067224 */ /* 0x004fca00078e0a04 */
[----:B------:R-:W-:-:S05]  /*b760*/  VIADDMNMX R6, R6, R0, 0xffffffff, !PT ;  /* 0xffffffff06067446 */ /* 0x000fca0007800100 */
[----:B------:R-:W-:-:S05]  /*b770*/  IMAD.IADD R0, R4, 0x1, R6 ;  /* 0x0000000104007824 */ /* 0x000fca00078e0206 */
[----:B------:R-:W-:-:S04]  /*b780*/  LOP3.LUT R0, R0, 0x1, RZ, 0xc0, !PT ;  /* 0x0000000100007812 */ /* 0x000fc800078ec0ff */
[----:B------:R-:W-:Y:S01]  /*b790*/  ISETP.NE.U32.AND P0, PT, R0, 0x1, PT ;  /* 0x000000010000780c */ /* 0x000fe20003f05070 */
[----:B------:R-:W-:-:S12]  /*b7a0*/  VIADD R0, R4, 0xfffffffe ;  /* 0xfffffffe04007836 */ /* 0x000fd80000000000 */
[----:B------:R-:W-:Y:S05]  /*b7b0*/  @P0 BRA `(.L_x_463) ;  /* 0x0000000800ac0947 */ /* 0x000fea0003800000 */
[----:B------:R-:W2:Y:S04]  /*b7c0*/  LDL R5, [R1+0x18] ;  /* 0x0000180001057983 */ /* 0x000ea80000100800 */
[----:B------:R-:W3:Y:S04]  /*b7d0*/  LDL.LU R4, [R1+0x8] ;  /* 0x0000080001047983 */ /* 0x000ee80000300800 */
[----:B------:R-:W4:Y:S01]  /*b7e0*/  LDL.LU R7, [R1+0x10] ;  /* 0x0000100001077983 */ /* 0x000f220000300800 */
[----:B------:R-:W-:Y:S01]  /*b7f0*/  BSSY B1, `(.L_x_464) ;  /* 0x00000a5000017945 */ /* 0x000fe20003800000 */
[----:B--2---:R-:W-:Y:S01]  /*b800*/  ISETP.NE.AND P2, PT, R5, RZ, PT ;  /* 0x000000ff0500720c */ /* 0x004fe20003f45270 */
[----:B---3--:R-:W-:-:S05]  /*b810*/  VIADD R2, R4, 0x1 ;  /* 0x0000000104027836 */ /* 0x008fca0000000000 */
[----:B------:R-:W-:-:S04]  /*b820*/  ISETP.NE.AND P0, PT, R2, 0x2, PT ;  /* 0x000000020200780c */ /* 0x000fc80003f05270 */
[----:B------:R-:W-:Y:S02]  /*b830*/  SEL R3, RZ, 0x1, P0 ;  /* 0x00000001ff037807 */ /* 0x000fe40000000000 */
[----:B-----5:R-:W-:Y:S02]  /*b840*/  SEL R8, R2, RZ, P0 ;  /* 0x000000ff02087207 */ /* 0x020fe40000000000 */
[----:B----4-:R-:W-:-:S05]  /*b850*/  LOP3.LUT R7, R7, R3, RZ, 0x3c, !PT ;  /* 0x0000000307077212 */ /* 0x010fca00078e3cff */
[----:B------:R0:W-:Y:S04]  /*b860*/  STL [R1+0x10], R7 ;  /* 0x0000100701007387 */ /* 0x0001e80000100800 */
[----:B------:R0:W-:Y:S01]  /*b870*/  STL [R1+0x8], R8 ;  /* 0x0000080801007387 */ /* 0x0001e20000100800 */
[----:B------:R-:W-:Y:S05]  /*b880*/  @!P2 BRA `(.L_x_465) ;  /* 0x00000008006ca947 */ /* 0x000fea0003800000 */
[----:B------:R-:W-:Y:S02]  /*b890*/  ULDC.64 UR4, c[0x0][0x418] ;  /* 0x0001060000047ab9 */ /* 0x000fe40000000a00 */
[----:B------:R-:W-:-:S04]  /*b8a0*/  ISETP.NE.U32.AND P0, PT, RZ, UR4, PT ;  /* 0x00000004ff007c0c */ /* 0x000fc8000bf05070 */
[----:B------:R-:W-:-:S13]  /*b8b0*/  ISETP.NE.AND.EX P0, PT, RZ, UR5, PT, P0 ;  /* 0x00000005ff007c0c */ /* 0x000fda000bf05300 */
[----:B------:R-:W-:Y:S05]  /*b8c0*/  @!P0 BRA `(.L_x_466) ;  /* 0x0000000000508947 */ /* 0x000fea0003800000 */
[----:B------:R-:W2:Y:S01]  /*b8d0*/  LDL R10, [R1+0x14] ;  /* 0x00001400010a7983 */ /* 0x000ea20000100800 */
[----:B------:R-:W1:Y:S01]  /*b8e0*/  LDC R5, c[0x0][0x43c] ;  /* 0x00010f00ff057b82 */ /* 0x000e620000000800 */
[----:B------:R-:W-:Y:S02]  /*b8f0*/  ULDC.64 UR6, c[0x0][0x428] ;  /* 0x00010a0000067ab9 */ /* 0x000fe40000000a00 */
[----:B------:R-:W3:Y:S01]  /*b900*/  LDL R9, [R1+0xc] ;  /* 0x00000c0001097983 */ /* 0x000ee20000100800 */
        /* <DEDUP_REMOVED lines=10> */
[----:B------:R-:W-:-:S04]  /*b9b0*/  IMAD.WIDE.U32 R2, R9, UR6, R2 ;  /* 0x0000000609027c25 */ /* 0x000fc8000f8e0002 */
[----:B------:R-:W-:Y:S01]  /*b9c0*/  IMAD.IADD R3, R4, 0x1, R3 ;  /* 0x0000000104037824 */ /* 0x000fe200078e0203 */
[----:B------:R-:W-:-:S04]  /*b9d0*/  LEA R4, P0, R2, UR4, 0x2 ;  /* 0x0000000402047c11 */ /* 0x000fc8000f8010ff */
[----:B------:R-:W-:-:S05]  /*b9e0*/  LEA.HI.X R5, R2, UR5, R3, 0x2, P0 ;  /* 0x0000000502057c11 */ /* 0x000fca00080f1403 */
[----:B------:R-:W2:Y:S04]  /*b9f0*/  LDG.E R2, desc[UR40][R4.64] ;  /* 0x0000002804027981 */ /* 0x000ea8000c1e1900 */
[----:B--2---:R1:W-:Y:S02]  /*ba00*/  STL [R1], R2 ;  /* 0x0000000201007387 */ /* 0x0043e40000100800 */
.L_x_466:
[----:B-1----:R-:W2:Y:S01]  /*ba10*/  LDL R2, [R1+0x4] ;  /* 0x0000040001027983 */ /* 0x002ea20000100800 */
[----:B------:R-:W1:Y:S02]  /*ba20*/  S2R R3, SR_TID.X ;  /* 0x0000000000037919 */ /* 0x000e640000002100 */
[----:B-1----:R-:W-:Y:S01]  /*ba30*/  LOP3.LUT R4, R3, 0x7f, RZ, 0xc0, !PT ;  /* 0x0000007f03047812 */ /* 0x002fe200078ec0ff */
[----:B------:R-:W-:Y:S03]  /*ba40*/  BSSY B3, `(.L_x_467) ;  /* 0x0000006000037945 */ /* 0x000fe60003800000 */
[----:B------:R-:W-:Y:S01]  /*ba50*/  ISETP.NE.AND P1, PT, R4, RZ, PT ;  /* 0x000000ff0400720c */ /* 0x000fe20003f25270 */
[----:B--2---:R-:W-:Y:S01]  /*ba60*/  IMAD R3, R8, 0x8, R2 ;  /* 0x0000000808037824 */ /* 0x004fe200078e0202 */
[----:B------:R-:W-:-:S04]  /*ba70*/  SHF.L.U32 R2, R7, 0x1f, RZ ;  /* 0x0000001f07027819 */ /* 0x000fc800000006ff */
[----:B------:R-:W1:Y:S02]  /*ba80*/  SYNCS.PHASECHK.TRANS64.TRYWAIT P0, [R3+URZ+0x22840], R2 ;  /* 0x02284002030075a7 */ /* 0x000e64000800017f */
[----:B-1----:R-:W-:Y:S05]  /*ba90*/  @!P0 BRA `(.L_x_468) ;  /* 0x0000003800d08947 */ /* 0x002fea0003800000 */
.L_x_568:
[----:B------:R-:W-:Y:S05]  /*baa0*/  BSYNC B3 ;  /* 0x0000000000037941 */ /* 0x000fea0003800000 */
.L_x_467:
[----:B------:R-:W-:Y:S04]  /*bab0*/  BSSY B3, `(.L_x_469) ;  /* 0x0000009000037945 */ /* 0x000fe80003800000 */
[----:B------:R-:W-:Y:S05]  /*bac0*/  @P1 BRA `(.L_x_470) ;  /* 0x00000000001c1947 */ /* 0x000fea0003800000 */
[----:B------:R-:W2:Y:S02]  /*bad0*/  S2R R4, SR_TID.X ;  /* 0x0000000000047919 */ /* 0x000ea40000002100 */
[----:B--2---:R-:W-:Y:S01]  /*bae0*/  LOP3.LUT R5, R4, 0x1f, RZ, 0xc0, !PT ;  /* 0x0000001f04057812 */ /* 0x004fe200078ec0ff */
[----:B------:R-:W-:-:S03]  /*baf0*/  IMAD.MOV.U32 R4, RZ, RZ, 0x3000 ;  /* 0x00003000ff047424 */ /* 0x000fc600078e00ff */
[----:B------:R-:W-:Y:S01]  /*bb00*/  ISETP.NE.AND P0, PT, R5, RZ, PT ;  /* 0x000000ff0500720c */ /* 0x000fe20003f05270 */
[----:B------:R2:W-:-:S12]  /*bb10*/  SYNCS.ARRIVE.TRANS64 RZ, [R3+URZ+0x22830], R4 ;  /* 0x0228300403ff79a7 */ /* 0x0005d8000800003f */
[----:B--2---:R-:W-:Y:S05]  /*bb20*/  @!P0 BRA `(.L_x_470) ;  /* 0x0000000000048947 */ /* 0x004fea0003800000 */
[----:B------:R-:W-:Y:S01]  /*bb30*/  BPT.TRAP 0x1 ;  /* 0x000000040000795c */ /* 0x000fe20000300000 */
.L_x_470:
[----:B------:R-:W-:Y:S05]  /*bb40*/  BSYNC B3 ;  /* 0x0000000000037941 */ /* 0x000fea0003800000 */
.L_x_469:
[----:B0-----:R-:W2:Y:S04]  /*bb50*/  LDL R8, [R1+0x4] ;  /* 0x0000040001087983 */ /* 0x001ea80000100800 */
[----:B------:R-:W2:Y:S04]  /*bb60*/  LDL R4, [R1+0x8] ;  /* 0x0000080001047983 */ /* 0x000ea80000100800 */
[----:B------:R-:W3:Y:S01]  /*bb70*/  LDL R5, [R1+0x1c] ;  /* 0x00001c0001057983 */ /* 0x000ee20000100800 */
[----:B------:R-:W-:Y:S01]  /*bb80*/  IMAD.MOV.U32 R7, RZ, RZ, RZ ;  /* 0x000000ffff077224 */ /* 0x000fe200078e00ff */
[----:B------:R-:W-:Y:S01]  /*bb90*/  UIADD3 UR4, UP0, UR38, 0x370, URZ ;  /* 0x0000037026047890 */ /* 0x000fe2000ff1e03f */
[----:B------:R-:W-:Y:S01]  /*bba0*/  PLOP3.LUT P0, PT, PT, PT, PT, 0x80, 0x0 ;  /* 0x000000000000781c */ /* 0x000fe20003f0f070 */
[----:B------:R-:W-:Y:S01]  /*bbb0*/  UMOV UR6, 0x0 ;  /* 0x0000000000067882 */ /* 0x000fe20000000000 */
[----:B------:R-:W-:Y:S01]  /*bbc0*/  UMOV UR7, 0x14f00000 ;  /* 0x14f0000000077882 */ /* 0x000fe20000000000 */
[----:B------:R-:W-:Y:S01]  /*bbd0*/  R2UR UR10, R7 ;  /* 0x00000000070a72ca */ /* 0x000fe200000e0000 */
[----:B------:R-:W-:Y:S01]  /*bbe0*/  UIADD3.X UR5, URZ, UR39, URZ, UP0, !UPT ;  /* 0x000000273f057290 */ /* 0x000fe200087fe43f */
[----:B--2---:R-:W-:-:S02]  /*bbf0*/  IMAD R4, R4, 0x3000, R8 ;  /* 0x0000300004047824 */ /* 0x004fc400078e0208 */
[----:B---3--:R-:W-:Y:S02]  /*bc00*/  IMAD R0, R0, 0x60, R5 ;  /* 0x0000006000007824 */ /* 0x008fe400078e0205 */
[----:B------:R-:W-:Y:S02]  /*bc10*/  VIADD R4, R4, 0x1c400 ;  /* 0x0001c40004047836 */ /* 0x000fe40000000000 */
[----:B------:R-:W-:-:S07]  /*bc20*/  VIADD R5, R3, 0x22830 ;  /* 0x0002283003057836 */ /* 0x000fce0000000000 */
.L_x_471:
        /* <DEDUP_REMOVED lines=11> */
[----:B------:R-:W0:Y:S01]  /*bce0*/  SYNCS.PHASECHK.TRANS64.TRYWAIT P0, [R3+URZ+0x22860], R2 ;  /* 0x02286002030075a7 */ /* 0x000e22000800017f */
[----:B------:R-:W-:Y:S04]  /*bcf0*/  BSSY B3, `(.L_x_472) ;  /* 0x0000002000037945 */ /* 0x000fe80003800000 */
[----:B0-----:R-:W-:Y:S05]  /*bd00*/  @!P0 BRA `(.L_x_473) ;  /* 0x0000003800488947 */ /* 0x001fea0003800000 */
.L_x_569:
[----:B------:R-:W-:Y:S05]  /*bd10*/  BSYNC B3 ;  /* 0x0000000000037941 */ /* 0x000fea0003800000 */
.L_x_472:
        /* <DEDUP_REMOVED lines=11> */
.L_x_475:
[----:B------:R-:W-:Y:S05]  /*bdd0*/  BSYNC B3 ;  /* 0x0000000000037941 */ /* 0x000fea0003800000 */
.L_x_474:
[----:B------:R-:W2:Y:S04]  /*bde0*/  LDL R4, [R1+0x4] ;  /* 0x0000040001047983 */ /* 0x000ea80000100800 */
[----:B01----:R-:W2:Y:S01]  /*bdf0*/  LDL R2, [R1+0x8] ;  /* 0x0000080001027983 */ /* 0x003ea20000100800 */
[----:B------:R-:W-:Y:S01]  /*be00*/  R2UR UR10, R7 ;  /* 0x00000000070a72ca */ /* 0x000fe200000e0000 */
[----:B------:R-:W-:Y:S01]  /*be10*/  UIADD3 UR4, UP0, UR38, 0x470, URZ ;  /* 0x0000047026047890 */ /* 0x000fe2000ff1e03f */
[----:B------:R-:W-:Y:S01]  /*be20*/  R2UR UR6, R8 ;  /* 0x00000000080672ca */ /* 0x000fe200000e0000 */
[----:B------:R-:W-:Y:S01]  /*be30*/  VIADD R3, R3, 0x22850 ;  /* 0x0002285003037836 */ /* 0x000fe20000000000 */
[----:B------:R-:W-:Y:S01]  /*be40*/  R2UR UR7, R9 ;  /* 0x00000000090772ca */ /* 0x000fe200000e0000 */
[----:B------:R-:W-:Y:S01]  /*be50*/  UIADD3.X UR5, URZ, UR39, URZ, UP0, !UPT ;  /* 0x000000273f057290 */ /* 0x000fe200087fe43f */
[----:B------:R-:W-:Y:S01]  /*be60*/  PLOP3.LUT P0, PT, PT, PT, PT, 0x80, 0x0 ;  /* 0x000000000000781c */ /* 0x000fe20003f0f070 */
[----:B--2---:R-:W-:-:S04]  /*be70*/  IMAD R2, R2, 0xc000, R4 ;  /* 0x0000c00002027824 */ /* 0x004fc800078e0204 */
[----:B------:R-:W-:-:S08]  /*be80*/  VIADD R4, R2, 0x400 ;  /* 0x0000040002047836 */ /* 0x000fd00000000000 */
.L_x_476:
        /* <DEDUP_REMOVED lines=11> */
[----:B------:R-:W-:Y:S01]  /*bf40*/  R2UR UR6, R8 ;  /* 0x00000000080672ca */ /* 0x000fe200000e0000 */
[----:B------:R-:W-:Y:S01]  /*bf50*/  VIADD R4, R2, 0x3400 ;  /* 0x0000340002047836 */ /* 0x000fe20000000000 */
[----:B------:R-:W-:Y:S01]  /*bf60*/  R2UR UR7, R9 ;  /* 0x00000000090772ca */ /* 0x000fe200000e0000 */
[----:B------:R-:W-:Y:S01]  /*bf70*/  UMOV UR10, 0x40 ;  /* 0x00000040000a7882 */ /* 0x000fe20000000000 */
[----:B------:R-:W-:-:S13]  /*bf80*/  PLOP3.LUT P0, PT, PT, PT, PT, 0x80, 0x0 ;  /* 0x000000000000781c */ /* 0x000fda0003f0f070 */
.L_x_477:
        /* <DEDUP_REMOVED lines=16> */
.L_x_478:
        /* <DEDUP_REMOVED lines=16> */
.L_x_479:
        /* <DEDUP_REMOVED lines=10> */
[----:B-1----:R-:W-:Y:S05]  /*c230*/  @P0 BRA.U.ANY `(.L_x_479) ;  /* 0xfffffffd00d40947 */ /* 0x002fea000393ffff */
.L_x_465:
[----:B------:R-:W-:Y:S05]  /*c240*/  BSYNC B1 ;  /* 0x0000000000017941 */ /* 0x000fea0003800000 */
.L_x_464:
[----:B------:R-:W2:Y:S02]  /*c250*/  LDL.LU R4, [R1+0x2c] ;  /* 0x00002c0001047983 */ /* 0x000ea40000300800 */
[----:B--2---:R-:W-:-:S07]  /*c260*/  VIADD R0, R4, 0xfffffffd ;  /* 0xfffffffd04007836 */ /* 0x004fce0000000000 */
.L_x_463:
[----:B------:R-:W-:Y:S05]  /*c270*/  BSYNC B2 ;  /* 0x0000000000027941 */ /* 0x000fea0003800000 */
.L_x_462:
[----:B------:R-:W2:Y:S01]  /*c280*/  LDL.LU R2, [R1+0x28] ;  /* 0x0000280001027983 */ /* 0x000ea20000300800 */
[----:B------:R-:W-:-:S05]  /*c290*/  IMAD.MOV R6, RZ, RZ, -R6 ;  /* 0x000000ffff067224 */ /* 0x000fca00078e0a06 */
[----:B--2---:R-:W-:-:S13]  /*c2a0*/  ISETP.NE.AND P0, PT, R2, R6, PT ;  /* 0x000000060200720c */ /* 0x004fda0003f05270 */
[----:B------:R-:W-:Y:S05]  /*c2b0*/  @!P0 BRA `(.L_x_461) ;  /* 0x0000001400488947 */ /* 0x000fea0003800000 */
.L_x_512:
[----:B------:R-:W2:Y:S04]  /*c2c0*/  LDL R4, [R1+0x18] ;  /* 0x0000180001047983 */ /* 0x000ea80000100800 */
[----:B------:R-:W0:Y:S04]  /*c2d0*/  LDL.LU R3, [R1+0x8] ;  /* 0x0000080001037983 */ /* 0x000e280000300800 */
[----:B------:R-:W3:Y:S01]  /*c2e0*/  LDL.LU R2, [R1+0x10] ;  /* 0x0000100001027983 */ /* 0x000ee20000300800 */
[----:B------:R-:W-:Y:S05]  /*c2f0*/  YIELD ;  /* 0x0000000000007946 */ /* 0x000fea0003800000 */
[----:B------:R-:W-:Y:S01]  /*c300*/  BSSY B1, `(.L_x_480) ;  /* 0x00000a2000017945 */ /* 0x000fe20003800000 */
[----:B--2---:R-:W-:Y:S01]  /*c310*/  ISETP.NE.AND P1, PT, R4, RZ, PT ;  /* 0x000000ff0400720c */ /* 0x004fe20003f25270 */
[----:B0-----:R-:W-:-:S05]  /*c320*/  VIADD R7, R3, 0x1 ;  /* 0x0000000103077836 */ /* 0x001fca0000000000 */
[----:B------:R-:W-:-:S04]  /*c330*/  ISETP.NE.AND P0, PT, R7, 0x2, PT ;  /* 0x000000020700780c */ /* 0x000fc80003f05270 */
[----:B------:R-:W-:Y:S02]  /*c340*/  SEL R6, RZ, 0x1, P0 ;  /* 0x00000001ff067807 */ /* 0x000fe40000000000 */
[----:B------:R-:W-:Y:S02]  /*c350*/  SEL R7, R7, RZ, P0 ;  /* 0x000000ff07077207 */ /* 0x000fe40000000000 */
[----:B---3--:R-:W-:Y:S01]  /*c360*/  LOP3.LUT R6, R2, R6, RZ, 0x3c, !PT ;  /* 0x0000000602067212 */ /* 0x008fe200078e3cff */
[----:B------:R-:W-:Y:S06]  /*c370*/  @!P1 BRA `(.L_x_481) ;  /* 0x0000000800689947 */ /* 0x000fec0003800000 */
[----:B------:R-:W-:Y:S01]  /*c380*/  ULDC.64 UR4, c[0x0][0x418] ;  /* 0x0001060000047ab9 */ /* 0x000fe20000000a00 */
[----:B-----5:R-:W-:Y:S01]  /*c390*/  IMAD.MOV.U32 R8, RZ, RZ, R0 ;  /* 0x000000ffff087224 */ /* 0x020fe200078e0000 */
[----:B------:R-:W-:-:S04]  /*c3a0*/  ISETP.NE.U32.AND P0, PT, RZ, UR4, PT ;  /* 0x00000004ff007c0c */ /* 0x000fc8000bf05070 */
[----:B------:R-:W-:-:S13]  /*c3b0*/  ISETP.NE.AND.EX P0, PT, RZ, UR5, PT, P0 ;  /* 0x00000005ff007c0c */ /* 0x000fda000bf05300 */
[----:B------:R-:W-:Y:S05]  /*c3c0*/  @!P0 BRA `(.L_x_482) ;  /* 0x0000000000508947 */ /* 0x000fea0003800000 */
[----:B------:R-:W2:Y:S01]  /*c3d0*/  LDL R9, [R1+0x14] ;  /* 0x0000140001097983 */ /* 0x000ea20000100800 */
[----:B------:R-:W0:Y:S01]  /*c3e0*/  LDC R8, c[0x0][0x43c] ;  /* 0x00010f00ff087b82 */ /* 0x000e220000000800 */
[----:B------:R-:W-:Y:S02]  /*c3f0*/  ULDC.64 UR6, c[0x0][0x428] ;  /* 0x00010a0000067ab9 */ /* 0x000fe40000000a00 */
[----:B------:R-:W3:Y:S01]  /*c400*/  LDL R5, [R1+0xc] ;  /* 0x00000c0001057983 */ /* 0x000ee20000100800 */
        /* <DEDUP_REMOVED lines=16> */
.L_x_482:
[----:B0-----:R-:W2:Y:S01]  /*c510*/  LDL R2, [R1+0x4] ;  /* 0x0000040001027983 */ /* 0x001ea20000100800 */
[----:B------:R-:W0:Y:S02]  /*c520*/  S2R R3, SR_TID.X ;  /* 0x0000000000037919 */ /* 0x000e240000002100 */
[----:B0-----:R-:W-:Y:S02]  /*c530*/  LOP3.LUT R4, R3, 0x7f, RZ, 0xc0, !PT ;  /* 0x0000007f03047812 */ /* 0x001fe400078ec0ff */
[----:B------:R-:W-:Y:S01]  /*c540*/  SHF.L.U32 R3, R6, 0x1f, RZ ;  /* 0x0000001f06037819 */ /* 0x000fe200000006ff */
[----:B------:R-:W-:Y:S01]  /*c550*/  BSSY B2, `(.L_x_483) ;  /* 0x0000005000027945 */ /* 0x000fe20003800000 */
[----:B------:R-:W-:Y:S01]  /*c560*/  ISETP.NE.AND P1, PT, R4, RZ, PT ;  /* 0x000000ff0400720c */ /* 0x000fe20003f25270 */
[----:B--2---:R-:W-:-:S04]  /*c570*/  IMAD R2, R7, 0x8, R2 ;  /* 0x0000000807027824 */ /* 0x004fc800078e0202 */
[----:B------:R-:W0:Y:S02]  /*c580*/  SYNCS.PHASECHK.TRANS64.TRYWAIT P0, [R2+URZ+0x22840], R3 ;  /* 0x02284003020075a7 */ /* 0x000e24000800017f */
[----:B0-----:R-:W-:Y:S06]  /*c590*/  @!P0 BRA `(.L_x_484) ;  /* 0x0000003000388947 */ /* 0x001fec0003800000 */
.L_x_570:
[----:B------:R-:W-:Y:S05]  /*c5a0*/  BSYNC B2 ;  /* 0x0000000000027941 */ /* 0x000fea0003800000 */
.L_x_483:
[----:B------:R-:W-:Y:S04]  /*c5b0*/  BSSY B2, `(.L_x_485) ;  /* 0x0000009000027945 */ /* 0x000fe80003800000 */
[----:B------:R-:W-:Y:S05]  /*c5c0*/  @P1 BRA `(.L_x_486) ;  /* 0x00000000001c1947 */ /* 0x000fea0003800000 */
[----:B------:R-:W1:Y:S02]  /*c5d0*/  S2R R4, SR_TID.X ;  /* 0x0000000000047919 */ /* 0x000e640000002100 */
[----:B-1----:R-:W-:Y:S01]  /*c5e0*/  LOP3.LUT R5, R4, 0x1f, RZ, 0xc0, !PT ;  /* 0x0000001f04057812 */ /* 0x002fe200078ec0ff */
[----:B------:R-:W-:-:S03]  /*c5f0*/  IMAD.MOV.U32 R4, RZ, RZ, 0x3000 ;  /* 0x00003000ff047424 */ /* 0x000fc600078e00ff */
[----:B------:R-:W-:Y:S01]  /*c600*/  ISETP.NE.AND P0, PT, R5, RZ, PT ;  /* 0x000000ff0500720c */ /* 0x000fe20003f05270 */
[----:B------:R1:W-:-:S12]  /*c610*/  SYNCS.ARRIVE.TRANS64 RZ, [R2+URZ+0x22830], R4 ;  /* 0x0228300402ff79a7 */ /* 0x0003d8000800003f */
[----:B-1----:R-:W-:Y:S05]  /*c620*/  @!P0 BRA `(.L_x_486) ;  /* 0x0000000000048947 */ /* 0x002fea0003800000 */
[----:B------:R-:W-:Y:S01]  /*c630*/  BPT.TRAP 0x1 ;  /* 0x000000040000795c */ /* 0x000fe20000300000 */
.L_x_486:
[----:B------:R-:W-:Y:S05]  /*c640*/  BSYNC B2 ;  /* 0x0000000000027941 */ /* 0x000fea0003800000 */
.L_x_485:
        /* <DEDUP_REMOVED lines=13> */
.L_x_487:
        /* <DEDUP_REMOVED lines=11> */
[----:B------:R-:W1:Y:S01]  /*c7d0*/  SYNCS.PHASECHK.TRANS64.TRYWAIT P0, [R2+URZ+0x22860], R3 ;  /* 0x02286003020075a7 */ /* 0x000e62000800017f */
[----:B------:R-:W-:Y:S04]  /*c7e0*/  BSSY B2, `(.L_x_488) ;  /* 0x0000002000027945 */ /* 0x000fe80003800000 */
[----:B-1----:R-:W-:Y:S05]  /*c7f0*/  @!P0 BRA `(.L_x_489) ;  /* 0x0000002c00b48947 */ /* 0x002fea0003800000 */
.L_x_571:
[----:B------:R-:W-:Y:S05]  /*c800*/  BSYNC B2 ;  /* 0x0000000000027941 */ /* 0x000fea0003800000 */
.L_x_488:
        /* <DEDUP_REMOVED lines=11> */
.L_x_491:
[----:B------:R-:W-:Y:S05]  /*c8c0*/  BSYNC B2 ;  /* 0x0000000000027941 */ /* 0x000fea0003800000 */
.L_x_490:
        /* <DEDUP_REMOVED lines=10> */
.L_x_492:
        /* <DEDUP_REMOVED lines=16> */
.L_x_493:
        /* <DEDUP_REMOVED lines=16> */
.L_x_494:
        /* <DEDUP_REMOVED lines=16> */
.L_x_495:
        /* <DEDUP_REMOVED lines=11> */
.L_x_481:
[----:B------:R-:W-:Y:S05]  /*cd20*/  BSYNC B1 ;  /* 0x0000000000017941 */ /* 0x000fea0003800000 */
.L_x_480:
[----:B------:R-:W2:Y:S01]  /*cd30*/  LDL R5, [R1+0x18] ;  /* 0x0000180001057983 */ /* 0x000ea20000100800 */
[----:B------:R-:W-:Y:S01]  /*cd40*/  VIADD R7, R7, 0x1 ;  /* 0x0000000107077836 */ /* 0x000fe20000000000 */
[----:B------:R-:W-:Y:S04]  /*cd50*/  BSSY B1, `(.L_x_496) ;  /* 0x00000a5000017945 */ /* 0x000fe80003800000 */
[----:B------:R-:W-:-:S04]  /*cd60*/  ISETP.NE.AND P0, PT, R7, 0x2, PT ;  /* 0x000000020700780c */ /* 0x000fc80003f05270 */
[----:B------:R-:W-:Y:S02]  /*cd70*/  SEL R2, RZ, 0x1, P0 ;  /* 0x00000001ff027807 */ /* 0x000fe40000000000 */
[----:B------:R-:W-:Y:S02]  /*cd80*/  SEL R9, R7, RZ, P0 ;  /* 0x000000ff07097207 */ /* 0x000fe40000000000 */
[----:B-----5:R-:W-:-:S05]  /*cd90*/  LOP3.LUT R8, R6, R2, RZ, 0x3c, !PT ;  /* 0x0000000206087212 */ /* 0x020fca00078e3cff */
[----:B------:R0:W-:Y:S04]  /*cda0*/  STL [R1+0x10], R8 ;  /* 0x0000100801007387 */ /* 0x0001e80000100800 */
[----:B------:R0:W-:Y:S01]  /*cdb0*/  STL [R1+0x8], R9 ;  /* 0x0000080901007387 */ /* 0x0001e20000100800 */
[----:B--2---:R-:W-:-:S13]  /*cdc0*/  ISETP.NE.AND P2, PT, R5, RZ, PT ;  /* 0x000000ff0500720c */ /* 0x004fda0003f45270 */
[----:B0-----:R-:W-:Y:S05]  /*cdd0*/  @!P2 BRA `(.L_x_497) ;  /* 0x000000080070a947 */ /* 0x001fea0003800000 */
[----:B------:R-:W-:Y:S01]  /*cde0*/  ULDC.64 UR4, c[0x0][0x418] ;  /* 0x0001060000047ab9 */ /* 0x000fe20000000a00 */
[----:B------:R-:W-:Y:S01]  /*cdf0*/  VIADD R6, R0, 0xffffffff ;  /* 0xffffffff00067836 */ /* 0x000fe20000000000 */
        /* <DEDUP_REMOVED lines=23> */
.L_x_498:
        /* <DEDUP_REMOVED lines=9> */
.L_x_572:
[----:B------:R-:W-:Y:S05]  /*d000*/  BSYNC B2 ;  /* 0x0000000000027941 */ /* 0x000fea0003800000 */
.L_x_499:
        /* <DEDUP_REMOVED lines=9> */
.L_x_502:
[----:B------:R-:W-:Y:S05]  /*d0a0*/  BSYNC B2 ;  /* 0x0000000000027941 */ /* 0x000fea0003800000 */
.L_x_501:
[----:B------:R-:W2:Y:S04]  /*d0b0*/  LDL R8, [R1+0x4] ;  /* 0x0000040001087983 */ /* 0x000ea80000100800 */
        /* <DEDUP_REMOVED lines=13> */
.L_x_503:
        /* <DEDUP_REMOVED lines=14> */
.L_x_573:
[----:B------:R-:W-:Y:S05]  /*d270*/  BSYNC B2 ;  /* 0x0000000000027941 */ /* 0x000fea0003800000 */
.L_x_504:
        /* <DEDUP_REMOVED lines=11> */
.L_x_507:
[----:B------:R-:W-:Y:S05]  /*d330*/  BSYNC B2 ;  /* 0x0000000000027941 */ /* 0x000fea0003800000 */
.L_x_506:
        /* <DEDUP_REMOVED lines=11> */
.L_x_508:
        /* <DEDUP_REMOVED lines=16> */
.L_x_509:
        /* <DEDUP_REMOVED lines=16> */
.L_x_510:
        /* <DEDUP_REMOVED lines=16> */
.L_x_511:
        /* <DEDUP_REMOVED lines=11> */
.L_x_497:
[----:B------:R-:W-:Y:S05]  /*d7a0*/  BSYNC B1 ;  /* 0x0000000000017941 */ /* 0x000fea0003800000 */
.L_x_496:
[C---:B------:R-:W-:Y:S01]  /*d7b0*/  ISETP.GT.AND P0, PT, R0.reuse, 0x1, PT ;  /* 0x000000010000780c */ /* 0x040fe20003f04270 */
[----:B------:R-:W-:-:S12]  /*d7c0*/  VIADD R0, R0, 0xfffffffe ;  /* 0xfffffffe00007836 */ /* 0x000fd80000000000 */
[----:B------:R-:W-:Y:S05]  /*d7d0*/  @P0 BRA `(.L_x_512) ;  /* 0xffffffe800b80947 */ /* 0x000fea000383ffff */
.L_x_461:
[----:B------:R-:W-:Y:S05]  /*d7e0*/  BSYNC B0 ;  /* 0x0000000000007941 */ /* 0x000fea0003800000 */
.L_x_460:
[----:B------:R-:W2:Y:S04]  /*d7f0*/  LDL.LU R4, [R1+0x8] ;  /* 0x0000080001047983 */ /* 0x000ea80000300800 */
[----:B------:R-:W3:Y:S01]  /*d800*/  LDL.LU R3, [R1+0x10] ;  /* 0x0000100001037983 */ /* 0x000ee20000300800 */
[----:B------:R-:W1:Y:S01]  /*d810*/  S2R R2, SR_TID.X ;  /* 0x0000000000027919 */ /* 0x000e620000002100 */
[----:B------:R-:W-:Y:S01]  /*d820*/  BSSY B0, `(.L_x_513) ;  /* 0x0000015000007945 */ /* 0x000fe20003800000 */
[----:B-1----:R-:W-:-:S04]  /*d830*/  LOP3.LUT R2, R2, 0x7f, RZ, 0xc0, !PT ;  /* 0x0000007f02027812 */ /* 0x002fc800078ec0ff */
[----:B------:R-:W-:Y:S01]  /*d840*/  ISETP.NE.AND P1, PT, R2, RZ, PT ;  /* 0x000000ff0200720c */ /* 0x000fe20003f25270 */
[----:B--2---:R-:W-:-:S05]  /*d850*/  VIADD R0, R4, 0x1 ;  /* 0x0000000104007836 */ /* 0x004fca0000000000 */
[----:B------:R-:W-:-:S04]  /*d860*/  ISETP.NE.AND P0, PT, R0, 0x2, PT ;  /* 0x000000020000780c */ /* 0x000fc80003f05270 */
[----:B------:R-:W-:-:S04]  /*d870*/  SEL R2, RZ, 0x1, P0 ;  /* 0x00000001ff027807 */ /* 0x000fc80000000000 */
[----:B---3--:R-:W-:-:S05]  /*d880*/  LOP3.LUT R3, R3, R2, RZ, 0x3c, !PT ;  /* 0x0000000203037212 */ /* 0x008fca00078e3cff */
[----:B------:R1:W-:Y:S01]  /*d890*/  STL [R1+0x10], R3 ;  /* 0x0000100301007387 */ /* 0x0003e20000100800 */
[----:B------:R-:W-:Y:S05]  /*d8a0*/  @P1 BRA `(.L_x_514) ;  /* 0x0000000000301947 */ /* 0x000fea0003800000 */
[----:B------:R-:W2:Y:S01]  /*d8b0*/  S2R R5, SR_LANEID ;  /* 0x0000000000057919 */ /* 0x000ea20000000000 */
[----:B------:R-:W-:Y:S01]  /*d8c0*/  VOTEU.ANY UR4, UPT, PT ;  /* 0x0000000000047886 */ /* 0x000fe200038e0100 */
[----:B-1----:R-:W1:Y:S01]  /*d8d0*/  LDC.64 R2, c[0x0][0xc60] ;  /* 0x00031800ff027b82 */ /* 0x002e620000000a00 */
[----:B------:R-:W2:Y:S02]  /*d8e0*/  FLO.U32 R4, UR4 ;  /* 0x0000000400047d00 */ /* 0x000ea400080e0000 */
[----:B--2---:R-:W-:-:S06]  /*d8f0*/  ISETP.EQ.U32.AND P1, PT, R4, R5, PT ;  /* 0x000000050400720c */ /* 0x004fcc0003f22070 */
[----:B------:R-:W1:Y:S07]  /*d900*/  POPC R5, UR4 ;  /* 0x0000000400057d09 */ /* 0x000e6e0008000000 */
[----:B-1----:R-:W2:Y:S01]  /*d910*/  @P1 ATOMG.E.ADD.STRONG.GPU PT, R3, desc[UR40][R2.64], R5 ;  /* 0x00000005020319a8 */ /* 0x002ea200081ee1e8 */
[----:B------:R-:W1:Y:S02]  /*d920*/  S2R R6, SR_LTMASK ;  /* 0x0000000000067919 */ /* 0x000e640000003900 */
[----:B-1----:R-:W-:-:S04]  /*d930*/  LOP3.LUT R6, R6, UR4, RZ, 0xc0, !PT ;  /* 0x0000000406067c12 */ /* 0x002fc8000f8ec0ff */
[----:B0-----:R-:W0:Y:S01]  /*d940*/  POPC R7, R6 ;  /* 0x0000000600077309 */ /* 0x001e220000000000 */
[----:B--2---:R-:W0:Y:S02]  /*d950*/  SHFL.IDX PT, R4, R3, R4, 0x1f ;  /* 0x00001f0403047589 */ /* 0x004e2400000e0000 */
[----:B0-----:R-:W-:-:S07]  /*d960*/  IADD3 R16, R4, UR37, R7 ;  /* 0x0000002504107c10 */ /* 0x001fce000fffe007 */
.L_x_514:
[----:B------:R-:W-:Y:S05]  /*d970*/  BSYNC B0 ;  /* 0x0000000000007941 */ /* 0x000fea0003800000 */
.L_x_513:
[----:B------:R-:W-:-:S05]  /*d980*/  SEL R0, R0, RZ, P0 ;  /* 0x000000ff00007207 */ /* 0x000fca0000000000 */
[----:B------:R2:W-:Y:S02]  /*d990*/  STL [R1+0x8], R0 ;  /* 0x0000080001007387 */ /* 0x0005e40000100800 */
.L_x_432:
[----:B------:R-:W-:Y:S05]  /*d9a0*/  BSYNC B7 ;  /* 0x0000000000077941 */ /* 0x000fea0003800000 */
.L_x_430:
[----:B--2---:R-:W2:Y:S02]  /*d9b0*/  LDL R0, [R1+0x58] ;  /* 0x0000580001007983 */ /* 0x004ea40000100800 */
[----:B--2---:R-:W-:-:S13]  /*d9c0*/  ISETP.NE.AND P0, PT, R0, RZ, PT ;  /* 0x000000ff0000720c */ /* 0x004fda0003f05270 */
[----:B------:R-:W-:Y:S05]  /*d9d0*/  @!P0 BRA `(.L_x_515) ;  /* 0x0000000000288947 */ /* 0x000fea0003800000 */
[----:B------:R-:W-:Y:S05]  /*d9e0*/  WARPSYNC.ALL ;  /* 0x0000000000007948 */ /* 0x000fea0003800000 */
[----:B------:R-:W2:Y:S08]  /*d9f0*/  S2UR UR5, SR_CgaCtaId ;  /* 0x00000000000579c3 */ /* 0x000eb00000008800 */
[----:B------:R-:W-:Y:S06]  /*da00*/  BAR.SYNC.DEFER_BLOCKING 0x5, 0x180 ;  /* 0x0146000000007b1d */ /* 0x000fec0000010000 */
[----:B------:R-:W-:-:S02]  /*da10*/  UMOV UR4, 0x400 ;  /* 0x0000040000047882 */ /* 0x000fc40000000000 */
[----:B--2---:R-:W-:-:S06]  /*da20*/  ULEA UR4, UR5, UR4, 0x18 ;  /* 0x0000000405047291 */ /* 0x004fcc000f8ec03f */
[----:B------:R-:W-:-:S05]  /*da30*/  IMAD.U32 R0, RZ, RZ, UR4 ;  /* 0x00000004ff007e24 */ /* 0x000fca000f8e00ff */
[----:B------:R3:W4:Y:S04]  /*da40*/  LDS.128 R16, [R0+0x228d0] ;  /* 0x0228d00000107984 */ /* 0x0007280000000c00 */
[----:B------:R3:W-:Y:S01]  /*da50*/  STL [R1+0x4], R0 ;  /* 0x0000040001007387 */ /* 0x0007e20000100800 */
[----:B------:R-:W-:Y:S06]  /*da60*/  BAR.ARV 0x4, 0x180 ;  /* 0x0106000000007b1d */ /* 0x000fec0000002000 */
[----:B------:R-:W-:Y:S05]  /*da70*/  BRA `(.L_x_516) ;  /* 0x0000000800487947 */ /* 0x000fea0003800000 */
.L_x_515:
[----:B------:R-:W2:Y:S01]  /*da80*/  S2R R0, SR_TID.X ;  /* 0x0000000000007919 */ /* 0x000ea20000002100 */
[----:B------:R-:W-:Y:S01]  /*da90*/  UMOV UR4, 0xffffffff ;  /* 0xffffffff00047882 */ /* 0x000fe20000000000 */
[----:B--2---:R-:W-:-:S04]  /*daa0*/  LOP3.LUT R6, R0, 0x1f, RZ, 0xc0, !PT ;  /* 0x0000001f00067812 */ /* 0x004fc800078ec0ff */
[----:B------:R-:W-:Y:S01]  /*dab0*/  ISETP.NE.AND P0, PT, R6, 0x1f, PT ;  /* 0x0000001f0600780c */ /* 0x000fe20003f05270 */
[----:B------:R-:W-:-:S12]  /*dac0*/  BRA.DIV UR4, `(.L_x_517) ;  /* 0x0000001e043c7947 */ /* 0x000fd8000b800000 */
[----:B------:R-:W-:Y:S01]  /*dad0*/  IMAD.IADD R5, R19, 0x1, R6 ;  /* 0x0000000113057824 */ /* 0x000fe200078e0206 */
[----:B------:R-:W-:-:S04]  /*dae0*/  ULDC UR4, c[0x0][0xc3c] ;  /* 0x00030f0000047ab9 */ /* 0x000fc80000000800 */
[----:B------:R-:W-:-:S13]  /*daf0*/  ISETP.GE.OR P1, PT, R5, UR4, !P0 ;  /* 0x0000000405007c0c */ /* 0x000fda000c726670 */
[----:B-1----:R-:W1:Y:S02]  /*db00*/  @!P1 LDC.64 R2, c[0x0][0xc80] ;  /* 0x00032000ff029b82 */ /* 0x002e640000000a00 */
[----:B-1----:R-:W-:-:S06]  /*db10*/  @!P1 IMAD.WIDE R2, R5, 0x4, R2 ;  /* 0x0000000405029825 */ /* 0x002fcc00078e0202 */
[----:B------:R1:W2:Y:S01]  /*db20*/  @!P1 LDG.E R3, desc[UR40][R2.64] ;  /* 0x0000002802039981 */ /* 0x0002a2000c1e1900 */
[C---:B------:R-:W-:Y:S02]  /*db30*/  ISETP.GE.U32.AND P2, PT, R6.reuse, 0x2, PT ;  /* 0x000000020600780c */ /* 0x040fe40003f46070 */
[C---:B------:R-:W-:Y:S01]  /*db40*/  ISETP.GE.U32.AND P3, PT, R6.reuse, 0x4, PT ;  /* 0x000000040600780c */ /* 0x040fe20003f66070 */
[----:B------:R-:W-:Y:S01]  /*db50*/  SHFL.IDX PT, R0, R16, RZ, 0x1f ;  /* 0x00001fff10007589 */ /* 0x000fe200000e0000 */
[C---:B------:R-:W-:Y:S02]  /*db60*/  ISETP.GE.U32.AND P4, PT, R6.reuse, 0x8, PT ;  /* 0x000000080600780c */ /* 0x040fe40003f86070 */
[C---:B------:R-:W-:Y:S01]  /*db70*/  ISETP.GE.U32.AND P5, PT, R6.reuse, 0x10, PT ;  /* 0x000000100600780c */ /* 0x040fe20003fa6070 */
[----:B------:R-:W-:Y:S01]  /*db80*/  SHFL.IDX PT, R4, R16, 0x1, 0x1f ;  /* 0x00201f0010047f89 */ /* 0x000fe200000e0000 */
[----:B-1----:R-:W-:Y:S02]  /*db90*/  IMAD.MOV.U32 R2, RZ, RZ, RZ ;  /* 0x000000ffff027224 */ /* 0x002fe400078e00ff */
[----:B--2---:R-:W-:Y:S01]  /*dba0*/  @!P1 IMAD.MOV.U32 R2, RZ, RZ, R3 ;  /* 0x000000ffff029224 */ /* 0x004fe200078e0003 */
[----:B------:R-:W-:-:S04]  /*dbb0*/  ISETP.NE.AND P1, PT, R6, RZ, PT ;  /* 0x000000ff0600720c */ /* 0x000fc80003f25270 */
[----:B------:R-:W1:Y:S02]  /*dbc0*/  SHFL.UP PT, R14, R2, 0x1, RZ ;  /* 0x04200000020e7989 */ /* 0x000e6400000e00ff */
[----:B-1----:R-:W-:-:S05]  /*dbd0*/  SEL R5, R14, RZ, P1 ;  /* 0x000000ff0e057207 */ /* 0x002fca0000800000 */
[----:B------:R-:W-:-:S05]  /*dbe0*/  IMAD.IADD R3, R2, 0x1, R5 ;  /* 0x0000000102037824 */ /* 0x000fca00078e0205 */
        /* <DEDUP_REMOVED lines=12> */
[----:B------:R1:W2:Y:S02]  /*dcb0*/  SHFL.IDX PT, R14, R3, 0x1f, 0x1f ;  /* 0x03e01f00030e7f89 */ /* 0x0002a400000e0000 */
.L_x_583:
[----:B------:R-:W-:Y:S02]  /*dcc0*/  ULDC UR4, c[0x0][0xc38] ;  /* 0x00030e0000047ab9 */ /* 0x000fe40000000800 */
[----:B------:R-:W-:-:S04]  /*dcd0*/  IMAD.U32 R16, RZ, RZ, UR4 ;  /* 0x00000004ff107e24 */ /* 0x000fc8000f8e00ff */
[----:B--2---:R-:W-:-:S04]  /*dce0*/  IMAD R6, R14, R16, RZ ;  /* 0x000000100e067224 */ /* 0x004fc800078e02ff */
[----:B------:R-:W-:-:S05]  /*dcf0*/  IMAD.IADD R4, R4, 0x1, R6 ;  /* 0x0000000104047824 */ /* 0x000fca00078e0206 */
[----:B------:R-:W-:-:S13]  /*dd00*/  ISETP.GT.AND P6, PT, R4, R0, PT ;  /* 0x000000000400720c */ /* 0x000fda0003fc4270 */
[----:B------:R-:W-:Y:S05]  /*dd10*/  @P6 BRA `(.L_x_518) ;  /* 0x00000000009c6947 */ /* 0x000fea0003800000 */
.L_x_523:
[----:B------:R-:W2:Y:S01]  /*dd20*/  LDC R6, c[0x0][0xc3c] ;  /* 0x00030f00ff067b82 */ /* 0x000ea20000000800 */
[----:B------:R-:W-:-:S05]  /*dd30*/  VIADD R19, R19, 0x1f ;  /* 0x0000001f13137836 */ /* 0x000fca0000000000 */
[----:B--2---:R-:W-:-:S13]  /*dd40*/  ISETP.GE.AND P6, PT, R19, R6, PT ;  /* 0x000000061300720c */ /* 0x004fda0003fc6270 */
[----:B------:R-:W-:Y:S05]  /*dd50*/  @P6 BRA `(.L_x_519) ;  /* 0x0000000400446947 */ /* 0x000fea0003800000 */
[----:B------:R-:W2:Y:S01]  /*dd60*/  S2R R2, SR_TID.X ;  /* 0x0000000000027919 */ /* 0x000ea20000002100 */
[----:B------:R-:W-:Y:S01]  /*dd70*/  BSSY B0, `(.L_x_520) ;  /* 0x0000009000007945 */ /* 0x000fe20003800000 */
[----:B--2---:R-:W-:-:S05]  /*dd80*/  LOP3.LUT R2, R2, 0x1f, RZ, 0xc0, !PT ;  /* 0x0000001f02027812 */ /* 0x004fca00078ec0ff */
[----:B------:R-:W-:Y:S02]  /*dd90*/  IMAD.IADD R5, R19, 0x1, R2 ;  /* 0x0000000113057824 */ /* 0x000fe400078e0202 */
[----:B------:R-:W-:-:S03]  /*dda0*/  IMAD.MOV.U32 R2, RZ, RZ, RZ ;  /* 0x000000ffff027224 */ /* 0x000fc600078e00ff */
[----:B------:R-:W-:-:S13]  /*ddb0*/  ISETP.GE.OR P6, PT, R5, R6, !P0 ;  /* 0x000000060500720c */ /* 0x000fda00047c6670 */
[----:B------:R-:W-:Y:S05]  /*ddc0*/  @P6 BRA `(.L_x_521) ;  /* 0x00000000000c6947 */ /* 0x000fea0003800000 */
[----:B-1----:R-:W1:Y:S02]  /*ddd0*/  LDC.64 R2, c[0x0][0xc80] ;  /* 0x00032000ff027b82 */ /* 0x002e640000000a00 */
[----:B-1----:R-:W-:-:S06]  /*dde0*/  IMAD.WIDE R2, R5, 0x4, R2 ;  /* 0x0000000405027825 */ /* 0x002fcc00078e0202 */
[----:B------:R2:W5:Y:S02]  /*ddf0*/  LDG.E R2, desc[UR40][R2.64] ;  /* 0x0000002802027981 */ /* 0x000564000c1e1900 */
.L_x_521:
[----:B------:R-:W-:Y:S05]  /*de00*/  BSYNC B0 ;  /* 0x0000000000007941 */ /* 0x000fea0003800000 */
.L_x_520:
[----:B------:R-:W-:-:S03]  /*de10*/  UMOV UR4, 0xffffffff ;  /* 0xffffffff00047882 */ /* 0x000fc60000000000 */
[----:B------:R-:W-:Y:S05]  /*de20*/  BRA.DIV UR4, `(.L_x_522) ;  /* 0x0000001e04887947 */ /* 0x000fea000b800000 */
[----:B-----5:R-:W1:Y:S02]  /*de30*/  SHFL.UP PT, R14, R2, 0x1, RZ ;  /* 0x04200000020e7989 */ /* 0x020e6400000e00ff */
[----:B-12---:R-:W-:-:S05]  /*de40*/  SEL R3, R14, RZ, P1 ;  /* 0x000000ff0e037207 */ /* 0x006fca0000800000 */
        /* <DEDUP_REMOVED lines=14> */
.L_x_591:
[----:B------:R-:W-:Y:S02]  /*df30*/  ULDC UR4, c[0x0][0xc38] ;  /* 0x00030e0000047ab9 */ /* 0x000fe40000000800 */
[----:B------:R-:W-:-:S04]  /*df40*/  IMAD.U32 R16, RZ, RZ, UR4 ;  /* 0x00000004ff107e24 */ /* 0x000fc8000f8e00ff */
[----:B--2---:R-:W-:-:S04]  /*df50*/  IMAD R6, R14, R16, RZ ;  /* 0x000000100e067224 */ /* 0x004fc800078e02ff */
[----:B------:R-:W-:-:S05]  /*df60*/  IMAD.IADD R4, R6, 0x1, R4 ;  /* 0x0000000106047824 */ /* 0x000fca00078e0204 */
[----:B------:R-:W-:-:S13]  /*df70*/  ISETP.GT.AND P6, PT, R4, R0, PT ;  /* 0x000000000400720c */ /* 0x000fda0003fc4270 */
[----:B------:R-:W-:Y:S05]  /*df80*/  @!P6 BRA `(.L_x_523) ;  /* 0xfffffffc0064e947 */ /* 0x000fea000383ffff */
.L_x_518:
[----:B------:R-:W-:Y:S01]  /*df90*/  IMAD.IADD R6, R4, 0x1, -R6 ;  /* 0x0000000104067824 */ /* 0x000fe200078e0a06 */
[----:B------:R-:W-:-:S03]  /*dfa0*/  UMOV UR4, 0xffffffff ;  /* 0xffffffff00047882 */ /* 0x000fc60000000000 */
[----:B------:R-:W-:-:S05]  /*dfb0*/  IMAD R5, R3, R16, R6 ;  /* 0x0000001003057224 */ /* 0x000fca00078e0206 */
[----:B------:R-:W-:Y:S01]  /*dfc0*/  ISETP.GT.AND P6, PT, R5, R0, PT ;  /* 0x000000000500720c */ /* 0x000fe20003fc4270 */
[----:B------:R-:W-:-:S12]  /*dfd0*/  BRA.DIV UR4, `(.L_x_524) ;  /* 0x0000001e04dc7947 */ /* 0x000fd8000b800000 */
[----:B------:R-:W-:-:S04]  /*dfe0*/  VOTE.ANY R5, PT, !P6 ;  /* 0x0000000000057806 */ /* 0x000fc800070e0100 */
[----:B------:R-:W2:Y:S02]  /*dff0*/  POPC R4, R5 ;  /* 0x0000000500047309 */ /* 0x000ea40000000000 */
[----:B--2---:R2:W3:Y:S02]  /*e000*/  SHFL.IDX PT, R17, R2, R4, 0x1f ;  /* 0x00001f0402117589 */ /* 0x0044e400000e0000 */
.L_x_595:
[----:B------:R-:W-:Y:S01]  /*e010*/  ISETP.NE.AND P0, PT, R5, RZ, PT ;  /* 0x000000ff0500720c */ /* 0x000fe20003f05270 */
[----:B------:R-:W-:-:S12]  /*e020*/  IMAD.MOV.U32 R14, RZ, RZ, RZ ;  /* 0x000000ffff0e7224 */ /* 0x000fd800078e00ff */
[----:B------:R-:W-:Y:S05]  /*e030*/  @!P0 BRA `(.L_x_525) ;  /* 0x0000000000108947 */ /* 0x000fea0003800000 */
[----:B------:R-:W-:Y:S01]  /*e040*/  UMOV UR4, 0xffffffff ;  /* 0xffffffff00047882 */ /* 0x000fe20000000000 */
[----:B0-----:R-:W-:Y:S02]  /*e050*/  VIADD R12, R4, 0xffffffff ;  /* 0xffffffff040c7836 */ /* 0x001fe40000000000 */
[----:B------:R-:W-:Y:S05]  /*e060*/  BRA.DIV UR4, `(.L_x_526) ;  /* 0x0000002204007947 */ /* 0x000fea000b800000 */
[----:B------:R4:W0:Y:S02]  /*e070*/  SHFL.IDX PT, R14, R3, R12, 0x1f ;  /* 0x00001f0c030e7589 */ /* 0x00082400000e0000 */
.L_x_525:
[----:B---3--:R-:W-:Y:S01]  /*e080*/  IABS R5, R17 ;  /* 0x0000001100057213 */ /* 0x008fe20000000000 */
[----:B0-----:R-:W-:Y:S02]  /*e090*/  IMAD R16, R14, R16, R6 ;  /* 0x000000100e107224 */ /* 0x001fe400078e0206 */
[----:B------:R-:W-:Y:S01]  /*e0a0*/  IMAD.IADD R19, R4, 0x1, R19 ;  /* 0x0000000104137824 */ /* 0x000fe200078e0213 */
[----:B------:R-:W0:Y:S01]  /*e0b0*/  I2F.RP R7, R5 ;  /* 0x0000000500077306 */ /* 0x000e220000209400 */
[----:B------:R-:W-:-:S07]  /*e0c0*/  IMAD.IADD R0, R0, 0x1, -R16 ;  /* 0x0000000100007824 */ /* 0x000fce00078e0a10 */
[----:B0-----:R-:W0:Y:S02]  /*e0d0*/  MUFU.RCP R7, R7 ;  /* 0x0000000700077308 */ /* 0x001e240000001000 */
[----:B0----5:R-:W-:-:S06]  /*e0e0*/  VIADD R8, R7, 0xffffffe ;  /* 0x0ffffffe07087836 */ /* 0x021fcc0000000000 */
[----:B-1--4-:R-:W2:Y:S02]  /*e0f0*/  F2I.FTZ.U32.TRUNC.NTZ R3, R8 ;  /* 0x0000000800037305 */ /* 0x012ea4000021f000 */
[----:B--2---:R-:W-:-:S04]  /*e100*/  IMAD.MOV R2, RZ, RZ, -R3 ;  /* 0x000000ffff027224 */ /* 0x004fc800078e0a03 */
[----:B------:R-:W-:Y:S02]  /*e110*/  IMAD R6, R2, R5, RZ ;  /* 0x0000000502067224 */ /* 0x000fe400078e02ff */
[----:B------:R-:W-:-:S04]  /*e120*/  IMAD.MOV.U32 R2, RZ, RZ, RZ ;  /* 0x000000ffff027224 */ /* 0x000fc800078e00ff */
[----:B------:R-:W-:Y:S01]  /*e130*/  IMAD.HI.U32 R2, R3, R6, R2 ;  /* 0x0000000603027227 */ /* 0x000fe200078e0002 */
[----:B------:R-:W-:Y:S02]  /*e140*/  IABS R6, R17 ;  /* 0x0000001100067213 */ /* 0x000fe40000000000 */
[----:B------:R-:W-:-:S03]  /*e150*/  IABS R3, R0 ;  /* 0x0000000000037213 */ /* 0x000fc60000000000 */
[----:B------:R-:W-:Y:S02]  /*e160*/  IMAD.MOV R6, RZ, RZ, -R6 ;  /* 0x000000ffff067224 */ /* 0x000fe400078e0a06 */
[----:B------:R-:W-:-:S04]  /*e170*/  IMAD.HI.U32 R2, R2, R3, RZ ;  /* 0x0000000302027227 */ /* 0x000fc800078e00ff */
[----:B------:R-:W-:Y:S01]  /*e180*/  IMAD R6, R2, R6, R3 ;  /* 0x0000000602067224 */ /* 0x000fe200078e0203 */
[----:B------:R-:W-:-:S04]  /*e190*/  LOP3.LUT R3, R0, R17, RZ, 0x3c, !PT ;  /* 0x0000001100037212 */ /* 0x000fc800078e3cff */
[----:B------:R-:W-:Y:S02]  /*e1a0*/  ISETP.GT.U32.AND P1, PT, R5, R6, PT ;  /* 0x000000060500720c */ /* 0x000fe40003f24070 */
[----:B------:R-:W-:-:S11]  /*e1b0*/  ISETP.GE.AND P2, PT, R3, RZ, PT ;  /* 0x000000ff0300720c */ /* 0x000fd60003f46270 */
[----:B------:R-:W-:Y:S02]  /*e1c0*/  @!P1 IMAD.IADD R6, R6, 0x1, -R5 ;  /* 0x0000000106069824 */ /* 0x000fe400078e0a05 */
[----:B------:R-:W-:Y:S01]  /*e1d0*/  @!P1 VIADD R2, R2, 0x1 ;  /* 0x0000000102029836 */ /* 0x000fe20000000000 */
[----:B------:R-:W-:Y:S02]  /*e1e0*/  ISETP.NE.AND P1, PT, R17, RZ, PT ;  /* 0x000000ff1100720c */ /* 0x000fe40003f25270 */
[----:B------:R-:W-:-:S13]  /*e1f0*/  ISETP.GE.U32.AND P0, PT, R6, R5, PT ;  /* 0x000000050600720c */ /* 0x000fda0003f06070 */
[----:B------:R-:W-:-:S04]  /*e200*/  @P0 VIADD R2, R2, 0x1 ;  /* 0x0000000102020836 */ /* 0x000fc80000000000 */
[----:B------:R-:W-:Y:S01]  /*e210*/  @!P2 IMAD.MOV R2, RZ, RZ, -R2 ;  /* 0x000000ffff02a224 */ /* 0x000fe200078e0a02 */
[----:B------:R-:W-:-:S05]  /*e220*/  @!P1 LOP3.LUT R2, RZ, R17, RZ, 0x33, !PT ;  /* 0x00000011ff029212 */ /* 0x000fca00078e33ff */
[--C-:B------:R-:W-:Y:S02]  /*e230*/  IMAD.MOV R3, RZ, RZ, -R2.reuse ;  /* 0x000000ffff037224 */ /* 0x100fe400078e0a02 */
[----:B------:R-:W-:Y:S02]  /*e240*/  IMAD.MOV.U32 R18, RZ, RZ, R2 ;  /* 0x000000ffff127224 */ /* 0x000fe400078e0002 */
[----:B------:R-:W-:Y:S01]  /*e250*/  IMAD R17, R17, R3, R0 ;  /* 0x0000000311117224 */ /* 0x000fe200078e0200 */
[----:B------:R-:W-:Y:S06]  /*e260*/  BRA `(.L_x_527) ;  /* 0x00000000001c7947 */ /* 0x000fec0003800000 */
.L_x_519:
[----:B------:R-:W-:Y:S01]  /*e270*/  UMOV UR4, URZ ;  /* 0x0000003f00047c82 */ /* 0x000fe20008000000 */
[----:B------:R-:W-:Y:S01]  /*e280*/  UMOV UR5, URZ ;  /* 0x0000003f00057c82 */ /* 0x000fe20008000000 */
[----:B------:R-:W-:Y:S01]  /*e290*/  ULDC UR6, c[0x0][0xc3c] ;  /* 0x00030f0000067ab9 */ /* 0x000fe20000000800 */
[----:B------:R-:W-:Y:S02]  /*e2a0*/  IMAD.MOV.U32 R16, RZ, RZ, R0 ;  /* 0x000000ffff107224 */ /* 0x000fe400078e0000 */
[----:B------:R-:W-:Y:S02]  /*e2b0*/  IMAD.U32 R17, RZ, RZ, UR4 ;  /* 0x00000004ff117e24 */ /* 0x000fe4000f8e00ff */
[----:B------:R-:W-:Y:S02]  /*e2c0*/  IMAD.U32 R18, RZ, RZ, UR5 ;  /* 0x00000005ff127e24 */ /* 0x000fe4000f8e00ff */
[----:B------:R-:W-:-:S07]  /*e2d0*/  IMAD.U32 R19, RZ, RZ, UR6 ;  /* 0x00000006ff137e24 */ /* 0x000fce000f8e00ff */
.L_x_527:
[----:B------:R2:W3:Y:S01]  /*e2e0*/  LDL R2, [R1+0x4] ;  /* 0x0000040001027983 */ /* 0x0004e20000100800 */
[----:B------:R-:W4:Y:S01]  /*e2f0*/  S2R R0, SR_TID.X ;  /* 0x0000000000007919 */ /* 0x000f220000002100 */
[----:B------:R-:W-:Y:S05]  /*e300*/  WARPSYNC.ALL ;  /* 0x0000000000007948 */ /* 0x000fea0003800000 */
[----:B----4-:R-:W-:Y:S01]  /*e310*/  LOP3.LUT R0, R0, 0x1f, RZ, 0xc0, !PT ;  /* 0x0000001f00007812 */ /* 0x010fe200078ec0ff */
[----:B------:R-:W-:Y:S03]  /*e320*/  BAR.SYNC.DEFER_BLOCKING 0x4, 0x180 ;  /* 0x0106000000007b1d */ /* 0x000fe60000010000 */
[----:B------:R-:W-:-:S13]  /*e330*/  ISETP.NE.AND P0, PT, R0, RZ, PT ;  /* 0x000000ff0000720c */ /* 0x000fda0003f05270 */
[----:B-1----:R-:W3:Y:S01]  /*e340*/  @!P0 S2R R3, SR_CgaCtaId ;  /* 0x0000000000038919 */ /* 0x002ee20000008800 */
[----:B------:R-:W-:-:S04]  /*e350*/  @!P0 MOV R0, 0x400 ;  /* 0x0000040000008802 */ /* 0x000fc80000000f00 */
[----:B---3--:R-:W-:-:S05]  /*e360*/  @!P0 LEA R2, R3, R0, 0x18 ;  /* 0x0000000003028211 */ /* 0x008fca00078ec0ff */
[----:B------:R2:W-:Y:S04]  /*e370*/  @!P0 STS.128 [R2+0x228d0], R16 ;  /* 0x0228d01002008388 */ /* 0x0005e80000000c00 */
[----:B------:R2:W-:Y:S01]  /*e380*/  @!P0 STL [R1+0x4], R2 ;  /* 0x0000040201008387 */ /* 0x0005e20000100800 */
[----:B------:R-:W-:Y:S06]  /*e390*/  BAR.ARV 0x5, 0x180 ;  /* 0x0146000000007b1d */ /* 0x000fec0000002000 */
.L_x_516:
[----:B------:R-:W-:Y:S02]  /*e3a0*/  ULDC UR4, c[0x0][0xc3c] ;  /* 0x00030f0000047ab9 */ /* 0x000fe40000000800 */
[----:B----4-:R-:W-:-:S13]  /*e3b0*/  ISETP.GE.AND P0, PT, R19, UR4, PT ;  /* 0x0000000413007c0c */ /* 0x010fda000bf06270 */
[----:B------:R-:W-:Y:S05]  /*e3c0*/  @!P0 BRA `(.L_x_528) ;  /* 0xffffffac00f48947 */ /* 0x000fea000383ffff */
[----:B------:R-:W-:Y:S05]  /*e3d0*/  BSYNC B8 ;  /* 0x0000000000087941 */ /* 0x000fea0003800000 */
.L_x_426:
[----:B---3--:R-:W3:Y:S01]  /*e3e0*/  LDL.LU R0, [R1+0x40] ;  /* 0x0000400001007983 */ /* 0x008ee20000300800 */
[----:B------:R-:W-:Y:S01]  /*e3f0*/  BSSY B0, `(.L_x_529) ;  /* 0x000000b000007945 */ /* 0x000fe20003800000 */
[----:B------:R-:W4:Y:S01]  /*e400*/  S2R R5, SR_CgaCtaId ;  /* 0x0000000000057919 */ /* 0x000f220000008800 */
[----:B---3--:R-:W-:-:S05]  /*e410*/  VIADD R0, R0, 0x1 ;  /* 0x0000000100007836 */ /* 0x008fca0000000000 */
[----:B0-2---:R-:W-:-:S04]  /*e420*/  LEA.HI R2, R0, R0, RZ, 0x1 ;  /* 0x0000000000027211 */ /* 0x005fc800078f08ff */
[----:B-1----:R-:W-:-:S05]  /*e430*/  LOP3.LUT R3, R2, 0xfffffffe, RZ, 0xc0, !PT ;  /* 0xfffffffe02037812 */ /* 0x002fca00078ec0ff */
[----:B------:R-:W-:Y:S01]  /*e440*/  IMAD.IADD R3, R0, 0x1, -R3 ;  /* 0x0000000100037824 */ /* 0x000fe200078e0a03 */
[----:B------:R-:W-:-:S04]  /*e450*/  MOV R0, 0x400 ;  /* 0x0000040000007802 */ /* 0x000fc80000000f00 */
[----:B----4-:R-:W-:Y:S02]  /*e460*/  LEA R0, R5, R0, 0x18 ;  /* 0x0000000005007211 */ /* 0x010fe400078ec0ff */
[----:B------:R-:W-:-:S04]  /*e470*/  SHF.L.U32 R3, R3, 0x1f, RZ ;  /* 0x0000001f03037819 */ /* 0x000fc800000006ff */
[----:B------:R-:W0:Y:S02]  /*e480*/  SYNCS.PHASECHK.TRANS64.TRYWAIT P0, [R0+URZ+0x22820], R3 ;  /* 0x02282003000075a7 */ /* 0x000e24000800017f */
[----:B0-----:R-:W-:Y:S05]  /*e490*/  @!P0 BRA `(.L_x_530) ;  /* 0x0000001c00188947 */ /* 0x001fea0003800000 */
.L_x_598:
[----:B------:R-:W-:Y:S05]  /*e4a0*/  BSYNC B0 ;  /* 0x0000000000007941 */ /* 0x000fea0003800000 */
.L_x_529:
[----:B------:R-:W-:-:S03]  /*e4b0*/  UMOV UR4, 0xffffffff ;  /* 0xffffffff00047882 */ /* 0x000fc60000000000 */
[----:B------:R-:W-:Y:S05]  /*e4c0*/  BRA.DIV UR4, `(.L_x_531) ;  /* 0x0000001e04207947 */ /* 0x000fea000b800000 */
[----:B------:R-:W1:Y:S02]  /*e4d0*/  S2R R2, SR_TID.X ;  /* 0x0000000000027919 */ /* 0x000e640000002100 */
[----:B-1----:R-:W-:-:S04]  /*e4e0*/  SHF.R.U32.HI R2, RZ, 0x5, R2 ;  /* 0x00000005ff027819 */ /* 0x002fc80000011602 */
[----:B------:R-:W-:-:S05]  /*e4f0*/  LOP3.LUT R2, R2, 0x3, RZ, 0xc0, !PT ;  /* 0x0000000302027812 */ /* 0x000fca00078ec0ff */
[----:B------:R1:W2:Y:S02]  /*e500*/  SHFL.IDX PT, R14, R2, RZ, 0x1f ;  /* 0x00001fff020e7589 */ /* 0x0002a400000e0000 */
.L_x_601:
[----:B--2---:R-:W-:Y:S01]  /*e510*/  ISETP.NE.AND P0, PT, R14, RZ, PT ;  /* 0x000000ff0e00720c */ /* 0x004fe20003f05270 */
[----:B------:R-:W-:-:S12]  /*e520*/  BSSY B0, `(.L_x_532) ;  /* 0x0000027000007945 */ /* 0x000fd80003800000 */
[----:B------:R-:W-:Y:S05]  /*e530*/  @P0 BRA `(.L_x_533) ;  /* 0x0000000000940947 */ /* 0x000fea0003800000 */
[----:B------:R-:W-:-:S03]  /*e540*/  UMOV UR4, 0xffffffff ;  /* 0xffffffff00047882 */ /* 0x000fc60000000000 */
[----:B------:R-:W-:Y:S05]  /*e550*/  BRA.DIV UR4, `(.L_x_534) ;  /* 0x0000001e04307947 */ /* 0x000fea000b800000 */
[----:B------:R-:W-:-:S13]  /*e560*/  ELECT P6, URZ, PT ;  /* 0x00000000003f782f */ /* 0x000fda00038c0000 */
.L_x_604:
[----:B------:R-:W-:Y:S05]  /*e570*/  @!P6 BRA `(.L_x_533) ;  /* 0x000000000084e947 */ /* 0x000fea0003800000 */
[----:B------:R-:W-:-:S06]  /*e580*/  ULOP3.LUT UR4, UR36, 0x2, URZ, 0xfc, !UPT ;  /* 0x0000000224047892 */ /* 0x000fcc000f8efc3f */
[----:B-1----:R-:W-:-:S05]  /*e590*/  IMAD.U32 R2, RZ, RZ, UR4 ;  /* 0x00000004ff027e24 */ /* 0x002fca000f8e00ff */
[----:B------:R-:W-:-:S13]  /*e5a0*/  ISETP.NE.AND P2, PT, R2, 0x3, PT ;  /* 0x000000030200780c */ /* 0x000fda0003f45270 */
[----:B------:R-:W-:Y:S05]  /*e5b0*/  @!P2 BRA `(.L_x_535) ;  /* 0x000000000004a947 */ /* 0x000fea0003800000 */
[----:B------:R-:W-:Y:S01]  /*e5c0*/  BPT.TRAP 0x1 ;  /* 0x000000040000795c */ /* 0x000fe20000300000 */
.L_x_535:
[----:B0-----:R-:W2:Y:S04]  /*e5d0*/  LDL R3, [R1+0x8] ;  /* 0x0000080001037983 */ /* 0x001ea80000100800 */
[----:B------:R-:W3:Y:S01]  /*e5e0*/  LDL.LU R7, [R1+0x10] ;  /* 0x0000100001077983 */ /* 0x000ee20000300800 */
[----:B------:R-:W-:-:S04]  /*e5f0*/  VIADD R2, R0, 0x22840 ;  /* 0x0002284000027836 */ /* 0x000fc80000000000 */
[C---:B--2---:R-:W-:Y:S02]  /*e600*/  IMAD R6, R3.reuse, 0x8, R2 ;  /* 0x0000000803067824 */ /* 0x044fe400078e0202 */
[----:B------:R-:W-:Y:S01]  /*e610*/  VIADD R3, R3, 0x1 ;  /* 0x0000000103037836 */ /* 0x000fe20000000000 */
[----:B---3--:R-:W-:-:S04]  /*e620*/  SHF.L.U32 R5, R7, 0x1f, RZ ;  /* 0x0000001f07057819 */ /* 0x008fc800000006ff */
[C---:B------:R-:W-:Y:S01]  /*e630*/  ISETP.NE.AND P1, PT, R3.reuse, 0x2, PT ;  /* 0x000000020300780c */ /* 0x040fe20003f25270 */
[----:B------:R-:W0:Y:S03]  /*e640*/  SYNCS.PHASECHK.TRANS64.TRYWAIT P0, [R6+URZ], R5 ;  /* 0x00000005060075a7 */ /* 0x000e26000800017f */
[----:B------:R-:W-:Y:S02]  /*e650*/  SEL R4, RZ, 0x1, P1 ;  /* 0x00000001ff047807 */ /* 0x000fe40000800000 */
[----:B------:R-:W-:Y:S02]  /*e660*/  SEL R3, R3, RZ, P1 ;  /* 0x000000ff03037207 */ /* 0x000fe40000800000 */
[----:B------:R-:W-:-:S03]  /*e670*/  LOP3.LUT R4, R7, R4, RZ, 0x3c, !PT ;  /* 0x0000000407047212 */ /* 0x000fc600078e3cff */
[----:B------:R-:W-:Y:S01]  /*e680*/  IMAD R7, R3, 0x8, R2 ;  /* 0x0000000803077824 */ /* 0x000fe200078e0202 */
[----:B------:R-:W-:Y:S01]  /*e690*/  SHF.L.U32 R2, R4, 0x1f, RZ ;  /* 0x0000001f04027819 */ /* 0x000fe200000006ff */
[----:B0-----:R-:W-:Y:S06]  /*e6a0*/  @!P0 BRA `(.L_x_536) ;  /* 0x0000001800fc8947 */ /* 0x001fec0003800000 */
.L_x_605:
[----:B------:R-:W1:Y:S02]  /*e6b0*/  SYNCS.PHASECHK.TRANS64.TRYWAIT P0, [R7+URZ], R2 ;  /* 0x00000002070075a7 */ /* 0x000e64000800017f */
[----:B-1----:R-:W-:Y:S05]  /*e6c0*/  @!P0 BRA `(.L_x_537) ;  /* 0x0000001c00088947 */ /* 0x002fea0003800000 */
.L_x_606:
[----:B------:R-:W-:Y:S05]  /*e6d0*/  @!P2 BRA `(.L_x_538) ;  /* 0x000000000004a947 */ /* 0x000fea0003800000 */
[----:B------:R-:W-:Y:S01]  /*e6e0*/  BPT.TRAP 0x1 ;  /* 0x000000040000795c */ /* 0x000fe20000300000 */
.L_x_538:
[----:B------:R-:W2:Y:S01]  /*e6f0*/  LDL.LU R4, [R1+0x8] ;  /* 0x0000080001047983 */ /* 0x000ea20000300800 */
[----:B------:R-:W-:-:S04]  /*e700*/  VIADD R0, R0, 0x22860 ;  /* 0x0002286000007836 */ /* 0x000fc80000000000 */
[----:B--2---:R-:W-:-:S04]  /*e710*/  IMAD R4, R4, 0x8, R0 ;  /* 0x0000000804047824 */ /* 0x004fc800078e0200 */
[----:B------:R-:W2:Y:S02]  /*e720*/  SYNCS.PHASECHK.TRANS64.TRYWAIT P0, [R4+URZ], R5 ;  /* 0x00000005040075a7 */ /* 0x000ea4000800017f */
[----:B--2---:R-:W-:Y:S05]  /*e730*/  @!P0 BRA `(.L_x_539) ;  /* 0x0000001c00008947 */ /* 0x004fea0003800000 */
.L_x_607:
[----:B------:R-:W-:-:S07]  /*e740*/  IMAD R3, R3, 0x8, R0 ;  /* 0x0000000803037824 */ /* 0x000fce00078e0200 */
.L_x_540:
[----:B---3--:R3:W4:Y:S02]  /*e750*/  SYNCS.PHASECHK.TRANS64.TRYWAIT P0, [R3+URZ], R2 ;  /* 0x00000002030075a7 */ /* 0x008724000800017f */
[----:B----4-:R-:W-:Y:S05]  /*e760*/  @!P0 NANOSLEEP.SYNCS 0x989680 ;  /* 0x009896800000895d */ /* 0x010fea0003900000 */
[----:B------:R-:W4:Y:S02]  /*e770*/  @!P0 SYNCS.PHASECHK.TRANS64 P0, [R3+URZ], R2 ;  /* 0x00000002030085a7 */ /* 0x000f24000800007f */
[----:B----4-:R-:W-:Y:S05]  /*e780*/  @!P0 BRA `(.L_x_540) ;  /* 0xfffffffc00f08947 */ /* 0x010fea000383ffff */
.L_x_533:
[----:B------:R-:W-:Y:S05]  /*e790*/  BSYNC B0 ;  /* 0x0000000000007941 */ /* 0x000fea0003800000 */
.L_x_532:
[----:B------:R-:W-:Y:S05]  /*e7a0*/  EXIT ;  /* 0x000000000000794d */ /* 0x000fea0003800000 */
.L_x_378:
[----:B0-----:R0:W1:Y:S02]  /*e7b0*/  SYNCS.PHASECHK.TRANS64.TRYWAIT P0, [R7+URZ+0x22800], R0 ;  /* 0x02280000070075a7 */ /* 0x001064000800017f */
[----:B-1----:R-:W-:Y:S05]  /*e7c0*/  @!P0 NANOSLEEP.SYNCS 0x989680 ;  /* 0x009896800000895d */ /* 0x002fea0003900000 */
[----:B------:R-:W1:Y:S02]  /*e7d0*/  @!P0 SYNCS.PHASECHK.TRANS64 P0, [R7+URZ+0x22800], R0 ;  /* 0x02280000070085a7 */ /* 0x000e64000800007f */
[----:B-1----:R-:W-:Y:S05]  /*e7e0*/  @!P0 BRA `(.L_x_378) ;  /* 0xfffffffc00f08947 */ /* 0x002fea000383ffff */
[----:B------:R-:W-:Y:S05]  /*e7f0*/  BRA `(.L_x_541) ;  /* 0xffffff3000407947 */ /* 0x000fea000383ffff */
.L_x_382:
[----:B-1----:R1:W2:Y:S02]  /*e800*/  SYNCS.PHASECHK.TRANS64.TRYWAIT P1, [R5+URZ+0x22830], R10 ;  /* 0x0228300a050075a7 */ /* 0x0022a4000802017f */
[----:B--2---:R-:W-:Y:S05]  /*e810*/  @!P1 NANOSLEEP.SYNCS 0x989680 ;  /* 0x009896800000995d */ /* 0x004fea0003900000 */
[----:B------:R-:W2:Y:S02]  /*e820*/  @!P1 SYNCS.PHASECHK.TRANS64 P1, [R5+URZ+0x22830], R10 ;  /* 0x0228300a050095a7 */ /* 0x000ea4000802007f */
[----:B--2---:R-:W-:Y:S05]  /*e830*/  @!P1 BRA `(.L_x_382) ;  /* 0xfffffffc00f09947 */ /* 0x004fea000383ffff */
[----:B------:R-:W-:Y:S05]  /*e840*/  BRA `(.L_x_381) ;  /* 0xffffff30006c7947 */ /* 0x000fea000383ffff */
.L_x_386:
[----:B---3--:R3:W4:Y:S02]  /*e850*/  SYNCS.PHASECHK.TRANS64.TRYWAIT P2, [R5+URZ+0x22850], R10 ;  /* 0x0228500a050075a7 */ /* 0x008724000804017f */
[----:B----4-:R-:W-:Y:S05]  /*e860*/  @!P2 NANOSLEEP.SYNCS 0x989680 ;  /* 0x009896800000a95d */ /* 0x010fea0003900000 */
[----:B------:R-:W4:Y:S02]  /*e870*/  @!P2 SYNCS.PHASECHK.TRANS64 P2, [R5+URZ+0x22850], R10 ;  /* 0x0228500a0500a5a7 */ /* 0x000f24000804007f */
[----:B----4-:R-:W-:Y:S05]  /*e880*/  @!P2 BRA `(.L_x_386) ;  /* 0xfffffffc00f0a947 */ /* 0x010fea000383ffff */
[----:B------:R-:W-:Y:S05]  /*e890*/  BRA `(.L_x_385) ;  /* 0xffffff4400e07947 */ /* 0x000fea000383ffff */
.L_x_391:
[----:B-1----:R-:W-:-:S04]  /*e8a0*/  IMAD.U32 R0, RZ, RZ, UR23 ;  /* 0x00000017ff007e24 */ /* 0x002fc8000f8e00ff */
[----:B------:R1:W2:Y:S03]  /*e8b0*/  SYNCS.PHASECHK.TRANS64.TRYWAIT P3, [R0+URZ+0x22830], R5 ;  /* 0x02283005000075a7 */ /* 0x0002a6000806017f */
[----:B--2---:R-:W-:Y:S05]  /*e8c0*/  @!P3 NANOSLEEP.SYNCS 0x989680 ;  /* 0x009896800000b95d */ /* 0x004fea0003900000 */
[----:B------:R-:W2:Y:S02]  /*e8d0*/  @!P3 SYNCS.PHASECHK.TRANS64 P3, [R0+URZ+0x22830], R5 ;  /* 0x022830050000b5a7 */ /* 0x000ea4000806007f */
[----:B--2---:R-:W-:Y:S05]  /*e8e0*/  @!P3 BRA `(.L_x_391) ;  /* 0xfffffffc00ecb947 */ /* 0x004fea000383ffff */
[----:B------:R-:W-:Y:S05]  /*e8f0*/  BRA `(.L_x_390) ;  /* 0xffffff4800f07947 */ /* 0x000fea000383ffff */
.L_x_395:
[----:B-1----:R1:W2:Y:S02]  /*e900*/  SYNCS.PHASECHK.TRANS64.TRYWAIT P3, [R186+URZ+0x22850], R5 ;  /* 0x02285005ba0075a7 */ /* 0x0022a4000806017f */
[----:B--2---:R-:W-:Y:S05]  /*e910*/  @!P3 NANOSLEEP.SYNCS 0x989680 ;  /* 0x009896800000b95d */ /* 0x004fea0003900000 */
[----:B------:R-:W2:Y:S02]  /*e920*/  @!P3 SYNCS.PHASECHK.TRANS64 P3, [R186+URZ+0x22850], R5 ;  /* 0x02285005ba00b5a7 */ /* 0x000ea4000806007f */
[----:B--2---:R-:W-:Y:S05]  /*e930*/  @!P3 BRA `(.L_x_395) ;  /* 0xfffffffc00f0b947 */ /* 0x004fea000383ffff */
[----:B------:R-:W-:Y:S05]  /*e940*/  BRA `(.L_x_394) ;  /* 0xffffff6400107947 */ /* 0x000fea000383ffff */
.L_x_438:
[----:B------:R-:W1:Y:S01]  /*e950*/  S2R R4, SR_TID.X ;  /* 0x0000000000047919 */ /* 0x000e620000002100 */
[----:B------:R-:W-:Y:S01]  /*e960*/  BSSY B0, `(.L_x_542) ;  /* 0x000000a000007945 */ /* 0x000fe20003800000 */
[----:B0-----:R-:W-:Y:S02]  /*e970*/  IMAD.MOV.U32 R12, RZ, RZ, RZ ;  /* 0x000000ffff0c7224 */ /* 0x001fe400078e00ff */
[----:B------:R-:W-:Y:S02]  /*e980*/  IMAD.MOV.U32 R11, RZ, RZ, 0x1f ;  /* 0x0000001fff0b7424 */ /* 0x000fe400078e00ff */
[----:B------:R-:W-:Y:S01]  /*e990*/  IMAD.MOV.U32 R15, RZ, RZ, -0x1 ;  /* 0xffffffffff0f7424 */ /* 0x000fe200078e00ff */
[----:B-1----:R-:W-:-:S04]  /*e9a0*/  SHF.R.U32.HI R4, RZ, 0x5, R4 ;  /* 0x00000005ff047819 */ /* 0x002fc80000011604 */
[----:B------:R-:W-:-:S05]  /*e9b0*/  LOP3.LUT R4, R4, 0x3, RZ, 0xc0, !PT ;  /* 0x0000000304047812 */ /* 0x000fca00078ec0ff */
[----:B------:R-:W-:-:S07]  /*e9c0*/  IMAD.MOV.U32 R13, RZ, RZ, R4 ;  /* 0x000000ffff0d7224 */ /* 0x000fce00078e0004 */
[----:B------:R-:W-:Y:S05]  /*e9d0*/  WARPSYNC.COLLECTIVE R15, `(.L_x_543) ;  /* 0x000000000f087348 */ /* 0x000fea0003c00000 */
[----:B------:R0:W1:Y:S02]  /*e9e0*/  SHFL.IDX P6, R14, R13, R12, R11 ;  /* 0x0000000c0d0e7389 */ /* 0x00006400000c000b */
[----:B01----:R-:W-:Y:S01]  /*e9f0*/  ENDCOLLECTIVE ;  /* 0x000000000000791b */ /* 0x003fe20003800000 */
.L_x_543:
[----:B------:R-:W-:Y:S05]  /*ea00*/  BSYNC B0 ;  /* 0x0000000000007941 */ /* 0x000fea0003800000 */
.L_x_542:
[----:B------:R-:W-:Y:S05]  /*ea10*/  BRA `(.L_x_544) ;  /* 0xffffffb400447947 */ /* 0x000fea000383ffff */
.L_x_440:
[----:B------:R-:W-:Y:S01]  /*ea20*/  BSSY B0, `(.L_x_545) ;  /* 0x0000006000007945 */ /* 0x000fe20003800000 */
[----:B------:R-:W-:-:S07]  /*ea30*/  IMAD.MOV.U32 R15, RZ, RZ, -0x1 ;  /* 0xffffffffff0f7424 */ /* 0x000fce00078e00ff */
[----:B012---:R-:W-:Y:S05]  /*ea40*/  WARPSYNC.COLLECTIVE R15, `(.L_x_546) ;  /* 0x000000000f0c7348 */ /* 0x007fea0003c00000 */
[----:B------:R-:W-:Y:S02]  /*ea50*/  ELECT P6, UR62, PT ;  /* 0x00000000003e782f */ /* 0x000fe400038c0000 */
[----:B------:R-:W-:Y:S01]  /*ea60*/  MOV R14, UR62 ;  /* 0x0000003e000e7c02 */ /* 0x000fe20008000f00 */
[----:B012---:R-:W-:Y:S10]  /*ea70*/  ENDCOLLECTIVE ;  /* 0x000000000000791b */ /* 0x007ff40003800000 */
.L_x_546:
[----:B------:R-:W-:Y:S05]  /*ea80*/  BSYNC B0 ;  /* 0x0000000000007941 */ /* 0x000fea0003800000 */
.L_x_545:
[----:B------:R-:W-:Y:S05]  /*ea90*/  BRA `(.L_x_547) ;  /* 0xffffffb400487947 */ /* 0x000fea000383ffff */
.L_x_442:
[----:B--2---:R2:W3:Y:S02]  /*eaa0*/  SYNCS.PHASECHK.TRANS64.TRYWAIT P0, [R0+URZ+0x22840], R2 ;  /* 0x02284002000075a7 */ /* 0x0044e4000800017f */
[----:B---3--:R-:W-:Y:S05]  /*eab0*/  @!P0 NANOSLEEP.SYNCS 0x989680 ;  /* 0x009896800000895d */ /* 0x008fea0003900000 */
[----:B------:R-:W3:Y:S02]  /*eac0*/  @!P0 SYNCS.PHASECHK.TRANS64 P0, [R0+URZ+0x22840], R2 ;  /* 0x02284002000085a7 */ /* 0x000ee4000800007f */
[----:B---3--:R-:W-:Y:S05]  /*ead0*/  @!P0 BRA `(.L_x_442) ;  /* 0xfffffffc00f08947 */ /* 0x008fea000383ffff */
[----:B------:R-:W-:Y:S05]  /*eae0*/  BRA `(.L_x_548) ;  /* 0xffffffb400b47947 */ /* 0x000fea000383ffff */
.L_x_446:
[----:B------:R-:W2:Y:S01]  /*eaf0*/  LDL.LU R11, [R1+0x3c] ;  /* 0x00003c00010b7983 */ /* 0x000ea20000300800 */
[----:B------:R-:W-:Y:S02]  /*eb00*/  IMAD.MOV.U32 R13, RZ, RZ, R2 ;  /* 0x000000ffff0d7224 */ /* 0x000fe400078e0002 */
[----:B------:R-:W-:Y:S02]  /*eb10*/  IMAD.MOV.U32 R12, RZ, RZ, RZ ;  /* 0x000000ffff0c7224 */ /* 0x000fe400078e00ff */
[----:B------:R-:W-:Y:S02]  /*eb20*/  IMAD.MOV.U32 R15, RZ, RZ, -0x1 ;  /* 0xffffffffff0f7424 */ /* 0x000fe400078e00ff */
[----:B------:R-:W-:-:S04]  /*eb30*/  IMAD.IADD R3, R8, 0x1, R17 ;  /* 0x0000000108037824 */ /* 0x000fc800078e0211 */
[----:B------:R-:W-:Y:S02]  /*eb40*/  VIADD R5, R3, 0x10 ;  /* 0x0000001003057836 */ /* 0x000fe40000000000 */
[----:B--2---:R-:W-:Y:S02]  /*eb50*/  IMAD R4, R11, R7, RZ ;  /* 0x000000070b047224 */ /* 0x004fe400078e02ff */
[----:B------:R-:W-:-:S03]  /*eb60*/  IMAD.MOV.U32 R11, RZ, RZ, 0x181f ;  /* 0x0000181fff0b7424 */ /* 0x000fc600078e00ff */
[----:B------:R-:W-:-:S13]  /*eb70*/  ISETP.GE.AND P1, PT, R3, R4, PT ;  /* 0x000000040300720c */ /* 0x000fda0003f26270 */
[----:B-----5:R-:W-:Y:S05]  /*eb80*/  WARPSYNC.COLLECTIVE R15, `(.L_x_549) ;  /* 0x000000000f087348 */ /* 0x020fea0003c00000 */
[----:B------:R0:W1:Y:S02]  /*eb90*/  SHFL.IDX P6, R14, R13, R12, R11 ;  /* 0x0000000c0d0e7389 */ /* 0x00006400000c000b */
[----:B01---5:R-:W-:Y:S01]  /*eba0*/  ENDCOLLECTIVE ;  /* 0x000000000000791b */ /* 0x023fe20003800000 */
.L_x_549:
[----:B------:R-:W-:Y:S02]  /*ebb0*/  IMAD.MOV.U32 R13, RZ, RZ, R0 ;  /* 0x000000ffff0d7224 */ /* 0x000fe400078e0000 */
[----:B------:R-:W-:-:S07]  /*ebc0*/  IMAD.MOV.U32 R6, RZ, RZ, R14 ;  /* 0x000000ffff067224 */ /* 0x000fce00078e000e */
[----:B------:R-:W-:Y:S05]  /*ebd0*/  WARPSYNC.COLLECTIVE R15, `(.L_x_550) ;  /* 0x000000000f087348 */ /* 0x000fea0003c00000 */
[----:B------:R0:W1:Y:S02]  /*ebe0*/  SHFL.IDX P6, R14, R13, R12, R11 ;  /* 0x0000000c0d0e7389 */ /* 0x00006400000c000b */
[----:B01----:R-:W-:Y:S01]  /*ebf0*/  ENDCOLLECTIVE ;  /* 0x000000000000791b */ /* 0x003fe20003800000 */
.L_x_550:
[----:B------:R-:W-:Y:S02]  /*ec00*/  IMAD.MOV.U32 R13, RZ, RZ, R2 ;  /* 0x000000ffff0d7224 */ /* 0x000fe400078e0002 */
[----:B------:R-:W-:Y:S02]  /*ec10*/  IMAD.MOV.U32 R12, RZ, RZ, 0x1 ;  /* 0x00000001ff0c7424 */ /* 0x000fe400078e00ff */
[----:B------:R-:W-:-:S07]  /*ec20*/  IMAD.MOV.U32 R7, RZ, RZ, R14 ;  /* 0x000000ffff077224 */ /* 0x000fce00078e000e */
[----:B------:R-:W-:Y:S05]  /*ec30*/  WARPSYNC.COLLECTIVE R15, `(.L_x_551) ;  /* 0x000000000f087348 */ /* 0x000fea0003c00000 */
[----:B------:R0:W1:Y:S02]  /*ec40*/  SHFL.IDX P6, R14, R13, R12, R11 ;  /* 0x0000000c0d0e7389 */ /* 0x00006400000c000b */
[----:B01----:R-:W-:Y:S01]  /*ec50*/  ENDCOLLECTIVE ;  /* 0x000000000000791b */ /* 0x003fe20003800000 */
.L_x_551:
        /* <DEDUP_REMOVED lines=15> */
.L_x_552:
[----:B------:R-:W-:Y:S02]  /*ed50*/  IMAD.MOV.U32 R13, RZ, RZ, R2 ;  /* 0x000000ffff0d7224 */ /* 0x000fe400078e0002 */
[----:B------:R-:W-:Y:S02]  /*ed60*/  IMAD.MOV.U32 R12, RZ, RZ, 0x2 ;  /* 0x00000002ff0c7424 */ /* 0x000fe400078e00ff */
[----:B------:R-:W-:-:S07]  /*ed70*/  IMAD.MOV.U32 R5, RZ, RZ, R14 ;  /* 0x000000ffff057224 */ /* 0x000fce00078e000e */
[----:B------:R-:W-:Y:S05]  /*ed80*/  WARPSYNC.COLLECTIVE R15, `(.L_x_553) ;  /* 0x000000000f087348 */ /* 0x000fea0003c00000 */
[----:B------:R0:W1:Y:S02]  /*ed90*/  SHFL.IDX P6, R14, R13, R12, R11 ;  /* 0x0000000c0d0e7389 */ /* 0x00006400000c000b */
[----:B01----:R-:W-:Y:S01]  /*eda0*/  ENDCOLLECTIVE ;  /* 0x000000000000791b */ /* 0x003fe20003800000 */
.L_x_553:
[----:B------:R-:W-:-:S05]  /*edb0*/  @!P1 LEA R5, P2, R10, R5, 0x1 ;  /* 0x000000050a059211 */ /* 0x000fca00078408ff */
[----:B------:R-:W-:-:S04]  /*edc0*/  @!P1 IMAD.X R6, RZ, RZ, R6, P2 ;  /* 0x000000ffff069224 */ /* 0x000fc800010e0606 */
[----:B------:R-:W-:Y:S02]  /*edd0*/  @!P1 IMAD.MOV.U32 R7, RZ, RZ, R6 ;  /* 0x000000ffff079224 */ /* 0x000fe400078e0006 */
[----:B------:R-:W-:Y:S02]  /*ede0*/  @!P1 IMAD.MOV.U32 R6, RZ, RZ, R5 ;  /* 0x000000ffff069224 */ /* 0x000fe400078e0005 */
[----:B------:R-:W-:Y:S02]  /*edf0*/  IMAD.MOV.U32 R13, RZ, RZ, R0 ;  /* 0x000000ffff0d7224 */ /* 0x000fe400078e0000 */
[----:B------:R-:W-:Y:S01]  /*ee00*/  VIADD R5, R3, 0x20 ;  /* 0x0000002003057836 */ /* 0x000fe20000000000 */
[----:B------:R-:W-:Y:S01]  /*ee10*/  @!PT LDS RZ, [RZ] ;  /* 0x00000000fffff984 */ /* 0x000fe20000000800 */
[----:B------:R-:W-:Y:S01]  /*ee20*/  @!PT LDS RZ, [RZ] ;  /* 0x00000000fffff984 */ /* 0x000fe20000000800 */
[----:B------:R-:W-:Y:S01]  /*ee30*/  @!PT LDS RZ, [RZ] ;  /* 0x00000000fffff984 */ /* 0x000fe20000000800 */
[----:B------:R0:W-:Y:S04]  /*ee40*/  @!P1 LDGSTS.E.BYPASS.LTC128B.128 [R9+0x18c00], desc[UR40][R6.64], !P0 ;  /* 0x18c0000006099fae */ /* 0x0001e8000c101d68 */
[----:B------:R-:W-:Y:S01]  /*ee50*/  ISETP.GE.AND P1, PT, R5, R4, PT ;  /* 0x000000040500720c */ /* 0x000fe20003f26270 */
[----:B0-----:R-:W-:-:S12]  /*ee60*/  IMAD.MOV.U32 R6, RZ, RZ, R14 ;  /* 0x000000ffff067224 */ /* 0x001fd800078e000e */
[----:B------:R-:W-:Y:S05]  /*ee70*/  WARPSYNC.COLLECTIVE R15, `(.L_x_554) ;  /* 0x000000000f087348 */ /* 0x000fea0003c00000 */
[----:B------:R0:W1:Y:S02]  /*ee80*/  SHFL.IDX P6, R14, R13, R12, R11 ;  /* 0x0000000c0d0e7389 */ /* 0x00006400000c000b */
[----:B01----:R-:W-:Y:S01]  /*ee90*/  ENDCOLLECTIVE ;  /* 0x000000000000791b */ /* 0x003fe20003800000 */
.L_x_554:
[----:B------:R-:W-:Y:S02]  /*eea0*/  IMAD.MOV.U32 R13, RZ, RZ, R2 ;  /* 0x000000ffff0d7224 */ /* 0x000fe400078e0002 */
[----:B------:R-:W-:Y:S02]  /*eeb0*/  IMAD.MOV.U32 R12, RZ, RZ, 0x3 ;  /* 0x00000003ff0c7424 */ /* 0x000fe400078e00ff */
[----:B------:R-:W-:-:S07]  /*eec0*/  IMAD.MOV.U32 R5, RZ, RZ, R14 ;  /* 0x000000ffff057224 */ /* 0x000fce00078e000e */
[----:B------:R-:W-:Y:S05]  /*eed0*/  WARPSYNC.COLLECTIVE R15, `(.L_x_555) ;  /* 0x000000000f087348 */ /* 0x000fea0003c00000 */
[----:B------:R0:W1:Y:S02]  /*eee0*/  SHFL.IDX P6, R14, R13, R12, R11 ;  /* 0x0000000c0d0e7389 */ /* 0x00006400000c000b */
[----:B01----:R-:W-:Y:S01]  /*eef0*/  ENDCOLLECTIVE ;  /* 0x000000000000791b */ /* 0x003fe20003800000 */
.L_x_555:
        /* <DEDUP_REMOVED lines=15> */
.L_x_556:
[----:B------:R-:W-:Y:S02]  /*eff0*/  IMAD.MOV.U32 R13, RZ, RZ, R2 ;  /* 0x000000ffff0d7224 */ /* 0x000fe400078e0002 */
[----:B------:R-:W-:Y:S02]  /*f000*/  IMAD.MOV.U32 R12, RZ, RZ, 0x4 ;  /* 0x00000004ff0c7424 */ /* 0x000fe400078e00ff */
[----:B------:R-:W-:-:S07]  /*f010*/  IMAD.MOV.U32 R5, RZ, RZ, R14 ;  /* 0x000000ffff057224 */ /* 0x000fce00078e000e */
[----:B------:R-:W-:Y:S05]  /*f020*/  WARPSYNC.COLLECTIVE R15, `(.L_x_557) ;  /* 0x000000000f087348 */ /* 0x000fea0003c00000 */
[----:B------:R0:W1:Y:S02]  /*f030*/  SHFL.IDX P6, R14, R13, R12, R11 ;  /* 0x0000000c0d0e7389 */ /* 0x00006400000c000b */
[----:B01----:R-:W-:Y:S01]  /*f040*/  ENDCOLLECTIVE ;  /* 0x000000000000791b */ /* 0x003fe20003800000 */
.L_x_557:
        /* <DEDUP_REMOVED lines=15> */
.L_x_558:
[----:B------:R-:W-:Y:S02]  /*f140*/  IMAD.MOV.U32 R13, RZ, RZ, R2 ;  /* 0x000000ffff0d7224 */ /* 0x000fe400078e0002 */
[----:B------:R-:W-:Y:S02]  /*f150*/  IMAD.MOV.U32 R12, RZ, RZ, 0x5 ;  /* 0x00000005ff0c7424 */ /* 0x000fe400078e00ff */
[----:B------:R-:W-:-:S07]  /*f160*/  IMAD.MOV.U32 R5, RZ, RZ, R14 ;  /* 0x000000ffff057224 */ /* 0x000fce00078e000e */
[----:B------:R-:W-:Y:S05]  /*f170*/  WARPSYNC.COLLECTIVE R15, `(.L_x_559) ;  /* 0x000000000f087348 */ /* 0x000fea0003c00000 */
[----:B------:R0:W1:Y:S02]  /*f180*/  SHFL.IDX P6, R14, R13, R12, R11 ;  /* 0x0000000c0d0e7389 */ /* 0x00006400000c000b */
[----:B01----:R-:W-:Y:S01]  /*f190*/  ENDCOLLECTIVE ;  /* 0x000000000000791b */ /* 0x003fe20003800000 */
.L_x_559:
        /* <DEDUP_REMOVED lines=15> */
.L_x_560:
[----:B------:R-:W-:Y:S02]  /*f290*/  IMAD.MOV.U32 R13, RZ, RZ, R2 ;  /* 0x000000ffff0d7224 */ /* 0x000fe400078e0002 */
[----:B------:R-:W-:Y:S02]  /*f2a0*/  IMAD.MOV.U32 R12, RZ, RZ, 0x6 ;  /* 0x00000006ff0c7424 */ /* 0x000fe400078e00ff */
[----:B------:R-:W-:-:S07]  /*f2b0*/  IMAD.MOV.U32 R5, RZ, RZ, R14 ;  /* 0x000000ffff057224 */ /* 0x000fce00078e000e */
[----:B------:R-:W-:Y:S05]  /*f2c0*/  WARPSYNC.COLLECTIVE R15, `(.L_x_561) ;  /* 0x000000000f087348 */ /* 0x000fea0003c00000 */
[----:B------:R0:W1:Y:S02]  /*f2d0*/  SHFL.IDX P6, R14, R13, R12, R11 ;  /* 0x0000000c0d0e7389 */ /* 0x00006400000c000b */
[----:B01----:R-:W-:Y:S01]  /*f2e0*/  ENDCOLLECTIVE ;  /* 0x000000000000791b */ /* 0x003fe20003800000 */
.L_x_561:
[----:B------:R-:W-:-:S05]  /*f2f0*/  @!P1 LEA R5, P2, R10, R5, 0x1 ;  /* 0x000000050a059211 */ /* 0x000fca00078408ff */
[----:B------:R-:W-:-:S04]  /*f300*/  @!P1 IMAD.X R6, RZ, RZ, R6, P2 ;  /* 0x000000ffff069224 */ /* 0x000fc800010e0606 */
[----:B------:R-:W-:Y:S02]  /*f310*/  @!P1 IMAD.MOV.U32 R7, RZ, RZ, R6 ;  /* 0x000000ffff079224 */ /* 0x000fe400078e0006 */
[----:B------:R-:W-:Y:S02]  /*f320*/  @!P1 IMAD.MOV.U32 R6, RZ, RZ, R5 ;  /* 0x000000ffff069224 */ /* 0x000fe400078e0005 */
[----:B------:R-:W-:-:S03]  /*f330*/  IMAD.MOV.U32 R13, RZ, RZ, R0 ;  /* 0x000000ffff0d7224 */ /* 0x000fc600078e0000 */
        /* <DEDUP_REMOVED lines=8> */
.L_x_562:
[----:B------:R-:W-:-:S05]  /*f3c0*/  VIADD R7, R3, 0x60 ;  /* 0x0000006003077836 */ /* 0x000fca0000000000 */
[----:B------:R-:W-:Y:S01]  /*f3d0*/  ISETP.GE.AND P1, PT, R7, R4, PT ;  /* 0x000000040700720c */ /* 0x000fe20003f26270 */
[----:B------:R-:W-:Y:S02]  /*f3e0*/  IMAD.MOV.U32 R13, RZ, RZ, R2 ;  /* 0x000000ffff0d7224 */ /* 0x000fe400078e0002 */
[----:B------:R-:W-:Y:S02]  /*f3f0*/  IMAD.MOV.U32 R12, RZ, RZ, 0x7 ;  /* 0x00000007ff0c7424 */ /* 0x000fe400078e00ff */
[----:B------:R-:W-:-:S08]  /*f400*/  IMAD.MOV.U32 R5, RZ, RZ, R14 ;  /* 0x000000ffff057224 */ /* 0x000fd000078e000e */
[----:B------:R-:W-:Y:S05]  /*f410*/  WARPSYNC.COLLECTIVE R15, `(.L_x_563) ;  /* 0x000000000f087348 */ /* 0x000fea0003c00000 */
[----:B------:R0:W1:Y:S02]  /*f420*/  SHFL.IDX P6, R14, R13, R12, R11 ;  /* 0x0000000c0d0e7389 */ /* 0x00006400000c000b */
[----:B01----:R-:W-:Y:S01]  /*f430*/  ENDCOLLECTIVE ;  /* 0x000000000000791b */ /* 0x003fe20003800000 */
.L_x_563:
[----:B------:R-:W-:-:S05]  /*f440*/  @!P1 LEA R5, P2, R10, R5, 0x1 ;  /* 0x000000050a059211 */ /* 0x000fca00078408ff */
[----:B------:R-:W-:-:S04]  /*f450*/  @!P1 IMAD.X R6, RZ, RZ, R6, P2 ;  /* 0x000000ffff069224 */ /* 0x000fc800010e0606 */
[----:B------:R-:W-:Y:S02]  /*f460*/  @!P1 IMAD.MOV.U32 R7, RZ, RZ, R6 ;  /* 0x000000ffff079224 */ /* 0x000fe400078e0006 */
[----:B------:R-:W-:Y:S02]  /*f470*/  IMAD.MOV.U32 R13, RZ, RZ, R0 ;  /* 0x000000ffff0d7224 */ /* 0x000fe400078e0000 */
[----:B------:R-:W-:-:S05]  /*f480*/  @!P1 IMAD.MOV.U32 R6, RZ, RZ, R5 ;  /* 0x000000ffff069224 */ /* 0x000fca00078e0005 */
[----:B------:R-:W-:Y:S01]  /*f490*/  @!PT LDS RZ, [RZ] ;  /* 0x00000000fffff984 */ /* 0x000fe20000000800 */
[----:B------:R-:W-:Y:S01]  /*f4a0*/  @!PT LDS RZ, [RZ] ;  /* 0x00000000fffff984 */ /* 0x000fe20000000800 */
[----:B------:R-:W-:Y:S01]  /*f4b0*/  @!PT LDS RZ, [RZ] ;  /* 0x00000000fffff984 */ /* 0x000fe20000000800 */
[----:B------:R0:W-:Y:S01]  /*f4c0*/  @!P1 LDGSTS.E.BYPASS.LTC128B.128 [R9+0x1b400], desc[UR40][R6.64], !P0 ;  /* 0x1b40000006099fae */ /* 0x0001e2000c101d68 */
[----:B------:R-:W-:-:S07]  /*f4d0*/  IMAD.MOV.U32 R5, RZ, RZ, R14 ;  /* 0x000000ffff057224 */ /* 0x000fce00078e000e */
[----:B0-----:R-:W-:Y:S05]  /*f4e0*/  WARPSYNC.COLLECTIVE R15, `(.L_x_564) ;  /* 0x000000000f087348 */ /* 0x001fea0003c00000 */
[----:B------:R1:W2:Y:S02]  /*f4f0*/  SHFL.IDX P6, R14, R13, R12, R11 ;  /* 0x0000000c0d0e7389 */ /* 0x0002a400000c000b */
[----:B012---:R-:W-:Y:S01]  /*f500*/  ENDCOLLECTIVE ;  /* 0x000000000000791b */ /* 0x007fe20003800000 */
.L_x_564:
[----:B------:R-:W-:Y:S01]  /*f510*/  IMAD.MOV.U32 R0, RZ, RZ, R14 ;  /* 0x000000ffff007224 */ /* 0x000fe200078e000e */
[----:B------:R-:W-:Y:S06]  /*f520*/  BRA `(.L_x_565) ;  /* 0xffffffb8005c7947 */ /* 0x000fec000383ffff */
.L_x_449:
[----:B0-----:R-:W2:Y:S02]  /*f530*/  LDL R2, [R1+0x4] ;  /* 0x0000040001027983 */ /* 0x001ea40000100800 */
[----:B--2---:R0:W1:Y:S02]  /*f540*/  SYNCS.PHASECHK.TRANS64.TRYWAIT P0, [R2+URZ+0x22820], R0 ;  /* 0x02282000020075a7 */ /* 0x004064000800017f */
[----:B-1----:R-:W-:Y:S05]  /*f550*/  @!P0 NANOSLEEP.SYNCS 0x989680 ;  /* 0x009896800000895d */ /* 0x002fea0003900000 */
[----:B------:R-:W1:Y:S02]  /*f560*/  @!P0 SYNCS.PHASECHK.TRANS64 P0, [R2+URZ+0x22820], R0 ;  /* 0x02282000020085a7 */ /* 0x000e64000800007f */
[----:B-1----:R-:W-:Y:S05]  /*f570*/  @!P0 BRA `(.L_x_449) ;  /* 0xfffffffc00ec8947 */ /* 0x002fea000383ffff */
[----:B------:R-:W-:Y:S05]  /*f580*/  BRA `(.L_x_566) ;  /* 0xffffffb800bc7947 */ /* 0x000fea000383ffff */
.L_x_453:
[----:B0-----:R0:W1:Y:S02]  /*f590*/  SYNCS.PHASECHK.TRANS64.TRYWAIT P0, [R2+URZ+0x22860], R0 ;  /* 0x02286000020075a7 */ /* 0x001064000800017f */
[----:B-1----:R-:W-:Y:S05]  /*f5a0*/  @!P0 NANOSLEEP.SYNCS 0x989680 ;  /* 0x009896800000895d */ /* 0x002fea0003900000 */
[----:B------:R-:W1:Y:S02]  /*f5b0*/  @!P0 SYNCS.PHASECHK.TRANS64 P0, [R2+URZ+0x22860], R0 ;  /* 0x02286000020085a7 */ /* 0x000e64000800007f */
[----:B-1----:R-:W-:Y:S05]  /*f5c0*/  @!P0 BRA `(.L_x_453) ;  /* 0xfffffffc00f08947 */ /* 0x002fea000383ffff */
[----:B------:R-:W-:Y:S05]  /*f5d0*/  BRA `(.L_x_567) ;  /* 0xffffffb800ec7947 */ /* 0x000fea000383ffff */
.L_x_468:
[----:B-1----:R1:W2:Y:S02]  /*f5e0*/  SYNCS.PHASECHK.TRANS64.TRYWAIT P0, [R3+URZ+0x22840], R2 ;  /* 0x02284002030075a7 */ /* 0x0022a4000800017f */
[----:B--2---:R-:W-:Y:S05]  /*f5f0*/  @!P0 NANOSLEEP.SYNCS 0x989680 ;  /* 0x009896800000895d */ /* 0x004fea0003900000 */
[----:B------:R-:W2:Y:S02]  /*f600*/  @!P0 SYNCS.PHASECHK.TRANS64 P0, [R3+URZ+0x22840], R2 ;  /* 0x02284002030085a7 */ /* 0x000ea4000800007f */
[----:B--2---:R-:W-:Y:S05]  /*f610*/  @!P0 BRA `(.L_x_468) ;  /* 0xfffffffc00f08947 */ /* 0x004fea000383ffff */
[----:B------:R-:W-:Y:S05]  /*f620*/  BRA `(.L_x_568) ;  /* 0xffffffc4001c7947 */ /* 0x000fea000383ffff */
.L_x_473:
[----:B0-----:R0:W2:Y:S02]  /*f630*/  SYNCS.PHASECHK.TRANS64.TRYWAIT P0, [R3+URZ+0x22860], R2 ;  /* 0x02286002030075a7 */ /* 0x0010a4000800017f */
[----:B--2---:R-:W-:Y:S05]  /*f640*/  @!P0 NANOSLEEP.SYNCS 0x989680 ;  /* 0x009896800000895d */ /* 0x004fea0003900000 */
[----:B------:R-:W2:Y:S02]  /*f650*/  @!P0 SYNCS.PHASECHK.TRANS64 P0, [R3+URZ+0x22860], R2 ;  /* 0x02286002030085a7 */ /* 0x000ea4000800007f */
[----:B--2---:R-:W-:Y:S05]  /*f660*/  @!P0 BRA `(.L_x_473) ;  /* 0xfffffffc00f08947 */ /* 0x004fea000383ffff */
[----:B------:R-:W-:Y:S05]  /*f670*/  BRA `(.L_x_569) ;  /* 0xffffffc400a47947 */ /* 0x000fea000383ffff */
.L_x_484:
[----:B0-----:R0:W1:Y:S02]  /*f680*/  SYNCS.PHASECHK.TRANS64.TRYWAIT P0, [R2+URZ+0x22840], R3 ;  /* 0x02284003020075a7 */ /* 0x001064000800017f */
[----:B-1----:R-:W-:Y:S05]  /*f690*/  @!P0 NANOSLEEP.SYNCS 0x989680 ;  /* 0x009896800000895d */ /* 0x002fea0003900000 */
[----:B------:R-:W1:Y:S02]  /*f6a0*/  @!P0 SYNCS.PHASECHK.TRANS64 P0, [R2+URZ+0x22840], R3 ;  /* 0x02284003020085a7 */ /* 0x000e64000800007f */
[----:B-1----:R-:W-:Y:S05]  /*f6b0*/  @!P0 BRA `(.L_x_484) ;  /* 0xfffffffc00f08947 */ /* 0x002fea000383ffff */
[----:B------:R-:W-:Y:S05]  /*f6c0*/  BRA `(.L_x_570) ;  /* 0xffffffcc00b47947 */ /* 0x000fea000383ffff */
.L_x_489:
[----:B-1----:R1:W2:Y:S02]  /*f6d0*/  SYNCS.PHASECHK.TRANS64.TRYWAIT P0, [R2+URZ+0x22860], R3 ;  /* 0x02286003020075a7 */ /* 0x0022a4000800017f */
[----:B--2---:R-:W-:Y:S05]  /*f6e0*/  @!P0 NANOSLEEP.SYNCS 0x989680 ;  /* 0x009896800000895d */ /* 0x004fea0003900000 */
[----:B------:R-:W2:Y:S02]  /*f6f0*/  @!P0 SYNCS.PHASECHK.TRANS64 P0, [R2+URZ+0x22860], R3 ;  /* 0x02286003020085a7 */ /* 0x000ea4000800007f */
[----:B--2---:R-:W-:Y:S05]  /*f700*/  @!P0 BRA `(.L_x_489) ;  /* 0xfffffffc00f08947 */ /* 0x004fea000383ffff */
[----:B------:R-:W-:Y:S05]  /*f710*/  BRA `(.L_x_571) ;  /* 0xffffffd000387947 */ /* 0x000fea000383ffff */
.L_x_500:
[----:B0-----:R0:W1:Y:S02]  /*f720*/  SYNCS.PHASECHK.TRANS64.TRYWAIT P0, [R2+URZ+0x22840], R3 ;  /* 0x02284003020075a7 */ /* 0x001064000800017f */
[----:B-1----:R-:W-:Y:S05]  /*f730*/  @!P0 NANOSLEEP.SYNCS 0x989680 ;  /* 0x009896800000895d */ /* 0x002fea0003900000 */
[----:B------:R-:W1:Y:S02]  /*f740*/  @!P0 SYNCS.PHASECHK.TRANS64 P0, [R2+URZ+0x22840], R3 ;  /* 0x02284003020085a7 */ /* 0x000e64000800007f */
[----:B-1----:R-:W-:Y:S05]  /*f750*/  @!P0 BRA `(.L_x_500) ;  /* 0xfffffffc00f08947 */ /* 0x002fea000383ffff */
[----:B------:R-:W-:Y:S05]  /*f760*/  BRA `(.L_x_572) ;  /* 0xffffffd800247947 */ /* 0x000fea000383ffff */
.L_x_505:
[----:B-1----:R1:W2:Y:S02]  /*f770*/  SYNCS.PHASECHK.TRANS64.TRYWAIT P0, [R2+URZ+0x22860], R3 ;  /* 0x02286003020075a7 */ /* 0x0022a4000800017f */
[----:B--2---:R-:W-:Y:S05]  /*f780*/  @!P0 NANOSLEEP.SYNCS 0x989680 ;  /* 0x009896800000895d */ /* 0x004fea0003900000 */
[----:B------:R-:W2:Y:S02]  /*f790*/  @!P0 SYNCS.PHASECHK.TRANS64 P0, [R2+URZ+0x22860], R3 ;  /* 0x02286003020085a7 */ /* 0x000ea4000800007f */
[----:B--2---:R-:W-:Y:S05]  /*f7a0*/  @!P0 BRA `(.L_x_505) ;  /* 0xfffffffc00f08947 */ /* 0x004fea000383ffff */
[----:B------:R-:W-:Y:S05]  /*f7b0*/  BRA `(.L_x_573) ;  /* 0xffffffd800ac7947 */ /* 0x000fea000383ffff */
.L_x_517:
[----:B------:R-:W-:Y:S01]  /*f7c0*/  BSSY B0, `(.L_x_574) ;  /* 0x0000008000007945 */ /* 0x000fe20003800000 */
[----:B------:R-:W-:Y:S02]  /*f7d0*/  IMAD.MOV.U32 R13, RZ, RZ, R16 ;  /* 0x000000ffff0d7224 */ /* 0x000fe400078e0010 */
[----:B0-----:R-:W-:Y:S02]  /*f7e0*/  IMAD.MOV.U32 R12, RZ, RZ, RZ ;  /* 0x000000ffff0c7224 */ /* 0x001fe400078e00ff */
[----:B------:R-:W-:Y:S02]  /*f7f0*/  IMAD.MOV.U32 R11, RZ, RZ, 0x1f ;  /* 0x0000001fff0b7424 */ /* 0x000fe400078e00ff */
[----:B------:R-:W-:-:S07]  /*f800*/  IMAD.MOV.U32 R15, RZ, RZ, -0x1 ;  /* 0xffffffffff0f7424 */ /* 0x000fce00078e00ff */
[----:B-1---5:R-:W-:Y:S05]  /*f810*/  WARPSYNC.COLLECTIVE R15, `(.L_x_575) ;  /* 0x000000000f087348 */ /* 0x022fea0003c00000 */
[----:B------:R0:W2:Y:S02]  /*f820*/  SHFL.IDX P6, R14, R13, R12, R11 ;  /* 0x0000000c0d0e7389 */ /* 0x0000a400000c000b */
[----:B012--5:R-:W-:Y:S01]  /*f830*/  ENDCOLLECTIVE ;  /* 0x000000000000791b */ /* 0x027fe20003800000 */
.L_x_575:
[----:B------:R-:W-:Y:S05]  /*f840*/  BSYNC B0 ;  /* 0x0000000000007941 */ /* 0x000fea0003800000 */
.L_x_574:
[----:B------:R-:W-:Y:S02]  /*f850*/  IMAD.MOV.U32 R13, RZ, RZ, R16 ;  /* 0x000000ffff0d7224 */ /* 0x000fe400078e0010 */
[----:B------:R-:W-:Y:S02]  /*f860*/  IMAD.MOV.U32 R12, RZ, RZ, 0x1 ;  /* 0x00000001ff0c7424 */ /* 0x000fe400078e00ff */
[----:B------:R-:W-:Y:S02]  /*f870*/  IMAD.MOV.U32 R11, RZ, RZ, 0x1f ;  /* 0x0000001fff0b7424 */ /* 0x000fe400078e00ff */
[----:B------:R-:W-:Y:S02]  /*f880*/  IMAD.MOV.U32 R15, RZ, RZ, -0x1 ;  /* 0xffffffffff0f7424 */ /* 0x000fe400078e00ff */
[----:B------:R-:W-:Y:S02]  /*f890*/  IMAD.IADD R5, R19, 0x1, R6 ;  /* 0x0000000113057824 */ /* 0x000fe400078e0206 */
[----:B------:R-:W-:-:S07]  /*f8a0*/  IMAD.MOV.U32 R0, RZ, RZ, R14 ;  /* 0x000000ffff007224 */ /* 0x000fce00078e000e */
[----:B------:R-:W-:Y:S05]  /*f8b0*/  WARPSYNC.COLLECTIVE R15, `(.L_x_576) ;  /* 0x000000000f087348 */ /* 0x000fea0003c00000 */
[----:B------:R0:W1:Y:S02]  /*f8c0*/  SHFL.IDX P6, R14, R13, R12, R11 ;  /* 0x0000000c0d0e7389 */ /* 0x00006400000c000b */
[----:B01----:R-:W-:Y:S01]  /*f8d0*/  ENDCOLLECTIVE ;  /* 0x000000000000791b */ /* 0x003fe20003800000 */
.L_x_576:
[----:B------:R-:W-:Y:S02]  /*f8e0*/  ULDC UR4, c[0x0][0xc3c] ;  /* 0x00030f0000047ab9 */ /* 0x000fe40000000800 */
[----:B------:R-:W-:-:S13]  /*f8f0*/  ISETP.GE.OR P1, PT, R5, UR4, !P0 ;  /* 0x0000000405007c0c */ /* 0x000fda000c726670 */
[----:B------:R-:W0:Y:S01]  /*f900*/  @!P1 LDC.64 R2, c[0x0][0xc80] ;  /* 0x00032000ff029b82 */ /* 0x000e220000000a00 */
[----:B------:R-:W-:Y:S02]  /*f910*/  IMAD.MOV.U32 R11, RZ, RZ, RZ ;  /* 0x000000ffff0b7224 */ /* 0x000fe400078e00ff */
[----:B------:R-:W-:Y:S02]  /*f920*/  IMAD.MOV.U32 R4, RZ, RZ, R14 ;  /* 0x000000ffff047224 */ /* 0x000fe400078e000e */
[----:B0-----:R-:W-:-:S06]  /*f930*/  @!P1 IMAD.WIDE R2, R5, 0x4, R2 ;  /* 0x0000000405029825 */ /* 0x001fcc00078e0202 */
[----:B------:R0:W2:Y:S01]  /*f940*/  @!P1 LDG.E R3, desc[UR40][R2.64] ;  /* 0x0000002802039981 */ /* 0x0000a2000c1e1900 */
[C---:B------:R-:W-:Y:S02]  /*f950*/  ISETP.GE.U32.AND P2, PT, R6.reuse, 0x2, PT ;  /* 0x000000020600780c */ /* 0x040fe40003f46070 */
[C---:B------:R-:W-:Y:S02]  /*f960*/  ISETP.GE.U32.AND P3, PT, R6.reuse, 0x4, PT ;  /* 0x000000040600780c */ /* 0x040fe40003f66070 */
[C---:B------:R-:W-:Y:S02]  /*f970*/  ISETP.GE.U32.AND P4, PT, R6.reuse, 0x8, PT ;  /* 0x000000080600780c */ /* 0x040fe40003f86070 */
[C---:B------:R-:W-:Y:S01]  /*f980*/  ISETP.GE.U32.AND P5, PT, R6.reuse, 0x10, PT ;  /* 0x000000100600780c */ /* 0x040fe20003fa6070 */
[----:B0-----:R-:W-:Y:S02]  /*f990*/  IMAD.MOV.U32 R2, RZ, RZ, RZ ;  /* 0x000000ffff027224 */ /* 0x001fe400078e00ff */
[----:B--2---:R-:W-:Y:S01]  /*f9a0*/  @!P1 IMAD.MOV.U32 R2, RZ, RZ, R3 ;  /* 0x000000ffff029224 */ /* 0x004fe200078e0003 */
[----:B------:R-:W-:-:S03]  /*f9b0*/  ISETP.NE.AND P1, PT, R6, RZ, PT ;  /* 0x000000ff0600720c */ /* 0x000fc60003f25270 */
[----:B------:R-:W-:-:S10]  /*f9c0*/  IMAD.MOV.U32 R13, RZ, RZ, R2 ;  /* 0x000000ffff0d7224 */ /* 0x000fd400078e0002 */
[----:B------:R-:W-:Y:S05]  /*f9d0*/  WARPSYNC.COLLECTIVE R15, `(.L_x_577) ;  /* 0x000000000f087348 */ /* 0x000fea0003c00000 */
[----:B------:R0:W1:Y:S02]  /*f9e0*/  SHFL.UP P6, R14, R13, R12, R11 ;  /* 0x0400000c0d0e7389 */ /* 0x00006400000c000b */
[----:B01----:R-:W-:Y:S01]  /*f9f0*/  ENDCOLLECTIVE ;  /* 0x000000000000791b */ /* 0x003fe20003800000 */
.L_x_577:
[----:B------:R-:W-:Y:S01]  /*fa00*/  IMAD.MOV.U32 R12, RZ, RZ, 0x2 ;  /* 0x00000002ff0c7424 */ /* 0x000fe200078e00ff */
[----:B------:R-:W-:-:S05]  /*fa10*/  SEL R5, R14, RZ, P1 ;  /* 0x000000ff0e057207 */ /* 0x000fca0000800000 */
[----:B------:R-:W-:-:S04]  /*fa20*/  IMAD.IADD R3, R2, 0x1, R5 ;  /* 0x0000000102037824 */ /* 0x000fc800078e0205 */
[----:B------:R-:W-:-:S07]  /*fa30*/  IMAD.MOV.U32 R13, RZ, RZ, R3 ;  /* 0x000000ffff0d7224 */ /* 0x000fce00078e0003 */
[----:B------:R-:W-:Y:S05]  /*fa40*/  WARPSYNC.COLLECTIVE R15, `(.L_x_578) ;  /* 0x000000000f087348 */ /* 0x000fea0003c00000 */
[----:B------:R0:W1:Y:S02]  /*fa50*/  SHFL.UP P6, R14, R13, R12, R11 ;  /* 0x0400000c0d0e7389 */ /* 0x00006400000c000b */
[----:B01----:R-:W-:Y:S01]  /*fa60*/  ENDCOLLECTIVE ;  /* 0x000000000000791b */ /* 0x003fe20003800000 */
.L_x_578:
[----:B------:R-:W-:Y:S01]  /*fa70*/  IMAD.MOV.U32 R12, RZ, RZ, 0x4 ;  /* 0x00000004ff0c7424 */ /* 0x000fe200078e00ff */
[----:B------:R-:W-:-:S05]  /*fa80*/  SEL R14, R14, RZ, P2 ;  /* 0x000000ff0e0e7207 */ /* 0x000fca0001000000 */
[----:B------:R-:W-:-:S04]  /*fa90*/  IMAD.IADD R3, R3, 0x1, R14 ;  /* 0x0000000103037824 */ /* 0x000fc800078e020e */
[----:B------:R-:W-:-:S07]  /*faa0*/  IMAD.MOV.U32 R13, RZ, RZ, R3 ;  /* 0x000000ffff0d7224 */ /* 0x000fce00078e0003 */
[----:B------:R-:W-:Y:S05]  /*fab0*/  WARPSYNC.COLLECTIVE R15, `(.L_x_579) ;  /* 0x000000000f087348 */ /* 0x000fea0003c00000 */
[----:B------:R0:W1:Y:S02]  /*fac0*/  SHFL.UP P6, R14, R13, R12, R11 ;  /* 0x0400000c0d0e7389 */ /* 0x00006400000c000b */
[----:B01----:R-:W-:Y:S01]  /*fad0*/  ENDCOLLECTIVE ;  /* 0x000000000000791b */ /* 0x003fe20003800000 */
.L_x_579:
[----:B------:R-:W-:Y:S01]  /*fae0*/  IMAD.MOV.U32 R12, RZ, RZ, 0x8 ;  /* 0x00000008ff0c7424 */ /* 0x000fe200078e00ff */
[----:B------:R-:W-:-:S05]  /*faf0*/  SEL R14, R14, RZ, P3 ;  /* 0x000000ff0e0e7207 */ /* 0x000fca0001800000 */
[----:B------:R-:W-:-:S04]  /*fb00*/  IMAD.IADD R3, R3, 0x1, R14 ;  /* 0x0000000103037824 */ /* 0x000fc800078e020e */
[----:B------:R-:W-:-:S07]  /*fb10*/  IMAD.MOV.U32 R13, RZ, RZ, R3 ;  /* 0x000000ffff0d7224 */ /* 0x000fce00078e0003 */
[----:B------:R-:W-:Y:S05]  /*fb20*/  WARPSYNC.COLLECTIVE R15, `(.L_x_580) ;  /* 0x000000000f087348 */ /* 0x000fea0003c00000 */
[----:B------:R0:W1:Y:S02]  /*fb30*/  SHFL.UP P6, R14, R13, R12, R11 ;  /* 0x0400000c0d0e7389 */ /* 0x00006400000c000b */
[----:B01----:R-:W-:Y:S01]  /*fb40*/  ENDCOLLECTIVE ;  /* 0x000000000000791b */ /* 0x003fe20003800000 */
.L_x_580:
[----:B------:R-:W-:Y:S01]  /*fb50*/  IMAD.MOV.U32 R12, RZ, RZ, 0x10 ;  /* 0x00000010ff0c7424 */ /* 0x000fe200078e00ff */
[----:B------:R-:W-:-:S05]  /*fb60*/  SEL R14, R14, RZ, P4 ;  /* 0x000000ff0e0e7207 */ /* 0x000fca0002000000 */
[----:B------:R-:W-:-:S04]  /*fb70*/  IMAD.IADD R3, R3, 0x1, R14 ;  /* 0x0000000103037824 */ /* 0x000fc800078e020e */
[----:B------:R-:W-:-:S07]  /*fb80*/  IMAD.MOV.U32 R13, RZ, RZ, R3 ;  /* 0x000000ffff0d7224 */ /* 0x000fce00078e0003 */
[----:B------:R-:W-:Y:S05]  /*fb90*/  WARPSYNC.COLLECTIVE R15, `(.L_x_581) ;  /* 0x000000000f087348 */ /* 0x000fea0003c00000 */
[----:B------:R0:W1:Y:S02]  /*fba0*/  SHFL.UP P6, R14, R13, R12, R11 ;  /* 0x0400000c0d0e7389 */ /* 0x00006400000c000b */
[----:B01----:R-:W-:Y:S01]  /*fbb0*/  ENDCOLLECTIVE ;  /* 0x000000000000791b */ /* 0x003fe20003800000 */
.L_x_581:
[----:B------:R-:W-:Y:S02]  /*fbc0*/  IMAD.MOV.U32 R12, RZ, RZ, 0x1f ;  /* 0x0000001fff0c7424 */ /* 0x000fe400078e00ff */
[----:B------:R-:W-:Y:S01]  /*fbd0*/  IMAD.MOV.U32 R11, RZ, RZ, 0x1f ;  /* 0x0000001fff0b7424 */ /* 0x000fe200078e00ff */
[----:B------:R-:W-:-:S05]  /*fbe0*/  SEL R14, R14, RZ, P5 ;  /* 0x000000ff0e0e7207 */ /* 0x000fca0002800000 */
[----:B------:R-:W-:-:S04]  /*fbf0*/  IMAD.IADD R3, R3, 0x1, R14 ;  /* 0x0000000103037824 */ /* 0x000fc800078e020e */
[----:B------:R-:W-:-:S07]  /*fc00*/  IMAD.MOV.U32 R13, RZ, RZ, R3 ;  /* 0x000000ffff0d7224 */ /* 0x000fce00078e0003 */
[----:B------:R-:W-:Y:S05]  /*fc10*/  WARPSYNC.COLLECTIVE R15, `(.L_x_582) ;  /* 0x000000000f087348 */ /* 0x000fea0003c00000 */
[----:B------:R0:W1:Y:S02]  /*fc20*/  SHFL.IDX P6, R14, R13, R12, R11 ;  /* 0x0000000c0d0e7389 */ /* 0x00006400000c000b */
[----:B01----:R-:W-:Y:S01]  /*fc30*/  ENDCOLLECTIVE ;  /* 0x000000000000791b */ /* 0x003fe20003800000 */
.L_x_582:
[----:B------:R-:W-:Y:S05]  /*fc40*/  BRA `(.L_x_583) ;  /* 0xffffffe0001c7947 */ /* 0x000fea000383ffff */
.L_x_522:
[----:B------:R-:W-:Y:S01]  /*fc50*/  BSSY B0, `(.L_x_584) ;  /* 0x0000008000007945 */ /* 0x000fe20003800000 */
[----:B-----5:R-:W-:Y:S02]  /*fc60*/  IMAD.MOV.U32 R13, RZ, RZ, R2 ;  /* 0x000000ffff0d7224 */ /* 0x020fe400078e0002 */
[----:B0-----:R-:W-:Y:S02]  /*fc70*/  IMAD.MOV.U32 R12, RZ, RZ, 0x1 ;  /* 0x00000001ff0c7424 */ /* 0x001fe400078e00ff */
[----:B------:R-:W-:Y:S02]  /*fc80*/  IMAD.MOV.U32 R11, RZ, RZ, RZ ;  /* 0x000000ffff0b7224 */ /* 0x000fe400078e00ff */
[----:B------:R-:W-:-:S07]  /*fc90*/  IMAD.MOV.U32 R15, RZ, RZ, -0x1 ;  /* 0xffffffffff0f7424 */ /* 0x000fce00078e00ff */
[----:B-12---:R-:W-:Y:S05]  /*fca0*/  WARPSYNC.COLLECTIVE R15, `(.L_x_585) ;  /* 0x000000000f087348 */ /* 0x006fea0003c00000 */
[----:B------:R0:W3:Y:S02]  /*fcb0*/  SHFL.UP P6, R14, R13, R12, R11 ;  /* 0x0400000c0d0e7389 */ /* 0x0000e400000c000b */
[----:B0123--:R-:W-:Y:S01]  /*fcc0*/  ENDCOLLECTIVE ;  /* 0x000000000000791b */ /* 0x00ffe20003800000 */
.L_x_585:
[----:B------:R-:W-:Y:S05]  /*fcd0*/  BSYNC B0 ;  /* 0x0000000000007941 */ /* 0x000fea0003800000 */
.L_x_584:
[----:B------:R-:W-:Y:S01]  /*fce0*/  SEL R3, R14, RZ, P1 ;  /* 0x000000ff0e037207 */ /* 0x000fe20000800000 */
[----:B------:R-:W-:Y:S02]  /*fcf0*/  IMAD.MOV.U32 R12, RZ, RZ, 0x2 ;  /* 0x00000002ff0c7424 */ /* 0x000fe400078e00ff */
[----:B------:R-:W-:Y:S02]  /*fd00*/  IMAD.MOV.U32 R11, RZ, RZ, RZ ;  /* 0x000000ffff0b7224 */ /* 0x000fe400078e00ff */
[----:B------:R-:W-:Y:S02]  /*fd10*/  IMAD.IADD R3, R2, 0x1, R3 ;  /* 0x0000000102037824 */ /* 0x000fe400078e0203 */
[----:B------:R-:W-:Y:S02]  /*fd20*/  IMAD.MOV.U32 R15, RZ, RZ, -0x1 ;  /* 0xffffffffff0f7424 */ /* 0x000fe400078e00ff */
[----:B------:R-:W-:-:S07]  /*fd30*/  IMAD.MOV.U32 R13, RZ, RZ, R3 ;  /* 0x000000ffff0d7224 */ /* 0x000fce00078e0003 */
[----:B------:R-:W-:Y:S05]  /*fd40*/  WARPSYNC.COLLECTIVE R15, `(.L_x_586) ;  /* 0x000000000f087348 */ /* 0x000fea0003c00000 */
[----:B------:R0:W1:Y:S02]  /*fd50*/  SHFL.UP P6, R14, R13, R12, R11 ;  /* 0x0400000c0d0e7389 */ /* 0x00006400000c000b */
[----:B01----:R-:W-:Y:S01]  /*fd60*/  ENDCOLLECTIVE ;  /* 0x000000000000791b */ /* 0x003fe20003800000 */
.L_x_586:
[----:B------:R-:W-:Y:S01]  /*fd70*/  IMAD.MOV.U32 R12, RZ, RZ, 0x4 ;  /* 0x00000004ff0c7424 */ /* 0x000fe200078e00ff */
[----:B------:R-:W-:-:S05]  /*fd80*/  SEL R14, R14, RZ, P2 ;  /* 0x000000ff0e0e7207 */ /* 0x000fca0001000000 */
[----:B------:R-:W-:-:S04]  /*fd90*/  IMAD.IADD R3, R3, 0x1, R14 ;  /* 0x0000000103037824 */ /* 0x000fc800078e020e */
[----:B------:R-:W-:-:S07]  /*fda0*/  IMAD.MOV.U32 R13, RZ, RZ, R3 ;  /* 0x000000ffff0d7224 */ /* 0x000fce00078e0003 */
[----:B------:R-:W-:Y:S05]  /*fdb0*/  WARPSYNC.COLLECTIVE R15, `(.L_x_587) ;  /* 0x000000000f087348 */ /* 0x000fea0003c00000 */
[----:B------:R0:W1:Y:S02]  /*fdc0*/  SHFL.UP P6, R14, R13, R12, R11 ;  /* 0x0400000c0d0e7389 */ /* 0x00006400000c000b */
[----:B01----:R-:W-:Y:S01]  /*fdd0*/  ENDCOLLECTIVE ;  /* 0x000000000000791b */ /* 0x003fe20003800000 */
.L_x_587:
[----:B------:R-:W-:Y:S01]  /*fde0*/  IMAD.MOV.U32 R12, RZ, RZ, 0x8 ;  /* 0x00000008ff0c7424 */ /* 0x000fe200078e00ff */
[----:B------:R-:W-:-:S05]  /*fdf0*/  SEL R14, R14, RZ, P3 ;  /* 0x000000ff0e0e7207 */ /* 0x000fca0001800000 */
[----:B------:R-:W-:-:S04]  /*fe00*/  IMAD.IADD R3, R3, 0x1, R14 ;  /* 0x0000000103037824 */ /* 0x000fc800078e020e */
[----:B------:R-:W-:-:S07]  /*fe10*/  IMAD.MOV.U32 R13, RZ, RZ, R3 ;  /* 0x000000ffff0d7224 */ /* 0x000fce00078e0003 */
[----:B------:R-:W-:Y:S05]  /*fe20*/  WARPSYNC.COLLECTIVE R15, `(.L_x_588) ;  /* 0x000000000f087348 */ /* 0x000fea0003c00000 */
[----:B------:R0:W1:Y:S02]  /*fe30*/  SHFL.UP P6, R14, R13, R12, R11 ;  /* 0x0400000c0d0e7389 */ /* 0x00006400000c000b */
[----:B01----:R-:W-:Y:S01]  /*fe40*/  ENDCOLLECTIVE ;  /* 0x000000000000791b */ /* 0x003fe20003800000 */
.L_x_588:
[----:B------:R-:W-:Y:S01]  /*fe50*/  IMAD.MOV.U32 R12, RZ, RZ, 0x10 ;  /* 0x00000010ff0c7424 */ /* 0x000fe200078e00ff */
[----:B------:R-:W-:-:S05]  /*fe60*/  SEL R14, R14, RZ, P4 ;  /* 0x000000ff0e0e7207 */ /* 0x000fca0002000000 */
[----:B------:R-:W-:-:S04]  /*fe70*/  IMAD.IADD R3, R3, 0x1, R14 ;  /* 0x0000000103037824 */ /* 0x000fc800078e020e */
[----:B------:R-:W-:-:S07]  /*fe80*/  IMAD.MOV.U32 R13, RZ, RZ, R3 ;  /* 0x000000ffff0d7224 */ /* 0x000fce00078e0003 */
[----:B------:R-:W-:Y:S05]  /*fe90*/  WARPSYNC.COLLECTIVE R15, `(.L_x_589) ;  /* 0x000000000f087348 */ /* 0x000fea0003c00000 */
[----:B------:R0:W1:Y:S02]  /*fea0*/  SHFL.UP P6, R14, R13, R12, R11 ;  /* 0x0400000c0d0e7389 */ /* 0x00006400000c000b */
[----:B01----:R-:W-:Y:S01]  /*feb0*/  ENDCOLLECTIVE ;  /* 0x000000000000791b */ /* 0x003fe20003800000 */
.L_x_589:
        /* <DEDUP_REMOVED lines=8> */
.L_x_590:
[----:B------:R-:W-:Y:S05]  /*ff40*/  BRA `(.L_x_591) ;  /* 0xffffffdc00f87947 */ /* 0x000fea000383ffff */
.L_x_524:
[----:B------:R-:W-:Y:S01]  /*ff50*/  BSSY B0, `(.L_x_592) ;  /* 0x0000006000007945 */ /* 0x000fe20003800000 */
[----:B------:R-:W-:Y:S01]  /*ff60*/  PLOP3.LUT P6, PT, P6, PT, PT, 0x8, 0x0 ;  /* 0x000000000000781c */ /* 0x000fe200037ce170 */
[----:B------:R-:W-:-:S12]  /*ff70*/  IMAD.MOV.U32 R15, RZ, RZ, -0x1 ;  /* 0xffffffffff0f7424 */ /* 0x000fd800078e00ff */
[----:B01---5:R-:W-:Y:S05]  /*ff80*/  WARPSYNC.COLLECTIVE R15, `(.L_x_593) ;  /* 0x000000000f087348 */ /* 0x023fea0003c00000 */
[----:B------:R-:W-:Y:S01]  /*ff90*/  VOTE.ANY R14, PT, P6 ;  /* 0x00000000000e7806 */ /* 0x000fe200030e0100 */
[----:B01---5:R-:W-:Y:S06]  /*ffa0*/  ENDCOLLECTIVE ;  /* 0x000000000000791b */ /* 0x023fec0003800000 */
.L_x_593:
[----:B------:R-:W-:Y:S05]  /*ffb0*/  BSYNC B0 ;  /* 0x0000000000007941 */ /* 0x000fea0003800000 */
.L_x_592:
[----:B------:R-:W-:Y:S02]  /*ffc0*/  IMAD.MOV.U32 R5, RZ, RZ, R14 ;  /* 0x000000ffff057224 */ /* 0x000fe400078e000e */
[----:B------:R-:W-:Y:S02]  /*ffd0*/  IMAD.MOV.U32 R13, RZ, RZ, R2 ;  /* 0x000000ffff0d7224 */ /* 0x000fe400078e0002 */
[----:B------:R-:W0:Y:S01]  /*ffe0*/  POPC R4, R5 ;  /* 0x0000000500047309 */ /* 0x000e220000000000 */
[----:B------:R-:W-:Y:S02]  /*fff0*/  IMAD.MOV.U32 R11, RZ, RZ, 0x1f ;  /* 0x0000001fff0b7424 */ /* 0x000fe400078e00ff */
[----:B------:R-:W-:Y:S02]  /*10000*/  IMAD.MOV.U32 R15, RZ, RZ, -0x1 ;  /* 0xffffffffff0f7424 */ /* 0x000fe400078e00ff */
[----:B0-----:R-:W-:-:S07]  /*10010*/  IMAD.MOV.U32 R12, RZ, RZ, R4 ;  /* 0x000000ffff0c7224 */ /* 0x001fce00078e0004 */
[----:B------:R-:W-:Y:S05]  /*10020*/  WARPSYNC.COLLECTIVE R15, `(.L_x_594) ;  /* 0x000000000f087348 */ /* 0x000fea0003c00000 */
[----:B------:R0:W1:Y:S02]  /*10030*/  SHFL.IDX P6, R14, R13, R12, R11 ;  /* 0x0000000c0d0e7389 */ /* 0x00006400000c000b */
[----:B01----:R-:W-:Y:S01]  /*10040*/  ENDCOLLECTIVE ;  /* 0x000000000000791b */ /* 0x003fe20003800000 */
.L_x_594:
[----:B------:R-:W-:Y:S01]  /*10050*/  IMAD.MOV.U32 R17, RZ, RZ, R14 ;  /* 0x000000ffff117224 */ /* 0x000fe200078e000e */
[----:B------:R-:W-:Y:S06]  /*10060*/  BRA `(.L_x_595) ;  /* 0xffffffdc00e87947 */ /* 0x000fec000383ffff */
.L_x_526:
[----:B------:R-:W-:Y:S01]  /*10070*/  BSSY B0, `(.L_x_596) ;  /* 0x0000007000007945 */ /* 0x000fe20003800000 */
[----:B------:R-:W-:Y:S02]  /*10080*/  IMAD.MOV.U32 R13, RZ, RZ, R3 ;  /* 0x000000ffff0d7224 */ /* 0x000fe400078e0003 */
[----:B------:R-:W-:Y:S02]  /*10090*/  IMAD.MOV.U32 R11, RZ, RZ, 0x1f ;  /* 0x0000001fff0b7424 */ /* 0x000fe400078e00ff */
[----:B------:R-:W-:-:S07]  /*100a0*/  IMAD.MOV.U32 R15, RZ, RZ, -0x1 ;  /* 0xffffffffff0f7424 */ /* 0x000fce00078e00ff */
[----:B-123-5:R-:W-:Y:S05]  /*100b0*/  WARPSYNC.COLLECTIVE R15, `(.L_x_597) ;  /* 0x000000000f087348 */ /* 0x02efea0003c00000 */
[----:B------:R0:W4:Y:S02]  /*100c0*/  SHFL.IDX P6, R14, R13, R12, R11 ;  /* 0x0000000c0d0e7389 */ /* 0x00012400000c000b */
[----:B012345:R-:W-:Y:S01]  /*100d0*/  ENDCOLLECTIVE ;  /* 0x000000000000791b */ /* 0x03ffe20003800000 */
.L_x_597:
[----:B------:R-:W-:Y:S05]  /*100e0*/  BSYNC B0 ;  /* 0x0000000000007941 */ /* 0x000fea0003800000 */
.L_x_596:
[----:B------:R-:W-:Y:S05]  /*100f0*/  BRA `(.L_x_525) ;  /* 0xffffffdc00e07947 */ /* 0x000fea000383ffff */
.L_x_530:
[----:B0-----:R0:W1:Y:S02]  /*10100*/  SYNCS.PHASECHK.TRANS64.TRYWAIT P0, [R0+URZ+0x22820], R3 ;  /* 0x02282003000075a7 */ /* 0x001064000800017f */
[----:B-1----:R-:W-:Y:S05]  /*10110*/  @!P0 NANOSLEEP.SYNCS 0x989680 ;  /* 0x009896800000895d */ /* 0x002fea0003900000 */
[----:B------:R-:W1:Y:S02]  /*10120*/  @!P0 SYNCS.PHASECHK.TRANS64 P0, [R0+URZ+0x22820], R3 ;  /* 0x02282003000085a7 */ /* 0x000e64000800007f */
[----:B-1----:R-:W-:Y:S05]  /*10130*/  @!P0 BRA `(.L_x_530) ;  /* 0xfffffffc00f08947 */ /* 0x002fea000383ffff */
[----:B------:R-:W-:Y:S05]  /*10140*/  BRA `(.L_x_598) ;  /* 0xffffffe000d47947 */ /* 0x000fea000383ffff */
.L_x_531:
[----:B------:R-:W1:Y:S01]  /*10150*/  S2R R2, SR_TID.X ;  /* 0x0000000000027919 */ /* 0x000e620000002100 */
[----:B------:R-:W-:Y:S01]  /*10160*/  BSSY B0, `(.L_x_599) ;  /* 0x000000a000007945 */ /* 0x000fe20003800000 */
[----:B------:R-:W-:Y:S02]  /*10170*/  IMAD.MOV.U32 R12, RZ, RZ, RZ ;  /* 0x000000ffff0c7224 */ /* 0x000fe400078e00ff */
[----:B------:R-:W-:Y:S02]  /*10180*/  IMAD.MOV.U32 R11, RZ, RZ, 0x1f ;  /* 0x0000001fff0b7424 */ /* 0x000fe400078e00ff */
[----:B------:R-:W-:Y:S01]  /*10190*/  IMAD.MOV.U32 R15, RZ, RZ, -0x1 ;  /* 0xffffffffff0f7424 */ /* 0x000fe200078e00ff */
[----:B-1----:R-:W-:-:S04]  /*101a0*/  SHF.R.U32.HI R2, RZ, 0x5, R2 ;  /* 0x00000005ff027819 */ /* 0x002fc80000011602 */
[----:B------:R-:W-:-:S05]  /*101b0*/  LOP3.LUT R2, R2, 0x3, RZ, 0xc0, !PT ;  /* 0x0000000302027812 */ /* 0x000fca00078ec0ff */
[----:B------:R-:W-:-:S07]  /*101c0*/  IMAD.MOV.U32 R13, RZ, RZ, R2 ;  /* 0x000000ffff0d7224 */ /* 0x000fce00078e0002 */
[----:B0----5:R-:W-:Y:S05]  /*101d0*/  WARPSYNC.COLLECTIVE R15, `(.L_x_600) ;  /* 0x000000000f087348 */ /* 0x021fea0003c00000 */
[----:B------:R1:W2:Y:S02]  /*101e0*/  SHFL.IDX P6, R14, R13, R12, R11 ;  /* 0x0000000c0d0e7389 */ /* 0x0002a400000c000b */
[----:B012--5:R-:W-:Y:S01]  /*101f0*/  ENDCOLLECTIVE ;  /* 0x000000000000791b */ /* 0x027fe20003800000 */
.L_x_600:
[----:B------:R-:W-:Y:S05]  /*10200*/  BSYNC B0 ;  /* 0x0000000000007941 */ /* 0x000fea0003800000 */
.L_x_599:
[----:B------:R-:W-:Y:S05]  /*10210*/  BRA `(.L_x_601) ;  /* 0xffffffe000bc7947 */ /* 0x000fea000383ffff */
.L_x_534:
[----:B------:R-:W-:Y:S01]  /*10220*/  BSSY B1, `(.L_x_602) ;  /* 0x0000006000017945 */ /* 0x000fe20003800000 */
[----:B------:R-:W-:-:S07]  /*10230*/  IMAD.MOV.U32 R15, RZ, RZ, -0x1 ;  /* 0xffffffffff0f7424 */ /* 0x000fce00078e00ff */
[----:B01---5:R-:W-:Y:S05]  /*10240*/  WARPSYNC.COLLECTIVE R15, `(.L_x_603) ;  /* 0x000000000f0c7348 */ /* 0x023fea0003c00000 */
[----:B------:R-:W-:Y:S02]  /*10250*/  ELECT P6, UR62, PT ;  /* 0x00000000003e782f */ /* 0x000fe400038c0000 */
[----:B------:R-:W-:Y:S01]  /*10260*/  MOV R14, UR62 ;  /* 0x0000003e000e7c02 */ /* 0x000fe20008000f00 */
[----:B01---5:R-:W-:Y:S10]  /*10270*/  ENDCOLLECTIVE ;  /* 0x000000000000791b */ /* 0x023ff40003800000 */
.L_x_603:
[----:B------:R-:W-:Y:S05]  /*10280*/  BSYNC B1 ;  /* 0x0000000000017941 */ /* 0x000fea0003800000 */
.L_x_602:
[----:B------:R-:W-:Y:S05]  /*10290*/  BRA `(.L_x_604) ;  /* 0xffffffe000b47947 */ /* 0x000fea000383ffff */
.L_x_536:
[----:B0-----:R0:W1:Y:S02]  /*102a0*/  SYNCS.PHASECHK.TRANS64.TRYWAIT P0, [R6+URZ], R5 ;  /* 0x00000005060075a7 */ /* 0x001064000800017f */
[----:B-1----:R-:W-:Y:S05]  /*102b0*/  @!P0 NANOSLEEP.SYNCS 0x989680 ;  /* 0x009896800000895d */ /* 0x002fea0003900000 */
[----:B------:R-:W1:Y:S02]  /*102c0*/  @!P0 SYNCS.PHASECHK.TRANS64 P0, [R6+URZ], R5 ;  /* 0x00000005060085a7 */ /* 0x000e64000800007f */
[----:B-1----:R-:W-:Y:S05]  /*102d0*/  @!P0 BRA `(.L_x_536) ;  /* 0xfffffffc00f08947 */ /* 0x002fea000383ffff */
[----:B------:R-:W-:Y:S05]  /*102e0*/  BRA `(.L_x_605) ;  /* 0xffffffe000f07947 */ /* 0x000fea000383ffff */
.L_x_537:
[----:B-1----:R1:W2:Y:S02]  /*102f0*/  SYNCS.PHASECHK.TRANS64.TRYWAIT P0, [R7+URZ], R2 ;  /* 0x00000002070075a7 */ /* 0x0022a4000800017f */
[----:B--2---:R-:W-:Y:S05]  /*10300*/  @!P0 NANOSLEEP.SYNCS 0x989680 ;  /* 0x009896800000895d */ /* 0x004fea0003900000 */
[----:B------:R-:W2:Y:S02]  /*10310*/  @!P0 SYNCS.PHASECHK.TRANS64 P0, [R7+URZ], R2 ;  /* 0x00000002070085a7 */ /* 0x000ea4000800007f */
[----:B--2---:R-:W-:Y:S05]  /*10320*/  @!P0 BRA `(.L_x_537) ;  /* 0xfffffffc00f08947 */ /* 0x004fea000383ffff */
[----:B------:R-:W-:Y:S05]  /*10330*/  BRA `(.L_x_606) ;  /* 0xffffffe000e47947 */ /* 0x000fea000383ffff */
.L_x_539:
[----:B--2---:R2:W3:Y:S02]  /*10340*/  SYNCS.PHASECHK.TRANS64.TRYWAIT P0, [R4+URZ], R5 ;  /* 0x00000005040075a7 */ /* 0x0044e4000800017f */
[----:B---3--:R-:W-:Y:S05]  /*10350*/  @!P0 NANOSLEEP.SYNCS 0x989680 ;  /* 0x009896800000895d */ /* 0x008fea0003900000 */
[----:B------:R-:W3:Y:S02]  /*10360*/  @!P0 SYNCS.PHASECHK.TRANS64 P0, [R4+URZ], R5 ;  /* 0x00000005040085a7 */ /* 0x000ee4000800007f */
[----:B---3--:R-:W-:Y:S05]  /*10370*/  @!P0 BRA `(.L_x_539) ;  /* 0xfffffffc00f08947 */ /* 0x008fea000383ffff */
[----:B------:R-:W-:Y:S05]  /*10380*/  BRA `(.L_x_607) ;  /* 0xffffffe000ec7947 */ /* 0x000fea000383ffff */
.L_x_608:
        /* <DEDUP_REMOVED lines=15> */
.L_x_6036:


//--------------------- .text._ZN7cutlass13device_kernelIN5flash11enable_sm90INS1_16FlashAttnFwdSm90INS1_25CollectiveMainloopFwdSm90ILi2EN4cute5tupleIJNS5_1CILi1EEES8_S8_EEENS6_IJNS7_ILi128EEENS7_ILi96EEENS7_ILi64EEEEEELi256ENS_10bfloat16_tEfNS_4arch4Sm90ELb0ELb0ELb0ELb1ELb0ELb1ELb0ELb1ELb0ELb1ELb0ELb0EEENS1_21CollectiveEpilogueFwdINS6_IJSA_NS7_ILi256EEESB_EEES9_SE_SG_Li256ELb1ELb1ELb0ELb0EEENS1_36VarlenDynamicPersistentTileSchedulerILi128ELi96ELi256ELi128ELb0ELb1ELb1ELb0ELb1ELb1EEEEEEEEEvNT_6ParamsE --------------------------
	.section	.text._ZN7cutlass13device_kernelIN5flash11enable_sm90INS1_16FlashAttnFwdSm90INS1_25CollectiveMainloopFwdSm90ILi2EN4cute5tupleIJNS5_1CILi1EEES8_S8_EEENS6_IJNS7_ILi128EEENS7_ILi96EEENS7_ILi64EEEEEELi256ENS_10bfloat16_tEfNS_4arch4Sm90ELb0ELb0ELb0ELb1ELb0ELb1ELb0ELb1ELb0ELb1ELb0ELb0EEENS1_21CollectiveEpilogueFwdINS6_IJSA_NS7_ILi256EEESB_EEES9_SE_SG_Li256ELb1ELb1ELb0ELb0EEENS1_36VarlenDynamicPersistentTileSchedulerILi128ELi96ELi256ELi128ELb0ELb1ELb1ELb0ELb1ELb1EEEEEEEEEvNT_6ParamsE,"ax",@progbits
	.align	128
.text._ZN7cutlass13device_kernelIN5flash11enable_sm90INS1_16FlashAttnFwdSm90INS1_25CollectiveMainloopFwdSm90ILi2EN4cute5tupleIJNS5_1CILi1EEES8_S8_EEENS6_IJNS7_ILi128EEENS7_ILi96EEENS7_ILi64EEEEEELi256ENS_10bfloat16_tEfNS_4arch4Sm90ELb0ELb0ELb0ELb1ELb0ELb1ELb0ELb1ELb0ELb1ELb0ELb0EEENS1_21CollectiveEpilogueFwdINS6_IJSA_NS7_ILi256EEESB_EEES9_SE_SG_Li256ELb1ELb1ELb0ELb0EEENS1_36VarlenDynamicPersistentTileSchedulerILi128ELi96ELi256ELi128ELb0ELb1ELb1ELb0ELb1ELb1EEEEEEEEEvNT_6ParamsE:
        .type           _ZN7cutlass13device_kernelIN5flash11enable_sm90INS1_16FlashAttnFwdSm90INS1_25CollectiveMainloopFwdSm90ILi2EN4cute5tupleIJNS5_1CILi1EEES8_S8_EEENS6_IJNS7_ILi128EEENS7_ILi96EEENS7_ILi64EEEEEELi256ENS_10bfloat16_tEfNS_4arch4Sm90ELb0ELb0ELb0ELb1ELb0ELb1ELb0ELb1ELb0ELb1ELb0ELb0EEENS1_21CollectiveEpilogueFwdINS6_IJSA_NS7_ILi256EEESB_EEES9_SE_SG_Li256ELb1ELb1ELb0ELb0EEENS1_36VarlenDynamicPersistentTileSchedulerILi128ELi96ELi256ELi128ELb0ELb1ELb1ELb0ELb1ELb1EEEEEEEEEvNT_6ParamsE,@function
        .size           _ZN7cutlass13device_kernelIN5flash11enable_sm90INS1_16FlashAttnFwdSm90INS1_25CollectiveMainloopFwdSm90ILi2EN4cute5tupleIJNS5_1CILi1EEES8_S8_EEENS6_IJNS7_ILi128EEENS7_ILi96EEENS7_ILi64EEEEEELi256ENS_10bfloat16_tEfNS_4arch4Sm90ELb0ELb0ELb0ELb1ELb0ELb1ELb0ELb1ELb0ELb1ELb0ELb0EEENS1_21CollectiveEpilogueFwdINS6_IJSA_NS7_ILi256EEESB_EEES9_SE_SG_Li256ELb1ELb1ELb0ELb0EEENS1_36VarlenDynamicPersistentTileSchedulerILi128ELi96ELi256ELi128ELb0ELb1ELb1ELb0ELb1ELb1EEEEEEEEEvNT_6ParamsE,(.L_x_6037 - _ZN7cutlass13device_kernelIN5flash11enable_sm90INS1_16FlashAttnFwdSm90INS1_25CollectiveMainloopFwdSm90ILi2EN4cute5tupleIJNS5_1CILi1EEES8_S8_EEENS6_IJNS7_ILi128EEENS7_ILi96EEENS7_ILi64EEEEEELi256ENS_10bfloat16_tEfNS_4arch4Sm90ELb0ELb0ELb0ELb1ELb0ELb1ELb0ELb1ELb0ELb1ELb0ELb0EEENS1_21CollectiveEpilogueFwdINS6_IJSA_NS7_ILi256EEESB_EEES9_SE_SG_Li256ELb1ELb1ELb0ELb0EEENS1_36VarlenDynamicPersistentTileSchedulerILi128ELi96ELi256ELi128ELb0ELb1ELb1ELb0ELb1ELb1EEEEEEEEEvNT_6ParamsE)
        .other          _ZN7cutlass13device_kernelIN5flash11enable_sm90INS1_16FlashAttnFwdSm90INS1_25CollectiveMainloopFwdSm90ILi2EN4cute5tupleIJNS5_1CILi1EEES8_S8_EEENS6_IJNS7_ILi128EEENS7_ILi96EEENS7_ILi64EEEEEELi256ENS_10bfloat16_tEfNS_4arch4Sm90ELb0ELb0ELb0ELb1ELb0ELb1ELb0ELb1ELb0ELb1ELb0ELb0EEENS1_21CollectiveEpilogueFwdINS6_IJSA_NS7_ILi256EEESB_EEES9_SE_SG_Li256ELb1ELb1ELb0ELb0EEENS1_36VarlenDynamicPersistentTileSchedulerILi128ELi96ELi256ELi128ELb0ELb1ELb1ELb0ELb1ELb1EEEEEEEEEvNT_6ParamsE,@"STO_CUDA_ENTRY STV_DEFAULT"
_ZN7cutlass13device_kernelIN5flash11enable_sm90INS1_16FlashAttnFwdSm90INS1_25CollectiveMainloopFwdSm90ILi2EN4cute5tupleIJNS5_1CILi1EEES8_S8_EEENS6_IJNS7_ILi128EEENS7_ILi96EEENS7_ILi64EEEEEELi256ENS_10bfloat16_tEfNS_4arch4Sm90ELb0ELb0ELb0ELb1ELb0ELb1ELb0ELb1ELb0ELb1ELb0ELb0EEENS1_21CollectiveEpilogueFwdINS6_IJSA_NS7_ILi256EEESB_EEES9_SE_SG_Li256ELb1ELb1ELb0ELb0EEENS1_36VarlenDynamicPersistentTileSchedulerILi128ELi96ELi256ELi128ELb0ELb1ELb1ELb0ELb1ELb1EEEEEEEEEvNT_6ParamsE:
[----:B------:R-:W0:Y:S02]  /*0000*/  LDC R1, c[0x0][0x28] ;  /* 0x00000a00ff017b82 */ /* 0x000e240000000800 */
[----:B0-----:R-:W-:Y:S01]  /*0010*/  VIADD R1, R1, 0xffffff98 ;  /* 0xffffff9801017836 */ /* 0x001fe20000000000 */
[----:B------:R-:W0:Y:S01]  /*0020*/  S2R R3, SR_TID.X ;  /* 0x0000000000037919 */ /* 0x000e220000002100 */
[----:B------:R-:W-:Y:S01]  /*0030*/  ELECT P0, URZ, PT ;  /* 0x00000000003f782f */ /* 0x000fe20003800000 */
[----:B------:R-:W-:Y:S01]  /*0040*/  BSSY B0, `(.L_x_609) ;  /* 0x0000013000007945 */ /* 0x000fe20003800000 */
[----:B0-----:R-:W-:-:S05]  /*0050*/  SHF.R.U32.HI R0, RZ, 0x5, R3 ;  /* 0x00000005ff007819 */ /* 0x001fca0000011603 */
[----:B------:R-:W0:Y:S02]  /*0060*/  SHFL.IDX PT, R2, R0, RZ, 0x1f ;  /* 0x00001fff00027589 */ /* 0x000e2400000e0000 */
[----:B0-----:R-:W-:-:S13]  /*0070*/  ISETP.EQ.AND P0, PT, R2, RZ, P0 ;  /* 0x000000ff0200720c */ /* 0x001fda0000702270 */
[----:B------:R-:W-:Y:S05]  /*0080*/  @!P0 BRA `(.L_x_610) ;  /* 0x0000000000388947 */ /* 0x000fea0003800000 */
[----:B------:R-:W-:Y:S02]  /*0090*/  ULDC.64 UR4, c[0x0][0x198] ;  /* 0x0000660000047ab9 */ /* 0x000fe40000000a00 */
[----:B------:R-:W-:Y:S02]  /*00a0*/  UIADD3 UR6, UP0, UR4, 0x370, URZ ;  /* 0x0000037004067890 */ /* 0x000fe4000ff1e03f */
[----:B------:R-:W-:Y:S02]  /*00b0*/  UIADD3 UR8, UP1, UR4, 0x470, URZ ;  /* 0x0000047004087890 */ /* 0x000fe4000ff3e03f */
[----:B------:R-:W-:Y:S02]  /*00c0*/  UIADD3 UR10, UP2, UR4, 0x570, URZ ;  /* 0x00000570040a7890 */ /* 0x000fe4000ff5e03f */
[----:B------:R-:W-:Y:S02]  /*00d0*/  UIADD3 UR4, UP3, UR4, 0x670, URZ ;  /* 0x0000067004047890 */ /* 0x000fe4000ff7e03f */
[----:B------:R-:W-:-:S02]  /*00e0*/  UIADD3.X UR7, URZ, UR5, URZ, UP0, !UPT ;  /* 0x000000053f077290 */ /* 0x000fc400087fe43f */
[----:B------:R-:W-:Y:S02]  /*00f0*/  UIADD3.X UR9, URZ, UR5, URZ, UP1, !UPT ;  /* 0x000000053f097290 */ /* 0x000fe40008ffe43f */
[----:B------:R-:W-:Y:S02]  /*0100*/  UIADD3.X UR11, URZ, UR5, URZ, UP2, !UPT ;  /* 0x000000053f0b7290 */ /* 0x000fe400097fe43f */
[----:B------:R-:W-:-:S03]  /*0110*/  UIADD3.X UR5, URZ, UR5, URZ, UP3, !UPT ;  /* 0x000000053f057290 */ /* 0x000fc60009ffe43f */
[----:B------:R0:W-:Y:S02]  /*0120*/  UTMACCTL.PF [UR6] ;  /* 0x00000000060079b9 */ /* 0x0001e40008040000 */
[----:B------:R0:W-:Y:S02]  /*0130*/  UTMACCTL.PF [UR8] ;  /* 0x00000000080079b9 */ /* 0x0001e40008040000 */
[----:B------:R0:W-:Y:S02]  /*0140*/  UTMACCTL.PF [UR10] ;  /* 0x000000000a0079b9 */ /* 0x0001e40008040000 */
[----:B------:R0:W-:Y:S02]  /*0150*/  UTMACCTL.PF [UR4] ;  /* 0x00000000040079b9 */ /* 0x0001e40008040000 */
[----:B0-----:R-:W-:Y:S01]  /*0160*/  NOP ;  /* 0x0000000000007918 */ /* 0x001fe20000000000 */
.L_x_610:
[----:B------:R-:W-:Y:S05]  /*0170*/  BSYNC B0 ;  /* 0x0000000000007941 */ /* 0x000fea0003800000 */
.L_x_609:
[----:B------:R-:W-:Y:S01]  /*0180*/  VOTEU.ANY UP0, P0 ;  /* 0x00000000003f7886 */ /* 0x000fe20000000100 */
[----:B------:R-:W0:Y:S01]  /*0190*/  SHFL.IDX PT, R2, R0, RZ, 0x1f ;  /* 0x00001fff00027589 */ /* 0x000e2200000e0000 */
[----:B------:R-:W-:Y:S01]  /*01a0*/  UMOV UR4, 0x80 ;  /* 0x0000008000047882 */ /* 0x000fe20000000000 */
[----:B------:R-:W-:Y:S01]  /*01b0*/  UMOV UR7, 0x100 ;  /* 0x0000010000077882 */ /* 0x000fe20000000000 */
[----:B------:R-:W-:Y:S01]  /*01c0*/  SHF.R.U32.HI R3, RZ, 0x7, R3 ;  /* 0x00000007ff037819 */ /* 0x000fe20000011603 */
[----:B------:R-:W1:Y:S01]  /*01d0*/  @UP0 S2UR UR8, SR_CgaCtaId ;  /* 0x00000000000809c3 */ /* 0x000e620000008800 */
[----:B------:R-:W-:Y:S01]  /*01e0*/  @UP0 UMOV UR6, 0x400 ;  /* 0x0000040000060882 */ /* 0x000fe20000000000 */
[----:B------:R-:W-:-:S04]  /*01f0*/  @UP0 UIADD3 UR4, -UR4, 0x100000, URZ ;  /* 0x0010000004040890 */ /* 0x000fc8000fffe13f */
[----:B------:R-:W-:Y:S02]  /*0200*/  @UP0 USHF.L.U32 UR5, UR4, 0xb, URZ ;  /* 0x0000000b04050899 */ /* 0x000fe4000800063f */
[----:B------:R-:W-:Y:S01]  /*0210*/  @UP0 USHF.L.U32 UR4, UR4, 0x1, URZ ;  /* 0x0000000104040899 */ /* 0x000fe2000800063f */
[----:B------:R-:W-:Y:S01]  /*0220*/  VOTEU.ANY UP1, P0 ;  /* 0x00000000003f7886 */ /* 0x000fe20000020100 */
[----:B0-----:R-:W-:Y:S02]  /*0230*/  ISETP.NE.AND P1, PT, R2, RZ, PT ;  /* 0x000000ff0200720c */ /* 0x001fe40003f25270 */
[----:B------:R0:W2:Y:S01]  /*0240*/  SHFL.IDX PT, R2, R3, RZ, 0x1f ;  /* 0x00001fff03027589 */ /* 0x0000a200000e0000 */
[----:B-1----:R-:W-:Y:S02]  /*0250*/  @UP0 ULEA UR8, UR8, UR6, 0x18 ;  /* 0x0000000608080291 */ /* 0x002fe4000f8ec03f */
[----:B------:R-:W-:-:S04]  /*0260*/  @UP0 UIADD3 UR6, -UR7, 0x100000, URZ ;  /* 0x0010000007060890 */ /* 0x000fc8000fffe13f */
[----:B------:R-:W-:Y:S02]  /*0270*/  @UP0 USHF.L.U32 UR7, UR6, 0xb, URZ ;  /* 0x0000000b06070899 */ /* 0x000fe4000800063f */
[----:B------:R-:W-:Y:S01]  /*0280*/  @UP0 USHF.L.U32 UR6, UR6, 0x1, URZ ;  /* 0x0000000106060899 */ /* 0x000fe2000800063f */
[----:B------:R-:W-:Y:S01]  /*0290*/  VOTEU.ANY UP0, P0 ;  /* 0x00000000003f7886 */ /* 0x000fe20000000100 */
[----:B------:R-:W1:Y:S04]  /*02a0*/  FENCE.VIEW.ASYNC.S ;  /* 0x00000000000073c6 */ /* 0x000e680000000000 */
[----:B-1----:R0:W1:Y:S06]  /*02b0*/  @UP0 SYNCS.EXCH.64 URZ, [UR8+0x22800], UR4 ;  /* 0x02280004083f05b2 */ /* 0x00206c0008000100 */
[----:B------:R0:W3:Y:S02]  /*02c0*/  @UP1 SYNCS.EXCH.64 URZ, [UR8+0x22820], UR6 ;  /* 0x02282006083f15b2 */ /* 0x0000e40008000100 */
[----:B0-----:R-:W-:Y:S05]  /*02d0*/  @P1 BRA `(.L_x_611) ;  /* 0x0000000000481947 */ /* 0x001fea0003800000 */
[----:B------:R-:W0:Y:S01]  /*02e0*/  S2UR UR5, SR_CgaCtaId ;  /* 0x00000000000579c3 */ /* 0x000e220000008800 */
        /* <DEDUP_REMOVED lines=15> */
[----:B------:R0:W0:Y:S01]  /*03e0*/  SYNCS.EXCH.64 URZ, [UR8+0x22848], UR6 ;  /* 0x02284806083f75b2 */ /* 0x0000220008000100 */
[----:B------:R-:W-:Y:S01]  /*03f0*/  NOP ;  /* 0x0000000000007918 */ /* 0x000fe20000000000 */
.L_x_611:
[----:B------:R-:W5:Y:S01]  /*0400*/  SHFL.IDX PT, R3, R0, RZ, 0x1f ;  /* 0x00001fff00037589 */ /* 0x000f6200000e0000 */
[----:B------:R-:W-:Y:S01]  /*0410*/  NOP ;  /* 0x0000000000007918 */ /* 0x000fe20000000000 */
[----:B-----5:R-:W-:-:S13]  /*0420*/  ISETP.NE.AND P0, PT, R3, RZ, PT ;  /* 0x000000ff0300720c */ /* 0x020fda0003f05270 */
        /* <DEDUP_REMOVED lines=17> */
[----:B------:R0:W0:Y:S01]  /*0540*/  SYNCS.EXCH.64 URZ, [UR8+0x22868], UR6 ;  /* 0x02286806083f75b2 */ /* 0x0000220008000100 */
[----:B------:R-:W-:Y:S01]  /*0550*/  NOP ;  /* 0x0000000000007918 */ /* 0x000fe20000000000 */
.L_x_612:
[----:B------:R-:W5:Y:S01]  /*0560*/  SHFL.IDX PT, R3, R0, RZ, 0x1f ;  /* 0x00001fff00037589 */ /* 0x000f6200000e0000 */
[----:B------:R-:W-:Y:S01]  /*0570*/  NOP ;  /* 0x0000000000007918 */ /* 0x000fe20000000000 */
[----:B-----5:R-:W-:-:S13]  /*0580*/  ISETP.NE.AND P0, PT, R3, RZ, PT ;  /* 0x000000ff0300720c */ /* 0x020fda0003f05270 */
        /* <DEDUP_REMOVED lines=13> */
[----:B------:R0:W0:Y:S01]  /*0660*/  SYNCS.EXCH.64 URZ, [UR6+0x22888], UR4 ;  /* 0x02288804063f75b2 */ /* 0x0000220008000100 */
[----:B------:R-:W-:Y:S01]  /*0670*/  NOP ;  /* 0x0000000000007918 */ /* 0x000fe20000000000 */
.L_x_613:
        /* <DEDUP_REMOVED lines=22> */
.L_x_614:
        /* <DEDUP_REMOVED lines=22> */
.L_x_615:
[----:B--2---:R-:W-:Y:S01]  /*0940*/  ISETP.NE.AND P0, PT, R2, RZ, PT ;  /* 0x000000ff0200720c */ /* 0x004fe20003f05270 */
[----:B------:R-:W-:Y:S01]  /*0950*/  IMAD.MOV.U32 R2, RZ, RZ, 0x1 ;  /* 0x00000001ff027424 */ /* 0x000fe200078e00ff */
[----:B------:R-:W-:Y:S01]  /*0960*/  NOP ;  /* 0x0000000000007918 */ /* 0x000fe20000000000 */
[----:B------:R-:W-:Y:S01]  /*0970*/  ULDC.64 UR40, c[0x0][0x208] ;  /* 0x0000820000287ab9 */ /* 0x000fe20000000a00 */
[----:B------:R-:W-:Y:S02]  /*0980*/  BSSY B9, `(.L_x_616) ;  /* 0x0001609000097945 */ /* 0x000fe40003800000 */
[----:B------:R-:W-:-:S05]  /*0990*/  SEL R2, R2, 0x2, !P0 ;  /* 0x0000000202027807 */ /* 0x000fca0004000000 */
[----:B------:R2:W-:Y:S01]  /*09a0*/  STL [R1+0x60], R2 ;  /* 0x0000600201007387 */ /* 0x0005e20000100800 */
[----:B01-34-:R-:W-:Y:S06]  /*09b0*/  BAR.SYNC.DEFER_BLOCKING 0x0 ;  /* 0x0000000000007b1d */ /* 0x01bfec0000010000 */
[----:B------:R-:W-:Y:S05]  /*09c0*/  @!P0 BRA `(.L_x_617) ;  /* 0x000000e800d08947 */ /* 0x000fea0003800000 */
.L_x_618:
        /* <DEDUP_REMOVED lines=8> */
[----:B-1----:R-:W-:-:S06]  /*0a50*/  ULEA UR4, UR5, UR4, 0x18 ;  /* 0x0000000405047291 */ /* 0x002fcc000f8ec03f */
[----:B------:R-:W-:Y:S01]  /*0a60*/  IMAD.U32 R18, RZ, RZ, UR4 ;  /* 0x00000004ff127e24 */ /* 0x000fe2000f8e00ff */
[----:B0-----:R-:W-:Y:S01]  /*0a70*/  SHF.R.U32.HI R0, RZ, 0x7, R0 ;  /* 0x00000007ff007819 */ /* 0x001fe20000011600 */
[----:B------:R-:W-:-:S03]  /*0a80*/  ULDC UR4, c[0x0][0xc3c] ;  /* 0x00030f0000047ab9 */ /* 0x000fc60000000800 */
[----:B------:R-:W-:-:S13]  /*0a90*/  ISETP.NE.AND P0, PT, R0, 0x1, PT ;  /* 0x000000010000780c */ /* 0x000fda0003f05270 */
[----:B------:R-:W-:Y:S08]  /*0aa0*/  @!P0 BAR.ARV 0x9, 0x100 ;  /* 0x0244000000008b1d */ /* 0x000ff00000002000 */
[----:B------:R-:W-:Y:S06]  /*0ab0*/  BAR.SYNC.DEFER_BLOCKING 0x5, 0x180 ;  /* 0x0146000000007b1d */ /* 0x000fec0000010000 */
[----:B------:R-:W0:Y:S02]  /*0ac0*/  LDS.128 R88, [R18+0x228d0] ;  /* 0x0228d00012587984 */ /* 0x000e240000000c00 */
[----:B------:R-:W-:Y:S06]  /*0ad0*/  BAR.ARV 0x4, 0x180 ;  /* 0x0106000000007b1d */ /* 0x000fec0000002000 */
[----:B0-----:R-:W-:-:S13]  /*0ae0*/  ISETP.GE.AND P0, PT, R91, UR4, PT ;  /* 0x000000045b007c0c */ /* 0x001fda000bf06270 */
[----:B------:R-:W-:Y:S05]  /*0af0*/  @P0 BRA `(.L_x_619) ;  /* 0x0000015c00c40947 */ /* 0x000fea0003800000 */
[----:B------:R-:W3:Y:S01]  /*0b00*/  LDL.LU R11, [R1+0x60] ;  /* 0x00006000010b7983 */ /* 0x000ee20000300800 */
[----:B------:R-:W0:Y:S02]  /*0b10*/  S2R R0, SR_TID.X ;  /* 0x0000000000007919 */ /* 0x000e240000002100 */
[----:B0-----:R-:W-:-:S05]  /*0b20*/  VIADD R10, R0, 0xffffff80 ;  /* 0xffffff80000a7836 */ /* 0x001fca0000000000 */
[----:B------:R-:W-:-:S04]  /*0b30*/  SHF.R.S32.HI R0, RZ, 0x1f, R10 ;  /* 0x0000001fff007819 */ /* 0x000fc8000001140a */
[----:B------:R-:W-:-:S04]  /*0b40*/  LEA.HI R3, R0, R10, RZ, 0x7 ;  /* 0x0000000a00037211 */ /* 0x000fc800078f38ff */
[----:B------:R-:W-:-:S05]  /*0b50*/  LOP3.LUT R230, R3, 0xffffff80, RZ, 0xc0, !PT ;  /* 0xffffff8003e67812 */ /* 0x000fca00078ec0ff */
[----:B------:R-:W-:-:S05]  /*0b60*/  IMAD.IADD R230, R10, 0x1, -R230 ;  /* 0x000000010ae67824 */ /* 0x000fca00078e0ae6 */
[----:B------:R-:W-:-:S04]  /*0b70*/  SHF.R.S32.HI R7, RZ, 0x1f, R230 ;  /* 0x0000001fff077819 */ /* 0x000fc800000114e6 */
[----:B------:R-:W-:-:S04]  /*0b80*/  LEA.HI R6, R7, R230, RZ, 0x2 ;  /* 0x000000e607067211 */ /* 0x000fc800078f10ff */
[--C-:B------:R-:W-:Y:S02]  /*0b90*/  SHF.R.S32.HI R4, RZ, 0x2, R6.reuse ;  /* 0x00000002ff047819 */ /* 0x100fe40000011406 */
[----:B------:R-:W-:Y:S02]  /*0ba0*/  SHF.R.S32.HI R5, RZ, 0x1f, R6 ;  /* 0x0000001fff057819 */ /* 0x000fe40000011406 */
[----:B------:R-:W-:Y:S02]  /*0bb0*/  SHF.R.S32.HI R234, RZ, 0x7, R3 ;  /* 0x00000007ffea7819 */ /* 0x000fe40000011403 */
[----:B------:R-:W-:Y:S02]  /*0bc0*/  LEA.HI R5, R5, R4, RZ, 0x3 ;  /* 0x0000000405057211 */ /* 0x000fe400078f18ff */
[----:B--2---:R-:W-:Y:S02]  /*0bd0*/  LEA.HI R2, R0, R10, RZ, 0x4 ;  /* 0x0000000a00027211 */ /* 0x004fe400078f20ff */
[----:B------:R-:W-:-:S02]  /*0be0*/  LOP3.LUT R9, R5, 0xfffffff8, RZ, 0xc0, !PT ;  /* 0xfffffff805097812 */ /* 0x000fc400078ec0ff */
[----:B------:R-:W-:Y:S02]  /*0bf0*/  LEA.HI R7, R7, R230, RZ, 0x5 ;  /* 0x000000e607077211 */ /* 0x000fe400078f28ff */
[----:B------:R-:W-:Y:S02]  /*0c00*/  LEA.HI R3, R3, R234, RZ, 0x1 ;  /* 0x000000ea03037211 */ /* 0x000fe400078f08ff */
[----:B------:R-:W-:Y:S01]  /*0c10*/  SHF.R.S32.HI R5, RZ, 0x4, R2 ;  /* 0x00000004ff057819 */ /* 0x000fe20000011402 */
[----:B------:R-:W-:Y:S01]  /*0c20*/  IMAD.IADD R8, R4, 0x1, -R9 ;  /* 0x0000000104087824 */ /* 0x000fe200078e0a09 */
[----:B------:R-:W-:Y:S02]  /*0c30*/  SHF.R.S32.HI R7, RZ, 0x5, R7 ;  /* 0x00000005ff077819 */ /* 0x000fe40000011407 */
[----:B------:R-:W-:Y:S02]  /*0c40*/  LOP3.LUT R3, R3, 0x3fffffe, RZ, 0xc0, !PT ;  /* 0x03fffffe03037812 */ /* 0x000fe400078ec0ff */
[----:B------:R-:W-:-:S02]  /*0c50*/  LOP3.LUT R4, R2, 0x3fffff0, RZ, 0xc0, !PT ;  /* 0x03fffff002047812 */ /* 0x000fc400078ec0ff */
[----:B------:R-:W-:Y:S01]  /*0c60*/  LEA.HI R2, R2, R5, RZ, 0x1 ;  /* 0x0000000502027211 */ /* 0x000fe200078f08ff */
[----:B------:R-:W-:Y:S01]  /*0c70*/  IMAD R8, R7, 0x10, R8 ;  /* 0x0000001007087824 */ /* 0x000fe200078e0208 */
[-C--:B------:R-:W-:Y:S01]  /*0c80*/  LEA.HI R211, R0, R10.reuse, RZ, 0x5 ;  /* 0x0000000a00d37211 */ /* 0x080fe200078f28ff */
[----:B------:R-:W-:Y:S01]  /*0c90*/  IMAD.IADD R3, R234, 0x1, -R3 ;  /* 0x00000001ea037824 */ /* 0x000fe200078e0a03 */
[----:B------:R-:W-:Y:S01]  /*0ca0*/  LOP3.LUT R2, R2, 0x1ffffffe, RZ, 0xc0, !PT ;  /* 0x1ffffffe02027812 */ /* 0x000fe200078ec0ff */
[----:B------:R-:W-:Y:S01]  /*0cb0*/  IMAD.IADD R4, R10, 0x1, -R4 ;  /* 0x000000010a047824 */ /* 0x000fe200078e0a04 */
[----:B------:R-:W-:Y:S01]  /*0cc0*/  SHF.R.S32.HI R211, RZ, 0x5, R211 ;  /* 0x00000005ffd37819 */ /* 0x000fe200000114d3 */
[----:B------:R-:W-:Y:S01]  /*0cd0*/  IMAD R235, R3, 0x40, R8 ;  /* 0x0000004003eb7824 */ /* 0x000fe200078e0208 */
[----:B------:R-:W-:Y:S01]  /*0ce0*/  LEA.HI R3, R0, R10, RZ, 0x2 ;  /* 0x0000000a00037211 */ /* 0x000fe200078f10ff */
[----:B------:R-:W-:Y:S02]  /*0cf0*/  IMAD.IADD R2, R5, 0x1, -R2 ;  /* 0x0000000105027824 */ /* 0x000fe400078e0a02 */
[----:B------:R-:W-:Y:S01]  /*0d00*/  IMAD R5, R211, 0x10, R4 ;  /* 0x00000010d3057824 */ /* 0x000fe200078e0204 */
[----:B------:R-:W-:-:S02]  /*0d10*/  LOP3.LUT R4, R3, 0xfffffffc, RZ, 0xc0, !PT ;  /* 0xfffffffc03047812 */ /* 0x000fc400078ec0ff */
[----:B------:R-:W-:-:S03]  /*0d20*/  LEA.HI R0, R0, R10, RZ, 0x3 ;  /* 0x0000000a00007211 */ /* 0x000fc600078f18ff */
[----:B------:R-:W-:Y:S01]  /*0d30*/  IMAD.IADD R4, R10, 0x1, -R4 ;  /* 0x000000010a047824 */ /* 0x000fe200078e0a04 */
[----:B------:R-:W-:Y:S02]  /*0d40*/  LOP3.LUT R216, R0, 0xfffffff8, RZ, 0xc0, !PT ;  /* 0xfffffff800d87812 */ /* 0x000fe400078ec0ff */
[----:B------:R-:W-:Y:S02]  /*0d50*/  SHF.R.S32.HI R228, RZ, 0x3, R0 ;  /* 0x00000003ffe47819 */ /* 0x000fe40000011400 */
[--C-:B------:R-:W-:Y:S02]  /*0d60*/  SHF.R.S32.HI R19, RZ, 0x2, R3.reuse ;  /* 0x00000002ff137819 */ /* 0x100fe40000011403 */
[----:B------:R-:W-:Y:S02]  /*0d70*/  LEA.HI R0, R4, R4, RZ, 0x1 ;  /* 0x0000000404007211 */ /* 0x000fe400078f08ff */
[----:B------:R-:W-:Y:S01]  /*0d80*/  SHF.R.S32.HI R8, RZ, 0x1f, R3 ;  /* 0x0000001fff087819 */ /* 0x000fe20000011403 */
[----:B------:R-:W-:Y:S01]  /*0d90*/  VIADD R222, R19, 0x40 ;  /* 0x0000004013de7836 */ /* 0x000fe20000000000 */
[----:B------:R-:W-:Y:S01]  /*0da0*/  LOP3.LUT R3, R0, 0x1ffffffe, RZ, 0xc0, !PT ;  /* 0x1ffffffe00037812 */ /* 0x000fe200078ec0ff */
[----:B------:R-:W-:-:S04]  /*0db0*/  IMAD.IADD R216, R10, 0x1, -R216 ;  /* 0x000000010ad87824 */ /* 0x000fc800078e0ad8 */
[----:B------:R-:W-:Y:S01]  /*0dc0*/  IMAD.IADD R0, R4, 0x1, -R3 ;  /* 0x0000000104007824 */ /* 0x000fe200078e0a03 */
[----:B------:R-:W-:Y:S01]  /*0dd0*/  SHF.R.S32.HI R3, RZ, 0x1f, R222 ;  /* 0x0000001fff037819 */ /* 0x000fe200000114de */
[----:B------:R-:W-:-:S03]  /*0de0*/  IMAD.SHL.U32 R209, R216, 0x8, RZ ;  /* 0x00000008d8d17824 */ /* 0x000fc600078e00ff */
[----:B------:R-:W-:Y:S01]  /*0df0*/  LEA.HI R3, R3, R222, RZ, 0x3 ;  /* 0x000000de03037211 */ /* 0x000fe200078f18ff */
[----:B------:R-:W-:-:S04]  /*0e00*/  VIADD R215, R209, 0xc0 ;  /* 0x000000c0d1d77836 */ /* 0x000fc80000000000 */
[----:B------:R-:W-:Y:S02]  /*0e10*/  IMAD.SHL.U32 R3, R3, 0x40, RZ ;  /* 0x0000004003037824 */ /* 0x000fe400078e00ff */
[----:B------:R-:W-:-:S03]  /*0e20*/  IMAD R9, R5, 0x8, R2 ;  /* 0x0000000805097824 */ /* 0x000fc600078e0202 */
[----:B------:R-:W-:Y:S02]  /*0e30*/  LOP3.LUT R212, R3, 0xfffffe00, RZ, 0xc0, !PT ;  /* 0xfffffe0003d47812 */ /* 0x000fe400078ec0ff */
[----:B------:R-:W-:Y:S01]  /*0e40*/  SHF.R.S32.HI R3, RZ, 0x1f, R215 ;  /* 0x0000001fff037819 */ /* 0x000fe200000114d7 */
[----:B------:R-:W-:Y:S02]  /*0e50*/  IMAD.SHL.U32 R3, R9, 0x8, RZ ;  /* 0x0000000809037824 */ /* 0x000fe400078e00ff */
[----:B------:R-:W-:-:S03]  /*0e60*/  IMAD.SHL.U32 R210, R222, 0x40, RZ ;  /* 0x00000040ded27824 */ /* 0x000fc600078e00ff */
[----:B------:R0:W-:Y:S01]  /*0e70*/  STL [R1+0x4], R3 ;  /* 0x0000040301007387 */ /* 0x0001e20000100800 */
[----:B------:R-:W-:Y:S01]  /*0e80*/  IMAD.SHL.U32 R16, R4, 0x8, RZ ;  /* 0x0000000804107824 */ /* 0x000fe200078e00ff */
[----:B------:R-:W-:Y:S01]  /*0e90*/  LOP3.LUT R210, R210, 0x1c0, RZ, 0xc0, !PT ;  /* 0x000001c0d2d27812 */ /* 0x000fe200078ec0ff */
[----:B------:R-:W-:Y:S01]  /*0ea0*/  IMAD.SHL.U32 R22, R4, 0x4, RZ ;  /* 0x0000000404167824 */ /* 0x000fe200078e00ff */
[----:B------:R-:W-:Y:S02]  /*0eb0*/  SHF.R.S32.HI R4, RZ, 0x1f, R209 ;  /* 0x0000001fff047819 */ /* 0x000fe400000114d1 */
[----:B------:R-:W-:Y:S01]  /*0ec0*/  LEA.HI R8, R8, R19, RZ, 0x3 ;  /* 0x0000001308087211 */ /* 0x000fe200078f18ff */
[----:B------:R-:W-:Y:S01]  /*0ed0*/  VIADD R202, R22, 0x10 ;  /* 0x0000001016ca7836 */ /* 0x000fe20000000000 */
[----:B------:R-:W-:Y:S02]  /*0ee0*/  SHF.R.U32.HI R4, RZ, 0x3, R210 ;  /* 0x00000003ff047819 */ /* 0x000fe400000116d2 */
[----:B------:R-:W-:Y:S01]  /*0ef0*/  LOP3.LUT R7, R210, 0x38, R16, 0xf8, !PT ;  /* 0x00000038d2077812 */ /* 0x000fe200078ef810 */
[C---:B------:R-:W-:Y:S01]  /*0f00*/  VIADD R214, R209.reuse, 0x40 ;  /* 0x00000040d1d67836 */ /* 0x040fe20000000000 */
[----:B------:R-:W-:Y:S01]  /*0f10*/  LOP3.LUT R8, R8, 0xfffffff8, RZ, 0xc0, !PT ;  /* 0xfffffff808087812 */ /* 0x000fe200078ec0ff */
[----:B------:R-:W-:Y:S01]  /*0f20*/  VIADD R213, R209, 0x80 ;  /* 0x00000080d1d57836 */ /* 0x000fe20000000000 */
[----:B------:R-:W-:-:S02]  /*0f30*/  LOP3.LUT R5, R6, 0x7ffffffc, RZ, 0xc0, !PT ;  /* 0x7ffffffc06057812 */ /* 0x000fc400078ec0ff */
[----:B------:R-:W-:Y:S02]  /*0f40*/  LOP3.LUT R7, R212, R7, R4, 0xf6, !PT ;  /* 0x00000007d4077212 */ /* 0x000fe400078ef604 */
[----:B------:R-:W-:Y:S01]  /*0f50*/  SHF.R.S32.HI R231, RZ, 0x1f, R202 ;  /* 0x0000001fffe77819 */ /* 0x000fe200000114ca */
[----:B------:R-:W-:Y:S01]  /*0f60*/  IMAD.MOV.U32 R223, RZ, RZ, RZ ;  /* 0x000000ffffdf7224 */ /* 0x000fe200078e00ff */
[----:B------:R-:W-:Y:S01]  /*0f70*/  SHF.R.S32.HI R6, RZ, 0x1f, R214 ;  /* 0x0000001fff067819 */ /* 0x000fe200000114d6 */
[----:B------:R-:W-:Y:S01]  /*0f80*/  IMAD.MOV.U32 R2, RZ, RZ, RZ ;  /* 0x000000ffff027224 */ /* 0x000fe200078e00ff */
[----:B------:R-:W-:Y:S01]  /*0f90*/  CS2R R200, SRZ ;  /* 0x0000000000c87805 */ /* 0x000fe2000001ff00 */
[----:B------:R-:W-:Y:S01]  /*0fa0*/  IMAD.MOV.U32 R208, RZ, RZ, RZ ;  /* 0x000000ffffd07224 */ /* 0x000fe200078e00ff */
[----:B------:R-:W-:Y:S01]  /*0fb0*/  SHF.R.S32.HI R225, RZ, 0x1f, R19 ;  /* 0x0000001fffe17819 */ /* 0x000fe20000011413 */
[----:B------:R-:W-:Y:S01]  /*0fc0*/  IMAD.IADD R227, R19, 0x1, -R8 ;  /* 0x0000000113e37824 */ /* 0x000fe200078e0a08 */
[----:B------:R-:W-:Y:S01]  /*0fd0*/  SHF.R.S32.HI R17, RZ, 0x1f, R16 ;  /* 0x0000001fff117819 */ /* 0x000fe20000011410 */
[----:B------:R-:W-:Y:S01]  /*0fe0*/  IMAD.SHL.U32 R232, R202, 0x2, RZ ;  /* 0x00000002cae87824 */ /* 0x000fe200078e00ff */
[----:B------:R-:W-:Y:S01]  /*0ff0*/  SHF.R.S32.HI R6, RZ, 0x1f, R213 ;  /* 0x0000001fff067819 */ /* 0x000fe200000114d5 */
[----:B------:R-:W-:Y:S01]  /*1000*/  IMAD.IADD R236, R230, 0x1, -R5 ;  /* 0x00000001e6ec7824 */ /* 0x000fe200078e0a05 */
[----:B------:R-:W-:Y:S01]  /*1010*/  SHF.L.U64.HI R231, R202, 0x1, R231 ;  /* 0x00000001cae77819 */ /* 0x000fe200000102e7 */
[----:B------:R-:W-:-:S02]  /*1020*/  IMAD R233, R7, 0x2, R18 ;  /* 0x0000000207e97824 */ /* 0x000fc400078e0212 */
[----:B------:R-:W-:Y:S01]  /*1030*/  IMAD R237, R0, 0x8, R235 ;  /* 0x0000000800ed7824 */ /* 0x000fe200078e02eb */
[----:B0--3--:R-:W-:-:S07]  /*1040*/  LOP3.LUT R203, R11, 0x1, RZ, 0xfc, !PT ;  /* 0x000000010bcb7812 */ /* 0x009fce00078efcff */
.L_x_752:
[----:B0-----:R-:W0:Y:S02]  /*1050*/  LDC.64 R4, c[0x0][0xc88] ;  /* 0x00032200ff047b82 */ /* 0x001e240000000a00 */
[----:B0-----:R-:W-:-:S05]  /*1060*/  IMAD.WIDE R4, R91, 0x4, R4 ;  /* 0x000000045b047825 */ /* 0x001fca00078e0204 */
[----:B--2---:R-:W2:Y:S01]  /*1070*/  LDG.E R221, desc[UR40][R4.64] ;  /* 0x0000002804dd7981 */ /* 0x004ea2000c1e1900 */
[----:B------:R-:W-:Y:S05]  /*1080*/  YIELD ;  /* 0x0000000000007946 */ /* 0x000fea0003800000 */
[----:B------:R-:W-:Y:S01]  /*1090*/  ULDC.64 UR4, c[0x0][0xa28] ;  /* 0x00028a0000047ab9 */ /* 0x000fe20000000a00 */
[----:B------:R-:W-:Y:S01]  /*10a0*/  ULDC.64 UR8, c[0x0][0xa18] ;  /* 0x0002860000087ab9 */ /* 0x000fe20000000a00 */
[----:B------:R-:W-:Y:S01]  /*10b0*/  ISETP.NE.U32.AND P1, PT, RZ, UR4, PT ;  /* 0x00000004ff007c0c */ /* 0x000fe2000bf25070 */
[----:B------:R-:W-:Y:S01]  /*10c0*/  ULDC.64 UR6, c[0x0][0xa08] ;  /* 0x0002820000067ab9 */ /* 0x000fe20000000a00 */
[----:B------:R-:W-:Y:S01]  /*10d0*/  IMAD.MOV.U32 R3, RZ, RZ, RZ ;  /* 0x000000ffff037224 */ /* 0x000fe200078e00ff */
[----:B------:R-:W-:Y:S01]  /*10e0*/  ISETP.NE.U32.AND P0, PT, RZ, UR6, PT ;  /* 0x00000006ff007c0c */ /* 0x000fe2000bf05070 */
[----:B------:R-:W-:Y:S01]  /*10f0*/  IMAD.MOV.U32 R31, RZ, RZ, RZ ;  /* 0x000000ffff1f7224 */ /* 0x000fe200078e00ff */
[----:B------:R-:W-:-:S02]  /*1100*/  ISETP.NE.AND.EX P1, PT, RZ, UR5, PT, P1 ;  /* 0x00000005ff007c0c */ /* 0x000fc4000bf25310 */
[----:B------:R-:W-:Y:S02]  /*1110*/  ISETP.NE.AND.EX P0, PT, RZ, UR7, PT, P0 ;  /* 0x00000007ff007c0c */ /* 0x000fe4000bf05300 */
[----:B--2---:R-:W-:Y:S01]  /*1120*/  SHF.R.S32.HI R229, RZ, 0x1f, R221 ;  /* 0x0000001fffe57819 */ /* 0x004fe200000114dd */
[----:B------:R-:W-:-:S08]  /*1130*/  IMAD.SHL.U32 R219, R221, 0x4, RZ ;  /* 0x00000004dddb7824 */ /* 0x000fd000078e00ff */
[C---:B------:R-:W-:Y:S02]  /*1140*/  @P1 LEA R6, P2, R221.reuse, UR4, 0x2 ;  /* 0x00000004dd061c11 */ /* 0x040fe4000f8410ff */
[C-C-:B------:R-:W-:Y:S02]  /*1150*/  SHF.L.U64.HI R220, R221.reuse, 0x2, R229.reuse ;  /* 0x00000002dddc7819 */ /* 0x140fe400000102e5 */
[----:B------:R-:W-:Y:S02]  /*1160*/  @P1 LEA.HI.X R7, R221, UR5, R229, 0x2, P2 ;  /* 0x00000005dd071c11 */ /* 0x000fe400090f14e5 */
[----:B------:R-:W-:Y:S01]  /*1170*/  ISETP.NE.U32.AND P2, PT, RZ, UR8, PT ;  /* 0x00000008ff007c0c */ /* 0x000fe2000bf45070 */
[----:B------:R-:W-:Y:S01]  /*1180*/  ULDC UR4, c[0x0][0x288] ;  /* 0x0000a20000047ab9 */ /* 0x000fe20000000800 */
[----:B------:R-:W-:Y:S01]  /*1190*/  IADD3 R8, P3, R219, UR6, RZ ;  /* 0x00000006db087c10 */ /* 0x000fe2000ff7e0ff */
[----:B------:R0:W5:Y:S01]  /*11a0*/  @P1 LDG.E R3, desc[UR40][R6.64] ;  /* 0x0000002806031981 */ /* 0x000162000c1e1900 */
[----:B------:R-:W-:Y:S01]  /*11b0*/  ISETP.NE.AND.EX P2, PT, RZ, UR9, PT, P2 ;  /* 0x00000009ff007c0c */ /* 0x000fe2000bf45320 */
[----:B------:R-:W-:Y:S01]  /*11c0*/  IMAD.U32 R39, RZ, RZ, UR4 ;  /* 0x00000004ff277e24 */ /* 0x000fe2000f8e00ff */
[----:B------:R-:W-:Y:S01]  /*11d0*/  IADD3.X R9, R220, UR7, RZ, P3, !PT ;  /* 0x00000007dc097c10 */ /* 0x000fe20009ffe4ff */
[----:B------:R-:W-:-:S04]  /*11e0*/  ULDC.64 UR4, c[0x0][0x418] ;  /* 0x0001060000047ab9 */ /* 0x000fc80000000a00 */
[----:B------:R0:W5:Y:S06]  /*11f0*/  @P0 LDG.E R31, desc[UR40][R8.64] ;  /* 0x00000028081f0981 */ /* 0x00016c000c1e1900 */
[----:B------:R-:W-:-:S04]  /*1200*/  @P2 IADD3 R4, P1, R219, UR8, RZ ;  /* 0x00000008db042c10 */ /* 0x000fc8000ff3e0ff */
[----:B------:R-:W-:-:S05]  /*1210*/  @P2 IADD3.X R5, R220, UR9, RZ, P1, !PT ;  /* 0x00000009dc052c10 */ /* 0x000fca0008ffe4ff */
[----:B------:R0:W5:Y:S01]  /*1220*/  @P2 LDG.E R39, desc[UR40][R4.64] ;  /* 0x0000002804272981 */ /* 0x000162000c1e1900 */
[----:B------:R-:W-:-:S03]  /*1230*/  UISETP.NE.U32.AND UP0, UPT, UR4, URZ, UPT ;  /* 0x0000003f0400728c */ /* 0x000fc6000bf05070 */
[----:B------:R-:W-:Y:S01]  /*1240*/  ULDC UR4, c[0x0][0x424] ;  /* 0x0001090000047ab9 */ /* 0x000fe20000000800 */
[----:B------:R-:W-:-:S03]  /*1250*/  UISETP.NE.AND.EX UP0, UPT, UR5, URZ, UPT, UP0 ;  /* 0x0000003f0500728c */ /* 0x000fc6000bf05300 */
[----:B------:R-:W-:Y:S01]  /*1260*/  ULDC UR5, c[0x0][0x2f0] ;  /* 0x0000bc0000057ab9 */ /* 0x000fe20000000800 */
[----:B------:R-:W-:-:S04]  /*1270*/  USEL UR4, UR4, 0x1, UP0 ;  /* 0x0000000104047887 */ /* 0x000fc80008000000 */
[----:B------:R-:W-:-:S03]  /*1280*/  UIMAD UR4, UR4, UR5, URZ ;  /* 0x00000005040472a4 */ /* 0x000fc6000f8e023f */
[----:B------:R-:W-:Y:S02]  /*1290*/  ULDC UR5, c[0x0][0x348] ;  /* 0x0000d20000057ab9 */ /* 0x000fe40000000800 */
[----:B------:R-:W-:Y:S02]  /*12a0*/  IMAD.U32 R60, RZ, RZ, UR5 ;  /* 0x00000005ff3c7e24 */ /* 0x000fe4000f8e00ff */
[----:B------:R-:W-:Y:S02]  /*12b0*/  IMAD.U32 R28, RZ, RZ, UR4 ;  /* 0x00000004ff1c7e24 */ /* 0x000fe4000f8e00ff */
[----:B------:R-:W-:Y:S01]  /*12c0*/  IMAD.MOV.U32 R29, RZ, RZ, R221 ;  /* 0x000000ffff1d7224 */ /* 0x000fe200078e00dd */
[----:B0--34-:R-:W-:Y:S06]  /*12d0*/  @P2 BRA `(.L_x_620) ;  /* 0x0000000000242947 */ /* 0x019fec0003800000 */
[----:B------:R-:W-:Y:S02]  /*12e0*/  ULDC.64 UR4, c[0x0][0xa00] ;  /* 0x0002800000047ab9 */ /* 0x000fe40000000a00 */
[----:B------:R-:W-:-:S04]  /*12f0*/  ISETP.NE.U32.AND P1, PT, RZ, UR4, PT ;  /* 0x00000004ff007c0c */ /* 0x000fc8000bf25070 */
[----:B------:R-:W-:-:S13]  /*1300*/  ISETP.NE.AND.EX P1, PT, RZ, UR5, PT, P1 ;  /* 0x00000005ff007c0c */ /* 0x000fda000bf25310 */
[----:B------:R-:W-:Y:S05]  /*1310*/  @!P1 BRA `(.L_x_620) ;  /* 0x0000000000149947 */ /* 0x000fea0003800000 */
[----:B------:R-:W0:Y:S02]  /*1320*/  LDC.64 R4, c[0x0][0xa00] ;  /* 0x00028000ff047b82 */ /* 0x000e240000000a00 */
[----:B0-----:R-:W-:-:S05]  /*1330*/  IMAD.WIDE R4, R29, 0x4, R4 ;  /* 0x000000041d047825 */ /* 0x001fca00078e0204 */
[----:B-----5:R-:W2:Y:S04]  /*1340*/  LDG.E R39, desc[UR40][R4.64] ;  /* 0x0000002804277981 */ /* 0x020ea8000c1e1900 */
[----:B------:R-:W2:Y:S02]  /*1350*/  LDG.E R0, desc[UR40][R4.64+0x4] ;  /* 0x0000042804007981 */ /* 0x000ea4000c1e1900 */
[----:B--2---:R-:W-:-:S07]  /*1360*/  IMAD.IADD R39, R0, 0x1, -R39 ;  /* 0x0000000100277824 */ /* 0x004fce00078e0a27 */
.L_x_620:
[----:B------:R-:W-:Y:S01]  /*1370*/  ULDC.64 UR4, c[0x0][0xa20] ;  /* 0x0002880000047ab9 */ /* 0x000fe20000000a00 */
[----:B------:R-:W-:Y:S01]  /*1380*/  IMAD.MOV.U32 R224, RZ, RZ, R89 ;  /* 0x000000ffffe07224 */ /* 0x000fe200078e0059 */
[----:B------:R-:W-:Y:S01]  /*1390*/  ISETP.NE.U32.AND P1, PT, RZ, UR4, PT ;  /* 0x00000004ff007c0c */ /* 0x000fe2000bf25070 */
[----:B------:R-:W-:-:S03]  /*13a0*/  IMAD.MOV.U32 R218, RZ, RZ, R90 ;  /* 0x000000ffffda7224 */ /* 0x000fc600078e005a */
[----:B------:R-:W-:-:S13]  /*13b0*/  ISETP.NE.AND.EX P1, PT, RZ, UR5, PT, P1 ;  /* 0x00000005ff007c0c */ /* 0x000fda000bf25310 */
[----:B------:R-:W-:Y:S05]  /*13c0*/  @!P1 BRA `(.L_x_621) ;  /* 0x0000000000109947 */ /* 0x000fea0003800000 */
[----:B------:R-:W-:-:S04]  /*13d0*/  IADD3 R4, P0, R219, UR4, RZ ;  /* 0x00000004db047c10 */ /* 0x000fc8000ff1e0ff */
[----:B------:R-:W-:-:S05]  /*13e0*/  IADD3.X R5, R220, UR5, RZ, P0, !PT ;  /* 0x00000005dc057c10 */ /* 0x000fca00087fe4ff */
[----:B------:R0:W5:Y:S01]  /*13f0*/  LDG.E R28, desc[UR40][R4.64] ;  /* 0x00000028041c7981 */ /* 0x000162000c1e1900 */
[----:B------:R-:W-:Y:S05]  /*1400*/  BRA `(.L_x_622) ;  /* 0x0000000000107947 */ /* 0x000fea0003800000 */
.L_x_621:
[----:B------:R-:W-:Y:S05]  /*1410*/  @!P0 BRA `(.L_x_622) ;  /* 0x00000000000c8947 */ /* 0x000fea0003800000 */
[----:B------:R-:W2:Y:S04]  /*1420*/  LDG.E R5, desc[UR40][R8.64] ;  /* 0x0000002808057981 */ /* 0x000ea8000c1e1900 */
[----:B------:R-:W2:Y:S02]  /*1430*/  LDG.E R28, desc[UR40][R8.64+0x4] ;  /* 0x00000428081c7981 */ /* 0x000ea4000c1e1900 */
[----:B--2---:R-:W-:-:S07]  /*1440*/  IMAD.IADD R28, R28, 0x1, -R5 ;  /* 0x000000011c1c7824 */ /* 0x004fce00078e0a05 */
.L_x_622:
[----:B------:R-:W-:Y:S02]  /*1450*/  ULDC.64 UR4, c[0x0][0xa10] ;  /* 0x0002840000047ab9 */ /* 0x000fe40000000a00 */
[----:B------:R-:W-:-:S04]  /*1460*/  ISETP.NE.U32.AND P0, PT, RZ, UR4, PT ;  /* 0x00000004ff007c0c */ /* 0x000fc8000bf05070 */
[----:B------:R-:W-:Y:S01]  /*1470*/  ISETP.NE.AND.EX P0, PT, RZ, UR5, PT, P0 ;  /* 0x00000005ff007c0c */ /* 0x000fe2000bf05300 */
[----:B-----5:R-:W-:Y:S01]  /*1480*/  IMAD.IADD R3, R28, 0x1, -R3 ;  /* 0x000000011c037824 */ /* 0x020fe200078e0a03 */
[----:B------:R-:W-:-:S11]  /*1490*/  ULDC.64 UR4, c[0x0][0xa30] ;  /* 0x00028c0000047ab9 */ /* 0x000fd60000000a00 */
[----:B0-----:R-:W0:Y:S02]  /*14a0*/  @P0 LDC.64 R4, c[0x0][0xa10] ;  /* 0x00028400ff040b82 */ /* 0x001e240000000a00 */
[----:B0-----:R-:W-:-:S05]  /*14b0*/  @P0 IMAD.WIDE R4, R29, 0x4, R4 ;  /* 0x000000041d040825 */ /* 0x001fca00078e0204 */
[----:B------:R-:W2:Y:S04]  /*14c0*/  @P0 LDG.E R0, desc[UR40][R4.64] ;  /* 0x0000002804000981 */ /* 0x000ea8000c1e1900 */
[----:B------:R0:W2:Y:S01]  /*14d0*/  @P0 LDG.E R9, desc[UR40][R4.64+0x4] ;  /* 0x0000042804090981 */ /* 0x0000a2000c1e1900 */
[----:B------:R-:W-:Y:S01]  /*14e0*/  ISETP.NE.U32.AND P1, PT, RZ, UR4, PT ;  /* 0x00000004ff007c0c */ /* 0x000fe2000bf25070 */
[----:B------:R-:W-:-:S03]  /*14f0*/  IMAD.MOV.U32 R38, RZ, RZ, R28 ;  /* 0x000000ffff267224 */ /* 0x000fc600078e001c */
[----:B------:R-:W-:Y:S01]  /*1500*/  ISETP.NE.AND.EX P1, PT, RZ, UR5, PT, P1 ;  /* 0x00000005ff007c0c */ /* 0x000fe2000bf25310 */
[----:B0-----:R-:W-:-:S05]  /*1510*/  IMAD.MOV R4, RZ, RZ, -R3 ;  /* 0x000000ffff047224 */ /* 0x001fca00078e0a03 */
[----:B------:R-:W-:-:S07]  /*1520*/  VIMNMX R4, RZ, R4, !PT ;  /* 0x00000004ff047248 */ /* 0x000fce0007fe0100 */
[----:B------:R-:W-:-:S04]  /*1530*/  @P1 IADD3 R6, P2, R219, UR4, RZ ;  /* 0x00000004db061c10 */ /* 0x000fc8000ff5e0ff */
[----:B------:R-:W-:-:S05]  /*1540*/  @P1 IADD3.X R7, R220, UR5, RZ, P2, !PT ;  /* 0x00000005dc071c10 */ /* 0x000fca00097fe4ff */
[----:B------:R0:W5:Y:S01]  /*1550*/  @P1 LDG.E R38, desc[UR40][R6.64] ;  /* 0x0000002806261981 */ /* 0x000162000c1e1900 */
[----:B--2---:R-:W-:-:S04]  /*1560*/  @P0 IMAD.IADD R60, R9, 0x1, -R0 ;  /* 0x00000001093c0824 */ /* 0x004fc800078e0a00 */
[----:B------:R-:W-:-:S04]  /*1570*/  IMAD.IADD R172, R3, 0x1, R60 ;  /* 0x0000000103ac7824 */ /* 0x000fc800078e023c */
[----:B------:R-:W-:-:S04]  /*1580*/  VIADD R0, R172, 0x5f ;  /* 0x0000005fac007836 */ /* 0x000fc80000000000 */
[----:B------:R-:W-:-:S05]  /*1590*/  IMAD.HI R0, R0, 0x2aaaaaab, RZ ;  /* 0x2aaaaaab00007827 */ /* 0x000fca00078e02ff */
[----:B------:R-:W-:-:S04]  /*15a0*/  SHF.R.U32.HI R173, RZ, 0x1f, R0 ;  /* 0x0000001fffad7819 */ /* 0x000fc80000011600 */
[----:B------:R-:W-:-:S05]  /*15b0*/  LEA.HI.SX32 R173, R0, R173, 0x1c ;  /* 0x000000ad00ad7211 */ /* 0x000fca00078fe2ff */
[----:B------:R-:W-:-:S05]  /*15c0*/  IMAD R3, R173, 0x60, -R3 ;  /* 0x00000060ad037824 */ /* 0x000fca00078e0a03 */
[----:B------:R-:W-:-:S04]  /*15d0*/  VIMNMX R3, R3, R60, PT ;  /* 0x0000003c03037248 */ /* 0x000fc80003fe0100 */
[----:B------:R-:W-:Y:S01]  /*15e0*/  ISETP.GT.AND P0, PT, R3, R4, PT ;  /* 0x000000040300720c */ /* 0x000fe20003f04270 */
[----:B------:R-:W-:-:S05]  /*15f0*/  IMAD.WIDE.U32 R4, R4, -0x55555555, RZ ;  /* 0xaaaaaaab04047825 */ /* 0x000fca00078e00ff */
[----:B------:R-:W-:-:S05]  /*1600*/  SHF.R.U32.HI R27, RZ, 0x6, R5 ;  /* 0x00000006ff1b7819 */ /* 0x000fca0000011605 */
[----:B------:R-:W-:Y:S02]  /*1610*/  IMAD.MOV.U32 R26, RZ, RZ, R27 ;  /* 0x000000ffff1a7224 */ /* 0x000fe400078e001b */
[----:B------:R-:W-:-:S04]  /*1620*/  @P0 VIADD R0, R3, 0x5f ;  /* 0x0000005f03000836 */ /* 0x000fc80000000000 */
[----:B------:R-:W-:-:S05]  /*1630*/  @P0 IMAD.HI R0, R0, 0x2aaaaaab, RZ ;  /* 0x2aaaaaab00000827 */ /* 0x000fca00078e02ff */
[----:B------:R-:W-:-:S04]  /*1640*/  @P0 SHF.R.U32.HI R3, RZ, 0x1f, R0 ;  /* 0x0000001fff030819 */ /* 0x000fc80000011600 */
[----:B------:R-:W-:Y:S02]  /*1650*/  @P0 LEA.HI.SX32 R26, R0, R3, 0x1c ;  /* 0x00000003001a0211 */ /* 0x000fe400078fe2ff */
[----:B------:R-:W-:Y:S02]  /*1660*/  PLOP3.LUT P0, PT, PT, PT, PT, 0x80, 0x0 ;  /* 0x000000000000781c */ /* 0x000fe40003f0f070 */
[----:B------:R-:W-:-:S13]  /*1670*/  ISETP.GT.AND P1, PT, R26, R27, PT ;  /* 0x0000001b1a00720c */ /* 0x000fda0003f24270 */
[----:B0-----:R-:W-:Y:S05]  /*1680*/  @!P1 BRA `(.L_x_623) ;  /* 0x0000004000749947 */ /* 0x001fea0003800000 */
[----:B------:R-:W-:Y:S01]  /*1690*/  VIADD R25, R18, 0x1c400 ;  /* 0x0001c40012197836 */ /* 0x000fe20000000000 */
[----:B------:R-:W-:Y:S04]  /*16a0*/  BSSY B6, `(.L_x_624) ;  /* 0x0000013000067945 */ /* 0x000fe80003800000 */
[----:B------:R-:W-:-:S13]  /*16b0*/  LOP3.LUT P0, RZ, R25, 0x3ff, RZ, 0xc0, !PT ;  /* 0x000003ff19ff7812 */ /* 0x000fda000780c0ff */
[----:B------:R-:W-:Y:S05]  /*16c0*/  @!P0 BRA `(.L_x_625) ;  /* 0x0000000000408947 */ /* 0x000fea0003800000 */
        /* <DEDUP_REMOVED lines=15> */
[----:B-1---5:R-:W-:Y:S05]  /*17c0*/  CALL.ABS.NOINC R14 ;  /* 0x000000000e007343 */ /* 0x022fea0003c00000 */
.L_x_625:
[----:B------:R-:W-:Y:S05]  /*17d0*/  BSYNC B6 ;  /* 0x0000000000067941 */ /* 0x000fea0003800000 */
.L_x_624:
        /* <DEDUP_REMOVED lines=20> */
.L_x_627:
[----:B------:R-:W-:Y:S05]  /*1920*/  BSYNC B6 ;  /* 0x0000000000067941 */ /* 0x000fea0003800000 */
.L_x_626:
[----:B------:R-:W-:Y:S01]  /*1930*/  ULDC.64 UR4, c[0x0][0x9f8] ;  /* 0x00027e0000047ab9 */ /* 0x000fe20000000a00 */
[----:B------:R-:W0:Y:S01]  /*1940*/  S2R R32, SR_TID.X ;  /* 0x0000000000207919 */ /* 0x000e220000002100 */
[----:B------:R-:W-:Y:S01]  /*1950*/  ISETP.NE.U32.AND P0, PT, RZ, UR4, PT ;  /* 0x00000004ff007c0c */ /* 0x000fe2000bf05070 */
[----:B------:R-:W1:Y:S01]  /*1960*/  LDC.64 R8, c[0x0][0x300] ;  /* 0x0000c000ff087b82 */ /* 0x000e620000000a00 */
[----:B------:R-:W-:Y:S01]  /*1970*/  IMAD.IADD R58, R31, 0x1, R28 ;  /* 0x000000011f3a7824 */ /* 0x000fe200078e021c */
[----:B------:R-:W-:Y:S01]  /*1980*/  ULDC.64 UR6, c[0x0][0xa08] ;  /* 0x0002820000067ab9 */ /* 0x000fe20000000a00 */
[----:B------:R-:W-:Y:S02]  /*1990*/  ISETP.NE.AND.EX P0, PT, RZ, UR5, PT, P0 ;  /* 0x00000005ff007c0c */ /* 0x000fe4000bf05300 */
[----:B------:R-:W-:Y:S01]  /*19a0*/  SHF.R.S32.HI R11, RZ, 0x1f, R90 ;  /* 0x0000001fff0b7819 */ /* 0x000fe2000001145a */
[----:B------:R-:W-:Y:S02]  /*19b0*/  VIADD R62, R16, 0x20 ;  /* 0x00000020103e7836 */ /* 0x000fe40000000000 */
[----:B------:R-:W2:Y:S08]  /*19c0*/  LDC.64 R56, c[0x0][0x3f8] ;  /* 0x0000fe00ff387b82 */ /* 0x000eb00000000a00 */
[----:B------:R-:W-:Y:S01]  /*19d0*/  @P0 IADD3 R4, P1, R219, UR4, RZ ;  /* 0x00000004db040c10 */ /* 0x000fe2000ff3e0ff */
[----:B------:R-:W3:Y:S03]  /*19e0*/  LDC R43, c[0x0][0x3f4] ;  /* 0x0000fd00ff2b7b82 */ /* 0x000ee60000000800 */
[----:B------:R-:W-:Y:S01]  /*19f0*/  @P0 IADD3.X R5, R220, UR5, RZ, P1, !PT ;  /* 0x00000005dc050c10 */ /* 0x000fe20008ffe4ff */
[----:B------:R-:W-:-:S04]  /*1a00*/  ULDC.64 UR4, c[0x0][0x308] ;  /* 0x0000c20000047ab9 */ /* 0x000fc80000000a00 */
[----:B------:R4:W3:Y:S01]  /*1a10*/  @P0 LDG.E R29, desc[UR40][R4.64] ;  /* 0x00000028041d0981 */ /* 0x0008e2000c1e1900 */
[----:B------:R-:W-:Y:S01]  /*1a20*/  SHF.R.S32.HI R40, RZ, 0x1f, R58 ;  /* 0x0000001fff287819 */ /* 0x000fe2000001143a */
[-C--:B-1----:R-:W-:Y:S01]  /*1a30*/  IMAD.WIDE.U32 R6, R58, R8.reuse, RZ ;  /* 0x000000083a067225 */ /* 0x082fe200078e00ff */
[----:B------:R-:W-:Y:S01]  /*1a40*/  ISETP.NE.U32.AND P0, PT, RZ, UR6, PT ;  /* 0x00000006ff007c0c */ /* 0x000fe2000bf05070 */
[----:B------:R-:W1:Y:S01]  /*1a50*/  LDC.64 R14, c[0x0][0x408] ;  /* 0x00010200ff0e7b82 */ /* 0x000e620000000a00 */
[----:B0-----:R-:W-:Y:S01]  /*1a60*/  SHF.R.U32.HI R42, RZ, 0x7, R32 ;  /* 0x00000007ff2a7819 */ /* 0x001fe20000011620 */
[-C--:B------:R-:W-:Y:S01]  /*1a70*/  IMAD R0, R40, R8.reuse, RZ ;  /* 0x0000000828007224 */ /* 0x080fe200078e02ff */
[----:B------:R-:W-:Y:S01]  /*1a80*/  ISETP.NE.AND.EX P0, PT, RZ, UR7, PT, P0 ;  /* 0x00000007ff007c0c */ /* 0x000fe2000bf05300 */
[----:B------:R-:W-:Y:S01]  /*1a90*/  IMAD R10, R225, R8, RZ ;  /* 0x00000008e10a7224 */ /* 0x000fe200078e02ff */
[----:B------:R-:W-:Y:S01]  /*1aa0*/  ISETP.NE.AND P6, PT, R42, 0x1, PT ;  /* 0x000000012a00780c */ /* 0x000fe20003fc5270 */
[----:B------:R-:W-:Y:S01]  /*1ab0*/  IMAD R3, R58, R9, R0 ;  /* 0x000000093a037224 */ /* 0x000fe200078e0200 */
[----:B------:R-:W-:Y:S01]  /*1ac0*/  SHF.L.U64.HI R67, R8, 0x6, R9 ;  /* 0x0000000608437819 */ /* 0x000fe20000010209 */
[----:B------:R-:W-:Y:S01]  /*1ad0*/  VIADD R63, R16, 0x40 ;  /* 0x00000040103f7836 */ /* 0x000fe20000000000 */
[----:B--2---:R-:W-:Y:S01]  /*1ae0*/  SHF.L.U64.HI R72, R56, 0x6, R57 ;  /* 0x0000000638487819 */ /* 0x004fe20000010239 */
[----:B------:R-:W-:Y:S01]  /*1af0*/  IMAD.IADD R7, R7, 0x1, R3 ;  /* 0x0000000107077824 */ /* 0x000fe200078e0203 */
[----:B------:R-:W-:Y:S01]  /*1b00*/  SHF.R.S32.HI R75, RZ, 0x1f, R222 ;  /* 0x0000001fff4b7819 */ /* 0x000fe200000114de */
[----:B------:R-:W-:-:S02]  /*1b10*/  IMAD R3, R11, UR4, RZ ;  /* 0x000000040b037c24 */ /* 0x000fc4000f8e02ff */
[----:B----4-:R-:W-:-:S04]  /*1b20*/  IMAD.WIDE.U32 R4, R90, UR4, R6 ;  /* 0x000000045a047c25 */ /* 0x010fc8000f8e0006 */
[----:B------:R-:W-:Y:S01]  /*1b30*/  IMAD R3, R90, UR5, R3 ;  /* 0x000000055a037c24 */ /* 0x000fe2000f8e0203 */
[----:B------:R-:W-:Y:S01]  /*1b40*/  ULDC.64 UR4, c[0x0][0x310] ;  /* 0x0000c40000047ab9 */ /* 0x000fe20000000a00 */
[----:B------:R-:W-:-:S04]  /*1b50*/  IMAD.WIDE.U32 R6, R19, R8, R16 ;  /* 0x0000000813067225 */ /* 0x000fc800078e0010 */
[----:B------:R-:W-:Y:S01]  /*1b60*/  IMAD.IADD R5, R5, 0x1, R3 ;  /* 0x0000000105057824 */ /* 0x000fe200078e0203 */
[----:B-1----:R-:W-:Y:S01]  /*1b70*/  SHF.L.U64.HI R69, R14, 0x6, R15 ;  /* 0x000000060e457819 */ /* 0x002fe2000001020f */
[C---:B------:R-:W-:Y:S02]  /*1b80*/  VIADD R64, R16.reuse, 0x60 ;  /* 0x0000006010407836 */ /* 0x040fe40000000000 */
[C---:B------:R-:W-:Y:S02]  /*1b90*/  VIADD R12, R16.reuse, 0xc0 ;  /* 0x000000c0100c7836 */ /* 0x040fe40000000000 */
[C---:B------:R-:W-:Y:S02]  /*1ba0*/  VIADD R65, R16.reuse, 0x80 ;  /* 0x0000008010417836 */ /* 0x040fe40000000000 */
[C---:B------:R-:W-:Y:S02]  /*1bb0*/  VIADD R66, R16.reuse, 0xa0 ;  /* 0x000000a010427836 */ /* 0x040fe40000000000 */
[----:B------:R-:W-:-:S02]  /*1bc0*/  VIADD R23, R16, 0xe0 ;  /* 0x000000e010177836 */ /* 0x000fc40000000000 */
[----:B------:R-:W-:Y:S02]  /*1bd0*/  IMAD R28, R225, R56, RZ ;  /* 0x00000038e11c7224 */ /* 0x000fe400078e02ff */
[----:B------:R-:W-:Y:S02]  /*1be0*/  IMAD.SHL.U32 R71, R227, 0x40, RZ ;  /* 0x00000040e3477824 */ /* 0x000fe400078e00ff */
[----:B------:R-:W-:Y:S02]  /*1bf0*/  IMAD R35, R19, R57, R28 ;  /* 0x0000003913237224 */ /* 0x000fe400078e021c */
[----:B------:R-:W-:Y:S01]  /*1c00*/  IMAD.MOV.U32 R77, RZ, RZ, 0x20 ;  /* 0x00000020ff4d7424 */ /* 0x000fe200078e00ff */
[----:B------:R-:W-:Y:S01]  /*1c10*/  LOP3.LUT R71, R71, 0x1c0, RZ, 0xc0, !PT ;  /* 0x000001c047477812 */ /* 0x000fe200078ec0ff */
[----:B------:R-:W-:Y:S01]  /*1c20*/  VIADD R76, R42, 0x8 ;  /* 0x000000082a4c7836 */ /* 0x000fe20000000000 */
[----:B------:R-:W-:Y:S01]  /*1c30*/  SHF.R.U32.HI R42, RZ, 0x3, R210 ;  /* 0x00000003ff2a7819 */ /* 0x000fe200000116d2 */
[----:B------:R-:W-:Y:S01]  /*1c40*/  IMAD.SHL.U32 R68, R8, 0x40, RZ ;  /* 0x0000004008447824 */ /* 0x000fe200078e00ff */
[----:B------:R-:W-:Y:S01]  /*1c50*/  SHF.R.U32.HI R74, RZ, 0x3, R71 ;  /* 0x00000003ff4a7819 */ /* 0x000fe20000011647 */
[----:B------:R-:W-:-:S02]  /*1c60*/  IMAD R81, R15, 0x60, RZ ;  /* 0x000000600f517824 */ /* 0x000fc400078e02ff */
[----:B------:R-:W-:Y:S02]  /*1c70*/  IMAD.SHL.U32 R70, R14, 0x40, RZ ;  /* 0x000000400e467824 */ /* 0x000fe400078e00ff */
[----:B------:R-:W-:Y:S02]  /*1c80*/  IMAD.SHL.U32 R73, R56, 0x40, RZ ;  /* 0x0000004038497824 */ /* 0x000fe400078e00ff */
[----:B---3--:R-:W-:Y:S01]  /*1c90*/  IMAD.SHL.U32 R78, R43, 0x2, RZ ;  /* 0x000000022b4e7824 */ /* 0x008fe200078e00ff */
[----:B------:R-:W-:Y:S02]  /*1ca0*/  SHF.R.S32.HI R0, RZ, 0x1f, R29 ;  /* 0x0000001fff007819 */ /* 0x000fe4000001141d */
[----:B------:R-:W-:Y:S01]  /*1cb0*/  SEL R21, R29, RZ, !P0 ;  /* 0x000000ff1d157207 */ /* 0x000fe20004000000 */
[----:B------:R-:W-:Y:S01]  /*1cc0*/  IMAD.WIDE.U32 R28, R19, R56, R16 ;  /* 0x00000038131c7225 */ /* 0x000fe200078e0010 */
[----:B------:R-:W-:-:S03]  /*1cd0*/  SEL R20, R0, RZ, !P0 ;  /* 0x000000ff00147207 */ /* 0x000fc60004000000 */
[----:B------:R-:W-:-:S04]  /*1ce0*/  IMAD.WIDE.U32 R4, R21, UR4, R4 ;  /* 0x0000000415047c25 */ /* 0x000fc8000f8e0004 */
[----:B------:R-:W-:Y:S01]  /*1cf0*/  IMAD R0, R20, UR4, RZ ;  /* 0x0000000414007c24 */ /* 0x000fe2000f8e02ff */
[----:B------:R-:W-:Y:S01]  /*1d00*/  IADD3 R61, P0, R4, R6, RZ ;  /* 0x00000006043d7210 */ /* 0x000fe20007f1e0ff */
[----:B------:R-:W-:Y:S02]  /*1d10*/  IMAD.IADD R29, R35, 0x1, R29 ;  /* 0x00000001231d7824 */ /* 0x000fe400078e021d */
[----:B------:R-:W-:Y:S01]  /*1d20*/  IMAD R3, R21, UR5, R0 ;  /* 0x0000000515037c24 */ /* 0x000fe2000f8e0200 */
[----:B------:R-:W-:Y:S05]  /*1d30*/  @!P6 WARPSYNC.ALL ;  /* 0x000000000000e948 */ /* 0x000fea0003800000 */
[----:B------:R-:W-:Y:S01]  /*1d40*/  ULDC UR4, c[0x0][0x320] ;  /* 0x0000c80000047ab9 */ /* 0x000fe20000000800 */
[----:B------:R-:W-:Y:S01]  /*1d50*/  IMAD R0, R19, R9, R10 ;  /* 0x0000000913007224 */ /* 0x000fe200078e020a */
[----:B------:R-:W-:Y:S01]  /*1d60*/  @!P6 BAR.SYNC.DEFER_BLOCKING 0x9, 0x100 ;  /* 0x024400000000eb1d */ /* 0x000fe20000010000 */
[----:B------:R-:W-:Y:S01]  /*1d70*/  IMAD.IADD R3, R5, 0x1, R3 ;  /* 0x0000000105037824 */ /* 0x000fe200078e0203 */
[----:B------:R-:W-:Y:S01]  /*1d80*/  ISETP.GE.AND P1, PT, R62, UR4, PT ;  /* 0x000000043e007c0c */ /* 0x000fe2000bf26270 */
[----:B-----5:R-:W-:Y:S01]  /*1d90*/  IMAD.WIDE.U32 R36, R38, R56, R28 ;  /* 0x0000003826247225 */ /* 0x020fe200078e001c */
[----:B------:R-:W-:-:S02]  /*1da0*/  ISETP.GE.AND P2, PT, R12, UR4, PT ;  /* 0x000000040c007c0c */ /* 0x000fc4000bf46270 */
[----:B------:R-:W-:Y:S01]  /*1db0*/  SEL R6, RZ, 0xffffffff, P1 ;  /* 0xffffffffff067807 */ /* 0x000fe20000800000 */
[----:B------:R-:W-:Y:S01]  /*1dc0*/  ULDC.64 UR6, c[0x0][0x330] ;  /* 0x0000cc0000067ab9 */ /* 0x000fe20000000a00 */
[----:B------:R-:W-:Y:S01]  /*1dd0*/  IADD3.X R0, R3, R7, R0, P0, !PT ;  /* 0x0000000703007210 */ /* 0x000fe200007fe400 */
[----:B------:R-:W-:Y:S01]  /*1de0*/  IMAD R7, R11, UR6, RZ ;  /* 0x000000060b077c24 */ /* 0x000fe2000f8e02ff */
[----:B------:R-:W-:Y:S01]  /*1df0*/  ISETP.GE.AND P0, PT, R16, UR4, PT ;  /* 0x0000000410007c0c */ /* 0x000fe2000bf06270 */
[----:B------:R-:W-:Y:S01]  /*1e00*/  IMAD.SHL.U32 R11, R6, 0x2, RZ ;  /* 0x00000002060b7824 */ /* 0x000fe200078e00ff */
[----:B------:R-:W-:Y:S01]  /*1e10*/  ISETP.GE.AND P1, PT, R64, UR4, PT ;  /* 0x0000000440007c0c */ /* 0x000fe2000bf26270 */
[C---:B------:R-:W-:Y:S01]  /*1e20*/  IMAD R13, R90.reuse, UR7, R7 ;  /* 0x000000075a0d7c24 */ /* 0x040fe2000f8e0207 */
[----:B------:R-:W-:Y:S01]  /*1e30*/  SEL R10, RZ, 0x1, P0 ;  /* 0x00000001ff0a7807 */ /* 0x000fe20000000000 */
[----:B------:R-:W-:Y:S01]  /*1e40*/  IMAD.WIDE.U32 R6, R90, UR6, R16 ;  /* 0x000000065a067c25 */ /* 0x000fe2000f8e0010 */
[----:B------:R-:W-:-:S02]  /*1e50*/  ISETP.GE.AND P0, PT, R63, UR4, PT ;  /* 0x000000043f007c0c */ /* 0x000fc4000bf06270 */
[----:B------:R-:W-:Y:S01]  /*1e60*/  LOP3.LUT R10, R11, 0x2, R10, 0xe2, !PT ;  /* 0x000000020b0a7812 */ /* 0x000fe200078ee20a */
[----:B------:R-:W-:Y:S01]  /*1e70*/  IMAD.IADD R7, R7, 0x1, R13 ;  /* 0x0000000107077824 */ /* 0x000fe200078e020d */
[----:B------:R-:W-:Y:S02]  /*1e80*/  SEL R11, RZ, 0x4, P0 ;  /* 0x00000004ff0b7807 */ /* 0x000fe40000000000 */
[----:B------:R-:W-:Y:S02]  /*1e90*/  SEL R12, RZ, 0x8, P1 ;  /* 0x00000008ff0c7807 */ /* 0x000fe40000800000 */
[----:B------:R-:W-:Y:S02]  /*1ea0*/  ISETP.GE.AND P0, PT, R65, UR4, PT ;  /* 0x0000000441007c0c */ /* 0x000fe4000bf06270 */
[----:B------:R-:W-:Y:S02]  /*1eb0*/  ISETP.GE.AND P1, PT, R66, UR4, PT ;  /* 0x0000000442007c0c */ /* 0x000fe4000bf26270 */
[----:B------:R-:W-:-:S02]  /*1ec0*/  LOP3.LUT R10, R12, R10, R11, 0xfe, !PT ;  /* 0x0000000a0c0a7212 */ /* 0x000fc400078efe0b */
[----:B------:R-:W-:Y:S02]  /*1ed0*/  SEL R11, RZ, 0x10, P0 ;  /* 0x00000010ff0b7807 */ /* 0x000fe40000000000 */
[----:B------:R-:W-:Y:S02]  /*1ee0*/  SEL R12, RZ, 0x20, P1 ;  /* 0x00000020ff0c7807 */ /* 0x000fe40000800000 */
[----:B------:R-:W-:Y:S01]  /*1ef0*/  ISETP.GE.AND P3, PT, R23, UR4, PT ;  /* 0x0000000417007c0c */ /* 0x000fe2000bf66270 */
[----:B------:R-:W-:Y:S01]  /*1f00*/  ULDC.64 UR4, c[0x0][0x338] ;  /* 0x0000ce0000047ab9 */ /* 0x000fe20000000a00 */
[----:B------:R-:W-:Y:S01]  /*1f10*/  LOP3.LUT R11, R12, R10, R11, 0xfe, !PT ;  /* 0x0000000a0c0b7212 */ /* 0x000fe200078efe0b */
[----:B------:R-:W-:Y:S01]  /*1f20*/  IMAD R12, R20, UR4, RZ ;  /* 0x00000004140c7c24 */ /* 0x000fe2000f8e02ff */
[----:B------:R-:W-:Y:S01]  /*1f30*/  SEL R10, RZ, 0x40, P2 ;  /* 0x00000040ff0a7807 */ /* 0x000fe20001000000 */
[C---:B------:R-:W-:Y:S01]  /*1f40*/  IMAD.WIDE.U32 R6, R21.reuse, UR4, R6 ;  /* 0x0000000415067c25 */ /* 0x040fe2000f8e0006 */
[----:B------:R-:W-:Y:S01]  /*1f50*/  ISETP.GE.AND P0, PT, R16, R43, PT ;  /* 0x0000002b1000720c */ /* 0x000fe20003f06270 */
[----:B------:R-:W-:Y:S01]  /*1f60*/  ULDC UR4, c[0x0][0x2f4] ;  /* 0x0000bd0000047ab9 */ /* 0x000fe20000000800 */
[----:B------:R-:W-:Y:S01]  /*1f70*/  SHF.R.S32.HI R23, RZ, 0x1f, R22 ;  /* 0x0000001fff177819 */ /* 0x000fe20000011416 */
[----:B------:R-:W-:Y:S01]  /*1f80*/  IMAD R41, R21, UR5, R12 ;  /* 0x0000000515297c24 */ /* 0x000fe2000f8e020c */
[----:B------:R-:W-:Y:S01]  /*1f90*/  LOP3.LUT R96, R11, R10, RZ, 0xfc, !PT ;  /* 0x0000000a0b607212 */ /* 0x000fe200078efcff */
[-C--:B------:R-:W-:Y:S01]  /*1fa0*/  IMAD R10, R225, R14.reuse, RZ ;  /* 0x0000000ee10a7224 */ /* 0x080fe200078e02ff */
[----:B------:R-:W-:Y:S01]  /*1fb0*/  SEL R33, R43, RZ, P0 ;  /* 0x000000ff2b217207 */ /* 0x000fe20000000000 */
[----:B------:R-:W-:Y:S01]  /*1fc0*/  IMAD.WIDE.U32 R12, R19, R14, R22 ;  /* 0x0000000e130c7225 */ /* 0x000fe200078e0016 */
[----:B------:R-:W-:-:S02]  /*1fd0*/  LOP3.LUT R29, R71, 0x18, R16, 0xf8, !PT ;  /* 0x00000018471d7812 */ /* 0x000fc400078ef810 */
[----:B------:R-:W-:Y:S01]  /*1fe0*/  LOP3.LUT P1, RZ, R227, 0x4, RZ, 0xc0, !PT ;  /* 0x00000004e3ff7812 */ /* 0x000fe2000782c0ff */
[----:B------:R-:W-:Y:S01]  /*1ff0*/  IMAD R31, R19, R15, R10 ;  /* 0x0000000f131f7224 */ /* 0x000fe200078e020a */
[----:B------:R-:W-:Y:S01]  /*2000*/  LOP3.LUT R28, R29, R74, RZ, 0x3c, !PT ;  /* 0x0000004a1d1c7212 */ /* 0x000fe200078e3cff */
[C---:B------:R-:W-:Y:S01]  /*2010*/  IMAD.WIDE.U32 R20, R19.reuse, R14, R16 ;  /* 0x0000000e13147225 */ /* 0x040fe200078e0010 */
[----:B------:R-:W-:Y:S02]  /*2020*/  IADD3 R58, P2, R19, R58, RZ ;  /* 0x0000003a133a7210 */ /* 0x000fe40007f5e0ff */
[----:B------:R-:W-:Y:S01]  /*2030*/  SEL R77, R77, 0xffffffe0, !P1 ;  /* 0xffffffe04d4d7807 */ /* 0x000fe20004800000 */
[----:B------:R-:W-:Y:S01]  /*2040*/  IMAD.WIDE.U32 R10, R19, R56, R22 ;  /* 0x00000038130a7225 */ /* 0x000fe200078e0016 */
[----:B------:R-:W-:Y:S02]  /*2050*/  SEL R95, RZ, 0xffffff80, P3 ;  /* 0xffffff80ff5f7807 */ /* 0x000fe40001800000 */
[C---:B------:R-:W-:Y:S01]  /*2060*/  ISETP.GE.AND P1, PT, R16.reuse, UR4, PT ;  /* 0x0000000410007c0c */ /* 0x040fe2000bf26270 */
[----:B------:R-:W-:Y:S01]  /*2070*/  IMAD.IADD R33, R16, 0x1, R33 ;  /* 0x0000000110217824 */ /* 0x000fe200078e0221 */
[C---:B------:R-:W-:Y:S01]  /*2080*/  LOP3.LUT R95, R96.reuse, 0x80, R95, 0xc8, !PT ;  /* 0x00000080605f7812 */ /* 0x040fe200078ec85f */
[----:B------:R-:W-:Y:S01]  /*2090*/  IMAD.IADD R13, R13, 0x1, R31 ;  /* 0x000000010d0d7824 */ /* 0x000fe200078e021f */
[----:B------:R-:W-:Y:S01]  /*20a0*/  LOP3.LUT R96, R96, 0x40, RZ, 0xc0, !PT ;  /* 0x0000004060607812 */ /* 0x000fe200078ec0ff */
[----:B------:R-:W-:Y:S01]  /*20b0*/  IMAD.IADD R31, R31, 0x1, R21 ;  /* 0x000000011f1f7824 */ /* 0x000fe200078e0215 */
[----:B------:R-:W-:Y:S01]  /*20c0*/  SHF.R.S32.HI R32, RZ, 0x1f, R33 ;  /* 0x0000001fff207819 */ /* 0x000fe20000011421 */
[----:B------:R-:W-:Y:S01]  /*20d0*/  IMAD.IADD R21, R11, 0x1, R35 ;  /* 0x000000010b157824 */ /* 0x000fe200078e0223 */
[----:B------:R-:W-:Y:S01]  /*20e0*/  SHF.R.S32.HI R11, RZ, 0x1f, R38 ;  /* 0x0000001fff0b7819 */ /* 0x000fe20000011426 */
[----:B------:R-:W-:Y:S01]  /*20f0*/  IMAD.MOV.U32 R30, RZ, RZ, R20 ;  /* 0x000000ffff1e7224 */ /* 0x000fe200078e0014 */
[----:B------:R-:W-:Y:S01]  /*2100*/  LEA.HI R32, R32, R33, RZ, 0x3 ;  /* 0x0000002120207211 */ /* 0x000fe200078f18ff */
[----:B------:R-:W-:-:S02]  /*2110*/  IMAD.MOV.U32 R20, RZ, RZ, R10 ;  /* 0x000000ffff147224 */ /* 0x000fc400078e000a */
[----:B------:R-:W-:Y:S01]  /*2120*/  IMAD R10, R11, R14, RZ ;  /* 0x0000000e0b0a7224 */ /* 0x000fe200078e02ff */
[----:B------:R-:W-:Y:S01]  /*2130*/  LOP3.LUT R29, R71, 0x38, R32, 0xf8, !PT ;  /* 0x00000038471d7812 */ /* 0x000fe200078ef820 */
[----:B------:R-:W-:Y:S01]  /*2140*/  IMAD R79, R211, 0x200, R28 ;  /* 0x00000200d34f7824 */ /* 0x000fe200078e021c */
[----:B------:R-:W-:Y:S01]  /*2150*/  LOP3.LUT R28, R210, 0x38, R32, 0xf8, !PT ;  /* 0x00000038d21c7812 */ /* 0x000fe200078ef820 */
[----:B------:R-:W-:Y:S01]  /*2160*/  IMAD R34, R11, R56, RZ ;  /* 0x000000380b227224 */ /* 0x000fe200078e02ff */
[----:B------:R-:W-:Y:S01]  /*2170*/  LOP3.LUT R92, R29, R74, RZ, 0x3c, !PT ;  /* 0x0000004a1d5c7212 */ /* 0x000fe200078e3cff */
[----:B------:R-:W-:Y:S01]  /*2180*/  IMAD R85, R38, R15, R10 ;  /* 0x0000000f26557224 */ /* 0x000fe200078e020a */
[----:B------:R-:W-:Y:S01]  /*2190*/  LOP3.LUT R93, R28, R42, RZ, 0x3c, !PT ;  /* 0x0000002a1c5d7212 */ /* 0x000fe200078e3cff */
[-C--:B------:R-:W-:Y:S01]  /*21a0*/  IMAD.WIDE.U32 R10, R38, R14.reuse, R12 ;  /* 0x0000000e260a7225 */ /* 0x080fe200078e000c */
[----:B------:R-:W-:Y:S02]  /*21b0*/  LOP3.LUT R90, R32, 0xfffffff8, RZ, 0xc0, !PT ;  /* 0xfffffff8205a7812 */ /* 0x000fe400078ec0ff */
[----:B------:R-:W-:Y:S01]  /*21c0*/  SHF.R.S32.HI R88, RZ, 0x3, R32 ;  /* 0x00000003ff587819 */ /* 0x000fe20000011420 */
[----:B------:R-:W-:Y:S01]  /*21d0*/  IMAD.WIDE.U32 R12, R38, R14, R30 ;  /* 0x0000000e260c7225 */ /* 0x000fe200078e001e */
[----:B------:R-:W-:-:S03]  /*21e0*/  SHF.R.S32.HI R91, RZ, 0x1f, R90 ;  /* 0x0000001fff5b7819 */ /* 0x000fc6000001145a */
[----:B------:R-:W-:Y:S02]  /*21f0*/  IMAD R33, R9, 0x60, RZ ;  /* 0x0000006009217824 */ /* 0x000fe400078e02ff */
[C---:B------:R-:W-:Y:S02]  /*2200*/  IMAD R87, R38.reuse, R57, R34 ;  /* 0x0000003926577224 */ /* 0x040fe400078e0222 */
[----:B------:R-:W-:Y:S02]  /*2210*/  IMAD R31, R57, 0x60, RZ ;  /* 0x00000060391f7824 */ /* 0x000fe400078e02ff */
[----:B------:R-:W-:-:S04]  /*2220*/  IMAD.WIDE.U32 R20, R38, R56, R20 ;  /* 0x0000003826147225 */ /* 0x000fc800078e0014 */
[----:B------:R-:W-:-:S04]  /*2230*/  IMAD.WIDE.U32 R8, R8, 0x60, RZ ;  /* 0x0000006008087825 */ /* 0x000fc800078e00ff */
[----:B------:R-:W-:-:S04]  /*2240*/  IMAD.WIDE.U32 R14, R14, 0x60, RZ ;  /* 0x000000600e0e7825 */ /* 0x000fc800078e00ff */
[----:B------:R-:W-:-:S04]  /*2250*/  IMAD.WIDE.U32 R56, R56, 0x60, RZ ;  /* 0x0000006038387825 */ /* 0x000fc800078e00ff */
[----:B------:R-:W-:Y:S01]  /*2260*/  IMAD.X R59, R225, 0x1, R40, P2 ;  /* 0x00000001e13b7824 */ /* 0x000fe200010e0628 */
[----:B------:R-:W-:Y:S01]  /*2270*/  ISETP.GE.AND P2, PT, R62, UR4, PT ;  /* 0x000000043e007c0c */ /* 0x000fe2000bf46270 */
[----:B------:R-:W-:Y:S02]  /*2280*/  IMAD.IADD R84, R11, 0x1, R85 ;  /* 0x000000010b547824 */ /* 0x000fe400078e0255 */
[----:B------:R-:W-:Y:S02]  /*2290*/  IMAD.IADD R86, R21, 0x1, R87 ;  /* 0x0000000115567824 */ /* 0x000fe400078e0257 */
[----:B------:R-:W-:Y:S02]  /*22a0*/  IMAD.IADD R80, R9, 0x1, R33 ;  /* 0x0000000109507824 */ /* 0x000fe400078e0221 */
[----:B------:R-:W-:Y:S02]  /*22b0*/  IMAD.IADD R81, R15, 0x1, R81 ;  /* 0x000000010f517824 */ /* 0x000fe400078e0251 */
[----:B------:R-:W-:-:S02]  /*22c0*/  IMAD.IADD R82, R57, 0x1, R31 ;  /* 0x0000000139527824 */ /* 0x000fc400078e021f */
[----:B------:R-:W-:Y:S02]  /*22d0*/  IMAD.IADD R83, R77, 0x1, R79 ;  /* 0x000000014d537824 */ /* 0x000fe400078e024f */
[----:B------:R-:W-:Y:S02]  /*22e0*/  IMAD.IADD R85, R85, 0x1, R13 ;  /* 0x0000000155557824 */ /* 0x000fe400078e020d */
[----:B------:R-:W-:Y:S02]  /*22f0*/  IMAD.IADD R87, R87, 0x1, R37 ;  /* 0x0000000157577824 */ /* 0x000fe400078e0225 */
[----:B------:R-:W-:Y:S02]  /*2300*/  IMAD R92, R211, 0x200, R92 ;  /* 0x00000200d35c7824 */ /* 0x000fe400078e025c */
[----:B------:R-:W-:Y:S02]  /*2310*/  IMAD.IADD R93, R212, 0x1, R93 ;  /* 0x00000001d45d7824 */ /* 0x000fe400078e025d */
[----:B------:R-:W-:-:S07]  /*2320*/  IMAD.IADD R94, R7, 0x1, R41 ;  /* 0x00000001075e7824 */ /* 0x000fce00078e0229 */
.L_x_675:
[----:B------:R-:W0:Y:S01]  /*2330*/  LDC.64 R100, c[0x0][0x2e8] ;  /* 0x0000ba00ff647b82 */ /* 0x000e220000000a00 */
[----:B------:R-:W-:Y:S01]  /*2340*/  VIADD R45, R26, 0xffffffff ;  /* 0xffffffff1a2d7836 */ /* 0x000fe20000000000 */
[----:B------:R-:W-:Y:S05]  /*2350*/  YIELD ;  /* 0x0000000000007946 */ /* 0x000fea0003800000 */
[----:B------:R-:W-:Y:S01]  /*2360*/  SHF.R.S32.HI R35, RZ, 0x1f, R45 ;  /* 0x0000001fff237819 */ /* 0x000fe2000001142d */
[----:B------:R-:W1:Y:S01]  /*2370*/  LDC R105, c[0x0][0x3f4] ;  /* 0x0000fd00ff697b82 */ /* 0x000e620000000800 */
[-C--:B------:R-:W-:Y:S01]  /*2380*/  IMAD R29, R80, R45.reuse, RZ ;  /* 0x0000002d501d7224 */ /* 0x080fe200078e02ff */
[----:B------:R-:W-:Y:S01]  /*2390*/  BSSY B0, `(.L_x_628) ;  /* 0x00002ce000007945 */ /* 0x000fe20003800000 */
[----:B------:R-:W-:-:S04]  /*23a0*/  IMAD.WIDE.U32 R102, R8, R45, RZ ;  /* 0x0000002d08667225 */ /* 0x000fc800078e00ff */
[----:B------:R-:W-:Y:S01]  /*23b0*/  IMAD R31, R35, R8, R29 ;  /* 0x00000008231f7224 */ /* 0x000fe200078e021d */
[CC--:B------:R-:W-:Y:S01]  /*23c0*/  IADD3 R26, P3, P4, R61.reuse, R102.reuse, R68 ;  /* 0x000000663d1a7210 */ /* 0x0c0fe20007c7e044 */
[C---:B------:R-:W-:Y:S01]  /*23d0*/  IMAD R106, R2.reuse, 0x1800, R79 ;  /* 0x00001800026a7824 */ /* 0x040fe200078e024f */
[----:B------:R-:W-:Y:S01]  /*23e0*/  IADD3 R29, P5, R61, R102, RZ ;  /* 0x000000663d1d7210 */ /* 0x000fe20007fbe0ff */
[----:B------:R-:W-:Y:S02]  /*23f0*/  IMAD.IADD R107, R103, 0x1, R31 ;  /* 0x00000001676b7824 */ /* 0x000fe400078e021f */
[----:B------:R-:W-:Y:S02]  /*2400*/  IMAD R104, R2, 0x1800, R83 ;  /* 0x0000180002687824 */ /* 0x000fe400078e0253 */
[----:B------:R-:W-:Y:S01]  /*2410*/  IMAD.X R30, R107, 0x1, R0, P5 ;  /* 0x000000016b1e7824 */ /* 0x000fe200028e0600 */
[----:B------:R-:W-:Y:S01]  /*2420*/  IADD3.X R28, R0, R107, R67, P3, P4 ;  /* 0x0000006b001c7210 */ /* 0x000fe20001fe8443 */
[--C-:B------:R-:W-:Y:S01]  /*2430*/  IMAD R106, R106, 0x2, R25.reuse ;  /* 0x000000026a6a7824 */ /* 0x100fe200078e0219 */
[-C--:B0-----:R-:W-:Y:S01]  /*2440*/  LEA R40, P3, R26, R100.reuse, 0x1 ;  /* 0x000000641a287211 */ /* 0x081fe200078608ff */
[----:B------:R-:W-:Y:S01]  /*2450*/  IMAD R104, R104, 0x2, R25 ;  /* 0x0000000268687824 */ /* 0x000fe200078e0219 */
[----:B------:R-:W-:-:S02]  /*2460*/  LEA R42, P5, R29, R100, 0x1 ;  /* 0x000000641d2a7211 */ /* 0x000fc400078a08ff */
[----:B------:R-:W-:Y:S01]  /*2470*/  LEA.HI.X R41, R26, R101, R28, 0x1, P3 ;  /* 0x000000651a297211 */ /* 0x000fe200018f0c1c */
[----:B------:R-:W-:Y:S01]  /*2480*/  IMAD.MOV.U32 R26, RZ, RZ, R45 ;  /* 0x000000ffff1a7224 */ /* 0x000fe200078e002d */
[----:B-1----:R-:W-:Y:S02]  /*2490*/  ISETP.GE.AND P3, PT, R105, 0x1, PT ;  /* 0x000000016900780c */ /* 0x002fe40003f66270 */
[----:B------:R-:W-:Y:S02]  /*24a0*/  ISETP.GT.AND P4, PT, R45, R27, PT ;  /* 0x0000001b2d00720c */ /* 0x000fe40003f84270 */
[----:B------:R-:W-:Y:S02]  /*24b0*/  LEA.HI.X R43, R29, R101, R30, 0x1, P5 ;  /* 0x000000651d2b7211 */ /* 0x000fe400028f0c1e */
[----:B------:R-:W-:-:S07]  /*24c0*/  P2R R98, PR, RZ, 0x10 ;  /* 0x00000010ff627803 */ /* 0x000fce0000000000 */
[----:B----4-:R-:W-:Y:S05]  /*24d0*/  @!P3 BRA `(.L_x_629) ;  /* 0x000000280080b947 */ /* 0x010fea0003800000 */
[----:B------:R-:W-:Y:S01]  /*24e0*/  ULDC.U8 UR4, c[0x0][0x410] ;  /* 0x0001040000047ab9 */ /* 0x000fe20000000000 */
[-C--:B------:R-:W-:Y:S01]  /*24f0*/  IMAD R29, R82, R45.reuse, RZ ;  /* 0x0000002d521d7224 */ /* 0x080fe200078e02ff */
[----:B------:R-:W-:Y:S01]  /*2500*/  ISETP.NE.AND P3, PT, RZ, UR4, PT ;  /* 0x00000004ff007c0c */ /* 0x000fe2000bf65270 */
[-C--:B------:R-:W-:Y:S02]  /*2510*/  IMAD R31, R81, R45.reuse, RZ ;  /* 0x0000002d511f7224 */ /* 0x080fe400078e02ff */
[C---:B------:R-:W-:Y:S02]  /*2520*/  IMAD R33, R35.reuse, R56, R29 ;  /* 0x0000003823217224 */ /* 0x040fe400078e021d */
[----:B------:R-:W-:Y:S02]  /*2530*/  IMAD R35, R35, R14, R31 ;  /* 0x0000000e23237224 */ /* 0x000fe400078e021f */
[----:B------:R-:W-:Y:S02]  /*2540*/  IMAD R99, R26, -0x60, R60 ;  /* 0xffffffa01a637824 */ /* 0x000fe400078e023c */
[----:B------:R-:W-:-:S03]  /*2550*/  IMAD.WIDE.U32 R28, R56, R45, RZ ;  /* 0x0000002d381c7225 */ /* 0x000fc600078e00ff */
[----:B------:R-:W-:Y:S01]  /*2560*/  VIMNMX R99, R99, 0x60, PT ;  /* 0x0000006063637848 */ /* 0x000fe20003fe0100 */
[----:B------:R-:W-:-:S04]  /*2570*/  IMAD.WIDE.U32 R30, R14, R45, RZ ;  /* 0x0000002d0e1e7225 */ /* 0x000fc800078e00ff */
[----:B------:R-:W-:Y:S02]  /*2580*/  IMAD.IADD R97, R29, 0x1, R33 ;  /* 0x000000011d617824 */ /* 0x000fe400078e0221 */
[----:B------:R-:W-:Y:S01]  /*2590*/  IMAD.IADD R108, R31, 0x1, R35 ;  /* 0x000000011f6c7824 */ /* 0x000fe200078e0223 */
[----:B------:R-:W-:Y:S06]  /*25a0*/  @!P3 BRA `(.L_x_630) ;  /* 0x0000001000f8b947 */ /* 0x000fec0003800000 */
[----:B------:R-:W-:Y:S01]  /*25b0*/  ISETP.GE.AND P4, PT, R19, R99, PT ;  /* 0x000000631300720c */ /* 0x000fe20003f86270 */
[----:B------:R-:W-:Y:S01]  /*25c0*/  BSSY B1, `(.L_x_631) ;  /* 0x000001b000017945 */ /* 0x000fe20003800000 */
[----:B------:R-:W-:Y:S02]  /*25d0*/  CS2R R34, SRZ ;  /* 0x0000000000227805 */ /* 0x000fe4000001ff00 */
[----:B------:R-:W-:Y:S02]  /*25e0*/  CS2R R50, SRZ ;  /* 0x0000000000327805 */ /* 0x000fe4000001ff00 */
[----:B------:R-:W-:Y:S02]  /*25f0*/  CS2R R52, SRZ ;  /* 0x0000000000347805 */ /* 0x000fe4000001ff00 */
[----:B------:R-:W-:Y:S02]  /*2600*/  CS2R R48, SRZ ;  /* 0x0000000000307805 */ /* 0x000fe4000001ff00 */
[----:B------:R-:W-:-:S03]  /*2610*/  CS2R R54, SRZ ;  /* 0x0000000000367805 */ /* 0x000fc6000001ff00 */
[----:B------:R-:W-:Y:S05]  /*2620*/  @P4 BRA `(.L_x_632) ;  /* 0x0000000000504947 */ /* 0x000fea0003800000 */
[----:B------:R-:W-:Y:S01]  /*2630*/  IADD3 R33, P3, R20, R28, RZ ;  /* 0x0000001c14217210 */ /* 0x000fe20007f7e0ff */
[----:B------:R-:W-:Y:S01]  /*2640*/  ULDC.64 UR4, c[0x0][0x3e8] ;  /* 0x0000fa0000047ab9 */ /* 0x000fe20000000a00 */
[----:B------:R-:W-:Y:S02]  /*2650*/  CS2R R52, SRZ ;  /* 0x0000000000347805 */ /* 0x000fe4000001ff00 */
[----:B------:R-:W-:Y:S01]  /*2660*/  CS2R R54, SRZ ;  /* 0x0000000000367805 */ /* 0x000fe2000001ff00 */
[----:B------:R-:W-:Y:S01]  /*2670*/  IMAD.X R44, R97, 0x1, R86, P3 ;  /* 0x00000001612c7824 */ /* 0x000fe200018e0656 */
[----:B------:R-:W-:-:S04]  /*2680*/  LEA R32, P3, R33, UR4, 0x1 ;  /* 0x0000000421207c11 */ /* 0x000fc8000f8608ff */
[----:B------:R-:W-:Y:S01]  /*2690*/  LEA.HI.X R33, R33, UR5, R44, 0x1, P3 ;  /* 0x0000000521217c11 */ /* 0x000fe200098f0c2c */
[----:B------:R-:W-:Y:S01]  /*26a0*/  ULDC.64 UR4, c[0x0][0x400] ;  /* 0x0001000000047ab9 */ /* 0x000fe20000000a00 */
[----:B------:R-:W-:-:S05]  /*26b0*/  IADD3 R45, P3, R10, R30, RZ ;  /* 0x0000001e0a2d7210 */ /* 0x000fca0007f7e0ff */
[----:B------:R-:W-:Y:S01]  /*26c0*/  IMAD.X R46, R108, 0x1, R84, P3 ;  /* 0x000000016c2e7824 */ /* 0x000fe200018e0654 */
[----:B------:R-:W-:-:S04]  /*26d0*/  LEA R44, P3, R45, UR4, 0x1 ;  /* 0x000000042d2c7c11 */ /* 0x000fc8000f8608ff */
[----:B------:R-:W-:Y:S02]  /*26e0*/  LEA.HI.X R45, R45, UR5, R46, 0x1, P3 ;  /* 0x000000052d2d7c11 */ /* 0x000fe400098f0c2e */
[----:B------:R-:W-:Y:S02]  /*26f0*/  ISETP.GE.AND P3, PT, R22, R105, PT ;  /* 0x000000691600720c */ /* 0x000fe40003f66270 */
[----:B------:R-:W-:Y:S02]  /*2700*/  CS2R R50, SRZ ;  /* 0x0000000000327805 */ /* 0x000fe4000001ff00 */
[----:B------:R-:W-:-:S09]  /*2710*/  CS2R R48, SRZ ;  /* 0x0000000000307805 */ /* 0x000fd2000001ff00 */
[----:B------:R0:W5:Y:S04]  /*2720*/  @!P3 LDG.E.64 R52, desc[UR40][R32.64] ;  /* 0x000000282034b981 */ /* 0x000168000c1e1b00 */
[----:B------:R0:W5:Y:S01]  /*2730*/  @!P3 LDG.E.64 R54, desc[UR40][R44.64] ;  /* 0x000000282c36b981 */ /* 0x000162000c1e1b00 */
[----:B------:R-:W-:-:S13]  /*2740*/  ISETP.GE.AND P3, PT, R202, R105, PT ;  /* 0x00000069ca00720c */ /* 0x000fda0003f66270 */
[----:B------:R0:W5:Y:S04]  /*2750*/  @!P3 LDG.E.64 R50, desc[UR40][R32.64+0x20] ;  /* 0x000020282032b981 */ /* 0x000168000c1e1b00 */
[----:B------:R0:W5:Y:S02]  /*2760*/  @!P3 LDG.E.64 R48, desc[UR40][R44.64+0x20] ;  /* 0x000020282c30b981 */ /* 0x000164000c1e1b00 */
.L_x_632:
[----:B------:R-:W-:Y:S05]  /*2770*/  BSYNC B1 ;  /* 0x0000000000017941 */ /* 0x000fea0003800000 */
.L_x_631:
[----:B------:R-:W-:Y:S01]  /*2780*/  ISETP.GE.AND P5, PT, R222, R99, PT ;  /* 0x00000063de00720c */ /* 0x000fe20003fa6270 */
[----:B------:R-:W-:Y:S01]  /*2790*/  BSSY B1, `(.L_x_633) ;  /* 0x000001b000017945 */ /* 0x000fe20003800000 */
[----:B0-----:R-:W-:Y:S02]  /*27a0*/  CS2R R44, SRZ ;  /* 0x00000000002c7805 */ /* 0x001fe4000001ff00 */
[----:B------:R-:W-:Y:S01]  /*27b0*/  CS2R R32, SRZ ;  /* 0x0000000000207805 */ /* 0x000fe2000001ff00 */
[----:B-----5:R-:W-:Y:S01]  /*27c0*/  IMAD.MOV.U32 R100, RZ, RZ, R50 ;  /* 0x000000ffff647224 */ /* 0x020fe200078e0032 */
[----:B------:R-:W-:Y:S01]  /*27d0*/  CS2R R46, SRZ ;  /* 0x00000000002e7805 */ /* 0x000fe2000001ff00 */
[----:B------:R-:W-:-:S06]  /*27e0*/  IMAD.MOV.U32 R101, RZ, RZ, R51 ;  /* 0x000000ffff657224 */ /* 0x000fcc00078e0033 */
[----:B------:R-:W-:Y:S05]  /*27f0*/  @P5 BRA `(.L_x_634) ;  /* 0x0000000000505947 */ /* 0x000fea0003800000 */
[----:B------:R-:W-:Y:S01]  /*2800*/  IADD3 R29, P3, P6, R20, R28, R73 ;  /* 0x0000001c141d7210 */ /* 0x000fe20007e7e049 */
[----:B------:R-:W-:Y:S01]  /*2810*/  ULDC.64 UR4, c[0x0][0x3e8] ;  /* 0x0000fa0000047ab9 */ /* 0x000fe20000000a00 */
[----:B------:R-:W-:Y:S02]  /*2820*/  CS2R R44, SRZ ;  /* 0x00000000002c7805 */ /* 0x000fe4000001ff00 */
[----:B------:R-:W-:Y:S02]  /*2830*/  CS2R R46, SRZ ;  /* 0x00000000002e7805 */ /* 0x000fe4000001ff00 */
[----:B------:R-:W-:Y:S02]  /*2840*/  IADD3.X R34, R86, R97, R72, P3, P6 ;  /* 0x0000006156227210 */ /* 0x000fe40001fec448 */
[----:B------:R-:W-:-:S04]  /*2850*/  IADD3 R31, P3, P6, R10, R30, R70 ;  /* 0x0000001e0a1f7210 */ /* 0x000fc80007e7e046 */
[----:B------:R-:W-:Y:S02]  /*2860*/  IADD3.X R32, R84, R108, R69, P3, P6 ;  /* 0x0000006c54207210 */ /* 0x000fe40001fec445 */
[----:B------:R-:W-:-:S04]  /*2870*/  LEA R28, P3, R29, UR4, 0x1 ;  /* 0x000000041d1c7c11 */ /* 0x000fc8000f8608ff */
[----:B------:R-:W-:Y:S01]  /*2880*/  LEA.HI.X R29, R29, UR5, R34, 0x1, P3 ;  /* 0x000000051d1d7c11 */ /* 0x000fe200098f0c22 */
[----:B------:R-:W-:Y:S02]  /*2890*/  ULDC.64 UR4, c[0x0][0x400] ;  /* 0x0001000000047ab9 */ /* 0x000fe40000000a00 */
        /* <DEDUP_REMOVED lines=10> */
.L_x_634:
[----:B------:R-:W-:Y:S05]  /*2940*/  BSYNC B1 ;  /* 0x0000000000017941 */ /* 0x000fea0003800000 */
.L_x_633:
[----:B0-----:R-:W-:Y:S01]  /*2950*/  IMAD.MOV.U32 R28, RZ, RZ, R52 ;  /* 0x000000ffff1c7224 */ /* 0x001fe200078e0034 */
[----:B------:R-:W-:Y:S01]  /*2960*/  ISETP.NE.AND P3, PT, R203, 0x3, PT ;  /* 0x00000003cb00780c */ /* 0x000fe20003f65270 */
[----:B------:R-:W-:Y:S01]  /*2970*/  IMAD.MOV.U32 R29, RZ, RZ, R53 ;  /* 0x000000ffff1d7224 */ /* 0x000fe200078e0035 */
[----:B------:R-:W-:Y:S01]  /*2980*/  PRMT R100, R100, 0x5410, R100 ;  /* 0x0000541064647816 */ /* 0x000fe20000000064 */
        /* <DEDUP_REMOVED lines=8> */
[----:B-----5:R-:W-:Y:S01]  /*2a10*/  IMAD.MOV.U32 R28, RZ, RZ, R34 ;  /* 0x000000ffff1c7224 */ /* 0x020fe200078e0022 */
        /* <DEDUP_REMOVED lines=14> */
[----:B------:R-:W-:-:S02]  /*2b00*/  PRMT R102, R28, 0x7610, R102 ;  /* 0x000076101c667816 */ /* 0x000fc40000000066 */
[----:B------:R-:W-:Y:S02]  /*2b10*/  PRMT R103, R29, 0x7610, R103 ;  /* 0x000076101d677816 */ /* 0x000fe40000000067 */
[----:B------:R-:W-:Y:S02]  /*2b20*/  PRMT R109, R30, 0x7610, R109 ;  /* 0x000076101e6d7816 */ /* 0x000fe4000000006d */
[----:B------:R-:W-:Y:S01]  /*2b30*/  PRMT R107, R31, 0x7610, R107 ;  /* 0x000076101f6b7816 */ /* 0x000fe2000000006b */
[----:B------:R-:W-:Y:S06]  /*2b40*/  @!P3 BRA `(.L_x_635) ;  /* 0x000000000004b947 */ /* 0x000fec0003800000 */
[----:B------:R-:W-:Y:S01]  /*2b50*/  BPT.TRAP 0x1 ;  /* 0x000000040000795c */ /* 0x000fe20000300000 */
.L_x_635:
[----:B------:R-:W-:Y:S01]  /*2b60*/  IMAD R97, R2, 0x8, R18 ;  /* 0x0000000802617824 */ /* 0x000fe200078e0212 */
[----:B------:R-:W-:Y:S01]  /*2b70*/  SHF.L.U32 R108, R201, 0x1f, RZ ;  /* 0x0000001fc96c7819 */ /* 0x000fe200000006ff */
[----:B------:R-:W-:Y:S03]  /*2b80*/  BSSY B1, `(.L_x_636) ;  /* 0x0000003000017945 */ /* 0x000fe60003800000 */
[----:B------:R-:W0:Y:S02]  /*2b90*/  SYNCS.PHASECHK.TRANS64.TRYWAIT P6, [R97+URZ+0x22890], R108 ;  /* 0x0228906c610075a7 */ /* 0x000e2400080c017f */
[----:B0-----:R-:W-:Y:S05]  /*2ba0*/  @!P6 BRA `(.L_x_637) ;  /* 0x0000013c00a0e947 */ /* 0x001fea0003800000 */
.L_x_913:
[----:B------:R-:W-:Y:S05]  /*2bb0*/  BSYNC B1 ;  /* 0x0000000000017941 */ /* 0x000fea0003800000 */
.L_x_636:
[----:B------:R-:W-:Y:S04]  /*2bc0*/  BSSY B1, `(.L_x_638) ;  /* 0x000006e000017945 */ /* 0x000fe80003800000 */
[----:B------:R-:W-:Y:S05]  /*2bd0*/  @P4 BRA `(.L_x_639) ;  /* 0x0000000400b04947 */ /* 0x000fea0003800000 */
[----:B------:R-:W-:Y:S04]  /*2be0*/  BSSY B2, `(.L_x_640) ;  /* 0x0000036000027945 */ /* 0x000fe80003800000 */
[----:B------:R-:W-:Y:S05]  /*2bf0*/  @P1 BRA `(.L_x_641) ;  /* 0x0000000000d01947 */ /* 0x000fea0003800000 */
[----:B------:R1:W2:Y:S01]  /*2c00*/  LDS.128 R28, [R106] ;  /* 0x000000006a1c7984 */ /* 0x0002a20000000c00 */
[----:B------:R-:W-:Y:S01]  /*2c10*/  ISETP.GE.AND P4, PT, R22, R105, PT ;  /* 0x000000691600720c */ /* 0x000fe20003f86270 */
[----:B------:R-:W-:-:S12]  /*2c20*/  BSSY B3, `(.L_x_642) ;  /* 0x0000030000037945 */ /* 0x000fd80003800000 */
[----:B-1----:R-:W-:Y:S05]  /*2c30*/  @P4 BRA `(.L_x_643) ;  /* 0x0000000000b84947 */ /* 0x002fea0003800000 */
[----:B------:R-:W-:Y:S01]  /*2c40*/  SHF.R.U64 R112, R52, 0x10, R53 ;  /* 0x0000001034707819 */ /* 0x000fe20000001235 */
[----:B--2---:R-:W-:Y:S01]  /*2c50*/  IMAD.U32 R52, R30, 0x10000, RZ ;  /* 0x000100001e347824 */ /* 0x004fe200078e00ff */
[--C-:B------:R-:W-:Y:S01]  /*2c60*/  SHF.R.U64 R116, R54, 0x10, R55.reuse ;  /* 0x0000001036747819 */ /* 0x100fe20000001237 */
[----:B------:R-:W-:Y:S01]  /*2c70*/  IMAD.U32 R54, R31, 0x10000, RZ ;  /* 0x000100001f367824 */ /* 0x000fe200078e00ff */
[----:B------:R-:W-:Y:S02]  /*2c80*/  SHF.R.U32.HI R118, RZ, 0x10, R55 ;  /* 0x00000010ff767819 */ /* 0x000fe40000011637 */
[----:B------:R-:W-:Y:S02]  /*2c90*/  SHF.R.U32.HI R114, RZ, 0x10, R53 ;  /* 0x00000010ff727819 */ /* 0x000fe40000011635 */
[----:B------:R-:W-:Y:S02]  /*2ca0*/  PRMT R112, R102, 0x5432, R112 ;  /* 0x0000543266707816 */ /* 0x000fe40000000070 */
[----:B------:R-:W-:-:S02]  /*2cb0*/  PRMT R116, R110, 0x5432, R116 ;  /* 0x000054326e747816 */ /* 0x000fc40000000074 */
[----:B------:R-:W-:Y:S02]  /*2cc0*/  PRMT R118, R111, 0x5432, R118 ;  /* 0x000054326f767816 */ /* 0x000fe40000000076 */
[----:B------:R-:W-:Y:S02]  /*2cd0*/  PRMT R114, R103, 0x5432, R114 ;  /* 0x0000543267727816 */ /* 0x000fe40000000072 */
[----:B------:R-:W-:Y:S01]  /*2ce0*/  LOP3.LUT R55, R31, 0xffff0000, RZ, 0xc0, !PT ;  /* 0xffff00001f377812 */ /* 0x000fe200078ec0ff */
[----:B------:R-:W-:Y:S01]  /*2cf0*/  IMAD.U32 R119, R118, 0x10000, RZ ;  /* 0x0001000076777824 */ /* 0x000fe200078e00ff */
[----:B------:R-:W-:Y:S01]  /*2d00*/  LOP3.LUT R31, R29, 0xffff0000, RZ, 0xc0, !PT ;  /* 0xffff00001d1f7812 */ /* 0x000fe200078ec0ff */
[----:B------:R-:W-:Y:S01]  /*2d10*/  IMAD.U32 R115, R114, 0x10000, RZ ;  /* 0x0001000072737824 */ /* 0x000fe200078e00ff */
[C---:B------:R-:W-:Y:S01]  /*2d20*/  LOP3.LUT R117, R116.reuse, 0xffff0000, RZ, 0xc0, !PT ;  /* 0xffff000074757812 */ /* 0x040fe200078ec0ff */
[----:B------:R-:W-:Y:S01]  /*2d30*/  IMAD.U32 R116, R116, 0x10000, RZ ;  /* 0x0001000074747824 */ /* 0x000fe200078e00ff */
[C---:B------:R-:W-:Y:S01]  /*2d40*/  LOP3.LUT R113, R112.reuse, 0xffff0000, RZ, 0xc0, !PT ;  /* 0xffff000070717812 */ /* 0x040fe200078ec0ff */
[----:B------:R-:W-:Y:S01]  /*2d50*/  IMAD.U32 R112, R112, 0x10000, RZ ;  /* 0x0001000070707824 */ /* 0x000fe200078e00ff */
[----:B------:R-:W-:Y:S01]  /*2d60*/  LOP3.LUT R53, R30, 0xffff0000, RZ, 0xc0, !PT ;  /* 0xffff00001e357812 */ /* 0x000fe200078ec0ff */
[C---:B------:R-:W-:Y:S01]  /*2d70*/  FMUL.FTZ R121, R31.reuse, R117 ;  /* 0x000000751f797220 */ /* 0x040fe20000410000 */
[----:B------:R-:W-:Y:S01]  /*2d80*/  LOP3.LUT R118, R118, 0xffff0000, RZ, 0xc0, !PT ;  /* 0xffff000076767812 */ /* 0x000fe200078ec0ff */
[----:B------:R-:W-:Y:S01]  /*2d90*/  FMUL.FTZ R120, R31, R113 ;  /* 0x000000711f787220 */ /* 0x000fe20000410000 */
[----:B------:R-:W-:Y:S01]  /*2da0*/  LOP3.LUT R114, R114, 0xffff0000, RZ, 0xc0, !PT ;  /* 0xffff000072727812 */ /* 0x000fe200078ec0ff */
[C---:B------:R-:W-:Y:S01]  /*2db0*/  FMUL.FTZ R31, R53.reuse, R119 ;  /* 0x00000077351f7220 */ /* 0x040fe20000410000 */
[----:B------:R-:W-:Y:S01]  /*2dc0*/  FMUL.FTZ R53, R53, R115 ;  /* 0x0000007335357220 */ /* 0x000fe20000410000 */
[----:B------:R-:W-:-:S02]  /*2dd0*/  IMAD.U32 R30, R29, 0x10000, RZ ;  /* 0x000100001d1e7824 */ /* 0x000fc400078e00ff */
[----:B------:R-:W-:Y:S01]  /*2de0*/  FFMA.FTZ R115, R52, R115, -R31 ;  /* 0x0000007334737223 */ /* 0x000fe2000001081f */
[----:B------:R-:W-:Y:S02]  /*2df0*/  IMAD.U32 R29, R28, 0x10000, RZ ;  /* 0x000100001c1d7824 */ /* 0x000fe400078e00ff */
[----:B------:R-:W-:Y:S01]  /*2e00*/  FFMA.FTZ R52, R52, R119, R53 ;  /* 0x0000007734347223 */ /* 0x000fe20000010035 */
[----:B------:R-:W-:Y:S01]  /*2e10*/  LOP3.LUT R28, R28, 0xffff0000, RZ, 0xc0, !PT ;  /* 0xffff00001c1c7812 */ /* 0x000fe200078ec0ff */
[C---:B------:R-:W-:Y:S01]  /*2e20*/  FMUL.FTZ R53, R55.reuse, R118 ;  /* 0x0000007637357220 */ /* 0x040fe20000410000 */
[-C--:B------:R-:W-:Y:S01]  /*2e30*/  FMUL.FTZ R55, R55, R114.reuse ;  /* 0x0000007237377220 */ /* 0x080fe20000410000 */
[C---:B------:R-:W-:Y:S01]  /*2e40*/  FFMA.FTZ R121, R30.reuse, R113, -R121 ;  /* 0x000000711e797223 */ /* 0x040fe20000010879 */
[----:B------:R-:W-:Y:S01]  /*2e50*/  FFMA.FTZ R120, R30, R117, R120 ;  /* 0x000000751e787223 */ /* 0x000fe20000010078 */
[----:B------:R-:W-:Y:S01]  /*2e60*/  FFMA.FTZ R53, R54, R114, -R53 ;  /* 0x0000007236357223 */ /* 0x000fe20000010835 */
[C---:B------:R-:W-:Y:S01]  /*2e70*/  FMUL.FTZ R30, R28.reuse, R116 ;  /* 0x000000741c1e7220 */ /* 0x040fe20000410000 */
[----:B------:R-:W-:Y:S01]  /*2e80*/  FMUL.FTZ R31, R28, R112 ;  /* 0x000000701c1f7220 */ /* 0x000fe20000410000 */
[----:B------:R-:W-:Y:S01]  /*2e90*/  FFMA.FTZ R54, R54, R118, R55 ;  /* 0x0000007636367223 */ /* 0x000fe20000010037 */
[----:B------:R-:W-:Y:S01]  /*2ea0*/  F2FP.BF16.F32.PACK_AB R52, R52, R115 ;  /* 0x000000733434723e */ /* 0x000fe200000010ff */
[C---:B------:R-:W-:Y:S01]  /*2eb0*/  FFMA.FTZ R30, R29.reuse, R112, -R30 ;  /* 0x000000701d1e7223 */ /* 0x040fe2000001081e */
[----:B------:R-:W-:Y:S01]  /*2ec0*/  FFMA.FTZ R31, R29, R116, R31 ;  /* 0x000000741d1f7223 */ /* 0x000fe2000001001f */
[----:B------:R-:W-:-:S02]  /*2ed0*/  F2FP.BF16.F32.PACK_AB R29, R120, R121 ;  /* 0x00000079781d723e */ /* 0x000fc400000010ff */
[----:B------:R-:W-:Y:S02]  /*2ee0*/  F2FP.BF16.F32.PACK_AB R53, R54, R53 ;  /* 0x000000353635723e */ /* 0x000fe400000010ff */
[----:B------:R-:W-:Y:S01]  /*2ef0*/  F2FP.BF16.F32.PACK_AB R28, R31, R30 ;  /* 0x0000001e1f1c723e */ /* 0x000fe200000010ff */
[----:B------:R-:W-:Y:S02]  /*2f00*/  IMAD.MOV.U32 R30, RZ, RZ, R52 ;  /* 0x000000ffff1e7224 */ /* 0x000fe400078e0034 */
[----:B------:R-:W-:-:S07]  /*2f10*/  IMAD.MOV.U32 R31, RZ, RZ, R53 ;  /* 0x000000ffff1f7224 */ /* 0x000fce00078e0035 */
.L_x_643:
[----:B------:R-:W-:Y:S05]  /*2f20*/  BSYNC B3 ;  /* 0x0000000000037941 */ /* 0x000fea0003800000 */
.L_x_642:
[----:B--2---:R1:W-:Y:S02]  /*2f30*/  STG.E.128 desc[UR40][R42.64], R28 ;  /* 0x0000001c2a007986 */ /* 0x0043e4000c101d28 */
.L_x_641:
[----:B------:R-:W-:Y:S05]  /*2f40*/  BSYNC B2 ;  /* 0x0000000000027941 */ /* 0x000fea0003800000 */
.L_x_640:
[----:B------:R-:W-:Y:S05]  /*2f50*/  @P2 BRA `(.L_x_639) ;  /* 0x0000000000d02947 */ /* 0x000fea0003800000 */
[----:B-1----:R1:W2:Y:S01]  /*2f60*/  LDS.128 R28, [R104] ;  /* 0x00000000681c7984 */ /* 0x0022a20000000c00 */
        /* <DEDUP_REMOVED lines=49> */
.L_x_645:
[----:B------:R-:W-:Y:S05]  /*3280*/  BSYNC B2 ;  /* 0x0000000000027941 */ /* 0x000fea0003800000 */
.L_x_644:
[----:B--2---:R2:W-:Y:S02]  /*3290*/  STG.E.128 desc[UR40][R42.64+0x40], R28 ;  /* 0x0000401c2a007986 */ /* 0x0045e4000c101d28 */
.L_x_639:
[----:B------:R-:W-:Y:S05]  /*32a0*/  BSYNC B1 ;  /* 0x0000000000017941 */ /* 0x000fea0003800000 */
.L_x_638:
[----:B------:R-:W-:Y:S05]  /*32b0*/  @P5 BRA `(.L_x_646) ;  /* 0x0000001c006c5947 */ /* 0x000fea0003800000 */
[----:B------:R-:W-:Y:S04]  /*32c0*/  BSSY B1, `(.L_x_647) ;  /* 0x0000036000017945 */ /* 0x000fe80003800000 */
[----:B------:R-:W-:Y:S05]  /*32d0*/  @P1 BRA `(.L_x_648) ;  /* 0x0000000000d01947 */ /* 0x000fea0003800000 */
[----:B-12---:R1:W2:Y:S01]  /*32e0*/  LDS.128 R28, [R106+0x2000] ;  /* 0x002000006a1c7984 */ /* 0x0062a20000000c00 */
[----:B------:R-:W-:Y:S01]  /*32f0*/  ISETP.GE.AND P4, PT, R22, R105, PT ;  /* 0x000000691600720c */ /* 0x000fe20003f86270 */
[----:B------:R-:W-:-:S12]  /*3300*/  BSSY B2, `(.L_x_649) ;  /* 0x0000030000027945 */ /* 0x000fd80003800000 */
[----:B-1----:R-:W-:Y:S05]  /*3310*/  @P4 BRA `(.L_x_650) ;  /* 0x0000000000b84947 */ /* 0x002fea0003800000 */
[----:B------:R-:W-:Y:S01]  /*3320*/  SHF.R.U64 R48, R46, 0x10, R47 ;  /* 0x000000102e307819 */ /* 0x000fe2000000122f */
[----:B--2---:R-:W-:Y:S01]  /*3330*/  IMAD.U32 R42, R30, 0x10000, RZ ;  /* 0x000100001e2a7824 */ /* 0x004fe200078e00ff */
[----:B------:R-:W-:Y:S01]  /*3340*/  SHF.R.U64 R50, R44, 0x10, R45 ;  /* 0x000000102c327819 */ /* 0x000fe2000000122d */
[----:B------:R-:W-:Y:S01]  /*3350*/  IMAD.U32 R44, R31, 0x10000, RZ ;  /* 0x000100001f2c7824 */ /* 0x000fe200078e00ff */
[----:B------:R-:W-:Y:S02]  /*3360*/  SHF.R.U32.HI R46, RZ, 0x10, R47 ;  /* 0x00000010ff2e7819 */ /* 0x000fe4000001162f */
[----:B------:R-:W-:Y:S02]  /*3370*/  SHF.R.U32.HI R49, RZ, 0x10, R45 ;  /* 0x00000010ff317819 */ /* 0x000fe4000001162d */
[----:B------:R-:W-:Y:S02]  /*3380*/  PRMT R109, R109, 0x5410, R48 ;  /* 0x000054106d6d7816 */ /* 0x000fe40000000030 */
[----:B------:R-:W-:-:S02]  /*3390*/  PRMT R111, R111, 0x5410, R50 ;  /* 0x000054106f6f7816 */ /* 0x000fc40000000032 */
[----:B------:R-:W-:Y:S02]  /*33a0*/  PRMT R107, R107, 0x5410, R46 ;  /* 0x000054106b6b7816 */ /* 0x000fe4000000002e */
[----:B------:R-:W-:Y:S02]  /*33b0*/  LOP3.LUT R45, R31, 0xffff0000, RZ, 0xc0, !PT ;  /* 0xffff00001f2d7812 */ /* 0x000fe400078ec0ff */
[----:B------:R-:W-:Y:S01]  /*33c0*/  PRMT R110, R110, 0x5410, R49 ;  /* 0x000054106e6e7816 */ /* 0x000fe20000000031 */
[----:B------:R-:W-:Y:S01]  /*33d0*/  IMAD.U32 R49, R107, 0x10000, RZ ;  /* 0x000100006b317824 */ /* 0x000fe200078e00ff */
[----:B------:R-:W-:Y:S02]  /*33e0*/  LOP3.LUT R31, R29, 0xffff0000, RZ, 0xc0, !PT ;  /* 0xffff00001d1f7812 */ /* 0x000fe400078ec0ff */
[----:B------:R-:W-:Y:S01]  /*33f0*/  LOP3.LUT R48, R109, 0xffff0000, RZ, 0xc0, !PT ;  /* 0xffff00006d307812 */ /* 0x000fe200078ec0ff */
[----:B------:R-:W-:Y:S01]  /*3400*/  IMAD.U32 R47, R110, 0x10000, RZ ;  /* 0x000100006e2f7824 */ /* 0x000fe200078e00ff */
[----:B------:R-:W-:Y:S01]  /*3410*/  LOP3.LUT R46, R111, 0xffff0000, RZ, 0xc0, !PT ;  /* 0xffff00006f2e7812 */ /* 0x000fe200078ec0ff */
[----:B------:R-:W-:Y:S01]  /*3420*/  IMAD.U32 R109, R109, 0x10000, RZ ;  /* 0x000100006d6d7824 */ /* 0x000fe200078e00ff */
[----:B------:R-:W-:Y:S01]  /*3430*/  LOP3.LUT R43, R30, 0xffff0000, RZ, 0xc0, !PT ;  /* 0xffff00001e2b7812 */ /* 0x000fe200078ec0ff */
[----:B------:R-:W-:-:S02]  /*3440*/  IMAD.U32 R30, R29, 0x10000, RZ ;  /* 0x000100001d1e7824 */ /* 0x000fc400078e00ff */
[C---:B------:R-:W-:Y:S01]  /*3450*/  FMUL.FTZ R51, R31.reuse, R48 ;  /* 0x000000301f337220 */ /* 0x040fe20000410000 */
[C---:B------:R-:W-:Y:S02]  /*3460*/  IMAD.U32 R29, R28.reuse, 0x10000, RZ ;  /* 0x000100001c1d7824 */ /* 0x040fe400078e00ff */
[-C--:B------:R-:W-:Y:S01]  /*3470*/  FMUL.FTZ R31, R31, R46.reuse ;  /* 0x0000002e1f1f7220 */ /* 0x080fe20000410000 */
[----:B------:R-:W-:Y:S01]  /*3480*/  LOP3.LUT R28, R28, 0xffff0000, RZ, 0xc0, !PT ;  /* 0xffff00001c1c7812 */ /* 0x000fe200078ec0ff */
[C---:B------:R-:W-:Y:S01]  /*3490*/  FMUL.FTZ R53, R43.reuse, R49 ;  /* 0x000000312b357220 */ /* 0x040fe20000410000 */
[-C--:B------:R-:W-:Y:S01]  /*34a0*/  FMUL.FTZ R43, R43, R47.reuse ;  /* 0x0000002f2b2b7220 */ /* 0x080fe20000410000 */
[----:B------:R-:W-:Y:S01]  /*34b0*/  LOP3.LUT R107, R107, 0xffff0000, RZ, 0xc0, !PT ;  /* 0xffff00006b6b7812 */ /* 0x000fe200078ec0ff */
[----:B------:R-:W-:Y:S01]  /*34c0*/  IMAD.U32 R111, R111, 0x10000, RZ ;  /* 0x000100006f6f7824 */ /* 0x000fe200078e00ff */
[----:B------:R-:W-:Y:S01]  /*34d0*/  LOP3.LUT R110, R110, 0xffff0000, RZ, 0xc0, !PT ;  /* 0xffff00006e6e7812 */ /* 0x000fe200078ec0ff */
[C---:B------:R-:W-:Y:S01]  /*34e0*/  FFMA.FTZ R51, R30.reuse, R46, -R51 ;  /* 0x0000002e1e337223 */ /* 0x040fe20000010833 */
[----:B------:R-:W-:Y:S01]  /*34f0*/  FFMA.FTZ R48, R30, R48, R31 ;  /* 0x000000301e307223 */ /* 0x000fe2000001001f */
[----:B------:R-:W-:Y:S01]  /*3500*/  FFMA.FTZ R53, R42, R47, -R53 ;  /* 0x0000002f2a357223 */ /* 0x000fe20000010835 */
[----:B------:R-:W-:Y:S01]  /*3510*/  FMUL.FTZ R30, R28, R109 ;  /* 0x0000006d1c1e7220 */ /* 0x000fe20000410000 */
[----:B------:R-:W-:Y:S01]  /*3520*/  FFMA.FTZ R42, R42, R49, R43 ;  /* 0x000000312a2a7223 */ /* 0x000fe2000001002b */
[----:B------:R-:W-:Y:S01]  /*3530*/  FMUL.FTZ R28, R28, R111 ;  /* 0x0000006f1c1c7220 */ /* 0x000fe20000410000 */
[C---:B------:R-:W-:Y:S01]  /*3540*/  FMUL.FTZ R31, R45.reuse, R107 ;  /* 0x0000006b2d1f7220 */ /* 0x040fe20000410000 */
[-C--:B------:R-:W-:Y:S01]  /*3550*/  FMUL.FTZ R46, R45, R110.reuse ;  /* 0x0000006e2d2e7220 */ /* 0x080fe20000410000 */
[C---:B------:R-:W-:Y:S01]  /*3560*/  FFMA.FTZ R30, R29.reuse, R111, -R30 ;  /* 0x0000006f1d1e7223 */ /* 0x040fe2000001081e */
[----:B------:R-:W-:Y:S01]  /*3570*/  FFMA.FTZ R29, R29, R109, R28 ;  /* 0x0000006d1d1d7223 */ /* 0x000fe2000001001c */
[C---:B------:R-:W-:Y:S01]  /*3580*/  FFMA.FTZ R31, R44.reuse, R110, -R31 ;  /* 0x0000006e2c1f7223 */ /* 0x040fe2000001081f */
[----:B------:R-:W-:Y:S01]  /*3590*/  FFMA.FTZ R46, R44, R107, R46 ;  /* 0x0000006b2c2e7223 */ /* 0x000fe2000001002e */
[----:B------:R-:W-:-:S02]  /*35a0*/  F2FP.BF16.F32.PACK_AB R48, R48, R51 ;  /* 0x000000333030723e */ /* 0x000fc400000010ff */
[----:B------:R-:W-:Y:S02]  /*35b0*/  F2FP.BF16.F32.PACK_AB R42, R42, R53 ;  /* 0x000000352a2a723e */ /* 0x000fe400000010ff */
[----:B------:R-:W-:Y:S01]  /*35c0*/  F2FP.BF16.F32.PACK_AB R28, R29, R30 ;  /* 0x0000001e1d1c723e */ /* 0x000fe200000010ff */
[----:B------:R-:W-:Y:S01]  /*35d0*/  IMAD.MOV.U32 R29, RZ, RZ, R48 ;  /* 0x000000ffff1d7224 */ /* 0x000fe200078e0030 */
[----:B------:R-:W-:Y:S01]  /*35e0*/  F2FP.BF16.F32.PACK_AB R31, R46, R31 ;  /* 0x0000001f2e1f723e */ /* 0x000fe200000010ff */
[----:B------:R-:W-:-:S07]  /*35f0*/  IMAD.MOV.U32 R30, RZ, RZ, R42 ;  /* 0x000000ffff1e7224 */ /* 0x000fce00078e002a */
.L_x_650:
[----:B------:R-:W-:Y:S05]  /*3600*/  BSYNC B2 ;  /* 0x0000000000027941 */ /* 0x000fea0003800000 */
.L_x_649:
[----:B--2---:R3:W-:Y:S02]  /*3610*/  STG.E.128 desc[UR40][R40.64], R28 ;  /* 0x0000001c28007986 */ /* 0x0047e4000c101d28 */
.L_x_648:
[----:B------:R-:W-:Y:S05]  /*3620*/  BSYNC B1 ;  /* 0x0000000000017941 */ /* 0x000fea0003800000 */
.L_x_647:
[----:B------:R-:W-:Y:S05]  /*3630*/  @P2 BRA `(.L_x_646) ;  /* 0x00000018008c2947 */ /* 0x000fea0003800000 */
[----:B-123--:R1:W2:Y:S01]  /*3640*/  LDS.128 R28, [R104+0x2000] ;  /* 0x00200000681c7984 */ /* 0x00e2a20000000c00 */
[----:B------:R-:W-:Y:S01]  /*3650*/  ISETP.GE.AND P4, PT, R202, R105, PT ;  /* 0x00000069ca00720c */ /* 0x000fe20003f86270 */
[----:B------:R-:W-:-:S12]  /*3660*/  BSSY B1, `(.L_x_651) ;  /* 0x0000030000017945 */ /* 0x000fd80003800000 */
[----:B-1----:R-:W-:Y:S05]  /*3670*/  @P4 BRA `(.L_x_652) ;  /* 0x0000000000b84947 */ /* 0x002fea0003800000 */
[----:B------:R-:W-:Y:S02]  /*3680*/  SHF.R.U32.HI R42, RZ, 0x10, R33 ;  /* 0x00000010ff2a7819 */ /* 0x000fe40000011621 */
[----:B------:R-:W-:Y:S02]  /*3690*/  SHF.R.U32.HI R44, RZ, 0x10, R35 ;  /* 0x00000010ff2c7819 */ /* 0x000fe40000011623 */
[----:B------:R-:W-:Y:S01]  /*36a0*/  SHF.R.U64 R43, R32, 0x10, R33 ;  /* 0x00000010202b7819 */ /* 0x000fe20000001221 */
[----:B--2---:R-:W-:Y:S01]  /*36b0*/  IMAD.U32 R32, R30, 0x10000, RZ ;  /* 0x000100001e207824 */ /* 0x004fe200078e00ff */
[----:B------:R-:W-:Y:S01]  /*36c0*/  SHF.R.U64 R45, R34, 0x10, R35 ;  /* 0x00000010222d7819 */ /* 0x000fe20000001223 */
[----:B------:R-:W-:Y:S01]  /*36d0*/  IMAD.U32 R34, R31, 0x10000, RZ ;  /* 0x000100001f227824 */ /* 0x000fe200078e00ff */
[----:B------:R-:W-:Y:S02]  /*36e0*/  PRMT R103, R103, 0x5410, R42 ;  /* 0x0000541067677816 */ /* 0x000fe4000000002a */
[----:B------:R-:W-:-:S02]  /*36f0*/  PRMT R101, R101, 0x5410, R44 ;  /* 0x0000541065657816 */ /* 0x000fc4000000002c */
[----:B------:R-:W-:Y:S02]  /*3700*/  PRMT R102, R102, 0x5410, R43 ;  /* 0x0000541066667816 */ /* 0x000fe4000000002b */
[----:B------:R-:W-:Y:S01]  /*3710*/  LOP3.LUT R33, R30, 0xffff0000, RZ, 0xc0, !PT ;  /* 0xffff00001e217812 */ /* 0x000fe200078ec0ff */
[----:B------:R-:W-:Y:S01]  /*3720*/  IMAD.U32 R43, R101, 0x10000, RZ ;  /* 0x00010000652b7824 */ /* 0x000fe200078e00ff */
[----:B------:R-:W-:Y:S01]  /*3730*/  LOP3.LUT R35, R31, 0xffff0000, RZ, 0xc0, !PT ;  /* 0xffff00001f237812 */ /* 0x000fe200078ec0ff */
[----:B------:R-:W-:Y:S01]  /*3740*/  IMAD.U32 R30, R29, 0x10000, RZ ;  /* 0x000100001d1e7824 */ /* 0x000fe200078e00ff */
[----:B------:R-:W-:Y:S01]  /*3750*/  PRMT R100, R100, 0x5410, R45 ;  /* 0x0000541064647816 */ /* 0x000fe2000000002d */
[----:B------:R-:W-:Y:S01]  /*3760*/  IMAD.U32 R45, R103, 0x10000, RZ ;  /* 0x00010000672d7824 */ /* 0x000fe200078e00ff */
[----:B------:R-:W-:Y:S01]  /*3770*/  LOP3.LUT R31, R29, 0xffff0000, RZ, 0xc0, !PT ;  /* 0xffff00001d1f7812 */ /* 0x000fe200078ec0ff */
[----:B------:R-:W-:Y:S01]  /*3780*/  IMAD.U32 R29, R28, 0x10000, RZ ;  /* 0x000100001c1d7824 */ /* 0x000fe200078e00ff */
[----:B------:R-:W-:Y:S01]  /*3790*/  LOP3.LUT R44, R102, 0xffff0000, RZ, 0xc0, !PT ;  /* 0xffff0000662c7812 */ /* 0x000fe200078ec0ff */
[C---:B------:R-:W-:Y:S01]  /*37a0*/  FMUL.FTZ R49, R33.reuse, R45 ;  /* 0x0000002d21317220 */ /* 0x040fe20000410000 */
[----:B------:R-:W-:Y:S01]  /*37b0*/  LOP3.LUT R42, R100, 0xffff0000, RZ, 0xc0, !PT ;  /* 0xffff0000642a7812 */ /* 0x000fe200078ec0ff */
[-C--:B------:R-:W-:Y:S01]  /*37c0*/  FMUL.FTZ R33, R33, R43.reuse ;  /* 0x0000002b21217220 */ /* 0x080fe20000410000 */
[----:B------:R-:W-:Y:S01]  /*37d0*/  LOP3.LUT R103, R103, 0xffff0000, RZ, 0xc0, !PT ;  /* 0xffff000067677812 */ /* 0x000fe200078ec0ff */
[----:B------:R-:W-:Y:S01]  /*37e0*/  FMUL.FTZ R47, R31, R44 ;  /* 0x0000002c1f2f7220 */ /* 0x000fe20000410000 */
[----:B------:R-:W-:Y:S01]  /*37f0*/  LOP3.LUT R101, R101, 0xffff0000, RZ, 0xc0, !PT ;  /* 0xffff000065657812 */ /* 0x000fe200078ec0ff */
[----:B------:R-:W-:Y:S01]  /*3800*/  FFMA.FTZ R49, R32, R43, -R49 ;  /* 0x0000002b20317223 */ /* 0x000fe20000010831 */
[-C--:B------:R-:W-:Y:S01]  /*3810*/  FMUL.FTZ R31, R31, R42.reuse ;  /* 0x0000002a1f1f7220 */ /* 0x080fe20000410000 */
[----:B------:R-:W-:Y:S01]  /*3820*/  LOP3.LUT R28, R28, 0xffff0000, RZ, 0xc0, !PT ;  /* 0xffff00001c1c7812 */ /* 0x000fe200078ec0ff */
[----:B------:R-:W-:Y:S01]  /*3830*/  FFMA.FTZ R47, R30, R42, -R47 ;  /* 0x0000002a1e2f7223 */ /* 0x000fe2000001082f */
[----:B------:R-:W-:Y:S01]  /*3840*/  FFMA.FTZ R32, R32, R45, R33 ;  /* 0x0000002d20207223 */ /* 0x000fe20000010021 */
[----:B------:R-:W-:-:S02]  /*3850*/  IMAD.U32 R102, R102, 0x10000, RZ ;  /* 0x0001000066667824 */ /* 0x000fc400078e00ff */
[C---:B------:R-:W-:Y:S01]  /*3860*/  FMUL.FTZ R33, R35.reuse, R103 ;  /* 0x0000006723217220 */ /* 0x040fe20000410000 */
[----:B------:R-:W-:Y:S02]  /*3870*/  IMAD.U32 R100, R100, 0x10000, RZ ;  /* 0x0001000064647824 */ /* 0x000fe400078e00ff */
[-C--:B------:R-:W-:Y:S01]  /*3880*/  FMUL.FTZ R42, R35, R101.reuse ;  /* 0x00000065232a7220 */ /* 0x080fe20000410000 */
[----:B------:R-:W-:Y:S01]  /*3890*/  FFMA.FTZ R44, R30, R44, R31 ;  /* 0x0000002c1e2c7223 */ /* 0x000fe2000001001f */
        /* <DEDUP_REMOVED lines=12> */
.L_x_652:
[----:B------:R-:W-:Y:S05]  /*3960*/  BSYNC B1 ;  /* 0x0000000000017941 */ /* 0x000fea0003800000 */
.L_x_651:
[----:B--2---:R1:W-:Y:S01]  /*3970*/  STG.E.128 desc[UR40][R40.64+0x40], R28 ;  /* 0x0000401c28007986 */ /* 0x0043e2000c101d28 */
[----:B------:R-:W-:Y:S05]  /*3980*/  BRA `(.L_x_646) ;  /* 0x0000001400b87947 */ /* 0x000fea0003800000 */
.L_x_630:
[----:B------:R-:W-:Y:S02]  /*3990*/  ISETP.GE.AND P3, PT, R222, R99, PT ;  /* 0x00000063de00720c */ /* 0x000fe40003f66270 */
[----:B------:R-:W-:Y:S02]  /*39a0*/  CS2R R34, SRZ ;  /* 0x0000000000227805 */ /* 0x000fe4000001ff00 */
[----:B------:R-:W-:Y:S02]  /*39b0*/  CS2R R32, SRZ ;  /* 0x0000000000207805 */ /* 0x000fe4000001ff00 */
[----:B------:R-:W-:-:S13]  /*39c0*/  ISETP.GE.OR P3, PT, R16, R105, P3 ;  /* 0x000000691000720c */ /* 0x000fda0001f66670 */
[----:B------:R-:W-:Y:S01]  /*39d0*/  @!P3 IADD3 R40, P4, P5, R36, R28, R73 ;  /* 0x0000001c2428b210 */ /* 0x000fe20007d9e049 */
[----:B------:R-:W0:Y:S03]  /*39e0*/  @!P3 LDC.64 R50, c[0x0][0x3e8] ;  /* 0x0000fa00ff32bb82 */ /* 0x000e260000000a00 */
[----:B------:R-:W-:Y:S02]  /*39f0*/  @!P3 IADD3.X R41, R87, R97, R72, P4, P5 ;  /* 0x000000615729b210 */ /* 0x000fe400027ea448 */
[----:B------:R-:W-:-:S03]  /*3a00*/  @!P3 IADD3 R44, P4, P5, R12, R30, R70 ;  /* 0x0000001e0c2cb210 */ /* 0x000fc60007d9e046 */
[----:B------:R-:W1:Y:S01]  /*3a10*/  @!P3 LDC.64 R48, c[0x0][0x400] ;  /* 0x00010000ff30bb82 */ /* 0x000e620000000a00 */
[----:B------:R-:W-:Y:S02]  /*3a20*/  @!P3 IADD3.X R45, R85, R108, R69, P4, P5 ;  /* 0x0000006c552db210 */ /* 0x000fe400027ea445 */
[----:B------:R-:W-:-:S04]  /*3a30*/  ISETP.GE.AND P4, PT, R19, R99, PT ;  /* 0x000000631300720c */ /* 0x000fc80003f86270 */
[----:B------:R-:W-:-:S13]  /*3a40*/  ISETP.GE.OR P4, PT, R16, R105, P4 ;  /* 0x000000691000720c */ /* 0x000fda0002786670 */
[----:B------:R-:W2:Y:S01]  /*3a50*/  @!P4 LDC.64 R52, c[0x0][0x3e8] ;  /* 0x0000fa00ff34cb82 */ /* 0x000ea20000000a00 */
[----:B------:R-:W-:-:S05]  /*3a60*/  @!P4 IADD3 R28, P5, R36, R28, RZ ;  /* 0x0000001c241cc210 */ /* 0x000fca0007fbe0ff */
[----:B------:R-:W-:Y:S02]  /*3a70*/  @!P4 IMAD.X R29, R97, 0x1, R87, P5 ;  /* 0x00000001611dc824 */ /* 0x000fe400028e0657 */
[----:B------:R-:W3:Y:S01]  /*3a80*/  @!P4 LDC.64 R54, c[0x0][0x400] ;  /* 0x00010000ff36cb82 */ /* 0x000ee20000000a00 */
[----:B--2---:R-:W-:-:S04]  /*3a90*/  @!P4 LEA R52, P5, R28, R52, 0x1 ;  /* 0x000000341c34c211 */ /* 0x004fc800078a08ff */
[----:B------:R-:W-:Y:S02]  /*3aa0*/  @!P4 LEA.HI.X R53, R28, R53, R29, 0x1, P5 ;  /* 0x000000351c35c211 */ /* 0x000fe400028f0c1d */
[----:B------:R-:W-:-:S05]  /*3ab0*/  @!P4 IADD3 R30, P5, R12, R30, RZ ;  /* 0x0000001e0c1ec210 */ /* 0x000fca0007fbe0ff */
[----:B------:R-:W-:Y:S01]  /*3ac0*/  @!P4 IMAD.X R28, R108, 0x1, R85, P5 ;  /* 0x000000016c1cc824 */ /* 0x000fe200028e0655 */
[----:B---3--:R-:W-:-:S04]  /*3ad0*/  @!P4 LEA R54, P5, R30, R54, 0x1 ;  /* 0x000000361e36c211 */ /* 0x008fc800078a08ff */
[----:B------:R-:W-:Y:S02]  /*3ae0*/  @!P4 LEA.HI.X R55, R30, R55, R28, 0x1, P5 ;  /* 0x000000371e37c211 */ /* 0x000fe400028f0c1c */
[----:B------:R-:W-:Y:S02]  /*3af0*/  CS2R R30, SRZ ;  /* 0x00000000001e7805 */ /* 0x000fe4000001ff00 */
[----:B------:R-:W-:Y:S01]  /*3b00*/  CS2R R28, SRZ ;  /* 0x00000000001c7805 */ /* 0x000fe2000001ff00 */
[----:B------:R-:W2:Y:S05]  /*3b10*/  @!P4 LDG.E.128 R32, desc[UR40][R54.64] ;  /* 0x000000283620c981 */ /* 0x000eaa000c1e1d00 */
[----:B------:R-:W3:Y:S01]  /*3b20*/  @!P4 LDG.E.128 R28, desc[UR40][R52.64] ;  /* 0x00000028341cc981 */ /* 0x000ee2000c1e1d00 */
[----:B0-----:R-:W-:-:S02]  /*3b30*/  @!P3 LEA R50, P4, R40, R50, 0x1 ;  /* 0x000000322832b211 */ /* 0x001fc400078808ff */
[----:B------:R-:W-:Y:S02]  /*3b40*/  CS2R R42, SRZ ;  /* 0x00000000002a7805 */ /* 0x000fe4000001ff00 */
[----:B------:R-:W-:Y:S02]  /*3b50*/  @!P3 LEA.HI.X R51, R40, R51, R41, 0x1, P4 ;  /* 0x000000332833b211 */ /* 0x000fe400020f0c29 */
[----:B------:R-:W-:Y:S02]  /*3b60*/  CS2R R40, SRZ ;  /* 0x0000000000287805 */ /* 0x000fe4000001ff00 */
[C---:B-1----:R-:W-:Y:S02]  /*3b70*/  @!P3 LEA R48, P4, R44.reuse, R48, 0x1 ;  /* 0x000000302c30b211 */ /* 0x042fe400078808ff */
[----:B------:R-:W-:Y:S02]  /*3b80*/  CS2R R46, SRZ ;  /* 0x00000000002e7805 */ /* 0x000fe4000001ff00 */
[----:B------:R-:W-:Y:S01]  /*3b90*/  @!P3 LEA.HI.X R49, R44, R49, R45, 0x1, P4 ;  /* 0x000000312c31b211 */ /* 0x000fe200020f0c2d */
[----:B------:R2:W4:Y:S01]  /*3ba0*/  @!P3 LDG.E.128 R40, desc[UR40][R50.64] ;  /* 0x000000283228b981 */ /* 0x000522000c1e1d00 */
[----:B------:R-:W-:-:S06]  /*3bb0*/  CS2R R44, SRZ ;  /* 0x00000000002c7805 */ /* 0x000fcc000001ff00 */
[----:B------:R0:W5:Y:S01]  /*3bc0*/  @!P3 LDG.E.128 R44, desc[UR40][R48.64] ;  /* 0x00000028302cb981 */ /* 0x000162000c1e1d00 */
[----:B------:R-:W-:Y:S02]  /*3bd0*/  ISETP.NE.AND P3, PT, R203, 0x3, PT ;  /* 0x00000003cb00780c */ /* 0x000fe40003f65270 */
[----:B------:R-:W-:Y:S01]  /*3be0*/  ISETP.GE.AND P4, PT, R16, R105, PT ;  /* 0x000000691000720c */ /* 0x000fe20003f86270 */
[----:B--2---:R-:W-:Y:S02]  /*3bf0*/  IMAD.MOV.U32 R50, RZ, RZ, R34 ;  /* 0x000000ffff327224 */ /* 0x004fe400078e0022 */
[----:B0-----:R-:W-:Y:S02]  /*3c00*/  IMAD.MOV.U32 R48, RZ, RZ, R35 ;  /* 0x000000ffff307224 */ /* 0x001fe400078e0023 */
[----:B------:R-:W-:Y:S02]  /*3c10*/  IMAD.MOV.U32 R49, RZ, RZ, R32 ;  /* 0x000000ffff317224 */ /* 0x000fe400078e0020 */
[----:B------:R-:W-:-:S02]  /*3c20*/  IMAD.MOV.U32 R51, RZ, RZ, R33 ;  /* 0x000000ffff337224 */ /* 0x000fc400078e0021 */
[----:B---3--:R-:W-:Y:S02]  /*3c30*/  IMAD.MOV.U32 R52, RZ, RZ, R30 ;  /* 0x000000ffff347224 */ /* 0x008fe400078e001e */
[----:B------:R-:W-:Y:S01]  /*3c40*/  IMAD.MOV.U32 R55, RZ, RZ, R29 ;  /* 0x000000ffff377224 */ /* 0x000fe200078e001d */
[----:B------:R-:W-:Y:S02]  /*3c50*/  PRMT R132, R50, 0x7610, R132 ;  /* 0x0000761032847816 */ /* 0x000fe40000000084 */
[----:B------:R-:W-:Y:S02]  /*3c60*/  PRMT R134, R48, 0x7610, R134 ;  /* 0x0000761030867816 */ /* 0x000fe40000000086 */
[----:B------:R-:W-:Y:S01]  /*3c70*/  PRMT R117, R117, 0x5410, R49 ;  /* 0x0000541075757816 */ /* 0x000fe20000000031 */
[----:B----4-:R-:W-:Y:S01]  /*3c80*/  IMAD.MOV.U32 R48, RZ, RZ, R42 ;  /* 0x000000ffff307224 */ /* 0x010fe200078e002a */
        /* <DEDUP_REMOVED lines=13> */
[----:B------:R-:W-:-:S02]  /*3d60*/  IMAD.MOV.U32 R49, RZ, RZ, R47 ;  /* 0x000000ffff317224 */ /* 0x000fc400078e002f */
[----:B------:R-:W-:Y:S02]  /*3d70*/  IMAD.MOV.U32 R50, RZ, RZ, R44 ;  /* 0x000000ffff327224 */ /* 0x000fe400078e002c */
[----:B------:R-:W-:Y:S01]  /*3d80*/  IMAD.MOV.U32 R51, RZ, RZ, R45 ;  /* 0x000000ffff337224 */ /* 0x000fe200078e002d */
[----:B------:R-:W-:Y:S02]  /*3d90*/  PRMT R125, R53, 0x7610, R125 ;  /* 0x00007610357d7816 */ /* 0x000fe4000000007d */
[----:B------:R-:W-:Y:S02]  /*3da0*/  PRMT R130, R54, 0x7610, R130 ;  /* 0x0000761036827816 */ /* 0x000fe40000000082 */
[----:B------:R-:W-:Y:S02]  /*3db0*/  PRMT R119, R48, 0x7610, R119 ;  /* 0x0000761030777816 */ /* 0x000fe40000000077 */
[----:B------:R-:W-:Y:S02]  /*3dc0*/  PRMT R120, R49, 0x7610, R120 ;  /* 0x0000761031787816 */ /* 0x000fe40000000078 */
[----:B------:R-:W-:-:S02]  /*3dd0*/  PRMT R121, R50, 0x7610, R121 ;  /* 0x0000761032797816 */ /* 0x000fc40000000079 */
[----:B------:R-:W-:Y:S01]  /*3de0*/  PRMT R122, R51, 0x7610, R122 ;  /* 0x00007610337a7816 */ /* 0x000fe2000000007a */
[----:B------:R-:W-:Y:S06]  /*3df0*/  @!P3 BRA `(.L_x_653) ;  /* 0x000000000004b947 */ /* 0x000fec0003800000 */
[----:B------:R-:W-:Y:S01]  /*3e00*/  BPT.TRAP 0x1 ;  /* 0x000000040000795c */ /* 0x000fe20000300000 */
.L_x_653:
[----:B------:R-:W-:Y:S01]  /*3e10*/  IMAD R97, R2, 0x8, R18 ;  /* 0x0000000802617824 */ /* 0x000fe200078e0212 */
[----:B------:R-:W-:Y:S01]  /*3e20*/  SHF.L.U32 R108, R201, 0x1f, RZ ;  /* 0x0000001fc96c7819 */ /* 0x000fe200000006ff */
[----:B------:R-:W0:Y:S01]  /*3e30*/  LDC R109, c[0x0][0x2f4] ;  /* 0x0000bd00ff6d7b82 */ /* 0x000e220000000800 */
[----:B------:R-:W-:Y:S01]  /*3e40*/  BSSY B1, `(.L_x_654) ;  /* 0x0000006000017945 */ /* 0x000fe20003800000 */
[----:B------:R-:W-:Y:S01]  /*3e50*/  IMAD.MOV.U32 R103, RZ, RZ, R107 ;  /* 0x000000ffff677224 */ /* 0x000fe200078e006b */
[----:B------:R-:W1:Y:S05]  /*3e60*/  SYNCS.PHASECHK.TRANS64.TRYWAIT P5, [R97+URZ+0x22890], R108 ;  /* 0x0228906c610075a7 */ /* 0x000e6a00080a017f */
[----:B------:R-:W2:Y:S01]  /*3e70*/  LDC.64 R104, c[0x0][0x300] ;  /* 0x0000c000ff687b82 */ /* 0x000ea20000000a00 */
[----:B0-----:R-:W-:Y:S01]  /*3e80*/  IMAD.IADD R111, R109, 0x1, -R78 ;  /* 0x000000016d6f7824 */ /* 0x001fe200078e0a4e */
[----:B-1----:R-:W-:Y:S06]  /*3e90*/  @!P5 BRA `(.L_x_655) ;  /* 0x0000012800f8d947 */ /* 0x002fec0003800000 */
.L_x_914:
[----:B------:R-:W-:Y:S05]  /*3ea0*/  BSYNC B1 ;  /* 0x0000000000017941 */ /* 0x000fea0003800000 */
.L_x_654:
[----:B------:R-:W-:Y:S01]  /*3eb0*/  ISETP.GE.OR P5, PT, R19, R99, P1 ;  /* 0x000000631300720c */ /* 0x000fe20000fa6670 */
[----:B------:R-:W-:-:S12]  /*3ec0*/  BSSY B1, `(.L_x_656) ;  /* 0x000007f000017945 */ /* 0x000fd80003800000 */
[----:B------:R-:W-:Y:S05]  /*3ed0*/  @P5 BRA `(.L_x_657) ;  /* 0x0000000400f45947 */ /* 0x000fea0003800000 */
[-C--:B--2---:R-:W-:Y:S01]  /*3ee0*/  IMAD R48, R225, R104.reuse, RZ ;  /* 0x00000068e1307224 */ /* 0x084fe200078e02ff */
[----:B------:R-:W-:Y:S01]  /*3ef0*/  BSSY B2, `(.L_x_658) ;  /* 0x000006f000027945 */ /* 0x000fe20003800000 */
[----:B------:R-:W-:-:S04]  /*3f00*/  IMAD.WIDE.U32 R106, R19, R104, R102 ;  /* 0x00000068136a7225 */ /* 0x000fc800078e0066 */
[----:B------:R-:W-:Y:S01]  /*3f10*/  IMAD R49, R19, R105, R48 ;  /* 0x0000006913317224 */ /* 0x000fe200078e0230 */
[----:B------:R-:W-:Y:S02]  /*3f20*/  SEL R48, R78, R111, !P0 ;  /* 0x0000006f4e307207 */ /* 0x000fe40004000000 */
[----:B------:R-:W-:Y:S01]  /*3f30*/  IADD3 R110, P5, P6, R4, R106, R90 ;  /* 0x0000006a046e7210 */ /* 0x000fe20007ebe05a */
[----:B------:R-:W-:Y:S01]  /*3f40*/  IMAD.IADD R114, R49, 0x1, R107 ;  /* 0x0000000131727824 */ /* 0x000fe200078e026b */
[----:B------:R-:W-:-:S04]  /*3f50*/  SHF.R.S32.HI R49, RZ, 0x1f, R48 ;  /* 0x0000001fff317819 */ /* 0x000fc80000011430 */
[----:B------:R-:W-:Y:S02]  /*3f60*/  LEA.HI R49, R49, R48, RZ, 0x4 ;  /* 0x0000003031317211 */ /* 0x000fe400078f20ff */
[----:B------:R-:W-:Y:S02]  /*3f70*/  IADD3.X R112, R3, R114, R91, P5, P6 ;  /* 0x0000007203707210 */ /* 0x000fe40002fec45b */
[----:B------:R-:W-:-:S05]  /*3f80*/  LEA.HI.SX32 R49, R49, R88, 0x1c ;  /* 0x0000005831317211 */ /* 0x000fca00078fe2ff */
[----:B------:R-:W-:-:S05]  /*3f90*/  IMAD.SHL.U32 R113, R49, 0x8, RZ ;  /* 0x0000000831717824 */ /* 0x000fca00078e00ff */
[----:B------:R-:W-:-:S04]  /*3fa0*/  LOP3.LUT R49, R71, 0x38, R113, 0xf8, !PT ;  /* 0x0000003847317812 */ /* 0x000fc800078ef871 */
[----:B------:R-:W-:Y:S01]  /*3fb0*/  LOP3.LUT R48, R49, R74, RZ, 0x3c, !PT ;  /* 0x0000004a31307212 */ /* 0x000fe200078e3cff */
[----:B------:R-:W-:-:S04]  /*3fc0*/  IMAD R49, R2, 0x1800, R92 ;  /* 0x0000180002317824 */ /* 0x000fc800078e025c */
[----:B------:R-:W-:Y:S02]  /*3fd0*/  IMAD R51, R211, 0x200, R48 ;  /* 0x00000200d3337824 */ /* 0x000fe400078e0230 */
[----:B------:R-:W-:Y:S02]  /*3fe0*/  IMAD R49, R49, 0x2, R18 ;  /* 0x0000000231317824 */ /* 0x000fe400078e0212 */
[----:B------:R-:W-:-:S04]  /*3ff0*/  IMAD R51, R2, 0x1800, R51 ;  /* 0x0000180002337824 */ /* 0x000fc800078e0233 */
[----:B------:R-:W-:Y:S02]  /*4000*/  IMAD R52, R51, 0x2, R18 ;  /* 0x0000000233347824 */ /* 0x000fe400078e0212 */
[----:B------:R-:W1:Y:S04]  /*4010*/  LDS.128 R48, [R49+0x1c400] ;  /* 0x01c4000031307984 */ /* 0x000e680000000c00 */
[----:B------:R-:W2:Y:S01]  /*4020*/  LDS.128 R52, [R52+0x1c400] ;  /* 0x01c4000034347984 */ /* 0x000ea20000000c00 */
[----:B------:R-:W-:Y:S05]  /*4030*/  @P4 BRA `(.L_x_659) ;  /* 0x0000000400684947 */ /* 0x000fea0003800000 */
[----:B------:R-:W-:Y:S02]  /*4040*/  SHF.R.U32.HI R124, RZ, 0x10, R29 ;  /* 0x00000010ff7c7819 */ /* 0x000fe4000001161d */
[----:B------:R-:W-:Y:S02]  /*4050*/  SHF.R.U32.HI R129, RZ, 0x10, R33 ;  /* 0x00000010ff817819 */ /* 0x000fe40000011621 */
[----:B------:R-:W-:Y:S01]  /*4060*/  SHF.R.U64 R123, R28, 0x10, R29 ;  /* 0x000000101c7b7819 */ /* 0x000fe2000000121d */
[----:B-1----:R-:W-:Y:S01]  /*4070*/  IMAD.U32 R29, R48, 0x10000, RZ ;  /* 0x00010000301d7824 */ /* 0x002fe200078e00ff */
[----:B------:R-:W-:Y:S01]  /*4080*/  SHF.R.U32.HI R127, RZ, 0x10, R31 ;  /* 0x00000010ff7f7819 */ /* 0x000fe2000001161f */
[----:B------:R-:W-:Y:S01]  /*4090*/  IMAD.U32 R28, R50, 0x10000, RZ ;  /* 0x00010000321c7824 */ /* 0x000fe200078e00ff */
[----:B------:R-:W-:Y:S02]  /*40a0*/  PRMT R124, R116, 0x5432, R124 ;  /* 0x00005432747c7816 */ /* 0x000fe4000000007c */
[----:B------:R-:W-:-:S02]  /*40b0*/  PRMT R129, R135, 0x5410, R129 ;  /* 0x0000541087817816 */ /* 0x000fc40000000081 */
[--C-:B------:R-:W-:Y:S01]  /*40c0*/  SHF.R.U64 R131, R34, 0x10, R35.reuse ;  /* 0x0000001022837819 */ /* 0x100fe20000001223 */
[----:B--2---:R-:W-:Y:S01]  /*40d0*/  IMAD.U32 R34, R52, 0x10000, RZ ;  /* 0x0001000034227824 */ /* 0x004fe200078e00ff */
[----:B------:R-:W-:Y:S01]  /*40e0*/  SHF.R.U32.HI R133, RZ, 0x10, R35 ;  /* 0x00000010ff857819 */ /* 0x000fe20000011623 */
[----:B------:R-:W-:Y:S01]  /*40f0*/  IMAD.U32 R35, R53, 0x10000, RZ ;  /* 0x0001000035237824 */ /* 0x000fe200078e00ff */
[----:B------:R-:W-:Y:S01]  /*4100*/  PRMT R123, R130, 0x5410, R123 ;  /* 0x00005410827b7816 */ /* 0x000fe2000000007b */
[----:B------:R-:W-:Y:S01]  /*4110*/  IMAD.U32 R130, R129, 0x10000, RZ ;  /* 0x0001000081827824 */ /* 0x000fe200078e00ff */
[----:B------:R-:W-:Y:S01]  /*4120*/  PRMT R127, R125, 0x5410, R127 ;  /* 0x000054107d7f7816 */ /* 0x000fe2000000007f */
[----:B------:R-:W-:Y:S01]  /*4130*/  IMAD.U32 R125, R124, 0x10000, RZ ;  /* 0x000100007c7d7824 */ /* 0x000fe200078e00ff */
[----:B------:R-:W-:Y:S01]  /*4140*/  PRMT R131, R132, 0x5410, R131 ;  /* 0x0000541084837816 */ /* 0x000fe20000000083 */
[-C--:B------:R-:W-:Y:S01]  /*4150*/  FMUL.FTZ R135, R35, R130.reuse ;  /* 0x0000008223877220 */ /* 0x080fe20000410000 */
[----:B------:R-:W-:Y:S01]  /*4160*/  SHF.R.U64 R126, R30, 0x10, R31 ;  /* 0x000000101e7e7819 */ /* 0x000fe2000000121f */
[----:B------:R-:W-:Y:S01]  /*4170*/  IMAD.U32 R30, R49, 0x10000, RZ ;  /* 0x00010000311e7824 */ /* 0x000fe200078e00ff */
[----:B------:R-:W-:Y:S01]  /*4180*/  LOP3.LUT R132, R129, 0xffff0000, RZ, 0xc0, !PT ;  /* 0xffff000081847812 */ /* 0x000fe200078ec0ff */
[-C--:B------:R-:W-:Y:S01]  /*4190*/  FMUL.FTZ R129, R35, R125.reuse ;  /* 0x0000007d23817220 */ /* 0x080fe20000410000 */
[----:B------:R-:W-:Y:S01]  /*41a0*/  PRMT R133, R134, 0x5410, R133 ;  /* 0x0000541086857816 */ /* 0x000fe20000000085 */
[C---:B------:R-:W-:Y:S01]  /*41b0*/  FFMA.FTZ R135, R30.reuse, R125, -R135 ;  /* 0x0000007d1e877223 */ /* 0x040fe20000010887 */
[----:B------:R-:W-:Y:S01]  /*41c0*/  LOP3.LUT R31, R49, 0xffff0000, RZ, 0xc0, !PT ;  /* 0xffff0000311f7812 */ /* 0x000fe200078ec0ff */
[----:B------:R-:W-:Y:S01]  /*41d0*/  FFMA.FTZ R129, R30, R130, R129 ;  /* 0x000000821e817223 */ /* 0x000fe20000010081 */
[----:B------:R-:W-:Y:S01]  /*41e0*/  LOP3.LUT R49, R53, 0xffff0000, RZ, 0xc0, !PT ;  /* 0xffff000035317812 */ /* 0x000fe200078ec0ff */
[----:B------:R-:W-:Y:S01]  /*41f0*/  IMAD.U32 R53, R55, 0x10000, RZ ;  /* 0x0001000037357824 */ /* 0x000fe200078e00ff */
[----:B------:R-:W-:Y:S01]  /*4200*/  LOP3.LUT R124, R124, 0xffff0000, RZ, 0xc0, !PT ;  /* 0xffff00007c7c7812 */ /* 0x000fe200078ec0ff */
[----:B------:R-:W-:Y:S01]  /*4210*/  IMAD.U32 R35, R133, 0x10000, RZ ;  /* 0x0001000085237824 */ /* 0x000fe200078e00ff */
[----:B------:R-:W-:Y:S01]  /*4220*/  SHF.R.U64 R128, R32, 0x10, R33 ;  /* 0x0000001020807819 */ /* 0x000fe20000001221 */
[----:B------:R-:W-:-:S02]  /*4230*/  IMAD.U32 R30, R127, 0x10000, RZ ;  /* 0x000100007f1e7824 */ /* 0x000fc400078e00ff */
[C---:B------:R-:W-:Y:S01]  /*4240*/  FMUL.FTZ R134, R49.reuse, R132 ;  /* 0x0000008431867220 */ /* 0x040fe20000410000 */
[----:B------:R-:W-:Y:S01]  /*4250*/  FMUL.FTZ R136, R49, R124 ;  /* 0x0000007c31887220 */ /* 0x000fe20000410000 */
[----:B------:R-:W-:Y:S01]  /*4260*/  IMAD.U32 R32, R51, 0x10000, RZ ;  /* 0x0001000033207824 */ /* 0x000fe200078e00ff */
[----:B------:R-:W-:Y:S01]  /*4270*/  LOP3.LUT R55, R55, 0xffff0000, RZ, 0xc0, !PT ;  /* 0xffff000037377812 */ /* 0x000fe200078ec0ff */
[-C--:B------:R-:W-:Y:S01]  /*4280*/  FMUL.FTZ R49, R53, R35.reuse ;  /* 0x0000002335317220 */ /* 0x080fe20000410000 */
[----:B------:R-:W-:Y:S01]  /*4290*/  LOP3.LUT R130, R133, 0xffff0000, RZ, 0xc0, !PT ;  /* 0xffff000085827812 */ /* 0x000fe200078ec0ff */
[----:B------:R-:W-:Y:S01]  /*42a0*/  FMUL.FTZ R138, R53, R30 ;  /* 0x0000001e358a7220 */ /* 0x000fe20000410000 */
[----:B------:R-:W-:Y:S01]  /*42b0*/  PRMT R128, R117, 0x5432, R128 ;  /* 0x0000543275807816 */ /* 0x000fe20000000080 */
[----:B------:R-:W-:Y:S01]  /*42c0*/  FFMA.FTZ R134, R31, R124, -R134 ;  /* 0x0000007c1f867223 */ /* 0x000fe20000010886 */
[----:B------:R-:W-:Y:S01]  /*42d0*/  LOP3.LUT R124, R127, 0xffff0000, RZ, 0xc0, !PT ;  /* 0xffff00007f7c7812 */ /* 0x000fe200078ec0ff */
[C---:B------:R-:W-:Y:S01]  /*42e0*/  FFMA.FTZ R125, R32.reuse, R30, -R49 ;  /* 0x0000001e207d7223 */ /* 0x040fe20000010831 */
[----:B------:R-:W-:Y:S01]  /*42f0*/  LOP3.LUT R33, R51, 0xffff0000, RZ, 0xc0, !PT ;  /* 0xffff000033217812 */ /* 0x000fe200078ec0ff */
[----:B------:R-:W-:Y:S01]  /*4300*/  FFMA.FTZ R138, R32, R35, R138 ;  /* 0x00000023208a7223 */ /* 0x000fe2000001008a */
[----:B------:R-:W-:Y:S01]  /*4310*/  FFMA.FTZ R136, R31, R132, R136 ;  /* 0x000000841f887223 */ /* 0x000fe20000010088 */
[----:B------:R-:W-:Y:S01]  /*4320*/  FMUL.FTZ R32, R55, R130 ;  /* 0x0000008237207220 */ /* 0x000fe20000410000 */
[----:B------:R-:W-:-:S02]  /*4330*/  IMAD.U32 R31, R128, 0x10000, RZ ;  /* 0x00010000801f7824 */ /* 0x000fc400078e00ff */
[-C--:B------:R-:W-:Y:S01]  /*4340*/  FMUL.FTZ R132, R55, R124.reuse ;  /* 0x0000007c37847220 */ /* 0x080fe20000410000 */
[----:B------:R-:W-:Y:S02]  /*4350*/  IMAD.U32 R30, R123, 0x10000, RZ ;  /* 0x000100007b1e7824 */ /* 0x000fe400078e00ff */
[----:B------:R-:W-:Y:S01]  /*4360*/  FFMA.FTZ R124, R33, R124, -R32 ;  /* 0x0000007c217c7223 */ /* 0x000fe20000010820 */
[-C--:B------:R-:W-:Y:S01]  /*4370*/  FMUL.FTZ R32, R34, R31.reuse ;  /* 0x0000001f22207220 */ /* 0x080fe20000410000 */
[----:B------:R-:W-:Y:S01]  /*4380*/  LOP3.LUT R52, R52, 0xffff0000, RZ, 0xc0, !PT ;  /* 0xffff000034347812 */ /* 0x000fe200078ec0ff */
[-C--:B------:R-:W-:Y:S01]  /*4390*/  FMUL.FTZ R34, R34, R30.reuse ;  /* 0x0000001e22227220 */ /* 0x080fe20000410000 */
[----:B------:R-:W-:Y:S01]  /*43a0*/  LOP3.LUT R123, R123, 0xffff0000, RZ, 0xc0, !PT ;  /* 0xffff00007b7b7812 */ /* 0x000fe200078ec0ff */
[----:B------:R-:W-:Y:S01]  /*43b0*/  FFMA.FTZ R32, R29, R30, -R32 ;  /* 0x0000001e1d207223 */ /* 0x000fe20000010820 */
[----:B------:R-:W-:Y:S01]  /*43c0*/  PRMT R126, R115, 0x5432, R126 ;  /* 0x00005432737e7816 */ /* 0x000fe2000000007e */
[----:B------:R-:W-:Y:S01]  /*43d0*/  IMAD.U32 R51, R54, 0x10000, RZ ;  /* 0x0001000036337824 */ /* 0x000fe200078e00ff */
[----:B------:R-:W-:Y:S01]  /*43e0*/  LOP3.LUT R48, R48, 0xffff0000, RZ, 0xc0, !PT ;  /* 0xffff000030307812 */ /* 0x000fe200078ec0ff */
[----:B------:R-:W-:Y:S01]  /*43f0*/  IMAD.U32 R30, R131, 0x10000, RZ ;  /* 0x00010000831e7824 */ /* 0x000fe200078e00ff */
[----:B------:R-:W-:Y:S01]  /*4400*/  LOP3.LUT R35, R128, 0xffff0000, RZ, 0xc0, !PT ;  /* 0xffff000080237812 */ /* 0x000fe200078ec0ff */
[----:B------:R-:W-:Y:S01]  /*4410*/  FFMA.FTZ R34, R29, R31, R34 ;  /* 0x0000001f1d227223 */ /* 0x000fe20000010022 */
[----:B------:R-:W-:Y:S01]  /*4420*/  LOP3.LUT R54, R54, 0xffff0000, RZ, 0xc0, !PT ;  /* 0xffff000036367812 */ /* 0x000fe200078ec0ff */
[----:B------:R-:W-:Y:S01]  /*4430*/  FMUL.FTZ R49, R52, R123 ;  /* 0x0000007b34317220 */ /* 0x000fe20000410000 */
[----:B------:R-:W-:Y:S01]  /*4440*/  LOP3.LUT R131, R131, 0xffff0000, RZ, 0xc0, !PT ;  /* 0xffff000083837812 */ /* 0x000fe200078ec0ff */
[C---:B------:R-:W-:Y:S01]  /*4450*/  IMAD.U32 R29, R126.reuse, 0x10000, RZ ;  /* 0x000100007e1d7824 */ /* 0x040fe200078e00ff */
[----:B------:R-:W-:Y:S01]  /*4460*/  LOP3.LUT R31, R126, 0xffff0000, RZ, 0xc0, !PT ;  /* 0xffff00007e1f7812 */ /* 0x000fe200078ec0ff */
[----:B------:R-:W-:Y:S01]  /*4470*/  FFMA.FTZ R55, R33, R130, R132 ;  /* 0x0000008221377223 */ /* 0x000fe20000010084 */
[-C--:B------:R-:W-:Y:S01]  /*4480*/  FMUL.FTZ R33, R52, R35.reuse ;  /* 0x0000002334217220 */ /* 0x080fe20000410000 */
[----:B------:R-:W-:Y:S01]  /*4490*/  FFMA.FTZ R49, R48, R35, R49 ;  /* 0x0000002330317223 */ /* 0x000fe20000010031 */
[----:B------:R-:W-:Y:S01]  /*44a0*/  LOP3.LUT R50, R50, 0xffff0000, RZ, 0xc0, !PT ;  /* 0xffff000032327812 */ /* 0x000fe200078ec0ff */
[CC--:B------:R-:W-:Y:S01]  /*44b0*/  FMUL.FTZ R35, R51.reuse, R30.reuse ;  /* 0x0000001e33237220 */ /* 0x0c0fe20000410000 */
[C---:B------:R-:W-:Y:S01]  /*44c0*/  FMUL.FTZ R53, R54.reuse, R131 ;  /* 0x0000008336357220 */ /* 0x040fe20000410000 */
[----:B------:R-:W-:Y:S01]  /*44d0*/  FMUL.FTZ R51, R51, R29 ;  /* 0x0000001d33337220 */ /* 0x000fe20000410000 */
[----:B------:R-:W-:Y:S01]  /*44e0*/  FMUL.FTZ R54, R54, R31 ;  /* 0x0000001f36367220 */ /* 0x000fe20000410000 */
[----:B------:R-:W-:Y:S01]  /*44f0*/  FFMA.FTZ R35, R28, R29, -R35 ;  /* 0x0000001d1c237223 */ /* 0x000fe20000010823 */
[----:B------:R-:W-:Y:S01]  /*4500*/  FFMA.FTZ R33, R48, R123, -R33 ;  /* 0x0000007b30217223 */ /* 0x000fe20000010821 */
[----:B------:R-:W-:Y:S01]  /*4510*/  FFMA.FTZ R51, R28, R30, R51 ;  /* 0x0000001e1c337223 */ /* 0x000fe20000010033 */
[C---:B------:R-:W-:Y:S01]  /*4520*/  FFMA.FTZ R54, R50.reuse, R131, R54 ;  /* 0x0000008332367223 */ /* 0x040fe20000010036 */
[----:B------:R-:W-:Y:S01]  /*4530*/  FFMA.FTZ R28, R50, R31, -R53 ;  /* 0x0000001f321c7223 */ /* 0x000fe20000010835 */
[----:B------:R-:W-:-:S02]  /*4540*/  F2FP.BF16.F32.PACK_AB R134, R134, R135 ;  /* 0x000000878686723e */ /* 0x000fc400000010ff */
[----:B------:R-:W-:Y:S02]  /*4550*/  F2FP.BF16.F32.PACK_AB R124, R124, R125 ;  /* 0x0000007d7c7c723e */ /* 0x000fe400000010ff */
[----:B------:R-:W-:Y:S01]  /*4560*/  F2FP.BF16.F32.PACK_AB R52, R49, R34 ;  /* 0x000000223134723e */ /* 0x000fe200000010ff */
[----:B------:R-:W-:Y:S01]  /*4570*/  IMAD.MOV.U32 R49, RZ, RZ, R134 ;  /* 0x000000ffff317224 */ /* 0x000fe200078e0086 */
[----:B------:R-:W-:Y:S01]  /*4580*/  F2FP.BF16.F32.PACK_AB R54, R54, R51 ;  /* 0x000000333636723e */ /* 0x000fe200000010ff */
[----:B------:R-:W-:Y:S01]  /*4590*/  IMAD.MOV.U32 R51, RZ, RZ, R124 ;  /* 0x000000ffff337224 */ /* 0x000fe200078e007c */
[----:B------:R-:W-:Y:S02]  /*45a0*/  F2FP.BF16.F32.PACK_AB R53, R136, R129 ;  /* 0x000000818835723e */ /* 0x000fe400000010ff */
[----:B------:R-:W-:Y:S02]  /*45b0*/  F2FP.BF16.F32.PACK_AB R55, R55, R138 ;  /* 0x0000008a3737723e */ /* 0x000fe400000010ff */
[----:B------:R-:W-:-:S02]  /*45c0*/  F2FP.BF16.F32.PACK_AB R48, R33, R32 ;  /* 0x000000202130723e */ /* 0x000fc400000010ff */
[----:B------:R-:W-:-:S07]  /*45d0*/  F2FP.BF16.F32.PACK_AB R50, R28, R35 ;  /* 0x000000231c32723e */ /* 0x000fce00000010ff */
.L_x_659:
[----:B------:R-:W-:Y:S05]  /*45e0*/  BSYNC B2 ;  /* 0x0000000000027941 */ /* 0x000fea0003800000 */
.L_x_658:
[----:B------:R-:W-:Y:S02]  /*45f0*/  ISETP.GE.AND P5, PT, R113, R109, PT ;  /* 0x0000006d7100720c */ /* 0x000fe40003fa6270 */
[----:B------:R-:W-:-:S11]  /*4600*/  P2R R29, PR, RZ, 0x1 ;  /* 0x00000001ff1d7803 */ /* 0x000fd60000000000 */
[--C-:B------:R-:W-:Y:S02]  /*4610*/  @!P5 SHF.R.S32.HI R28, RZ, 0x1f, R113.reuse ;  /* 0x0000001fff1cd819 */ /* 0x100fe40000011471 */
[----:B------:R-:W-:-:S04]  /*4620*/  @!P5 IADD3 R106, P0, P6, R4, R106, R113 ;  /* 0x0000006a046ad210 */ /* 0x000fc80007e1e071 */
[----:B------:R-:W-:Y:S02]  /*4630*/  @!P5 IADD3.X R114, R3, R114, R28, P0, P6 ;  /* 0x000000720372d210 */ /* 0x000fe400007ec41c */
[CC--:B------:R-:W-:Y:S02]  /*4640*/  LEA R28, P6, R110.reuse, R100.reuse, 0x1 ;  /* 0x000000646e1c7211 */ /* 0x0c0fe400078c08ff */
[----:B------:R-:W-:Y:S02]  /*4650*/  ISETP.NE.AND P0, PT, R29, RZ, PT ;  /* 0x000000ff1d00720c */ /* 0x000fe40003f05270 */
[----:B------:R-:W-:Y:S02]  /*4660*/  LEA.HI.X R29, R110, R101, R112, 0x1, P6 ;  /* 0x000000656e1d7211 */ /* 0x000fe400030f0c70 */
[----:B------:R-:W-:-:S03]  /*4670*/  @!P5 LEA R30, P6, R106, R100, 0x1 ;  /* 0x000000646a1ed211 */ /* 0x000fc600078c08ff */
[----:B-1----:R1:W-:Y:S01]  /*4680*/  STG.E.128 desc[UR40][R28.64], R48 ;  /* 0x000000301c007986 */ /* 0x0023e2000c101d28 */
[----:B------:R-:W-:-:S05]  /*4690*/  @!P5 LEA.HI.X R31, R106, R101, R114, 0x1, P6 ;  /* 0x000000656a1fd211 */ /* 0x000fca00030f0c72 */
[----:B--2---:R1:W-:Y:S04]  /*46a0*/  @!P5 STG.E.128 desc[UR40][R30.64], R52 ;  /* 0x000000341e00d986 */ /* 0x0043e8000c101d28 */
.L_x_657:
[----:B------:R-:W-:Y:S05]  /*46b0*/  BSYNC B1 ;  /* 0x0000000000017941 */ /* 0x000fea0003800000 */
.L_x_656:
[C---:B------:R-:W-:Y:S01]  /*46c0*/  ISETP.GE.OR P5, PT, R222.reuse, R99, P1 ;  /* 0x00000063de00720c */ /* 0x040fe20000fa6670 */
[-C--:B-12---:R-:W-:Y:S02]  /*46d0*/  IMAD R28, R75, R104.reuse, RZ ;  /* 0x000000684b1c7224 */ /* 0x086fe400078e02ff */
[----:B------:R-:W-:-:S04]  /*46e0*/  IMAD.WIDE.U32 R102, R222, R104, R102 ;  /* 0x00000068de667225 */ /* 0x000fc800078e0066 */
[----:B------:R-:W-:-:S06]  /*46f0*/  IMAD R105, R222, R105, R28 ;  /* 0x00000069de697224 */ /* 0x000fcc00078e021c */
[----:B------:R-:W-:Y:S05]  /*4700*/  @P5 BRA `(.L_x_646) ;  /* 0x0000000800585947 */ /* 0x000fea0003800000 */
[----:B------:R-:W-:Y:S01]  /*4710*/  IMAD.IADD R50, R103, 0x1, R105 ;  /* 0x0000000167327824 */ /* 0x000fe200078e0269 */
[----:B------:R-:W-:Y:S01]  /*4720*/  IADD3 R28, P5, P6, R4, R102, R90 ;  /* 0x00000066041c7210 */ /* 0x000fe20007ebe05a */
[----:B------:R-:W-:Y:S01]  /*4730*/  BSSY B1, `(.L_x_660) ;  /* 0x0000070000017945 */ /* 0x000fe20003800000 */
[----:B------:R-:W-:Y:S02]  /*4740*/  SEL R111, R78, R111, !P0 ;  /* 0x0000006f4e6f7207 */ /* 0x000fe40004000000 */
[----:B------:R-:W-:Y:S02]  /*4750*/  IADD3.X R29, R3, R50, R91, P5, P6 ;  /* 0x00000032031d7210 */ /* 0x000fe40002fec45b */
[C---:B------:R-:W-:Y:S02]  /*4760*/  LEA R48, P5, R28.reuse, R100, 0x1 ;  /* 0x000000641c307211 */ /* 0x040fe400078a08ff */
[----:B------:R-:W-:Y:S02]  /*4770*/  SHF.R.U32.HI R30, RZ, 0x3, R210 ;  /* 0x00000003ff1e7819 */ /* 0x000fe400000116d2 */
[----:B------:R-:W-:-:S02]  /*4780*/  LEA.HI.X R49, R28, R101, R29, 0x1, P5 ;  /* 0x000000651c317211 */ /* 0x000fc400028f0c1d */
[----:B------:R-:W-:-:S04]  /*4790*/  SHF.R.S32.HI R28, RZ, 0x1f, R111 ;  /* 0x0000001fff1c7819 */ /* 0x000fc8000001146f */
[----:B------:R-:W-:-:S04]  /*47a0*/  LEA.HI R111, R28, R111, RZ, 0x4 ;  /* 0x0000006f1c6f7211 */ /* 0x000fc800078f20ff */
[----:B------:R-:W-:-:S05]  /*47b0*/  LEA.HI.SX32 R51, R111, R88, 0x1c ;  /* 0x000000586f337211 */ /* 0x000fca00078fe2ff */
[----:B------:R-:W-:-:S05]  /*47c0*/  IMAD.SHL.U32 R51, R51, 0x8, RZ ;  /* 0x0000000833337824 */ /* 0x000fca00078e00ff */
[----:B------:R-:W-:-:S04]  /*47d0*/  LOP3.LUT R28, R210, 0x38, R51, 0xf8, !PT ;  /* 0x00000038d21c7812 */ /* 0x000fc800078ef833 */
[----:B------:R-:W-:-:S05]  /*47e0*/  LOP3.LUT R29, R28, R30, RZ, 0x3c, !PT ;  /* 0x0000001e1c1d7212 */ /* 0x000fca00078e3cff */
[----:B------:R-:W-:Y:S02]  /*47f0*/  IMAD.IADD R31, R212, 0x1, R29 ;  /* 0x00000001d41f7824 */ /* 0x000fe400078e021d */
[C---:B------:R-:W-:Y:S02]  /*4800*/  IMAD R29, R2.reuse, 0x1800, R93 ;  /* 0x00001800021d7824 */ /* 0x040fe400078e025d */
[----:B------:R-:W-:Y:S02]  /*4810*/  IMAD R31, R2, 0x1800, R31 ;  /* 0x00001800021f7824 */ /* 0x000fe400078e021f */
[--C-:B------:R-:W-:Y:S02]  /*4820*/  IMAD R29, R29, 0x2, R18.reuse ;  /* 0x000000021d1d7824 */ /* 0x100fe400078e0212 */
[----:B------:R-:W-:-:S04]  /*4830*/  IMAD R32, R31, 0x2, R18 ;  /* 0x000000021f207824 */ /* 0x000fc800078e0212 */
[----:B------:R-:W1:Y:S04]  /*4840*/  LDS.128 R28, [R29+0x1c400] ;  /* 0x01c400001d1c7984 */ /* 0x000e680000000c00 */
[----:B------:R-:W2:Y:S01]  /*4850*/  LDS.128 R32, [R32+0x1c400] ;  /* 0x01c4000020207984 */ /* 0x000ea20000000c00 */
[----:B------:R-:W-:Y:S05]  /*4860*/  @P4 BRA `(.L_x_661) ;  /* 0x0000000400704947 */ /* 0x000fea0003800000 */
[----:B------:R-:W-:Y:S02]  /*4870*/  SHF.R.U32.HI R53, RZ, 0x10, R45 ;  /* 0x00000010ff357819 */ /* 0x000fe4000001162d */
[----:B------:R-:W-:Y:S02]  /*4880*/  SHF.R.U32.HI R55, RZ, 0x10, R41 ;  /* 0x00000010ff377819 */ /* 0x000fe40000011629 */
[----:B------:R-:W-:Y:S02]  /*4890*/  PRMT R122, R122, 0x5410, R53 ;  /* 0x000054107a7a7816 */ /* 0x000fe40000000035 */
[----:B------:R-:W-:Y:S02]  /*48a0*/  SHF.R.U32.HI R105, RZ, 0x10, R43 ;  /* 0x00000010ff697819 */ /* 0x000fe4000001162b */
[----:B------:R-:W-:Y:S01]  /*48b0*/  SHF.R.U64 R54, R44, 0x10, R45 ;  /* 0x000000102c367819 */ /* 0x000fe2000000122d */
[----:B--2---:R-:W-:Y:S01]  /*48c0*/  IMAD.U32 R44, R33, 0x10000, RZ ;  /* 0x00010000212c7824 */ /* 0x004fe200078e00ff */
[----:B------:R-:W-:Y:S01]  /*48d0*/  PRMT R118, R118, 0x5410, R55 ;  /* 0x0000541076767816 */ /* 0x000fe20000000037 */
[----:B------:R-:W-:Y:S01]  /*48e0*/  IMAD.U32 R55, R122, 0x10000, RZ ;  /* 0x000100007a377824 */ /* 0x000fe200078e00ff */
[----:B------:R-:W-:-:S02]  /*48f0*/  SHF.R.U32.HI R107, RZ, 0x10, R47 ;  /* 0x00000010ff6b7819 */ /* 0x000fc4000001162f */
[----:B------:R-:W-:Y:S01]  /*4900*/  SHF.R.U64 R106, R40, 0x10, R41 ;  /* 0x00000010286a7819 */ /* 0x000fe20000001229 */
[----:B-1----:R-:W-:Y:S01]  /*4910*/  IMAD.U32 R40, R29, 0x10000, RZ ;  /* 0x000100001d287824 */ /* 0x002fe200078e00ff */
[----:B------:R-:W-:Y:S01]  /*4920*/  SHF.R.U64 R52, R46, 0x10, R47 ;  /* 0x000000102e347819 */ /* 0x000fe2000000122f */
[----:B------:R-:W-:Y:S01]  /*4930*/  IMAD.U32 R53, R118, 0x10000, RZ ;  /* 0x0001000076357824 */ /* 0x000fe200078e00ff */
[----:B------:R-:W-:Y:S01]  /*4940*/  PRMT R116, R116, 0x5410, R105 ;  /* 0x0000541074747816 */ /* 0x000fe20000000069 */
[----:B------:R-:W-:Y:S01]  /*4950*/  FMUL.FTZ R105, R44, R55 ;  /* 0x000000372c697220 */ /* 0x000fe20000410000 */
[----:B------:R-:W-:Y:S01]  /*4960*/  PRMT R120, R120, 0x5410, R107 ;  /* 0x0000541078787816 */ /* 0x000fe2000000006b */
[-C--:B------:R-:W-:Y:S01]  /*4970*/  FMUL.FTZ R107, R44, R53.reuse ;  /* 0x000000352c6b7220 */ /* 0x080fe20000410000 */
[----:B------:R-:W-:Y:S01]  /*4980*/  PRMT R119, R119, 0x5410, R52 ;  /* 0x0000541077777816 */ /* 0x000fe20000000034 */
[----:B------:R-:W-:Y:S01]  /*4990*/  FFMA.FTZ R52, R40, R53, -R105 ;  /* 0x0000003528347223 */ /* 0x000fe20000010869 */
[----:B------:R-:W-:Y:S01]  /*49a0*/  LOP3.LUT R45, R33, 0xffff0000, RZ, 0xc0, !PT ;  /* 0xffff0000212d7812 */ /* 0x000fe200078ec0ff */
[----:B------:R-:W-:Y:S01]  /*49b0*/  IMAD.U32 R46, R35, 0x10000, RZ ;  /* 0x00010000232e7824 */ /* 0x000fe200078e00ff */
[----:B------:R-:W-:Y:S01]  /*49c0*/  LOP3.LUT R122, R122, 0xffff0000, RZ, 0xc0, !PT ;  /* 0xffff00007a7a7812 */ /* 0x000fe200078ec0ff */
[----:B------:R-:W-:Y:S01]  /*49d0*/  IMAD.U32 R105, R120, 0x10000, RZ ;  /* 0x0001000078697824 */ /* 0x000fe200078e00ff */
[----:B------:R-:W-:Y:S01]  /*49e0*/  LOP3.LUT R118, R118, 0xffff0000, RZ, 0xc0, !PT ;  /* 0xffff000076767812 */ /* 0x000fe200078ec0ff */
[----:B------:R-:W-:Y:S01]  /*49f0*/  IMAD.U32 R53, R116, 0x10000, RZ ;  /* 0x0001000074357824 */ /* 0x000fe200078e00ff */
[----:B------:R-:W-:Y:S01]  /*4a00*/  SHF.R.U64 R104, R42, 0x10, R43 ;  /* 0x000000102a687819 */ /* 0x000fe2000000122b */
[----:B------:R-:W-:Y:S01]  /*4a10*/  FFMA.FTZ R107, R40, R55, R107 ;  /* 0x00000037286b7223 */ /* 0x000fe2000001006b */
[----:B------:R-:W-:Y:S01]  /*4a20*/  LOP3.LUT R41, R29, 0xffff0000, RZ, 0xc0, !PT ;  /* 0xffff00001d297812 */ /* 0x000fe200078ec0ff */
[C---:B------:R-:W-:Y:S01]  /*4a30*/  IMAD.U32 R42, R32.reuse, 0x10000, RZ ;  /* 0x00010000202a7824 */ /* 0x040fe200078e00ff */
[----:B------:R-:W-:Y:S01]  /*4a40*/  LOP3.LUT R43, R32, 0xffff0000, RZ, 0xc0, !PT ;  /* 0xffff0000202b7812 */ /* 0x000fe200078ec0ff */
[C---:B------:R-:W-:Y:S01]  /*4a50*/  FMUL.FTZ R55, R46.reuse, R105 ;  /* 0x000000692e377220 */ /* 0x040fe20000410000 */
[----:B------:R-:W-:Y:S01]  /*4a60*/  IMAD.U32 R32, R31, 0x10000, RZ ;  /* 0x000100001f207824 */ /* 0x000fe200078e00ff */
[----:B------:R-:W-:Y:S01]  /*4a70*/  LOP3.LUT R47, R35, 0xffff0000, RZ, 0xc0, !PT ;  /* 0xffff0000232f7812 */ /* 0x000fe200078ec0ff */
[----:B------:R-:W-:Y:S01]  /*4a80*/  FMUL.FTZ R44, R45, R122 ;  /* 0x0000007a2d2c7220 */ /* 0x000fe20000410000 */
[----:B------:R-:W-:Y:S01]  /*4a90*/  PRMT R117, R117, 0x5410, R106 ;  /* 0x0000541075757816 */ /* 0x000fe2000000006a */
[-C--:B------:R-:W-:Y:S01]  /*4aa0*/  FMUL.FTZ R46, R46, R53.reuse ;  /* 0x000000352e2e7220 */ /* 0x080fe20000410000 */
[----:B------:R-:W-:Y:S01]  /*4ab0*/  LOP3.LUT R120, R120, 0xffff0000, RZ, 0xc0, !PT ;  /* 0xffff000078787812 */ /* 0x000fe200078ec0ff */
[-C--:B------:R-:W-:Y:S01]  /*4ac0*/  FMUL.FTZ R40, R45, R118.reuse ;  /* 0x000000762d287220 */ /* 0x080fe20000410000 */
        /* <DEDUP_REMOVED lines=12> */
[----:B------:R-:W-:Y:S02]  /*4b90*/  IMAD.U32 R29, R28, 0x10000, RZ ;  /* 0x000100001c1d7824 */ /* 0x000fe400078e00ff */
[C---:B------:R-:W-:Y:S01]  /*4ba0*/  FMUL.FTZ R41, R42.reuse, R32 ;  /* 0x000000202a297220 */ /* 0x040fe20000410000 */
[----:B------:R-:W-:Y:S01]  /*4bb0*/  PRMT R115, R115, 0x5410, R104 ;  /* 0x0000541073737816 */ /* 0x000fe20000000068 */
[-C--:B------:R-:W-:Y:S01]  /*4bc0*/  FMUL.FTZ R44, R42, R40.reuse ;  /* 0x000000282a2c7220 */ /* 0x080fe20000410000 */
[----:B------:R-:W-:Y:S01]  /*4bd0*/  LOP3.LUT R121, R121, 0xffff0000, RZ, 0xc0, !PT ;  /* 0xffff000079797812 */ /* 0x000fe200078ec0ff */
[----:B------:R-:W-:Y:S01]  /*4be0*/  FFMA.FTZ R41, R29, R40, R41 ;  /* 0x000000281d297223 */ /* 0x000fe20000010029 */
[----:B------:R-:W-:-:S02]  /*4bf0*/  IMAD.U32 R35, R34, 0x10000, RZ ;  /* 0x0001000022237824 */ /* 0x000fc400078e00ff */
[----:B------:R-:W-:Y:S01]  /*4c00*/  FFMA.FTZ R44, R29, R32, -R44 ;  /* 0x000000201d2c7223 */ /* 0x000fe2000001082c */
        /* <DEDUP_REMOVED lines=10> */
[----:B------:R-:W-:Y:S01]  /*4cb0*/  FMUL.FTZ R42, R35, R40 ;  /* 0x00000028232a7220 */ /* 0x000fe20000410000 */
[----:B------:R-:W-:Y:S01]  /*4cc0*/  LOP3.LUT R30, R30, 0xffff0000, RZ, 0xc0, !PT ;  /* 0xffff00001e1e7812 */ /* 0x000fe200078ec0ff */
[----:B------:R-:W-:Y:S01]  /*4cd0*/  FMUL.FTZ R29, R34, R119 ;  /* 0x00000077221d7220 */ /* 0x000fe20000410000 */
[-C--:B------:R-:W-:Y:S01]  /*4ce0*/  FMUL.FTZ R43, R43, R117.reuse ;  /* 0x000000752b2b7220 */ /* 0x080fe20000410000 */
[----:B------:R-:W-:Y:S01]  /*4cf0*/  FFMA.FTZ R33, R28, R117, -R33 ;  /* 0x000000751c217223 */ /* 0x000fe20000010821 */
[-C--:B------:R-:W-:Y:S01]  /*4d00*/  FMUL.FTZ R35, R35, R32.reuse ;  /* 0x0000002023237220 */ /* 0x080fe20000410000 */
[----:B------:R-:W-:Y:S01]  /*4d10*/  FMUL.FTZ R34, R34, R115 ;  /* 0x0000007322227220 */ /* 0x000fe20000410000 */
[----:B------:R-:W-:Y:S01]  /*4d20*/  FFMA.FTZ R28, R28, R121, R43 ;  /* 0x000000791c1c7223 */ /* 0x000fe2000001002b */
[C---:B------:R-:W-:Y:S01]  /*4d30*/  FFMA.FTZ R42, R31.reuse, R32, -R42 ;  /* 0x000000201f2a7223 */ /* 0x040fe2000001082a */
[----:B------:R-:W-:Y:S01]  /*4d40*/  FFMA.FTZ R35, R31, R40, R35 ;  /* 0x000000281f237223 */ /* 0x000fe20000010023 */
[C---:B------:R-:W-:Y:S01]  /*4d50*/  FFMA.FTZ R29, R30.reuse, R115, -R29 ;  /* 0x000000731e1d7223 */ /* 0x040fe2000001081d */
[----:B------:R-:W-:Y:S01]  /*4d60*/  FFMA.FTZ R34, R30, R119, R34 ;  /* 0x000000771e227223 */ /* 0x000fe20000010022 */
[----:B------:R-:W-:-:S02]  /*4d70*/  F2FP.BF16.F32.PACK_AB R45, R45, R52 ;  /* 0x000000342d2d723e */ /* 0x000fc400000010ff */
[----:B------:R-:W-:Y:S02]  /*4d80*/  F2FP.BF16.F32.PACK_AB R107, R122, R107 ;  /* 0x0000006b7a6b723e */ /* 0x000fe400000010ff */
[----:B------:R-:W-:Y:S02]  /*4d90*/  F2FP.BF16.F32.PACK_AB R46, R47, R46 ;  /* 0x0000002e2f2e723e */ /* 0x000fe400000010ff */
[----:B------:R-:W-:Y:S01]  /*4da0*/  F2FP.BF16.F32.PACK_AB R44, R33, R44 ;  /* 0x0000002c212c723e */ /* 0x000fe200000010ff */
[----:B------:R-:W-:Y:S01]  /*4db0*/  IMAD.MOV.U32 R33, RZ, RZ, R107 ;  /* 0x000000ffff217224 */ /* 0x000fe200078e006b */
[----:B------:R-:W-:Y:S02]  /*4dc0*/  F2FP.BF16.F32.PACK_AB R32, R28, R41 ;  /* 0x000000291c20723e */ /* 0x000fe400000010ff */
[----:B------:R-:W-:Y:S01]  /*4dd0*/  F2FP.BF16.F32.PACK_AB R30, R29, R42 ;  /* 0x0000002a1d1e723e */ /* 0x000fe200000010ff */
[----:B------:R-:W-:Y:S01]  /*4de0*/  IMAD.MOV.U32 R28, RZ, RZ, R44 ;  /* 0x000000ffff1c7224 */ /* 0x000fe200078e002c */
[----:B------:R-:W-:Y:S01]  /*4df0*/  F2FP.BF16.F32.PACK_AB R34, R34, R35 ;  /* 0x000000232222723e */ /* 0x000fe200000010ff */
[----:B------:R-:W-:Y:S01]  /*4e00*/  IMAD.MOV.U32 R29, RZ, RZ, R45 ;  /* 0x000000ffff1d7224 */ /* 0x000fe200078e002d */
[----:B------:R-:W-:Y:S01]  /*4e10*/  F2FP.BF16.F32.PACK_AB R31, R116, R55 ;  /* 0x00000037741f723e */ /* 0x000fe200000010ff */
[----:B------:R-:W-:-:S07]  /*4e20*/  IMAD.MOV.U32 R35, RZ, RZ, R46 ;  /* 0x000000ffff237224 */ /* 0x000fce00078e002e */
.L_x_661:
[----:B------:R-:W-:Y:S05]  /*4e30*/  BSYNC B1 ;  /* 0x0000000000017941 */ /* 0x000fea0003800000 */
.L_x_660:
[----:B-1----:R4:W-:Y:S01]  /*4e40*/  STG.E.128 desc[UR40][R48.64], R28 ;  /* 0x0000001c30007986 */ /* 0x0029e2000c101d28 */
[----:B------:R-:W-:-:S13]  /*4e50*/  ISETP.GE.AND P4, PT, R51, R109, PT ;  /* 0x0000006d3300720c */ /* 0x000fda0003f86270 */
[----:B------:R-:W-:Y:S05]  /*4e60*/  @P4 BRA `(.L_x_646) ;  /* 0x0000000000804947 */ /* 0x000fea0003800000 */
[--C-:B----4-:R-:W-:Y:S02]  /*4e70*/  SHF.R.S32.HI R28, RZ, 0x1f, R51.reuse ;  /* 0x0000001fff1c7819 */ /* 0x110fe40000011433 */
[----:B------:R-:W-:-:S04]  /*4e80*/  IADD3 R51, P4, P5, R4, R102, R51 ;  /* 0x0000006604337210 */ /* 0x000fc80007d9e033 */
[----:B------:R-:W-:Y:S02]  /*4e90*/  IADD3.X R50, R3, R50, R28, P4, P5 ;  /* 0x0000003203327210 */ /* 0x000fe400027ea41c */
[----:B------:R-:W-:-:S04]  /*4ea0*/  LEA R100, P4, R51, R100, 0x1 ;  /* 0x0000006433647211 */ /* 0x000fc800078808ff */
[----:B------:R-:W-:-:S05]  /*4eb0*/  LEA.HI.X R101, R51, R101, R50, 0x1, P4 ;  /* 0x0000006533657211 */ /* 0x000fca00020f0c32 */
[----:B--2---:R1:W-:Y:S01]  /*4ec0*/  STG.E.128 desc[UR40][R100.64], R32 ;  /* 0x0000002064007986 */ /* 0x0043e2000c101d28 */
[----:B------:R-:W-:Y:S05]  /*4ed0*/  BRA `(.L_x_646) ;  /* 0x0000000000647947 */ /* 0x000fea0003800000 */
.L_x_629:
[----:B------:R-:W-:-:S13]  /*4ee0*/  ISETP.NE.AND P3, PT, R203, 0x3, PT ;  /* 0x00000003cb00780c */ /* 0x000fda0003f65270 */
[----:B------:R-:W-:Y:S05]  /*4ef0*/  @!P3 BRA `(.L_x_662) ;  /* 0x000000000004b947 */ /* 0x000fea0003800000 */
[----:B------:R-:W-:Y:S01]  /*4f00*/  BPT.TRAP 0x1 ;  /* 0x000000040000795c */ /* 0x000fe20000300000 */
.L_x_662:
[----:B------:R-:W-:Y:S01]  /*4f10*/  IMAD R97, R2, 0x8, R18 ;  /* 0x0000000802617824 */ /* 0x000fe200078e0212 */
[----:B------:R-:W-:Y:S01]  /*4f20*/  SHF.L.U32 R108, R201, 0x1f, RZ ;  /* 0x0000001fc96c7819 */ /* 0x000fe200000006ff */
[----:B------:R-:W-:Y:S01]  /*4f30*/  IMAD R99, R26, -0x60, R60 ;  /* 0xffffffa01a637824 */ /* 0x000fe200078e023c */
[----:B------:R-:W-:Y:S02]  /*4f40*/  BSSY B1, `(.L_x_663) ;  /* 0x0000004000017945 */ /* 0x000fe40003800000 */
[----:B------:R-:W0:Y:S02]  /*4f50*/  SYNCS.PHASECHK.TRANS64.TRYWAIT P4, [R97+URZ+0x22890], R108 ;  /* 0x0228906c610075a7 */ /* 0x000e24000808017f */
[----:B------:R-:W-:Y:S01]  /*4f60*/  VIMNMX R99, R99, 0x60, PT ;  /* 0x0000006063637848 */ /* 0x000fe20003fe0100 */
[----:B0-----:R-:W-:Y:S06]  /*4f70*/  @!P4 BRA `(.L_x_664) ;  /* 0x0000011800d4c947 */ /* 0x001fec0003800000 */
.L_x_915:
[----:B------:R-:W-:Y:S05]  /*4f80*/  BSYNC B1 ;  /* 0x0000000000017941 */ /* 0x000fea0003800000 */
.L_x_663:
[-C--:B------:R-:W-:Y:S01]  /*4f90*/  ISETP.GE.AND P5, PT, R19, R99.reuse, PT ;  /* 0x000000631300720c */ /* 0x080fe20003fa6270 */
[----:B------:R-:W-:Y:S01]  /*4fa0*/  BSSY B1, `(.L_x_665) ;  /* 0x0000007000017945 */ /* 0x000fe20003800000 */
[----:B------:R-:W-:-:S11]  /*4fb0*/  ISETP.GE.AND P4, PT, R222, R99, PT ;  /* 0x00000063de00720c */ /* 0x000fd60003f86270 */
[----:B------:R-:W-:Y:S05]  /*4fc0*/  @P5 BRA `(.L_x_666) ;  /* 0x0000000000105947 */ /* 0x000fea0003800000 */
[----:B------:R-:W1:Y:S04]  /*4fd0*/  @!P1 LDS.128 R28, [R106] ;  /* 0x000000006a1c9984 */ /* 0x000e680000000c00 */
[----:B------:R-:W2:Y:S04]  /*4fe0*/  @!P2 LDS.128 R32, [R104] ;  /* 0x000000006820a984 */ /* 0x000ea80000000c00 */
[----:B-1----:R1:W-:Y:S04]  /*4ff0*/  @!P1 STG.E.128 desc[UR40][R42.64], R28 ;  /* 0x0000001c2a009986 */ /* 0x0023e8000c101d28 */
[----:B--2---:R1:W-:Y:S02]  /*5000*/  @!P2 STG.E.128 desc[UR40][R42.64+0x40], R32 ;  /* 0x000040202a00a986 */ /* 0x0043e4000c101d28 */
.L_x_666:
[----:B------:R-:W-:Y:S05]  /*5010*/  BSYNC B1 ;  /* 0x0000000000017941 */ /* 0x000fea0003800000 */
.L_x_665:
[----:B------:R-:W-:Y:S05]  /*5020*/  @P4 BRA `(.L_x_646) ;  /* 0x0000000000104947 */ /* 0x000fea0003800000 */
[----:B-1----:R-:W1:Y:S04]  /*5030*/  @!P1 LDS.128 R28, [R106+0x2000] ;  /* 0x002000006a1c9984 */ /* 0x002e680000000c00 */
[----:B------:R-:W2:Y:S04]  /*5040*/  @!P2 LDS.128 R32, [R104+0x2000] ;  /* 0x002000006820a984 */ /* 0x000ea80000000c00 */
[----:B-1----:R3:W-:Y:S04]  /*5050*/  @!P1 STG.E.128 desc[UR40][R40.64], R28 ;  /* 0x0000001c28009986 */ /* 0x0027e8000c101d28 */
[----:B--2---:R3:W-:Y:S02]  /*5060*/  @!P2 STG.E.128 desc[UR40][R40.64+0x40], R32 ;  /* 0x000040202800a986 */ /* 0x0047e4000c101d28 */
.L_x_646:
[----:B------:R-:W-:Y:S05]  /*5070*/  BSYNC B0 ;  /* 0x0000000000007941 */ /* 0x000fea0003800000 */
.L_x_628:
[----:B-1234-:R-:W1:Y:S01]  /*5080*/  S2R R28, SR_TID.X ;  /* 0x00000000001c7919 */ /* 0x01ee620000002100 */
[----:B------:R-:W-:Y:S01]  /*5090*/  @!PT LDS RZ, [RZ] ;  /* 0x00000000fffff984 */ /* 0x000fe20000000800 */
[----:B------:R-:W-:Y:S01]  /*50a0*/  @!PT LDS RZ, [RZ] ;  /* 0x00000000fffff984 */ /* 0x000fe20000000800 */
[----:B------:R-:W-:Y:S01]  /*50b0*/  @!PT LDS RZ, [RZ] ;  /* 0x00000000fffff984 */ /* 0x000fe20000000800 */
[----:B------:R-:W-:Y:S01]  /*50c0*/  @!PT LDS RZ, [RZ] ;  /* 0x00000000fffff984 */ /* 0x000fe20000000800 */
[----:B------:R2:W-:Y:S06]  /*50d0*/  MEMBAR.ALL.CTA ;  /* 0x0000000000007992 */ /* 0x0005ec0000008000 */
[----:B--2---:R-:W2:Y:S01]  /*50e0*/  FENCE.VIEW.ASYNC.S ;  /* 0x00000000000073c6 */ /* 0x004ea20000000000 */
[----:B------:R-:W-:Y:S05]  /*50f0*/  WARPSYNC.ALL ;  /* 0x0000000000007948 */ /* 0x000fea0003800000 */
[----:B------:R-:W-:Y:S01]  /*5100*/  BSSY B0, `(.L_x_667) ;  /* 0x0000009000007945 */ /* 0x000fe20003800000 */
[----:B-1----:R-:W-:Y:S01]  /*5110*/  LOP3.LUT R28, R28, 0x7f, RZ, 0xc0, !PT ;  /* 0x0000007f1c1c7812 */ /* 0x002fe200078ec0ff */
[----:B--2---:R1:W-:Y:S03]  /*5120*/  BAR.SYNC.DEFER_BLOCKING R76, 0x80 ;  /* 0x0002004c0000751d */ /* 0x0043e60000010000 */
[----:B------:R-:W-:-:S13]  /*5130*/  ISETP.NE.AND P4, PT, R28, RZ, PT ;  /* 0x000000ff1c00720c */ /* 0x000fda0003f85270 */
[----:B------:R-:W-:-:S05]  /*5140*/  @!P4 VIADD R28, R97, 0x228a0 ;  /* 0x000228a0611cc836 */ /* 0x000fca0000000000 */
[----:B------:R-:W-:-:S04]  /*5150*/  @!P4 PRMT R28, RZ, 0x654, R28 ;  /* 0x00000654ff1cc816 */ /* 0x000fc8000000001c */
[----:B------:R1:W-:Y:S01]  /*5160*/  @!P4 SYNCS.ARRIVE.TRANS64.RED.A1T0 RZ, [R28+URZ], RZ ;  /* 0x000000ff1cffc9a7 */ /* 0x0003e2000810043f */
[----:B------:R-:W-:Y:S05]  /*5170*/  @!P3 BRA `(.L_x_668) ;  /* 0x000000000004b947 */ /* 0x000fea0003800000 */
[----:B------:R-:W-:Y:S01]  /*5180*/  BPT.TRAP 0x1 ;  /* 0x000000040000795c */ /* 0x000fe20000300000 */
.L_x_668:
[----:B------:R-:W-:Y:S05]  /*5190*/  BSYNC B0 ;  /* 0x0000000000007941 */ /* 0x000fea0003800000 */
.L_x_667:
[----:B------:R-:W2:Y:S01]  /*51a0*/  SYNCS.PHASECHK.TRANS64.TRYWAIT P3, [R97+URZ+0x228b0], R108 ;  /* 0x0228b06c610075a7 */ /* 0x000ea2000806017f */
[----:B------:R-:W-:Y:S01]  /*51b0*/  ULDC UR43, c[0x0][0x320] ;  /* 0x0000c800002b7ab9 */ /* 0x000fe20000000800 */
[----:B------:R-:W-:Y:S01]  /*51c0*/  ULDC.64 UR38, c[0x0][0x328] ;  /* 0x0000ca0000267ab9 */ /* 0x000fe20000000a00 */
[----:B------:R-:W-:Y:S01]  /*51d0*/  ULDC.64 UR36, c[0x0][0x318] ;  /* 0x0000c60000247ab9 */ /* 0x000fe20000000a00 */
[----:B------:R-:W-:Y:S01]  /*51e0*/  BSSY B0, `(.L_x_669) ;  /* 0x0000003000007945 */ /* 0x000fe20003800000 */
[----:B-1----:R-:W-:-:S03]  /*51f0*/  IMAD R28, R2, 0x6000, R79 ;  /* 0x00006000021c7824 */ /* 0x002fc600078e024f */
[----:B--2---:R-:W-:Y:S05]  /*5200*/  @!P3 BRA `(.L_x_670) ;  /* 0x000001180044b947 */ /* 0x004fea0003800000 */
.L_x_916:
[----:B------:R-:W-:Y:S05]  /*5210*/  BSYNC B0 ;  /* 0x0000000000007941 */ /* 0x000fea0003800000 */
.L_x_669:
[----:B------:R-:W-:Y:S01]  /*5220*/  ISETP.GE.AND P3, PT, R19, R99, PT ;  /* 0x000000631300720c */ /* 0x000fe20003f66270 */
[----:B------:R-:W-:Y:S01]  /*5230*/  IMAD.IADD R29, R77, 0x1, R28 ;  /* 0x000000014d1d7824 */ /* 0x000fe200078e021c */
[----:B------:R-:W-:Y:S01]  /*5240*/  BSSY B0, `(.L_x_671) ;  /* 0x0000025000007945 */ /* 0x000fe20003800000 */
[----:B------:R-:W-:Y:S02]  /*5250*/  IMAD R40, R28, 0x2, R24 ;  /* 0x000000021c287824 */ /* 0x000fe400078e0218 */
[----:B------:R-:W-:-:S04]  /*5260*/  IMAD.WIDE R32, R26, 0x60, R58 ;  /* 0x000000601a207825 */ /* 0x000fc800078e023a */
[----:B------:R-:W-:-:S04]  /*5270*/  IMAD R41, R29, 0x2, R24 ;  /* 0x000000021d297824 */ /* 0x000fc800078e0218 */
[----:B------:R-:W-:Y:S05]  /*5280*/  @P3 BRA `(.L_x_672) ;  /* 0x0000000000803947 */ /* 0x000fea0003800000 */
[----:B------:R-:W-:Y:S02]  /*5290*/  IMAD R31, R33, UR38, RZ ;  /* 0x00000026211f7c24 */ /* 0x000fe4000f8e02ff */
[----:B------:R-:W-:Y:S02]  /*52a0*/  IMAD.MOV.U32 R28, RZ, RZ, R6 ;  /* 0x000000ffff1c7224 */ /* 0x000fe400078e0006 */
[----:B------:R-:W-:Y:S02]  /*52b0*/  IMAD.MOV.U32 R29, RZ, RZ, R94 ;  /* 0x000000ffff1d7224 */ /* 0x000fe400078e005e */
[C---:B------:R-:W-:Y:S02]  /*52c0*/  IMAD R31, R32.reuse, UR39, R31 ;  /* 0x00000027201f7c24 */ /* 0x040fe4000f8e021f */
[----:B------:R-:W-:-:S04]  /*52d0*/  IMAD.WIDE.U32 R28, R32, UR38, R28 ;  /* 0x00000026201c7c25 */ /* 0x000fc8000f8e001c */
[----:B------:R-:W-:Y:S01]  /*52e0*/  IMAD.IADD R29, R29, 0x1, R31 ;  /* 0x000000011d1d7824 */ /* 0x000fe200078e021f */
[----:B------:R-:W-:-:S04]  /*52f0*/  LEA R34, P3, R28, UR36, 0x1 ;  /* 0x000000241c227c11 */ /* 0x000fc8000f8608ff */
[----:B------:R-:W-:Y:S02]  /*5300*/  LEA.HI.X R35, R28, UR37, R29, 0x1, P3 ;  /* 0x000000251c237c11 */ /* 0x000fe400098f0c1d */
[----:B------:R-:W-:-:S13]  /*5310*/  ISETP.GE.AND P3, PT, R16, UR43, PT ;  /* 0x0000002b10007c0c */ /* 0x000fda000bf66270 */
[----:B------:R-:W2:Y:S04]  /*5320*/  @!P3 LDS.128 R28, [R40] ;  /* 0x00000000281cb984 */ /* 0x000ea80000000c00 */
[----:B--2---:R-:W-:Y:S01]  /*5330*/  @!P3 STG.E.128 desc[UR40][R34.64], R28 ;  /* 0x0000001c2200b986 */ /* 0x004fe2000c101d28 */
[----:B------:R-:W-:-:S13]  /*5340*/  ISETP.GE.AND P3, PT, R62, UR43, PT ;  /* 0x0000002b3e007c0c */ /* 0x000fda000bf66270 */
[----:B------:R-:W2:Y:S04]  /*5350*/  @!P3 LDS.128 R28, [R41] ;  /* 0x00000000291cb984 */ /* 0x000ea80000000c00 */
[----:B--2---:R-:W-:Y:S01]  /*5360*/  @!P3 STG.E.128 desc[UR40][R34.64+0x40], R28 ;  /* 0x0000401c2200b986 */ /* 0x004fe2000c101d28 */
[----:B------:R-:W-:-:S13]  /*5370*/  ISETP.GE.AND P3, PT, R63, UR43, PT ;  /* 0x0000002b3f007c0c */ /* 0x000fda000bf66270 */
[----:B------:R-:W2:Y:S04]  /*5380*/  @!P3 LDS.128 R28, [R40+0x3000] ;  /* 0x00300000281cb984 */ /* 0x000ea80000000c00 */
        /* <DEDUP_REMOVED lines=10> */
[----:B------:R-:W-:-:S13]  /*5430*/  ISETP.NE.AND P3, PT, R96, RZ, PT ;  /* 0x000000ff6000720c */ /* 0x000fda0003f65270 */
[----:B------:R-:W2:Y:S04]  /*5440*/  @P3 LDS.128 R28, [R40+0x9000] ;  /* 0x00900000281c3984 */ /* 0x000ea80000000c00 */
[----:B--2---:R-:W-:Y:S01]  /*5450*/  @P3 STG.E.128 desc[UR40][R34.64+0x180], R28 ;  /* 0x0001801c22003986 */ /* 0x004fe2000c101d28 */
[----:B------:R-:W-:-:S13]  /*5460*/  ISETP.NE.AND P3, PT, R95, RZ, PT ;  /* 0x000000ff5f00720c */ /* 0x000fda0003f65270 */
[----:B------:R-:W2:Y:S04]  /*5470*/  @P3 LDS.128 R28, [R41+0x9000] ;  /* 0x00900000291c3984 */ /* 0x000ea80000000c00 */
[----:B--2---:R2:W-:Y:S02]  /*5480*/  @P3 STG.E.128 desc[UR40][R34.64+0x1c0], R28 ;  /* 0x0001c01c22003986 */ /* 0x0045e4000c101d28 */
.L_x_672:
[----:B------:R-:W-:Y:S05]  /*5490*/  BSYNC B0 ;  /* 0x0000000000007941 */ /* 0x000fea0003800000 */
.L_x_671:
[----:B------:R-:W-:Y:S01]  /*54a0*/  ISETP.GE.AND P3, PT, R222, R99, PT ;  /* 0x00000063de00720c */ /* 0x000fe20003f66270 */
[----:B------:R-:W-:-:S12]  /*54b0*/  BSSY B0, `(.L_x_673) ;  /* 0x0000024000007945 */ /* 0x000fd80003800000 */
[----:B------:R-:W-:Y:S05]  /*54c0*/  @P3 BRA `(.L_x_674) ;  /* 0x0000000000883947 */ /* 0x000fea0003800000 */
[----:B--2---:R-:W-:Y:S01]  /*54d0*/  IADD3 R31, P3, R32, 0x40, RZ ;  /* 0x00000040201f7810 */ /* 0x004fe20007f7e0ff */
[----:B------:R-:W-:Y:S02]  /*54e0*/  IMAD.MOV.U32 R28, RZ, RZ, R6 ;  /* 0x000000ffff1c7224 */ /* 0x000fe400078e0006 */
[----:B------:R-:W-:Y:S02]  /*54f0*/  IMAD.MOV.U32 R29, RZ, RZ, R94 ;  /* 0x000000ffff1d7224 */ /* 0x000fe400078e005e */
[----:B------:R-:W-:Y:S02]  /*5500*/  IMAD.X R32, RZ, RZ, R33, P3 ;  /* 0x000000ffff207224 */ /* 0x000fe400018e0621 */
[----:B------:R-:W-:-:S04]  /*5510*/  IMAD.WIDE.U32 R28, R31, UR38, R28 ;  /* 0x000000261f1c7c25 */ /* 0x000fc8000f8e001c */
[----:B------:R-:W-:-:S04]  /*5520*/  IMAD R32, R32, UR38, RZ ;  /* 0x0000002620207c24 */ /* 0x000fc8000f8e02ff */
[----:B------:R-:W-:Y:S01]  /*5530*/  IMAD R31, R31, UR39, R32 ;  /* 0x000000271f1f7c24 */ /* 0x000fe2000f8e0220 */
[----:B------:R-:W-:-:S03]  /*5540*/  LEA R32, P3, R28, UR36, 0x1 ;  /* 0x000000241c207c11 */ /* 0x000fc6000f8608ff */
[----:B------:R-:W-:-:S05]  /*5550*/  IMAD.IADD R29, R29, 0x1, R31 ;  /* 0x000000011d1d7824 */ /* 0x000fca00078e021f */
[----:B------:R-:W-:Y:S02]  /*5560*/  LEA.HI.X R33, R28, UR37, R29, 0x1, P3 ;  /* 0x000000251c217c11 */ /* 0x000fe400098f0c1d */
        /* <DEDUP_REMOVED lines=23> */
[----:B--2---:R3:W-:Y:S02]  /*56e0*/  @P3 STG.E.128 desc[UR40][R32.64+0x1c0], R28 ;  /* 0x0001c01c20003986 */ /* 0x0047e4000c101d28 */
.L_x_674:
[----:B------:R-:W-:Y:S05]  /*56f0*/  BSYNC B0 ;  /* 0x0000000000007941 */ /* 0x000fea0003800000 */
.L_x_673:
[----:B------:R-:W-:Y:S01]  /*5700*/  @!PT LDS RZ, [RZ] ;  /* 0x00000000fffff984 */ /* 0x000fe20000000800 */
[----:B------:R-:W-:Y:S01]  /*5710*/  @!PT LDS RZ, [RZ] ;  /* 0x00000000fffff984 */ /* 0x000fe20000000800 */
[----:B------:R-:W-:Y:S01]  /*5720*/  @!PT LDS RZ, [RZ] ;  /* 0x00000000fffff984 */ /* 0x000fe20000000800 */
[----:B------:R-:W-:Y:S01]  /*5730*/  @!PT LDS RZ, [RZ] ;  /* 0x00000000fffff984 */ /* 0x000fe20000000800 */
[----:B------:R4:W-:Y:S06]  /*5740*/  MEMBAR.ALL.CTA ;  /* 0x0000000000007992 */ /* 0x0009ec0000008000 */
[----:B----4-:R-:W4:Y:S02]  /*5750*/  FENCE.VIEW.ASYNC.S ;  /* 0x00000000000073c6 */ /* 0x010f240000000000 */
[----:B----4-:R4:W-:Y:S01]  /*5760*/  BAR.SYNC.DEFER_BLOCKING R76, 0x80 ;  /* 0x0002004c0000751d */ /* 0x0109e20000010000 */
[----:B------:R-:W-:Y:S01]  /*5770*/  ISETP.NE.AND P5, PT, R98, RZ, PT ;  /* 0x000000ff6200720c */ /* 0x000fe20003fa5270 */
[----:B------:R-:W-:-:S02]  /*5780*/  VIADD R2, R2, 0x1 ;  /* 0x0000000102027836 */ /* 0x000fc40000000000 */
[----:B01----:R-:W-:-:S03]  /*5790*/  @!P4 VIADD R97, R97, 0x228c0 ;  /* 0x000228c06161c836 */ /* 0x003fc60000000000 */
[C---:B------:R-:W-:Y:S02]  /*57a0*/  ISETP.NE.AND P3, PT, R2.reuse, 0x2, PT ;  /* 0x000000020200780c */ /* 0x040fe40003f65270 */
[----:B------:R-:W-:Y:S02]  /*57b0*/  @!P4 PRMT R97, RZ, 0x654, R97 ;  /* 0x00000654ff61c816 */ /* 0x000fe40000000061 */
[----:B--23--:R-:W-:Y:S02]  /*57c0*/  SEL R28, RZ, 0x1, P3 ;  /* 0x00000001ff1c7807 */ /* 0x00cfe40001800000 */
[----:B------:R-:W-:Y:S02]  /*57d0*/  SEL R2, R2, RZ, P3 ;  /* 0x000000ff02027207 */ /* 0x000fe40001800000 */
[----:B------:R-:W-:Y:S01]  /*57e0*/  LOP3.LUT R201, R201, R28, RZ, 0x3c, !PT ;  /* 0x0000001cc9c97212 */ /* 0x000fe200078e3cff */
[----:B------:R4:W-:Y:S01]  /*57f0*/  @!P4 SYNCS.ARRIVE.TRANS64.RED.A1T0 RZ, [R97+URZ], RZ ;  /* 0x000000ff61ffc9a7 */ /* 0x0009e2000810043f */
[----:B------:R-:W-:Y:S05]  /*5800*/  @P5 BRA `(.L_x_675) ;  /* 0xffffffc800c85947 */ /* 0x000fea000383ffff */
[----:B------:R-:W0:Y:S01]  /*5810*/  S2R R29, SR_TID.X ;  /* 0x00000000001d7919 */ /* 0x000e220000002100 */
[----:B------:R-:W-:Y:S02]  /*5820*/  PLOP3.LUT P0, PT, PT, PT, PT, 0x8, 0x0 ;  /* 0x000000000000781c */ /* 0x000fe40003f0e170 */
[----:B0-----:R-:W-:-:S04]  /*5830*/  SHF.R.U32.HI R29, RZ, 0x7, R29 ;  /* 0x00000007ff1d7819 */ /* 0x001fc8000001161d */
[----:B------:R-:W-:-:S13]  /*5840*/  ISETP.NE.AND P5, PT, R29, 0x1, PT ;  /* 0x000000011d00780c */ /* 0x000fda0003fa5270 */
[----:B------:R-:W-:Y:S06]  /*5850*/  @!P5 BAR.ARV 0x9, 0x100 ;  /* 0x024400000000db1d */ /* 0x000fec0000002000 */
.L_x_623:
[----:B------:R-:W-:Y:S02]  /*5860*/  ISETP.GE.AND P2, PT, R172, 0x1, PT ;  /* 0x00000001ac00780c */ /* 0x000fe40003f46270 */
[----:B------:R-:W-:Y:S02]  /*5870*/  CS2R R4, SRZ ;  /* 0x0000000000047805 */ /* 0x000fe4000001ff00 */
[----:B------:R-:W-:Y:S02]  /*5880*/  PLOP3.LUT P1, PT, PT, PT, PT, 0x80, 0x0 ;  /* 0x000000000000781c */ /* 0x000fe40003f2f070 */
[----:B------:R-:W-:Y:S01]  /*5890*/  CS2R R6, SRZ ;  /* 0x0000000000067805 */ /* 0x000fe2000001ff00 */
[----:B------:R-:W-:Y:S01]  /*58a0*/  IMAD.MOV.U32 R0, RZ, RZ, RZ ;  /* 0x000000ffff007224 */ /* 0x000fe200078e00ff */
[----:B------:R-:W-:Y:S01]  /*58b0*/  CS2R R148, SRZ ;  /* 0x0000000000947805 */ /* 0x000fe2000001ff00 */
[----:B------:R-:W-:Y:S01]  /*58c0*/  IMAD.MOV.U32 R150, RZ, RZ, RZ ;  /* 0x000000ffff967224 */ /* 0x000fe200078e00ff */
        /* <DEDUP_REMOVED lines=9> */
[----:B------:R-:W-:Y:S01]  /*5960*/  CS2R R128, SRZ ;  /* 0x0000000000807805 */ /* 0x000fe2000001ff00 */
[----:B------:R-:W-:Y:S01]  /*5970*/  IMAD.MOV.U32 R180, RZ, RZ, RZ ;  /* 0x000000ffffb47224 */ /* 0x000fe200078e00ff */
        /* <DEDUP_REMOVED lines=9> */
[----:B----4-:R-:W-:-:S02]  /*5a10*/  CS2R R96, SRZ ;  /* 0x0000000000607805 */ /* 0x010fc4000001ff00 */
        /* <DEDUP_REMOVED lines=13> */
[----:B------:R-:W-:Y:S01]  /*5af0*/  CS2R R58, SRZ ;  /* 0x00000000003a7805 */ /* 0x000fe2000001ff00 */
[----:B------:R-:W-:Y:S01]  /*5b00*/  IMAD.MOV.U32 R3, RZ, RZ, RZ ;  /* 0x000000ffff037224 */ /* 0x000fe200078e00ff */
        /* <DEDUP_REMOVED lines=26> */
[----:B------:R-:W-:Y:S06]  /*5cb0*/  @P0 BRA `(.L_x_676) ;  /* 0x00000000000c0947 */ /* 0x000fec0003800000 */
[----:B------:R-:W0:Y:S01]  /*5cc0*/  FENCE.VIEW.ASYNC.G ;  /* 0x00000000000073c6 */ /* 0x000e220000000100 */
[----:B------:R-:W-:Y:S05]  /*5cd0*/  WARPSYNC.ALL ;  /* 0x0000000000007948 */ /* 0x000fea0003800000 */
[----:B0-----:R-:W-:Y:S06]  /*5ce0*/  BAR.ARV 0xc, 0x180 ;  /* 0x0306000000007b1d */ /* 0x001fec0000002000 */
.L_x_676:
[----:B------:R-:W-:Y:S01]  /*5cf0*/  CS2R R24, SRZ ;  /* 0x0000000000187805 */ /* 0x000fe2000001ff00 */
[----:B------:R-:W-:Y:S06]  /*5d00*/  @!P2 BRA `(.L_x_677) ;  /* 0x000000680078a947 */ /* 0x000fec0003800000 */
[----:B------:R-:W-:-:S03]  /*5d10*/  UMOV UR4, 0xffffffff ;  /* 0xffffffff00047882 */ /* 0x000fc60000000000 */
[----:B------:R-:W-:Y:S05]  /*5d20*/  BRA.DIV UR4, `(.L_x_678) ;  /* 0x0000010e04907947 */ /* 0x000fea000b800000 */
[----:B------:R0:W1:Y:S02]  /*5d30*/  SHFL.IDX PT, R14, R234, RZ, 0x1f ;  /* 0x00001fffea0e7589 */ /* 0x00006400000e0000 */
.L_x_919:
[----:B-1----:R-:W-:Y:S01]  /*5d40*/  LEA.HI R0, R14, R14, RZ, 0x1 ;  /* 0x0000000e0e007211 */ /* 0x002fe200078f08ff */
[----:B------:R-:W-:Y:S01]  /*5d50*/  VIADD R24, R18, 0x18400 ;  /* 0x0001840012187836 */ /* 0x000fe20000000000 */
[----:B------:R-:W-:Y:S02]  /*5d60*/  BSSY B6, `(.L_x_679) ;  /* 0x0000018000067945 */ /* 0x000fe40003800000 */
[----:B------:R-:W-:Y:S02]  /*5d70*/  LOP3.LUT R3, R0, 0x1e, RZ, 0xc0, !PT ;  /* 0x0000001e00037812 */ /* 0x000fe400078ec0ff */
[----:B------:R-:W-:-:S03]  /*5d80*/  LOP3.LUT P0, RZ, R24, 0x1bf, RZ, 0xc0, !PT ;  /* 0x000001bf18ff7812 */ /* 0x000fc6000780c0ff */
[----:B------:R-:W-:-:S04]  /*5d90*/  IMAD.IADD R3, R14, 0x1, -R3 ;  /* 0x000000010e037824 */ /* 0x000fc800078e0a03 */
[----:B------:R-:W-:-:S05]  /*5da0*/  IMAD R3, R3, 0x2000, R24 ;  /* 0x0000200003037824 */ /* 0x000fca00078e0218 */
[----:B------:R-:W-:-:S04]  /*5db0*/  SHF.R.U32.HI R3, RZ, 0x4, R3 ;  /* 0x00000004ff037819 */ /* 0x000fc80000011603 */
[----:B------:R-:W-:Y:S01]  /*5dc0*/  LOP3.LUT R28, R3, 0x3fff, RZ, 0xc0, !PT ;  /* 0x00003fff031c7812 */ /* 0x000fe200078ec0ff */
[----:B------:R-:W-:Y:S06]  /*5dd0*/  @!P0 BRA `(.L_x_680) ;  /* 0x0000000000408947 */ /* 0x000fec0003800000 */
[----:B------:R-:W-:Y:S01]  /*5de0*/  MOV R0, 0x0 ;  /* 0x0000000000007802 */ /* 0x000fe20000000f00 */
[----:B------:R-:W-:Y:S01]  /*5df0*/  ULDC.64 UR4, c[0x4][0x98] ;  /* 0x0100260000047ab9 */ /* 0x000fe20000000a00 */
[----:B------:R-:W-:Y:S01]  /*5e00*/  ULDC.64 UR6, c[0x4][0xa0] ;  /* 0x0100280000067ab9 */ /* 0x000fe20000000a00 */
[----:B------:R-:W-:Y:S01]  /*5e10*/  IMAD.U32 R4, RZ, RZ, UR4 ;  /* 0x00000004ff047e24 */ /* 0x000fe2000f8e00ff */
[----:B------:R1:W2:Y:S01]  /*5e20*/  LDC.64 R14, c[0x4][R0] ;  /* 0x01000000000e7b82 */ /* 0x0002a20000000a00 */
        /* <DEDUP_REMOVED lines=8> */
[----:B-1----:R-:W-:-:S07]  /*5eb0*/  IMAD.MOV.U32 R13, RZ, RZ, RZ ;  /* 0x000000ffff0d7224 */ /* 0x002fce00078e00ff */
[----:B------:R-:W-:-:S07]  /*5ec0*/  LEPC R20, `(.L_x_680) ;  /* 0x000000001014794e */ /* 0x000fce0000000000 */
[----:B0-2--5:R-:W-:Y:S05]  /*5ed0*/  CALL.ABS.NOINC R14 ;  /* 0x000000000e007343 */ /* 0x025fea0003c00000 */
.L_x_680:
[----:B------:R-:W-:Y:S05]  /*5ee0*/  BSYNC B6 ;  /* 0x0000000000067941 */ /* 0x000fea0003800000 */
.L_x_679:
[----:B------:R-:W-:Y:S02]  /*5ef0*/  ULDC UR4, c[0x0][0x3f4] ;  /* 0x0000fd0000047ab9 */ /* 0x000fe40000000800 */
[----:B------:R-:W-:-:S13]  /*5f00*/  ISETP.LT.AND P0, PT, RZ, UR4, PT ;  /* 0x00000004ff007c0c */ /* 0x000fda000bf01270 */
[----:B------:R-:W-:Y:S05]  /*5f10*/  @P0 BRA `(.L_x_681) ;  /* 0x00000000003c0947 */ /* 0x000fea0003800000 */
[----:B------:R-:W-:-:S04]  /*5f20*/  LEA.HI R0, R223, R223, RZ, 0x1 ;  /* 0x000000dfdf007211 */ /* 0x000fc800078f08ff */
[----:B------:R-:W-:-:S05]  /*5f30*/  LOP3.LUT R0, R0, 0xfffffffe, RZ, 0xc0, !PT ;  /* 0xfffffffe00007812 */ /* 0x000fca00078ec0ff */
[----:B------:R-:W-:-:S05]  /*5f40*/  IMAD.IADD R0, R223, 0x1, -R0 ;  /* 0x00000001df007824 */ /* 0x000fca00078e0a00 */
[----:B------:R-:W-:-:S04]  /*5f50*/  SHF.L.U32 R3, R0, 0x1f, RZ ;  /* 0x0000001f00037819 */ /* 0x000fc800000006ff */
[----:B------:R1:W2:Y:S03]  /*5f60*/  SYNCS.PHASECHK.TRANS64.TRYWAIT P0, [R18+URZ+0x22800], R3 ;  /* 0x02280003120075a7 */ /* 0x0002a6000800017f */
[----:B--2---:R-:W-:Y:S05]  /*5f70*/  @!P0 NANOSLEEP.SYNCS 0x989680 ;  /* 0x009896800000895d */ /* 0x004fea0003900000 */
[----:B------:R-:W2:Y:S01]  /*5f80*/  @!P0 SYNCS.PHASECHK.TRANS64 P0, [R18+URZ+0x22800], R3 ;  /* 0x02280003120085a7 */ /* 0x000ea2000800007f */
[----:B------:R-:W-:Y:S04]  /*5f90*/  BSSY B0, `(.L_x_682) ;  /* 0x0000006000007945 */ /* 0x000fe80003800000 */
[----:B--2---:R-:W-:Y:S05]  /*5fa0*/  @P0 BRA `(.L_x_683) ;  /* 0x0000000000100947 */ /* 0x004fea0003800000 */
.L_x_684:
[----:B--2---:R2:W3:Y:S02]  /*5fb0*/  SYNCS.PHASECHK.TRANS64.TRYWAIT P0, [R18+URZ+0x22800], R3 ;  /* 0x02280003120075a7 */ /* 0x0044e4000800017f */
[----:B---3--:R-:W-:Y:S05]  /*5fc0*/  @!P0 NANOSLEEP.SYNCS 0x989680 ;  /* 0x009896800000895d */ /* 0x008fea0003900000 */
[----:B------:R-:W3:Y:S02]  /*5fd0*/  @!P0 SYNCS.PHASECHK.TRANS64 P0, [R18+URZ+0x22800], R3 ;  /* 0x02280003120085a7 */ /* 0x000ee4000800007f */
[----:B---3--:R-:W-:Y:S05]  /*5fe0*/  @!P0 BRA `(.L_x_684) ;  /* 0xfffffffc00f08947 */ /* 0x008fea000383ffff */
.L_x_683:
[----:B------:R-:W-:Y:S05]  /*5ff0*/  BSYNC B0 ;  /* 0x0000000000007941 */ /* 0x000fea0003800000 */
.L_x_682:
[----:B------:R-:W-:Y:S05]  /*6000*/  BRA `(.L_x_685) ;  /* 0x0000002000847947 */ /* 0x000fea0003800000 */
.L_x_681:
[----:B-----5:R-:W-:Y:S01]  /*6010*/  SHF.R.S32.HI R0, RZ, 0x1f, R38 ;  /* 0x0000001fff007819 */ /* 0x020fe20000011426 */
[----:B------:R-:W-:Y:S01]  /*6020*/  ULDC.64 UR4, c[0x0][0x3f8] ;  /* 0x0000fe0000047ab9 */ /* 0x000fe20000000a00 */
[----:B------:R-:W-:Y:S01]  /*6030*/  ULDC.64 UR6, c[0x0][0x408] ;  /* 0x0001020000067ab9 */ /* 0x000fe20000000a00 */
[----:B------:R-:W-:Y:S01]  /*6040*/  LOP3.LUT P0, RZ, R24, 0x3ff, RZ, 0xc0, !PT ;  /* 0x000003ff18ff7812 */ /* 0x000fe2000780c0ff */
[----:B------:R-:W-:Y:S01]  /*6050*/  IMAD.WIDE.U32 R4, R38, UR4, RZ ;  /* 0x0000000426047c25 */ /* 0x000fe2000f8e00ff */
[----:B------:R-:W-:Y:S03]  /*6060*/  BSSY B6, `(.L_x_686) ;  /* 0x000001f000067945 */ /* 0x000fe60003800000 */
[C---:B------:R-:W-:Y:S02]  /*6070*/  IMAD R3, R0.reuse, UR4, RZ ;  /* 0x0000000400037c24 */ /* 0x040fe4000f8e02ff */
[----:B------:R-:W-:-:S02]  /*6080*/  IMAD R9, R0, UR6, RZ ;  /* 0x0000000600097c24 */ /* 0x000fc4000f8e02ff */
[C---:B------:R-:W-:Y:S01]  /*6090*/  IMAD R3, R38.reuse, UR5, R3 ;  /* 0x0000000526037c24 */ /* 0x040fe2000f8e0203 */
[----:B------:R-:W-:Y:S01]  /*60a0*/  ULDC.64 UR4, c[0x0][0x3e8] ;  /* 0x0000fa0000047ab9 */ /* 0x000fe20000000a00 */
[----:B------:R-:W-:Y:S01]  /*60b0*/  IMAD.WIDE.U32 R6, R38, UR6, RZ ;  /* 0x0000000626067c25 */ /* 0x000fe2000f8e00ff */
[----:B------:R-:W-:-:S03]  /*60c0*/  LEA R24, P1, R4, UR4, 0x1 ;  /* 0x0000000404187c11 */ /* 0x000fc6000f8208ff */
[----:B------:R-:W-:Y:S01]  /*60d0*/  IMAD R9, R38, UR7, R9 ;  /* 0x0000000726097c24 */ /* 0x000fe2000f8e0209 */
[----:B------:R-:W-:Y:S01]  /*60e0*/  ULDC.64 UR6, c[0x0][0x400] ;  /* 0x0001000000067ab9 */ /* 0x000fe20000000a00 */
[----:B------:R-:W-:Y:S01]  /*60f0*/  IMAD.IADD R25, R3, 0x1, R5 ;  /* 0x0000000103197824 */ /* 0x000fe200078e0205 */
[----:B------:R-:W-:Y:S01]  /*6100*/  LEA R26, P2, R6, UR6, 0x1 ;  /* 0x00000006061a7c11 */ /* 0x000fe2000f8408ff */
[----:B------:R-:W-:-:S03]  /*6110*/  IMAD.IADD R27, R9, 0x1, R7 ;  /* 0x00000001091b7824 */ /* 0x000fc600078e0207 */
[----:B------:R-:W-:Y:S02]  /*6120*/  LEA.HI.X R25, R4, UR5, R25, 0x1, P1 ;  /* 0x0000000504197c11 */ /* 0x000fe400088f0c19 */
[----:B------:R-:W-:Y:S01]  /*6130*/  LEA.HI.X R27, R6, UR7, R27, 0x1, P2 ;  /* 0x00000007061b7c11 */ /* 0x000fe200090f0c1b */
        /* <DEDUP_REMOVED lines=16> */
[----:B0-2---:R-:W-:Y:S05]  /*6240*/  CALL.ABS.NOINC R14 ;  /* 0x000000000e007343 */ /* 0x005fea0003c00000 */
.L_x_687:
[----:B------:R-:W-:Y:S05]  /*6250*/  BSYNC B6 ;  /* 0x0000000000067941 */ /* 0x000fea0003800000 */
.L_x_686:
[----:B------:R-:W-:Y:S01]  /*6260*/  ULDC.U8 UR4, c[0x0][0x410] ;  /* 0x0001040000047ab9 */ /* 0x000fe20000000000 */
[----:B------:R-:W-:Y:S01]  /*6270*/  BSSY B0, `(.L_x_688) ;  /* 0x00001f2000007945 */ /* 0x000fe20003800000 */
[----:B------:R-:W-:Y:S01]  /*6280*/  ISETP.NE.AND P0, PT, RZ, UR4, PT ;  /* 0x00000004ff007c0c */ /* 0x000fe2000bf05270 */
[----:B------:R-:W-:-:S12]  /*6290*/  IMAD R5, R89, 0x80, R19 ;  /* 0x0000008059057824 */ /* 0x000fd800078e0213 */
[----:B------:R-:W-:Y:S05]  /*62a0*/  @!P0 BRA `(.L_x_689) ;  /* 0x0000000c00f88947 */ /* 0x000fea0003800000 */
[----:B------:R-:W-:-:S03]  /*62b0*/  UMOV UR4, 0xffffffff ;  /* 0xffffffff00047882 */ /* 0x000fc60000000000 */
[----:B------:R-:W-:Y:S05]  /*62c0*/  BRA.DIV UR4, `(.L_x_690) ;  /* 0x0000010a04507947 */ /* 0x000fea000b800000 */
[----:B------:R1:W2:Y:S04]  /*62d0*/  SHFL.IDX PT, R0, R25, RZ, 0x1c1f ;  /* 0x001c1fff19007589 */ /* 0x0002a800000e0000 */
[----:B------:R1:W3:Y:S04]  /*62e0*/  SHFL.IDX PT, R3, R24, RZ, 0x1c1f ;  /* 0x001c1fff18037589 */ /* 0x0002e800000e0000 */
[----:B------:R1:W4:Y:S04]  /*62f0*/  SHFL.IDX PT, R4, R27, RZ, 0x1c1f ;  /* 0x001c1fff1b047589 */ /* 0x00032800000e0000 */
[----:B------:R1:W0:Y:S02]  /*6300*/  SHFL.IDX PT, R14, R26, RZ, 0x1c1f ;  /* 0x001c1fff1a0e7589 */ /* 0x00022400000e0000 */
.L_x_925:
[----:B------:R-:W-:Y:S01]  /*6310*/  ULDC UR4, c[0x0][0x448] ;  /* 0x0001120000047ab9 */ /* 0x000fe20000000800 */
[----:B------:R-:W-:Y:S01]  /*6320*/  LEA.HI R6, R223, R223, RZ, 0x1 ;  /* 0x000000dfdf067211 */ /* 0x000fe200078f08ff */
[----:B------:R-:W-:Y:S01]  /*6330*/  IMAD R30, R39, UR4, RZ ;  /* 0x00000004271e7c24 */ /* 0x000fe2000f8e02ff */
[----:B------:R-:W-:Y:S01]  /*6340*/  BSSY B1, `(.L_x_691) ;  /* 0x0000020000017945 */ /* 0x000fe20003800000 */
[----:B------:R-:W-:Y:S01]  /*6350*/  IMAD.SHL.U32 R12, R227, 0x40, RZ ;  /* 0x00000040e30c7824 */ /* 0x000fe200078e00ff */
[----:B------:R-:W-:Y:S02]  /*6360*/  LOP3.LUT R8, R6, 0xfffffffe, RZ, 0xc0, !PT ;  /* 0xfffffffe06087812 */ /* 0x000fe400078ec0ff */
[----:B------:R-:W-:Y:S02]  /*6370*/  CS2R R6, SRZ ;  /* 0x0000000000067805 */ /* 0x000fe4000001ff00 */
[----:B------:R-:W-:Y:S02]  /*6380*/  ISETP.GE.AND P0, PT, R5, R30, PT ;  /* 0x0000001e0500720c */ /* 0x000fe40003f06270 */
[----:B------:R-:W-:-:S02]  /*6390*/  CS2R R10, SRZ ;  /* 0x00000000000a7805 */ /* 0x000fc4000001ff00 */
[----:B------:R-:W-:Y:S01]  /*63a0*/  LOP3.LUT R29, R12, 0x1c0, RZ, 0xc0, !PT ;  /* 0x000001c00c1d7812 */ /* 0x000fe200078ec0ff */
[----:B------:R-:W-:Y:S01]  /*63b0*/  IMAD.IADD R5, R223, 0x1, -R8 ;  /* 0x00000001df057824 */ /* 0x000fe200078e0a08 */
[----:B------:R-:W-:Y:S02]  /*63c0*/  CS2R R8, SRZ ;  /* 0x0000000000087805 */ /* 0x000fe4000001ff00 */
[----:B------:R-:W-:Y:S02]  /*63d0*/  CS2R R12, SRZ ;  /* 0x00000000000c7805 */ /* 0x000fe4000001ff00 */
[----:B------:R-:W-:-:S03]  /*63e0*/  SHF.L.U32 R5, R5, 0x1f, RZ ;  /* 0x0000001f05057819 */ /* 0x000fc600000006ff */
[----:B------:R-:W-:Y:S05]  /*63f0*/  @P0 BRA `(.L_x_692) ;  /* 0x0000000000500947 */ /* 0x000fea0003800000 */
[----:B------:R-:W-:Y:S01]  /*6400*/  ULDC UR4, c[0x0][0x3f4] ;  /* 0x0000fd0000047ab9 */ /* 0x000fe20000000800 */
[----:B---3--:R-:W-:Y:S01]  /*6410*/  IMAD.MOV.U32 R6, RZ, RZ, R3 ;  /* 0x000000ffff067224 */ /* 0x008fe200078e0003 */
[----:B------:R-:W-:Y:S01]  /*6420*/  ISETP.GE.AND P3, PT, R202, UR4, PT ;  /* 0x00000004ca007c0c */ /* 0x000fe2000bf66270 */
[----:B--2---:R-:W-:Y:S01]  /*6430*/  IMAD.MOV.U32 R7, RZ, RZ, R0 ;  /* 0x000000ffff077224 */ /* 0x004fe200078e0000 */
[----:B------:R-:W-:Y:S01]  /*6440*/  ISETP.GE.AND P2, PT, R22, UR4, PT ;  /* 0x0000000416007c0c */ /* 0x000fe2000bf46270 */
[----:B----4-:R-:W-:Y:S01]  /*6450*/  IMAD.MOV.U32 R15, RZ, RZ, R4 ;  /* 0x000000ffff0f7224 */ /* 0x010fe200078e0004 */
[----:B------:R-:W-:Y:S02]  /*6460*/  CS2R R10, SRZ ;  /* 0x00000000000a7805 */ /* 0x000fe4000001ff00 */
[----:B------:R-:W-:Y:S02]  /*6470*/  CS2R R12, SRZ ;  /* 0x00000000000c7805 */ /* 0x000fe4000001ff00 */
[----:B------:R-:W-:-:S05]  /*6480*/  CS2R R8, SRZ ;  /* 0x0000000000087805 */ /* 0x000fca000001ff00 */
[-C--:B-1----:R-:W-:Y:S02]  /*6490*/  @!P3 IADD3 R24, P0, R3, R232.reuse, RZ ;  /* 0x000000e80318b210 */ /* 0x082fe40007f1e0ff */
[----:B0-----:R-:W-:Y:S01]  /*64a0*/  @!P3 IADD3 R26, P1, R14, R232, RZ ;  /* 0x000000e80e1ab210 */ /* 0x001fe20007f3e0ff */
[----:B------:R-:W-:Y:S01]  /*64b0*/  @!P2 IMAD.WIDE R20, R22, 0x2, R6 ;  /* 0x000000021614a825 */ /* 0x000fe200078e0206 */
[----:B------:R-:W-:-:S03]  /*64c0*/  CS2R R6, SRZ ;  /* 0x0000000000067805 */ /* 0x000fc6000001ff00 */
[----:B------:R-:W-:Y:S01]  /*64d0*/  @!P2 IMAD.WIDE R14, R22, 0x2, R14 ;  /* 0x00000002160ea825 */ /* 0x000fe200078e020e */
[----:B------:R0:W5:Y:S03]  /*64e0*/  @!P2 LD.E.64 R10, desc[UR40][R20.64] ;  /* 0x00000028140aa980 */ /* 0x000166000c101b00 */
[--C-:B------:R-:W-:Y:S01]  /*64f0*/  @!P3 IMAD.X R25, R0, 0x1, R231.reuse, P0 ;  /* 0x000000010019b824 */ /* 0x100fe200000e06e7 */
[----:B------:R0:W5:Y:S01]  /*6500*/  @!P2 LD.E.64 R6, desc[UR40][R14.64] ;  /* 0x000000280e06a980 */ /* 0x000162000c101b00 */
[----:B------:R-:W-:-:S03]  /*6510*/  @!P3 IMAD.X R27, R4, 0x1, R231, P1 ;  /* 0x00000001041bb824 */ /* 0x000fc600008e06e7 */
[----:B------:R0:W5:Y:S04]  /*6520*/  @!P3 LD.E.64 R12, desc[UR40][R24.64] ;  /* 0x00000028180cb980 */ /* 0x000168000c101b00 */
[----:B------:R0:W5:Y:S02]  /*6530*/  @!P3 LD.E.64 R8, desc[UR40][R26.64] ;  /* 0x000000281a08b980 */ /* 0x000164000c101b00 */
.L_x_692:
[----:B------:R-:W-:Y:S05]  /*6540*/  BSYNC B1 ;  /* 0x0000000000017941 */ /* 0x000fea0003800000 */
.L_x_691:
[----:B------:R-:W1:Y:S01]  /*6550*/  SYNCS.PHASECHK.TRANS64.TRYWAIT P0, [R18+URZ+0x22800], R5 ;  /* 0x02280005120075a7 */ /* 0x000e62000800017f */
[----:B---3--:R-:W-:Y:S01]  /*6560*/  LOP3.LUT R3, R29, 0x18, R16, 0xf8, !PT ;  /* 0x000000181d037812 */ /* 0x008fe200078ef810 */
[----:B--2---:R-:W-:Y:S01]  /*6570*/  IMAD R0, R89, -0x80, R30 ;  /* 0xffffff8059007824 */ /* 0x004fe200078e021e */
[----:B----4-:R-:W-:Y:S01]  /*6580*/  SHF.R.U32.HI R4, RZ, 0x3, R29 ;  /* 0x00000003ff047819 */ /* 0x010fe2000001161d */
[--C-:B0----5:R-:W-:Y:S01]  /*6590*/  IMAD.MOV.U32 R14, RZ, RZ, R11.reuse ;  /* 0x000000ffff0e7224 */ /* 0x121fe200078e000b */
[----:B-1----:R-:W-:Y:S01]  /*65a0*/  SHF.R.U64 R26, R10, 0x10, R11 ;  /* 0x000000100a1a7819 */ /* 0x002fe2000000120b */
[----:B------:R-:W-:Y:S01]  /*65b0*/  IMAD.MOV.U32 R15, RZ, RZ, R13 ;  /* 0x000000ffff0f7224 */ /* 0x000fe200078e000d */
[----:B------:R-:W-:Y:S01]  /*65c0*/  LOP3.LUT R30, R3, R4, RZ, 0x3c, !PT ;  /* 0x00000004031e7212 */ /* 0x000fe200078e3cff */
[----:B------:R-:W-:Y:S01]  /*65d0*/  IMAD.MOV.U32 R3, RZ, RZ, R10 ;  /* 0x000000ffff037224 */ /* 0x000fe200078e000a */
[----:B------:R-:W-:Y:S01]  /*65e0*/  SHF.R.U32.HI R27, RZ, 0x10, R11 ;  /* 0x00000010ff1b7819 */ /* 0x000fe2000001160b */
[----:B------:R-:W-:Y:S01]  /*65f0*/  IMAD.MOV.U32 R11, RZ, RZ, R12 ;  /* 0x000000ffff0b7224 */ /* 0x000fe200078e000c */
[----:B------:R-:W-:Y:S01]  /*6600*/  SHF.R.U64 R24, R12, 0x10, R13 ;  /* 0x000000100c187819 */ /* 0x000fe2000000120d */
[----:B------:R-:W-:Y:S01]  /*6610*/  IMAD.MOV.U32 R10, RZ, RZ, R7 ;  /* 0x000000ffff0a7224 */ /* 0x000fe200078e0007 */
[----:B------:R-:W-:Y:S01]  /*6620*/  SHF.R.U32.HI R20, RZ, 0x10, R13 ;  /* 0x00000010ff147819 */ /* 0x000fe2000001160d */
[----:B------:R-:W-:Y:S01]  /*6630*/  IMAD.MOV.U32 R4, RZ, RZ, R6 ;  /* 0x000000ffff047224 */ /* 0x000fe200078e0006 */
[--C-:B------:R-:W-:Y:S01]  /*6640*/  SHF.R.U64 R25, R6, 0x10, R7.reuse ;  /* 0x0000001006197819 */ /* 0x100fe20000001207 */
[----:B------:R-:W-:Y:S01]  /*6650*/  BSSY B1, `(.L_x_693) ;  /* 0x0000013000017945 */ /* 0x000fe20003800000 */
[----:B------:R-:W-:Y:S01]  /*6660*/  SHF.R.U32.HI R21, RZ, 0x10, R7 ;  /* 0x00000010ff157819 */ /* 0x000fe20000011607 */
[--C-:B------:R-:W-:Y:S01]  /*6670*/  IMAD.MOV.U32 R7, RZ, RZ, R9.reuse ;  /* 0x000000ffff077224 */ /* 0x100fe200078e0009 */
[--C-:B------:R-:W-:Y:S01]  /*6680*/  SHF.R.U64 R13, R8, 0x10, R9.reuse ;  /* 0x00000010080d7819 */ /* 0x100fe20000001209 */
[----:B------:R-:W-:Y:S01]  /*6690*/  IMAD.MOV.U32 R6, RZ, RZ, R8 ;  /* 0x000000ffff067224 */ /* 0x000fe200078e0008 */
[----:B------:R-:W-:Y:S01]  /*66a0*/  SHF.R.U32.HI R12, RZ, 0x10, R9 ;  /* 0x00000010ff0c7819 */ /* 0x000fe20000011609 */
[----:B------:R-:W-:Y:S01]  /*66b0*/  IMAD R9, R211, 0x200, R30 ;  /* 0x00000200d3097824 */ /* 0x000fe200078e021e */
[----:B------:R-:W-:-:S02]  /*66c0*/  VIMNMX R36, R0, 0x80, PT ;  /* 0x0000008000247848 */ /* 0x000fc40003fe0100 */
[----:B------:R-:W-:Y:S01]  /*66d0*/  PRMT R29, R3, 0x5410, R26 ;  /* 0x00005410031d7816 */ /* 0x000fe2000000001a */
[----:B------:R-:W-:Y:S01]  /*66e0*/  IMAD R0, R9, 0x2, R18 ;  /* 0x0000000209007824 */ /* 0x000fe200078e0212 */
[----:B------:R-:W-:Y:S02]  /*66f0*/  LOP3.LUT P2, RZ, R227, 0x4, RZ, 0xc0, !PT ;  /* 0x00000004e3ff7812 */ /* 0x000fe4000784c0ff */
[----:B------:R-:W-:Y:S01]  /*6700*/  ISETP.GE.AND P1, PT, R19, R36, PT ;  /* 0x000000241300720c */ /* 0x000fe20003f26270 */
[----:B------:R-:W-:Y:S01]  /*6710*/  VIADD R3, R0, 0x18400 ;  /* 0x0001840000037836 */ /* 0x000fe20000000000 */
[----:B------:R-:W-:Y:S01]  /*6720*/  PRMT R27, R14, 0x5410, R27 ;  /* 0x000054100e1b7816 */ /* 0x000fe2000000001b */
[----:B------:R-:W-:Y:S01]  /*6730*/  VIADD R8, R0, 0x18440 ;  /* 0x0001844000087836 */ /* 0x000fe20000000000 */
[----:B------:R-:W-:Y:S02]  /*6740*/  PRMT R31, R11, 0x5410, R24 ;  /* 0x000054100b1f7816 */ /* 0x000fe40000000018 */
[----:B------:R-:W-:-:S02]  /*6750*/  PRMT R32, R15, 0x5410, R20 ;  /* 0x000054100f207816 */ /* 0x000fc40000000014 */
[----:B------:R-:W-:Y:S01]  /*6760*/  PRMT R25, R4, 0x5410, R25 ;  /* 0x0000541004197816 */ /* 0x000fe20000000019 */
[----:B------:R-:W-:Y:S06]  /*6770*/  @!P0 BRA `(.L_x_694) ;  /* 0x0000010400948947 */ /* 0x000fec0003800000 */
.L_x_926:
[----:B------:R-:W-:Y:S05]  /*6780*/  BSYNC B1 ;  /* 0x0000000000017941 */ /* 0x000fea0003800000 */
.L_x_693:
[----:B------:R-:W-:Y:S01]  /*6790*/  BSSY B1, `(.L_x_695) ;  /* 0x0000059000017945 */ /* 0x000fe20003800000 */
[----:B------:R-:W-:Y:S01]  /*67a0*/  PRMT R33, R10, 0x5410, R21 ;  /* 0x000054100a217816 */ /* 0x000fe20000000015 */
[----:B------:R-:W-:Y:S01]  /*67b0*/  @P2 VIADD R8, R3, 0xffffffc0 ;  /* 0xffffffc003082836 */ /* 0x000fe20000000000 */
[----:B------:R-:W-:Y:S02]  /*67c0*/  PRMT R34, R6, 0x5410, R13 ;  /* 0x0000541006227816 */ /* 0x000fe4000000000d */
[----:B------:R-:W-:Y:S01]  /*67d0*/  PRMT R35, R7, 0x5410, R12 ;  /* 0x0000541007237816 */ /* 0x000fe2000000000c */
[----:B------:R-:W-:Y:S06]  /*67e0*/  @P1 BRA `(.L_x_696) ;  /* 0x00000004004c1947 */ /* 0x000fec0003800000 */
[----:B------:R-:W1:Y:S01]  /*67f0*/  LDC R3, c[0x0][0x3f4] ;  /* 0x0000fd00ff037b82 */ /* 0x000e620000000800 */
[----:B------:R-:W-:Y:S01]  /*6800*/  BSSY B2, `(.L_x_697) ;  /* 0x000002a000027945 */ /* 0x000fe20003800000 */
[-C--:B-1----:R-:W-:Y:S02]  /*6810*/  ISETP.GE.AND P0, PT, R22, R3.reuse, PT ;  /* 0x000000031600720c */ /* 0x082fe40003f06270 */
[----:B------:R-:W-:-:S11]  /*6820*/  ISETP.GE.AND P1, PT, R202, R3, PT ;  /* 0x00000003ca00720c */ /* 0x000fd60003f26270 */
[----:B------:R-:W-:Y:S05]  /*6830*/  @P0 BRA `(.L_x_698) ;  /* 0x0000000000980947 */ /* 0x000fea0003800000 */
[----:B0-----:R-:W0:Y:S01]  /*6840*/  LDS.128 R4, [R0+0x18400] ;  /* 0x0184000000047984 */ /* 0x001e220000000c00 */
[----:B------:R-:W-:Y:S01]  /*6850*/  IMAD.U32 R13, R25, 0x10000, RZ ;  /* 0x00010000190d7824 */ /* 0x000fe200078e00ff */
[C---:B------:R-:W-:Y:S01]  /*6860*/  LOP3.LUT R14, R29.reuse, 0xffff0000, RZ, 0xc0, !PT ;  /* 0xffff00001d0e7812 */ /* 0x040fe200078ec0ff */
[----:B------:R-:W-:Y:S01]  /*6870*/  IMAD.U32 R12, R29, 0x10000, RZ ;  /* 0x000100001d0c7824 */ /* 0x000fe200078e00ff */
[----:B------:R-:W-:Y:S01]  /*6880*/  LOP3.LUT R20, R25, 0xffff0000, RZ, 0xc0, !PT ;  /* 0xffff000019147812 */ /* 0x000fe200078ec0ff */
[C---:B0-----:R-:W-:Y:S01]  /*6890*/  IMAD.U32 R3, R4.reuse, 0x10000, RZ ;  /* 0x0001000004037824 */ /* 0x041fe200078e00ff */
[----:B------:R-:W-:Y:S01]  /*68a0*/  LOP3.LUT R4, R4, 0xffff0000, RZ, 0xc0, !PT ;  /* 0xffff000004047812 */ /* 0x000fe200078ec0ff */
[C---:B------:R-:W-:Y:S01]  /*68b0*/  IMAD.U32 R9, R5.reuse, 0x10000, RZ ;  /* 0x0001000005097824 */ /* 0x040fe200078e00ff */
[----:B------:R-:W-:Y:S01]  /*68c0*/  LOP3.LUT R5, R5, 0xffff0000, RZ, 0xc0, !PT ;  /* 0xffff000005057812 */ /* 0x000fe200078ec0ff */
[C---:B------:R-:W-:Y:S01]  /*68d0*/  IMAD.U32 R10, R6.reuse, 0x10000, RZ ;  /* 0x00010000060a7824 */ /* 0x040fe200078e00ff */
[----:B------:R-:W-:Y:S01]  /*68e0*/  LOP3.LUT R6, R6, 0xffff0000, RZ, 0xc0, !PT ;  /* 0xffff000006067812 */ /* 0x000fe200078ec0ff */
[C---:B------:R-:W-:Y:S01]  /*68f0*/  FMUL.FTZ R24, R4.reuse, R13 ;  /* 0x0000000d04187220 */ /* 0x040fe20000410000 */
[----:B------:R-:W-:Y:S01]  /*6900*/  FMUL.FTZ R4, R4, R12 ;  /* 0x0000000c04047220 */ /* 0x000fe20000410000 */
[----:B------:R-:W-:-:S02]  /*6910*/  IMAD.U32 R11, R7, 0x10000, RZ ;  /* 0x00010000070b7824 */ /* 0x000fc400078e00ff */
[----:B------:R-:W-:Y:S01]  /*6920*/  FMUL.FTZ R26, R5, R20 ;  /* 0x00000014051a7220 */ /* 0x000fe20000410000 */
[C---:B------:R-:W-:Y:S01]  /*6930*/  FFMA.FTZ R24, R3.reuse, R12, -R24 ;  /* 0x0000000c03187223 */ /* 0x040fe20000010818 */
[----:B------:R-:W-:Y:S01]  /*6940*/  FFMA.FTZ R13, R3, R13, R4 ;  /* 0x0000000d030d7223 */ /* 0x000fe20000010004 */
[-C--:B------:R-:W-:Y:S01]  /*6950*/  FMUL.FTZ R30, R5, R14.reuse ;  /* 0x0000000e051e7220 */ /* 0x080fe20000410000 */
[----:B------:R-:W-:Y:S01]  /*6960*/  LOP3.LUT R7, R7, 0xffff0000, RZ, 0xc0, !PT ;  /* 0xffff000007077812 */ /* 0x000fe200078ec0ff */
[C---:B------:R-:W-:Y:S01]  /*6970*/  IMAD.U32 R5, R33.reuse, 0x10000, RZ ;  /* 0x0001000021057824 */ /* 0x040fe200078e00ff */
[----:B------:R-:W-:Y:S01]  /*6980*/  LOP3.LUT R12, R33, 0xffff0000, RZ, 0xc0, !PT ;  /* 0xffff0000210c7812 */ /* 0x000fe200078ec0ff */
[C---:B------:R-:W-:Y:S01]  /*6990*/  IMAD.U32 R3, R27.reuse, 0x10000, RZ ;  /* 0x000100001b037824 */ /* 0x040fe200078e00ff */
[----:B------:R-:W-:Y:S01]  /*69a0*/  LOP3.LUT R4, R27, 0xffff0000, RZ, 0xc0, !PT ;  /* 0xffff00001b047812 */ /* 0x000fe200078ec0ff */
[C---:B------:R-:W-:Y:S01]  /*69b0*/  FFMA.FTZ R26, R9.reuse, R14, -R26 ;  /* 0x0000000e091a7223 */ /* 0x040fe2000001081a */
[----:B------:R-:W-:Y:S01]  /*69c0*/  FFMA.FTZ R9, R9, R20, R30 ;  /* 0x0000001409097223 */ /* 0x000fe2000001001e */
[C---:B------:R-:W-:Y:S01]  /*69d0*/  FMUL.FTZ R15, R6.reuse, R5 ;  /* 0x00000005060f7220 */ /* 0x040fe20000410000 */
[-C--:B------:R-:W-:Y:S01]  /*69e0*/  FMUL.FTZ R14, R6, R3.reuse ;  /* 0x00000003060e7220 */ /* 0x080fe20000410000 */
        /* <DEDUP_REMOVED lines=8> */
[----:B------:R-:W-:Y:S02]  /*6a70*/  F2FP.BF16.F32.PACK_AB R6, R3, R6 ;  /* 0x000000060306723e */ /* 0x000fe400000010ff */
[----:B------:R-:W-:-:S05]  /*6a80*/  F2FP.BF16.F32.PACK_AB R7, R12, R7 ;  /* 0x000000070c07723e */ /* 0x000fca00000010ff */
[----:B------:R1:W-:Y:S02]  /*6a90*/  STS.128 [R0+0x18400], R4 ;  /* 0x0184000400007388 */ /* 0x0003e40000000c00 */
.L_x_698:
[----:B------:R-:W-:Y:S05]  /*6aa0*/  BSYNC B2 ;  /* 0x0000000000027941 */ /* 0x000fea0003800000 */
.L_x_697:
[----:B------:R-:W-:Y:S05]  /*6ab0*/  @P1 BRA `(.L_x_696) ;  /* 0x0000000000981947 */ /* 0x000fea0003800000 */
[----:B01----:R-:W0:Y:S01]  /*6ac0*/  LDS.128 R4, [R8] ;  /* 0x0000000008047984 */ /* 0x003e220000000c00 */
[C---:B------:R-:W-:Y:S01]  /*6ad0*/  IMAD.U32 R13, R34.reuse, 0x10000, RZ ;  /* 0x00010000220d7824 */ /* 0x040fe200078e00ff */
        /* <DEDUP_REMOVED lines=35> */
[----:B------:R2:W-:Y:S02]  /*6d10*/  STS.128 [R8], R4 ;  /* 0x0000000408007388 */ /* 0x0005e40000000c00 */
.L_x_696:
[----:B------:R-:W-:Y:S05]  /*6d20*/  BSYNC B1 ;  /* 0x0000000000017941 */ /* 0x000fea0003800000 */
.L_x_695:
[----:B------:R-:W-:-:S13]  /*6d30*/  ISETP.GE.AND P0, PT, R222, R36, PT ;  /* 0x00000024de00720c */ /* 0x000fda0003f06270 */
[----:B------:R-:W-:Y:S05]  /*6d40*/  @P0 BRA `(.L_x_699) ;  /* 0x0000001400100947 */ /* 0x000fea0003800000 */
[----:B------:R-:W3:Y:S01]  /*6d50*/  LDC R3, c[0x0][0x3f4] ;  /* 0x0000fd00ff037b82 */ /* 0x000ee20000000800 */
[----:B------:R-:W-:Y:S01]  /*6d60*/  BSSY B1, `(.L_x_700) ;  /* 0x000002a000017945 */ /* 0x000fe20003800000 */
[-C--:B---3--:R-:W-:Y:S02]  /*6d70*/  ISETP.GE.AND P0, PT, R22, R3.reuse, PT ;  /* 0x000000031600720c */ /* 0x088fe40003f06270 */
[----:B------:R-:W-:-:S11]  /*6d80*/  ISETP.GE.AND P1, PT, R202, R3, PT ;  /* 0x00000003ca00720c */ /* 0x000fd60003f26270 */
[----:B------:R-:W-:Y:S05]  /*6d90*/  @P0 BRA `(.L_x_701) ;  /* 0x0000000000980947 */ /* 0x000fea0003800000 */
[----:B012---:R-:W0:Y:S01]  /*6da0*/  LDS.128 R4, [R0+0x1a400] ;  /* 0x01a4000000047984 */ /* 0x007e220000000c00 */
[C---:B------:R-:W-:Y:S01]  /*6db0*/  IMAD.U32 R15, R25.reuse, 0x10000, RZ ;  /* 0x00010000190f7824 */ /* 0x040fe200078e00ff */
[----:B------:R-:W-:Y:S01]  /*6dc0*/  LOP3.LUT R25, R25, 0xffff0000, RZ, 0xc0, !PT ;  /* 0xffff000019197812 */ /* 0x000fe200078ec0ff */
[C---:B------:R-:W-:Y:S01]  /*6dd0*/  IMAD.U32 R13, R29.reuse, 0x10000, RZ ;  /* 0x000100001d0d7824 */ /* 0x040fe200078e00ff */
[----:B------:R-:W-:Y:S01]  /*6de0*/  LOP3.LUT R29, R29, 0xffff0000, RZ, 0xc0, !PT ;  /* 0xffff00001d1d7812 */ /* 0x000fe200078ec0ff */
[C---:B------:R-:W-:Y:S01]  /*6df0*/  IMAD.U32 R26, R33.reuse, 0x10000, RZ ;  /* 0x00010000211a7824 */ /* 0x040fe200078e00ff */
[----:B------:R-:W-:Y:S01]  /*6e00*/  LOP3.LUT R33, R33, 0xffff0000, RZ, 0xc0, !PT ;  /* 0xffff000021217812 */ /* 0x000fe200078ec0ff */
[C---:B------:R-:W-:Y:S01]  /*6e10*/  IMAD.U32 R24, R27.reuse, 0x10000, RZ ;  /* 0x000100001b187824 */ /* 0x040fe200078e00ff */
[----:B------:R-:W-:Y:S01]  /*6e20*/  LOP3.LUT R27, R27, 0xffff0000, RZ, 0xc0, !PT ;  /* 0xffff00001b1b7812 */ /* 0x000fe200078ec0ff */
[C---:B0-----:R-:W-:Y:S01]  /*6e30*/  IMAD.U32 R3, R4.reuse, 0x10000, RZ ;  /* 0x0001000004037824 */ /* 0x041fe200078e00ff */
[----:B------:R-:W-:Y:S01]  /*6e40*/  LOP3.LUT R4, R4, 0xffff0000, RZ, 0xc0, !PT ;  /* 0xffff000004047812 */ /* 0x000fe200078ec0ff */
[C---:B------:R-:W-:Y:S01]  /*6e50*/  IMAD.U32 R9, R5.reuse, 0x10000, RZ ;  /* 0x0001000005097824 */ /* 0x040fe200078e00ff */
[----:B------:R-:W-:Y:S01]  /*6e60*/  LOP3.LUT R5, R5, 0xffff0000, RZ, 0xc0, !PT ;  /* 0xffff000005057812 */ /* 0x000fe200078ec0ff */
[C---:B------:R-:W-:Y:S01]  /*6e70*/  IMAD.U32 R10, R6.reuse, 0x10000, RZ ;  /* 0x00010000060a7824 */ /* 0x040fe200078e00ff */
[----:B------:R-:W-:Y:S01]  /*6e80*/  LOP3.LUT R6, R6, 0xffff0000, RZ, 0xc0, !PT ;  /* 0xffff000006067812 */ /* 0x000fe200078ec0ff */
[-C--:B------:R-:W-:Y:S01]  /*6e90*/  FMUL.FTZ R12, R15, R4.reuse ;  /* 0x000000040f0c7220 */ /* 0x080fe20000410000 */
[----:B------:R-:W-:Y:S01]  /*6ea0*/  FMUL.FTZ R14, R13, R4 ;  /* 0x000000040d0e7220 */ /* 0x000fe20000410000 */
[C---:B------:R-:W-:Y:S01]  /*6eb0*/  IMAD.U32 R11, R7.reuse, 0x10000, RZ ;  /* 0x00010000070b7824 */ /* 0x040fe200078e00ff */
[----:B------:R-:W-:Y:S01]  /*6ec0*/  LOP3.LUT R7, R7, 0xffff0000, RZ, 0xc0, !PT ;  /* 0xffff000007077812 */ /* 0x000fe200078ec0ff */
[----:B------:R-:W-:Y:S01]  /*6ed0*/  FFMA.FTZ R4, R13, R3, -R12 ;  /* 0x000000030d047223 */ /* 0x000fe2000001080c */
[-C--:B------:R-:W-:Y:S01]  /*6ee0*/  FMUL.FTZ R20, R25, R5.reuse ;  /* 0x0000000519147220 */ /* 0x080fe20000410000 */
[----:B------:R-:W-:Y:S01]  /*6ef0*/  FMUL.FTZ R12, R29, R5 ;  /* 0x000000051d0c7220 */ /* 0x000fe20000410000 */
[----:B------:R-:W-:Y:S01]  /*6f00*/  FFMA.FTZ R3, R15, R3, R14 ;  /* 0x000000030f037223 */ /* 0x000fe2000001000e */
[-C--:B------:R-:W-:Y:S01]  /*6f10*/  FMUL.FTZ R13, R24, R6.reuse ;  /* 0x00000006180d7220 */ /* 0x080fe20000410000 */
[-C--:B------:R-:W-:Y:S01]  /*6f20*/  FFMA.FTZ R5, R29, R9.reuse, -R20 ;  /* 0x000000091d057223 */ /* 0x080fe20000010814 */
[----:B------:R-:W-:Y:S01]  /*6f30*/  FFMA.FTZ R12, R25, R9, R12 ;  /* 0x00000009190c7223 */ /* 0x000fe2000001000c */
[C---:B------:R-:W-:Y:S01]  /*6f40*/  FMUL.FTZ R9, R26.reuse, R6 ;  /* 0x000000061a097220 */ /* 0x040fe20000410000 */
[-C--:B------:R-:W-:Y:S01]  /*6f50*/  FMUL.FTZ R14, R33, R7.reuse ;  /* 0x00000007210e7220 */ /* 0x080fe20000410000 */
[C---:B------:R-:W-:Y:S01]  /*6f60*/  FMUL.FTZ R20, R27.reuse, R7 ;  /* 0x000000071b147220 */ /* 0x040fe20000410000 */
[-C--:B------:R-:W-:Y:S01]  /*6f70*/  FFMA.FTZ R13, R26, R10.reuse, R13 ;  /* 0x0000000a1a0d7223 */ /* 0x080fe2000001000d */
[----:B------:R-:W-:Y:S01]  /*6f80*/  FFMA.FTZ R6, R24, R10, -R9 ;  /* 0x0000000a18067223 */ /* 0x000fe20000010809 */
[-C--:B------:R-:W-:Y:S01]  /*6f90*/  FFMA.FTZ R7, R27, R11.reuse, -R14 ;  /* 0x0000000b1b077223 */ /* 0x080fe2000001080e */
[----:B------:R-:W-:Y:S01]  /*6fa0*/  FFMA.FTZ R20, R33, R11, R20 ;  /* 0x0000000b21147223 */ /* 0x000fe20000010014 */
[----:B------:R-:W-:-:S02]  /*6fb0*/  F2FP.BF16.F32.PACK_AB R4, R3, R4 ;  /* 0x000000040304723e */ /* 0x000fc400000010ff */
[----:B------:R-:W-:Y:S02]  /*6fc0*/  F2FP.BF16.F32.PACK_AB R5, R12, R5 ;  /* 0x000000050c05723e */ /* 0x000fe400000010ff */
[----:B------:R-:W-:Y:S02]  /*6fd0*/  F2FP.BF16.F32.PACK_AB R6, R13, R6 ;  /* 0x000000060d06723e */ /* 0x000fe400000010ff */
[----:B------:R-:W-:-:S05]  /*6fe0*/  F2FP.BF16.F32.PACK_AB R7, R20, R7 ;  /* 0x000000071407723e */ /* 0x000fca00000010ff */
[----:B------:R3:W-:Y:S02]  /*6ff0*/  STS.128 [R0+0x1a400], R4 ;  /* 0x01a4000400007388 */ /* 0x0007e40000000c00 */
.L_x_701:
[----:B------:R-:W-:Y:S05]  /*7000*/  BSYNC B1 ;  /* 0x0000000000017941 */ /* 0x000fea0003800000 */
.L_x_700:
[----:B------:R-:W-:Y:S05]  /*7010*/  @P1 BRA `(.L_x_699) ;  /* 0x00000010005c1947 */ /* 0x000fea0003800000 */
[----:B0123--:R-:W0:Y:S01]  /*7020*/  LDS.128 R4, [R8+0x2000] ;  /* 0x0020000008047984 */ /* 0x00fe220000000c00 */
[C---:B------:R-:W-:Y:S01]  /*7030*/  IMAD.U32 R20, R34.reuse, 0x10000, RZ ;  /* 0x0001000022147824 */ /* 0x040fe200078e00ff */
[----:B------:R-:W-:Y:S01]  /*7040*/  LOP3.LUT R34, R34, 0xffff0000, RZ, 0xc0, !PT ;  /* 0xffff000022227812 */ /* 0x000fe200078ec0ff */
[C---:B------:R-:W-:Y:S01]  /*7050*/  IMAD.U32 R12, R31.reuse, 0x10000, RZ ;  /* 0x000100001f0c7824 */ /* 0x040fe200078e00ff */
[----:B------:R-:W-:Y:S01]  /*7060*/  LOP3.LUT R14, R31, 0xffff0000, RZ, 0xc0, !PT ;  /* 0xffff00001f0e7812 */ /* 0x000fe200078ec0ff */
[C---:B------:R-:W-:Y:S01]  /*7070*/  IMAD.U32 R15, R32.reuse, 0x10000, RZ ;  /* 0x00010000200f7824 */ /* 0x040fe200078e00ff */
[----:B------:R-:W-:Y:S01]  /*7080*/  LOP3.LUT R32, R32, 0xffff0000, RZ, 0xc0, !PT ;  /* 0xffff000020207812 */ /* 0x000fe200078ec0ff */
[----:B------:R-:W-:Y:S02]  /*7090*/  IMAD.U32 R21, R35, 0x10000, RZ ;  /* 0x0001000023157824 */ /* 0x000fe400078e00ff */
[C---:B0-----:R-:W-:Y:S01]  /*70a0*/  IMAD.U32 R0, R4.reuse, 0x10000, RZ ;  /* 0x0001000004007824 */ /* 0x041fe200078e00ff */
[----:B------:R-:W-:Y:S01]  /*70b0*/  LOP3.LUT R3, R4, 0xffff0000, RZ, 0xc0, !PT ;  /* 0xffff000004037812 */ /* 0x000fe200078ec0ff */
[C---:B------:R-:W-:Y:S01]  /*70c0*/  IMAD.U32 R4, R5.reuse, 0x10000, RZ ;  /* 0x0001000005047824 */ /* 0x040fe200078e00ff */
[----:B------:R-:W-:Y:S01]  /*70d0*/  LOP3.LUT R5, R5, 0xffff0000, RZ, 0xc0, !PT ;  /* 0xffff000005057812 */ /* 0x000fe200078ec0ff */
[C---:B------:R-:W-:Y:S01]  /*70e0*/  IMAD.U32 R9, R6.reuse, 0x10000, RZ ;  /* 0x0001000006097824 */ /* 0x040fe200078e00ff */
[----:B------:R-:W-:Y:S01]  /*70f0*/  LOP3.LUT R6, R6, 0xffff0000, RZ, 0xc0, !PT ;  /* 0xffff000006067812 */ /* 0x000fe200078ec0ff */
[----:B------:R-:W-:-:S02]  /*7100*/  IMAD.U32 R10, R7, 0x10000, RZ ;  /* 0x00010000070a7824 */ /* 0x000fc400078e00ff */
[----:B------:R-:W-:Y:S01]  /*7110*/  FMUL.FTZ R11, R20, R3 ;  /* 0x00000003140b7220 */ /* 0x000fe20000410000 */
[-C--:B------:R-:W-:Y:S01]  /*7120*/  FMUL.FTZ R13, R34, R5.reuse ;  /* 0x00000005220d7220 */ /* 0x080fe20000410000 */
[----:B------:R-:W-:Y:S01]  /*7130*/  FMUL.FTZ R5, R14, R5 ;  /* 0x000000050e057220 */ /* 0x000fe20000410000 */
[----:B------:R-:W-:Y:S01]  /*7140*/  FMUL.FTZ R3, R12, R3 ;  /* 0x000000030c037220 */ /* 0x000fe20000410000 */
[----:B------:R-:W-:Y:S01]  /*7150*/  LOP3.LUT R7, R7, 0xffff0000, RZ, 0xc0, !PT ;  /* 0xffff000007077812 */ /* 0x000fe200078ec0ff */
[----:B------:R-:W-:Y:S01]  /*7160*/  FFMA.FTZ R13, R14, R4, -R13 ;  /* 0x000000040e0d7223 */ /* 0x000fe2000001080d */
[----:B------:R-:W-:Y:S01]  /*7170*/  LOP3.LUT R14, R35, 0xffff0000, RZ, 0xc0, !PT ;  /* 0xffff0000230e7812 */ /* 0x000fe200078ec0ff */
[-C--:B------:R-:W-:Y:S01]  /*7180*/  FFMA.FTZ R11, R12, R0.reuse, -R11 ;  /* 0x000000000c0b7223 */ /* 0x080fe2000001080b */
[----:B------:R-:W-:Y:S01]  /*7190*/  FFMA.FTZ R0, R20, R0, R3 ;  /* 0x0000000014007223 */ /* 0x000fe20000010003 */
[-C--:B------:R-:W-:Y:S01]  /*71a0*/  FMUL.FTZ R12, R21, R6.reuse ;  /* 0x00000006150c7220 */ /* 0x080fe20000410000 */
[C---:B------:R-:W-:Y:S01]  /*71b0*/  FMUL.FTZ R6, R15.reuse, R6 ;  /* 0x000000060f067220 */ /* 0x040fe20000410000 */
[-C--:B------:R-:W-:Y:S01]  /*71c0*/  FMUL.FTZ R3, R14, R7.reuse ;  /* 0x000000070e037220 */ /* 0x080fe20000410000 */
[----:B------:R-:W-:Y:S01]  /*71d0*/  FMUL.FTZ R7, R32, R7 ;  /* 0x0000000720077220 */ /* 0x000fe20000410000 */
[-C--:B------:R-:W-:Y:S01]  /*71e0*/  FFMA.FTZ R12, R15, R9.reuse, -R12 ;  /* 0x000000090f0c7223 */ /* 0x080fe2000001080c */
[----:B------:R-:W-:Y:S01]  /*71f0*/  FFMA.FTZ R4, R34, R4, R5 ;  /* 0x0000000422047223 */ /* 0x000fe20000010005 */
[-C--:B------:R-:W-:Y:S01]  /*7200*/  FFMA.FTZ R3, R32, R10.reuse, -R3 ;  /* 0x0000000a20037223 */ /* 0x080fe20000010803 */
[----:B------:R-:W-:Y:S01]  /*7210*/  FFMA.FTZ R9, R21, R9, R6 ;  /* 0x0000000915097223 */ /* 0x000fe20000010006 */
[----:B------:R-:W-:Y:S01]  /*7220*/  FFMA.FTZ R10, R14, R10, R7 ;  /* 0x0000000a0e0a7223 */ /* 0x000fe20000010007 */
[----:B------:R-:W-:-:S02]  /*7230*/  F2FP.BF16.F32.PACK_AB R24, R0, R11 ;  /* 0x0000000b0018723e */ /* 0x000fc400000010ff */
[----:B------:R-:W-:Y:S02]  /*7240*/  F2FP.BF16.F32.PACK_AB R25, R4, R13 ;  /* 0x0000000d0419723e */ /* 0x000fe400000010ff */
[----:B------:R-:W-:Y:S02]  /*7250*/  F2FP.BF16.F32.PACK_AB R26, R9, R12 ;  /* 0x0000000c091a723e */ /* 0x000fe400000010ff */
[----:B------:R-:W-:-:S05]  /*7260*/  F2FP.BF16.F32.PACK_AB R27, R10, R3 ;  /* 0x000000030a1b723e */ /* 0x000fca00000010ff */
[----:B------:R4:W-:Y:S01]  /*7270*/  STS.128 [R8+0x2000], R24 ;  /* 0x0020001808007388 */ /* 0x0009e20000000c00 */
[----:B------:R-:W-:Y:S05]  /*7280*/  BRA `(.L_x_699) ;  /* 0x0000000c00c07947 */ /* 0x000fea0003800000 */
.L_x_689:
[----:B------:R-:W-:-:S03]  /*7290*/  UMOV UR4, 0xffffffff ;  /* 0xffffffff00047882 */ /* 0x000fc60000000000 */
[----:B------:R-:W-:Y:S05]  /*72a0*/  BRA.DIV UR4, `(.L_x_702) ;  /* 0x000000fa04dc7947 */ /* 0x000fea000b800000 */
[----:B------:R1:W2:Y:S04]  /*72b0*/  SHFL.IDX PT, R0, R25, RZ, 0x1c1f ;  /* 0x001c1fff19007589 */ /* 0x0002a800000e0000 */
[----:B------:R1:W3:Y:S04]  /*72c0*/  SHFL.IDX PT, R3, R24, RZ, 0x1c1f ;  /* 0x001c1fff18037589 */ /* 0x0002e800000e0000 */
[----:B------:R1:W4:Y:S04]  /*72d0*/  SHFL.IDX PT, R4, R27, RZ, 0x1c1f ;  /* 0x001c1fff1b047589 */ /* 0x00032800000e0000 */
[----:B------:R1:W0:Y:S02]  /*72e0*/  SHFL.IDX PT, R14, R26, RZ, 0x1c1f ;  /* 0x001c1fff1a0e7589 */ /* 0x00022400000e0000 */
.L_x_932:
[----:B------:R-:W-:Y:S01]  /*72f0*/  ULDC UR4, c[0x0][0x448] ;  /* 0x0001120000047ab9 */ /* 0x000fe20000000800 */
[----:B------:R-:W0:Y:S01]  /*7300*/  LDC R45, c[0x0][0x3f4] ;  /* 0x0000fd00ff2d7b82 */ /* 0x000e220000000800 */
[----:B------:R-:W-:Y:S01]  /*7310*/  IMAD R12, R39, UR4, RZ ;  /* 0x00000004270c7c24 */ /* 0x000fe2000f8e02ff */
[----:B------:R-:W-:Y:S01]  /*7320*/  LEA.HI R6, R223, R223, RZ, 0x1 ;  /* 0x000000dfdf067211 */ /* 0x000fe200078f08ff */
[----:B------:R-:W-:Y:S01]  /*7330*/  BSSY B1, `(.L_x_703) ;  /* 0x0000016000017945 */ /* 0x000fe20003800000 */
[----:B-1----:R-:W-:Y:S02]  /*7340*/  CS2R R26, SRZ ;  /* 0x00000000001a7805 */ /* 0x002fe4000001ff00 */
[----:B------:R-:W-:Y:S02]  /*7350*/  CS2R R24, SRZ ;  /* 0x0000000000187805 */ /* 0x000fe4000001ff00 */
[----:B------:R-:W-:Y:S02]  /*7360*/  ISETP.GE.AND P0, PT, R5, R12, PT ;  /* 0x0000000c0500720c */ /* 0x000fe40003f06270 */
[----:B------:R-:W-:-:S02]  /*7370*/  CS2R R10, SRZ ;  /* 0x00000000000a7805 */ /* 0x000fc4000001ff00 */
[----:B------:R-:W-:Y:S02]  /*7380*/  LOP3.LUT R6, R6, 0xfffffffe, RZ, 0xc0, !PT ;  /* 0xfffffffe06067812 */ /* 0x000fe400078ec0ff */
[----:B------:R-:W-:-:S03]  /*7390*/  CS2R R8, SRZ ;  /* 0x0000000000087805 */ /* 0x000fc6000001ff00 */
[----:B------:R-:W-:-:S05]  /*73a0*/  IMAD.IADD R5, R223, 0x1, -R6 ;  /* 0x00000001df057824 */ /* 0x000fca00078e0a06 */
[----:B------:R-:W-:Y:S01]  /*73b0*/  SHF.L.U32 R5, R5, 0x1f, RZ ;  /* 0x0000001f05057819 */ /* 0x000fe200000006ff */
[----:B------:R-:W-:Y:S06]  /*73c0*/  @P0 BRA `(.L_x_704) ;  /* 0x0000000000300947 */ /* 0x000fec0003800000 */
[----:B------:R-:W-:Y:S01]  /*73d0*/  ULDC UR4, c[0x0][0x3f4] ;  /* 0x0000fd0000047ab9 */ /* 0x000fe20000000800 */
[C---:B------:R-:W-:Y:S01]  /*73e0*/  IMAD.SHL.U32 R15, R16.reuse, 0x2, RZ ;  /* 0x00000002100f7824 */ /* 0x040fe200078e00ff */
[C---:B------:R-:W-:Y:S02]  /*73f0*/  ISETP.GE.AND P2, PT, R16.reuse, UR4, PT ;  /* 0x0000000410007c0c */ /* 0x040fe4000bf46270 */
[----:B------:R-:W-:Y:S02]  /*7400*/  CS2R R26, SRZ ;  /* 0x00000000001a7805 */ /* 0x000fe4000001ff00 */
[----:B------:R-:W-:Y:S02]  /*7410*/  SHF.L.U64.HI R13, R16, 0x1, R17 ;  /* 0x00000001100d7819 */ /* 0x000fe40000010211 */
[-C--:B---3--:R-:W-:Y:S02]  /*7420*/  IADD3 R6, P0, R3, R15.reuse, RZ ;  /* 0x0000000f03067210 */ /* 0x088fe40007f1e0ff */
[----:B0-----:R-:W-:-:S03]  /*7430*/  IADD3 R14, P1, R14, R15, RZ ;  /* 0x0000000f0e0e7210 */ /* 0x001fc60007f3e0ff */
[--C-:B--2---:R-:W-:Y:S02]  /*7440*/  IMAD.X R7, R0, 0x1, R13.reuse, P0 ;  /* 0x0000000100077824 */ /* 0x104fe400000e060d */
[----:B----4-:R-:W-:Y:S01]  /*7450*/  IMAD.X R15, R4, 0x1, R13, P1 ;  /* 0x00000001040f7824 */ /* 0x010fe200008e060d */
[----:B------:R-:W-:Y:S07]  /*7460*/  @P2 BRA `(.L_x_704) ;  /* 0x0000000000082947 */ /* 0x000fee0003800000 */
[----:B------:R1:W5:Y:S04]  /*7470*/  LD.E.128 R8, desc[UR40][R6.64] ;  /* 0x0000002806087980 */ /* 0x000368000c101d00 */
[----:B------:R1:W5:Y:S02]  /*7480*/  LD.E.128 R24, desc[UR40][R14.64] ;  /* 0x000000280e187980 */ /* 0x000364000c101d00 */
.L_x_704:
[----:B------:R-:W-:Y:S05]  /*7490*/  BSYNC B1 ;  /* 0x0000000000017941 */ /* 0x000fea0003800000 */
.L_x_703:
[----:B------:R-:W3:Y:S01]  /*74a0*/  SYNCS.PHASECHK.TRANS64.TRYWAIT P1, [R18+URZ+0x22800], R5 ;  /* 0x02280005120075a7 */ /* 0x000ee2000802017f */
[----:B--2---:R-:W-:Y:S01]  /*74b0*/  IMAD R0, R89, -0x80, R12 ;  /* 0xffffff8059007824 */ /* 0x004fe200078e020c */
[----:B-1---5:R-:W-:Y:S01]  /*74c0*/  SHF.R.U64 R15, R24, 0x10, R25 ;  /* 0x00000010180f7819 */ /* 0x022fe20000001219 */
[----:B----4-:R-:W-:Y:S01]  /*74d0*/  IMAD.MOV.U32 R4, RZ, RZ, R24 ;  /* 0x000000ffff047224 */ /* 0x010fe200078e0018 */
[--C-:B------:R-:W-:Y:S01]  /*74e0*/  SHF.R.U64 R29, R8, 0x10, R9.reuse ;  /* 0x00000010081d7819 */ /* 0x100fe20000001209 */
[----:B------:R-:W-:Y:S01]  /*74f0*/  IMAD.MOV.U32 R12, RZ, RZ, R8 ;  /* 0x000000ffff0c7224 */ /* 0x000fe200078e0008 */
[----:B------:R-:W-:Y:S01]  /*7500*/  VIMNMX R24, R0, 0x80, PT ;  /* 0x0000008000187848 */ /* 0x000fe20003fe0100 */
[--C-:B------:R-:W-:Y:S01]  /*7510*/  IMAD.MOV.U32 R13, RZ, RZ, R9.reuse ;  /* 0x000000ffff0d7224 */ /* 0x100fe200078e0009 */
[----:B------:R-:W-:Y:S01]  /*7520*/  SHF.R.U32.HI R20, RZ, 0x10, R9 ;  /* 0x00000010ff147819 */ /* 0x000fe20000011609 */
[----:B------:R-:W-:Y:S01]  /*7530*/  IMAD.MOV.U32 R7, RZ, RZ, R10 ;  /* 0x000000ffff077224 */ /* 0x000fe200078e000a */
[--C-:B0-----:R-:W-:Y:S01]  /*7540*/  SHF.R.U64 R14, R10, 0x10, R11.reuse ;  /* 0x000000100a0e7819 */ /* 0x101fe2000000120b */
[--C-:B------:R-:W-:Y:S01]  /*7550*/  IMAD.MOV.U32 R8, RZ, RZ, R11.reuse ;  /* 0x000000ffff087224 */ /* 0x100fe200078e000b */
[----:B------:R-:W-:Y:S01]  /*7560*/  SHF.R.U32.HI R21, RZ, 0x10, R11 ;  /* 0x00000010ff157819 */ /* 0x000fe2000001160b */
[--C-:B------:R-:W-:Y:S01]  /*7570*/  IMAD.MOV.U32 R6, RZ, RZ, R25.reuse ;  /* 0x000000ffff067224 */ /* 0x100fe200078e0019 */
[----:B------:R-:W-:Y:S01]  /*7580*/  ISETP.GE.AND P0, PT, R16, R45, PT ;  /* 0x0000002d1000720c */ /* 0x000fe20003f06270 */
[----:B------:R-:W-:Y:S01]  /*7590*/  IMAD.MOV.U32 R0, RZ, RZ, R26 ;  /* 0x000000ffff007224 */ /* 0x000fe200078e001a */
[----:B------:R-:W-:Y:S01]  /*75a0*/  SHF.R.U32.HI R11, RZ, 0x10, R25 ;  /* 0x00000010ff0b7819 */ /* 0x000fe20000011619 */
[--C-:B---3--:R-:W-:Y:S01]  /*75b0*/  IMAD.MOV.U32 R3, RZ, RZ, R27.reuse ;  /* 0x000000ffff037224 */ /* 0x108fe200078e001b */
[--C-:B------:R-:W-:Y:S01]  /*75c0*/  SHF.R.U64 R9, R26, 0x10, R27.reuse ;  /* 0x000000101a097819 */ /* 0x100fe2000000121b */
[----:B------:R-:W-:Y:S01]  /*75d0*/  BSSY B1, `(.L_x_705) ;  /* 0x000000d000017945 */ /* 0x000fe20003800000 */
[----:B------:R-:W-:-:S02]  /*75e0*/  SHF.R.U32.HI R10, RZ, 0x10, R27 ;  /* 0x00000010ff0a7819 */ /* 0x000fc4000001161b */
[-C--:B------:R-:W-:Y:S02]  /*75f0*/  ISETP.GE.OR P2, PT, R19, R24.reuse, P0 ;  /* 0x000000181300720c */ /* 0x080fe40000746670 */
[----:B------:R-:W-:Y:S02]  /*7600*/  PRMT R37, R12, 0x5410, R29 ;  /* 0x000054100c257816 */ /* 0x000fe4000000001d */
[----:B------:R-:W-:Y:S02]  /*7610*/  ISETP.GE.OR P0, PT, R222, R24, P0 ;  /* 0x00000018de00720c */ /* 0x000fe40000706670 */
[----:B------:R-:W-:Y:S02]  /*7620*/  PRMT R38, R13, 0x5410, R20 ;  /* 0x000054100d267816 */ /* 0x000fe40000000014 */
[----:B------:R-:W-:Y:S02]  /*7630*/  PRMT R39, R7, 0x5410, R14 ;  /* 0x0000541007277816 */ /* 0x000fe4000000000e */
[----:B------:R-:W-:-:S02]  /*7640*/  PRMT R40, R8, 0x5410, R21 ;  /* 0x0000541008287816 */ /* 0x000fc40000000015 */
[----:B------:R-:W-:Y:S02]  /*7650*/  PRMT R41, R4, 0x5410, R15 ;  /* 0x0000541004297816 */ /* 0x000fe4000000000f */
[----:B------:R-:W-:Y:S02]  /*7660*/  PRMT R42, R6, 0x5410, R11 ;  /* 0x00005410062a7816 */ /* 0x000fe4000000000b */
[----:B------:R-:W-:Y:S02]  /*7670*/  PRMT R43, R0, 0x5410, R9 ;  /* 0x00005410002b7816 */ /* 0x000fe40000000009 */
[----:B------:R-:W-:Y:S01]  /*7680*/  PRMT R44, R3, 0x5410, R10 ;  /* 0x00005410032c7816 */ /* 0x000fe2000000000a */
[----:B------:R-:W-:Y:S06]  /*7690*/  @!P1 BRA `(.L_x_706) ;  /* 0x000000f800509947 */ /* 0x000fec0003800000 */
.L_x_933:
[----:B------:R-:W-:Y:S05]  /*76a0*/  BSYNC B1 ;  /* 0x0000000000017941 */ /* 0x000fea0003800000 */
.L_x_705:
[----:B------:R-:W-:Y:S04]  /*76b0*/  BSSY B1, `(.L_x_707) ;  /* 0x000005a000017945 */ /* 0x000fe80003800000 */
[----:B------:R-:W-:Y:S05]  /*76c0*/  @P2 BRA `(.L_x_708) ;  /* 0x0000000400602947 */ /* 0x000fea0003800000 */
[----:B------:R-:W-:Y:S01]  /*76d0*/  IMAD.SHL.U32 R0, R227, 0x40, RZ ;  /* 0x00000040e3007824 */ /* 0x000fe200078e00ff */
[C---:B------:R-:W-:Y:S01]  /*76e0*/  LOP3.LUT R24, R41.reuse, 0xffff0000, RZ, 0xc0, !PT ;  /* 0xffff000029187812 */ /* 0x040fe200078ec0ff */
[----:B------:R-:W-:Y:S02]  /*76f0*/  IMAD.IADD R3, R16, 0x1, R45 ;  /* 0x0000000110037824 */ /* 0x000fe400078e022d */
[----:B------:R-:W-:Y:S01]  /*7700*/  IMAD.U32 R27, R41, 0x10000, RZ ;  /* 0x00010000291b7824 */ /* 0x000fe200078e00ff */
[----:B------:R-:W-:Y:S01]  /*7710*/  LOP3.LUT R4, R0, 0x1c0, RZ, 0xc0, !PT ;  /* 0x000001c000047812 */ /* 0x000fe200078ec0ff */
[----:B------:R-:W-:-:S03]  /*7720*/  IMAD.U32 R25, R37, 0x10000, RZ ;  /* 0x0001000025197824 */ /* 0x000fc600078e00ff */
[C---:B------:R-:W-:Y:S02]  /*7730*/  LOP3.LUT R0, R4.reuse, 0x38, R16, 0xf8, !PT ;  /* 0x0000003804007812 */ /* 0x040fe400078ef810 */
[----:B0-----:R-:W-:Y:S02]  /*7740*/  SHF.R.U32.HI R5, RZ, 0x3, R4 ;  /* 0x00000003ff057819 */ /* 0x001fe40000011604 */
[----:B------:R-:W-:Y:S02]  /*7750*/  LOP3.LUT R4, R4, 0x38, R3, 0xf8, !PT ;  /* 0x0000003804047812 */ /* 0x000fe400078ef803 */
[-C--:B------:R-:W-:Y:S02]  /*7760*/  LOP3.LUT R0, R0, R5.reuse, RZ, 0x3c, !PT ;  /* 0x0000000500007212 */ /* 0x080fe400078e3cff */
[----:B------:R-:W-:-:S03]  /*7770*/  LOP3.LUT R4, R4, R5, RZ, 0x3c, !PT ;  /* 0x0000000504047212 */ /* 0x000fc600078e3cff */
[----:B------:R-:W-:-:S04]  /*7780*/  IMAD R3, R211, 0x200, R0 ;  /* 0x00000200d3037824 */ /* 0x000fc800078e0200 */
[----:B------:R-:W-:Y:S02]  /*7790*/  IMAD R34, R3, 0x2, R18 ;  /* 0x0000000203227824 */ /* 0x000fe400078e0212 */
[----:B------:R-:W-:-:S03]  /*77a0*/  IMAD R3, R211, 0x200, R4 ;  /* 0x00000200d3037824 */ /* 0x000fc600078e0204 */
[----:B------:R-:W0:Y:S01]  /*77b0*/  LDS.128 R4, [R34+0x18400] ;  /* 0x0184000022047984 */ /* 0x000e220000000c00 */
[----:B------:R-:W-:-:S05]  /*77c0*/  IMAD R36, R3, 0x2, R18 ;  /* 0x0000000203247824 */ /* 0x000fca00078e0212 */
[----:B------:R-:W1:Y:S01]  /*77d0*/  LDS.128 R8, [R36+0x18400] ;  /* 0x0184000024087984 */ /* 0x000e620000000c00 */
[C---:B0-----:R-:W-:Y:S01]  /*77e0*/  IMAD.U32 R0, R4.reuse, 0x10000, RZ ;  /* 0x0001000004007824 */ /* 0x041fe200078e00ff */
[----:B------:R-:W-:Y:S01]  /*77f0*/  LOP3.LUT R3, R4, 0xffff0000, RZ, 0xc0, !PT ;  /* 0xffff000004037812 */ /* 0x000fe200078ec0ff */
[C---:B------:R-:W-:Y:S01]  /*7800*/  IMAD.U32 R12, R6.reuse, 0x10000, RZ ;  /* 0x00010000060c7824 */ /* 0x040fe200078e00ff */
[----:B------:R-:W-:Y:S01]  /*7810*/  LOP3.LUT R6, R6, 0xffff0000, RZ, 0xc0, !PT ;  /* 0xffff000006067812 */ /* 0x000fe200078ec0ff */
[C---:B------:R-:W-:Y:S01]  /*7820*/  IMAD.U32 R4, R5.reuse, 0x10000, RZ ;  /* 0x0001000005047824 */ /* 0x040fe200078e00ff */
[----:B------:R-:W-:Y:S01]  /*7830*/  LOP3.LUT R5, R5, 0xffff0000, RZ, 0xc0, !PT ;  /* 0xffff000005057812 */ /* 0x000fe200078ec0ff */
[C---:B-1----:R-:W-:Y:S01]  /*7840*/  IMAD.U32 R14, R8.reuse, 0x10000, RZ ;  /* 0x00010000080e7824 */ /* 0x042fe200078e00ff */
[----:B------:R-:W-:Y:S01]  /*7850*/  LOP3.LUT R8, R8, 0xffff0000, RZ, 0xc0, !PT ;  /* 0xffff000008087812 */ /* 0x000fe200078ec0ff */
[C---:B------:R-:W-:Y:S01]  /*7860*/  IMAD.U32 R20, R10.reuse, 0x10000, RZ ;  /* 0x000100000a147824 */ /* 0x040fe200078e00ff */
[----:B------:R-:W-:Y:S01]  /*7870*/  LOP3.LUT R10, R10, 0xffff0000, RZ, 0xc0, !PT ;  /* 0xffff00000a0a7812 */ /* 0x000fe200078ec0ff */
[C---:B------:R-:W-:Y:S01]  /*7880*/  FMUL.FTZ R29, R14.reuse, R27 ;  /* 0x0000001b0e1d7220 */ /* 0x040fe20000410000 */
[-C--:B------:R-:W-:Y:S01]  /*7890*/  FMUL.FTZ R31, R14, R25.reuse ;  /* 0x000000190e1f7220 */ /* 0x080fe20000410000 */
[----:B------:R-:W-:Y:S01]  /*78a0*/  LOP3.LUT R14, R37, 0xffff0000, RZ, 0xc0, !PT ;  /* 0xffff0000250e7812 */ /* 0x000fe200078ec0ff */
[----:B------:R-:W-:Y:S01]  /*78b0*/  FMUL.FTZ R30, R8, R24 ;  /* 0x00000018081e7220 */ /* 0x000fe20000410000 */
[----:B------:R-:W-:Y:S01]  /*78c0*/  FFMA.FTZ R26, R0, R25, -R29 ;  /* 0x00000019001a7223 */ /* 0x000fe2000001081d */
[----:B------:R-:W-:-:S02]  /*78d0*/  IMAD.U32 R29, R43, 0x10000, RZ ;  /* 0x000100002b1d7824 */ /* 0x000fc400078e00ff */
[----:B------:R-:W-:Y:S01]  /*78e0*/  FFMA.FTZ R31, R0, R27, R31 ;  /* 0x0000001b001f7223 */ /* 0x000fe2000001001f */
[----:B------:R-:W-:Y:S02]  /*78f0*/  IMAD.U32 R25, R39, 0x10000, RZ ;  /* 0x0001000027197824 */ /* 0x000fe400078e00ff */
[-C--:B------:R-:W-:Y:S01]  /*7900*/  FMUL.FTZ R8, R8, R14.reuse ;  /* 0x0000000e08087220 */ /* 0x080fe20000410000 */
[C---:B------:R-:W-:Y:S01]  /*7910*/  FMUL.FTZ R35, R20.reuse, R29 ;  /* 0x0000001d14237220 */ /* 0x040fe20000410000 */
[----:B------:R-:W-:Y:S01]  /*7920*/  LOP3.LUT R27, R43, 0xffff0000, RZ, 0xc0, !PT ;  /* 0xffff00002b1b7812 */ /* 0x000fe200078ec0ff */
[-C--:B------:R-:W-:Y:S01]  /*7930*/  FMUL.FTZ R20, R20, R25.reuse ;  /* 0x0000001914147220 */ /* 0x080fe20000410000 */
[C---:B------:R-:W-:Y:S01]  /*7940*/  FFMA.FTZ R33, R3.reuse, R14, -R30 ;  /* 0x0000000e03217223 */ /* 0x040fe2000001081e */
[----:B------:R-:W-:Y:S01]  /*7950*/  FFMA.FTZ R24, R3, R24, R8 ;  /* 0x0000001803187223 */ /* 0x000fe20000010008 */
[----:B------:R-:W-:Y:S01]  /*7960*/  LOP3.LUT R3, R39, 0xffff0000, RZ, 0xc0, !PT ;  /* 0xffff000027037812 */ /* 0x000fe200078ec0ff */
[C---:B------:R-:W-:Y:S01]  /*7970*/  FFMA.FTZ R35, R12.reuse, R25, -R35 ;  /* 0x000000190c237223 */ /* 0x040fe20000010823 */
[----:B------:R-:W-:Y:S01]  /*7980*/  FFMA.FTZ R20, R12, R29, R20 ;  /* 0x0000001d0c147223 */ /* 0x000fe20000010014 */
[----:B------:R-:W-:Y:S01]  /*7990*/  FMUL.FTZ R25, R10, R27 ;  /* 0x0000001b0a197220 */ /* 0x000fe20000410000 */
[----:B------:R-:W-:-:S02]  /*79a0*/  IMAD.U32 R15, R9, 0x10000, RZ ;  /* 0x00010000090f7824 */ /* 0x000fc400078e00ff */
[-C--:B------:R-:W-:Y:S01]  /*79b0*/  FMUL.FTZ R29, R10, R3.reuse ;  /* 0x000000030a1d7220 */ /* 0x080fe20000410000 */
[----:B------:R-:W-:Y:S02]  /*79c0*/  IMAD.U32 R12, R42, 0x10000, RZ ;  /* 0x000100002a0c7824 */ /* 0x000fe400078e00ff */
[----:B------:R-:W-:Y:S01]  /*79d0*/  FFMA.FTZ R14, R6, R3, -R25 ;  /* 0x00000003060e7223 */ /* 0x000fe20000010819 */
[----:B------:R-:W-:Y:S02]  /*79e0*/  IMAD.U32 R0, R38, 0x10000, RZ ;  /* 0x0001000026007824 */ /* 0x000fe400078e00ff */
[----:B------:R-:W-:Y:S01]  /*79f0*/  FFMA.FTZ R29, R6, R27, R29 ;  /* 0x0000001b061d7223 */ /* 0x000fe2000001001d */
[----:B------:R-:W-:Y:S02]  /*7a00*/  IMAD.U32 R21, R11, 0x10000, RZ ;  /* 0x000100000b157824 */ /* 0x000fe400078e00ff */
[----:B------:R-:W-:Y:S01]  /*7a10*/  FMUL.FTZ R3, R15, R12 ;  /* 0x0000000c0f037220 */ /* 0x000fe20000410000 */
[----:B------:R-:W-:-:S02]  /*7a20*/  IMAD.U32 R10, R44, 0x10000, RZ ;  /* 0x000100002c0a7824 */ /* 0x000fc400078e00ff */
[----:B------:R-:W-:Y:S01]  /*7a30*/  FMUL.FTZ R15, R15, R0 ;  /* 0x000000000f0f7220 */ /* 0x000fe20000410000 */
[----:B------:R-:W-:Y:S01]  /*7a40*/  IMAD.U32 R8, R40, 0x10000, RZ ;  /* 0x0001000028087824 */ /* 0x000fe200078e00ff */
[----:B------:R-:W-:Y:S01]  /*7a50*/  LOP3.LUT R9, R9, 0xffff0000, RZ, 0xc0, !PT ;  /* 0xffff000009097812 */ /* 0x000fe200078ec0ff */
[----:B------:R-:W-:Y:S02]  /*7a60*/  IMAD.U32 R13, R7, 0x10000, RZ ;  /* 0x00010000070d7824 */ /* 0x000fe400078e00ff */
[C---:B------:R-:W-:Y:S01]  /*7a70*/  FMUL.FTZ R6, R21.reuse, R10 ;  /* 0x0000000a15067220 */ /* 0x040fe20000410000 */
[C---:B------:R-:W-:Y:S01]  /*7a80*/  FFMA.FTZ R15, R4.reuse, R12, R15 ;  /* 0x0000000c040f7223 */ /* 0x040fe2000001000f */
[-C--:B------:R-:W-:Y:S01]  /*7a90*/  FMUL.FTZ R12, R21, R8.reuse ;  /* 0x00000008150c7220 */ /* 0x080fe20000410000 */
[----:B------:R-:W-:Y:S01]  /*7aa0*/  LOP3.LUT R11, R11, 0xffff0000, RZ, 0xc0, !PT ;  /* 0xffff00000b0b7812 */ /* 0x000fe200078ec0ff */
[C---:B------:R-:W-:Y:S01]  /*7ab0*/  FFMA.FTZ R21, R13.reuse, R8, -R6 ;  /* 0x000000080d157223 */ /* 0x040fe20000010806 */
[----:B------:R-:W-:Y:S01]  /*7ac0*/  FFMA.FTZ R3, R4, R0, -R3 ;  /* 0x0000000004037223 */ /* 0x000fe20000010803 */
[----:B------:R-:W-:Y:S01]  /*7ad0*/  LOP3.LUT R6, R42, 0xffff0000, RZ, 0xc0, !PT ;  /* 0xffff00002a067812 */ /* 0x000fe200078ec0ff */
[----:B------:R-:W-:Y:S01]  /*7ae0*/  FFMA.FTZ R13, R13, R10, R12 ;  /* 0x0000000a0d0d7223 */ /* 0x000fe2000001000c */
[----:B------:R-:W-:-:S02]  /*7af0*/  LOP3.LUT R8, R44, 0xffff0000, RZ, 0xc0, !PT ;  /* 0xffff00002c087812 */ /* 0x000fc400078ec0ff */
[----:B------:R-:W-:Y:S01]  /*7b00*/  LOP3.LUT R0, R38, 0xffff0000, RZ, 0xc0, !PT ;  /* 0xffff000026007812 */ /* 0x000fe200078ec0ff */
[----:B------:R-:W-:Y:S01]  /*7b10*/  FMUL.FTZ R10, R9, R6 ;  /* 0x00000006090a7220 */ /* 0x000fe20000410000 */
[----:B------:R-:W-:Y:S01]  /*7b20*/  LOP3.LUT R4, R40, 0xffff0000, RZ, 0xc0, !PT ;  /* 0xffff000028047812 */ /* 0x000fe200078ec0ff */
[----:B------:R-:W-:Y:S01]  /*7b30*/  FMUL.FTZ R30, R11, R8 ;  /* 0x000000080b1e7220 */ /* 0x000fe20000410000 */
[----:B------:R-:W-:Y:S01]  /*7b40*/  LOP3.LUT R7, R7, 0xffff0000, RZ, 0xc0, !PT ;  /* 0xffff000007077812 */ /* 0x000fe200078ec0ff */
[-C--:B------:R-:W-:Y:S01]  /*7b50*/  FMUL.FTZ R9, R9, R0.reuse ;  /* 0x0000000009097220 */ /* 0x080fe20000410000 */
[----:B------:R-:W-:Y:S01]  /*7b60*/  FFMA.FTZ R0, R5, R0, -R10 ;  /* 0x0000000005007223 */ /* 0x000fe2000001080a */
[----:B------:R-:W-:Y:S01]  /*7b70*/  FMUL.FTZ R11, R11, R4 ;  /* 0x000000040b0b7220 */ /* 0x000fe20000410000 */
[----:B------:R-:W-:Y:S01]  /*7b80*/  F2FP.BF16.F32.PACK_AB R10, R29, R20 ;  /* 0x000000141d0a723e */ /* 0x000fe200000010ff */
[----:B------:R-:W-:Y:S01]  /*7b90*/  FFMA.FTZ R30, R7, R4, -R30 ;  /* 0x00000004071e7223 */ /* 0x000fe2000001081e */
[----:B------:R-:W-:Y:S01]  /*7ba0*/  FFMA.FTZ R12, R5, R6, R9 ;  /* 0x00000006050c7223 */ /* 0x000fe20000010009 */
[----:B------:R-:W-:Y:S01]  /*7bb0*/  FFMA.FTZ R32, R7, R8, R11 ;  /* 0x0000000807207223 */ /* 0x000fe2000001000b */
[----:B------:R-:W-:-:S02]  /*7bc0*/  F2FP.BF16.F32.PACK_AB R4, R33, R26 ;  /* 0x0000001a2104723e */ /* 0x000fc400000010ff */
[----:B------:R-:W-:Y:S02]  /*7bd0*/  F2FP.BF16.F32.PACK_AB R6, R14, R35 ;  /* 0x000000230e06723e */ /* 0x000fe400000010ff */
[----:B------:R-:W-:Y:S02]  /*7be0*/  F2FP.BF16.F32.PACK_AB R5, R0, R3 ;  /* 0x000000030005723e */ /* 0x000fe400000010ff */
[----:B------:R-:W-:Y:S02]  /*7bf0*/  F2FP.BF16.F32.PACK_AB R7, R30, R21 ;  /* 0x000000151e07723e */ /* 0x000fe400000010ff */
[----:B------:R-:W-:Y:S02]  /*7c00*/  F2FP.BF16.F32.PACK_AB R8, R24, R31 ;  /* 0x0000001f1808723e */ /* 0x000fe400000010ff */
[----:B------:R-:W-:Y:S01]  /*7c10*/  F2FP.BF16.F32.PACK_AB R9, R12, R15 ;  /* 0x0000000f0c09723e */ /* 0x000fe200000010ff */
[----:B------:R1:W-:Y:S01]  /*7c20*/  STS.128 [R34+0x18400], R4 ;  /* 0x0184000422007388 */ /* 0x0003e20000000c00 */
[----:B------:R-:W-:-:S05]  /*7c30*/  F2FP.BF16.F32.PACK_AB R11, R32, R13 ;  /* 0x0000000d200b723e */ /* 0x000fca00000010ff */
[----:B------:R1:W-:Y:S02]  /*7c40*/  STS.128 [R36+0x18400], R8 ;  /* 0x0184000824007388 */ /* 0x0003e40000000c00 */
.L_x_708:
[----:B------:R-:W-:Y:S05]  /*7c50*/  BSYNC B1 ;  /* 0x0000000000017941 */ /* 0x000fea0003800000 */
.L_x_707:
[----:B------:R-:W-:Y:S05]  /*7c60*/  @P0 BRA `(.L_x_699) ;  /* 0x0000000400480947 */ /* 0x000fea0003800000 */
[----:B------:R-:W-:Y:S01]  /*7c70*/  IMAD.IADD R45, R16, 0x1, R45 ;  /* 0x00000001102d7824 */ /* 0x000fe200078e022d */
[----:B------:R-:W-:Y:S01]  /*7c80*/  SHF.R.U32.HI R3, RZ, 0x3, R210 ;  /* 0x00000003ff037819 */ /* 0x000fe200000116d2 */
[----:B01----:R-:W0:Y:S01]  /*7c90*/  LDS.128 R4, [R233+0x18400] ;  /* 0x01840000e9047984 */ /* 0x003e220000000c00 */
[C---:B------:R-:W-:Y:S01]  /*7ca0*/  IMAD.U32 R30, R41.reuse, 0x10000, RZ ;  /* 0x00010000291e7824 */ /* 0x040fe200078e00ff */
[----:B------:R-:W-:Y:S01]  /*7cb0*/  LOP3.LUT R32, R41, 0xffff0000, RZ, 0xc0, !PT ;  /* 0xffff000029207812 */ /* 0x000fe200078ec0ff */
[----:B------:R-:W-:Y:S01]  /*7cc0*/  IMAD.U32 R26, R37, 0x10000, RZ ;  /* 0x00010000251a7824 */ /* 0x000fe200078e00ff */
[----:B------:R-:W-:Y:S01]  /*7cd0*/  LOP3.LUT R0, R210, 0x38, R45, 0xf8, !PT ;  /* 0x00000038d2007812 */ /* 0x000fe200078ef82d */
[----:B------:R-:W-:Y:S01]  /*7ce0*/  IMAD.U32 R34, R42, 0x10000, RZ ;  /* 0x000100002a227824 */ /* 0x000fe200078e00ff */
[----:B------:R-:W-:Y:S01]  /*7cf0*/  LOP3.LUT R41, R44, 0xffff0000, RZ, 0xc0, !PT ;  /* 0xffff00002c297812 */ /* 0x000fe200078ec0ff */
[----:B------:R-:W-:Y:S01]  /*7d00*/  IMAD.U32 R33, R43, 0x10000, RZ ;  /* 0x000100002b217824 */ /* 0x000fe200078e00ff */
[----:B------:R-:W-:-:S02]  /*7d10*/  LOP3.LUT R3, R0, R3, RZ, 0x3c, !PT ;  /* 0x0000000300037212 */ /* 0x000fc400078e3cff */
[----:B------:R-:W-:-:S03]  /*7d20*/  LOP3.LUT R35, R38, 0xffff0000, RZ, 0xc0, !PT ;  /* 0xffff000026237812 */ /* 0x000fc600078ec0ff */
[----:B------:R-:W-:-:S04]  /*7d30*/  IMAD.IADD R3, R212, 0x1, R3 ;  /* 0x00000001d4037824 */ /* 0x000fc800078e0203 */
        /* <DEDUP_REMOVED lines=14> */
[-C--:B------:R-:W-:Y:S01]  /*7e20*/  FMUL.FTZ R25, R30, R15.reuse ;  /* 0x0000000f1e197220 */ /* 0x080fe20000410000 */
[----:B------:R-:W-:Y:S01]  /*7e30*/  FMUL.FTZ R15, R26, R15 ;  /* 0x0000000f1a0f7220 */ /* 0x000fe20000410000 */
[----:B------:R-:W-:Y:S01]  /*7e40*/  FMUL.FTZ R27, R32, R8 ;  /* 0x00000008201b7220 */ /* 0x000fe20000410000 */
[----:B------:R-:W-:-:S02]  /*7e50*/  IMAD.U32 R21, R10, 0x10000, RZ ;  /* 0x000100000a157824 */ /* 0x000fc400078e00ff */
[-C--:B------:R-:W-:Y:S01]  /*7e60*/  FFMA.FTZ R25, R26, R0.reuse, -R25 ;  /* 0x000000001a197223 */ /* 0x080fe20000010819 */
[----:B------:R-:W-:Y:S01]  /*7e70*/  LOP3.LUT R26, R37, 0xffff0000, RZ, 0xc0, !PT ;  /* 0xffff0000251a7812 */ /* 0x000fe200078ec0ff */
[----:B------:R-:W-:Y:S01]  /*7e80*/  FFMA.FTZ R15, R30, R0, R15 ;  /* 0x000000001e0f7223 */ /* 0x000fe2000001000f */
[----:B------:R-:W-:Y:S01]  /*7e90*/  IMAD.U32 R30, R38, 0x10000, RZ ;  /* 0x00010000261e7824 */ /* 0x000fe200078e00ff */
[----:B------:R-:W-:Y:S01]  /*7ea0*/  LOP3.LUT R10, R10, 0xffff0000, RZ, 0xc0, !PT ;  /* 0xffff00000a0a7812 */ /* 0x000fe200078ec0ff */
[----:B------:R-:W-:Y:S02]  /*7eb0*/  IMAD.U32 R24, R11, 0x10000, RZ ;  /* 0x000100000b187824 */ /* 0x000fe400078e00ff */
[C---:B------:R-:W-:Y:S01]  /*7ec0*/  FMUL.FTZ R29, R26.reuse, R8 ;  /* 0x000000081a1d7220 */ /* 0x040fe20000410000 */
[----:B------:R-:W-:Y:S01]  /*7ed0*/  FFMA.FTZ R0, R26, R4, -R27 ;  /* 0x000000041a007223 */ /* 0x000fe2000001081b */
[-C--:B------:R-:W-:Y:S01]  /*7ee0*/  FMUL.FTZ R27, R34, R20.reuse ;  /* 0x00000014221b7220 */ /* 0x080fe20000410000 */
[----:B------:R-:W-:Y:S01]  /*7ef0*/  FMUL.FTZ R31, R30, R20 ;  /* 0x000000141e1f7220 */ /* 0x000fe20000410000 */
[----:B------:R-:W-:Y:S01]  /*7f00*/  FFMA.FTZ R8, R32, R4, R29 ;  /* 0x0000000420087223 */ /* 0x000fe2000001001d */
[----:B------:R-:W-:-:S02]  /*7f10*/  IMAD.U32 R29, R39, 0x10000, RZ ;  /* 0x00010000271d7824 */ /* 0x000fc400078e00ff */
[-C--:B------:R-:W-:Y:S01]  /*7f20*/  FFMA.FTZ R27, R30, R12.reuse, -R27 ;  /* 0x0000000c1e1b7223 */ /* 0x080fe2000001081b */
[-C--:B------:R-:W-:Y:S01]  /*7f30*/  FMUL.FTZ R4, R33, R21.reuse ;  /* 0x0000001521047220 */ /* 0x080fe20000410000 */
[----:B------:R-:W-:Y:S01]  /*7f40*/  LOP3.LUT R26, R39, 0xffff0000, RZ, 0xc0, !PT ;  /* 0xffff0000271a7812 */ /* 0x000fe200078ec0ff */
[----:B------:R-:W-:Y:S01]  /*7f50*/  FFMA.FTZ R31, R34, R12, R31 ;  /* 0x0000000c221f7223 */ /* 0x000fe2000001001f */
[----:B------:R-:W-:Y:S01]  /*7f60*/  LOP3.LUT R30, R43, 0xffff0000, RZ, 0xc0, !PT ;  /* 0xffff00002b1e7812 */ /* 0x000fe200078ec0ff */
[C---:B------:R-:W-:Y:S01]  /*7f70*/  FMUL.FTZ R12, R29.reuse, R21 ;  /* 0x000000151d0c7220 */ /* 0x040fe20000410000 */
[----:B------:R-:W-:Y:S02]  /*7f80*/  IMAD.U32 R32, R44, 0x10000, RZ ;  /* 0x000100002c207824 */ /* 0x000fe400078e00ff */
[-C--:B------:R-:W-:Y:S01]  /*7f90*/  FFMA.FTZ R20, R29, R13.reuse, -R4 ;  /* 0x0000000d1d147223 */ /* 0x080fe20000010804 */
[-C--:B------:R-:W-:Y:S01]  /*7fa0*/  FMUL.FTZ R29, R26, R10.reuse ;  /* 0x0000000a1a1d7220 */ /* 0x080fe20000410000 */
[----:B------:R-:W-:Y:S01]  /*7fb0*/  FMUL.FTZ R21, R30, R10 ;  /* 0x0000000a1e157220 */ /* 0x000fe20000410000 */
[----:B------:R-:W-:Y:S01]  /*7fc0*/  FFMA.FTZ R10, R33, R13, R12 ;  /* 0x0000000d210a7223 */ /* 0x000fe2000001000c */
[----:B------:R-:W-:Y:S01]  /*7fd0*/  LOP3.LUT R11, R11, 0xffff0000, RZ, 0xc0, !PT ;  /* 0xffff00000b0b7812 */ /* 0x000fe200078ec0ff */
[----:B------:R-:W-:-:S02]  /*7fe0*/  IMAD.U32 R4, R40, 0x10000, RZ ;  /* 0x0001000028047824 */ /* 0x000fc400078e00ff */
[----:B------:R-:W-:Y:S01]  /*7ff0*/  FMUL.FTZ R13, R32, R24 ;  /* 0x00000018200d7220 */ /* 0x000fe20000410000 */
[----:B------:R-:W-:Y:S01]  /*8000*/  LOP3.LUT R39, R42, 0xffff0000, RZ, 0xc0, !PT ;  /* 0xffff00002a277812 */ /* 0x000fe200078ec0ff */
[----:B------:R-:W-:Y:S01]  /*8010*/  FFMA.FTZ R21, R26, R6, -R21 ;  /* 0x000000061a157223 */ /* 0x000fe20000010815 */
[----:B------:R-:W-:Y:S01]  /*8020*/  LOP3.LUT R37, R40, 0xffff0000, RZ, 0xc0, !PT ;  /* 0xffff000028257812 */ /* 0x000fe200078ec0ff */
[C---:B------:R-:W-:Y:S01]  /*8030*/  FMUL.FTZ R33, R4.reuse, R24 ;  /* 0x0000001804217220 */ /* 0x040fe20000410000 */
[----:B------:R-:W-:Y:S01]  /*8040*/  FFMA.FTZ R13, R4, R14, -R13 ;  /* 0x0000000e040d7223 */ /* 0x000fe2000001080d */
[----:B------:R-:W-:Y:S01]  /*8050*/  FFMA.FTZ R29, R30, R6, R29 ;  /* 0x000000061e1d7223 */ /* 0x000fe2000001001d */
[----:B------:R-:W-:Y:S01]  /*8060*/  FMUL.FTZ R4, R39, R9 ;  /* 0x0000000927047220 */ /* 0x000fe20000410000 */
[----:B------:R-:W-:Y:S01]  /*8070*/  FMUL.FTZ R24, R41, R11 ;  /* 0x0000000b29187220 */ /* 0x000fe20000410000 */
[----:B------:R-:W-:Y:S01]  /*8080*/  FMUL.FTZ R6, R35, R9 ;  /* 0x0000000923067220 */ /* 0x000fe20000410000 */
[----:B------:R-:W-:Y:S01]  /*8090*/  FMUL.FTZ R26, R37, R11 ;  /* 0x0000000b251a7220 */ /* 0x000fe20000410000 */
[----:B------:R-:W-:Y:S01]  /*80a0*/  FFMA.FTZ R33, R32, R14, R33 ;  /* 0x0000000e20217223 */ /* 0x000fe20000010021 */
[----:B------:R-:W-:Y:S01]  /*80b0*/  FFMA.FTZ R12, R35, R5, -R4 ;  /* 0x00000005230c7223 */ /* 0x000fe20000010804 */
        /* <DEDUP_REMOVED lines=10> */
[----:B------:R-:W-:-:S02]  /*8160*/  F2FP.BF16.F32.PACK_AB R9, R14, R31 ;  /* 0x0000001f0e09723e */ /* 0x000fc400000010ff */
[----:B------:R-:W-:-:S05]  /*8170*/  F2FP.BF16.F32.PACK_AB R11, R26, R33 ;  /* 0x000000211a0b723e */ /* 0x000fca00000010ff */
[----:B------:R2:W-:Y:S02]  /*8180*/  STS.128 [R3+0x18400], R8 ;  /* 0x0184000803007388 */ /* 0x0005e40000000c00 */
.L_x_699:
[----:B------:R-:W-:Y:S05]  /*8190*/  BSYNC B0 ;  /* 0x0000000000007941 */ /* 0x000fea0003800000 */
.L_x_688:
[----:B------:R-:W-:Y:S01]  /*81a0*/  @!PT LDS RZ, [RZ] ;  /* 0x00000000fffff984 */ /* 0x000fe20000000800 */
[----:B------:R-:W-:Y:S01]  /*81b0*/  @!PT LDS RZ, [RZ] ;  /* 0x00000000fffff984 */ /* 0x000fe20000000800 */
[----:B------:R-:W-:Y:S01]  /*81c0*/  @!PT LDS RZ, [RZ] ;  /* 0x00000000fffff984 */ /* 0x000fe20000000800 */
[----:B------:R-:W-:Y:S01]  /*81d0*/  @!PT LDS RZ, [RZ] ;  /* 0x00000000fffff984 */ /* 0x000fe20000000800 */
[----:B------:R5:W-:Y:S06]  /*81e0*/  MEMBAR.ALL.CTA ;  /* 0x0000000000007992 */ /* 0x000bec0000008000 */
[----:B-----5:R-:W5:Y:S01]  /*81f0*/  FENCE.VIEW.ASYNC.S ;  /* 0x00000000000073c6 */ /* 0x020f620000000000 */
[----:B------:R-:W-:Y:S05]  /*8200*/  WARPSYNC.ALL ;  /* 0x0000000000007948 */ /* 0x000fea0003800000 */
[----:B-----5:R-:W-:Y:S06]  /*8210*/  BAR.SYNC.DEFER_BLOCKING 0xd, 0x100 ;  /* 0x0344000000007b1d */ /* 0x020fec0000010000 */
.L_x_685:
[----:B-1-3--:R-:W1:Y:S01]  /*8220*/  S2R R0, SR_TID.X ;  /* 0x0000000000007919 */ /* 0x00ae620000002100 */
[----:B------:R-:W-:Y:S01]  /*8230*/  ISETP.NE.AND P0, PT, R203, 0x3, PT ;  /* 0x00000003cb00780c */ /* 0x000fe20003f05270 */
[----:B------:R-:W-:Y:S05]  /*8240*/  WARPSYNC.ALL ;  /* 0x0000000000007948 */ /* 0x000fea0003800000 */
[----:B-1----:R-:W-:-:S05]  /*8250*/  SHF.R.U32.HI R0, RZ, 0x7, R0 ;  /* 0x00000007ff007819 */ /* 0x002fca0000011600 */
[----:B------:R-:W-:-:S05]  /*8260*/  VIADD R21, R0, 0x8 ;  /* 0x0000000800157836 */ /* 0x000fca0000000000 */
[----:B------:R1:W-:Y:S06]  /*8270*/  BAR.SYNC.DEFER_BLOCKING R21, 0x100 ;  /* 0x000400150000751d */ /* 0x0003ec0000010000 */
[----:B------:R-:W-:Y:S05]  /*8280*/  @!P0 BRA `(.L_x_709) ;  /* 0x0000000000048947 */ /* 0x000fea0003800000 */
[----:B------:R-:W-:Y:S01]  /*8290*/  BPT.TRAP 0x1 ;  /* 0x000000040000795c */ /* 0x000fe20000300000 */
.L_x_709:
[----:B------:R-:W-:Y:S01]  /*82a0*/  IMAD R20, R200, 0x8, R18 ;  /* 0x00000008c8147824 */ /* 0x000fe200078e0212 */
[----:B------:R-:W-:-:S04]  /*82b0*/  SHF.L.U32 R15, R208, 0x1f, RZ ;  /* 0x0000001fd00f7819 */ /* 0x000fc800000006ff */
[----:B------:R3:W0:Y:S01]  /*82c0*/  SYNCS.PHASECHK.TRANS64.TRYWAIT P1, [R20+URZ+0x22830], R15 ;  /* 0x0228300f140075a7 */ /* 0x000622000802017f */
[----:B------:R-:W-:Y:S05]  /*82d0*/  @!P0 BRA `(.L_x_710) ;  /* 0x0000000000048947 */ /* 0x000fea0003800000 */
[----:B------:R-:W-:Y:S01]  /*82e0*/  BPT.TRAP 0x1 ;  /* 0x000000040000795c */ /* 0x000fe20000300000 */
.L_x_710:
[----:B------:R-:W-:Y:S01]  /*82f0*/  VIADD R0, R18, 0x1c400 ;  /* 0x0001c40012007836 */ /* 0x000fe20000000000 */
[----:B--2---:R-:W-:Y:S01]  /*8300*/  LOP3.LUT R4, R28, 0x10000, RZ, 0xfc, !PT ;  /* 0x000100001c047812 */ /* 0x004fe200078efcff */
[----:B0-----:R-:W-:-:S03]  /*8310*/  IMAD.MOV.U32 R5, RZ, RZ, 0x40000040 ;  /* 0x40000040ff057424 */ /* 0x001fc600078e00ff */
[----:B------:R-:W-:-:S04]  /*8320*/  SHF.R.U32.HI R0, RZ, 0x4, R0 ;  /* 0x00000004ff007819 */ /* 0x000fc80000011600 */
[----:B------:R-:W-:-:S04]  /*8330*/  LOP3.LUT R0, R0, 0x3fff, RZ, 0xc0, !PT ;  /* 0x00003fff00007812 */ /* 0x000fc800078ec0ff */
[----:B------:R-:W-:Y:S01]  /*8340*/  LOP3.LUT R0, R0, 0x10000, RZ, 0xfc, !PT ;  /* 0x0001000000007812 */ /* 0x000fe200078efcff */
[----:B------:R-:W-:Y:S06]  /*8350*/  @P1 BRA `(.L_x_711) ;  /* 0x0000000000081947 */ /* 0x000fec0003800000 */
[----:B------:R-:W0:Y:S02]  /*8360*/  SYNCS.PHASECHK.TRANS64.TRYWAIT P1, [R20+URZ+0x22830], R15 ;  /* 0x0228300f140075a7 */ /* 0x000e24000802017f */
[----:B0-----:R-:W-:Y:S05]  /*8370*/  @!P1 BRA `(.L_x_712) ;  /* 0x000000ec002c9947 */ /* 0x001fea0003800000 */
.L_x_711:
[----:B------:R-:W-:Y:S01]  /*8380*/  IMAD R12, R200, 0x300, R0 ;  /* 0x00000300c80c7824 */ /* 0x000fe200078e0200 */
[----:B------:R-:W-:Y:S05]  /*8390*/  WARPSYNC.ALL ;  /* 0x0000000000007948 */ /* 0x000fea0003800000 */
[----:B------:R-:W-:Y:S01]  /*83a0*/  IMAD.MOV.U32 R13, RZ, RZ, 0x40000040 ;  /* 0x40000040ff0d7424 */ /* 0x000fe200078e00ff */
[C---:B------:R-:W-:Y:S01]  /*83b0*/  R2UR UR4, R4.reuse ;  /* 0x00000000040472ca */ /* 0x040fe200000e0000 */
[----:B----45:R-:W-:Y:S01]  /*83c0*/  WARPGROUP.ARRIVE ;  /* 0x00000000000079c5 */ /* 0x030fe20000000000 */
[----:B------:R-:W-:Y:S01]  /*83d0*/  R2UR UR5, R5 ;  /* 0x00000000050572ca */ /* 0x000fe200000e0000 */
[----:B------:R-:W-:Y:S01]  /*83e0*/  VIADD R10, R4, 0x2 ;  /* 0x00000002040a7836 */ /* 0x000fe20000000000 */
[C---:B------:R-:W-:Y:S01]  /*83f0*/  R2UR UR6, R12.reuse ;  /* 0x000000000c0672ca */ /* 0x040fe200000e0000 */
[----:B------:R-:W-:Y:S01]  /*8400*/  VIADD R6, R12, 0x2 ;  /* 0x000000020c067836 */ /* 0x000fe20000000000 */
[----:B------:R-:W-:Y:S01]  /*8410*/  R2UR UR7, R13 ;  /* 0x000000000d0772ca */ /* 0x000fe200000e0000 */
[----:B------:R-:W-:Y:S01]  /*8420*/  IMAD.MOV.U32 R11, RZ, RZ, 0x40000040 ;  /* 0x40000040ff0b7424 */ /* 0x000fe200078e00ff */
[----:B------:R-:W2:Y:S01]  /*8430*/  S2R R73, SR_TID.X ;  /* 0x0000000000497919 */ /* 0x000ea20000002100 */
[----:B------:R-:W-:-:S02]  /*8440*/  IMAD.MOV.U32 R7, RZ, RZ, 0x40000040 ;  /* 0x40000040ff077424 */ /* 0x000fc400078e00ff */
[----:B------:R-:W-:Y:S02]  /*8450*/  VIADD R8, R4, 0x4 ;  /* 0x0000000404087836 */ /* 0x000fe40000000000 */
[----:B------:R-:W-:Y:S02]  /*8460*/  IMAD.MOV.U32 R9, RZ, RZ, 0x40000040 ;  /* 0x40000040ff097424 */ /* 0x000fe400078e00ff */
[----:B------:R-:W-:Y:S02]  /*8470*/  IMAD.MOV.U32 R13, RZ, RZ, 0x40000040 ;  /* 0x40000040ff0d7424 */ /* 0x000fe400078e00ff */
[----:B------:R-:W-:Y:S02]  /*8480*/  IMAD R3, R173, -0x60, R172 ;  /* 0xffffffa0ad037824 */ /* 0x000fe400078e02ac */
[----:B------:R-:W-:Y:S01]  /*8490*/  HGMMA.64x96x16.F32.BF16 R24, gdesc[UR4], RZ, !UPT, gsb0 ;  /* 0x01600000041879f0 */ /* 0x000fe2000c0018ff */
[----:B------:R-:W-:Y:S01]  /*84a0*/  R2UR UR4, R10 ;  /* 0x000000000a0472ca */ /* 0x000fe200000e0000 */
[----:B------:R-:W-:Y:S01]  /*84b0*/  VIADD R3, R3, 0x60 ;  /* 0x0000006003037836 */ /* 0x000fe20000000000 */
[----:B------:R-:W-:-:S02]  /*84c0*/  R2UR UR5, R11 ;  /* 0x000000000b0572ca */ /* 0x000fc400000e0000 */
[----:B------:R-:W-:Y:S01]  /*84d0*/  R2UR UR6, R6 ;  /* 0x00000000060672ca */ /* 0x000fe200000e0000 */
[C---:B------:R-:W-:Y:S01]  /*84e0*/  VIADD R6, R12.reuse, 0x4 ;  /* 0x000000040c067836 */ /* 0x040fe20000000000 */
[----:B------:R-:W-:Y:S01]  /*84f0*/  R2UR UR7, R7 ;  /* 0x00000000070772ca */ /* 0x000fe200000e0000 */
[----:B------:R-:W-:Y:S02]  /*8500*/  IMAD.MOV.U32 R7, RZ, RZ, 0x40000040 ;  /* 0x40000040ff077424 */ /* 0x000fe400078e00ff */
[----:B------:R-:W-:Y:S02]  /*8510*/  VIADD R12, R12, 0x6 ;  /* 0x000000060c0c7836 */ /* 0x000fe40000000000 */
[----:B------:R-:W-:-:S05]  /*8520*/  IMAD R3, R236, -0x2, R3 ;  /* 0xfffffffeec037824 */ /* 0x000fca00078e0203 */
[C---:B------:R-:W-:Y:S02]  /*8530*/  ISETP.GT.AND P2, PT, R3.reuse, RZ, PT ;  /* 0x000000ff0300720c */ /* 0x040fe40003f44270 */
[C---:B------:R-:W-:Y:S02]  /*8540*/  ISETP.GT.AND P3, PT, R3.reuse, 0x1, PT ;  /* 0x000000010300780c */ /* 0x040fe40003f64270 */
[C---:B------:R-:W-:Y:S02]  /*8550*/  ISETP.GT.AND P4, PT, R3.reuse, 0x8, PT ;  /* 0x000000080300780c */ /* 0x040fe40003f84270 */
[C---:B------:R-:W-:Y:S02]  /*8560*/  ISETP.GT.AND P5, PT, R3.reuse, 0x9, PT ;  /* 0x000000090300780c */ /* 0x040fe40003fa4270 */
[----:B------:R-:W-:Y:S02]  /*8570*/  ISETP.GT.AND P1, PT, R3, 0x10, PT ;  /* 0x000000100300780c */ /* 0x000fe40003f24270 */
[----:B--2---:R-:W-:Y:S01]  /*8580*/  LOP3.LUT R73, R73, 0x7f, RZ, 0xc0, !PT ;  /* 0x0000007f49497812 */ /* 0x004fe200078ec0ff */
[----:B------:R-:W-:-:S02]  /*8590*/  WARPGROUP.DEPBAR.LE gsb0, 0x0 ;  /* 0x00008000000079c5 */ /* 0x000fc40000010000 */
[----:B------:R-:W-:-:S06]  /*85a0*/  WARPGROUP.ARRIVE ;  /* 0x00000000000079c5 */ /* 0x000fcc0000000000 */
[----:B------:R-:W-:Y:S01]  /*85b0*/  HGMMA.64x96x16.F32.BF16 R24, gdesc[UR4], R24, gsb0 ;  /* 0x01600000041879f0 */ /* 0x000fe20008001818 */
[----:B------:R-:W-:Y:S02]  /*85c0*/  R2UR UR4, R8 ;  /* 0x00000000080472ca */ /* 0x000fe400000e0000 */
[----:B------:R-:W-:Y:S02]  /*85d0*/  R2UR UR5, R9 ;  /* 0x00000000090572ca */ /* 0x000fe400000e0000 */
[----:B------:R-:W-:Y:S01]  /*85e0*/  R2UR UR6, R6 ;  /* 0x00000000060672ca */ /* 0x000fe200000e0000 */
[----:B------:R-:W-:Y:S01]  /*85f0*/  VIADD R6, R4, 0x6 ;  /* 0x0000000604067836 */ /* 0x000fe20000000000 */
[----:B------:R-:W-:Y:S01]  /*8600*/  R2UR UR7, R7 ;  /* 0x00000000070772ca */ /* 0x000fe200000e0000 */
[----:B------:R-:W-:Y:S01]  /*8610*/  IMAD.MOV.U32 R7, RZ, RZ, 0x40000040 ;  /* 0x40000040ff077424 */ /* 0x000fe200078e00ff */
[----:B------:R-:W-:Y:S02]  /*8620*/  WARPGROUP.DEPBAR.LE gsb0, 0x0 ;  /* 0x00008000000079c5 */ /* 0x000fe40000010000 */
[----:B------:R-:W-:-:S09]  /*8630*/  WARPGROUP.ARRIVE ;  /* 0x00000000000079c5 */ /* 0x000fd20000000000 */
[----:B------:R-:W-:Y:S01]  /*8640*/  HGMMA.64x96x16.F32.BF16 R24, gdesc[UR4], R24, gsb0 ;  /* 0x01600000041879f0 */ /* 0x000fe20008001818 */
[----:B------:R-:W-:Y:S02]  /*8650*/  R2UR UR4, R6 ;  /* 0x00000000060472ca */ /* 0x000fe400000e0000 */
[----:B------:R-:W-:Y:S02]  /*8660*/  R2UR UR5, R7 ;  /* 0x00000000070572ca */ /* 0x000fe400000e0000 */
[----:B------:R-:W-:Y:S02]  /*8670*/  R2UR UR6, R12 ;  /* 0x000000000c0672ca */ /* 0x000fe400000e0000 */
[----:B------:R-:W-:Y:S01]  /*8680*/  R2UR UR7, R13 ;  /* 0x000000000d0772ca */ /* 0x000fe200000e0000 */
[----:B------:R-:W-:Y:S02]  /*8690*/  WARPGROUP.DEPBAR.LE gsb0, 0x0 ;  /* 0x00008000000079c5 */ /* 0x000fe40000010000 */
[----:B------:R-:W-:-:S10]  /*86a0*/  WARPGROUP.ARRIVE ;  /* 0x00000000000079c5 */ /* 0x000fd40000000000 */
[----:B------:R-:W-:Y:S01]  /*86b0*/  HGMMA.64x96x16.F32.BF16 R24, gdesc[UR4], R24, gsb0 ;  /* 0x01600000041879f0 */ /* 0x000fe20008001818 */
[----:B------:R-:W-:Y:S02]  /*86c0*/  ULDC UR4, c[0x0][0x988] ;  /* 0x0002620000047ab9 */ /* 0x000fe40000000800 */
        /* <DEDUP_REMOVED lines=80> */
[----:B------:R-:W-:Y:S01]  /*8bd0*/  ISETP.GT.AND P5, PT, R3, 0x59, PT ;  /* 0x000000590300780c */ /* 0x000fe20003fa4270 */
[----:B------:R-:W-:Y:S01]  /*8be0*/  IMAD.U32 R3, RZ, RZ, UR4 ;  /* 0x00000004ff037e24 */ /* 0x000fe2000f8e00ff */
[----:B------:R-:W-:Y:S02]  /*8bf0*/  FSEL R108, R68, -INF , P4 ;  /* 0xff800000446c7808 */ /* 0x000fe40002000000 */
[----:B------:R-:W-:-:S02]  /*8c00*/  FMNMX.FTZ R13, R106, R13, !PT ;  /* 0x0000000d6a0d7209 */ /* 0x000fc40007810000 */
[----:B------:R-:W-:Y:S02]  /*8c10*/  FSEL R110, R69, -INF , P5 ;  /* 0xff800000456e7808 */ /* 0x000fe40002800000 */
[----:B------:R-:W-:Y:S02]  /*8c20*/  FMNMX.FTZ R13, R108, R13, !PT ;  /* 0x0000000d6c0d7209 */ /* 0x000fe40007810000 */
[----:B------:R-:W-:Y:S02]  /*8c30*/  FSEL R64, R63, -INF , P1 ;  /* 0xff8000003f407808 */ /* 0x000fe40000800000 */
[----:B------:R-:W-:Y:S02]  /*8c40*/  FMNMX.FTZ R29, R110, R13, !PT ;  /* 0x0000000d6e1d7209 */ /* 0x000fe40007810000 */
[----:B------:R-:W-:Y:S02]  /*8c50*/  FSEL R66, R66, -INF , P2 ;  /* 0xff80000042427808 */ /* 0x000fe40001000000 */
[----:B------:R-:W-:Y:S01]  /*8c60*/  FSEL R68, R67, -INF , P3 ;  /* 0xff80000043447808 */ /* 0x000fe20001800000 */
[----:B------:R-:W2:Y:S01]  /*8c70*/  SHFL.BFLY PT, R12, R29, 0x2, 0x1f ;  /* 0x0c401f001d0c7f89 */ /* 0x000ea200000e0000 */
[----:B------:R-:W-:-:S02]  /*8c80*/  FSEL R70, R70, -INF , P4 ;  /* 0xff80000046467808 */ /* 0x000fc40002000000 */
[----:B--2---:R-:W-:-:S05]  /*8c90*/  FMNMX.FTZ R31, R29, R12, !PT ;  /* 0x0000000c1d1f7209 */ /* 0x004fca0007810000 */
[----:B------:R-:W2:Y:S02]  /*8ca0*/  SHFL.BFLY PT, R12, R31, 0x1, 0x1f ;  /* 0x0c201f001f0c7f89 */ /* 0x000ea400000e0000 */
[----:B--2---:R-:W-:-:S04]  /*8cb0*/  FMNMX.FTZ R12, R31, R12, !PT ;  /* 0x0000000c1f0c7209 */ /* 0x004fc80007810000 */
[C---:B------:R-:W-:Y:S01]  /*8cc0*/  FSETP.NEU.FTZ.AND P6, PT, R12.reuse, -INF , PT ;  /* 0xff8000000c00780b */ /* 0x040fe20003fdd000 */
[----:B------:R-:W-:-:S05]  /*8cd0*/  FMUL.FTZ R13, R12, R3 ;  /* 0x000000030c0d7220 */ /* 0x000fca0000410000 */
[----:B------:R-:W-:Y:S02]  /*8ce0*/  FSEL R35, R13, RZ, P6 ;  /* 0x000000ff0d237208 */ /* 0x000fe40003000000 */
[----:B------:R-:W-:-:S03]  /*8cf0*/  FMNMX.FTZ R13, R26, R27, !PT ;  /* 0x0000001b1a0d7209 */ /* 0x000fc60007810000 */
[--C-:B------:R-:W-:Y:S01]  /*8d00*/  FFMA.FTZ R31, R25, R3, -R35.reuse ;  /* 0x00000003191f7223 */ /* 0x100fe20000010823 */
[----:B------:R-:W-:Y:S01]  /*8d10*/  FMNMX.FTZ R13, R30, R13, !PT ;  /* 0x0000000d1e0d7209 */ /* 0x000fe20007810000 */
[-CC-:B------:R-:W-:Y:S01]  /*8d20*/  FFMA.FTZ R204, R72, R3.reuse, -R35.reuse ;  /* 0x0000000348cc7223 */ /* 0x180fe20000010823 */
[----:B------:R-:W-:Y:S01]  /*8d30*/  FSEL R72, R71, -INF , P5 ;  /* 0xff80000047487808 */ /* 0x000fe20002800000 */
[--C-:B------:R-:W-:Y:S01]  /*8d40*/  FFMA.FTZ R206, R74, R3, -R35.reuse ;  /* 0x000000034ace7223 */ /* 0x100fe20000010823 */
[----:B------:R-:W-:Y:S01]  /*8d50*/  FMNMX.FTZ R13, R14, R13, !PT ;  /* 0x0000000d0e0d7209 */ /* 0x000fe20007810000 */
[-CC-:B------:R-:W-:Y:S01]  /*8d60*/  FFMA.FTZ R76, R76, R3.reuse, -R35.reuse ;  /* 0x000000034c4c7223 */ /* 0x180fe20000010823 */
[--C-:B------:R-:W-:Y:S01]  /*8d70*/  FFMA.FTZ R152, R78, R3, -R35.reuse ;  /* 0x000000034e987223 */ /* 0x100fe20000010823 */
[----:B------:R-:W-:Y:S01]  /*8d80*/  MUFU.EX2 R204, R204 ;  /* 0x000000cc00cc7308 */ /* 0x000fe20000000800 */
[----:B------:R-:W-:Y:S01]  /*8d90*/  FMNMX.FTZ R13, R34, R13, !PT ;  /* 0x0000000d220d7209 */ /* 0x000fe20007810000 */
[-CC-:B------:R-:W-:Y:S01]  /*8da0*/  FFMA.FTZ R80, R80, R3.reuse, -R35.reuse ;  /* 0x0000000350507223 */ /* 0x180fe20000010823 */
[-CC-:B------:R-:W-:Y:S01]  /*8db0*/  FFMA.FTZ R154, R82, R3.reuse, -R35.reuse ;  /* 0x00000003529a7223 */ /* 0x180fe20000010823 */
[--C-:B------:R-:W-:Y:S01]  /*8dc0*/  FFMA.FTZ R84, R84, R3, -R35.reuse ;  /* 0x0000000354547223 */ /* 0x100fe20000010823 */
[----:B------:R-:W-:Y:S01]  /*8dd0*/  FMNMX.FTZ R25, R24, R13, !PT ;  /* 0x0000000d18197209 */ /* 0x000fe20007810000 */
[-CC-:B------:R-:W-:Y:S01]  /*8de0*/  FFMA.FTZ R156, R86, R3.reuse, -R35.reuse ;  /* 0x00000003569c7223 */ /* 0x180fe20000010823 */
[--C-:B------:R-:W-:Y:S01]  /*8df0*/  FFMA.FTZ R88, R88, R3, -R35.reuse ;  /* 0x0000000358587223 */ /* 0x100fe20000010823 */
[----:B------:R-:W2:Y:S01]  /*8e00*/  MUFU.EX2 R13, R31 ;  /* 0x0000001f000d7308 */ /* 0x000ea20000000800 */
[----:B------:R-:W-:Y:S01]  /*8e10*/  FMNMX.FTZ R25, R38, R25, !PT ;  /* 0x0000001926197209 */ /* 0x000fe20007810000 */
[-CC-:B------:R-:W-:Y:S01]  /*8e20*/  FFMA.FTZ R90, R90, R3.reuse, -R35.reuse ;  /* 0x000000035a5a7223 */ /* 0x180fe20000010823 */
[-CC-:B------:R-:W-:Y:S01]  /*8e30*/  FFMA.FTZ R92, R92, R3.reuse, -R35.reuse ;  /* 0x000000035c5c7223 */ /* 0x180fe20000010823 */
        /* <DEDUP_REMOVED lines=11> */
[----:B------:R-:W-:Y:S01]  /*8ef0*/  FFMA.FTZ R102, R102, R3, -R35 ;  /* 0x0000000366667223 */ /* 0x000fe20000010823 */
[----:B------:R-:W-:Y:S01]  /*8f00*/  MUFU.EX2 R25, R76 ;  /* 0x0000004c00197308 */ /* 0x000fe20000000800 */
[----:B------:R-:W-:Y:S01]  /*8f10*/  FMNMX.FTZ R29, R46, R29, !PT ;  /* 0x0000001d2e1d7209 */ /* 0x000fe20007810000 */
[----:B--2---:R-:W-:Y:S01]  /*8f20*/  FADD.FTZ R51, R204, R13 ;  /* 0x0000000dcc337221 */ /* 0x004fe20000010000 */
[-CC-:B------:R-:W-:Y:S01]  /*8f30*/  FFMA.FTZ R104, R104, R3.reuse, -R35.reuse ;  /* 0x0000000368687223 */ /* 0x180fe20000010823 */
[--C-:B------:R-:W-:Y:S01]  /*8f40*/  FFMA.FTZ R106, R106, R3, -R35.reuse ;  /* 0x000000036a6a7223 */ /* 0x100fe20000010823 */
[----:B------:R-:W-:Y:S01]  /*8f50*/  FMNMX.FTZ R29, R36, R29, !PT ;  /* 0x0000001d241d7209 */ /* 0x000fe20007810000 */
[--C-:B------:R-:W-:Y:S01]  /*8f60*/  FFMA.FTZ R108, R108, R3, -R35.reuse ;  /* 0x000000036c6c7223 */ /* 0x100fe20000010823 */
[----:B------:R-:W-:Y:S01]  /*8f70*/  F2FP.BF16.F32.PACK_AB R204, R13, R204 ;  /* 0x000000cc0dcc723e */ /* 0x000fe200000010ff */
[----:B------:R-:W-:Y:S01]  /*8f80*/  MUFU.EX2 R152, R152 ;  /* 0x0000009800987308 */ /* 0x000fe20000000800 */
[----:B------:R-:W-:Y:S01]  /*8f90*/  FMNMX.FTZ R29, R50, R29, !PT ;  /* 0x0000001d321d7209 */ /* 0x000fe20007810000 */
[----:B------:R-:W-:-:S03]  /*8fa0*/  FFMA.FTZ R35, R110, R3, -R35 ;  /* 0x000000036e237223 */ /* 0x000fc60000010823 */
[----:B------:R-:W-:-:S03]  /*8fb0*/  FMNMX.FTZ R31, R40, R29, !PT ;  /* 0x0000001d281f7209 */ /* 0x000fc60007810000 */
[----:B------:R-:W-:Y:S01]  /*8fc0*/  MUFU.EX2 R29, R80 ;  /* 0x00000050001d7308 */ /* 0x000fe20000000800 */
[----:B------:R-:W-:-:S04]  /*8fd0*/  FMNMX.FTZ R31, R54, R31, !PT ;  /* 0x0000001f361f7209 */ /* 0x000fc80007810000 */
        /* <DEDUP_REMOVED lines=13> */
[----:B------:R-:W-:Y:S02]  /*90b0*/  MUFU.EX2 R90, R90 ;  /* 0x0000005a005a7308 */ /* 0x000fe40000000800 */
[----:B------:R-:W2:Y:S06]  /*90c0*/  SHFL.BFLY PT, R74, R33, 0x2, 0x1f ;  /* 0x0c401f00214a7f89 */ /* 0x000eac00000e0000 */
[----:B------:R-:W4:Y:S08]  /*90d0*/  MUFU.EX2 R39, R92 ;  /* 0x0000005c00277308 */ /* 0x000f300000000800 */
[----:B------:R-:W-:Y:S08]  /*90e0*/  MUFU.EX2 R94, R94 ;  /* 0x0000005e005e7308 */ /* 0x000ff00000000800 */
[----:B------:R-:W0:Y:S01]  /*90f0*/  MUFU.EX2 R41, R96 ;  /* 0x0000006000297308 */ /* 0x000e220000000800 */
[----:B----4-:R-:W-:-:S02]  /*9100*/  F2FP.BF16.F32.PACK_AB R158, R39, R90 ;  /* 0x0000005a279e723e */ /* 0x010fc400000010ff */
[----:B--2---:R-:W-:-:S05]  /*9110*/  FMNMX.FTZ R74, R33, R74, !PT ;  /* 0x0000004a214a7209 */ /* 0x004fca0007810000 */
[----:B------:R-:W2:Y:S01]  /*9120*/  SHFL.BFLY PT, R33, R74, 0x1, 0x1f ;  /* 0x0c201f004a217f89 */ /* 0x000ea200000e0000 */
[----:B------:R-:W-:Y:S08]  /*9130*/  MUFU.EX2 R52, R52 ;  /* 0x0000003400347308 */ /* 0x000ff00000000800 */
[----:B------:R-:W4:Y:S01]  /*9140*/  MUFU.EX2 R43, R98 ;  /* 0x00000062002b7308 */ /* 0x000f220000000800 */
[----:B0-----:R-:W-:-:S07]  /*9150*/  F2FP.BF16.F32.PACK_AB R160, R41, R94 ;  /* 0x0000005e29a0723e */ /* 0x001fce00000010ff */
[----:B------:R-:W-:Y:S01]  /*9160*/  MUFU.EX2 R56, R56 ;  /* 0x0000003800387308 */ /* 0x000fe20000000800 */
[----:B--2---:R-:W-:-:S07]  /*9170*/  FMNMX.FTZ R176, R74, R33, !PT ;  /* 0x000000214ab07209 */ /* 0x004fce0007810000 */
[----:B------:R-:W0:Y:S01]  /*9180*/  MUFU.EX2 R45, R100 ;  /* 0x00000064002d7308 */ /* 0x000e220000000800 */
[----:B----4-:R-:W-:Y:S02]  /*9190*/  F2FP.BF16.F32.PACK_AB R162, R43, R52 ;  /* 0x000000342ba2723e */ /* 0x010fe400000010ff */
[C---:B------:R-:W-:Y:S01]  /*91a0*/  FSETP.NEU.FTZ.AND P1, PT, R176.reuse, -INF , PT ;  /* 0xff800000b000780b */ /* 0x040fe20003f3d000 */
[----:B------:R-:W-:-:S04]  /*91b0*/  FMUL.FTZ R49, R176, R3 ;  /* 0x00000003b0317220 */ /* 0x000fc80000410000 */
[----:B------:R-:W-:Y:S01]  /*91c0*/  MUFU.EX2 R60, R60 ;  /* 0x0000003c003c7308 */ /* 0x000fe20000000800 */
[----:B------:R-:W-:Y:S02]  /*91d0*/  FSEL R49, R49, RZ, P1 ;  /* 0x000000ff31317208 */ /* 0x000fe40000800000 */
[----:B------:R-:W-:Y:S02]  /*91e0*/  ISETP.NE.AND P1, PT, R73, RZ, PT ;  /* 0x000000ff4900720c */ /* 0x000fe40003f25270 */
[----:B------:R-:W2:Y:S01]  /*91f0*/  S2R R73, SR_TID.X ;  /* 0x0000000000497919 */ /* 0x000ea20000002100 */
[-CC-:B------:R-:W-:Y:S01]  /*9200*/  FFMA.FTZ R26, R26, R3.reuse, -R49.reuse ;  /* 0x000000031a1a7223 */ /* 0x180fe20000010831 */
[-CC-:B------:R-:W-:Y:S01]  /*9210*/  FFMA.FTZ R27, R27, R3.reuse, -R49.reuse ;  /* 0x000000031b1b7223 */ /* 0x180fe20000010831 */
[-CC-:B------:R-:W-:Y:S01]  /*9220*/  FFMA.FTZ R30, R30, R3.reuse, -R49.reuse ;  /* 0x000000031e1e7223 */ /* 0x180fe20000010831 */
[-CC-:B------:R-:W-:Y:S01]  /*9230*/  FFMA.FTZ R14, R14, R3.reuse, -R49.reuse ;  /* 0x000000030e0e7223 */ /* 0x180fe20000010831 */
[-CC-:B------:R-:W-:Y:S01]  /*9240*/  FFMA.FTZ R34, R34, R3.reuse, -R49.reuse ;  /* 0x0000000322227223 */ /* 0x180fe20000010831 */
[-CC-:B------:R-:W-:Y:S01]  /*9250*/  FFMA.FTZ R24, R24, R3.reuse, -R49.reuse ;  /* 0x0000000318187223 */ /* 0x180fe20000010831 */
[----:B------:R-:W-:Y:S01]  /*9260*/  MUFU.EX2 R26, R26 ;  /* 0x0000001a001a7308 */ /* 0x000fe20000000800 */
[-CC-:B------:R-:W-:Y:S01]  /*9270*/  FFMA.FTZ R38, R38, R3.reuse, -R49.reuse ;  /* 0x0000000326267223 */ /* 0x180fe20000010831 */
[-CC-:B------:R-:W-:Y:S01]  /*9280*/  FFMA.FTZ R28, R28, R3.reuse, -R49.reuse ;  /* 0x000000031c1c7223 */ /* 0x180fe20000010831 */
[-CC-:B------:R-:W-:Y:S01]  /*9290*/  FFMA.FTZ R42, R42, R3.reuse, -R49.reuse ;  /* 0x000000032a2a7223 */ /* 0x180fe20000010831 */
[-CC-:B------:R-:W-:Y:S01]  /*92a0*/  FFMA.FTZ R32, R32, R3.reuse, -R49.reuse ;  /* 0x0000000320207223 */ /* 0x180fe20000010831 */
[-CC-:B------:R-:W-:Y:S01]  /*92b0*/  FFMA.FTZ R46, R46, R3.reuse, -R49.reuse ;  /* 0x000000032e2e7223 */ /* 0x180fe20000010831 */
[-CC-:B------:R-:W-:Y:S01]  /*92c0*/  FFMA.FTZ R36, R36, R3.reuse, -R49.reuse ;  /* 0x0000000324247223 */ /* 0x180fe20000010831 */
[-CC-:B------:R-:W-:Y:S01]  /*92d0*/  FFMA.FTZ R50, R50, R3.reuse, -R49.reuse ;  /* 0x0000000332327223 */ /* 0x180fe20000010831 */
[----:B------:R-:W4:Y:S01]  /*92e0*/  MUFU.EX2 R27, R27 ;  /* 0x0000001b001b7308 */ /* 0x000f220000000800 */
[-CC-:B------:R-:W-:Y:S01]  /*92f0*/  FFMA.FTZ R40, R40, R3.reuse, -R49.reuse ;  /* 0x0000000328287223 */ /* 0x180fe20000010831 */
[-CC-:B------:R-:W-:Y:S01]  /*9300*/  FFMA.FTZ R54, R54, R3.reuse, -R49.reuse ;  /* 0x0000000336367223 */ /* 0x180fe20000010831 */
[-CC-:B------:R-:W-:Y:S01]  /*9310*/  FFMA.FTZ R44, R44, R3.reuse, -R49.reuse ;  /* 0x000000032c2c7223 */ /* 0x180fe20000010831 */
[-CC-:B------:R-:W-:Y:S01]  /*9320*/  FFMA.FTZ R58, R58, R3.reuse, -R49.reuse ;  /* 0x000000033a3a7223 */ /* 0x180fe20000010831 */
[-CC-:B------:R-:W-:Y:S01]  /*9330*/  FFMA.FTZ R48, R48, R3.reuse, -R49.reuse ;  /* 0x0000000330307223 */ /* 0x180fe20000010831 */
[-CC-:B------:R-:W-:Y:S01]  /*9340*/  FFMA.FTZ R62, R62, R3.reuse, -R49.reuse ;  /* 0x000000033e3e7223 */ /* 0x180fe20000010831 */
[-CC-:B------:R-:W-:Y:S01]  /*9350*/  FFMA.FTZ R64, R64, R3.reuse, -R49.reuse ;  /* 0x0000000340407223 */ /* 0x180fe20000010831 */
[----:B------:R-:W1:Y:S01]  /*9360*/  MUFU.EX2 R30, R30 ;  /* 0x0000001e001e7308 */ /* 0x000e620000000800 */
[-CC-:B------:R-:W-:Y:S01]  /*9370*/  FFMA.FTZ R66, R66, R3.reuse, -R49.reuse ;  /* 0x0000000342427223 */ /* 0x180fe20000010831 */
[-CC-:B------:R-:W-:Y:S01]  /*9380*/  FFMA.FTZ R68, R68, R3.reuse, -R49.reuse ;  /* 0x0000000344447223 */ /* 0x180fe20000010831 */
[-CC-:B------:R-:W-:Y:S01]  /*9390*/  FFMA.FTZ R70, R70, R3.reuse, -R49.reuse ;  /* 0x0000000346467223 */ /* 0x180fe20000010831 */
[----:B------:R-:W-:Y:S01]  /*93a0*/  FFMA.FTZ R49, R72, R3, -R49 ;  /* 0x0000000348317223 */ /* 0x000fe20000010831 */
[----:B0-----:R-:W-:-:S03]  /*93b0*/  F2FP.BF16.F32.PACK_AB R164, R45, R56 ;  /* 0x000000382da4723e */ /* 0x001fc600000010ff */
[----:B------:R0:W3:Y:S01]  /*93c0*/  MUFU.EX2 R207, R14 ;  /* 0x0000000e00cf7308 */ /* 0x0000e20000000800 */
[----:B--2---:R-:W-:Y:S02]  /*93d0*/  SHF.R.U32.HI R73, RZ, 0x7, R73 ;  /* 0x00000007ff497819 */ /* 0x004fe40000011649 */
[----:B----4-:R-:W-:Y:S02]  /*93e0*/  F2FP.BF16.F32.PACK_AB R205, R27, R26 ;  /* 0x0000001a1bcd723e */ /* 0x010fe400000010ff */
[----:B------:R-:W-:-:S03]  /*93f0*/  IADD3 R175, -R73, 0xb, RZ ;  /* 0x0000000b49af7810 */ /* 0x000fc60007ffe1ff */
[----:B------:R-:W2:Y:S01]  /*9400*/  MUFU.EX2 R34, R34 ;  /* 0x0000002200227308 */ /* 0x000ea20000000800 */
[----:B0-----:R-:W-:Y:S01]  /*9410*/  FADD.FTZ R14, R206, R51 ;  /* 0x00000033ce0e7221 */ /* 0x001fe20000010000 */
[----:B------:R-:W-:-:S03]  /*9420*/  F2FP.BF16.F32.PACK_AB R206, R25, R206 ;  /* 0x000000ce19ce723e */ /* 0x000fc600000010ff */
[----:B------:R-:W-:-:S03]  /*9430*/  FADD.FTZ R51, R25, R14 ;  /* 0x0000000e19337221 */ /* 0x000fc60000010000 */
[----:B------:R0:W4:Y:S01]  /*9440*/  MUFU.EX2 R153, R24 ;  /* 0x0000001800997308 */ /* 0x0001220000000800 */
[----:B------:R-:W-:Y:S01]  /*9450*/  FADD.FTZ R14, R152, R51 ;  /* 0x00000033980e7221 */ /* 0x000fe20000010000 */
[----:B------:R-:W-:Y:S01]  /*9460*/  FADD.FTZ R51, R26, R27 ;  /* 0x0000001b1a337221 */ /* 0x000fe20000010000 */
[C---:B------:R-:W-:Y:S02]  /*9470*/  F2FP.BF16.F32.PACK_AB R152, R29.reuse, R152 ;  /* 0x000000981d98723e */ /* 0x040fe400000010ff */
[----:B------:R-:W-:Y:S01]  /*9480*/  FADD.FTZ R53, R29, R14 ;  /* 0x0000000e1d357221 */ /* 0x000fe20000010000 */
[----:B-1----:R-:W-:Y:S02]  /*9490*/  FADD.FTZ R14, R30, R51 ;  /* 0x000000331e0e7221 */ /* 0x002fe40000010000 */
[----:B------:R-:W1:Y:S01]  /*94a0*/  MUFU.EX2 R38, R38 ;  /* 0x0000002600267308 */ /* 0x000e620000000800 */
[----:B0-----:R-:W-:Y:S01]  /*94b0*/  FADD.FTZ R24, R154, R53 ;  /* 0x000000359a187221 */ /* 0x001fe20000010000 */
[----:B---3--:R-:W-:Y:S01]  /*94c0*/  FADD.FTZ R51, R207, R14 ;  /* 0x0000000ecf337221 */ /* 0x008fe20000010000 */
[----:B------:R-:W-:Y:S01]  /*94d0*/  @!P1 VIADD R14, R20, 0x22840 ;  /* 0x00022840140e9836 */ /* 0x000fe20000000000 */
[C---:B------:R-:W-:Y:S01]  /*94e0*/  F2FP.BF16.F32.PACK_AB R154, R31.reuse, R154 ;  /* 0x0000009a1f9a723e */ /* 0x040fe200000010ff */
[----:B------:R-:W-:Y:S01]  /*94f0*/  FADD.FTZ R53, R31, R24 ;  /* 0x000000181f357221 */ /* 0x000fe20000010000 */
[----:B--2---:R-:W-:Y:S01]  /*9500*/  FADD.FTZ R24, R34, R51 ;  /* 0x0000003322187221 */ /* 0x004fe20000010000 */
[----:B------:R-:W-:Y:S01]  /*9510*/  F2FP.BF16.F32.PACK_AB R207, R207, R30 ;  /* 0x0000001ecfcf723e */ /* 0x000fe200000010ff */
[----:B------:R0:W2:Y:S01]  /*9520*/  MUFU.EX2 R155, R28 ;  /* 0x0000001c009b7308 */ /* 0x0000a20000000800 */
[----:B------:R-:W-:Y:S01]  /*9530*/  @!P1 PRMT R14, RZ, 0x654, R14 ;  /* 0x00000654ff0e9816 */ /* 0x000fe2000000000e */
[----:B----4-:R-:W-:Y:S01]  /*9540*/  FADD.FTZ R51, R153, R24 ;  /* 0x0000001899337221 */ /* 0x010fe20000010000 */
[----:B------:R3:W-:Y:S06]  /*9550*/  BAR.ARV R175, 0x100 ;  /* 0x000400af0000751d */ /* 0x0007ec0000002000 */
[----:B------:R-:W4:Y:S01]  /*9560*/  MUFU.EX2 R42, R42 ;  /* 0x0000002a002a7308 */ /* 0x000f220000000800 */
[----:B0-----:R-:W-:Y:S01]  /*9570*/  FADD.FTZ R28, R156, R53 ;  /* 0x000000359c1c7221 */ /* 0x001fe20000010000 */
[----:B-1----:R-:W-:Y:S01]  /*9580*/  FADD.FTZ R24, R38, R51 ;  /* 0x0000003326187221 */ /* 0x002fe20000010000 */
[----:B------:R4:W-:Y:S01]  /*9590*/  @!P1 SYNCS.ARRIVE.TRANS64.RED.A1T0 RZ, [R14+URZ], RZ ;  /* 0x000000ff0eff99a7 */ /* 0x0009e2000810043f */
[C---:B------:R-:W-:Y:S01]  /*95a0*/  F2FP.BF16.F32.PACK_AB R156, R37.reuse, R156 ;  /* 0x0000009c259c723e */ /* 0x040fe200000010ff */
[----:B------:R-:W-:Y:S01]  /*95b0*/  FADD.FTZ R53, R37, R28 ;  /* 0x0000001c25357221 */ /* 0x000fe20000010000 */
[----:B------:R-:W-:-:S02]  /*95c0*/  F2FP.BF16.F32.PACK_AB R153, R153, R34 ;  /* 0x000000229999723e */ /* 0x000fc400000010ff */
[----:B------:R-:W0:Y:S01]  /*95d0*/  MUFU.EX2 R157, R32 ;  /* 0x00000020009d7308 */ /* 0x000e220000000800 */
[----:B------:R-:W-:Y:S01]  /*95e0*/  FADD.FTZ R28, R90, R53 ;  /* 0x000000355a1c7221 */ /* 0x000fe20000010000 */
[C---:B--2---:R-:W-:Y:S01]  /*95f0*/  FADD.FTZ R51, R155.reuse, R24 ;  /* 0x000000189b337221 */ /* 0x044fe20000010000 */
[----:B------:R-:W-:Y:S02]  /*9600*/  F2FP.BF16.F32.PACK_AB R155, R155, R38 ;  /* 0x000000269b9b723e */ /* 0x000fe400000010ff */
[----:B------:R-:W-:-:S03]  /*9610*/  FADD.FTZ R53, R39, R28 ;  /* 0x0000001c27357221 */ /* 0x000fc60000010000 */
[----:B------:R-:W1:Y:S01]  /*9620*/  MUFU.EX2 R46, R46 ;  /* 0x0000002e002e7308 */ /* 0x000e620000000800 */
[----:B----4-:R-:W-:Y:S01]  /*9630*/  FADD.FTZ R14, R42, R51 ;  /* 0x000000332a0e7221 */ /* 0x010fe20000010000 */
[----:B------:R-:W-:-:S04]  /*9640*/  FADD.FTZ R24, R94, R53 ;  /* 0x000000355e187221 */ /* 0x000fc80000010000 */
[----:B------:R-:W-:Y:S02]  /*9650*/  FADD.FTZ R53, R41, R24 ;  /* 0x0000001829357221 */ /* 0x000fe40000010000 */
[----:B------:R-:W2:Y:S01]  /*9660*/  MUFU.EX2 R159, R36 ;  /* 0x00000024009f7308 */ /* 0x000ea20000000800 */
[C---:B0-----:R-:W-:Y:S01]  /*9670*/  FADD.FTZ R51, R157.reuse, R14 ;  /* 0x0000000e9d337221 */ /* 0x041fe20000010000 */
[----:B------:R-:W-:Y:S01]  /*9680*/  FADD.FTZ R24, R52, R53 ;  /* 0x0000003534187221 */ /* 0x000fe20000010000 */
[----:B------:R-:W-:-:S03]  /*9690*/  F2FP.BF16.F32.PACK_AB R157, R157, R42 ;  /* 0x0000002a9d9d723e */ /* 0x000fc600000010ff */
[----:B------:R-:W-:Y:S02]  /*96a0*/  FADD.FTZ R53, R43, R24 ;  /* 0x000000182b357221 */ /* 0x000fe40000010000 */
[----:B------:R-:W0:Y:S01]  /*96b0*/  MUFU.EX2 R50, R50 ;  /* 0x0000003200327308 */ /* 0x000e220000000800 */
[----:B-1----:R-:W-:Y:S01]  /*96c0*/  FADD.FTZ R14, R46, R51 ;  /* 0x000000332e0e7221 */ /* 0x002fe20000010000 */
[----:B------:R-:W-:-:S04]  /*96d0*/  FADD.FTZ R24, R56, R53 ;  /* 0x0000003538187221 */ /* 0x000fc80000010000 */
[----:B------:R-:W-:Y:S02]  /*96e0*/  FADD.FTZ R25, R45, R24 ;  /* 0x000000182d197221 */ /* 0x000fe40000010000 */
[----:B------:R-:W1:Y:S01]  /*96f0*/  MUFU.EX2 R161, R40 ;  /* 0x0000002800a17308 */ /* 0x000e620000000800 */
[C---:B--2---:R-:W-:Y:S01]  /*9700*/  FADD.FTZ R51, R159.reuse, R14 ;  /* 0x0000000e9f337221 */ /* 0x044fe20000010000 */
[----:B------:R-:W-:Y:S01]  /*9710*/  FADD.FTZ R24, R60, R25 ;  /* 0x000000193c187221 */ /* 0x000fe20000010000 */
[----:B------:R-:W-:-:S05]  /*9720*/  F2FP.BF16.F32.PACK_AB R159, R159, R46 ;  /* 0x0000002e9f9f723e */ /* 0x000fca00000010ff */
        /* <DEDUP_REMOVED lines=11> */
[C---:B-1----:R-:W-:Y:S01]  /*97e0*/  FADD.FTZ R25, R47.reuse, R24 ;  /* 0x000000182f197221 */ /* 0x042fe20000010000 */
[----:B------:R-:W-:-:S06]  /*97f0*/  F2FP.BF16.F32.PACK_AB R166, R47, R60 ;  /* 0x0000003c2fa6723e */ /* 0x000fcc00000010ff */
[----:B------:R-:W1:Y:S01]  /*9800*/  MUFU.EX2 R165, R48 ;  /* 0x0000003000a57308 */ /* 0x000e620000000800 */
[----:B--2---:R-:W-:-:S07]  /*9810*/  FADD.FTZ R14, R58, R13 ;  /* 0x0000000d3a0e7221 */ /* 0x004fce0000010000 */
[----:B------:R-:W2:Y:S01]  /*9820*/  MUFU.EX2 R33, R106 ;  /* 0x0000006a00217308 */ /* 0x000ea20000000800 */
[----:B0-----:R-:W-:-:S07]  /*9830*/  FADD.FTZ R24, R104, R25 ;  /* 0x0000001968187221 */ /* 0x001fce0000010000 */
[----:B------:R-:W0:Y:S01]  /*9840*/  MUFU.EX2 R62, R62 ;  /* 0x0000003e003e7308 */ /* 0x000e220000000800 */
[C---:B-1----:R-:W-:Y:S01]  /*9850*/  FADD.FTZ R13, R165.reuse, R14 ;  /* 0x0000000ea50d7221 */ /* 0x042fe20000010000 */
[----:B------:R-:W-:-:S06]  /*9860*/  F2FP.BF16.F32.PACK_AB R165, R165, R58 ;  /* 0x0000003aa5a5723e */ /* 0x000fcc00000010ff */
[----:B------:R-:W1:Y:S01]  /*9870*/  MUFU.EX2 R108, R108 ;  /* 0x0000006c006c7308 */ /* 0x000e620000000800 */
[C---:B--2---:R-:W-:Y:S01]  /*9880*/  FADD.FTZ R25, R33.reuse, R24 ;  /* 0x0000001821197221 */ /* 0x044fe20000010000 */
[----:B------:R-:W-:-:S06]  /*9890*/  F2FP.BF16.F32.PACK_AB R168, R33, R104 ;  /* 0x0000006821a8723e */ /* 0x000fcc00000010ff */
[----:B------:R-:W2:Y:S01]  /*98a0*/  MUFU.EX2 R167, R64 ;  /* 0x0000004000a77308 */ /* 0x000ea20000000800 */
[----:B0-----:R-:W-:-:S07]  /*98b0*/  FADD.FTZ R14, R62, R13 ;  /* 0x0000000d3e0e7221 */ /* 0x001fce0000010000 */
        /* <DEDUP_REMOVED lines=11> */
[----:B--2---:R-:W-:Y:S01]  /*9970*/  FADD.FTZ R14, R70, R25 ;  /* 0x00000019460e7221 */ /* 0x004fe20000010000 */
[C---:B0-----:R-:W-:Y:S01]  /*9980*/  FADD.FTZ R13, R35.reuse, R24 ;  /* 0x00000018230d7221 */ /* 0x041fe20000010000 */
[----:B------:R-:W-:Y:S02]  /*9990*/  F2FP.BF16.F32.PACK_AB R170, R35, R108 ;  /* 0x0000006c23aa723e */ /* 0x000fe400000010ff */
[C---:B-1----:R-:W-:Y:S01]  /*99a0*/  FADD.FTZ R14, R49.reuse, R14 ;  /* 0x0000000e310e7221 */ /* 0x042fe20000010000 */
[----:B------:R-:W-:Y:S01]  /*99b0*/  F2FP.BF16.F32.PACK_AB R171, R49, R70 ;  /* 0x0000004631ab723e */ /* 0x000fe200000010ff */
[----:B---3--:R-:W-:Y:S06]  /*99c0*/  @!P0 BRA `(.L_x_713) ;  /* 0x0000000000048947 */ /* 0x008fec0003800000 */
[----:B------:R-:W-:Y:S01]  /*99d0*/  BPT.TRAP 0x1 ;  /* 0x000000040000795c */ /* 0x000fe20000300000 */
.L_x_713:
[----:B------:R0:W1:Y:S01]  /*99e0*/  SYNCS.PHASECHK.TRANS64.TRYWAIT P2, [R20+URZ+0x22850], R15 ;  /* 0x0228500f140075a7 */ /* 0x000062000804017f */
[----:B------:R-:W-:Y:S05]  /*99f0*/  @!P0 BRA `(.L_x_714) ;  /* 0x0000000000048947 */ /* 0x000fea0003800000 */
[----:B------:R-:W-:Y:S01]  /*9a00*/  BPT.TRAP 0x1 ;  /* 0x000000040000795c */ /* 0x000fe20000300000 */
.L_x_714:
[----:B------:R-:W-:Y:S04]  /*9a10*/  BSSY B0, `(.L_x_715) ;  /* 0x0000004000007945 */ /* 0x000fe80003800000 */
[----:B-1----:R-:W-:Y:S05]  /*9a20*/  @P2 BRA `(.L_x_716) ;  /* 0x0000000000082947 */ /* 0x002fea0003800000 */
[----:B------:R-:W1:Y:S02]  /*9a30*/  SYNCS.PHASECHK.TRANS64.TRYWAIT P2, [R20+URZ+0x22850], R15 ;  /* 0x0228500f140075a7 */ /* 0x000e64000804017f */
[----:B-1----:R-:W-:Y:S05]  /*9a40*/  @!P2 BRA `(.L_x_717) ;  /* 0x000000d4008ca947 */ /* 0x002fea0003800000 */
.L_x_716:
[----:B------:R-:W-:Y:S05]  /*9a50*/  BSYNC B0 ;  /* 0x0000000000007941 */ /* 0x000fea0003800000 */
.L_x_715:
[----:B------:R-:W-:Y:S05]  /*9a60*/  WARPSYNC.ALL ;  /* 0x0000000000007948 */ /* 0x000fea0003800000 */
[----:B01----:R-:W-:Y:S01]  /*9a70*/  VIADD R15, R18, 0x400 ;  /* 0x00000400120f7836 */ /* 0x003fe20000000000 */
[----:B------:R0:W-:Y:S01]  /*9a80*/  BAR.SYNC.DEFER_BLOCKING R21, 0x100 ;  /* 0x000400150000751d */ /* 0x0001e20000010000 */
[----:B------:R-:W-:Y:S01]  /*9a90*/  IMAD.MOV.U32 R179, RZ, RZ, 0x40000040 ;  /* 0x40000040ffb37424 */ /* 0x000fe200078e00ff */
[----:B------:R-:W-:Y:S01]  /*9aa0*/  ISETP.GE.AND P2, PT, R172, 0x61, PT ;  /* 0x00000061ac00780c */ /* 0x000fe20003f46270 */
[----:B------:R-:W-:Y:S01]  /*9ab0*/  IMAD.MOV.U32 R181, RZ, RZ, 0x40000040 ;  /* 0x40000040ffb57424 */ /* 0x000fe200078e00ff */
[----:B------:R-:W-:Y:S01]  /*9ac0*/  SHF.R.U32.HI R15, RZ, 0x4, R15 ;  /* 0x00000004ff0f7819 */ /* 0x000fe2000001160f */
[----:B------:R-:W-:Y:S01]  /*9ad0*/  @!P1 VIADD R20, R20, 0x22860 ;  /* 0x0002286014149836 */ /* 0x000fe20000000000 */
[----:B------:R-:W-:Y:S01]  /*9ae0*/  R2UR UR7, R179 ;  /* 0x00000000b30772ca */ /* 0x000fe200000e0000 */
[----:B------:R-:W-:Y:S01]  /*9af0*/  IMAD.MOV.U32 R179, RZ, RZ, 0x40000040 ;  /* 0x40000040ffb37424 */ /* 0x000fe200078e00ff */
[----:B------:R-:W-:Y:S01]  /*9b00*/  LOP3.LUT R15, R15, 0x3fff, RZ, 0xc0, !PT ;  /* 0x00003fff0f0f7812 */ /* 0x000fe200078ec0ff */
[----:B------:R-:W-:Y:S01]  /*9b10*/  ULDC UR42, c[0x0][0x988] ;  /* 0x00026200002a7ab9 */ /* 0x000fe20000000800 */
[----:B------:R-:W-:-:S02]  /*9b20*/  @!P1 PRMT R20, RZ, 0x654, R20 ;  /* 0x00000654ff149816 */ /* 0x000fc40000000014 */
[----:B------:R-:W-:-:S05]  /*9b30*/  LOP3.LUT R15, R15, 0x3000000, RZ, 0xfc, !PT ;  /* 0x030000000f0f7812 */ /* 0x000fca00078efcff */
[----:B------:R-:W-:-:S04]  /*9b40*/  IMAD R178, R200, 0xc00, R15 ;  /* 0x00000c00c8b27824 */ /* 0x000fc800078e020f */
[C---:B------:R-:W-:Y:S01]  /*9b50*/  VIADD R180, R178.reuse, 0x80 ;  /* 0x00000080b2b47836 */ /* 0x040fe20000000000 */
[----:B------:R-:W-:Y:S01]  /*9b60*/  R2UR UR6, R178 ;  /* 0x00000000b20672ca */ /* 0x000fe200000e0000 */
[----:B------:R-:W-:-:S12]  /*9b70*/  WARPGROUP.ARRIVE ;  /* 0x00000000000079c5 */ /* 0x000fd80000000000 */
[----:B------:R-:W-:Y:S01]  /*9b80*/  HGMMA.64x256x16.F32.BF16 R24, R204, gdesc[UR4].tnspB, RZ, !UPT, gsb0 ;  /* 0x43e00004cc187df0 */ /* 0x000fe2000c0018ff */
[----:B------:R-:W-:Y:S02]  /*9b90*/  R2UR UR6, R180 ;  /* 0x00000000b40672ca */ /* 0x000fe400000e0000 */
[----:B------:R-:W-:Y:S01]  /*9ba0*/  R2UR UR7, R181 ;  /* 0x00000000b50772ca */ /* 0x000fe200000e0000 */
[----:B------:R-:W-:Y:S02]  /*9bb0*/  WARPGROUP.DEPBAR.LE gsb0, 0x0 ;  /* 0x00008000000079c5 */ /* 0x000fe40000010000 */
[----:B------:R-:W-:-:S15]  /*9bc0*/  WARPGROUP.ARRIVE ;  /* 0x00000000000079c5 */ /* 0x000fde0000000000 */
[----:B------:R-:W-:-:S07]  /*9bd0*/  NOP ;  /* 0x0000000000007918 */ /* 0x000fce0000000000 */
[----:B------:R-:W-:Y:S03]  /*9be0*/  HGMMA.64x256x16.F32.BF16 R24, R152, gdesc[UR4].tnspB, R24, gsb0 ;  /* 0x43e0000498187df0 */ /* 0x000fe60008001818 */
[----:B------:R-:W-:Y:S02]  /*9bf0*/  WARPGROUP.DEPBAR.LE gsb0, 0x0 ;  /* 0x00008000000079c5 */ /* 0x000fe40000010000 */
[----:B------:R-:W-:Y:S01]  /*9c00*/  VIADD R152, R178, 0x100 ;  /* 0x00000100b2987836 */ /* 0x000fe20000000000 */
[----:B------:R-:W-:Y:S01]  /*9c10*/  WARPGROUP.ARRIVE ;  /* 0x00000000000079c5 */ /* 0x000fe20000000000 */
[----:B------:R-:W-:-:S03]  /*9c20*/  IMAD.MOV.U32 R153, RZ, RZ, 0x40000040 ;  /* 0x40000040ff997424 */ /* 0x000fc600078e00ff */
[----:B------:R-:W-:Y:S01]  /*9c30*/  R2UR UR6, R152 ;  /* 0x00000000980672ca */ /* 0x000fe200000e0000 */
[----:B------:R-:W-:Y:S01]  /*9c40*/  VIADD R152, R178, 0x180 ;  /* 0x00000180b2987836 */ /* 0x000fe20000000000 */
[----:B------:R-:W-:Y:S01]  /*9c50*/  R2UR UR7, R153 ;  /* 0x00000000990772ca */ /* 0x000fe200000e0000 */
[----:B------:R-:W-:-:S15]  /*9c60*/  IMAD.MOV.U32 R153, RZ, RZ, 0x40000040 ;  /* 0x40000040ff997424 */ /* 0x000fde00078e00ff */
[----:B------:R-:W-:Y:S01]  /*9c70*/  HGMMA.64x256x16.F32.BF16 R24, R156, gdesc[UR4].tnspB, R24, gsb0 ;  /* 0x43e000049c187df0 */ /* 0x000fe20008001818 */
[----:B------:R-:W-:Y:S01]  /*9c80*/  R2UR UR6, R152 ;  /* 0x00000000980672ca */ /* 0x000fe200000e0000 */
[C---:B------:R-:W-:Y:S01]  /*9c90*/  VIADD R152, R178.reuse, 0x200 ;  /* 0x00000200b2987836 */ /* 0x040fe20000000000 */
[----:B------:R-:W-:Y:S01]  /*9ca0*/  R2UR UR7, R153 ;  /* 0x00000000990772ca */ /* 0x000fe200000e0000 */
[----:B------:R-:W-:Y:S02]  /*9cb0*/  IMAD.MOV.U32 R153, RZ, RZ, 0x40000040 ;  /* 0x40000040ff997424 */ /* 0x000fe400078e00ff */
[----:B------:R-:W-:Y:S01]  /*9cc0*/  VIADD R178, R178, 0x280 ;  /* 0x00000280b2b27836 */ /* 0x000fe20000000000 */
[----:B------:R-:W-:Y:S02]  /*9cd0*/  WARPGROUP.DEPBAR.LE gsb0, 0x0 ;  /* 0x00008000000079c5 */ /* 0x000fe40000010000 */
[----:B------:R-:W-:-:S15]  /*9ce0*/  WARPGROUP.ARRIVE ;  /* 0x00000000000079c5 */ /* 0x000fde0000000000 */
[----:B------:R-:W-:-:S04]  /*9cf0*/  NOP ;  /* 0x0000000000007918 */ /* 0x000fc80000000000 */
[----:B------:R-:W-:Y:S01]  /*9d00*/  HGMMA.64x256x16.F32.BF16 R24, R160, gdesc[UR4].tnspB, R24, gsb0 ;  /* 0x43e00004a0187df0 */ /* 0x000fe20008001818 */
[----:B------:R-:W-:Y:S02]  /*9d10*/  R2UR UR6, R152 ;  /* 0x00000000980672ca */ /* 0x000fe400000e0000 */
[----:B------:R-:W-:Y:S01]  /*9d20*/  R2UR UR7, R153 ;  /* 0x00000000990772ca */ /* 0x000fe200000e0000 */
[----:B------:R-:W-:Y:S02]  /*9d30*/  WARPGROUP.DEPBAR.LE gsb0, 0x0 ;  /* 0x00008000000079c5 */ /* 0x000fe40000010000 */
[----:B------:R-:W-:-:S15]  /*9d40*/  WARPGROUP.ARRIVE ;  /* 0x00000000000079c5 */ /* 0x000fde0000000000 */
[----:B------:R-:W-:-:S07]  /*9d50*/  NOP ;  /* 0x0000000000007918 */ /* 0x000fce0000000000 */
[----:B------:R-:W-:Y:S01]  /*9d60*/  HGMMA.64x256x16.F32.BF16 R24, R164, gdesc[UR4].tnspB, R24, gsb0 ;  /* 0x43e00004a4187df0 */ /* 0x000fe20008001818 */
[----:B------:R-:W-:Y:S02]  /*9d70*/  R2UR UR6, R178 ;  /* 0x00000000b20672ca */ /* 0x000fe400000e0000 */
[----:B------:R-:W-:Y:S01]  /*9d80*/  R2UR UR7, R179 ;  /* 0x00000000b30772ca */ /* 0x000fe200000e0000 */
[----:B------:R-:W-:Y:S02]  /*9d90*/  WARPGROUP.DEPBAR.LE gsb0, 0x0 ;  /* 0x00008000000079c5 */ /* 0x000fe40000010000 */
[----:B------:R-:W-:-:S15]  /*9da0*/  WARPGROUP.ARRIVE ;  /* 0x00000000000079c5 */ /* 0x000fde0000000000 */
[----:B------:R-:W-:-:S07]  /*9db0*/  NOP ;  /* 0x0000000000007918 */ /* 0x000fce0000000000 */
[----:B------:R-:W-:Y:S03]  /*9dc0*/  HGMMA.64x256x16.F32.BF16 R24, R168, gdesc[UR4].tnspB, R24, gsb0 ;  /* 0x43e00004a8187df0 */ /* 0x000fe60008001818 */
[----:B------:R-:W-:Y:S02]  /*9dd0*/  WARPGROUP.DEPBAR.LE gsb0, 0x0 ;  /* 0x00008000000079c5 */ /* 0x000fe40000010000 */
[----:B------:R0:W-:Y:S01]  /*9de0*/  @!P1 SYNCS.ARRIVE.TRANS64.RED.A1T0 RZ, [R20+URZ], RZ ;  /* 0x000000ff14ff99a7 */ /* 0x0001e2000810043f */
[----:B------:R-:W-:Y:S05]  /*9df0*/  @!P2 BRA `(.L_x_718) ;  /* 0x0000001c00b4a947 */ /* 0x000fea0003800000 */
[----:B0-----:R-:W-:Y:S02]  /*9e00*/  VIADD R20, R173, 0xfffffffe ;  /* 0xfffffffead147836 */ /* 0x001fe40000000000 */
[----:B------:R-:W-:Y:S02]  /*9e10*/  IMAD.MOV.U32 R205, RZ, RZ, R176 ;  /* 0x000000ffffcd7224 */ /* 0x000fe400078e00b0 */
[----:B------:R-:W-:-:S07]  /*9e20*/  IMAD.MOV.U32 R206, RZ, RZ, R12 ;  /* 0x000000ffffce7224 */ /* 0x000fce00078e000c */
.L_x_728:
[----:B------:R-:W-:Y:S01]  /*9e30*/  VIADD R200, R200, 0x1 ;  /* 0x00000001c8c87836 */ /* 0x000fe20000000000 */
[----:B------:R-:W-:Y:S05]  /*9e40*/  YIELD ;  /* 0x0000000000007946 */ /* 0x000fea0003800000 */
[----:B------:R-:W-:Y:S02]  /*9e50*/  ISETP.NE.AND P3, PT, R200, 0x2, PT ;  /* 0x00000002c800780c */ /* 0x000fe40003f65270 */
[C---:B------:R-:W-:Y:S01]  /*9e60*/  ISETP.GT.AND P2, PT, R20.reuse, RZ, PT ;  /* 0x000000ff1400720c */ /* 0x040fe20003f44270 */
[----:B------:R-:W-:Y:S01]  /*9e70*/  VIADD R20, R20, 0xffffffff ;  /* 0xffffffff14147836 */ /* 0x000fe20000000000 */
[----:B------:R-:W-:-:S02]  /*9e80*/  SEL R3, RZ, 0x1, P3 ;  /* 0x00000001ff037807 */ /* 0x000fc40001800000 */
[----:B------:R-:W-:Y:S02]  /*9e90*/  SEL R200, R200, RZ, P3 ;  /* 0x000000ffc8c87207 */ /* 0x000fe40001800000 */
[----:B------:R-:W-:Y:S01]  /*9ea0*/  LOP3.LUT R208, R208, R3, RZ, 0x3c, !PT ;  /* 0x00000003d0d07212 */ /* 0x000fe200078e3cff */
[----:B-1----:R-:W-:Y:S06]  /*9eb0*/  @!P0 BRA `(.L_x_719) ;  /* 0x0000000000048947 */ /* 0x002fec0003800000 */
[----:B------:R-:W-:Y:S01]  /*9ec0*/  BPT.TRAP 0x1 ;  /* 0x000000040000795c */ /* 0x000fe20000300000 */
.L_x_719:
[----:B------:R-:W-:Y:S01]  /*9ed0*/  IMAD R21, R200, 0x8, R18 ;  /* 0x00000008c8157824 */ /* 0x000fe200078e0212 */
[----:B------:R-:W-:-:S04]  /*9ee0*/  SHF.L.U32 R217, R208, 0x1f, RZ ;  /* 0x0000001fd0d97819 */ /* 0x000fc800000006ff */
[----:B------:R0:W1:Y:S01]  /*9ef0*/  SYNCS.PHASECHK.TRANS64.TRYWAIT P3, [R21+URZ+0x22830], R217 ;  /* 0x022830d9150075a7 */ /* 0x000062000806017f */
[----:B------:R-:W-:Y:S05]  /*9f00*/  @!P0 BRA `(.L_x_720) ;  /* 0x0000000000048947 */ /* 0x000fea0003800000 */
[----:B------:R-:W-:Y:S01]  /*9f10*/  BPT.TRAP 0x1 ;  /* 0x000000040000795c */ /* 0x000fe20000300000 */
.L_x_720:
[----:B------:R-:W-:Y:S02]  /*9f20*/  IMAD R156, R200, 0x300, R0 ;  /* 0x00000300c89c7824 */ /* 0x000fe400078e0200 */
[----:B------:R-:W-:Y:S01]  /*9f30*/  IMAD.MOV.U32 R157, RZ, RZ, 0x40000040 ;  /* 0x40000040ff9d7424 */ /* 0x000fe200078e00ff */
[----:B-1----:R-:W-:Y:S06]  /*9f40*/  @P3 BRA `(.L_x_721) ;  /* 0x0000000000083947 */ /* 0x002fec0003800000 */
[----:B------:R-:W1:Y:S02]  /*9f50*/  SYNCS.PHASECHK.TRANS64.TRYWAIT P3, [R21+URZ+0x22830], R217 ;  /* 0x022830d9150075a7 */ /* 0x000e64000806017f */
[----:B-1----:R-:W-:Y:S05]  /*9f60*/  @!P3 BRA `(.L_x_722) ;  /* 0x000000d00058b947 */ /* 0x002fea0003800000 */
.L_x_721:
[----:B------:R-:W-:Y:S05]  /*9f70*/  WARPSYNC.ALL ;  /* 0x0000000000007948 */ /* 0x000fea0003800000 */
[C---:B------:R-:W-:Y:S01]  /*9f80*/  R2UR UR6, R156.reuse ;  /* 0x000000009c0672ca */ /* 0x040fe200000e0000 */
[C---:B------:R-:W-:Y:S01]  /*9f90*/  VIADD R154, R156.reuse, 0x2 ;  /* 0x000000029c9a7836 */ /* 0x040fe20000000000 */
[----:B------:R-:W-:Y:S01]  /*9fa0*/  R2UR UR7, R157 ;  /* 0x000000009d0772ca */ /* 0x000fe200000e0000 */
[----:B------:R-:W-:Y:S01]  /*9fb0*/  VIADD R152, R156, 0x4 ;  /* 0x000000049c987836 */ /* 0x000fe20000000000 */
[----:B------:R-:W-:Y:S01]  /*9fc0*/  R2UR UR4, R4 ;  /* 0x00000000040472ca */ /* 0x000fe200000e0000 */
[----:B------:R-:W-:Y:S01]  /*9fd0*/  VIADD R156, R156, 0x6 ;  /* 0x000000069c9c7836 */ /* 0x000fe20000000000 */
[----:B------:R-:W-:Y:S01]  /*9fe0*/  R2UR UR5, R5 ;  /* 0x00000000050572ca */ /* 0x000fe200000e0000 */
[----:B------:R-:W-:Y:S01]  /*9ff0*/  IMAD.MOV.U32 R155, RZ, RZ, 0x40000040 ;  /* 0x40000040ff9b7424 */ /* 0x000fe200078e00ff */
[----:B------:R-:W-:Y:S01]  /*a000*/  R2UR UR10, R154 ;  /* 0x000000009a0a72ca */ /* 0x000fe200000e0000 */
[----:B------:R-:W-:Y:S01]  /*a010*/  IMAD.MOV.U32 R153, RZ, RZ, 0x40000040 ;  /* 0x40000040ff997424 */ /* 0x000fe200078e00ff */
[----:B------:R-:W-:Y:S01]  /*a020*/  R2UR UR14, R152 ;  /* 0x00000000980e72ca */ /* 0x000fe200000e0000 */
[----:B------:R-:W-:Y:S01]  /*a030*/  IMAD.MOV.U32 R157, RZ, RZ, 0x40000040 ;  /* 0x40000040ff9d7424 */ /* 0x000fe200078e00ff */
[----:B------:R-:W-:-:S02]  /*a040*/  R2UR UR11, R155 ;  /* 0x000000009b0b72ca */ /* 0x000fc400000e0000 */
[----:B------:R-:W-:Y:S02]  /*a050*/  R2UR UR15, R153 ;  /* 0x00000000990f72ca */ /* 0x000fe400000e0000 */
[----:B------:R-:W-:Y:S02]  /*a060*/  R2UR UR18, R156 ;  /* 0x000000009c1272ca */ /* 0x000fe400000e0000 */
[----:B------:R-:W-:Y:S02]  /*a070*/  R2UR UR19, R157 ;  /* 0x000000009d1372ca */ /* 0x000fe400000e0000 */
[----:B------:R-:W-:Y:S01]  /*a080*/  WARPGROUP.ARRIVE ;  /* 0x00000000000079c5 */ /* 0x000fe20000000000 */
[----:B------:R-:W-:Y:S02]  /*a090*/  R2UR UR8, R10 ;  /* 0x000000000a0872ca */ /* 0x000fe400000e0000 */
[----:B------:R-:W-:Y:S02]  /*a0a0*/  R2UR UR9, R11 ;  /* 0x000000000b0972ca */ /* 0x000fe400000e0000 */
[----:B------:R-:W-:Y:S01]  /*a0b0*/  R2UR UR12, R8 ;  /* 0x00000000080c72ca */ /* 0x000fe200000e0000 */
[----:B------:R-:W-:Y:S01]  /*a0c0*/  HGMMA.64x96x16.F32.BF16 R152, gdesc[UR4], RZ, !UPT, gsb0 ;  /* 0x01600000049879f0 */ /* 0x000fe2000c0018ff */
[----:B------:R-:W-:-:S02]  /*a0d0*/  R2UR UR13, R9 ;  /* 0x00000000090d72ca */ /* 0x000fc400000e0000 */
[----:B------:R-:W-:Y:S02]  /*a0e0*/  R2UR UR16, R6 ;  /* 0x00000000061072ca */ /* 0x000fe400000e0000 */
[----:B------:R-:W-:Y:S01]  /*a0f0*/  R2UR UR17, R7 ;  /* 0x00000000071172ca */ /* 0x000fe200000e0000 */
[----:B------:R-:W-:Y:S02]  /*a100*/  WARPGROUP.DEPBAR.LE gsb0, 0x0 ;  /* 0x00008000000079c5 */ /* 0x000fe40000010000 */
        /* <DEDUP_REMOVED lines=33> */
[----:B------:R-:W2:Y:S02]  /*a320*/  SHFL.BFLY PT, R12, R3, 0x2, 0x1f ;  /* 0x0c401f00030c7f89 */ /* 0x000ea400000e0000 */
[----:B--2---:R-:W-:-:S05]  /*a330*/  FMNMX.FTZ R12, R3, R12, !PT ;  /* 0x0000000c030c7209 */ /* 0x004fca0007810000 */
[----:B------:R-:W2:Y:S02]  /*a340*/  SHFL.BFLY PT, R3, R12, 0x1, 0x1f ;  /* 0x0c201f000c037f89 */ /* 0x000ea400000e0000 */
[----:B--2---:R-:W-:Y:S01]  /*a350*/  FMNMX.FTZ R12, R12, R3, !PT ;  /* 0x000000030c0c7209 */ /* 0x004fe20007810000 */
[----:B------:R-:W-:-:S04]  /*a360*/  IMAD.U32 R3, RZ, RZ, UR42 ;  /* 0x0000002aff037e24 */ /* 0x000fc8000f8e00ff */
[C---:B------:R-:W-:Y:S01]  /*a370*/  FMUL.FTZ R204, R12.reuse, R3 ;  /* 0x000000030ccc7220 */ /* 0x040fe20000410000 */
[----:B------:R-:W-:-:S03]  /*a380*/  FADD.FTZ R206, -R12, R206 ;  /* 0x000000ce0cce7221 */ /* 0x000fc60000010100 */
[-CC-:B------:R-:W-:Y:S01]  /*a390*/  FFMA.FTZ R152, R152, R3.reuse, -R204.reuse ;  /* 0x0000000398987223 */ /* 0x180fe200000108cc */
[-CC-:B------:R-:W-:Y:S01]  /*a3a0*/  FFMA.FTZ R153, R153, R3.reuse, -R204.reuse ;  /* 0x0000000399997223 */ /* 0x180fe200000108cc */
[-C--:B------:R-:W-:Y:S01]  /*a3b0*/  FMUL.FTZ R206, R206, R3.reuse ;  /* 0x00000003cece7220 */ /* 0x080fe20000410000 */
        /* <DEDUP_REMOVED lines=11> */
[----:B------:R-:W2:Y:S01]  /*a470*/  MUFU.EX2 R206, R206 ;  /* 0x000000ce00ce7308 */ /* 0x000ea20000000800 */
[-CC-:B------:R-:W-:Y:S01]  /*a480*/  FFMA.FTZ R176, R176, R3.reuse, -R204.reuse ;  /* 0x00000003b0b07223 */ /* 0x180fe200000108cc */
[-CC-:B------:R-:W-:Y:S01]  /*a490*/  FFMA.FTZ R177, R177, R3.reuse, -R204.reuse ;  /* 0x00000003b1b17223 */ /* 0x180fe200000108cc */
[-CC-:B------:R-:W-:Y:S01]  /*a4a0*/  FFMA.FTZ R180, R180, R3.reuse, -R204.reuse ;  /* 0x00000003b4b47223 */ /* 0x180fe200000108cc */
[-CC-:B------:R-:W-:Y:S01]  /*a4b0*/  FFMA.FTZ R181, R181, R3.reuse, -R204.reuse ;  /* 0x00000003b5b57223 */ /* 0x180fe200000108cc */
[-CC-:B------:R-:W-:Y:S01]  /*a4c0*/  FFMA.FTZ R184, R184, R3.reuse, -R204.reuse ;  /* 0x00000003b8b87223 */ /* 0x180fe200000108cc */
[-CC-:B------:R-:W-:Y:S01]  /*a4d0*/  FFMA.FTZ R185, R185, R3.reuse, -R204.reuse ;  /* 0x00000003b9b97223 */ /* 0x180fe200000108cc */
[-CC-:B------:R-:W-:Y:S01]  /*a4e0*/  FFMA.FTZ R188, R188, R3.reuse, -R204.reuse ;  /* 0x00000003bcbc7223 */ /* 0x180fe200000108cc */
[----:B------:R-:W3:Y:S01]  /*a4f0*/  MUFU.EX2 R153, R153 ;  /* 0x0000009900997308 */ /* 0x000ee20000000800 */
[-CC-:B------:R-:W-:Y:S01]  /*a500*/  FFMA.FTZ R189, R189, R3.reuse, -R204.reuse ;  /* 0x00000003bdbd7223 */ /* 0x180fe200000108cc */
[-CC-:B------:R-:W-:Y:S01]  /*a510*/  FFMA.FTZ R192, R192, R3.reuse, -R204.reuse ;  /* 0x00000003c0c07223 */ /* 0x180fe200000108cc */
[-CC-:B------:R-:W-:Y:S01]  /*a520*/  FFMA.FTZ R193, R193, R3.reuse, -R204.reuse ;  /* 0x00000003c1c17223 */ /* 0x180fe200000108cc */
[-CC-:B------:R-:W-:Y:S01]  /*a530*/  FFMA.FTZ R196, R196, R3.reuse, -R204.reuse ;  /* 0x00000003c4c47223 */ /* 0x180fe200000108cc */
[----:B------:R-:W-:-:S03]  /*a540*/  FFMA.FTZ R197, R197, R3, -R204 ;  /* 0x00000003c5c57223 */ /* 0x000fc600000108cc */
[----:B------:R-:W4:Y:S01]  /*a550*/  MUFU.EX2 R156, R156 ;  /* 0x0000009c009c7308 */ /* 0x000f220000000800 */
[----:B--2---:R-:W-:Y:S01]  /*a560*/  FFMA.FTZ R13, R206, R13, R152 ;  /* 0x0000000dce0d7223 */ /* 0x004fe20000010098 */
[-C--:B------:R-:W-:Y:S01]  /*a570*/  FMUL.FTZ R24, R24, R206.reuse ;  /* 0x000000ce18187220 */ /* 0x080fe20000410000 */
[-C--:B------:R-:W-:Y:S01]  /*a580*/  FMUL.FTZ R25, R25, R206.reuse ;  /* 0x000000ce19197220 */ /* 0x080fe20000410000 */
[-C--:B------:R-:W-:Y:S01]  /*a590*/  FMUL.FTZ R28, R28, R206.reuse ;  /* 0x000000ce1c1c7220 */ /* 0x080fe20000410000 */
[-C--:B------:R-:W-:Y:S01]  /*a5a0*/  FMUL.FTZ R29, R29, R206.reuse ;  /* 0x000000ce1d1d7220 */ /* 0x080fe20000410000 */
[-C--:B------:R-:W-:Y:S01]  /*a5b0*/  FMUL.FTZ R32, R32, R206.reuse ;  /* 0x000000ce20207220 */ /* 0x080fe20000410000 */
[----:B------:R-:W-:Y:S01]  /*a5c0*/  FMUL.FTZ R33, R33, R206 ;  /* 0x000000ce21217220 */ /* 0x000fe20000410000 */
[----:B------:R-:W2:Y:S01]  /*a5d0*/  MUFU.EX2 R157, R157 ;  /* 0x0000009d009d7308 */ /* 0x000ea20000000800 */
[C---:B---3--:R-:W-:Y:S01]  /*a5e0*/  F2FP.BF16.F32.PACK_AB R204, R153.reuse, R152 ;  /* 0x0000009899cc723e */ /* 0x048fe200000010ff */
[----:B------:R-:W-:Y:S01]  /*a5f0*/  FADD.FTZ R13, R153, R13 ;  /* 0x0000000d990d7221 */ /* 0x000fe20000010000 */
[----:B------:R-:W-:Y:S01]  /*a600*/  FMNMX.FTZ R152, R154, R205, !PT ;  /* 0x000000cd9a987209 */ /* 0x000fe20007810000 */
[-C--:B------:R-:W-:Y:S01]  /*a610*/  FMUL.FTZ R36, R36, R206.reuse ;  /* 0x000000ce24247220 */ /* 0x080fe20000410000 */
[-C--:B------:R-:W-:Y:S01]  /*a620*/  FMUL.FTZ R37, R37, R206.reuse ;  /* 0x000000ce25257220 */ /* 0x080fe20000410000 */
[----:B------:R-:W-:Y:S01]  /*a630*/  FMUL.FTZ R40, R40, R206 ;  /* 0x000000ce28287220 */ /* 0x000fe20000410000 */
        /* <DEDUP_REMOVED lines=73> */
[----:B------:R-:W-:Y:S01]  /*aad0*/  FMUL.FTZ R149, R149, R206 ;  /* 0x000000ce95957220 */ /* 0x000fe20000410000 */
[----:B----4-:R-:W-:Y:S01]  /*aae0*/  FADD.FTZ R13, R156, R13 ;  /* 0x0000000d9c0d7221 */ /* 0x010fe20000010000 */
[C---:B--2---:R-:W-:Y:S01]  /*aaf0*/  F2FP.BF16.F32.PACK_AB R206, R157.reuse, R156 ;  /* 0x0000009c9dce723e */ /* 0x044fe200000010ff */
[----:B------:R-:W-:Y:S01]  /*ab00*/  MUFU.EX2 R161, R161 ;  /* 0x000000a100a17308 */ /* 0x000fe20000000800 */
[----:B------:R-:W-:Y:S01]  /*ab10*/  FMNMX.FTZ R152, R194, R152, !PT ;  /* 0x00000098c2987209 */ /* 0x000fe20007810000 */
[----:B------:R-:W-:-:S03]  /*ab20*/  FADD.FTZ R13, R157, R13 ;  /* 0x0000000d9d0d7221 */ /* 0x000fc60000010000 */
[----:B------:R-:W-:-:S03]  /*ab30*/  FMNMX.FTZ R152, R195, R152, !PT ;  /* 0x00000098c3987209 */ /* 0x000fc60007810000 */
[----:B------:R-:W-:Y:S01]  /*ab40*/  MUFU.EX2 R164, R164 ;  /* 0x000000a400a47308 */ /* 0x000fe20000000800 */
[----:B------:R-:W-:-:S04]  /*ab50*/  FMNMX.FTZ R152, R198, R152, !PT ;  /* 0x00000098c6987209 */ /* 0x000fc80007810000 */
[----:B------:R-:W-:-:S03]  /*ab60*/  FMNMX.FTZ R153, R199, R152, !PT ;  /* 0x00000098c7997209 */ /* 0x000fc60007810000 */
[----:B------:R-:W2:Y:S02]  /*ab70*/  MUFU.EX2 R152, R160 ;  /* 0x000000a000987308 */ /* 0x000ea40000000800 */
[----:B------:R-:W3:Y:S06]  /*ab80*/  SHFL.BFLY PT, R156, R153, 0x2, 0x1f ;  /* 0x0c401f00999c7f89 */ /* 0x000eec00000e0000 */
[----:B------:R-:W-:Y:S08]  /*ab90*/  MUFU.EX2 R160, R176 ;  /* 0x000000b000a07308 */ /* 0x000ff00000000800 */
[----:B------:R-:W4:Y:S01]  /*aba0*/  MUFU.EX2 R165, R165 ;  /* 0x000000a500a57308 */ /* 0x000f220000000800 */
[----:B--2---:R-:W-:Y:S01]  /*abb0*/  FADD.FTZ R13, R152, R13 ;  /* 0x0000000d980d7221 */ /* 0x004fe20000010000 */
[----:B------:R-:W-:-:S03]  /*abc0*/  F2FP.BF16.F32.PACK_AB R152, R161, R152 ;  /* 0x00000098a198723e */ /* 0x000fc600000010ff */
[----:B------:R-:W-:-:S03]  /*abd0*/  FADD.FTZ R13, R161, R13 ;  /* 0x0000000da10d7221 */ /* 0x000fc60000010000 */
[----:B------:R-:W-:Y:S01]  /*abe0*/  MUFU.EX2 R169, R169 ;  /* 0x000000a900a97308 */ /* 0x000fe20000000800 */
[----:B------:R-:W-:Y:S01]  /*abf0*/  FADD.FTZ R13, R164, R13 ;  /* 0x0000000da40d7221 */ /* 0x000fe20000010000 */
[----:B---3--:R-:W-:-:S05]  /*ac00*/  FMNMX.FTZ R153, R153, R156, !PT ;  /* 0x0000009c99997209 */ /* 0x008fca0007810000 */
[----:B------:R-:W2:Y:S01]  /*ac10*/  SHFL.BFLY PT, R157, R153, 0x1, 0x1f ;  /* 0x0c201f00999d7f89 */ /* 0x000ea200000e0000 */
[----:B------:R-:W3:Y:S01]  /*ac20*/  MUFU.EX2 R156, R168 ;  /* 0x000000a8009c7308 */ /* 0x000ee20000000800 */
[----:B----4-:R-:W-:-:S07]  /*ac30*/  FADD.FTZ R13, R165, R13 ;  /* 0x0000000da50d7221 */ /* 0x010fce0000010000 */
[----:B------:R-:W4:Y:S08]  /*ac40*/  MUFU.EX2 R172, R172 ;  /* 0x000000ac00ac7308 */ /* 0x000f300000000800 */
[----:B------:R-:W-:Y:S01]  /*ac50*/  MUFU.EX2 R173, R173 ;  /* 0x000000ad00ad7308 */ /* 0x000fe20000000800 */
[----:B---3--:R-:W-:Y:S01]  /*ac60*/  FADD.FTZ R13, R156, R13 ;  /* 0x0000000d9c0d7221 */ /* 0x008fe20000010000 */
[----:B------:R-:W-:-:S03]  /*ac70*/  F2FP.BF16.F32.PACK_AB R156, R169, R156 ;  /* 0x0000009ca99c723e */ /* 0x000fc600000010ff */
[----:B------:R-:W-:Y:S01]  /*ac80*/  FADD.FTZ R13, R169, R13 ;  /* 0x0000000da90d7221 */ /* 0x000fe20000010000 */
[----:B--2---:R-:W-:Y:S02]  /*ac90*/  FMNMX.FTZ R176, R153, R157, !PT ;  /* 0x0000009d99b07209 */ /* 0x004fe40007810000 */
[----:B------:R2:W-:Y:S01]  /*aca0*/  MUFU.EX2 R168, R192 ;  /* 0x000000c000a87308 */ /* 0x0005e20000000800 */
[----:B----4-:R-:W-:Y:S02]  /*acb0*/  FADD.FTZ R13, R172, R13 ;  /* 0x0000000dac0d7221 */ /* 0x010fe40000010000 */
[C---:B------:R-:W-:Y:S01]  /*acc0*/  FADD.FTZ R153, -R176.reuse, R205 ;  /* 0x000000cdb0997221 */ /* 0x040fe20000010100 */
[----:B------:R-:W-:-:S03]  /*acd0*/  FMUL.FTZ R226, R176, R3 ;  /* 0x00000003b0e27220 */ /* 0x000fc60000410000 */
[-C--:B------:R-:W-:Y:S01]  /*ace0*/  FMUL.FTZ R153, R153, R3.reuse ;  /* 0x0000000399997220 */ /* 0x080fe20000410000 */
        /* <DEDUP_REMOVED lines=8> */
[-CC-:B--2---:R-:W-:Y:S01]  /*ad70*/  FFMA.FTZ R192, R175, R3.reuse, -R226.reuse ;  /* 0x00000003afc07223 */ /* 0x184fe200000108e2 */
[-CC-:B------:R-:W-:Y:S01]  /*ad80*/  FFMA.FTZ R166, R166, R3.reuse, -R226.reuse ;  /* 0x00000003a6a67223 */ /* 0x180fe200000108e2 */
[----:B------:R-:W2:Y:S01]  /*ad90*/  S2R R175, SR_TID.X ;  /* 0x0000000000af7919 */ /* 0x000ea20000002100 */
[-CC-:B------:R-:W-:Y:S01]  /*ada0*/  FFMA.FTZ R167, R167, R3.reuse, -R226.reuse ;  /* 0x00000003a7a77223 */ /* 0x180fe200000108e2 */
[----:B------:R-:W3:Y:S01]  /*adb0*/  MUFU.EX2 R153, R153 ;  /* 0x0000009900997308 */ /* 0x000ee20000000800 */
        /* <DEDUP_REMOVED lines=14> */
[----:B------:R-:W-:Y:S01]  /*aea0*/  FFMA.FTZ R199, R199, R3, -R226 ;  /* 0x00000003c7c77223 */ /* 0x000fe200000108e2 */
[----:B------:R5:W0:Y:S01]  /*aeb0*/  MUFU.EX2 R207, R158 ;  /* 0x0000009e00cf7308 */ /* 0x000a220000000800 */
[----:B---3--:R-:W-:Y:S01]  /*aec0*/  FFMA.FTZ R14, R153, R14, R205 ;  /* 0x0000000e990e7223 */ /* 0x008fe200000100cd */
[----:B------:R-:W-:Y:S01]  /*aed0*/  FADD.FTZ R13, R173, R13 ;  /* 0x0000000dad0d7221 */ /* 0x000fe20000010000 */
[----:B------:R-:W-:-:S02]  /*aee0*/  @!P1 VIADD R154, R21, 0x22840 ;  /* 0x00022840159a9836 */ /* 0x000fc40000000000 */
[-C--:B------:R-:W-:Y:S01]  /*aef0*/  FMUL.FTZ R26, R26, R153.reuse ;  /* 0x000000991a1a7220 */ /* 0x080fe20000410000 */
[-C--:B------:R-:W-:Y:S01]  /*af00*/  FMUL.FTZ R27, R27, R153.reuse ;  /* 0x000000991b1b7220 */ /* 0x080fe20000410000 */
[----:B------:R-:W-:Y:S01]  /*af10*/  FADD.FTZ R13, R160, R13 ;  /* 0x0000000da00d7221 */ /* 0x000fe20000010000 */
[-C--:B------:R-:W-:Y:S01]  /*af20*/  FMUL.FTZ R30, R30, R153.reuse ;  /* 0x000000991e1e7220 */ /* 0x080fe20000410000 */
[----:B------:R-:W3:Y:S01]  /*af30*/  MUFU.EX2 R159, R159 ;  /* 0x0000009f009f7308 */ /* 0x000ee20000000800 */
[----:B----4-:R-:W-:Y:S01]  /*af40*/  FADD.FTZ R14, R155, R14 ;  /* 0x0000000e9b0e7221 */ /* 0x010fe20000010000 */
[----:B------:R-:W-:Y:S01]  /*af50*/  @!P1 PRMT R154, RZ, 0x654, R154 ;  /* 0x00000654ff9a9816 */ /* 0x000fe2000000009a */
[-C--:B------:R-:W-:Y:S01]  /*af60*/  FMUL.FTZ R31, R31, R153.reuse ;  /* 0x000000991f1f7220 */ /* 0x080fe20000410000 */
[----:B-----5:R-:W-:Y:S01]  /*af70*/  F2FP.BF16.F32.PACK_AB R158, R173, R172 ;  /* 0x000000acad9e723e */ /* 0x020fe200000010ff */
[-C--:B------:R-:W-:Y:S01]  /*af80*/  FMUL.FTZ R34, R34, R153.reuse ;  /* 0x0000009922227220 */ /* 0x080fe20000410000 */
[----:B--2---:R-:W-:Y:S01]  /*af90*/  SHF.R.U32.HI R175, RZ, 0x7, R175 ;  /* 0x00000007ffaf7819 */ /* 0x004fe200000116af */
[-C--:B------:R-:W-:Y:S01]  /*afa0*/  FMUL.FTZ R35, R35, R153.reuse ;  /* 0x0000009923237220 */ /* 0x080fe20000410000 */
[----:B------:R-:W-:Y:S01]  /*afb0*/  MUFU.EX2 R170, R197 ;  /* 0x000000c500aa7308 */ /* 0x000fe20000000800 */
[----:B0-----:R-:W-:Y:S01]  /*afc0*/  FADD.FTZ R14, R207, R14 ;  /* 0x0000000ecf0e7221 */ /* 0x001fe20000010000 */
[----:B------:R-:W-:Y:S01]  /*afd0*/  IADD3 R175, -R175, 0xb, RZ ;  /* 0x0000000bafaf7810 */ /* 0x000fe20007ffe1ff */
[-C--:B------:R-:W-:Y:S01]  /*afe0*/  FMUL.FTZ R38, R38, R153.reuse ;  /* 0x0000009926267220 */ /* 0x080fe20000410000 */
[-C--:B------:R-:W-:Y:S01]  /*aff0*/  FMUL.FTZ R39, R39, R153.reuse ;  /* 0x0000009927277220 */ /* 0x080fe20000410000 */
[-C--:B------:R-:W-:Y:S01]  /*b000*/  FMUL.FTZ R42, R42, R153.reuse ;  /* 0x000000992a2a7220 */ /* 0x080fe20000410000 */
[-C--:B------:R-:W-:Y:S01]  /*b010*/  FMUL.FTZ R43, R43, R153.reuse ;  /* 0x000000992b2b7220 */ /* 0x080fe20000410000 */
[----:B------:R0:W-:Y:S06]  /*b020*/  BAR.ARV R175, 0x100 ;  /* 0x000400af0000751d */ /* 0x0001ec0000002000 */
[----:B------:R-:W2:Y:S01]  /*b030*/  MUFU.EX2 R197, R162 ;  /* 0x000000a200c57308 */ /* 0x000ea20000000800 */
[----:B---3--:R-:W-:Y:S01]  /*b040*/  FADD.FTZ R14, R159, R14 ;  /* 0x0000000e9f0e7221 */ /* 0x008fe20000010000 */
[----:B------:R3:W-:Y:S01]  /*b050*/  @!P1 SYNCS.ARRIVE.TRANS64.RED.A1T0 RZ, [R154+URZ], RZ ;  /* 0x000000ff9aff99a7 */ /* 0x0007e2000810043f */
[-C--:B------:R-:W-:Y:S01]  /*b060*/  FMUL.FTZ R46, R46, R153.reuse ;  /* 0x000000992e2e7220 */ /* 0x080fe20000410000 */
[-C--:B------:R-:W-:Y:S01]  /*b070*/  FMUL.FTZ R47, R47, R153.reuse ;  /* 0x000000992f2f7220 */ /* 0x080fe20000410000 */
[-C--:B------:R-:W-:Y:S01]  /*b080*/  FMUL.FTZ R50, R50, R153.reuse ;  /* 0x0000009932327220 */ /* 0x080fe20000410000 */
[-C--:B------:R-:W-:Y:S01]  /*b090*/  FMUL.FTZ R51, R51, R153.reuse ;  /* 0x0000009933337220 */ /* 0x080fe20000410000 */
[-C--:B------:R-:W-:Y:S01]  /*b0a0*/  FMUL.FTZ R54, R54, R153.reuse ;  /* 0x0000009936367220 */ /* 0x080fe20000410000 */
[----:B------:R-:W4:Y:S01]  /*b0b0*/  MUFU.EX2 R163, R163 ;  /* 0x000000a300a37308 */ /* 0x000f220000000800 */
[-C--:B------:R-:W-:Y:S01]  /*b0c0*/  FMUL.FTZ R55, R55, R153.reuse ;  /* 0x0000009937377220 */ /* 0x080fe20000410000 */
[----:B---3--:R-:W-:Y:S01]  /*b0d0*/  F2FP.BF16.F32.PACK_AB R154, R165, R164 ;  /* 0x000000a4a59a723e */ /* 0x008fe200000010ff */
[-C--:B------:R-:W-:Y:S01]  /*b0e0*/  FMUL.FTZ R58, R58, R153.reuse ;  /* 0x000000993a3a7220 */ /* 0x080fe20000410000 */
[-C--:B------:R-:W-:Y:S01]  /*b0f0*/  FMUL.FTZ R59, R59, R153.reuse ;  /* 0x000000993b3b7220 */ /* 0x080fe20000410000 */
[-C--:B------:R-:W-:Y:S01]  /*b100*/  FMUL.FTZ R62, R62, R153.reuse ;  /* 0x000000993e3e7220 */ /* 0x080fe20000410000 */
[-C--:B------:R-:W-:Y:S01]  /*b110*/  FMUL.FTZ R63, R63, R153.reuse ;  /* 0x000000993f3f7220 */ /* 0x080fe20000410000 */
[-C--:B------:R-:W-:Y:S01]  /*b120*/  FMUL.FTZ R66, R66, R153.reuse ;  /* 0x0000009942427220 */ /* 0x080fe20000410000 */
[----:B------:R-:W3:Y:S01]  /*b130*/  MUFU.EX2 R177, R177 ;  /* 0x000000b100b17308 */ /* 0x000ee20000000800 */
        /* <DEDUP_REMOVED lines=8> */
[----:B----4-:R-:W-:Y:S01]  /*b1c0*/  FADD.FTZ R169, R163, R14 ;  /* 0x0000000ea3a97221 */ /* 0x010fe20000010000 */
[-C--:B------:R-:W-:Y:S01]  /*b1d0*/  FMUL.FTZ R79, R79, R153.reuse ;  /* 0x000000994f4f7220 */ /* 0x080fe20000410000 */
[-C--:B------:R-:W-:Y:S01]  /*b1e0*/  FMUL.FTZ R82, R82, R153.reuse ;  /* 0x0000009952527220 */ /* 0x080fe20000410000 */
[-C--:B------:R-:W-:Y:S01]  /*b1f0*/  FMUL.FTZ R83, R83, R153.reuse ;  /* 0x0000009953537220 */ /* 0x080fe20000410000 */
[-C--:B------:R-:W-:Y:S01]  /*b200*/  FMUL.FTZ R86, R86, R153.reuse ;  /* 0x0000009956567220 */ /* 0x080fe20000410000 */
[-C--:B------:R-:W-:Y:S01]  /*b210*/  FMUL.FTZ R87, R87, R153.reuse ;  /* 0x0000009957577220 */ /* 0x080fe20000410000 */
[-C--:B------:R-:W-:Y:S01]  /*b220*/  FMUL.FTZ R90, R90, R153.reuse ;  /* 0x000000995a5a7220 */ /* 0x080fe20000410000 */
[----:B------:R-:W4:Y:S01]  /*b230*/  MUFU.EX2 R180, R180 ;  /* 0x000000b400b47308 */ /* 0x000f220000000800 */
        /* <DEDUP_REMOVED lines=41> */
[----:B------:R-:W-:Y:S01]  /*b4d0*/  FMUL.FTZ R151, R151, R153 ;  /* 0x0000009997977220 */ /* 0x000fe20000410000 */
[----:B------:R-:W-:-:S02]  /*b4e0*/  F2FP.BF16.F32.PACK_AB R207, R159, R207 ;  /* 0x000000cf9fcf723e */ /* 0x000fc400000010ff */
[----:B------:R-:W-:Y:S02]  /*b4f0*/  F2FP.BF16.F32.PACK_AB R205, R155, R205 ;  /* 0x000000cd9bcd723e */ /* 0x000fe400000010ff */
[----:B------:R-:W-:Y:S01]  /*b500*/  F2FP.BF16.F32.PACK_AB R155, R167, R226 ;  /* 0x000000e2a79b723e */ /* 0x000fe200000010ff */
[----:B------:R-:W4:Y:S01]  /*b510*/  MUFU.EX2 R185, R185 ;  /* 0x000000b900b97308 */ /* 0x000f220000000800 */
[----:B---3--:R-:W-:Y:S01]  /*b520*/  FADD.FTZ R13, R184, R13 ;  /* 0x0000000db80d7221 */ /* 0x008fe20000010000 */
[----:B------:R-:W-:Y:S02]  /*b530*/  F2FP.BF16.F32.PACK_AB R160, R177, R160 ;  /* 0x000000a0b1a0723e */ /* 0x000fe400000010ff */
[----:B------:R-:W-:-:S04]  /*b540*/  F2FP.BF16.F32.PACK_AB R162, R181, R180 ;  /* 0x000000b4b5a2723e */ /* 0x000fc800000010ff */
[----:B------:R-:W3:Y:S01]  /*b550*/  MUFU.EX2 R174, R174 ;  /* 0x000000ae00ae7308 */ /* 0x000ee20000000800 */
[C---:B--2---:R-:W-:Y:S01]  /*b560*/  FADD.FTZ R169, R171.reuse, R14 ;  /* 0x0000000eaba97221 */ /* 0x044fe20000010000 */
[----:B------:R-:W-:-:S06]  /*b570*/  F2FP.BF16.F32.PACK_AB R157, R171, R157 ;  /* 0x0000009dab9d723e */ /* 0x000fcc00000010ff */
[----:B------:R-:W2:Y:S01]  /*b580*/  MUFU.EX2 R188, R188 ;  /* 0x000000bc00bc7308 */ /* 0x000ea20000000800 */
[C---:B----4-:R-:W-:Y:S01]  /*b590*/  FADD.FTZ R13, R185.reuse, R13 ;  /* 0x0000000db90d7221 */ /* 0x050fe20000010000 */
[----:B------:R-:W-:-:S06]  /*b5a0*/  F2FP.BF16.F32.PACK_AB R164, R185, R184 ;  /* 0x000000b8b9a4723e */ /* 0x000fcc00000010ff */
[----:B------:R-:W4:Y:S01]  /*b5b0*/  MUFU.EX2 R192, R192 ;  /* 0x000000c000c07308 */ /* 0x000f220000000800 */
[----:B---3--:R-:W-:-:S07]  /*b5c0*/  FADD.FTZ R169, R174, R169 ;  /* 0x000000a9aea97221 */ /* 0x008fce0000010000 */
[----:B------:R-:W3:Y:S01]  /*b5d0*/  MUFU.EX2 R189, R189 ;  /* 0x000000bd00bd7308 */ /* 0x000ee20000000800 */
[----:B--2---:R-:W-:-:S07]  /*b5e0*/  FADD.FTZ R13, R188, R13 ;  /* 0x0000000dbc0d7221 */ /* 0x004fce0000010000 */
[----:B------:R-:W2:Y:S01]  /*b5f0*/  MUFU.EX2 R161, R178 ;  /* 0x000000b200a17308 */ /* 0x000ea20000000800 */
[----:B----4-:R-:W-:-:S07]  /*b600*/  FADD.FTZ R14, R192, R169 ;  /* 0x000000a9c00e7221 */ /* 0x010fce0000010000 */
[----:B------:R-:W4:Y:S01]  /*b610*/  MUFU.EX2 R179, R179 ;  /* 0x000000b300b37308 */ /* 0x000f220000000800 */
[C---:B---3--:R-:W-:Y:S01]  /*b620*/  FADD.FTZ R13, R189.reuse, R13 ;  /* 0x0000000dbd0d7221 */ /* 0x048fe20000010000 */
[----:B------:R-:W-:-:S03]  /*b630*/  F2FP.BF16.F32.PACK_AB R166, R189, R188 ;  /* 0x000000bcbda6723e */ /* 0x000fc600000010ff */
[----:B------:R-:W-:-:S03]  /*b640*/  FADD.FTZ R172, R168, R13 ;  /* 0x0000000da8ac7221 */ /* 0x000fc60000010000 */
[----:B------:R-:W3:Y:S01]  /*b650*/  MUFU.EX2 R193, R193 ;  /* 0x000000c100c17308 */ /* 0x000ee20000000800 */
[----:B--2---:R-:W-:-:S07]  /*b660*/  FADD.FTZ R14, R161, R14 ;  /* 0x0000000ea10e7221 */ /* 0x004fce0000010000 */
[----:B------:R-:W2:Y:S01]  /*b670*/  MUFU.EX2 R182, R182 ;  /* 0x000000b600b67308 */ /* 0x000ea20000000800 */
[C---:B----4-:R-:W-:Y:S01]  /*b680*/  FADD.FTZ R153, R179.reuse, R14 ;  /* 0x0000000eb3997221 */ /* 0x050fe20000010000 */
[----:B------:R-:W-:-:S06]  /*b690*/  F2FP.BF16.F32.PACK_AB R161, R179, R161 ;  /* 0x000000a1b3a1723e */ /* 0x000fcc00000010ff */
[----:B------:R-:W4:Y:S01]  /*b6a0*/  MUFU.EX2 R183, R183 ;  /* 0x000000b700b77308 */ /* 0x000f220000000800 */
[C---:B---3--:R-:W-:Y:S01]  /*b6b0*/  FADD.FTZ R13, R193.reuse, R172 ;  /* 0x000000acc10d7221 */ /* 0x048fe20000010000 */
[----:B------:R-:W-:-:S06]  /*b6c0*/  F2FP.BF16.F32.PACK_AB R168, R193, R168 ;  /* 0x000000a8c1a8723e */ /* 0x000fcc00000010ff */
[----:B------:R-:W3:Y:S01]  /*b6d0*/  MUFU.EX2 R165, R186 ;  /* 0x000000ba00a57308 */ /* 0x000ee20000000800 */
[----:B--2---:R-:W-:Y:S01]  /*b6e0*/  FADD.FTZ R172, R182, R153 ;  /* 0x00000099b6ac7221 */ /* 0x004fe20000010000 */
[----:B------:R-:W-:-:S06]  /*b6f0*/  F2FP.BF16.F32.PACK_AB R153, R163, R197 ;  /* 0x000000c5a399723e */ /* 0x000fcc00000010ff */
[----:B------:R-:W2:Y:S01]  /*b700*/  MUFU.EX2 R187, R187 ;  /* 0x000000bb00bb7308 */ /* 0x000ea20000000800 */
[----:B----4-:R-:W-:-:S07]  /*b710*/  FADD.FTZ R172, R183, R172 ;  /* 0x000000acb7ac7221 */ /* 0x010fce0000010000 */
[----:B------:R-:W4:Y:S01]  /*b720*/  MUFU.EX2 R190, R190 ;  /* 0x000000be00be7308 */ /* 0x000f220000000800 */
[----:B---3--:R-:W-:-:S07]  /*b730*/  FADD.FTZ R172, R165, R172 ;  /* 0x000000aca5ac7221 */ /* 0x008fce0000010000 */
[----:B------:R-:W3:Y:S01]  /*b740*/  MUFU.EX2 R191, R191 ;  /* 0x000000bf00bf7308 */ /* 0x000ee20000000800 */
[C---:B--2---:R-:W-:Y:S01]  /*b750*/  FADD.FTZ R159, R187.reuse, R172 ;  /* 0x000000acbb9f7221 */ /* 0x044fe20000010000 */
[----:B------:R-:W-:-:S06]  /*b760*/  F2FP.BF16.F32.PACK_AB R165, R187, R165 ;  /* 0x000000a5bba5723e */ /* 0x000fcc00000010ff */
[----:B------:R-:W2:Y:S01]  /*b770*/  MUFU.EX2 R169, R194 ;  /* 0x000000c200a97308 */ /* 0x000ea20000000800 */
[----:B----4-:R-:W-:Y:S01]  /*b780*/  FADD.FTZ R172, R190, R159 ;  /* 0x0000009fbeac7221 */ /* 0x010fe20000010000 */
[----:B------:R-:W-:-:S06]  /*b790*/  F2FP.BF16.F32.PACK_AB R159, R192, R174 ;  /* 0x000000aec09f723e */ /* 0x000fcc00000010ff */
[----:B------:R-:W4:Y:S01]  /*b7a0*/  MUFU.EX2 R14, R195 ;  /* 0x000000c3000e7308 */ /* 0x000f220000000800 */
[----:B---3--:R-:W-:-:S07]  /*b7b0*/  FADD.FTZ R172, R191, R172 ;  /* 0x000000acbfac7221 */ /* 0x008fce0000010000 */
[----:B------:R-:W3:Y:S01]  /*b7c0*/  MUFU.EX2 R196, R196 ;  /* 0x000000c400c47308 */ /* 0x000ee20000000800 */
[----:B--2---:R-:W-:-:S07]  /*b7d0*/  FADD.FTZ R163, R169, R172 ;  /* 0x000000aca9a37221 */ /* 0x004fce0000010000 */
[----:B------:R-:W2:Y:S01]  /*b7e0*/  MUFU.EX2 R198, R198 ;  /* 0x000000c600c67308 */ /* 0x000ea20000000800 */
[C---:B----4-:R-:W-:Y:S01]  /*b7f0*/  FADD.FTZ R167, R14.reuse, R163 ;  /* 0x000000a30ea77221 */ /* 0x050fe20000010000 */
[----:B------:R-:W-:Y:S02]  /*b800*/  F2FP.BF16.F32.PACK_AB R169, R14, R169 ;  /* 0x000000a90ea9723e */ /* 0x000fe400000010ff */
[----:B------:R-:W-:-:S04]  /*b810*/  F2FP.BF16.F32.PACK_AB R163, R183, R182 ;  /* 0x000000b6b7a3723e */ /* 0x000fc800000010ff */
[----:B------:R-:W4:Y:S01]  /*b820*/  MUFU.EX2 R199, R199 ;  /* 0x000000c700c77308 */ /* 0x000f220000000800 */
[----:B---3--:R-:W-:-:S04]  /*b830*/  FADD.FTZ R13, R196, R13 ;  /* 0x0000000dc40d7221 */ /* 0x008fc80000010000 */
[C---:B------:R-:W-:Y:S01]  /*b840*/  FADD.FTZ R13, R170.reuse, R13 ;  /* 0x0000000daa0d7221 */ /* 0x040fe20000010000 */
[----:B------:R-:W-:Y:S01]  /*b850*/  F2FP.BF16.F32.PACK_AB R170, R170, R196 ;  /* 0x000000c4aaaa723e */ /* 0x000fe200000010ff */
[----:B--2---:R-:W-:Y:S01]  /*b860*/  FADD.FTZ R172, R198, R167 ;  /* 0x000000a7c6ac7221 */ /* 0x004fe20000010000 */
[----:B------:R-:W-:-:S03]  /*b870*/  F2FP.BF16.F32.PACK_AB R167, R191, R190 ;  /* 0x000000bebfa7723e */ /* 0x000fc600000010ff */
[C---:B----4-:R-:W-:Y:S01]  /*b880*/  FADD.FTZ R14, R199.reuse, R172 ;  /* 0x000000acc70e7221 */ /* 0x050fe20000010000 */
[----:B------:R-:W-:Y:S01]  /*b890*/  F2FP.BF16.F32.PACK_AB R171, R199, R198 ;  /* 0x000000c6c7ab723e */ /* 0x000fe200000010ff */
[----:B0-----:R-:W-:Y:S06]  /*b8a0*/  @!P0 BRA `(.L_x_723) ;  /* 0x0000000000048947 */ /* 0x001fec0003800000 */
[----:B------:R-:W-:Y:S01]  /*b8b0*/  BPT.TRAP 0x1 ;  /* 0x000000040000795c */ /* 0x000fe20000300000 */
.L_x_723:
[----:B------:R0:W2:Y:S01]  /*b8c0*/  SYNCS.PHASECHK.TRANS64.TRYWAIT P3, [R21+URZ+0x22850], R217 ;  /* 0x022850d9150075a7 */ /* 0x0000a2000806017f */
[----:B------:R-:W-:Y:S05]  /*b8d0*/  @!P0 BRA `(.L_x_724) ;  /* 0x0000000000048947 */ /* 0x000fea0003800000 */
[----:B------:R-:W-:Y:S01]  /*b8e0*/  BPT.TRAP 0x1 ;  /* 0x000000040000795c */ /* 0x000fe20000300000 */
.L_x_724:
[----:B------:R-:W-:Y:S04]  /*b8f0*/  BSSY B0, `(.L_x_725) ;  /* 0x0000004000007945 */ /* 0x000fe80003800000 */
[----:B--2---:R-:W-:Y:S05]  /*b900*/  @P3 BRA `(.L_x_726) ;  /* 0x0000000000083947 */ /* 0x004fea0003800000 */
[----:B------:R-:W2:Y:S02]  /*b910*/  SYNCS.PHASECHK.TRANS64.TRYWAIT P3, [R21+URZ+0x22850], R217 ;  /* 0x022850d9150075a7 */ /* 0x000ea4000806017f */
[----:B--2---:R-:W-:Y:S05]  /*b920*/  @!P3 BRA `(.L_x_727) ;  /* 0x000000b400fcb947 */ /* 0x004fea0003800000 */
.L_x_726:
[----:B------:R-:W-:Y:S05]  /*b930*/  BSYNC B0 ;  /* 0x0000000000007941 */ /* 0x000fea0003800000 */
.L_x_725:
[----:B------:R-:W3:Y:S01]  /*b940*/  S2R R174, SR_TID.X ;  /* 0x0000000000ae7919 */ /* 0x000ee20000002100 */
[----:B------:R-:W-:Y:S01]  /*b950*/  IMAD.MOV.U32 R173, RZ, RZ, 0x40000040 ;  /* 0x40000040ffad7424 */ /* 0x000fe200078e00ff */
[----:B------:R-:W-:Y:S05]  /*b960*/  WARPSYNC.ALL ;  /* 0x0000000000007948 */ /* 0x000fea0003800000 */
[----:B------:R-:W-:Y:S01]  /*b970*/  R2UR UR7, R173 ;  /* 0x00000000ad0772ca */ /* 0x000fe200000e0000 */
[----:B------:R-:W-:Y:S02]  /*b980*/  IMAD R172, R200, 0xc00, R15 ;  /* 0x00000c00c8ac7824 */ /* 0x000fe400078e020f */
[----:B------:R-:W-:-:S02]  /*b990*/  IMAD.MOV.U32 R179, RZ, RZ, 0x40000040 ;  /* 0x40000040ffb37424 */ /* 0x000fc400078e00ff */
[C---:B------:R-:W-:Y:S01]  /*b9a0*/  VIADD R178, R172.reuse, 0x80 ;  /* 0x00000080acb27836 */ /* 0x040fe20000000000 */
[----:B------:R-:W-:Y:S01]  /*b9b0*/  R2UR UR6, R172 ;  /* 0x00000000ac0672ca */ /* 0x000fe200000e0000 */
[----:B012---:R-:W-:-:S05]  /*b9c0*/  @!P1 VIADD R21, R21, 0x22860 ;  /* 0x0002286015159836 */ /* 0x007fca0000000000 */
[----:B------:R-:W-:Y:S02]  /*b9d0*/  @!P1 PRMT R21, RZ, 0x654, R21 ;  /* 0x00000654ff159816 */ /* 0x000fe40000000015 */
[----:B---3--:R-:W-:-:S05]  /*b9e0*/  SHF.R.U32.HI R174, RZ, 0x7, R174 ;  /* 0x00000007ffae7819 */ /* 0x008fca00000116ae */
[----:B------:R-:W-:-:S05]  /*b9f0*/  VIADD R173, R174, 0x8 ;  /* 0x00000008aead7836 */ /* 0x000fca0000000000 */
[----:B------:R0:W-:Y:S02]  /*ba00*/  BAR.SYNC.DEFER_BLOCKING R173, 0x100 ;  /* 0x000400ad0000751d */ /* 0x0001e40000010000 */
[----:B0-----:R-:W-:-:S04]  /*ba10*/  IMAD.MOV.U32 R173, RZ, RZ, 0x40000040 ;  /* 0x40000040ffad7424 */ /* 0x001fc800078e00ff */
[----:B------:R-:W-:-:S06]  /*ba20*/  WARPGROUP.ARRIVE ;  /* 0x00000000000079c5 */ /* 0x000fcc0000000000 */
[----:B------:R-:W-:Y:S01]  /*ba30*/  HGMMA.64x256x16.F32.BF16 R24, R204, gdesc[UR4].tnspB, R24, gsb0 ;  /* 0x43e00004cc187df0 */ /* 0x000fe20008001818 */
[----:B------:R-:W-:Y:S02]  /*ba40*/  R2UR UR6, R178 ;  /* 0x00000000b20672ca */ /* 0x000fe400000e0000 */
[----:B------:R-:W-:Y:S01]  /*ba50*/  R2UR UR7, R179 ;  /* 0x00000000b30772ca */ /* 0x000fe200000e0000 */
[----:B------:R-:W-:Y:S02]  /*ba60*/  WARPGROUP.DEPBAR.LE gsb0, 0x0 ;  /* 0x00008000000079c5 */ /* 0x000fe40000010000 */
[----:B------:R-:W-:Y:S01]  /*ba70*/  WARPGROUP.ARRIVE ;  /* 0x00000000000079c5 */ /* 0x000fe20000000000 */
[----:B------:R-:W-:Y:S02]  /*ba80*/  IMAD.MOV.U32 R205, RZ, RZ, R176 ;  /* 0x000000ffffcd7224 */ /* 0x000fe400078e00b0 */
[----:B------:R-:W-:-:S15]  /*ba90*/  IMAD.MOV.U32 R206, RZ, RZ, R12 ;  /* 0x000000ffffce7224 */ /* 0x000fde00078e000c */
[----:B------:R-:W-:-:S04]  /*baa0*/  NOP ;  /* 0x0000000000007918 */ /* 0x000fc80000000000 */
        /* <DEDUP_REMOVED lines=33> */
[----:B------:R-:W-:Y:S05]  /*bcc0*/  @P2 BRA `(.L_x_728) ;  /* 0xffffffe000582947 */ /* 0x000fea000383ffff */
.L_x_718:
[----:B------:R-:W-:Y:S05]  /*bcd0*/  WARPSYNC.ALL ;  /* 0x0000000000007948 */ /* 0x000fea0003800000 */
[----:B------:R-:W2:Y:S01]  /*bce0*/  SHFL.BFLY PT, R0, R13, 0x2, 0x1f ;  /* 0x0c401f000d007f89 */ /* 0x000ea200000e0000 */
[----:B------:R-:W-:Y:S01]  /*bcf0*/  VIADD R200, R200, 0x1 ;  /* 0x00000001c8c87836 */ /* 0x000fe20000000000 */
[----:B------:R3:W-:Y:S08]  /*bd00*/  BAR.ARV R175, 0x100 ;  /* 0x000400af0000751d */ /* 0x0007f00000002000 */
[----:B------:R-:W-:Y:S06]  /*bd10*/  BAR.ARV 0x8, 0x180 ;  /* 0x0206000000007b1d */ /* 0x000fec0000002000 */
[C---:B------:R-:W-:Y:S01]  /*bd20*/  ISETP.NE.AND P0, PT, R200.reuse, 0x2, PT ;  /* 0x00000002c800780c */ /* 0x040fe20003f05270 */
[----:B------:R-:W-:Y:S01]  /*bd30*/  IMAD.MOV.U32 R6, RZ, RZ, -0x800000 ;  /* 0xff800000ff067424 */ /* 0x000fe200078e00ff */
[----:B------:R-:W4:Y:S01]  /*bd40*/  SHFL.BFLY PT, R5, R14, 0x2, 0x1f ;  /* 0x0c401f000e057f89 */ /* 0x000f2200000e0000 */
[----:B------:R-:W-:Y:S01]  /*bd50*/  PLOP3.LUT P1, PT, PT, PT, PT, 0x8, 0x0 ;  /* 0x000000000000781c */ /* 0x000fe20003f2e170 */
[----:B------:R-:W-:Y:S01]  /*bd60*/  VIADD R223, R223, 0x1 ;  /* 0x00000001dfdf7836 */ /* 0x000fe20000000000 */
[----:B------:R-:W-:Y:S01]  /*bd70*/  SEL R200, R200, RZ, P0 ;  /* 0x000000ffc8c87207 */ /* 0x000fe20000000000 */
[----:B--2---:R-:W-:-:S05]  /*bd80*/  FADD.FTZ R0, R0, R13 ;  /* 0x0000000d00007221 */ /* 0x004fca0000010000 */
[----:B------:R-:W2:Y:S01]  /*bd90*/  SHFL.BFLY PT, R7, R0, 0x1, 0x1f ;  /* 0x0c201f0000077f89 */ /* 0x000ea200000e0000 */
[----:B----4-:R-:W-:Y:S01]  /*bda0*/  FADD.FTZ R4, R5, R14 ;  /* 0x0000000e05047221 */ /* 0x010fe20000010000 */
[----:B------:R-:W-:-:S04]  /*bdb0*/  IMAD.MOV.U32 R5, RZ, RZ, RZ ;  /* 0x000000ffff057224 */ /* 0x000fc800078e00ff */
[----:B------:R-:W4:Y:S01]  /*bdc0*/  SHFL.BFLY PT, R9, R4, 0x1, 0x1f ;  /* 0x0c201f0004097f89 */ /* 0x000f2200000e0000 */
[----:B--2---:R-:W-:Y:S01]  /*bdd0*/  FADD.FTZ R7, R0, R7 ;  /* 0x0000000700077221 */ /* 0x004fe20000010000 */
[----:B------:R-:W-:-:S04]  /*bde0*/  IMAD.MOV.U32 R0, RZ, RZ, RZ ;  /* 0x000000ffff007224 */ /* 0x000fc800078e00ff */
[----:B------:R-:W-:-:S13]  /*bdf0*/  FSETP.NE.FTZ.AND P2, PT, R7, RZ, PT ;  /* 0x000000ff0700720b */ /* 0x000fda0003f55000 */
[----:B------:R-:W2:Y:S01]  /*be00*/  @P2 MUFU.RCP R5, R7 ;  /* 0x0000000700052308 */ /* 0x000ea20000001000 */
[----:B------:R-:W-:Y:S01]  /*be10*/  @P2 FMUL.FTZ R18, R3, 0.69314718246459960938 ;  /* 0x3f31721803122820 */ /* 0x000fe20000410000 */
[----:B----4-:R-:W-:Y:S01]  /*be20*/  FADD.FTZ R8, R4, R9 ;  /* 0x0000000904087221 */ /* 0x010fe20000010000 */
[----:B------:R-:W-:-:S04]  /*be30*/  SEL R9, RZ, 0x1, P0 ;  /* 0x00000001ff097807 */ /* 0x000fc80000000000 */
[----:B------:R-:W-:Y:S01]  /*be40*/  FSETP.NE.FTZ.AND P3, PT, R8, RZ, PT ;  /* 0x000000ff0800720b */ /* 0x000fe20003f75000 */
[----:B01----:R-:W0:Y:S01]  /*be50*/  @P2 MUFU.LG2 R21, R7 ;  /* 0x0000000700152308 */ /* 0x003e220000000c00 */
[----:B------:R-:W-:Y:S01]  /*be60*/  LOP3.LUT R208, R208, R9, RZ, 0x3c, !PT ;  /* 0x00000009d0d07212 */ /* 0x000fe200078e3cff */
[-C--:B--2---:R-:W-:Y:S01]  /*be70*/  FMUL.FTZ R167, R88, R5.reuse ;  /* 0x0000000558a77220 */ /* 0x084fe20000410000 */
[-C--:B------:R-:W-:Y:S01]  /*be80*/  FMUL.FTZ R161, R64, R5.reuse ;  /* 0x0000000540a17220 */ /* 0x080fe20000410000 */
[----:B------:R-:W-:-:S08]  /*be90*/  FMUL.FTZ R160, R60, R5 ;  /* 0x000000053ca07220 */ /* 0x000fd00000410000 */
[----:B------:R-:W1:Y:S01]  /*bea0*/  @P3 MUFU.RCP R0, R8 ;  /* 0x0000000800003308 */ /* 0x000e620000001000 */
[----:B------:R-:W-:Y:S01]  /*beb0*/  @P3 FMUL.FTZ R20, R3, 0.69314718246459960938 ;  /* 0x3f31721803143820 */ /* 0x000fe20000410000 */
[-C--:B------:R-:W-:Y:S01]  /*bec0*/  FMUL.FTZ R159, R56, R5.reuse ;  /* 0x00000005389f7220 */ /* 0x080fe20000410000 */
[-C--:B------:R-:W-:Y:S01]  /*bed0*/  FMUL.FTZ R24, R24, R5.reuse ;  /* 0x0000000518187220 */ /* 0x080fe20000410000 */
[-C--:B------:R-:W-:Y:S01]  /*bee0*/  FMUL.FTZ R25, R25, R5.reuse ;  /* 0x0000000519197220 */ /* 0x080fe20000410000 */
[----:B0-----:R-:W-:Y:S01]  /*bef0*/  @P2 FMUL.FTZ R21, R21, 0.69314718246459960938 ;  /* 0x3f31721815152820 */ /* 0x001fe20000410000 */
        /* <DEDUP_REMOVED lines=11> */
[-C--:B-1----:R-:W-:Y:S01]  /*bfb0*/  FMUL.FTZ R64, R27, R0.reuse ;  /* 0x000000001b407220 */ /* 0x082fe20000410000 */
[-C--:B------:R-:W-:Y:S01]  /*bfc0*/  FMUL.FTZ R27, R30, R0.reuse ;  /* 0x000000001e1b7220 */ /* 0x080fe20000410000 */
[-C--:B------:R-:W-:Y:S01]  /*bfd0*/  FMUL.FTZ R30, R39, R0.reuse ;  /* 0x00000000271e7220 */ /* 0x080fe20000410000 */
[-C--:B------:R-:W-:Y:S01]  /*bfe0*/  FMUL.FTZ R60, R31, R0.reuse ;  /* 0x000000001f3c7220 */ /* 0x080fe20000410000 */
[-C--:B------:R-:W-:Y:S01]  /*bff0*/  FMUL.FTZ R48, R48, R5.reuse ;  /* 0x0000000530307220 */ /* 0x080fe20000410000 */
[-C--:B------:R-:W-:Y:S01]  /*c000*/  FMUL.FTZ R49, R49, R5.reuse ;  /* 0x0000000531317220 */ /* 0x080fe20000410000 */
[-C--:B------:R-:W-:Y:S01]  /*c010*/  FMUL.FTZ R52, R52, R5.reuse ;  /* 0x0000000534347220 */ /* 0x080fe20000410000 */
[-C--:B------:R-:W-:Y:S01]  /*c020*/  FMUL.FTZ R53, R53, R5.reuse ;  /* 0x0000000535357220 */ /* 0x080fe20000410000 */
[----:B0-----:R-:W-:Y:S01]  /*c030*/  @P3 FMUL.FTZ R39, R88, 0.69314718246459960938 ;  /* 0x3f31721858273820 */ /* 0x001fe20000410000 */
        /* <DEDUP_REMOVED lines=106> */
[----:B------:R-:W-:-:S07]  /*c6e0*/  @P3 FFMA.FTZ R5, R20, R176, R39 ;  /* 0x000000b014053223 */ /* 0x000fce0000010027 */
.L_x_677:
[----:B------:R-:W-:Y:S05]  /*c6f0*/  WARPSYNC.ALL ;  /* 0x0000000000007948 */ /* 0x000fea0003800000 */
[----:B------:R-:W0:Y:S08]  /*c700*/  S2UR UR5, SR_CgaCtaId ;  /* 0x00000000000579c3 */ /* 0x000e300000008800 */
[----:B------:R-:W-:Y:S06]  /*c710*/  BAR.SYNC.DEFER_BLOCKING 0x5, 0x180 ;  /* 0x0146000000007b1d */ /* 0x000fec0000010000 */
[----:B------:R-:W-:Y:S01]  /*c720*/  UMOV UR4, 0x400 ;  /* 0x0000040000047882 */ /* 0x000fe20000000000 */
[----:B------:R-:W-:Y:S01]  /*c730*/  BSSY B0, `(.L_x_729) ;  /* 0x00002d9000007945 */ /* 0x000fe20003800000 */
[----:B0-----:R-:W-:-:S06]  /*c740*/  ULEA UR4, UR5, UR4, 0x18 ;  /* 0x0000000405047291 */ /* 0x001fcc000f8ec03f */
[----:B------:R-:W-:-:S05]  /*c750*/  IMAD.U32 R18, RZ, RZ, UR4 ;  /* 0x00000004ff127e24 */ /* 0x000fca000f8e00ff */
[----:B------:R0:W1:Y:S01]  /*c760*/  LDS.128 R88, [R18+0x228d0] ;  /* 0x0228d00012587984 */ /* 0x0000620000000c00 */
[----:B------:R-:W-:Y:S06]  /*c770*/  BAR.ARV 0x4, 0x180 ;  /* 0x0106000000007b1d */ /* 0x000fec0000002000 */
[----:B------:R-:W-:Y:S05]  /*c780*/  @P1 BRA `(.L_x_730) ;  /* 0x0000001c00b41947 */ /* 0x000fea0003800000 */
[----:B------:R-:W2:Y:S01]  /*c790*/  LDL R12, [R1+0x4] ;  /* 0x00000400010c7983 */ /* 0x000ea20000100800 */
[----:B------:R-:W-:Y:S05]  /*c7a0*/  WARPSYNC.ALL ;  /* 0x0000000000007948 */ /* 0x000fea0003800000 */
[----:B------:R-:W3:Y:S01]  /*c7b0*/  S2R R39, SR_SWINHI ;  /* 0x0000000000277919 */ /* 0x000ee20000002f00 */
[----:B------:R-:W-:Y:S01]  /*c7c0*/  F2FP.BF16.F32.PACK_AB R24, R25, R24 ;  /* 0x000000181918723e */ /* 0x000fe200000010ff */
[----:B------:R-:W-:Y:S01]  /*c7d0*/  ULDC.64 UR4, c[0x0][0xc00] ;  /* 0x0003000000047ab9 */ /* 0x000fe20000000a00 */
[----:B------:R-:W-:Y:S02]  /*c7e0*/  F2FP.BF16.F32.PACK_AB R25, R64, R26 ;  /* 0x0000001a4019723e */ /* 0x000fe400000010ff */
[----:B------:R-:W-:-:S02]  /*c7f0*/  F2FP.BF16.F32.PACK_AB R32, R33, R32 ;  /* 0x000000202120723e */ /* 0x000fc400000010ff */
[----:B------:R-:W-:Y:S02]  /*c800*/  F2FP.BF16.F32.PACK_AB R26, R29, R28 ;  /* 0x0000001c1d1a723e */ /* 0x000fe400000010ff */
[----:B------:R-:W-:Y:S02]  /*c810*/  F2FP.BF16.F32.PACK_AB R27, R60, R27 ;  /* 0x0000001b3c1b723e */ /* 0x000fe400000010ff */
[----:B------:R-:W-:Y:S02]  /*c820*/  F2FP.BF16.F32.PACK_AB R33, R56, R34 ;  /* 0x000000223821723e */ /* 0x000fe400000010ff */
[----:B------:R-:W-:Y:S02]  /*c830*/  F2FP.BF16.F32.PACK_AB R40, R41, R40 ;  /* 0x000000282928723e */ /* 0x000fe400000010ff */
        /* <DEDUP_REMOVED lines=9> */
[----:B------:R-:W-:Y:S02]  /*c8d0*/  MOV R20, R18 ;  /* 0x0000001200147202 */ /* 0x000fe40000000f00 */
[----:B---3--:R-:W-:Y:S02]  /*c8e0*/  MOV R21, R39 ;  /* 0x0000002700157202 */ /* 0x008fe40000000f00 */
        /* <DEDUP_REMOVED lines=21> */
[----:B------:R-:W3:Y:S08]  /*ca40*/  LDC R0, c[0x0][0xbe8] ;  /* 0x0002fa00ff007b82 */ /* 0x000ef00000000800 */
[----:B------:R-:W-:Y:S01]  /*ca50*/  BAR.SYNC.DEFER_BLOCKING 0x1, 0x100 ;  /* 0x0044000000007b1d */ /* 0x000fe20000010000 */
[----:B--2---:R-:W-:-:S03]  /*ca60*/  IMAD.WIDE R142, R12, 0x2, R20 ;  /* 0x000000020c8e7825 */ /* 0x004fc600078e0214 */
[C---:B------:R-:W-:Y:S02]  /*ca70*/  IADD3 R12, P1, R142.reuse, 0x20, RZ ;  /* 0x000000208e0c7810 */ /* 0x040fe40007f3e0ff */
[C---:B-----5:R-:W-:Y:S02]  /*ca80*/  IADD3 R38, P2, R142.reuse, 0x40, RZ ;  /* 0x000000408e267810 */ /* 0x060fe40007f5e0ff */
        /* <DEDUP_REMOVED lines=8> */
[----:B-1----:R-:W-:Y:S02]  /*cb10*/  IADD3 R88, P4, R142, 0x4000, RZ ;  /* 0x000040008e587810 */ /* 0x002fe40007f9e0ff */
[----:B------:R-:W-:Y:S02]  /*cb20*/  SHF.R.U64 R181, R54, 0x3, RZ ;  /* 0x0000000336b57819 */ /* 0x000fe400000012ff */
[----:B------:R-:W-:Y:S01]  /*cb30*/  IADD3 R106, P5, R142, 0x4020, RZ ;  /* 0x000040208e6a7810 */ /* 0x000fe20007fbe0ff */
[--C-:B------:R-:W-:Y:S01]  /*cb40*/  IMAD.X R103, RZ, RZ, R143.reuse, P4 ;  /* 0x000000ffff677224 */ /* 0x100fe200020e068f */
[----:B------:R-:W-:Y:S02]  /*cb50*/  SHF.R.U64 R183, R94, 0x3, RZ ;  /* 0x000000035eb77819 */ /* 0x000fe400000012ff */
[----:B------:R-:W-:Y:S01]  /*cb60*/  IADD3 R110, P0, R142, 0x4040, RZ ;  /* 0x000040408e6e7810 */ /* 0x000fe20007f1e0ff */
[----:B------:R-:W-:Y:S01]  /*cb70*/  IMAD.X R107, RZ, RZ, R143, P5 ;  /* 0x000000ffff6b7224 */ /* 0x000fe200028e068f */
[----:B------:R-:W-:-:S02]  /*cb80*/  LOP3.LUT R54, R173, R12, RZ, 0x3c, !PT ;  /* 0x0000000cad367212 */ /* 0x000fc400078e3cff */
[----:B------:R-:W-:Y:S01]  /*cb90*/  IADD3 R118, P2, R142, 0x8000, RZ ;  /* 0x000080008e767810 */ /* 0x000fe20007f5e0ff */
[--C-:B------:R-:W-:Y:S01]  /*cba0*/  IMAD.X R111, RZ, RZ, R143.reuse, P0 ;  /* 0x000000ffff6f7224 */ /* 0x100fe200000e068f */
[----:B------:R-:W-:Y:S02]  /*cbb0*/  LOP3.LUT R94, R181, R38, RZ, 0x3c, !PT ;  /* 0x00000026b55e7212 */ /* 0x000fe400078e3cff */
[----:B------:R-:W-:Y:S01]  /*cbc0*/  LOP3.LUT R173, R88, 0x380, RZ, 0xc0, !PT ;  /* 0x0000038058ad7812 */ /* 0x000fe200078ec0ff */
[----:B------:R-:W-:Y:S01]  /*cbd0*/  IMAD.X R119, RZ, RZ, R143, P2 ;  /* 0x000000ffff777224 */ /* 0x000fe200010e068f */
[----:B------:R-:W-:Y:S02]  /*cbe0*/  LOP3.LUT R181, R106, 0x380, RZ, 0xc0, !PT ;  /* 0x000003806ab57812 */ /* 0x000fe400078ec0ff */
[----:B------:R-:W-:Y:S02]  /*cbf0*/  LOP3.LUT R47, R142, 0x380, RZ, 0xc0, !PT ;  /* 0x000003808e2f7812 */ /* 0x000fe400078ec0ff */
[----:B------:R-:W-:-:S02]  /*cc00*/  LOP3.LUT R98, R183, R46, RZ, 0x3c, !PT ;  /* 0x0000002eb7627212 */ /* 0x000fc400078e3cff */
[C---:B------:R-:W-:Y:S02]  /*cc10*/  IADD3 R114, P1, R142.reuse, 0x4060, RZ ;  /* 0x000040608e727810 */ /* 0x040fe40007f3e0ff */
[----:B------:R-:W-:Y:S02]  /*cc20*/  IADD3 R122, P3, R142, 0x8020, RZ ;  /* 0x000080208e7a7810 */ /* 0x000fe40007f7e0ff */
[----:B------:R-:W-:Y:S01]  /*cc30*/  LOP3.LUT R183, R110, 0x380, RZ, 0xc0, !PT ;  /* 0x000003806eb77812 */ /* 0x000fe200078ec0ff */
[--C-:B------:R-:W-:Y:S01]  /*cc40*/  IMAD.X R115, RZ, RZ, R143.reuse, P1 ;  /* 0x000000ffff737224 */ /* 0x100fe200008e068f */
[----:B------:R-:W-:Y:S01]  /*cc50*/  SHF.R.U64 R173, R173, 0x3, RZ ;  /* 0x00000003adad7819 */ /* 0x000fe200000012ff */
[----:B------:R-:W-:Y:S01]  /*cc60*/  IMAD.X R123, RZ, RZ, R143, P3 ;  /* 0x000000ffff7b7224 */ /* 0x000fe200018e068f */
[----:B------:R-:W-:Y:S02]  /*cc70*/  SHF.R.U64 R181, R181, 0x3, RZ ;  /* 0x00000003b5b57819 */ /* 0x000fe400000012ff */
[----:B------:R-:W-:-:S02]  /*cc80*/  IADD3 R151, P2, R142, 0xc040, RZ ;  /* 0x0000c0408e977810 */ /* 0x000fc40007f5e0ff */
[----:B------:R-:W-:Y:S02]  /*cc90*/  SHF.R.U64 R47, R47, 0x3, RZ ;  /* 0x000000032f2f7819 */ /* 0x000fe400000012ff */
[----:B------:R-:W-:Y:S01]  /*cca0*/  SHF.R.U64 R183, R183, 0x3, RZ ;  /* 0x00000003b7b77819 */ /* 0x000fe200000012ff */
[--C-:B------:R-:W-:Y:S01]  /*ccb0*/  IMAD.X R39, RZ, RZ, R143.reuse, P2 ;  /* 0x000000ffff277224 */ /* 0x100fe200010e068f */
[----:B------:R-:W-:Y:S02]  /*ccc0*/  IADD3 R126, P4, R142, 0x8040, RZ ;  /* 0x000080408e7e7810 */ /* 0x000fe40007f9e0ff */
[----:B------:R-:W-:Y:S02]  /*ccd0*/  LOP3.LUT R185, R114, 0x380, RZ, 0xc0, !PT ;  /* 0x0000038072b97812 */ /* 0x000fe400078ec0ff */
[----:B------:R-:W-:Y:S01]  /*cce0*/  LOP3.LUT R102, R173, R88, RZ, 0x3c, !PT ;  /* 0x00000058ad667212 */ /* 0x000fe200078e3cff */
[----:B------:R-:W-:Y:S01]  /*ccf0*/  IMAD.X R127, RZ, RZ, R143, P4 ;  /* 0x000000ffff7f7224 */ /* 0x000fe200020e068f */
[----:B------:R-:W-:-:S02]  /*cd00*/  IADD3 R130, P5, R142, 0x8060, RZ ;  /* 0x000080608e827810 */ /* 0x000fc40007fbe0ff */
[C---:B------:R-:W-:Y:S02]  /*cd10*/  IADD3 R134, P0, R142.reuse, 0xc000, RZ ;  /* 0x0000c0008e867810 */ /* 0x040fe40007f1e0ff */
[C---:B------:R-:W-:Y:S01]  /*cd20*/  IADD3 R138, P1, R142.reuse, 0xc020, RZ ;  /* 0x0000c0208e8a7810 */ /* 0x040fe20007f3e0ff */
[--C-:B------:R-:W-:Y:S01]  /*cd30*/  IMAD.X R131, RZ, RZ, R143.reuse, P5 ;  /* 0x000000ffff837224 */ /* 0x100fe200028e068f */
[----:B------:R-:W-:Y:S01]  /*cd40*/  IADD3 R172, P3, R142, 0xc060, RZ ;  /* 0x0000c0608eac7810 */ /* 0x000fe20007f7e0ff */
[--C-:B------:R-:W-:Y:S01]  /*cd50*/  IMAD.X R135, RZ, RZ, R143.reuse, P0 ;  /* 0x000000ffff877224 */ /* 0x100fe200000e068f */
[----:B------:R-:W-:Y:S01]  /*cd60*/  LOP3.LUT R106, R181, R106, RZ, 0x3c, !PT ;  /* 0x0000006ab56a7212 */ /* 0x000fe200078e3cff */
[--C-:B------:R-:W-:Y:S01]  /*cd70*/  IMAD.X R139, RZ, RZ, R143.reuse, P1 ;  /* 0x000000ffff8b7224 */ /* 0x100fe200008e068f */
[----:B------:R-:W-:Y:S02]  /*cd80*/  LOP3.LUT R173, R118, 0x380, RZ, 0xc0, !PT ;  /* 0x0000038076ad7812 */ /* 0x000fe400078ec0ff */
[----:B------:R-:W-:Y:S01]  /*cd90*/  LOP3.LUT R142, R47, R142, RZ, 0x3c, !PT ;  /* 0x0000008e2f8e7212 */ /* 0x000fe200078e3cff */
[----:B------:R-:W-:Y:S01]  /*cda0*/  IMAD.X R47, RZ, RZ, R143, P3 ;  /* 0x000000ffff2f7224 */ /* 0x000fe200018e068f */
[----:B------:R-:W-:-:S02]  /*cdb0*/  LOP3.LUT R181, R122, 0x380, RZ, 0xc0, !PT ;  /* 0x000003807ab57812 */ /* 0x000fc400078ec0ff */
[----:B------:R-:W-:Y:S02]  /*cdc0*/  LOP3.LUT R12, R151, 0x380, RZ, 0xc0, !PT ;  /* 0x00000380970c7812 */ /* 0x000fe400078ec0ff */
[----:B------:R-:W-:Y:S02]  /*cdd0*/  LOP3.LUT R110, R183, R110, RZ, 0x3c, !PT ;  /* 0x0000006eb76e7212 */ /* 0x000fe400078e3cff */
[----:B------:R-:W-:Y:S02]  /*cde0*/  SHF.R.U64 R185, R185, 0x3, RZ ;  /* 0x00000003b9b97819 */ /* 0x000fe400000012ff */
[----:B------:R-:W-:Y:S02]  /*cdf0*/  LOP3.LUT R183, R126, 0x380, RZ, 0xc0, !PT ;  /* 0x000003807eb77812 */ /* 0x000fe400078ec0ff */
[----:B------:R-:W-:Y:S02]  /*ce00*/  SHF.R.U64 R173, R173, 0x3, RZ ;  /* 0x00000003adad7819 */ /* 0x000fe400000012ff */
[----:B------:R-:W-:-:S02]  /*ce10*/  SHF.R.U64 R181, R181, 0x3, RZ ;  /* 0x00000003b5b57819 */ /* 0x000fc400000012ff */
[----:B------:R-:W-:Y:S02]  /*ce20*/  SHF.R.U64 R12, R12, 0x3, RZ ;  /* 0x000000030c0c7819 */ /* 0x000fe400000012ff */
[----:B------:R-:W-:Y:S02]  /*ce30*/  MOV R142, R142 ;  /* 0x0000008e008e7202 */ /* 0x000fe40000000f00 */
[----:B------:R-:W-:Y:S02]  /*ce40*/  MOV R55, R54 ;  /* 0x0000003600377202 */ /* 0x000fe40000000f00 */
[----:B------:R-:W-:Y:S01]  /*ce50*/  LOP3.LUT R114, R185, R114, RZ, 0x3c, !PT ;  /* 0x00000072b9727212 */ /* 0x000fe200078e3cff */
[----:B------:R1:W-:Y:S01]  /*ce60*/  STSM.16.M88.4 [R142], R24 ;  /* 0x000000188e007844 */ /* 0x0003e20000000200 */
[----:B------:R-:W-:Y:S02]  /*ce70*/  SHF.R.U64 R183, R183, 0x3, RZ ;  /* 0x00000003b7b77819 */ /* 0x000fe400000012ff */
[----:B------:R-:W-:Y:S01]  /*ce80*/  MOV R94, R94 ;  /* 0x0000005e005e7202 */ /* 0x000fe20000000f00 */
[----:B------:R2:W-:Y:S01]  /*ce90*/  STSM.16.M88.4 [R55], R32 ;  /* 0x0000002037007844 */ /* 0x0005e20000000200 */
[----:B------:R-:W-:-:S02]  /*cea0*/  LOP3.LUT R185, R130, 0x380, RZ, 0xc0, !PT ;  /* 0x0000038082b97812 */ /* 0x000fc400078ec0ff */
[----:B------:R-:W-:Y:S01]  /*ceb0*/  LOP3.LUT R118, R173, R118, RZ, 0x3c, !PT ;  /* 0x00000076ad767212 */ /* 0x000fe200078e3cff */
[----:B------:R-:W-:Y:S01]  /*cec0*/  STSM.16.M88.4 [R94], R40 ;  /* 0x000000285e007844 */ /* 0x000fe20000000200 */
[----:B------:R-:W-:Y:S02]  /*ced0*/  MOV R98, R98 ;  /* 0x0000006200627202 */ /* 0x000fe40000000f00 */
[----:B------:R-:W-:Y:S02]  /*cee0*/  LOP3.LUT R122, R181, R122, RZ, 0x3c, !PT ;  /* 0x0000007ab57a7212 */ /* 0x000fe400078e3cff */
[----:B------:R-:W-:Y:S01]  /*cef0*/  LOP3.LUT R173, R134, 0x380, RZ, 0xc0, !PT ;  /* 0x0000038086ad7812 */ /* 0x000fe200078ec0ff */
[----:B------:R-:W-:Y:S01]  /*cf00*/  STSM.16.M88.4 [R98], R48 ;  /* 0x0000003062007844 */ /* 0x000fe20000000200 */
[----:B------:R-:W-:Y:S02]  /*cf10*/  LOP3.LUT R38, R12, R151, RZ, 0x3c, !PT ;  /* 0x000000970c267212 */ /* 0x000fe400078e3cff */
[----:B------:R-:W-:-:S02]  /*cf20*/  MOV R102, R102 ;  /* 0x0000006600667202 */ /* 0x000fc40000000f00 */
[----:B------:R-:W-:Y:S02]  /*cf30*/  LOP3.LUT R181, R138, 0x380, RZ, 0xc0, !PT ;  /* 0x000003808ab57812 */ /* 0x000fe400078ec0ff */
[----:B------:R-:W-:Y:S01]  /*cf40*/  MOV R106, R106 ;  /* 0x0000006a006a7202 */ /* 0x000fe20000000f00 */
[----:B------:R4:W-:Y:S01]  /*cf50*/  STSM.16.M88.4 [R102], R8 ;  /* 0x0000000866007844 */ /* 0x0009e20000000200 */
[----:B------:R-:W-:Y:S02]  /*cf60*/  F2FP.BF16.F32.PACK_AB R12, R65, R161 ;  /* 0x000000a1410c723e */ /* 0x000fe400000010ff */
[----:B------:R-:W-:Y:S02]  /*cf70*/  LOP3.LUT R126, R183, R126, RZ, 0x3c, !PT ;  /* 0x0000007eb77e7212 */ /* 0x000fe400078e3cff */
[----:B------:R-:W-:Y:S01]  /*cf80*/  MOV R110, R110 ;  /* 0x0000006e006e7202 */ /* 0x000fe20000000f00 */
[----:B------:R0:W-:Y:S01]  /*cf90*/  STSM.16.M88.4 [R106], R12 ;  /* 0x0000000c6a007844 */ /* 0x0001e20000000200 */
[----:B-1----:R-:W-:-:S02]  /*cfa0*/  F2FP.BF16.F32.PACK_AB R24, R73, R163 ;  /* 0x000000a34918723e */ /* 0x002fc400000010ff */
[----:B------:R-:W-:Y:S02]  /*cfb0*/  F2FP.BF16.F32.PACK_AB R25, R75, R74 ;  /* 0x0000004a4b19723e */ /* 0x000fe400000010ff */
[----:B------:R-:W-:Y:S02]  /*cfc0*/  F2FP.BF16.F32.PACK_AB R26, R77, R164 ;  /* 0x000000a44d1a723e */ /* 0x000fe400000010ff */
[----:B------:R-:W-:Y:S02]  /*cfd0*/  F2FP.BF16.F32.PACK_AB R27, R79, R78 ;  /* 0x0000004e4f1b723e */ /* 0x000fe400000010ff */
[----:B------:R-:W-:Y:S02]  /*cfe0*/  SHF.R.U64 R185, R185, 0x3, RZ ;  /* 0x00000003b9b97819 */ /* 0x000fe400000012ff */
[----:B------:R-:W-:Y:S01]  /*cff0*/  LOP3.LUT R183, R172, 0x380, RZ, 0xc0, !PT ;  /* 0x00000380acb77812 */ /* 0x000fe200078ec0ff */
[----:B------:R1:W-:Y:S01]  /*d000*/  STSM.16.M88.4 [R110], R24 ;  /* 0x000000186e007844 */ /* 0x0003e20000000200 */
[----:B------:R-:W-:-:S02]  /*d010*/  MOV R114, R114 ;  /* 0x0000007200727202 */ /* 0x000fc40000000f00 */
[----:B------:R-:W-:Y:S02]  /*d020*/  SHF.R.U64 R173, R173, 0x3, RZ ;  /* 0x00000003adad7819 */ /* 0x000fe400000012ff */
[----:B------:R-:W-:Y:S01]  /*d030*/  MOV R118, R118 ;  /* 0x0000007600767202 */ /* 0x000fe20000000f00 */
[----:B------:R-:W-:Y:S01]  /*d040*/  STSM.16.M88.4 [R114], R28 ;  /* 0x0000001c72007844 */ /* 0x000fe20000000200 */
[----:B------:R-:W-:Y:S02]  /*d050*/  MOV R44, R38 ;  /* 0x00000026002c7202 */ /* 0x000fe40000000f00 */
[----:B--2---:R-:W-:Y:S02]  /*d060*/  F2FP.BF16.F32.PACK_AB R32, R4, R167 ;  /* 0x000000a70420723e */ /* 0x004fe400000010ff */
[----:B------:R-:W-:Y:S02]  /*d070*/  F2FP.BF16.F32.PACK_AB R33, R58, R3 ;  /* 0x000000033a21723e */ /* 0x000fe400000010ff */
[----:B------:R-:W-:-:S02]  /*d080*/  F2FP.BF16.F32.PACK_AB R34, R93, R168 ;  /* 0x000000a85d22723e */ /* 0x000fc400000010ff */
[----:B------:R-:W-:Y:S02]  /*d090*/  F2FP.BF16.F32.PACK_AB R35, R66, R62 ;  /* 0x0000003e4223723e */ /* 0x000fe400000010ff */
[----:B------:R-:W-:Y:S02]  /*d0a0*/  SHF.R.U64 R181, R181, 0x3, RZ ;  /* 0x00000003b5b57819 */ /* 0x000fe400000012ff */
[----:B------:R-:W-:Y:S01]  /*d0b0*/  MOV R122, R122 ;  /* 0x0000007a007a7202 */ /* 0x000fe20000000f00 */
[----:B------:R-:W-:Y:S01]  /*d0c0*/  STSM.16.M88.4 [R118], R32 ;  /* 0x0000002076007844 */ /* 0x000fe20000000200 */
[----:B------:R-:W-:Y:S02]  /*d0d0*/  F2FP.BF16.F32.PACK_AB R38, R101, R170 ;  /* 0x000000aa6526723e */ /* 0x000fe400000010ff */
[----:B------:R-:W-:Y:S01]  /*d0e0*/  F2FP.BF16.F32.PACK_AB R39, R76, R72 ;  /* 0x000000484c27723e */ /* 0x000fe200000010ff */
[----:B------:R-:W-:Y:S01]  /*d0f0*/  IMAD.MOV.U32 R76, RZ, RZ, RZ ;  /* 0x000000ffff4c7224 */ /* 0x000fe200078e00ff */
[----:B------:R-:W-:-:S02]  /*d100*/  MOV R126, R126 ;  /* 0x0000007e007e7202 */ /* 0x000fc40000000f00 */
[----:B----4-:R-:W-:Y:S01]  /*d110*/  F2FP.BF16.F32.PACK_AB R8, R105, R171 ;  /* 0x000000ab6908723e */ /* 0x010fe200000010ff */
[----:B------:R-:W-:Y:S01]  /*d120*/  STSM.16.M88.4 [R122], R36 ;  /* 0x000000247a007844 */ /* 0x000fe20000000200 */
[----:B------:R-:W-:Y:S02]  /*d130*/  F2FP.BF16.F32.PACK_AB R9, R84, R80 ;  /* 0x000000505409723e */ /* 0x000fe400000010ff */
[----:B------:R-:W-:Y:S02]  /*d140*/  F2FP.BF16.F32.PACK_AB R10, R109, R174 ;  /* 0x000000ae6d0a723e */ /* 0x000fe400000010ff */
[----:B------:R-:W-:Y:S02]  /*d150*/  F2FP.BF16.F32.PACK_AB R11, R92, R87 ;  /* 0x000000575c0b723e */ /* 0x000fe400000010ff */
[----:B------:R-:W-:Y:S02]  /*d160*/  LOP3.LUT R130, R185, R130, RZ, 0x3c, !PT ;  /* 0x00000082b9827212 */ /* 0x000fe400078e3cff */
[----:B------:R-:W-:Y:S01]  /*d170*/  SHF.R.U64 R183, R183, 0x3, RZ ;  /* 0x00000003b7b77819 */ /* 0x000fe200000012ff */
[----:B------:R2:W-:Y:S01]  /*d180*/  STSM.16.M88.4 [R126], R8 ;  /* 0x000000087e007844 */ /* 0x0005e20000000200 */
[----:B------:R-:W-:-:S02]  /*d190*/  LOP3.LUT R134, R173, R134, RZ, 0x3c, !PT ;  /* 0x00000086ad867212 */ /* 0x000fc400078e3cff */
[----:B------:R-:W-:Y:S02]  /*d1a0*/  LOP3.LUT R138, R181, R138, RZ, 0x3c, !PT ;  /* 0x0000008ab58a7212 */ /* 0x000fe400078e3cff */
[----:B------:R-:W-:Y:S02]  /*d1b0*/  LOP3.LUT R46, R183, R172, RZ, 0x3c, !PT ;  /* 0x000000acb72e7212 */ /* 0x000fe400078e3cff */
[----:B------:R-:W-:Y:S02]  /*d1c0*/  MOV R130, R130 ;  /* 0x0000008200827202 */ /* 0x000fe40000000f00 */
[----:B0-----:R-:W-:Y:S02]  /*d1d0*/  F2FP.BF16.F32.PACK_AB R12, R113, R175 ;  /* 0x000000af710c723e */ /* 0x001fe400000010ff */
[----:B------:R-:W-:Y:S02]  /*d1e0*/  F2FP.BF16.F32.PACK_AB R13, R100, R96 ;  /* 0x00000060640d723e */ /* 0x000fe400000010ff */
[----:B------:R-:W-:-:S02]  /*d1f0*/  F2FP.BF16.F32.PACK_AB R14, R117, R177 ;  /* 0x000000b1750e723e */ /* 0x000fc400000010ff */
[----:B------:R-:W-:Y:S02]  /*d200*/  F2FP.BF16.F32.PACK_AB R15, R108, R104 ;  /* 0x000000686c0f723e */ /* 0x000fe400000010ff */
[----:B------:R-:W-:Y:S02]  /*d210*/  MOV R134, R134 ;  /* 0x0000008600867202 */ /* 0x000fe40000000f00 */
[----:B-1----:R-:W-:Y:S01]  /*d220*/  F2FP.BF16.F32.PACK_AB R24, R121, R178 ;  /* 0x000000b27918723e */ /* 0x002fe200000010ff */
[----:B------:R-:W-:Y:S01]  /*d230*/  STSM.16.M88.4 [R130], R12 ;  /* 0x0000000c82007844 */ /* 0x000fe20000000200 */
[----:B------:R-:W-:Y:S02]  /*d240*/  F2FP.BF16.F32.PACK_AB R25, R116, R112 ;  /* 0x000000707419723e */ /* 0x000fe400000010ff */
[----:B------:R-:W-:Y:S02]  /*d250*/  F2FP.BF16.F32.PACK_AB R26, R125, R179 ;  /* 0x000000b37d1a723e */ /* 0x000fe400000010ff */
[----:B------:R-:W-:-:S02]  /*d260*/  F2FP.BF16.F32.PACK_AB R27, R124, R120 ;  /* 0x000000787c1b723e */ /* 0x000fc400000010ff */
[----:B------:R-:W-:Y:S02]  /*d270*/  ISETP.NE.U32.AND P0, PT, RZ, UR4, PT ;  /* 0x00000004ff007c0c */ /* 0x000fe4000bf05070 */
[----:B--2---:R-:W-:Y:S01]  /*d280*/  IADD3 R10, P1, R219, UR4, RZ ;  /* 0x00000004db0a7c10 */ /* 0x004fe2000ff3e0ff */
[----:B------:R0:W-:Y:S01]  /*d290*/  STSM.16.M88.4 [R134], R24 ;  /* 0x0000001886007844 */ /* 0x0001e20000000200 */
[----:B------:R-:W-:Y:S02]  /*d2a0*/  MOV R54, R138 ;  /* 0x0000008a00367202 */ /* 0x000fe40000000f00 */
[----:B------:R-:W-:Y:S02]  /*d2b0*/  F2FP.BF16.F32.PACK_AB R181, R152, R128 ;  /* 0x0000008098b5723e */ /* 0x000fe400000010ff */
[----:B------:R-:W-:Y:S02]  /*d2c0*/  F2FP.BF16.F32.PACK_AB R183, R154, R153 ;  /* 0x000000999ab7723e */ /* 0x000fe400000010ff */
[----:B------:R-:W-:-:S02]  /*d2d0*/  F2FP.BF16.F32.PACK_AB R138, R141, R140 ;  /* 0x0000008c8d8a723e */ /* 0x000fc400000010ff */
[----:B------:R-:W-:Y:S01]  /*d2e0*/  F2FP.BF16.F32.PACK_AB R139, R158, R157 ;  /* 0x0000009d9e8b723e */ /* 0x000fe200000010ff */
[----:B------:R1:W-:Y:S01]  /*d2f0*/  STSM.16.M88.4 [R54], R180 ;  /* 0x000000b436007844 */ /* 0x0003e20000000200 */
[----:B------:R-:W-:Y:S02]  /*d300*/  MOV R46, R46 ;  /* 0x0000002e002e7202 */ /* 0x000fe40000000f00 */
[----:B------:R-:W-:Y:S01]  /*d310*/  ISETP.NE.AND.EX P0, PT, RZ, UR5, PT, P0 ;  /* 0x00000005ff007c0c */ /* 0x000fe2000bf05300 */
[----:B------:R1:W-:Y:S01]  /*d320*/  STSM.16.M88.4 [R44], R136 ;  /* 0x000000882c007844 */ /* 0x0003e20000000200 */
[----:B------:R-:W-:Y:S01]  /*d330*/  IADD3.X R11, R220, UR5, RZ, P1, !PT ;  /* 0x00000005dc0b7c10 */ /* 0x000fe20008ffe4ff */
[----:B------:R-:W-:Y:S02]  /*d340*/  ULDC.64 UR4, c[0x0][0xc08] ;  /* 0x0003020000047ab9 */ /* 0x000fe40000000a00 */
[----:B------:R-:W-:Y:S01]  /*d350*/  ISETP.NE.U32.AND P2, PT, RZ, UR4, PT ;  /* 0x00000004ff007c0c */ /* 0x000fe2000bf45070 */
[----:B------:R1:W-:Y:S01]  /*d360*/  STSM.16.M88.4 [R46], R144 ;  /* 0x000000902e007844 */ /* 0x0003e20000000200 */
[----:B------:R-:W-:Y:S02]  /*d370*/  BAR.SYNC.DEFER_BLOCKING 0x1, 0x100 ;  /* 0x0044000000007b1d */ /* 0x000fe40000010000 */
[----:B------:R-:W-:-:S13]  /*d380*/  ISETP.NE.AND.EX P2, PT, RZ, UR5, PT, P2 ;  /* 0x00000005ff007c0c */ /* 0x000fda000bf45320 */
[----:B------:R-:W-:Y:S01]  /*d390*/  @P2 IADD3 R8, P3, R219, UR4, RZ ;  /* 0x00000004db082c10 */ /* 0x000fe2000ff7e0ff */
[----:B------:R-:W-:Y:S02]  /*d3a0*/  ULDC UR4, c[0x0][0xa88] ;  /* 0x0002a20000047ab9 */ /* 0x000fe40000000800 */
[----:B------:R-:W-:Y:S01]  /*d3b0*/  IMAD.U32 R7, RZ, RZ, UR4 ;  /* 0x00000004ff077e24 */ /* 0x000fe2000f8e00ff */
[----:B------:R-:W-:Y:S01]  /*d3c0*/  @P2 IADD3.X R9, R220, UR5, RZ, P3, !PT ;  /* 0x00000005dc092c10 */ /* 0x000fe20009ffe4ff */
[----:B------:R1:W5:Y:S01]  /*d3d0*/  @P0 LDG.E R76, desc[UR40][R10.64] ;  /* 0x000000280a4c0981 */ /* 0x000362000c1e1900 */
[----:B---3--:R-:W-:Y:S01]  /*d3e0*/  ISETP.NE.AND P1, PT, R0, 0x1, PT ;  /* 0x000000010000780c */ /* 0x008fe20003f25270 */
[----:B0-----:R-:W-:Y:S02]  /*d3f0*/  IMAD R27, R224, 0x80, R237 ;  /* 0x00000080e01b7824 */ /* 0x001fe400078e02ed */
[----:B------:R1:W5:Y:S10]  /*d400*/  @P2 LDG.E R7, desc[UR40][R8.64] ;  /* 0x0000002808072981 */ /* 0x000374000c1e1900 */
[----:B------:R-:W0:Y:S08]  /*d410*/  @P1 LDC R4, c[0x0][0xbec] ;  /* 0x0002fb00ff041b82 */ /* 0x000e300000000800 */
[----:B------:R-:W2:Y:S01]  /*d420*/  @P1 LDC R15, c[0x0][0xbf0] ;  /* 0x0002fc00ff0f1b82 */ /* 0x000ea20000000800 */
[----:B-1----:R-:W-:Y:S05]  /*d430*/  @P2 BRA `(.L_x_731) ;  /* 0x0000000000102947 */ /* 0x002fea0003800000 */
[----:B------:R-:W-:Y:S05]  /*d440*/  @!P0 BRA `(.L_x_731) ;  /* 0x00000000000c8947 */ /* 0x000fea0003800000 */
[----:B------:R-:W3:Y:S04]  /*d450*/  LDG.E R8, desc[UR40][R10.64] ;  /* 0x000000280a087981 */ /* 0x000ee8000c1e1900 */
[----:B-----5:R-:W3:Y:S02]  /*d460*/  LDG.E R7, desc[UR40][R10.64+0x4] ;  /* 0x000004280a077981 */ /* 0x020ee4000c1e1900 */
[----:B---3--:R-:W-:-:S07]  /*d470*/  IMAD.IADD R7, R7, 0x1, -R8 ;  /* 0x0000000107077824 */ /* 0x008fce00078e0a08 */
.L_x_731:
[----:B------:R-:W-:Y:S01]  /*d480*/  SHF.R.S32.HI R3, RZ, 0x1f, R218 ;  /* 0x0000001fff037819 */ /* 0x000fe200000114da */
[----:B0-----:R-:W-:Y:S01]  /*d490*/  @P1 IMAD.HI.U32 R4, R27, R4, RZ ;  /* 0x000000041b041227 */ /* 0x001fe200078e00ff */
[----:B------:R-:W-:Y:S01]  /*d4a0*/  ULDC.64 UR4, c[0x0][0xb90] ;  /* 0x0002e40000047ab9 */ /* 0x000fe20000000a00 */
[----:B-----5:R-:W-:Y:S01]  /*d4b0*/  SHF.R.S32.HI R77, RZ, 0x1f, R76 ;  /* 0x0000001fff4d7819 */ /* 0x020fe2000001144c */
[----:B------:R-:W0:Y:S01]  /*d4c0*/  @P1 LDC R80, c[0x0][0xbec] ;  /* 0x0002fb00ff501b82 */ /* 0x000e220000000800 */
[----:B------:R-:W-:Y:S01]  /*d4d0*/  IMAD R13, R3, UR4, RZ ;  /* 0x00000004030d7c24 */ /* 0x000fe2000f8e02ff */
[----:B------:R-:W-:Y:S01]  /*d4e0*/  SEL R229, R229, RZ, !P0 ;  /* 0x000000ffe5e57207 */ /* 0x000fe20004000000 */
[----:B------:R-:W-:Y:S01]  /*d4f0*/  IMAD.MOV.U32 R11, RZ, RZ, R27 ;  /* 0x000000ffff0b7224 */ /* 0x000fe200078e001b */
[----:B--2---:R-:W-:Y:S01]  /*d500*/  @P1 SHF.R.U32.HI R11, RZ, R15, R4 ;  /* 0x0000000fff0b1219 */ /* 0x004fe20000011604 */
[----:B------:R-:W-:Y:S01]  /*d510*/  IMAD.WIDE.U32 R8, R218, UR4, R76 ;  /* 0x00000004da087c25 */ /* 0x000fe2000f8e004c */
[----:B------:R-:W-:-:S02]  /*d520*/  SEL R221, R221, RZ, !P0 ;  /* 0x000000ffdddd7207 */ /* 0x000fc40004000000 */
[----:B------:R-:W1:Y:S01]  /*d530*/  @P1 LDC R79, c[0x0][0xbf0] ;  /* 0x0002fc00ff4f1b82 */ /* 0x000e620000000800 */
[----:B------:R-:W-:Y:S01]  /*d540*/  IMAD R13, R218, UR5, R13 ;  /* 0x00000005da0d7c24 */ /* 0x000fe2000f8e020d */
[----:B------:R-:W-:Y:S01]  /*d550*/  ULDC.64 UR4, c[0x0][0xb98] ;  /* 0x0002e60000047ab9 */ /* 0x000fe20000000a00 */
[----:B------:R-:W-:Y:S02]  /*d560*/  IMAD.MOV R25, RZ, RZ, -R11 ;  /* 0x000000ffff197224 */ /* 0x000fe400078e0a0b */
[----:B------:R-:W-:Y:S02]  /*d570*/  IMAD.IADD R9, R9, 0x1, R13 ;  /* 0x0000000109097824 */ /* 0x000fe400078e020d */
[----:B------:R-:W-:Y:S02]  /*d580*/  IMAD R15, R228, 0x40, R209 ;  /* 0x00000040e40f7824 */ /* 0x000fe400078e02d1 */
[----:B------:R-:W-:Y:S02]  /*d590*/  IMAD R13, R0, R25, R27 ;  /* 0x00000019000d7224 */ /* 0x000fe400078e021b */
[----:B------:R-:W-:-:S02]  /*d5a0*/  IMAD R4, R229, UR4, RZ ;  /* 0x00000004e5047c24 */ /* 0x000fc4000f8e02ff */
[----:B------:R-:W-:-:S04]  /*d5b0*/  IMAD.WIDE.U32 R8, R221, UR4, R8 ;  /* 0x00000004dd087c25 */ /* 0x000fc8000f8e0008 */
[----:B------:R-:W-:Y:S01]  /*d5c0*/  IMAD.WIDE R20, R15, 0x2, R20 ;  /* 0x000000020f147825 */ /* 0x000fe200078e0214 */
[----:B------:R-:W-:Y:S02]  /*d5d0*/  SHF.R.S32.HI R15, RZ, 0x1f, R11 ;  /* 0x0000001fff0f7819 */ /* 0x000fe4000001140b */
[----:B------:R-:W-:Y:S01]  /*d5e0*/  IADD3 R10, P0, R11, R8, RZ ;  /* 0x000000080b0a7210 */ /* 0x000fe20007f1e0ff */
[----:B------:R-:W-:Y:S01]  /*d5f0*/  IMAD R12, R221, UR5, R4 ;  /* 0x00000005dd0c7c24 */ /* 0x000fe2000f8e0204 */
[----:B------:R-:W-:Y:S01]  /*d600*/  SHF.R.S32.HI R4, RZ, 0x1f, R13 ;  /* 0x0000001fff047819 */ /* 0x000fe2000001140d */
[----:B------:R-:W-:Y:S01]  /*d610*/  ULDC.64 UR4, c[0x0][0xb88] ;  /* 0x0002e20000047ab9 */ /* 0x000fe20000000a00 */
[----:B------:R-:W-:Y:S01]  /*d620*/  IADD3 R25, P2, R20, 0x1000, RZ ;  /* 0x0000100014197810 */ /* 0x000fe20007f5e0ff */
[----:B------:R-:W-:Y:S01]  /*d630*/  IMAD R78, R7, R0, RZ ;  /* 0x00000000074e7224 */ /* 0x000fe200078e02ff */
[----:B------:R-:W-:Y:S01]  /*d640*/  IADD3.X R11, R15, R9, R12, P0, !PT ;  /* 0x000000090f0b7210 */ /* 0x000fe200007fe40c */
[----:B------:R-:W-:Y:S01]  /*d650*/  IMAD R4, R4, UR4, RZ ;  /* 0x0000000404047c24 */ /* 0x000fe2000f8e02ff */
[----:B------:R-:W-:-:S02]  /*d660*/  LOP3.LUT R8, R25, 0x380, RZ, 0xc0, !PT ;  /* 0x0000038019087812 */ /* 0x000fc400078ec0ff */
[----:B------:R-:W-:Y:S01]  /*d670*/  IADD3 R33, P4, R20, 0x5000, RZ ;  /* 0x0000500014217810 */ /* 0x000fe20007f9e0ff */
[C---:B------:R-:W-:Y:S01]  /*d680*/  IMAD R9, R13.reuse, UR5, R4 ;  /* 0x000000050d097c24 */ /* 0x040fe2000f8e0204 */
[----:B------:R-:W-:Y:S01]  /*d690*/  SHF.R.U64 R8, R8, 0x3, RZ ;  /* 0x0000000308087819 */ /* 0x000fe200000012ff */
[----:B------:R-:W-:Y:S01]  /*d6a0*/  IMAD.WIDE.U32 R10, R13, UR4, R10 ;  /* 0x000000040d0a7c25 */ /* 0x000fe2000f8e000a */
[----:B------:R-:W-:Y:S01]  /*d6b0*/  IADD3 R13, P3, R20, 0x2000, RZ ;  /* 0x00002000140d7810 */ /* 0x000fe20007f7e0ff */
[----:B------:R-:W-:Y:S01]  /*d6c0*/  ULDC.64 UR4, c[0x0][0xb50] ;  /* 0x0002d40000047ab9 */ /* 0x000fe20000000a00 */
[----:B------:R-:W-:Y:S01]  /*d6d0*/  LOP3.LUT R8, R8, R25, RZ, 0x3c, !PT ;  /* 0x0000001908087212 */ /* 0x000fe200078e3cff */
[----:B------:R-:W-:Y:S01]  /*d6e0*/  IMAD.IADD R9, R11, 0x1, R9 ;  /* 0x000000010b097824 */ /* 0x000fe200078e0209 */
[----:B------:R-:W-:Y:S01]  /*d6f0*/  LEA R4, P0, R10, UR4, 0x2 ;  /* 0x000000040a047c11 */ /* 0x000fe2000f8010ff */
[----:B------:R-:W-:Y:S01]  /*d700*/  IMAD R11, R224, 0x80, R235 ;  /* 0x00000080e00b7824 */ /* 0x000fe200078e02eb */
[----:B------:R-:W-:-:S02]  /*d710*/  LOP3.LUT R12, R13, 0x380, RZ, 0xc0, !PT ;  /* 0x000003800d0c7812 */ /* 0x000fc400078ec0ff */
[----:B------:R-:W-:Y:S01]  /*d720*/  LEA.HI.X R10, R10, UR5, R9, 0x2, P0 ;  /* 0x000000050a0a7c11 */ /* 0x000fe200080f1409 */
[--C-:B------:R-:W-:Y:S01]  /*d730*/  IMAD.X R9, RZ, RZ, R21.reuse, P2 ;  /* 0x000000ffff097224 */ /* 0x100fe200010e0615 */
[----:B------:R-:W-:Y:S01]  /*d740*/  SHF.R.U64 R12, R12, 0x3, RZ ;  /* 0x000000030c0c7819 */ /* 0x000fe200000012ff */
[----:B------:R-:W-:Y:S01]  /*d750*/  SHFL.IDX PT, R50, R4, RZ, 0x1c1f ;  /* 0x001c1fff04327589 */ /* 0x000fe200000e0000 */
[----:B------:R-:W-:Y:S01]  /*d760*/  IADD3 R29, P0, R20, 0x4000, RZ ;  /* 0x00004000141d7810 */ /* 0x000fe20007f1e0ff */
[----:B------:R-:W-:Y:S01]  /*d770*/  VIADD R7, R11, 0x8 ;  /* 0x000000080b077836 */ /* 0x000fe20000000000 */
[----:B------:R-:W-:Y:S01]  /*d780*/  LOP3.LUT R12, R12, R13, RZ, 0x3c, !PT ;  /* 0x0000000d0c0c7212 */ /* 0x000fe200078e3cff */
[----:B------:R-:W-:Y:S01]  /*d790*/  IMAD.X R13, RZ, RZ, R21, P3 ;  /* 0x000000ffff0d7224 */ /* 0x000fe200018e0615 */
[----:B------:R-:W-:Y:S01]  /*d7a0*/  LOP3.LUT R28, R29, 0x380, RZ, 0xc0, !PT ;  /* 0x000003801d1c7812 */ /* 0x000fe200078ec0ff */
[----:B------:R-:W2:Y:S01]  /*d7b0*/  SHFL.IDX PT, R51, R10, RZ, 0x1c1f ;  /* 0x001c1fff0a337589 */ /* 0x000ea200000e0000 */
[C---:B------:R-:W-:Y:S01]  /*d7c0*/  IADD3 R37, P2, R20.reuse, 0x6000, RZ ;  /* 0x0000600014257810 */ /* 0x040fe20007f5e0ff */
[----:B------:R-:W-:Y:S01]  /*d7d0*/  ULDC.64 UR4, c[0x0][0xaa0] ;  /* 0x0002a80000047ab9 */ /* 0x000fe20000000a00 */
[C---:B------:R-:W-:Y:S01]  /*d7e0*/  IADD3 R41, P3, R20.reuse, 0x7000, RZ ;  /* 0x0000700014297810 */ /* 0x040fe20007f7e0ff */
[----:B------:R3:W-:Y:S01]  /*d7f0*/  SHFL.IDX PT, R54, R4, 0x1, 0x1c1f ;  /* 0x003c1f0004367f89 */ /* 0x0007e200000e0000 */
[----:B------:R-:W-:-:S02]  /*d800*/  IADD3 R25, P5, R20, 0x3000, RZ ;  /* 0x0000300014197810 */ /* 0x000fc40007fbe0ff */
[----:B------:R-:W-:Y:S01]  /*d810*/  SHF.R.U64 R28, R28, 0x3, RZ ;  /* 0x000000031c1c7819 */ /* 0x000fe200000012ff */
[----:B------:R-:W4:Y:S01]  /*d820*/  SHFL.IDX PT, R55, R10, 0x1, 0x1c1f ;  /* 0x003c1f000a377f89 */ /* 0x000f2200000e0000 */
        /* <DEDUP_REMOVED lines=10> */
[----:B------:R-:W-:Y:S02]  /*d8d0*/  IADD3 R49, P0, R20, 0x9000, RZ ;  /* 0x0000900014317810 */ /* 0x000fe40007f1e0ff */
        /* <DEDUP_REMOVED lines=8> */
[----:B------:R-:W-:-:S02]  /*d960*/  LOP3.LUT R48, R49, 0x380, RZ, 0xc0, !PT ;  /* 0x0000038031307812 */ /* 0x000fc400078ec0ff */
[C---:B------:R-:W-:Y:S02]  /*d970*/  IADD3 R57, P2, R20.reuse, 0xb000, RZ ;  /* 0x0000b00014397810 */ /* 0x040fe40007f5e0ff */
        /* <DEDUP_REMOVED lines=8> */
[----:B------:R-:W-:Y:S01]  /*da00*/  LOP3.LUT R48, R48, R49, RZ, 0x3c, !PT ;  /* 0x0000003130307212 */ /* 0x000fe200078e3cff */
[----:B------:R-:W-:Y:S01]  /*da10*/  IMAD.X R49, RZ, RZ, R21, P0 ;  /* 0x000000ffff317224 */ /* 0x000fe200000e0615 */
[----:B------:R-:W-:Y:S02]  /*da20*/  SHF.R.U64 R56, R56, 0x3, RZ ;  /* 0x0000000338387819 */ /* 0x000fe400000012ff */
[----:B------:R-:W-:-:S02]  /*da30*/  SHF.R.U64 R60, R60, 0x3, RZ ;  /* 0x000000033c3c7819 */ /* 0x000fc400000012ff */
        /* <DEDUP_REMOVED lines=12> */
[C---:B------:R-:W-:Y:S02]  /*db00*/  IADD3 R11, P3, R20.reuse, 0xf000, RZ ;  /* 0x0000f000140b7810 */ /* 0x040fe40007f7e0ff */
[----:B------:R-:W-:Y:S02]  /*db10*/  ISETP.GE.OR P0, PT, R7, R78, P0 ;  /* 0x0000004e0700720c */ /* 0x000fe40000706670 */
[C---:B------:R-:W-:Y:S01]  /*db20*/  IADD3 R65, P5, R20.reuse, 0xd000, RZ ;  /* 0x0000d00014417810 */ /* 0x040fe20007fbe0ff */
[----:B------:R-:W-:Y:S01]  /*db30*/  IMAD.X R73, RZ, RZ, R21, P3 ;  /* 0x000000ffff497224 */ /* 0x000fe200018e0615 */
[C---:B------:R-:W-:Y:S02]  /*db40*/  IADD3 R69, P4, R20.reuse, 0xe000, RZ ;  /* 0x0000e00014457810 */ /* 0x040fe40007f9e0ff */
[----:B------:R-:W-:Y:S02]  /*db50*/  LOP3.LUT R15, R20, 0x380, RZ, 0xc0, !PT ;  /* 0x00000380140f7812 */ /* 0x000fe400078ec0ff */
[----:B---3--:R-:W-:Y:S01]  /*db60*/  LOP3.LUT R4, R11, 0x380, RZ, 0xc0, !PT ;  /* 0x000003800b047812 */ /* 0x008fe200078ec0ff */
[----:B--2---:R-:W-:Y:S01]  /*db70*/  @!P2 ST.E desc[UR40][R50.64], R6 ;  /* 0x000000063200a985 */ /* 0x004fe2000c101928 */
[----:B------:R-:W-:-:S02]  /*db80*/  LOP3.LUT R64, R65, 0x380, RZ, 0xc0, !PT ;  /* 0x0000038041407812 */ /* 0x000fc400078ec0ff */
[----:B------:R-:W-:Y:S01]  /*db90*/  LOP3.LUT R68, R69, 0x380, RZ, 0xc0, !PT ;  /* 0x0000038045447812 */ /* 0x000fe200078ec0ff */
[----:B----4-:R2:W-:Y:S01]  /*dba0*/  @!P0 ST.E desc[UR40][R54.64], R5 ;  /* 0x0000000536008985 */ /* 0x0105e2000c101928 */
[----:B------:R-:W-:Y:S02]  /*dbb0*/  SHF.R.U64 R15, R15, 0x3, RZ ;  /* 0x000000030f0f7819 */ /* 0x000fe400000012ff */
[----:B------:R-:W-:Y:S01]  /*dbc0*/  SHF.R.U64 R4, R4, 0x3, RZ ;  /* 0x0000000304047819 */ /* 0x000fe200000012ff */
[----:B------:R-:W5:Y:S01]  /*dbd0*/  LD.E.128 R24, desc[UR40][R24.64] ;  /* 0x0000002818187980 */ /* 0x000f62000c101d00 */
[----:B------:R-:W-:Y:S02]  /*dbe0*/  SHF.R.U64 R64, R64, 0x3, RZ ;  /* 0x0000000340407819 */ /* 0x000fe400000012ff */
[----:B------:R-:W-:Y:S01]  /*dbf0*/  SHF.R.U64 R68, R68, 0x3, RZ ;  /* 0x0000000344447819 */ /* 0x000fe200000012ff */
[----:B------:R-:W5:Y:S01]  /*dc00*/  LD.E.128 R28, desc[UR40][R28.64] ;  /* 0x000000281c1c7980 */ /* 0x000f62000c101d00 */
[----:B------:R-:W-:-:S02]  /*dc10*/  LOP3.LUT R20, R15, R20, RZ, 0x3c, !PT ;  /* 0x000000140f147212 */ /* 0x000fc400078e3cff */
[----:B------:R-:W-:Y:S01]  /*dc20*/  LOP3.LUT R64, R64, R65, RZ, 0x3c, !PT ;  /* 0x0000004140407212 */ /* 0x000fe200078e3cff */
[--C-:B------:R-:W-:Y:S01]  /*dc30*/  IMAD.X R65, RZ, RZ, R21.reuse, P5 ;  /* 0x000000ffff417224 */ /* 0x100fe200028e0615 */
[----:B------:R-:W-:Y:S01]  /*dc40*/  LOP3.LUT R68, R68, R69, RZ, 0x3c, !PT ;  /* 0x0000004544447212 */ /* 0x000fe200078e3cff */
[----:B------:R-:W-:Y:S01]  /*dc50*/  IMAD.X R69, RZ, RZ, R21, P4 ;  /* 0x000000ffff457224 */ /* 0x000fe200020e0615 */
[----:B------:R-:W-:Y:S01]  /*dc60*/  LOP3.LUT R72, R4, R11, RZ, 0x3c, !PT ;  /* 0x0000000b04487212 */ /* 0x000fe200078e3cff */
[----:B------:R-:W5:Y:S04]  /*dc70*/  LD.E.128 R12, desc[UR40][R12.64] ;  /* 0x000000280c0c7980 */ /* 0x000f68000c101d00 */
[----:B--2---:R2:W5:Y:S04]  /*dc80*/  LD.E.128 R4, desc[UR40][R20.64] ;  /* 0x0000002814047980 */ /* 0x004568000c101d00 */
[----:B------:R-:W5:Y:S04]  /*dc90*/  LD.E.128 R8, desc[UR40][R8.64] ;  /* 0x0000002808087980 */ /* 0x000f68000c101d00 */
[----:B------:R-:W5:Y:S01]  /*dca0*/  LD.E.128 R32, desc[UR40][R32.64] ;  /* 0x0000002820207980 */ /* 0x000f62000c101d00 */
[----:B--2---:R-:W-:-:S03]  /*dcb0*/  IMAD R21, R77, UR4, RZ ;  /* 0x000000044d157c24 */ /* 0x004fc6000f8e02ff */
[----:B------:R-:W5:Y:S01]  /*dcc0*/  LD.E.128 R36, desc[UR40][R36.64] ;  /* 0x0000002824247980 */ /* 0x000f62000c101d00 */
[C---:B------:R-:W-:Y:S02]  /*dcd0*/  IMAD R77, R76.reuse, UR5, R21 ;  /* 0x000000054c4d7c24 */ /* 0x040fe4000f8e0215 */
[----:B------:R-:W-:Y:S01]  /*dce0*/  IMAD.WIDE.U32 R20, R76, UR4, RZ ;  /* 0x000000044c147c25 */ /* 0x000fe2000f8e00ff */
[----:B------:R-:W-:Y:S01]  /*dcf0*/  ULDC.64 UR4, c[0x0][0xae8] ;  /* 0x0002ba0000047ab9 */ /* 0x000fe20000000a00 */
[----:B------:R-:W5:Y:S02]  /*dd00*/  LD.E.128 R40, desc[UR40][R40.64] ;  /* 0x0000002828287980 */ /* 0x000f64000c101d00 */
[----:B------:R-:W-:Y:S02]  /*dd10*/  IMAD.IADD R21, R21, 0x1, R77 ;  /* 0x0000000115157824 */ /* 0x000fe400078e024d */
[----:B------:R-:W-:Y:S01]  /*dd20*/  IMAD R77, R216, 0x20, R228 ;  /* 0x00000020d84d7824 */ /* 0x000fe200078e02e4 */
[----:B------:R-:W5:Y:S01]  /*dd30*/  LD.E.128 R44, desc[UR40][R44.64] ;  /* 0x000000282c2c7980 */ /* 0x000f62000c101d00 */
[----:B------:R-:W-:-:S02]  /*dd40*/  IMAD R3, R3, UR4, RZ ;  /* 0x0000000403037c24 */ /* 0x000fc4000f8e02ff */
[----:B------:R-:W-:Y:S01]  /*dd50*/  IMAD R81, R224, 0x80, R77 ;  /* 0x00000080e0517824 */ /* 0x000fe200078e024d */
[----:B------:R-:W5:Y:S01]  /*dd60*/  LD.E.128 R48, desc[UR40][R48.64] ;  /* 0x0000002830307980 */ /* 0x000f62000c101d00 */
[C---:B------:R-:W-:Y:S02]  /*dd70*/  IMAD R3, R218.reuse, UR5, R3 ;  /* 0x00000005da037c24 */ /* 0x040fe4000f8e0203 */
[----:B------:R-:W-:Y:S01]  /*dd80*/  IMAD.WIDE.U32 R20, R218, UR4, R20 ;  /* 0x00000004da147c25 */ /* 0x000fe2000f8e0014 */
[----:B------:R-:W-:Y:S01]  /*dd90*/  ULDC.64 UR4, c[0x0][0xaf0] ;  /* 0x0002bc0000047ab9 */ /* 0x000fe20000000a00 */
[----:B------:R-:W5:Y:S02]  /*dda0*/  LD.E.128 R52, desc[UR40][R52.64] ;  /* 0x0000002834347980 */ /* 0x000f64000c101d00 */
[----:B0-----:R-:W-:Y:S02]  /*ddb0*/  @P1 IMAD.HI.U32 R76, R81, R80, RZ ;  /* 0x00000050514c1227 */ /* 0x001fe400078e00ff */
[----:B------:R-:W5:Y:S02]  /*ddc0*/  LD.E.128 R56, desc[UR40][R56.64] ;  /* 0x0000002838387980 */ /* 0x000f64000c101d00 */
[----:B------:R-:W-:-:S02]  /*ddd0*/  IMAD.IADD R21, R21, 0x1, R3 ;  /* 0x0000000115157824 */ /* 0x000fc400078e0203 */
[----:B------:R-:W-:Y:S01]  /*dde0*/  IMAD.MOV.U32 R3, RZ, RZ, R81 ;  /* 0x000000ffff037224 */ /* 0x000fe200078e0051 */
[----:B-1----:R-:W-:Y:S01]  /*ddf0*/  @P1 SHF.R.U32.HI R3, RZ, R79, R76 ;  /* 0x0000004fff031219 */ /* 0x002fe2000001164c */
[----:B------:R-:W-:Y:S01]  /*de00*/  IMAD R80, R229, UR4, RZ ;  /* 0x00000004e5507c24 */ /* 0x000fe2000f8e02ff */
[----:B------:R-:W5:Y:S01]  /*de10*/  LD.E.128 R60, desc[UR40][R60.64] ;  /* 0x000000283c3c7980 */ /* 0x000f62000c101d00 */
[C---:B------:R-:W-:Y:S01]  /*de20*/  IMAD.WIDE.U32 R20, R221.reuse, UR4, R20 ;  /* 0x00000004dd147c25 */ /* 0x040fe2000f8e0014 */
[--C-:B------:R-:W-:Y:S02]  /*de30*/  SHF.R.S32.HI R76, RZ, 0x1f, R3.reuse ;  /* 0x0000001fff4c7819 */ /* 0x100fe40000011403 */
[----:B------:R-:W5:Y:S01]  /*de40*/  LD.E.128 R64, desc[UR40][R64.64] ;  /* 0x0000002840407980 */ /* 0x000f62000c101d00 */
[----:B------:R-:W-:Y:S01]  /*de50*/  IMAD R77, R221, UR5, R80 ;  /* 0x00000005dd4d7c24 */ /* 0x000fe2000f8e0250 */
[----:B------:R-:W-:Y:S01]  /*de60*/  ULDC.64 UR4, c[0x0][0xae0] ;  /* 0x0002b80000047ab9 */ /* 0x000fe20000000a00 */
[----:B------:R-:W-:Y:S01]  /*de70*/  IMAD.MOV R79, RZ, RZ, -R3 ;  /* 0x000000ffff4f7224 */ /* 0x000fe200078e0a03 */
[----:B------:R-:W5:Y:S01]  /*de80*/  LD.E.128 R68, desc[UR40][R68.64] ;  /* 0x0000002844447980 */ /* 0x000f62000c101d00 */
[----:B------:R-:W-:-:S02]  /*de90*/  IMAD.IADD R21, R21, 0x1, R77 ;  /* 0x0000000115157824 */ /* 0x000fc400078e024d */
[----:B------:R-:W-:Y:S01]  /*dea0*/  IMAD R77, R0, R79, R81 ;  /* 0x0000004f004d7224 */ /* 0x000fe200078e0251 */
[----:B------:R-:W5:Y:S01]  /*deb0*/  LD.E.128 R72, desc[UR40][R72.64] ;  /* 0x0000002848487980 */ /* 0x000f62000c101d00 */
[----:B------:R-:W-:Y:S01]  /*dec0*/  IMAD R76, R76, UR4, RZ ;  /* 0x000000044c4c7c24 */ /* 0x000fe2000f8e02ff */
[----:B------:R-:W-:Y:S01]  /*ded0*/  @!PT LDS RZ, [RZ] ;  /* 0x00000000fffff984 */ /* 0x000fe20000000800 */
[----:B------:R-:W-:Y:S01]  /*dee0*/  @!PT LDS RZ, [RZ] ;  /* 0x00000000fffff984 */ /* 0x000fe20000000800 */
[----:B------:R-:W-:Y:S01]  /*def0*/  @!PT LDS RZ, [RZ] ;  /* 0x00000000fffff984 */ /* 0x000fe20000000800 */
[----:B------:R-:W-:Y:S01]  /*df00*/  @!PT LDS RZ, [RZ] ;  /* 0x00000000fffff984 */ /* 0x000fe20000000800 */
[----:B------:R0:W-:Y:S06]  /*df10*/  MEMBAR.ALL.CTA ;  /* 0x0000000000007992 */ /* 0x0001ec0000008000 */
[----:B0-----:R-:W0:Y:S01]  /*df20*/  FENCE.VIEW.ASYNC.S ;  /* 0x00000000000073c6 */ /* 0x001e220000000000 */
[----:B------:R-:W-:Y:S01]  /*df30*/  SHF.R.S32.HI R0, RZ, 0x1f, R77 ;  /* 0x0000001fff007819 */ /* 0x000fe2000001144d */
[----:B------:R-:W-:-:S02]  /*df40*/  IMAD R79, R3, UR5, R76 ;  /* 0x00000005034f7c24 */ /* 0x000fc4000f8e024c */
[----:B------:R-:W-:Y:S01]  /*df50*/  IMAD.WIDE.U32 R20, R3, UR4, R20 ;  /* 0x0000000403147c25 */ /* 0x000fe2000f8e0014 */
[----:B------:R-:W-:-:S03]  /*df60*/  ULDC.64 UR4, c[0x0][0xad8] ;  /* 0x0002b60000047ab9 */ /* 0x000fc60000000a00 */
[----:B------:R-:W-:Y:S02]  /*df70*/  IMAD.IADD R21, R21, 0x1, R79 ;  /* 0x0000000115157824 */ /* 0x000fe400078e024f */
[----:B------:R-:W-:Y:S02]  /*df80*/  IMAD R0, R0, UR4, RZ ;  /* 0x0000000400007c24 */ /* 0x000fe4000f8e02ff */
[----:B------:R-:W-:Y:S02]  /*df90*/  IMAD R85, R224, 0x80, R228 ;  /* 0x00000080e0557824 */ /* 0x000fe400078e02e4 */
[C---:B------:R-:W-:Y:S02]  /*dfa0*/  IMAD R79, R77.reuse, UR5, R0 ;  /* 0x000000054d4f7c24 */ /* 0x040fe4000f8e0200 */
[----:B------:R-:W-:Y:S01]  /*dfb0*/  IMAD.WIDE.U32 R20, R77, UR4, R20 ;  /* 0x000000044d147c25 */ /* 0x000fe2000f8e0014 */
[----:B------:R-:W-:Y:S01]  /*dfc0*/  ISETP.GE.AND P2, PT, R85, R78, PT ;  /* 0x0000004e5500720c */ /* 0x000fe20003f46270 */
[----:B------:R-:W-:-:S02]  /*dfd0*/  ULDC.64 UR4, c[0x0][0xa80] ;  /* 0x0002a00000047ab9 */ /* 0x000fc40000000a00 */
[----:B------:R-:W-:Y:S02]  /*dfe0*/  VIADD R0, R18, 0x22820 ;  /* 0x0002282012007836 */ /* 0x000fe40000000000 */
[----:B------:R-:W-:Y:S01]  /*dff0*/  IMAD.IADD R21, R21, 0x1, R79 ;  /* 0x0000000115157824 */ /* 0x000fe200078e024f */
[C---:B------:R-:W-:Y:S01]  /*e000*/  LEA R79, P3, R20.reuse, UR4, 0x1 ;  /* 0x00000004144f7c11 */ /* 0x040fe2000f8608ff */
[----:B------:R-:W-:Y:S01]  /*e010*/  VIADD R3, R85, 0x20 ;  /* 0x0000002055037836 */ /* 0x000fe20000000000 */
[----:B------:R-:W-:Y:S02]  /*e020*/  PRMT R0, RZ, 0x654, R0 ;  /* 0x00000654ff007816 */ /* 0x000fe40000000000 */
[----:B------:R-:W-:Y:S02]  /*e030*/  LEA.HI.X R84, R20, UR5, R21, 0x1, P3 ;  /* 0x0000000514547c11 */ /* 0x000fe400098f0c15 */
[----:B------:R-:W-:Y:S01]  /*e040*/  ISETP.GE.AND P1, PT, R3, R78, PT ;  /* 0x0000004e0300720c */ /* 0x000fe20003f26270 */
[----:B------:R-:W-:Y:S01]  /*e050*/  VIADD R3, R85, 0x40 ;  /* 0x0000004055037836 */ /* 0x000fe20000000000 */
[----:B0-----:R0:W-:Y:S01]  /*e060*/  SYNCS.ARRIVE.TRANS64.RED.A1T0 RZ, [R0+URZ], RZ ;  /* 0x000000ff00ff79a7 */ /* 0x0011e2000810043f */
[----:B------:R1:W2:Y:S01]  /*e070*/  SHFL.IDX PT, R82, R79, RZ, 0x181f ;  /* 0x00181fff4f527589 */ /* 0x0002a200000e0000 */
[----:B------:R-:W-:Y:S01]  /*e080*/  BSSY B1, `(.L_x_732) ;  /* 0x0000019000017945 */ /* 0x000fe20003800000 */
[----:B------:R-:W-:-:S02]  /*e090*/  SHF.R.S32.HI R86, RZ, 0x1f, R215 ;  /* 0x0000001fff567819 */ /* 0x000fc400000114d7 */
[----:B------:R-:W-:Y:S01]  /*e0a0*/  ISETP.GE.AND P0, PT, R3, R78, PT ;  /* 0x0000004e0300720c */ /* 0x000fe20003f06270 */
[----:B0-----:R1:W0:Y:S01]  /*e0b0*/  SHFL.IDX PT, R0, R84, RZ, 0x181f ;  /* 0x00181fff54007589 */ /* 0x00122200000e0000 */
[----:B------:R-:W-:Y:S02]  /*e0c0*/  SHF.R.S32.HI R87, RZ, 0x1f, R213 ;  /* 0x0000001fff577819 */ /* 0x000fe400000114d5 */
[----:B------:R-:W-:Y:S02]  /*e0d0*/  SHF.R.S32.HI R88, RZ, 0x1f, R214 ;  /* 0x0000001fff587819 */ /* 0x000fe400000114d6 */
[----:B------:R-:W-:Y:S01]  /*e0e0*/  SHF.R.S32.HI R92, RZ, 0x1f, R209 ;  /* 0x0000001fff5c7819 */ /* 0x000fe200000114d1 */
[----:B------:R-:W-:Y:S06]  /*e0f0*/  @P2 BRA `(.L_x_733) ;  /* 0x0000000000442947 */ /* 0x000fec0003800000 */
[----:B------:R-:W-:Y:S02]  /*e100*/  ULDC UR4, c[0x0][0xac8] ;  /* 0x0002b20000047ab9 */ /* 0x000fe40000000800 */
[----:B------:R-:W-:Y:S02]  /*e110*/  ISETP.GE.AND P2, PT, R209, UR4, PT ;  /* 0x00000004d1007c0c */ /* 0x000fe4000bf46270 */
[----:B------:R-:W-:Y:S02]  /*e120*/  ISETP.GE.AND P3, PT, R214, UR4, PT ;  /* 0x00000004d6007c0c */ /* 0x000fe4000bf66270 */
[----:B------:R-:W-:-:S09]  /*e130*/  ISETP.GE.AND P4, PT, R213, UR4, PT ;  /* 0x00000004d5007c0c */ /* 0x000fd2000bf86270 */
[----:B--2---:R-:W-:-:S04]  /*e140*/  @!P2 LEA R20, P5, R209, R82, 0x1 ;  /* 0x00000052d114a211 */ /* 0x004fc800078a08ff */
[----:B0-----:R-:W-:Y:S02]  /*e150*/  @!P2 LEA.HI.X R21, R209, R0, R92, 0x1, P5 ;  /* 0x00000000d115a211 */ /* 0x001fe400028f0c5c */
[----:B------:R-:W-:-:S03]  /*e160*/  ISETP.GE.AND P5, PT, R215, UR4, PT ;  /* 0x00000004d7007c0c */ /* 0x000fc6000bfa6270 */
[----:B-----5:R3:W-:Y:S01]  /*e170*/  @!P2 ST.E.128 desc[UR40][R20.64], R4 ;  /* 0x000000041400a985 */ /* 0x0207e2000c101d28 */
[----:B------:R-:W-:-:S04]  /*e180*/  @!P3 LEA R76, P2, R214, R82, 0x1 ;  /* 0x00000052d64cb211 */ /* 0x000fc800078408ff */
        /* <DEDUP_REMOVED lines=8> */
.L_x_733:
[----:B------:R-:W-:Y:S05]  /*e210*/  BSYNC B1 ;  /* 0x0000000000017941 */ /* 0x000fea0003800000 */
.L_x_732:
[----:B0-----:R0:W4:Y:S01]  /*e220*/  SHFL.IDX PT, R0, R84, 0x1, 0x181f ;  /* 0x00381f0054007f89 */ /* 0x00112200000e0000 */
[----:B------:R-:W-:Y:S03]  /*e230*/  BSSY B1, `(.L_x_734) ;  /* 0x0000014000017945 */ /* 0x000fe60003800000 */
[----:B---3-5:R0:W3:Y:S01]  /*e240*/  SHFL.IDX PT, R28, R79, 0x1, 0x181f ;  /* 0x00381f004f1c7f89 */ /* 0x0280e200000e0000 */
[----:B------:R-:W-:Y:S05]  /*e250*/  @P1 BRA `(.L_x_735) ;  /* 0x0000000000441947 */ /* 0x000fea0003800000 */
[----:B------:R-:W-:Y:S02]  /*e260*/  ULDC UR4, c[0x0][0xac8] ;  /* 0x0002b20000047ab9 */ /* 0x000fe40000000800 */
[----:B------:R-:W-:Y:S02]  /*e270*/  ISETP.GE.AND P4, PT, R209, UR4, PT ;  /* 0x00000004d1007c0c */ /* 0x000fe4000bf86270 */
[----:B------:R-:W-:Y:S02]  /*e280*/  ISETP.GE.AND P3, PT, R214, UR4, PT ;  /* 0x00000004d6007c0c */ /* 0x000fe4000bf66270 */
[----:B------:R-:W-:Y:S02]  /*e290*/  ISETP.GE.AND P2, PT, R213, UR4, PT ;  /* 0x00000004d5007c0c */ /* 0x000fe4000bf46270 */
[----:B------:R-:W-:-:S07]  /*e2a0*/  ISETP.GE.AND P1, PT, R215, UR4, PT ;  /* 0x00000004d7007c0c */ /* 0x000fce000bf26270 */
[----:B---3--:R-:W-:-:S04]  /*e2b0*/  @!P4 LEA R4, P5, R209, R28, 0x1 ;  /* 0x0000001cd104c211 */ /* 0x008fc800078a08ff */
[----:B----4-:R-:W-:Y:S02]  /*e2c0*/  @!P4 LEA.HI.X R5, R209, R0, R92, 0x1, P5 ;  /* 0x00000000d105c211 */ /* 0x010fe400028f0c5c */
[----:B------:R-:W-:-:S03]  /*e2d0*/  @!P3 LEA R6, P5, R214, R28, 0x1 ;  /* 0x0000001cd606b211 */ /* 0x000fc600078a08ff */
[----:B------:R3:W-:Y:S01]  /*e2e0*/  @!P4 ST.E.128 desc[UR40][R4.64], R8 ;  /* 0x000000080400c985 */ /* 0x0007e2000c101d28 */
        /* <DEDUP_REMOVED lines=8> */
.L_x_735:
[----:B------:R-:W-:Y:S05]  /*e370*/  BSYNC B1 ;  /* 0x0000000000017941 */ /* 0x000fea0003800000 */
.L_x_734:
[----:B----4-:R4:W0:Y:S01]  /*e380*/  SHFL.IDX PT, R0, R84, 0x2, 0x181f ;  /* 0x00581f0054007f89 */ /* 0x01082200000e0000 */
[----:B------:R-:W-:Y:S03]  /*e390*/  BSSY B1, `(.L_x_736) ;  /* 0x0000014000017945 */ /* 0x000fe60003800000 */
[----:B---3--:R4:W3:Y:S01]  /*e3a0*/  SHFL.IDX PT, R10, R79, 0x2, 0x181f ;  /* 0x00581f004f0a7f89 */ /* 0x0088e200000e0000 */
[----:B------:R-:W-:Y:S05]  /*e3b0*/  @P0 BRA `(.L_x_737) ;  /* 0x0000000000440947 */ /* 0x000fea0003800000 */
[----:B------:R-:W-:Y:S02]  /*e3c0*/  ULDC UR4, c[0x0][0xac8] ;  /* 0x0002b20000047ab9 */ /* 0x000fe40000000800 */
[----:B------:R-:W-:Y:S02]  /*e3d0*/  ISETP.GE.AND P3, PT, R209, UR4, PT ;  /* 0x00000004d1007c0c */ /* 0x000fe4000bf66270 */
[----:B------:R-:W-:Y:S02]  /*e3e0*/  ISETP.GE.AND P2, PT, R214, UR4, PT ;  /* 0x00000004d6007c0c */ /* 0x000fe4000bf46270 */
[----:B------:R-:W-:Y:S02]  /*e3f0*/  ISETP.GE.AND P1, PT, R213, UR4, PT ;  /* 0x00000004d5007c0c */ /* 0x000fe4000bf26270 */
[----:B------:R-:W-:-:S07]  /*e400*/  ISETP.GE.AND P0, PT, R215, UR4, PT ;  /* 0x00000004d7007c0c */ /* 0x000fce000bf06270 */
[CC--:B---3--:R-:W-:Y:S02]  /*e410*/  @!P3 LEA R4, P5, R209.reuse, R10.reuse, 0x1 ;  /* 0x0000000ad104b211 */ /* 0x0c8fe400078a08ff */
[C---:B------:R-:W-:Y:S02]  /*e420*/  @!P2 LEA R6, P4, R214.reuse, R10, 0x1 ;  /* 0x0000000ad606a211 */ /* 0x040fe400078808ff */
[----:B0-----:R-:W-:Y:S02]  /*e430*/  @!P3 LEA.HI.X R5, R209, R0, R92, 0x1, P5 ;  /* 0x00000000d105b211 */ /* 0x001fe400028f0c5c */
        /* <DEDUP_REMOVED lines=9> */
.L_x_737:
[----:B------:R-:W-:Y:S05]  /*e4d0*/  BSYNC B1 ;  /* 0x0000000000017941 */ /* 0x000fea0003800000 */
.L_x_736:
[----:B------:R-:W-:Y:S01]  /*e4e0*/  VIADD R3, R85, 0x60 ;  /* 0x0000006055037836 */ /* 0x000fe20000000000 */
[----:B01--4-:R-:W4:Y:S04]  /*e4f0*/  SHFL.IDX PT, R84, R84, 0x3, 0x181f ;  /* 0x00781f0054547f89 */ /* 0x013f2800000e0000 */
[----:B------:R-:W-:Y:S01]  /*e500*/  ISETP.GE.AND P0, PT, R3, R78, PT ;  /* 0x0000004e0300720c */ /* 0x000fe20003f06270 */
[----:B------:R0:W1:-:S12]  /*e510*/  SHFL.IDX PT, R0, R79, 0x3, 0x181f ;  /* 0x00781f004f007f89 */ /* 0x00005800000e0000 */
[----:B0-----:R-:W-:Y:S05]  /*e520*/  @P0 BRA `(.L_x_738) ;  /* 0x0000000c00e40947 */ /* 0x001fea0003800000 */
[----:B------:R-:W-:Y:S02]  /*e530*/  ULDC UR4, c[0x0][0xac8] ;  /* 0x0002b20000047ab9 */ /* 0x000fe40000000800 */
[----:B------:R-:W-:Y:S02]  /*e540*/  ISETP.GE.AND P3, PT, R209, UR4, PT ;  /* 0x00000004d1007c0c */ /* 0x000fe4000bf66270 */
[----:B------:R-:W-:Y:S02]  /*e550*/  ISETP.GE.AND P4, PT, R214, UR4, PT ;  /* 0x00000004d6007c0c */ /* 0x000fe4000bf86270 */
[----:B------:R-:W-:-:S09]  /*e560*/  ISETP.GE.AND P5, PT, R213, UR4, PT ;  /* 0x00000004d5007c0c */ /* 0x000fd2000bfa6270 */
[-C--:B-1----:R-:W-:Y:S02]  /*e570*/  @!P3 LEA R4, P0, R209, R0.reuse, 0x1 ;  /* 0x00000000d104b211 */ /* 0x082fe400078008ff */
[CC--:B------:R-:W-:Y:S02]  /*e580*/  @!P4 LEA R6, P1, R214.reuse, R0.reuse, 0x1 ;  /* 0x00000000d606c211 */ /* 0x0c0fe400078208ff */
[----:B------:R-:W-:Y:S02]  /*e590*/  @!P5 LEA R8, P2, R213, R0, 0x1 ;  /* 0x00000000d508d211 */ /* 0x000fe400078408ff */
[-C--:B----4-:R-:W-:Y:S02]  /*e5a0*/  @!P3 LEA.HI.X R5, R209, R84.reuse, R92, 0x1, P0 ;  /* 0x00000054d105b211 */ /* 0x090fe400000f0c5c */
[-C--:B------:R-:W-:Y:S02]  /*e5b0*/  @!P4 LEA.HI.X R7, R214, R84.reuse, R88, 0x1, P1 ;  /* 0x00000054d607c211 */ /* 0x080fe400008f0c58 */
[----:B------:R-:W-:Y:S01]  /*e5c0*/  @!P5 LEA.HI.X R9, R213, R84, R87, 0x1, P2 ;  /* 0x00000054d509d211 */ /* 0x000fe200010f0c57 */
[----:B------:R0:W-:Y:S01]  /*e5d0*/  @!P3 ST.E.128 desc[UR40][R4.64], R24 ;  /* 0x000000180400b985 */ /* 0x0001e2000c101d28 */
[----:B------:R-:W-:-:S03]  /*e5e0*/  ISETP.GE.AND P0, PT, R215, UR4, PT ;  /* 0x00000004d7007c0c */ /* 0x000fc6000bf06270 */
[----:B------:R0:W-:Y:S04]  /*e5f0*/  @!P4 ST.E.128 desc[UR40][R6.64], R40 ;  /* 0x000000280600c985 */ /* 0x0001e8000c101d28 */
[----:B------:R0:W-:Y:S06]  /*e600*/  @!P5 ST.E.128 desc[UR40][R8.64], R56 ;  /* 0x000000380800d985 */ /* 0x0001ec000c101d28 */
[----:B------:R-:W-:Y:S05]  /*e610*/  @P0 BRA `(.L_x_738) ;  /* 0x0000000c00a80947 */ /* 0x000fea0003800000 */
[----:B0-----:R-:W-:-:S04]  /*e620*/  LEA R4, P0, R215, R0, 0x1 ;  /* 0x00000000d7047211 */ /* 0x001fc800078008ff */
[----:B------:R-:W-:-:S05]  /*e630*/  LEA.HI.X R5, R215, R84, R86, 0x1, P0 ;  /* 0x00000054d7057211 */ /* 0x000fca00000f0c56 */
[----:B------:R0:W-:Y:S01]  /*e640*/  ST.E.128 desc[UR40][R4.64], R72 ;  /* 0x0000004804007985 */ /* 0x0001e2000c101d28 */
[----:B------:R-:W-:Y:S05]  /*e650*/  BRA `(.L_x_738) ;  /* 0x0000000c00987947 */ /* 0x000fea0003800000 */
.L_x_730:
[----:B------:R-:W-:Y:S01]  /*e660*/  ULDC.64 UR4, c[0x0][0xc00] ;  /* 0x0003000000047ab9 */ /* 0x000fe20000000a00 */
[----:B------:R-:W-:Y:S01]  /*e670*/  IMAD.MOV.U32 R0, RZ, RZ, RZ ;  /* 0x000000ffff007224 */ /* 0x000fe200078e00ff */
[----:B------:R-:W-:Y:S01]  /*e680*/  ISETP.NE.U32.AND P0, PT, RZ, UR4, PT ;  /* 0x00000004ff007c0c */ /* 0x000fe2000bf05070 */
[----:B------:R-:W2:Y:S01]  /*e690*/  LDC R21, c[0x0][0xbe8] ;  /* 0x0002fa00ff157b82 */ /* 0x000ea20000000800 */
[----:B------:R-:W-:Y:S02]  /*e6a0*/  IADD3 R4, P1, R219, UR4, RZ ;  /* 0x00000004db047c10 */ /* 0x000fe4000ff3e0ff */
[----:B------:R-:W-:Y:S02]  /*e6b0*/  ISETP.NE.AND.EX P0, PT, RZ, UR5, PT, P0 ;  /* 0x00000005ff007c0c */ /* 0x000fe4000bf05300 */
[----:B------:R-:W-:Y:S01]  /*e6c0*/  IADD3.X R5, R220, UR5, RZ, P1, !PT ;  /* 0x00000005dc057c10 */ /* 0x000fe20008ffe4ff */
[----:B------:R-:W-:Y:S02]  /*e6d0*/  ULDC.64 UR4, c[0x0][0xc08] ;  /* 0x0003020000047ab9 */ /* 0x000fe40000000a00 */
[----:B------:R-:W-:-:S04]  /*e6e0*/  ISETP.NE.U32.AND P1, PT, RZ, UR4, PT ;  /* 0x00000004ff007c0c */ /* 0x000fc8000bf25070 */
[----:B------:R-:W-:-:S04]  /*e6f0*/  ISETP.NE.AND.EX P1, PT, RZ, UR5, PT, P1 ;  /* 0x00000005ff007c0c */ /* 0x000fc8000bf25310 */
[----:B------:R3:W5:Y:S01]  /*e700*/  @P0 LDG.E R0, desc[UR40][R4.64] ;  /* 0x0000002804000981 */ /* 0x000762000c1e1900 */
[----:B------:R-:W4:Y:S08]  /*e710*/  S2R R3, SR_TID.X ;  /* 0x0000000000037919 */ /* 0x000f300000002100 */
[----:B------:R-:W-:Y:S01]  /*e720*/  @P1 IADD3 R6, P2, R219, UR4, RZ ;  /* 0x00000004db061c10 */ /* 0x000fe2000ff5e0ff */
[----:B------:R-:W-:-:S02]  /*e730*/  ULDC UR4, c[0x0][0xa88] ;  /* 0x0002a20000047ab9 */ /* 0x000fc40000000800 */
[----:B------:R-:W-:Y:S01]  /*e740*/  IMAD.U32 R8, RZ, RZ, UR4 ;  /* 0x00000004ff087e24 */ /* 0x000fe2000f8e00ff */
[----:B------:R-:W-:-:S05]  /*e750*/  @P1 IADD3.X R7, R220, UR5, RZ, P2, !PT ;  /* 0x00000005dc071c10 */ /* 0x000fca00097fe4ff */
[----:B------:R3:W5:Y:S01]  /*e760*/  @P1 LDG.E R8, desc[UR40][R6.64] ;  /* 0x0000002806081981 */ /* 0x000762000c1e1900 */
[----:B--2---:R-:W-:-:S13]  /*e770*/  ISETP.NE.AND P2, PT, R21, 0x1, PT ;  /* 0x000000011500780c */ /* 0x004fda0003f45270 */
[----:B------:R-:W2:Y:S01]  /*e780*/  @P2 LDC R15, c[0x0][0xbec] ;  /* 0x0002fb00ff0f2b82 */ /* 0x000ea20000000800 */
[----:B----4-:R-:W-:-:S05]  /*e790*/  VIADD R3, R3, 0xffffff80 ;  /* 0xffffff8003037836 */ /* 0x010fca0000000000 */
[----:B------:R-:W-:Y:S01]  /*e7a0*/  ISETP.GE.AND P3, PT, R3, 0x80, PT ;  /* 0x000000800300780c */ /* 0x000fe20003f66270 */
[----:B---3--:R-:W-:-:S12]  /*e7b0*/  @P1 BRA `(.L_x_739) ;  /* 0x0000000000101947 */ /* 0x008fd80003800000 */
[----:B------:R-:W-:Y:S05]  /*e7c0*/  @!P0 BRA `(.L_x_739) ;  /* 0x00000000000c8947 */ /* 0x000fea0003800000 */
[----:B------:R-:W3:Y:S04]  /*e7d0*/  LDG.E R3, desc[UR40][R4.64] ;  /* 0x0000002804037981 */ /* 0x000ee8000c1e1900 */
[----:B-----5:R-:W3:Y:S02]  /*e7e0*/  LDG.E R8, desc[UR40][R4.64+0x4] ;  /* 0x0000042804087981 */ /* 0x020ee4000c1e1900 */
[----:B---3--:R-:W-:-:S07]  /*e7f0*/  IMAD.IADD R8, R8, 0x1, -R3 ;  /* 0x0000000108087824 */ /* 0x008fce00078e0a03 */
.L_x_739:
[----:B------:R-:W-:Y:S01]  /*e800*/  BSSY B1, `(.L_x_740) ;  /* 0x000002e000017945 */ /* 0x000fe20003800000 */
[----:B------:R-:W-:Y:S02]  /*e810*/  SHF.R.S32.HI R10, RZ, 0x1f, R218 ;  /* 0x0000001fff0a7819 */ /* 0x000fe400000114da */
[----:B------:R-:W-:Y:S02]  /*e820*/  SEL R221, R221, RZ, !P0 ;  /* 0x000000ffdddd7207 */ /* 0x000fe40004000000 */
[----:B------:R-:W-:Y:S02]  /*e830*/  SEL R229, R229, RZ, !P0 ;  /* 0x000000ffe5e57207 */ /* 0x000fe40004000000 */
[----:B-----5:R-:W-:Y:S01]  /*e840*/  SHF.R.S32.HI R11, RZ, 0x1f, R0 ;  /* 0x0000001fff0b7819 */ /* 0x020fe20000011400 */
[----:B------:R-:W-:Y:S06]  /*e850*/  @P3 BRA `(.L_x_741) ;  /* 0x0000000000a03947 */ /* 0x000fec0003800000 */
[----:B------:R-:W3:Y:S01]  /*e860*/  S2R R3, SR_TID.X ;  /* 0x0000000000037919 */ /* 0x000ee20000002100 */
[----:B------:R-:W4:Y:S02]  /*e870*/  LDC R12, c[0x0][0xbe8] ;  /* 0x0002fa00ff0c7b82 */ /* 0x000f240000000800 */
[----:B----4-:R-:W-:Y:S02]  /*e880*/  IMAD R4, R8, R12, RZ ;  /* 0x0000000c08047224 */ /* 0x010fe400078e02ff */
[----:B---3--:R-:W-:-:S04]  /*e890*/  IMAD R3, R224, 0x80, R3 ;  /* 0x00000080e0037824 */ /* 0x008fc800078e0203 */
[----:B------:R-:W-:-:S05]  /*e8a0*/  VIADD R9, R3, 0xffffff80 ;  /* 0xffffff8003097836 */ /* 0x000fca0000000000 */
[----:B------:R-:W-:-:S13]  /*e8b0*/  ISETP.GE.AND P0, PT, R9, R4, PT ;  /* 0x000000040900720c */ /* 0x000fda0003f06270 */
[----:B------:R-:W-:Y:S05]  /*e8c0*/  @P0 BRA `(.L_x_741) ;  /* 0x0000000000840947 */ /* 0x000fea0003800000 */
[----:B------:R-:W-:Y:S01]  /*e8d0*/  ISETP.NE.AND P0, PT, R12, 0x1, PT ;  /* 0x000000010c00780c */ /* 0x000fe20003f05270 */
[----:B------:R-:W-:Y:S01]  /*e8e0*/  ULDC.64 UR4, c[0x0][0xb90] ;  /* 0x0002e40000047ab9 */ /* 0x000fe20000000a00 */
[----:B------:R-:W-:Y:S02]  /*e8f0*/  IMAD.MOV.U32 R4, RZ, RZ, R0 ;  /* 0x000000ffff047224 */ /* 0x000fe400078e0000 */
[----:B------:R-:W-:Y:S02]  /*e900*/  IMAD R7, R10, UR4, RZ ;  /* 0x000000040a077c24 */ /* 0x000fe4000f8e02ff */
[----:B------:R-:W-:Y:S02]  /*e910*/  IMAD.MOV.U32 R5, RZ, RZ, R11 ;  /* 0x000000ffff057224 */ /* 0x000fe400078e000b */
[----:B------:R-:W-:Y:S02]  /*e920*/  IMAD.MOV.U32 R3, RZ, RZ, R9 ;  /* 0x000000ffff037224 */ /* 0x000fe400078e0009 */
[----:B------:R-:W-:-:S03]  /*e930*/  IMAD.WIDE.U32 R4, R218, UR4, R4 ;  /* 0x00000004da047c25 */ /* 0x000fc6000f8e0004 */
[----:B------:R-:W3:Y:S01]  /*e940*/  @P0 LDC R6, c[0x0][0xbec] ;  /* 0x0002fb00ff060b82 */ /* 0x000ee20000000800 */
[----:B------:R-:W-:Y:S01]  /*e950*/  IMAD R7, R218, UR5, R7 ;  /* 0x00000005da077c24 */ /* 0x000fe2000f8e0207 */
[----:B------:R-:W-:-:S03]  /*e960*/  ULDC.64 UR4, c[0x0][0xb98] ;  /* 0x0002e60000047ab9 */ /* 0x000fc60000000a00 */
[----:B------:R-:W-:-:S03]  /*e970*/  IMAD.IADD R5, R5, 0x1, R7 ;  /* 0x0000000105057824 */ /* 0x000fc600078e0207 */
[----:B------:R-:W4:Y:S01]  /*e980*/  @P0 LDC R13, c[0x0][0xbf0] ;  /* 0x0002fc00ff0d0b82 */ /* 0x000f220000000800 */
[----:B------:R-:W-:-:S04]  /*e990*/  IMAD.WIDE.U32 R4, R221, UR4, R4 ;  /* 0x00000004dd047c25 */ /* 0x000fc8000f8e0004 */
[----:B---3--:R-:W-:-:S05]  /*e9a0*/  @P0 IMAD.HI.U32 R6, R9, R6, RZ ;  /* 0x0000000609060227 */ /* 0x008fca00078e00ff */
[----:B----4-:R-:W-:Y:S01]  /*e9b0*/  @P0 SHF.R.U32.HI R3, RZ, R13, R6 ;  /* 0x0000000dff030219 */ /* 0x010fe20000011606 */
[----:B------:R-:W-:-:S03]  /*e9c0*/  IMAD R6, R229, UR4, RZ ;  /* 0x00000004e5067c24 */ /* 0x000fc6000f8e02ff */
[----:B------:R-:W-:Y:S01]  /*e9d0*/  IADD3 R4, P0, R3, R4, RZ ;  /* 0x0000000403047210 */ /* 0x000fe20007f1e0ff */
[----:B------:R-:W-:Y:S02]  /*e9e0*/  IMAD.MOV R7, RZ, RZ, -R3 ;  /* 0x000000ffff077224 */ /* 0x000fe400078e0a03 */
[----:B------:R-:W-:Y:S01]  /*e9f0*/  IMAD R6, R221, UR5, R6 ;  /* 0x00000005dd067c24 */ /* 0x000fe2000f8e0206 */
[----:B------:R-:W-:Y:S01]  /*ea00*/  ULDC.64 UR4, c[0x0][0xb88] ;  /* 0x0002e20000047ab9 */ /* 0x000fe20000000a00 */
[----:B------:R-:W-:Y:S01]  /*ea10*/  IMAD R7, R12, R7, R9 ;  /* 0x000000070c077224 */ /* 0x000fe200078e0209 */
[----:B------:R-:W-:-:S04]  /*ea20*/  SHF.R.S32.HI R9, RZ, 0x1f, R3 ;  /* 0x0000001fff097819 */ /* 0x000fc80000011403 */
[----:B------:R-:W-:Y:S02]  /*ea30*/  SHF.R.S32.HI R3, RZ, 0x1f, R7 ;  /* 0x0000001fff037819 */ /* 0x000fe40000011407 */
[----:B------:R-:W-:-:S03]  /*ea40*/  IADD3.X R5, R9, R5, R6, P0, !PT ;  /* 0x0000000509057210 */ /* 0x000fc600007fe406 */
[----:B------:R-:W-:Y:S02]  /*ea50*/  IMAD R6, R3, UR4, RZ ;  /* 0x0000000403067c24 */ /* 0x000fe4000f8e02ff */
[----:B------:R-:W-:-:S04]  /*ea60*/  IMAD.WIDE.U32 R4, R7, UR4, R4 ;  /* 0x0000000407047c25 */ /* 0x000fc8000f8e0004 */
[----:B------:R-:W-:Y:S01]  /*ea70*/  IMAD R3, R7, UR5, R6 ;  /* 0x0000000507037c24 */ /* 0x000fe2000f8e0206 */
[----:B------:R-:W-:Y:S02]  /*ea80*/  ULDC.64 UR4, c[0x0][0xb50] ;  /* 0x0002d40000047ab9 */ /* 0x000fe40000000a00 */
[----:B------:R-:W-:Y:S01]  /*ea90*/  LEA R6, P0, R4, UR4, 0x2 ;  /* 0x0000000404067c11 */ /* 0x000fe2000f8010ff */
[----:B------:R-:W-:-:S05]  /*eaa0*/  IMAD.IADD R3, R5, 0x1, R3 ;  /* 0x0000000105037824 */ /* 0x000fca00078e0203 */
[----:B------:R-:W-:Y:S01]  /*eab0*/  LEA.HI.X R7, R4, UR5, R3, 0x2, P0 ;  /* 0x0000000504077c11 */ /* 0x000fe200080f1403 */
[----:B------:R-:W-:-:S05]  /*eac0*/  IMAD.MOV.U32 R3, RZ, RZ, -0x800000 ;  /* 0xff800000ff037424 */ /* 0x000fca00078e00ff */
[----:B------:R3:W-:Y:S02]  /*ead0*/  STG.E desc[UR40][R6.64], R3 ;  /* 0x0000000306007986 */ /* 0x0007e4000c101928 */
.L_x_741:
[----:B------:R-:W-:Y:S05]  /*eae0*/  BSYNC B1 ;  /* 0x0000000000017941 */ /* 0x000fea0003800000 */
.L_x_740:
[----:B------:R-:W4:Y:S01]  /*eaf0*/  @P2 LDC R9, c[0x0][0xbf0] ;  /* 0x0002fc00ff092b82 */ /* 0x000f220000000800 */
[----:B------:R-:W-:Y:S01]  /*eb00*/  ULDC.64 UR4, c[0x0][0xaa0] ;  /* 0x0002a80000047ab9 */ /* 0x000fe20000000a00 */
[----:B---3--:R-:W-:Y:S02]  /*eb10*/  IMAD R7, R216, 0x20, R228 ;  /* 0x00000020d8077824 */ /* 0x008fe400078e02e4 */
[----:B------:R-:W-:Y:S02]  /*eb20*/  IMAD R3, R11, UR4, RZ ;  /* 0x000000040b037c24 */ /* 0x000fe4000f8e02ff */
[----:B------:R-:W-:-:S04]  /*eb30*/  IMAD.WIDE.U32 R4, R0, UR4, RZ ;  /* 0x0000000400047c25 */ /* 0x000fc8000f8e00ff */
[----:B------:R-:W-:Y:S01]  /*eb40*/  IMAD R3, R0, UR5, R3 ;  /* 0x0000000500037c24 */ /* 0x000fe2000f8e0203 */
[----:B------:R-:W-:-:S03]  /*eb50*/  ULDC.64 UR4, c[0x0][0xae8] ;  /* 0x0002ba0000047ab9 */ /* 0x000fc60000000a00 */
[----:B------:R-:W-:Y:S02]  /*eb60*/  IMAD.IADD R5, R5, 0x1, R3 ;  /* 0x0000000105057824 */ /* 0x000fe400078e0203 */
[----:B------:R-:W-:Y:S02]  /*eb70*/  IMAD R3, R10, UR4, RZ ;  /* 0x000000040a037c24 */ /* 0x000fe4000f8e02ff */
[----:B------:R-:W-:Y:S02]  /*eb80*/  IMAD R10, R224, 0x80, R7 ;  /* 0x00000080e00a7824 */ /* 0x000fe400078e0207 */
[----:B------:R-:W-:Y:S02]  /*eb90*/  IMAD R7, R218, UR5, R3 ;  /* 0x00000005da077c24 */ /* 0x000fe4000f8e0203 */
[----:B--2---:R-:W-:-:S04]  /*eba0*/  @P2 IMAD.HI.U32 R0, R10, R15, RZ ;  /* 0x0000000f0a002227 */ /* 0x004fc800078e00ff */
[----:B------:R-:W-:Y:S01]  /*ebb0*/  IMAD.WIDE.U32 R4, R218, UR4, R4 ;  /* 0x00000004da047c25 */ /* 0x000fe2000f8e0004 */
[----:B------:R-:W-:-:S03]  /*ebc0*/  ULDC.64 UR4, c[0x0][0xaf0] ;  /* 0x0002bc0000047ab9 */ /* 0x000fc60000000a00 */
[----:B------:R-:W-:Y:S01]  /*ebd0*/  IMAD.MOV.U32 R3, RZ, RZ, R10 ;  /* 0x000000ffff037224 */ /* 0x000fe200078e000a */
[----:B----4-:R-:W-:Y:S01]  /*ebe0*/  @P2 SHF.R.U32.HI R3, RZ, R9, R0 ;  /* 0x00000009ff032219 */ /* 0x010fe20000011600 */
[----:B------:R-:W-:Y:S02]  /*ebf0*/  IMAD.IADD R5, R5, 0x1, R7 ;  /* 0x0000000105057824 */ /* 0x000fe400078e0207 */
[----:B------:R-:W-:Y:S01]  /*ec00*/  IMAD R6, R229, UR4, RZ ;  /* 0x00000004e5067c24 */ /* 0x000fe2000f8e02ff */
[--C-:B------:R-:W-:Y:S01]  /*ec10*/  SHF.R.S32.HI R0, RZ, 0x1f, R3.reuse ;  /* 0x0000001fff007819 */ /* 0x100fe20000011403 */
[----:B------:R-:W-:Y:S02]  /*ec20*/  IMAD.MOV R7, RZ, RZ, -R3 ;  /* 0x000000ffff077224 */ /* 0x000fe400078e0a03 */
[C---:B------:R-:W-:Y:S02]  /*ec30*/  IMAD R9, R221.reuse, UR5, R6 ;  /* 0x00000005dd097c24 */ /* 0x040fe4000f8e0206 */
[----:B------:R-:W-:Y:S01]  /*ec40*/  IMAD.WIDE.U32 R4, R221, UR4, R4 ;  /* 0x00000004dd047c25 */ /* 0x000fe2000f8e0004 */
[----:B------:R-:W-:-:S03]  /*ec50*/  ULDC.64 UR4, c[0x0][0xae0] ;  /* 0x0002b80000047ab9 */ /* 0x000fc60000000a00 */
[----:B------:R-:W-:Y:S02]  /*ec60*/  IMAD R7, R21, R7, R10 ;  /* 0x0000000715077224 */ /* 0x000fe400078e020a */
[----:B------:R-:W-:Y:S02]  /*ec70*/  IMAD R6, R0, UR4, RZ ;  /* 0x0000000400067c24 */ /* 0x000fe4000f8e02ff */
[----:B------:R-:W-:Y:S01]  /*ec80*/  IMAD.IADD R5, R5, 0x1, R9 ;  /* 0x0000000105057824 */ /* 0x000fe200078e0209 */
[----:B------:R-:W-:Y:S01]  /*ec90*/  SHF.R.S32.HI R0, RZ, 0x1f, R7 ;  /* 0x0000001fff007819 */ /* 0x000fe20000011407 */
[C---:B------:R-:W-:Y:S02]  /*eca0*/  IMAD R9, R3.reuse, UR5, R6 ;  /* 0x0000000503097c24 */ /* 0x040fe4000f8e0206 */
[----:B------:R-:W-:Y:S01]  /*ecb0*/  IMAD.WIDE.U32 R4, R3, UR4, R4 ;  /* 0x0000000403047c25 */ /* 0x000fe2000f8e0004 */
[----:B------:R-:W-:-:S03]  /*ecc0*/  ULDC.64 UR4, c[0x0][0xad8] ;  /* 0x0002b60000047ab9 */ /* 0x000fc60000000a00 */
[----:B------:R-:W-:Y:S02]  /*ecd0*/  IMAD R0, R0, UR4, RZ ;  /* 0x0000000400007c24 */ /* 0x000fe4000f8e02ff */
[----:B------:R-:W-:Y:S02]  /*ece0*/  IMAD.IADD R5, R5, 0x1, R9 ;  /* 0x0000000105057824 */ /* 0x000fe400078e0209 */
[C---:B------:R-:W-:Y:S02]  /*ecf0*/  IMAD R3, R7.reuse, UR5, R0 ;  /* 0x0000000507037c24 */ /* 0x040fe4000f8e0200 */
[----:B------:R-:W-:Y:S01]  /*ed00*/  IMAD.WIDE.U32 R4, R7, UR4, R4 ;  /* 0x0000000407047c25 */ /* 0x000fe2000f8e0004 */
[----:B------:R-:W-:-:S03]  /*ed10*/  ULDC.64 UR4, c[0x0][0xa80] ;  /* 0x0002a00000047ab9 */ /* 0x000fc60000000a00 */
[----:B------:R-:W-:Y:S01]  /*ed20*/  IMAD.IADD R5, R5, 0x1, R3 ;  /* 0x0000000105057824 */ /* 0x000fe200078e0203 */
[----:B------:R-:W-:Y:S01]  /*ed30*/  LEA R3, P0, R4, UR4, 0x1 ;  /* 0x0000000404037c11 */ /* 0x000fe2000f8008ff */
[----:B------:R-:W-:-:S03]  /*ed40*/  UMOV UR4, 0xffffffff ;  /* 0xffffffff00047882 */ /* 0x000fc60000000000 */
[----:B------:R-:W-:Y:S01]  /*ed50*/  LEA.HI.X R4, R4, UR5, R5, 0x1, P0 ;  /* 0x0000000504047c11 */ /* 0x000fe200080f0c05 */
[----:B------:R-:W-:Y:S08]  /*ed60*/  BRA.DIV UR4, `(.L_x_742) ;  /* 0x0000008604007947 */ /* 0x000ff0000b800000 */
[----:B------:R2:W3:Y:S04]  /*ed70*/  SHFL.IDX PT, R0, R4, RZ, 0x181f ;  /* 0x00181fff04007589 */ /* 0x0004e800000e0000 */
[----:B------:R2:W4:Y:S02]  /*ed80*/  SHFL.IDX PT, R14, R3, RZ, 0x181f ;  /* 0x00181fff030e7589 */ /* 0x00052400000e0000 */
.L_x_936:
[----:B------:R-:W-:Y:S01]  /*ed90*/  IMAD R8, R8, R21, RZ ;  /* 0x0000001508087224 */ /* 0x000fe200078e02ff */
[----:B------:R-:W-:Y:S01]  /*eda0*/  BSSY B1, `(.L_x_743) ;  /* 0x0000019000017945 */ /* 0x000fe20003800000 */
[----:B------:R-:W-:-:S05]  /*edb0*/  IMAD R7, R224, 0x80, R228 ;  /* 0x00000080e0077824 */ /* 0x000fca00078e02e4 */
[----:B------:R-:W-:-:S13]  /*edc0*/  ISETP.GE.AND P0, PT, R7, R8, PT ;  /* 0x000000080700720c */ /* 0x000fda0003f06270 */
[----:B------:R-:W-:Y:S05]  /*edd0*/  @P0 BRA `(.L_x_744) ;  /* 0x0000000000540947 */ /* 0x000fea0003800000 */
[----:B------:R-:W-:Y:S01]  /*ede0*/  ULDC UR4, c[0x0][0xac8] ;  /* 0x0002b20000047ab9 */ /* 0x000fe20000000800 */
[----:B------:R-:W-:Y:S02]  /*edf0*/  SHF.R.S32.HI R5, RZ, 0x1f, R209 ;  /* 0x0000001fff057819 */ /* 0x000fe400000114d1 */
[----:B------:R-:W-:Y:S02]  /*ee00*/  ISETP.GE.AND P3, PT, R209, UR4, PT ;  /* 0x00000004d1007c0c */ /* 0x000fe4000bf66270 */
[----:B------:R-:W-:Y:S02]  /*ee10*/  ISETP.GE.AND P2, PT, R214, UR4, PT ;  /* 0x00000004d6007c0c */ /* 0x000fe4000bf46270 */
[----:B------:R-:W-:Y:S02]  /*ee20*/  ISETP.GE.AND P1, PT, R213, UR4, PT ;  /* 0x00000004d5007c0c */ /* 0x000fe4000bf26270 */
[----:B------:R-:W-:Y:S02]  /*ee30*/  ISETP.GE.AND P0, PT, R215, UR4, PT ;  /* 0x00000004d7007c0c */ /* 0x000fe4000bf06270 */
[----:B------:R-:W-:-:S02]  /*ee40*/  SHF.R.S32.HI R9, RZ, 0x1f, R214 ;  /* 0x0000001fff097819 */ /* 0x000fc400000114d6 */
[----:B------:R-:W-:-:S03]  /*ee50*/  SHF.R.S32.HI R6, RZ, 0x1f, R213 ;  /* 0x0000001fff067819 */ /* 0x000fc600000114d5 */
[CC--:B----4-:R-:W-:Y:S02]  /*ee60*/  @!P3 LEA R10, P5, R209.reuse, R14.reuse, 0x1 ;  /* 0x0000000ed10ab211 */ /* 0x0d0fe400078a08ff */
[C---:B------:R-:W-:Y:S02]  /*ee70*/  @!P2 LEA R12, P4, R214.reuse, R14, 0x1 ;  /* 0x0000000ed60ca211 */ /* 0x040fe400078808ff */
[----:B---3--:R-:W-:Y:S02]  /*ee80*/  @!P3 LEA.HI.X R11, R209, R0, R5, 0x1, P5 ;  /* 0x00000000d10bb211 */ /* 0x008fe400028f0c05 */
[----:B------:R-:W-:Y:S02]  /*ee90*/  @!P1 LEA R20, P5, R213, R14, 0x1 ;  /* 0x0000000ed5149211 */ /* 0x000fe400078a08ff */
[----:B------:R-:W-:Y:S01]  /*eea0*/  @!P2 LEA.HI.X R13, R214, R0, R9, 0x1, P4 ;  /* 0x00000000d60da211 */ /* 0x000fe200020f0c09 */
[----:B------:R3:W-:Y:S01]  /*eeb0*/  @!P3 ST.E.128 desc[UR40][R10.64], RZ ;  /* 0x000000ff0a00b985 */ /* 0x0007e2000c101d28 */
[----:B------:R-:W-:-:S02]  /*eec0*/  SHF.R.S32.HI R5, RZ, 0x1f, R215 ;  /* 0x0000001fff057819 */ /* 0x000fc400000114d7 */
[----:B------:R-:W-:Y:S01]  /*eed0*/  @!P0 LEA R14, P4, R215, R14, 0x1 ;  /* 0x0000000ed70e8211 */ /* 0x000fe200078808ff */
[----:B------:R3:W-:Y:S01]  /*eee0*/  @!P2 ST.E.128 desc[UR40][R12.64], RZ ;  /* 0x000000ff0c00a985 */ /* 0x0007e2000c101d28 */
[-C--:B------:R-:W-:Y:S02]  /*eef0*/  @!P1 LEA.HI.X R21, R213, R0.reuse, R6, 0x1, P5 ;  /* 0x00000000d5159211 */ /* 0x080fe400028f0c06 */
[----:B------:R-:W-:-:S03]  /*ef00*/  @!P0 LEA.HI.X R15, R215, R0, R5, 0x1, P4 ;  /* 0x00000000d70f8211 */ /* 0x000fc600020f0c05 */
[----:B------:R3:W-:Y:S04]  /*ef10*/  @!P1 ST.E.128 desc[UR40][R20.64], RZ ;  /* 0x000000ff14009985 */ /* 0x0007e8000c101d28 */
[----:B------:R3:W-:Y:S02]  /*ef20*/  @!P0 ST.E.128 desc[UR40][R14.64], RZ ;  /* 0x000000ff0e008985 */ /* 0x0007e4000c101d28 */
.L_x_744:
[----:B------:R-:W-:Y:S05]  /*ef30*/  BSYNC B1 ;  /* 0x0000000000017941 */ /* 0x000fea0003800000 */
.L_x_743:
[----:B------:R-:W-:-:S03]  /*ef40*/  UMOV UR4, 0xffffffff ;  /* 0xffffffff00047882 */ /* 0x000fc60000000000 */
[----:B------:R-:W-:Y:S05]  /*ef50*/  BRA.DIV UR4, `(.L_x_745) ;  /* 0x0000008204b87947 */ /* 0x000fea000b800000 */
[----:B---3--:R3:W0:Y:S04]  /*ef60*/  SHFL.IDX PT, R0, R4, 0x1, 0x181f ;  /* 0x00381f0004007f89 */ /* 0x00862800000e0000 */
[----:B----4-:R3:W4:Y:S02]  /*ef70*/  SHFL.IDX PT, R14, R3, 0x1, 0x181f ;  /* 0x00381f00030e7f89 */ /* 0x01072400000e0000 */
.L_x_940:
[----:B------:R-:W-:Y:S01]  /*ef80*/  VIADD R5, R7, 0x20 ;  /* 0x0000002007057836 */ /* 0x000fe20000000000 */
[----:B------:R-:W-:Y:S04]  /*ef90*/  BSSY B1, `(.L_x_746) ;  /* 0x0000018000017945 */ /* 0x000fe80003800000 */
        /* <DEDUP_REMOVED lines=12> */
[----:B0-----:R-:W-:Y:S02]  /*f060*/  @!P3 LEA.HI.X R11, R209, R0, R6, 0x1, P5 ;  /* 0x00000000d10bb211 */ /* 0x001fe400028f0c06 */
        /* <DEDUP_REMOVED lines=10> */
.L_x_747:
[----:B------:R-:W-:Y:S05]  /*f110*/  BSYNC B1 ;  /* 0x0000000000017941 */ /* 0x000fea0003800000 */
.L_x_746:
[----:B------:R-:W-:-:S03]  /*f120*/  UMOV UR4, 0xffffffff ;  /* 0xffffffff00047882 */ /* 0x000fc60000000000 */
[----:B------:R-:W-:Y:S05]  /*f130*/  BRA.DIV UR4, `(.L_x_748) ;  /* 0x0000008204887947 */ /* 0x000fea000b800000 */
[----:B0-----:R0:W0:Y:S04]  /*f140*/  SHFL.IDX PT, R0, R4, 0x2, 0x181f ;  /* 0x00581f0004007f89 */ /* 0x00102800000e0000 */
[----:B----4-:R4:W0:Y:S02]  /*f150*/  SHFL.IDX PT, R14, R3, 0x2, 0x181f ;  /* 0x00581f00030e7f89 */ /* 0x01082400000e0000 */
.L_x_944:
        /* <DEDUP_REMOVED lines=12> */
[CC--:B0-----:R-:W-:Y:S02]  /*f220*/  @!P3 LEA R10, P5, R209.reuse, R14.reuse, 0x1 ;  /* 0x0000000ed10ab211 */ /* 0x0c1fe400078a08ff */
[C---:B------:R-:W-:Y:S02]  /*f230*/  @!P2 LEA R12, P4, R214.reuse, R14, 0x1 ;  /* 0x0000000ed60ca211 */ /* 0x040fe400078808ff */
[----:B------:R-:W-:Y:S02]  /*f240*/  @!P3 LEA.HI.X R11, R209, R0, R6, 0x1, P5 ;  /* 0x00000000d10bb211 */ /* 0x000fe400028f0c06 */
        /* <DEDUP_REMOVED lines=10> */
.L_x_750:
[----:B------:R-:W-:Y:S05]  /*f2f0*/  BSYNC B1 ;  /* 0x0000000000017941 */ /* 0x000fea0003800000 */
.L_x_749:
[----:B------:R-:W-:-:S03]  /*f300*/  UMOV UR4, 0xffffffff ;  /* 0xffffffff00047882 */ /* 0x000fc60000000000 */
[----:B------:R-:W-:Y:S05]  /*f310*/  BRA.DIV UR4, `(.L_x_751) ;  /* 0x0000008204587947 */ /* 0x000fea000b800000 */
[----:B0-----:R0:W0:Y:S04]  /*f320*/  SHFL.IDX PT, R0, R4, 0x3, 0x181f ;  /* 0x00781f0004007f89 */ /* 0x00102800000e0000 */
[----:B------:R0:W0:Y:S02]  /*f330*/  SHFL.IDX PT, R14, R3, 0x3, 0x181f ;  /* 0x00781f00030e7f89 */ /* 0x00002400000e0000 */
.L_x_948:
[----:B0-234-:R-:W-:-:S05]  /*f340*/  VIADD R3, R7, 0x60 ;  /* 0x0000006007037836 */ /* 0x01dfca0000000000 */
        /* <DEDUP_REMOVED lines=9> */
[----:B------:R-:W-:Y:S02]  /*f3e0*/  SHF.R.S32.HI R11, RZ, 0x1f, R213 ;  /* 0x0000001fff0b7819 */ /* 0x000fe400000114d5 */
[----:B------:R-:W-:Y:S02]  /*f3f0*/  SHF.R.S32.HI R10, RZ, 0x1f, R215 ;  /* 0x0000001fff0a7819 */ /* 0x000fe400000114d7 */
[CC--:B------:R-:W-:Y:S02]  /*f400*/  @!P3 LEA R4, P5, R209.reuse, R14.reuse, 0x1 ;  /* 0x0000000ed104b211 */ /* 0x0c0fe400078a08ff */
[----:B------:R-:W-:Y:S02]  /*f410*/  @!P2 LEA R6, P4, R214, R14, 0x1 ;  /* 0x0000000ed606a211 */ /* 0x000fe400078808ff */
[----:B------:R-:W-:Y:S02]  /*f420*/  @!P3 LEA.HI.X R5, R209, R0, R9, 0x1, P5 ;  /* 0x00000000d105b211 */ /* 0x000fe400028f0c09 */
[----:B------:R-:W-:-:S02]  /*f430*/  @!P1 LEA R8, P5, R213, R14, 0x1 ;  /* 0x0000000ed5089211 */ /* 0x000fc400078a08ff */
[----:B------:R-:W-:Y:S01]  /*f440*/  @!P2 LEA.HI.X R7, R214, R0, R12, 0x1, P4 ;  /* 0x00000000d607a211 */ /* 0x000fe200020f0c0c */
[----:B------:R0:W-:Y:S01]  /*f450*/  @!P3 ST.E.128 desc[UR40][R4.64], RZ ;  /* 0x000000ff0400b985 */ /* 0x0001e2000c101d28 */
[----:B------:R-:W-:Y:S02]  /*f460*/  @!P0 LEA R14, P4, R215, R14, 0x1 ;  /* 0x0000000ed70e8211 */ /* 0x000fe400078808ff */
[-C--:B------:R-:W-:Y:S01]  /*f470*/  @!P1 LEA.HI.X R9, R213, R0.reuse, R11, 0x1, P5 ;  /* 0x00000000d5099211 */ /* 0x080fe200028f0c0b */
[----:B------:R0:W-:Y:S01]  /*f480*/  @!P2 ST.E.128 desc[UR40][R6.64], RZ ;  /* 0x000000ff0600a985 */ /* 0x0001e2000c101d28 */
[----:B------:R-:W-:-:S03]  /*f490*/  @!P0 LEA.HI.X R15, R215, R0, R10, 0x1, P4 ;  /* 0x00000000d70f8211 */ /* 0x000fc600020f0c0a */
[----:B------:R0:W-:Y:S04]  /*f4a0*/  @!P1 ST.E.128 desc[UR40][R8.64], RZ ;  /* 0x000000ff08009985 */ /* 0x0001e8000c101d28 */
[----:B------:R0:W-:Y:S02]  /*f4b0*/  @!P0 ST.E.128 desc[UR40][R14.64], RZ ;  /* 0x000000ff0e008985 */ /* 0x0001e4000c101d28 */
.L_x_738:
[----:B------:R-:W-:Y:S05]  /*f4c0*/  BSYNC B0 ;  /* 0x0000000000007941 */ /* 0x000fea0003800000 */
.L_x_729:
[----:B------:R-:W-:Y:S02]  /*f4d0*/  ULDC UR4, c[0x0][0xc3c] ;  /* 0x00030f0000047ab9 */ /* 0x000fe40000000800 */
[----:B-1----:R-:W-:-:S13]  /*f4e0*/  ISETP.GE.AND P0, PT, R91, UR4, PT ;  /* 0x000000045b007c0c */ /* 0x002fda000bf06270 */
[----:B------:R-:W-:Y:S05]  /*f4f0*/  @!P0 BRA `(.L_x_752) ;  /* 0xffffff1800d48947 */ /* 0x000fea000383ffff */
[----:B------:R-:W-:Y:S05]  /*f500*/  BRA `(.L_x_619) ;  /* 0x0000007400407947 */ /* 0x000fea0003800000 */
.L_x_617:
[----:B------:R-:W-:-:S08]  /*f510*/  NOP ;  /* 0x0000000000007918 */ /* 0x000fd00000000000 */
[----:B--2---:R-:W0:-:S00]  /*f520*/  USETMAXREG.DEALLOC.CTAPOOL 0x18 ;  /* 0x00000018000079c8 */ /* 0x004e0000080e0500 */
[----:B0-----:R-:W2:Y:S01]  /*f530*/  LDL.LU R2, [R1+0x1c] ;  /* 0x00001c0001027983 */ /* 0x001ea20000300800 */
[----:B------:R-:W-:-:S06]  /*f540*/  LOP3.LUT R0, R0, 0x3, RZ, 0xc0, !PT ;  /* 0x0000000300007812 */ /* 0x000fcc00078ec0ff */
[----:B------:R-:W0:Y:S02]  /*f550*/  SHFL.IDX PT, R0, R0, RZ, 0x1f ;  /* 0x00001fff00007589 */ /* 0x000e2400000e0000 */
[----:B0-----:R-:W-:Y:S01]  /*f560*/  ISETP.NE.AND P0, PT, R0, RZ, PT ;  /* 0x000000ff0000720c */ /* 0x001fe20003f05270 */
[----:B------:R-:W-:Y:S01]  /*f570*/  IMAD.MOV.U32 R0, RZ, RZ, RZ ;  /* 0x000000ffff007224 */ /* 0x000fe200078e00ff */
[----:B--2---:R-:W-:-:S11]  /*f580*/  LOP3.LUT R2, R2, 0xfffffffd, RZ, 0xc0, !PT ;  /* 0xfffffffd02027812 */ /* 0x004fd600078ec0ff */
[----:B------:R-:W-:-:S05]  /*f590*/  @P0 LOP3.LUT R2, R2, 0x2, RZ, 0xfc, !PT ;  /* 0x0000000202020812 */ /* 0x000fca00078efcff */
[----:B------:R0:W-:Y:S01]  /*f5a0*/  STL [R1+0x1c], R2 ;  /* 0x00001c0201007387 */ /* 0x0001e20000100800 */
        /* <DEDUP_REMOVED lines=8> */
.L_x_753:
        /* <DEDUP_REMOVED lines=42> */
.L_x_759:
        /* <DEDUP_REMOVED lines=12> */
.L_x_758:
[----:B------:R-:W-:Y:S05]  /*f990*/  BSYNC B0 ;  /* 0x0000000000007941 */ /* 0x000fea0003800000 */
.L_x_757:
        /* <DEDUP_REMOVED lines=22> */
.L_x_755:
        /* <DEDUP_REMOVED lines=16> */
.L_x_760:
[----:B-1----:R-:W-:Y:S01]  /*fc00*/  IMAD R16, R16, UR5, R7 ;  /* 0x0000000510107c24 */ /* 0x002fe2000f8e0207 */
[----:B------:R-:W-:Y:S01]  /*fc10*/  IABS R6, R0 ;  /* 0x0000000000067213 */ /* 0x000fe20000000000 */
[----:B------:R-:W-:Y:S02]  /*fc20*/  IMAD R7, R11, R4, RZ ;  /* 0x000000040b077224 */ /* 0x000fe400078e02ff */
[----:B0-----:R-:W-:Y:S01]  /*fc30*/  IMAD.MOV.U32 R2, RZ, RZ, RZ ;  /* 0x000000ffff027224 */ /* 0x001fe200078e00ff */
[----:B------:R-:W-:Y:S01]  /*fc40*/  IADD3 R17, -R16, UR6, RZ ;  /* 0x0000000610117c10 */ /* 0x000fe2000fffe1ff */
[----:B------:R-:W-:Y:S02]  /*fc50*/  IMAD.MOV R6, RZ, RZ, -R6 ;  /* 0x000000ffff067224 */ /* 0x000fe400078e0a06 */
[----:B------:R-:W-:Y:S01]  /*fc60*/  IMAD.HI.U32 R2, R3, R7, R2 ;  /* 0x0000000703027227 */ /* 0x000fe200078e0002 */
[----:B------:R-:W-:-:S03]  /*fc70*/  IABS R3, R17 ;  /* 0x0000001100037213 */ /* 0x000fc60000000000 */
[----:B------:R-:W-:Y:S02]  /*fc80*/  VIADD R19, R19, UR4 ;  /* 0x0000000413137c36 */ /* 0x000fe40008000000 */
        /* <DEDUP_REMOVED lines=16> */
.L_x_756:
[----:B------:R-:W-:Y:S02]  /*fd90*/  IMAD.MOV.U32 R17, RZ, RZ, RZ ;  /* 0x000000ffff117224 */ /* 0x000fe400078e00ff */
[----:B------:R-:W-:Y:S02]  /*fda0*/  IMAD.U32 R16, RZ, RZ, UR6 ;  /* 0x00000006ff107e24 */ /* 0x000fe4000f8e00ff */
[----:B------:R-:W-:-:S07]  /*fdb0*/  IMAD.MOV.U32 R18, RZ, RZ, RZ ;  /* 0x000000ffff127224 */ /* 0x000fce00078e00ff */
.L_x_761:
[----:B------:R-:W-:-:S13]  /*fdc0*/  ISETP.NE.AND P0, PT, R5, RZ, PT ;  /* 0x000000ff0500720c */ /* 0x000fda0003f05270 */
[----:B------:R-:W0:Y:S01]  /*fdd0*/  @!P0 S2R R3, SR_CgaCtaId ;  /* 0x0000000000038919 */ /* 0x000e220000008800 */
[----:B------:R-:W-:-:S04]  /*fde0*/  @!P0 MOV R0, 0x400 ;  /* 0x0000040000008802 */ /* 0x000fc80000000f00 */
[----:B0-----:R-:W-:-:S05]  /*fdf0*/  @!P0 LEA R0, R3, R0, 0x18 ;  /* 0x0000000003008211 */ /* 0x001fca00078ec0ff */
[----:B------:R2:W-:Y:S01]  /*fe00*/  @!P0 STS.128 [R0+0x228d0], R16 ;  /* 0x0228d01000008388 */ /* 0x0005e20000000c00 */
[----:B------:R-:W-:Y:S06]  /*fe10*/  BAR.ARV 0x5, 0x180 ;  /* 0x0146000000007b1d */ /* 0x000fec0000002000 */
.L_x_754:
        /* <DEDUP_REMOVED lines=11> */
[----:B------:R-:W-:Y:S01]  /*fed0*/  ULDC.64 UR38, c[0x0][0x198] ;  /* 0x0000660000267ab9 */ /* 0x000fe20000000a00 */
[----:B------:R-:W-:Y:S01]  /*fee0*/  ULDC UR36, c[0x0][0xc] ;  /* 0x0000030000247ab9 */ /* 0x000fe20000000800 */
        /* <DEDUP_REMOVED lines=17> */
[----:B------:R0:W-:Y:S04]  /*10000*/  STL [R1+0xc], RZ ;  /* 0x00000cff01007387 */ /* 0x0001e80000100800 */
[----:B------:R0:W-:Y:S04]  /*10010*/  STL [R1+0x18], R0 ;  /* 0x0000180001007387 */ /* 0x0001e80000100800 */
[----:B------:R0:W-:Y:S02]  /*10020*/  STL [R1+0x3c], RZ ;  /* 0x00003cff01007387 */ /* 0x0001e40000100800 */
.L_x_902:
[----:B0-2---:R-:W0:Y:S02]  /*10030*/  LDC.64 R2, c[0x0][0xc88] ;  /* 0x00032200ff027b82 */ /* 0x005e240000000a00 */
[----:B0-----:R-:W-:-:S05]  /*10040*/  IMAD.WIDE R2, R19, 0x4, R2 ;  /* 0x0000000413027825 */ /* 0x001fca00078e0202 */
[----:B------:R-:W2:Y:S01]  /*10050*/  LDG.E R15, desc[UR40][R2.64] ;  /* 0x00000028020f7981 */ /* 0x000ea2000c1e1900 */
[----:B------:R-:W-:Y:S05]  /*10060*/  YIELD ;  /* 0x0000000000007946 */ /* 0x000fea0003800000 */
[----:B------:R-:W-:Y:S01]  /*10070*/  ULDC.64 UR4, c[0x0][0xa28] ;  /* 0x00028a0000047ab9 */ /* 0x000fe20000000a00 */
[----:B---3--:R-:W-:Y:S01]  /*10080*/  IMAD.MOV.U32 R0, RZ, RZ, RZ ;  /* 0x000000ffff007224 */ /* 0x008fe200078e00ff */
[----:B------:R-:W-:Y:S01]  /*10090*/  ISETP.NE.U32.AND P0, PT, RZ, UR4, PT ;  /* 0x00000004ff007c0c */ /* 0x000fe2000bf05070 */
[----:B------:R-:W-:Y:S01]  /*100a0*/  ULDC.64 UR10, c[0x0][0xa18] ;  /* 0x00028600000a7ab9 */ /* 0x000fe20000000a00 */
        /* <DEDUP_REMOVED lines=9> */
[----:B------:R0:W-:Y:S01]  /*10140*/  STL [R1+0x40], R4 ;  /* 0x0000400401007387 */ /* 0x0001e20000100800 */
[----:B------:R-:W-:Y:S02]  /*10150*/  ISETP.NE.U32.AND P2, PT, RZ, UR4, PT ;  /* 0x00000004ff007c0c */ /* 0x000fe4000bf45070 */
[----:B------:R-:W-:Y:S01]  /*10160*/  SHF.L.U64.HI R13, R15, 0x2, R4 ;  /* 0x000000020f0d7819 */ /* 0x000fe20000010204 */
[----:B-1---5:R1:W5:Y:S01]  /*10170*/  @P0 LDG.E R0, desc[UR40][R2.64] ;  /* 0x0000002802000981 */ /* 0x022362000c1e1900 */
[----:B------:R-:W-:Y:S01]  /*10180*/  ISETP.NE.AND.EX P2, PT, RZ, UR5, PT, P2 ;  /* 0x00000005ff007c0c */ /* 0x000fe2000bf45320 */
[----:B------:R-:W-:Y:S01]  /*10190*/  IMAD.MOV.U32 R12, RZ, RZ, RZ ;  /* 0x000000ffff0c7224 */ /* 0x000fe200078e00ff */
[----:B------:R-:W-:Y:S01]  /*101a0*/  ISETP.NE.U32.AND P3, PT, RZ, UR10, PT ;  /* 0x0000000aff007c0c */ /* 0x000fe2000bf65070 */
[----:B------:R-:W-:Y:S01]  /*101b0*/  STL [R1], R14 ;  /* 0x0000000e01007387 */ /* 0x000fe20000100800 */
[----:B------:R-:W-:-:S02]  /*101c0*/  ISETP.NE.U32.AND P0, PT, RZ, UR6, PT ;  /* 0x00000006ff007c0c */ /* 0x000fc4000bf05070 */
[C---:B0-----:R-:W-:Y:S01]  /*101d0*/  IADD3 R4, P4, R14.reuse, UR4, RZ ;  /* 0x000000040e047c10 */ /* 0x041fe2000ff9e0ff */
[----:B------:R-:W-:Y:S01]  /*101e0*/  STL [R1+0x20], R13 ;  /* 0x0000200d01007387 */ /* 0x000fe20000100800 */
[----:B------:R-:W-:Y:S02]  /*101f0*/  ISETP.NE.AND.EX P3, PT, RZ, UR11, PT, P3 ;  /* 0x0000000bff007c0c */ /* 0x000fe4000bf65330 */
[----:B-1----:R-:W-:Y:S02]  /*10200*/  CS2R R2, SRZ ;  /* 0x0000000000027805 */ /* 0x002fe4000001ff00 */
[C---:B------:R-:W-:Y:S02]  /*10210*/  IADD3.X R5, R13.reuse, UR5, RZ, P4, !PT ;  /* 0x000000050d057c10 */ /* 0x040fe4000a7fe4ff */
[----:B------:R-:W-:Y:S02]  /*10220*/  IADD3 R6, P4, R14, UR8, RZ ;  /* 0x000000080e067c10 */ /* 0x000fe4000ff9e0ff */
[----:B------:R-:W-:Y:S01]  /*10230*/  ISETP.NE.U32.AND P1, PT, RZ, UR8, PT ;  /* 0x00000008ff007c0c */ /* 0x000fe2000bf25070 */
[----:B------:R-:W2:Y:S01]  /*10240*/  @P2 LDG.E R2, desc[UR40][R4.64] ;  /* 0x0000002804022981 */ /* 0x000ea2000c1e1900 */
[----:B------:R-:W-:Y:S01]  /*10250*/  IADD3.X R7, R13, UR9, RZ, P4, !PT ;  /* 0x000000090d077c10 */ /* 0x000fe2000a7fe4ff */
[----:B------:R-:W-:Y:S01]  /*10260*/  ULDC UR4, c[0x0][0x288] ;  /* 0x0000a20000047ab9 */ /* 0x000fe20000000800 */
[----:B------:R-:W-:-:S02]  /*10270*/  ISETP.NE.AND.EX P0, PT, RZ, UR7, PT, P0 ;  /* 0x00000007ff007c0c */ /* 0x000fc4000bf05300 */
[----:B------:R-:W-:Y:S02]  /*10280*/  ISETP.NE.AND.EX P1, PT, RZ, UR9, PT, P1 ;  /* 0x00000009ff007c0c */ /* 0x000fe4000bf25310 */
[C---:B------:R-:W-:Y:S02]  /*10290*/  @P3 IADD3 R10, P4, R14.reuse, UR10, RZ ;  /* 0x0000000a0e0a3c10 */ /* 0x040fe4000ff9e0ff */
[----:B------:R-:W-:Y:S02]  /*102a0*/  IADD3 R8, P5, R14, UR6, RZ ;  /* 0x000000060e087c10 */ /* 0x000fe4000ffbe0ff */
[C---:B------:R-:W-:Y:S02]  /*102b0*/  @P3 IADD3.X R11, R13.reuse, UR11, RZ, P4, !PT ;  /* 0x0000000b0d0b3c10 */ /* 0x040fe4000a7fe4ff */
[----:B------:R-:W-:-:S05]  /*102c0*/  IADD3.X R9, R13, UR7, RZ, P5, !PT ;  /* 0x000000070d097c10 */ /* 0x000fca000affe4ff */
[----:B------:R-:W5:Y:S04]  /*102d0*/  @P0 LDG.E R12, desc[UR40][R8.64] ;  /* 0x00000028080c0981 */ /* 0x000f68000c1e1900 */
[----:B------:R-:W5:Y:S04]  /*102e0*/  @P1 LDG.E R3, desc[UR40][R6.64] ;  /* 0x0000002806031981 */ /* 0x000f68000c1e1900 */
[----:B--2---:R0:W-:Y:S02]  /*102f0*/  STL [R1+0x38], R2 ;  /* 0x0000380201007387 */ /* 0x0041e40000100800 */
[----:B0-----:R-:W-:Y:S01]  /*10300*/  IMAD.U32 R2, RZ, RZ, UR4 ;  /* 0x00000004ff027e24 */ /* 0x001fe2000f8e00ff */
[----:B------:R-:W-:-:S05]  /*10310*/  ULDC.64 UR4, c[0x0][0x418] ;  /* 0x0001060000047ab9 */ /* 0x000fca0000000a00 */
[----:B------:R0:W2:Y:S01]  /*10320*/  @P3 LDG.E R2, desc[UR40][R10.64] ;  /* 0x000000280a023981 */ /* 0x0000a2000c1e1900 */
[----:B------:R-:W-:-:S03]  /*10330*/  UISETP.NE.U32.AND UP0, UPT, UR4, URZ, UPT ;  /* 0x0000003f0400728c */ /* 0x000fc6000bf05070 */
[----:B------:R-:W-:Y:S01]  /*10340*/  ULDC UR4, c[0x0][0x424] ;  /* 0x0001090000047ab9 */ /* 0x000fe20000000800 */
[----:B------:R-:W-:-:S03]  /*10350*/  UISETP.NE.AND.EX UP0, UPT, UR5, URZ, UPT, UP0 ;  /* 0x0000003f0500728c */ /* 0x000fc6000bf05300 */
[----:B------:R-:W-:Y:S01]  /*10360*/  ULDC UR5, c[0x0][0x2f0] ;  /* 0x0000bc0000057ab9 */ /* 0x000fe20000000800 */
[----:B------:R-:W-:-:S04]  /*10370*/  USEL UR4, UR4, 0x1, UP0 ;  /* 0x0000000104047887 */ /* 0x000fc80008000000 */
[----:B------:R-:W-:-:S03]  /*10380*/  UIMAD UR4, UR4, UR5, URZ ;  /* 0x00000005040472a4 */ /* 0x000fc6000f8e023f */
[----:B------:R-:W-:Y:S02]  /*10390*/  ULDC UR5, c[0x0][0x348] ;  /* 0x0000d20000057ab9 */ /* 0x000fe40000000800 */
[----:B0-----:R-:W-:Y:S01]  /*103a0*/  IMAD.U32 R10, RZ, RZ, UR5 ;  /* 0x00000005ff0a7e24 */ /* 0x001fe2000f8e00ff */
[----:B--2---:R0:W-:Y:S02]  /*103b0*/  STL [R1+0x54], R2 ;  /* 0x0000540201007387 */ /* 0x0041e40000100800 */
[----:B0-----:R-:W-:Y:S01]  /*103c0*/  IMAD.U32 R2, RZ, RZ, UR4 ;  /* 0x00000004ff027e24 */ /* 0x001fe2000f8e00ff */
[----:B------:R-:W-:Y:S06]  /*103d0*/  @P3 BRA `(.L_x_763) ;  /* 0x0000000000143947 */ /* 0x000fec0003800000 */
[----:B------:R-:W-:Y:S05]  /*103e0*/  @!P2 BRA `(.L_x_763) ;  /* 0x000000000010a947 */ /* 0x000fea0003800000 */
[----:B------:R-:W2:Y:S04]  /*103f0*/  LDG.E R11, desc[UR40][R4.64] ;  /* 0x00000028040b7981 */ /* 0x000ea8000c1e1900 */
[----:B------:R-:W2:Y:S02]  /*10400*/  LDG.E R4, desc[UR40][R4.64+0x4] ;  /* 0x0000042804047981 */ /* 0x000ea4000c1e1900 */
[----:B--2---:R-:W-:-:S05]  /*10410*/  IMAD.IADD R4, R4, 0x1, -R11 ;  /* 0x0000000104047824 */ /* 0x004fca00078e0a0b */
[----:B------:R0:W-:Y:S02]  /*10420*/  STL [R1+0x54], R4 ;  /* 0x0000540401007387 */ /* 0x0001e40000100800 */
.L_x_763:
[----:B------:R-:W-:Y:S01]  /*10430*/  IMAD.MOV.U32 R11, RZ, RZ, R15 ;  /* 0x000000ffff0b7224 */ /* 0x000fe200078e000f */
[----:B------:R-:W-:Y:S01]  /*10440*/  ULDC.64 UR4, c[0x0][0xa20] ;  /* 0x0002880000047ab9 */ /* 0x000fe20000000a00 */
[----:B0----5:R-:W-:Y:S01]  /*10450*/  IMAD.IADD R4, R12, 0x1, R0 ;  /* 0x000000010c047824 */ /* 0x021fe200078e0200 */
[----:B------:R-:W-:Y:S02]  /*10460*/  ISETP.NE.U32.AND P2, PT, RZ, UR4, PT ;  /* 0x00000004ff007c0c */ /* 0x000fe4000bf45070 */
[----:B------:R0:W-:Y:S02]  /*10470*/  STL [R1+0x10], R11 ;  /* 0x0000100b01007387 */ /* 0x0001e40000100800 */
[----:B------:R-:W-:Y:S02]  /*10480*/  ISETP.NE.AND.EX P2, PT, RZ, UR5, PT, P2 ;  /* 0x00000005ff007c0c */ /* 0x000fe4000bf45320 */
[----:B------:R0:W-:Y:S11]  /*10490*/  STL [R1+0x24], R4 ;  /* 0x0000240401007387 */ /* 0x0001f60000100800 */
[----:B0-----:R-:W-:Y:S05]  /*104a0*/  @!P2 BRA `(.L_x_764) ;  /* 0x000000000010a947 */ /* 0x001fea0003800000 */
[----:B------:R-:W-:-:S04]  /*104b0*/  IADD3 R4, P0, R14, UR4, RZ ;  /* 0x000000040e047c10 */ /* 0x000fc8000ff1e0ff */
[----:B------:R-:W-:-:S05]  /*104c0*/  IADD3.X R5, R13, UR5, RZ, P0, !PT ;  /* 0x000000050d057c10 */ /* 0x000fca00087fe4ff */
[----:B------:R0:W5:Y:S01]  /*104d0*/  LDG.E R2, desc[UR40][R4.64] ;  /* 0x0000002804027981 */ /* 0x000162000c1e1900 */
[----:B------:R-:W-:Y:S05]  /*104e0*/  BRA `(.L_x_765) ;  /* 0x0000000000107947 */ /* 0x000fea0003800000 */
.L_x_764:
[----:B------:R-:W-:Y:S05]  /*104f0*/  @!P0 BRA `(.L_x_765) ;  /* 0x00000000000c8947 */ /* 0x000fea0003800000 */
[----:B------:R-:W2:Y:S04]  /*10500*/  LDG.E R4, desc[UR40][R8.64] ;  /* 0x0000002808047981 */ /* 0x000ea8000c1e1900 */
[----:B------:R-:W2:Y:S02]  /*10510*/  LDG.E R2, desc[UR40][R8.64+0x4] ;  /* 0x0000042808027981 */ /* 0x000ea4000c1e1900 */
[----:B--2---:R-:W-:-:S07]  /*10520*/  IMAD.IADD R2, R2, 0x1, -R4 ;  /* 0x0000000102027824 */ /* 0x004fce00078e0a04 */
.L_x_765:
[----:B-----5:R-:W-:Y:S02]  /*10530*/  IMAD.IADD R0, R2, 0x1, -R0 ;  /* 0x0000000102007824 */ /* 0x020fe400078e0a00 */
[----:B------:R-:W2:Y:S04]  /*10540*/  @P1 LDG.E R2, desc[UR40][R6.64] ;  /* 0x0000002806021981 */ /* 0x000ea8000c1e1900 */
[----:B------:R-:W2:Y:S01]  /*10550*/  @P1 LDG.E R6, desc[UR40][R6.64+0x4] ;  /* 0x0000042806061981 */ /* 0x000ea2000c1e1900 */
[----:B------:R-:W-:Y:S01]  /*10560*/  BSSY B0, `(.L_x_766) ;  /* 0x0000150000007945 */ /* 0x000fe20003800000 */
[----:B--2---:R-:W-:-:S04]  /*10570*/  @P1 IMAD.IADD R10, R6, 0x1, -R2 ;  /* 0x00000001060a1824 */ /* 0x004fc800078e0a02 */
[----:B0-----:R-:W-:-:S04]  /*10580*/  IMAD.IADD R4, R0, 0x1, R10 ;  /* 0x0000000100047824 */ /* 0x001fc800078e020a */
[----:B------:R-:W-:Y:S01]  /*10590*/  VIADD R2, R4, 0x5f ;  /* 0x0000005f04027836 */ /* 0x000fe20000000000 */
[----:B------:R0:W-:Y:S03]  /*105a0*/  STL [R1+0x50], R4 ;  /* 0x0000500401007387 */ /* 0x0001e60000100800 */
[----:B------:R-:W-:-:S05]  /*105b0*/  IMAD.HI R2, R2, 0x2aaaaaab, RZ ;  /* 0x2aaaaaab02027827 */ /* 0x000fca00078e02ff */
[----:B0-----:R-:W-:-:S04]  /*105c0*/  SHF.R.U32.HI R4, RZ, 0x1f, R2 ;  /* 0x0000001fff047819 */ /* 0x001fc80000011602 */
[----:B------:R-:W-:-:S05]  /*105d0*/  LEA.HI.SX32 R5, R2, R4, 0x1c ;  /* 0x0000000402057211 */ /* 0x000fca00078fe2ff */
[--C-:B------:R-:W-:Y:S01]  /*105e0*/  IMAD R2, R5, 0x60, -R0.reuse ;  /* 0x0000006005027824 */ /* 0x100fe200078e0a00 */
[----:B------:R0:W-:Y:S01]  /*105f0*/  STL [R1+0x30], R5 ;  /* 0x0000300501007387 */ /* 0x0001e20000100800 */
[----:B------:R-:W-:-:S03]  /*10600*/  IMAD.MOV R0, RZ, RZ, -R0 ;  /* 0x000000ffff007224 */ /* 0x000fc600078e0a00 */
[----:B------:R-:W-:Y:S02]  /*10610*/  VIMNMX R10, R2, R10, PT ;  /* 0x0000000a020a7248 */ /* 0x000fe40003fe0100 */
[----:B------:R-:W-:-:S04]  /*10620*/  VIMNMX R0, RZ, R0, !PT ;  /* 0x00000000ff007248 */ /* 0x000fc80007fe0100 */
[----:B------:R-:W-:Y:S01]  /*10630*/  ISETP.GT.AND P0, PT, R10, R0, PT ;  /* 0x000000000a00720c */ /* 0x000fe20003f04270 */
[----:B0-----:R-:W-:-:S05]  /*10640*/  IMAD.WIDE.U32 R4, R0, -0x55555555, RZ ;  /* 0xaaaaaaab00047825 */ /* 0x001fca00078e00ff */
        /* <DEDUP_REMOVED lines=8> */
[----:B------:R-:W-:Y:S05]  /*106d0*/  @!P2 BRA `(.L_x_767) ;  /* 0x0000001000e0a947 */ /* 0x000fea0003800000 */
[----:B------:R-:W-:Y:S01]  /*106e0*/  UMOV UR4, 0xffffffff ;  /* 0xffffffff00047882 */ /* 0x000fe20000000000 */
[----:B------:R-:W-:Y:S02]  /*106f0*/  SEL R0, R11, RZ, !P1 ;  /* 0x000000ff0b007207 */ /* 0x000fe40004800000 */
[----:B------:R-:W-:Y:S05]  /*10700*/  BRA.DIV UR4, `(.L_x_768) ;  /* 0x0000006e04a47947 */ /* 0x000fea000b800000 */
[----:B------:R-:W0:Y:S02]  /*10710*/  S2R R4, SR_TID.X ;  /* 0x0000000000047919 */ /* 0x000e240000002100 */
[----:B0-----:R-:W-:-:S04]  /*10720*/  SHF.R.U32.HI R4, RZ, 0x5, R4 ;  /* 0x00000005ff047819 */ /* 0x001fc80000011604 */
[----:B------:R-:W-:-:S05]  /*10730*/  LOP3.LUT R4, R4, 0x3, RZ, 0xc0, !PT ;  /* 0x0000000304047812 */ /* 0x000fca00078ec0ff */
[----:B------:R0:W1:Y:S02]  /*10740*/  SHFL.IDX PT, R14, R4, RZ, 0x1f ;  /* 0x00001fff040e7589 */ /* 0x00006400000e0000 */
.L_x_951:
[----:B-1----:R-:W-:Y:S02]  /*10750*/  ISETP.NE.AND P0, PT, R14, RZ, PT ;  /* 0x000000ff0e00720c */ /* 0x002fe40003f05270 */
[----:B------:R-:W-:-:S11]  /*10760*/  PLOP3.LUT P6, PT, PT, PT, PT, 0x8, 0x0 ;  /* 0x000000000000781c */ /* 0x000fd60003fce170 */
[----:B------:R-:W-:Y:S05]  /*10770*/  @P0 BRA `(.L_x_769) ;  /* 0x00000000000c0947 */ /* 0x000fea0003800000 */
[----:B------:R-:W-:-:S03]  /*10780*/  UMOV UR4, 0xffffffff ;  /* 0xffffffff00047882 */ /* 0x000fc60000000000 */
[----:B------:R-:W-:Y:S05]  /*10790*/  BRA.DIV UR4, `(.L_x_770) ;  /* 0x0000006e04b47947 */ /* 0x000fea000b800000 */
[----:B------:R-:W-:-:S13]  /*107a0*/  ELECT P6, URZ, PT ;  /* 0x00000000003f782f */ /* 0x000fda00038c0000 */
.L_x_769:
[----:B0-----:R-:W2:Y:S04]  /*107b0*/  LDL R4, [R1+0x3c] ;  /* 0x00003c0001047983 */ /* 0x001ea80000100800 */
[----:B------:R-:W3:Y:S01]  /*107c0*/  LDL R6, [R1+0x4] ;  /* 0x0000040001067983 */ /* 0x000ee20000100800 */
[----:B------:R-:W-:Y:S01]  /*107d0*/  BSSY B1, `(.L_x_771) ;  /* 0x0000008000017945 */ /* 0x000fe20003800000 */
[----:B--2---:R-:W-:-:S05]  /*107e0*/  VIADD R4, R4, 0x1 ;  /* 0x0000000104047836 */ /* 0x004fca0000000000 */
[----:B------:R-:W-:-:S04]  /*107f0*/  LEA.HI R5, R4, R4, RZ, 0x1 ;  /* 0x0000000404057211 */ /* 0x000fc800078f08ff */
[----:B------:R-:W-:-:S05]  /*10800*/  LOP3.LUT R5, R5, 0xfffffffe, RZ, 0xc0, !PT ;  /* 0xfffffffe05057812 */ /* 0x000fca00078ec0ff */
[----:B------:R-:W-:-:S05]  /*10810*/  IMAD.IADD R4, R4, 0x1, -R5 ;  /* 0x0000000104047824 */ /* 0x000fca00078e0a05 */
[----:B------:R-:W-:-:S04]  /*10820*/  SHF.L.U32 R4, R4, 0x1f, RZ ;  /* 0x0000001f04047819 */ /* 0x000fc800000006ff */
[----:B---3--:R-:W0:Y:S02]  /*10830*/  SYNCS.PHASECHK.TRANS64.TRYWAIT P0, [R6+URZ+0x22820], R4 ;  /* 0x02282004060075a7 */ /* 0x008e24000800017f */
[----:B0-----:R-:W-:Y:S05]  /*10840*/  @!P0 BRA `(.L_x_772) ;  /* 0x0000006c00a88947 */ /* 0x001fea0003800000 */
.L_x_954:
[----:B------:R-:W-:Y:S05]  /*10850*/  BSYNC B1 ;  /* 0x0000000000017941 */ /* 0x000fea0003800000 */
.L_x_771:
[----:B------:R-:W-:Y:S04]  /*10860*/  BSSY B1, `(.L_x_773) ;  /* 0x0000083000017945 */ /* 0x000fe80003800000 */
[----:B------:R-:W-:Y:S05]  /*10870*/  @!P6 BRA `(.L_x_774) ;  /* 0x000000080004e947 */ /* 0x000fea0003800000 */
[----:B------:R-:W2:Y:S04]  /*10880*/  LDL R6, [R1+0x4] ;  /* 0x0000040001067983 */ /* 0x000ea80000100800 */
[----:B------:R-:W3:Y:S01]  /*10890*/  LDL R7, [R1+0xc] ;  /* 0x00000c0001077983 */ /* 0x000ee20000100800 */
[----:B0-----:R-:W0:Y:S01]  /*108a0*/  S2R R5, SR_TID.X ;  /* 0x0000000000057919 */ /* 0x001e220000002100 */
[----:B--2---:R-:W-:Y:S02]  /*108b0*/  IMAD.MOV.U32 R9, RZ, RZ, R6 ;  /* 0x000000ffff097224 */ /* 0x004fe400078e0006 */
[----:B------:R-:W2:Y:S02]  /*108c0*/  LDL R6, [R1+0x18] ;  /* 0x0000180001067983 */ /* 0x000ea40000100800 */
[----:B---3--:R-:W-:Y:S01]  /*108d0*/  IMAD R4, R7, 0x8, R9 ;  /* 0x0000000807047824 */ /* 0x008fe200078e0209 */
[----:B0-----:R-:W-:Y:S01]  /*108e0*/  LOP3.LUT R5, R5, 0x7f, RZ, 0xc0, !PT ;  /* 0x0000007f05057812 */ /* 0x001fe200078ec0ff */
[----:B------:R-:W-:Y:S03]  /*108f0*/  BSSY B2, `(.L_x_775) ;  /* 0x0000005000027945 */ /* 0x000fe60003800000 */
[----:B------:R-:W-:-:S02]  /*10900*/  ISETP.NE.AND P1, PT, R5, RZ, PT ;  /* 0x000000ff0500720c */ /* 0x000fc40003f25270 */
[----:B--2---:R-:W-:-:S04]  /*10910*/  SHF.L.U32 R9, R6, 0x1f, RZ ;  /* 0x0000001f06097819 */ /* 0x004fc800000006ff */
[----:B------:R-:W0:Y:S02]  /*10920*/  SYNCS.PHASECHK.TRANS64.TRYWAIT P0, [R4+URZ+0x228a0], R9 ;  /* 0x0228a009040075a7 */ /* 0x000e24000800017f */
[----:B0-----:R-:W-:Y:S05]  /*10930*/  @!P0 BRA `(.L_x_776) ;  /* 0x0000006c00848947 */ /* 0x001fea0003800000 */
.L_x_955:
[----:B------:R-:W-:Y:S05]  /*10940*/  BSYNC B2 ;  /* 0x0000000000027941 */ /* 0x000fea0003800000 */
.L_x_775:
        /* <DEDUP_REMOVED lines=9> */
.L_x_778:
[----:B------:R-:W-:Y:S05]  /*109e0*/  BSYNC B2 ;  /* 0x0000000000027941 */ /* 0x000fea0003800000 */
.L_x_777:
[----:B------:R-:W2:Y:S04]  /*109f0*/  LDL R7, [R1+0x4] ;  /* 0x0000040001077983 */ /* 0x000ea80000100800 */
[----:B------:R-:W2:Y:S01]  /*10a00*/  LDL R6, [R1+0xc] ;  /* 0x00000c0001067983 */ /* 0x000ea20000100800 */
[----:B------:R-:W-:Y:S01]  /*10a10*/  IMAD.MOV.U32 R12, RZ, RZ, RZ ;  /* 0x000000ffff0c7224 */ /* 0x000fe200078e00ff */
[----:B------:R-:W-:Y:S01]  /*10a20*/  UIADD3 UR4, UP0, UR38, 0x570, URZ ;  /* 0x0000057026047890 */ /* 0x000fe2000ff1e03f */
[----:B------:R-:W-:Y:S01]  /*10a30*/  IMAD R5, R8, 0x60, R3 ;  /* 0x0000006008057824 */ /* 0x000fe200078e0203 */
[----:B------:R-:W-:Y:S01]  /*10a40*/  PLOP3.LUT P0, PT, PT, PT, PT, 0x80, 0x0 ;  /* 0x000000000000781c */ /* 0x000fe20003f0f070 */
[----:B------:R-:W-:Y:S01]  /*10a50*/  UMOV UR6, 0x0 ;  /* 0x0000000000067882 */ /* 0x000fe20000000000 */
[----:B------:R-:W-:Y:S01]  /*10a60*/  R2UR UR10, R12 ;  /* 0x000000000c0a72ca */ /* 0x000fe200000e0000 */
[----:B------:R-:W-:Y:S01]  /*10a70*/  VIADD R5, R5, 0xffffffa0 ;  /* 0xffffffa005057836 */ /* 0x000fe20000000000 */
[----:B------:R-:W-:Y:S01]  /*10a80*/  UIADD3.X UR5, URZ, UR39, URZ, UP0, !UPT ;  /* 0x000000273f057290 */ /* 0x000fe200087fe43f */
[----:B------:R-:W-:Y:S01]  /*10a90*/  UMOV UR7, 0x12f00000 ;  /* 0x12f0000000077882 */ /* 0x000fe20000000000 */
[----:B--2---:R-:W-:-:S02]  /*10aa0*/  IMAD R6, R6, 0x3000, R7 ;  /* 0x0000300006067824 */ /* 0x004fc400078e0207 */
[----:B------:R-:W-:Y:S02]  /*10ab0*/  VIADD R7, R4, 0x22890 ;  /* 0x0002289004077836 */ /* 0x000fe40000000000 */
[----:B------:R-:W-:-:S07]  /*10ac0*/  VIADD R6, R6, 0x1c400 ;  /* 0x0001c40006067836 */ /* 0x000fce0000000000 */
.L_x_779:
        /* <DEDUP_REMOVED lines=13> */
.L_x_956:
[----:B------:R-:W-:Y:S05]  /*10ba0*/  BSYNC B2 ;  /* 0x0000000000027941 */ /* 0x000fea0003800000 */
.L_x_780:
[----:B------:R-:W-:Y:S01]  /*10bb0*/  BSSY B2, `(.L_x_782) ;  /* 0x000000b000027945 */ /* 0x000fe20003800000 */
[----:B------:R-:W-:Y:S02]  /*10bc0*/  IMAD.MOV.U32 R10, RZ, RZ, 0x0 ;  /* 0x00000000ff0a7424 */ /* 0x000fe400078e00ff */
[----:B------:R-:W-:Y:S01]  /*10bd0*/  IMAD.MOV.U32 R11, RZ, RZ, 0x12f00000 ;  /* 0x12f00000ff0b7424 */ /* 0x000fe200078e00ff */
[----:B------:R-:W-:Y:S06]  /*10be0*/  @P1 BRA `(.L_x_783) ;  /* 0x00000000001c1947 */ /* 0x000fec0003800000 */
[----:B------:R-:W2:Y:S02]  /*10bf0*/  S2R R6, SR_TID.X ;  /* 0x0000000000067919 */ /* 0x000ea40000002100 */
[----:B--2---:R-:W-:Y:S01]  /*10c00*/  LOP3.LUT R7, R6, 0x1f, RZ, 0xc0, !PT ;  /* 0x0000001f06077812 */ /* 0x004fe200078ec0ff */
[----:B------:R-:W-:-:S03]  /*10c10*/  IMAD.MOV.U32 R6, RZ, RZ, 0xc000 ;  /* 0x0000c000ff067424 */ /* 0x000fc600078e00ff */
[----:B------:R-:W-:Y:S01]  /*10c20*/  ISETP.NE.AND P0, PT, R7, RZ, PT ;  /* 0x000000ff0700720c */ /* 0x000fe20003f05270 */
[----:B------:R2:W-:-:S12]  /*10c30*/  SYNCS.ARRIVE.TRANS64 RZ, [R4+URZ+0x228b0], R6 ;  /* 0x0228b00604ff79a7 */ /* 0x0005d8000800003f */
[----:B--2---:R-:W-:Y:S05]  /*10c40*/  @!P0 BRA `(.L_x_783) ;  /* 0x0000000000048947 */ /* 0x004fea0003800000 */
[----:B------:R-:W-:Y:S01]  /*10c50*/  BPT.TRAP 0x1 ;  /* 0x000000040000795c */ /* 0x000fe20000300000 */
.L_x_783:
[----:B------:R-:W-:Y:S05]  /*10c60*/  BSYNC B2 ;  /* 0x0000000000027941 */ /* 0x000fea0003800000 */
.L_x_782:
[----:B------:R-:W2:Y:S04]  /*10c70*/  LDL R7, [R1+0x4] ;  /* 0x0000040001077983 */ /* 0x000ea80000100800 */
[----:B------:R-:W2:Y:S01]  /*10c80*/  LDL R6, [R1+0xc] ;  /* 0x00000c0001067983 */ /* 0x000ea20000100800 */
[----:B------:R-:W-:Y:S01]  /*10c90*/  R2UR UR10, R12 ;  /* 0x000000000c0a72ca */ /* 0x000fe200000e0000 */
[----:B------:R-:W-:Y:S01]  /*10ca0*/  UIADD3 UR4, UP0, UR38, 0x670, URZ ;  /* 0x0000067026047890 */ /* 0x000fe2000ff1e03f */
[----:B------:R-:W-:Y:S01]  /*10cb0*/  R2UR UR6, R10 ;  /* 0x000000000a0672ca */ /* 0x000fe200000e0000 */
[----:B01----:R-:W-:Y:S01]  /*10cc0*/  VIADD R4, R4, 0x228b0 ;  /* 0x000228b004047836 */ /* 0x003fe20000000000 */
[----:B------:R-:W-:Y:S01]  /*10cd0*/  R2UR UR7, R11 ;  /* 0x000000000b0772ca */ /* 0x000fe200000e0000 */
[----:B------:R-:W-:Y:S01]  /*10ce0*/  UIADD3.X UR5, URZ, UR39, URZ, UP0, !UPT ;  /* 0x000000273f057290 */ /* 0x000fe200087fe43f */
[----:B------:R-:W-:Y:S01]  /*10cf0*/  PLOP3.LUT P0, PT, PT, PT, PT, 0x80, 0x0 ;  /* 0x000000000000781c */ /* 0x000fe20003f0f070 */
[----:B--2---:R-:W-:-:S04]  /*10d00*/  IMAD R7, R6, 0xc000, R7 ;  /* 0x0000c00006077824 */ /* 0x004fc800078e0207 */
[----:B------:R-:W-:-:S08]  /*10d10*/  VIADD R6, R7, 0x400 ;  /* 0x0000040007067836 */ /* 0x000fd00000000000 */
.L_x_784:
        /* <DEDUP_REMOVED lines=15> */
.L_x_785:
        /* <DEDUP_REMOVED lines=15> */
.L_x_786:
        /* <DEDUP_REMOVED lines=15> */
.L_x_787:
        /* <DEDUP_REMOVED lines=10> */
.L_x_774:
[----:B------:R-:W-:Y:S05]  /*11090*/  BSYNC B1 ;  /* 0x0000000000017941 */ /* 0x000fea0003800000 */
.L_x_773:
[----:B------:R-:W2:Y:S04]  /*110a0*/  LDL.LU R9, [R1+0xc] ;  /* 0x00000c0001097983 */ /* 0x000ea80000300800 */
[----:B------:R-:W3:Y:S01]  /*110b0*/  LDL.LU R7, [R1+0x18] ;  /* 0x0000180001077983 */ /* 0x000ee20000300800 */
[----:B0-----:R-:W-:Y:S01]  /*110c0*/  VIADD R4, R8, 0xfffffffe ;  /* 0xfffffffe08047836 */ /* 0x001fe20000000000 */
[----:B------:R-:W-:-:S04]  /*110d0*/  PLOP3.LUT P0, PT, PT, PT, PT, 0x8, 0x0 ;  /* 0x000000000000781c */ /* 0x000fc80003f0e170 */
[----:B------:R-:W-:Y:S01]  /*110e0*/  ISETP.GE.AND P2, PT, R4, R2, PT ;  /* 0x000000020400720c */ /* 0x000fe20003f46270 */
[----:B--2---:R-:W-:-:S05]  /*110f0*/  VIADD R5, R9, 0x1 ;  /* 0x0000000109057836 */ /* 0x004fca0000000000 */
[----:B------:R-:W-:-:S04]  /*11100*/  ISETP.NE.AND P1, PT, R5, 0x2, PT ;  /* 0x000000020500780c */ /* 0x000fc80003f25270 */
[----:B------:R-:W-:Y:S02]  /*11110*/  SEL R6, RZ, 0x1, P1 ;  /* 0x00000001ff067807 */ /* 0x000fe40000800000 */
[----:B------:R-:W-:Y:S02]  /*11120*/  SEL R5, R5, RZ, P1 ;  /* 0x000000ff05057207 */ /* 0x000fe40000800000 */
[----:B---3--:R-:W-:-:S03]  /*11130*/  LOP3.LUT R7, R7, R6, RZ, 0x3c, !PT ;  /* 0x0000000607077212 */ /* 0x008fc600078e3cff */
[----:B------:R0:W-:Y:S04]  /*11140*/  STL [R1+0xc], R5 ;  /* 0x00000c0501007387 */ /* 0x0001e80000100800 */
[----:B------:R0:W-:Y:S01]  /*11150*/  STL [R1+0x18], R7 ;  /* 0x0000180701007387 */ /* 0x0001e20000100800 */
[----:B------:R-:W-:Y:S05]  /*11160*/  @!P2 BRA `(.L_x_767) ;  /* 0x00000008003ca947 */ /* 0x000fea0003800000 */
.L_x_803:
[----:B------:R-:W-:Y:S05]  /*11170*/  YIELD ;  /* 0x0000000000007946 */ /* 0x000fea0003800000 */
[----:B------:R-:W-:Y:S04]  /*11180*/  BSSY B1, `(.L_x_788) ;  /* 0x0000081000017945 */ /* 0x000fe80003800000 */
[----:B-1----:R-:W-:Y:S05]  /*11190*/  @!P6 BRA `(.L_x_789) ;  /* 0x0000000400fce947 */ /* 0x002fea0003800000 */
[----:B------:R-:W2:Y:S04]  /*111a0*/  LDL R8, [R1+0x4] ;  /* 0x0000040001087983 */ /* 0x000ea80000100800 */
[----:B0-----:R-:W2:Y:S04]  /*111b0*/  LDL R5, [R1+0xc] ;  /* 0x00000c0001057983 */ /* 0x001ea80000100800 */
[----:B------:R-:W3:Y:S01]  /*111c0*/  LDL R6, [R1+0x18] ;  /* 0x0000180001067983 */ /* 0x000ee20000100800 */
[----:B------:R-:W0:Y:S01]  /*111d0*/  S2R R7, SR_TID.X ;  /* 0x0000000000077919 */ /* 0x000e220000002100 */
[----:B------:R-:W-:Y:S01]  /*111e0*/  BSSY B2, `(.L_x_790) ;  /* 0x0000007000027945 */ /* 0x000fe20003800000 */
[----:B0-----:R-:W-:-:S04]  /*111f0*/  LOP3.LUT R7, R7, 0x7f, RZ, 0xc0, !PT ;  /* 0x0000007f07077812 */ /* 0x001fc800078ec0ff */
[----:B------:R-:W-:Y:S01]  /*11200*/  ISETP.NE.AND P2, PT, R7, RZ, PT ;  /* 0x000000ff0700720c */ /* 0x000fe20003f45270 */
[----:B--2---:R-:W-:Y:S01]  /*11210*/  IMAD R5, R5, 0x8, R8 ;  /* 0x0000000805057824 */ /* 0x004fe200078e0208 */
[----:B---3--:R-:W-:-:S04]  /*11220*/  SHF.L.U32 R6, R6, 0x1f, RZ ;  /* 0x0000001f06067819 */ /* 0x008fc800000006ff */
[----:B------:R-:W0:Y:S02]  /*11230*/  SYNCS.PHASECHK.TRANS64.TRYWAIT P1, [R5+URZ+0x228a0], R6 ;  /* 0x0228a006050075a7 */ /* 0x000e24000802017f */
[----:B0-----:R-:W-:Y:S05]  /*11240*/  @!P1 BRA `(.L_x_791) ;  /* 0x0000006400689947 */ /* 0x001fea0003800000 */
.L_x_957:
[----:B------:R-:W-:Y:S05]  /*11250*/  BSYNC B2 ;  /* 0x0000000000027941 */ /* 0x000fea0003800000 */
.L_x_790:
        /* <DEDUP_REMOVED lines=9> */
.L_x_793:
[----:B------:R-:W-:Y:S05]  /*112f0*/  BSYNC B2 ;  /* 0x0000000000027941 */ /* 0x000fea0003800000 */
.L_x_792:
[----:B------:R-:W2:Y:S04]  /*11300*/  LDL R8, [R1+0x4] ;  /* 0x0000040001087983 */ /* 0x000ea80000100800 */
[----:B------:R-:W2:Y:S01]  /*11310*/  LDL R7, [R1+0xc] ;  /* 0x00000c0001077983 */ /* 0x000ea20000100800 */
[----:B------:R-:W-:Y:S01]  /*11320*/  IMAD.MOV.U32 R12, RZ, RZ, RZ ;  /* 0x000000ffff0c7224 */ /* 0x000fe200078e00ff */
[----:B------:R-:W-:Y:S01]  /*11330*/  UIADD3 UR4, UP0, UR38, 0x570, URZ ;  /* 0x0000057026047890 */ /* 0x000fe2000ff1e03f */
[----:B------:R-:W-:Y:S01]  /*11340*/  PLOP3.LUT P1, PT, PT, PT, PT, 0x80, 0x0 ;  /* 0x000000000000781c */ /* 0x000fe20003f2f070 */
[----:B------:R-:W-:Y:S01]  /*11350*/  VIADD R9, R5, 0x22890 ;  /* 0x0002289005097836 */ /* 0x000fe20000000000 */
[----:B------:R-:W-:Y:S01]  /*11360*/  UMOV UR6, 0x0 ;  /* 0x0000000000067882 */ /* 0x000fe20000000000 */
[----:B------:R-:W-:Y:S01]  /*11370*/  R2UR UR10, R12 ;  /* 0x000000000c0a72ca */ /* 0x000fe200000e0000 */
[----:B------:R-:W-:Y:S01]  /*11380*/  UIADD3.X UR5, URZ, UR39, URZ, UP0, !UPT ;  /* 0x000000273f057290 */ /* 0x000fe200087fe43f */
[----:B------:R-:W-:Y:S01]  /*11390*/  UMOV UR7, 0x12f00000 ;  /* 0x12f0000000077882 */ /* 0x000fe20000000000 */
[----:B--2---:R-:W-:-:S02]  /*113a0*/  IMAD R7, R7, 0x3000, R8 ;  /* 0x0000300007077824 */ /* 0x004fc400078e0208 */
[----:B------:R-:W-:Y:S02]  /*113b0*/  IMAD R8, R4, 0x60, R3 ;  /* 0x0000006004087824 */ /* 0x000fe400078e0203 */
[----:B------:R-:W-:-:S08]  /*113c0*/  VIADD R7, R7, 0x1c400 ;  /* 0x0001c40007077836 */ /* 0x000fd00000000000 */
.L_x_794:
        /* <DEDUP_REMOVED lines=13> */
.L_x_958:
[----:B------:R-:W-:Y:S05]  /*114a0*/  BSYNC B2 ;  /* 0x0000000000027941 */ /* 0x000fea0003800000 */
.L_x_795:
        /* <DEDUP_REMOVED lines=11> */
.L_x_798:
[----:B------:R-:W-:Y:S05]  /*11560*/  BSYNC B2 ;  /* 0x0000000000027941 */ /* 0x000fea0003800000 */
.L_x_797:
        /* <DEDUP_REMOVED lines=11> */
.L_x_799:
        /* <DEDUP_REMOVED lines=15> */
.L_x_800:
        /* <DEDUP_REMOVED lines=15> */
.L_x_801:
        /* <DEDUP_REMOVED lines=15> */
.L_x_802:
        /* <DEDUP_REMOVED lines=10> */
.L_x_789:
[----:B------:R-:W-:Y:S05]  /*11990*/  BSYNC B1 ;  /* 0x0000000000017941 */ /* 0x000fea0003800000 */
.L_x_788:
[----:B------:R-:W2:Y:S04]  /*119a0*/  LDL.LU R9, [R1+0xc] ;  /* 0x00000c0001097983 */ /* 0x000ea80000300800 */
[----:B0-----:R-:W3:Y:S01]  /*119b0*/  LDL.LU R7, [R1+0x18] ;  /* 0x0000180001077983 */ /* 0x001ee20000300800 */
[C---:B------:R-:W-:Y:S01]  /*119c0*/  ISETP.GT.AND P2, PT, R4.reuse, R2, PT ;  /* 0x000000020400720c */ /* 0x040fe20003f44270 */
[----:B------:R-:W-:Y:S02]  /*119d0*/  VIADD R4, R4, 0xffffffff ;  /* 0xffffffff04047836 */ /* 0x000fe40000000000 */
[----:B--2---:R-:W-:-:S05]  /*119e0*/  VIADD R5, R9, 0x1 ;  /* 0x0000000109057836 */ /* 0x004fca0000000000 */
[----:B------:R-:W-:-:S04]  /*119f0*/  ISETP.NE.AND P1, PT, R5, 0x2, PT ;  /* 0x000000020500780c */ /* 0x000fc80003f25270 */
[----:B------:R-:W-:Y:S02]  /*11a00*/  SEL R6, RZ, 0x1, P1 ;  /* 0x00000001ff067807 */ /* 0x000fe40000800000 */
[----:B------:R-:W-:Y:S02]  /*11a10*/  SEL R5, R5, RZ, P1 ;  /* 0x000000ff05057207 */ /* 0x000fe40000800000 */
[----:B---3--:R-:W-:-:S05]  /*11a20*/  LOP3.LUT R7, R7, R6, RZ, 0x3c, !PT ;  /* 0x0000000607077212 */ /* 0x008fca00078e3cff */
[----:B------:R1:W-:Y:S04]  /*11a30*/  STL [R1+0x18], R7 ;  /* 0x0000180701007387 */ /* 0x0003e80000100800 */
[----:B------:R1:W-:Y:S01]  /*11a40*/  STL [R1+0xc], R5 ;  /* 0x00000c0501007387 */ /* 0x0003e20000100800 */
[----:B------:R-:W-:Y:S05]  /*11a50*/  @P2 BRA `(.L_x_803) ;  /* 0xfffffff400c42947 */ /* 0x000fea000383ffff */
.L_x_767:
[----:B------:R-:W-:Y:S05]  /*11a60*/  BSYNC B0 ;  /* 0x0000000000007941 */ /* 0x000fea0003800000 */
.L_x_766:
[----:B01----:R-:W2:Y:S01]  /*11a70*/  LDL R5, [R1+0x50] ;  /* 0x0000500001057983 */ /* 0x003ea20000100800 */
[----:B------:R-:W-:Y:S05]  /*11a80*/  @!P0 WARPSYNC.ALL ;  /* 0x0000000000008948 */ /* 0x000fea0003800000 */
[----:B------:R-:W-:Y:S06]  /*11a90*/  @!P0 BAR.SYNC.DEFER_BLOCKING 0xc, 0x180 ;  /* 0x0306000000008b1d */ /* 0x000fec0000010000 */
[----:B------:R-:W-:Y:S01]  /*11aa0*/  BSSY B7, `(.L_x_804) ;  /* 0x0000419000077945 */ /* 0x000fe20003800000 */
[----:B--2---:R-:W-:-:S13]  /*11ab0*/  ISETP.GT.AND P0, PT, R5, RZ, PT ;  /* 0x000000ff0500720c */ /* 0x004fda0003f04270 */
[----:B------:R-:W-:Y:S05]  /*11ac0*/  @P0 BRA `(.L_x_805) ;  /* 0x0000000000440947 */ /* 0x000fea0003800000 */
[----:B------:R-:W0:Y:S02]  /*11ad0*/  S2R R5, SR_TID.X ;  /* 0x0000000000057919 */ /* 0x000e240000002100 */
[----:B0-----:R-:W-:-:S04]  /*11ae0*/  LOP3.LUT R5, R5, 0x7f, RZ, 0xc0, !PT ;  /* 0x0000007f05057812 */ /* 0x001fc800078ec0ff */
[----:B------:R-:W-:-:S13]  /*11af0*/  ISETP.NE.AND P0, PT, R5, RZ, PT ;  /* 0x000000ff0500720c */ /* 0x000fda0003f05270 */
[----:B------:R-:W-:Y:S05]  /*11b00*/  @P0 BRA `(.L_x_806) ;  /* 0x0000004000480947 */ /* 0x000fea0003800000 */
[----:B------:R-:W0:Y:S01]  /*11b10*/  S2R R3, SR_LANEID ;  /* 0x0000000000037919 */ /* 0x000e220000000000 */
[----:B------:R-:W-:Y:S02]  /*11b20*/  VOTEU.ANY UR4, UPT, PT ;  /* 0x0000000000047886 */ /* 0x000fe400038e0100 */
[----:B------:R-:W0:Y:S08]  /*11b30*/  FLO.U32 R0, UR4 ;  /* 0x0000000400007d00 */ /* 0x000e3000080e0000 */
[----:B------:R-:W1:Y:S01]  /*11b40*/  POPC R5, UR4 ;  /* 0x0000000400057d09 */ /* 0x000e620008000000 */
[----:B0-----:R-:W-:-:S02]  /*11b50*/  ISETP.EQ.U32.AND P0, PT, R0, R3, PT ;  /* 0x000000030000720c */ /* 0x001fc40003f02070 */
[----:B------:R-:W1:Y:S11]  /*11b60*/  LDC.64 R2, c[0x0][0xc60] ;  /* 0x00031800ff027b82 */ /* 0x000e760000000a00 */
[----:B-1----:R-:W2:Y:S01]  /*11b70*/  @P0 ATOMG.E.ADD.STRONG.GPU PT, R3, desc[UR40][R2.64], R5 ;  /* 0x00000005020309a8 */ /* 0x002ea200081ee1e8 */
[----:B------:R-:W0:Y:S02]  /*11b80*/  S2R R4, SR_LTMASK ;  /* 0x0000000000047919 */ /* 0x000e240000003900 */
[----:B0-----:R-:W-:-:S04]  /*11b90*/  LOP3.LUT R4, R4, UR4, RZ, 0xc0, !PT ;  /* 0x0000000404047c12 */ /* 0x001fc8000f8ec0ff */
[----:B------:R-:W0:Y:S01]  /*11ba0*/  POPC R7, R4 ;  /* 0x0000000400077309 */ /* 0x000e220000000000 */
[----:B--2---:R-:W0:Y:S02]  /*11bb0*/  SHFL.IDX PT, R0, R3, R0, 0x1f ;  /* 0x00001f0003007589 */ /* 0x004e2400000e0000 */
[----:B0-----:R-:W-:Y:S01]  /*11bc0*/  IADD3 R16, R0, UR36, R7 ;  /* 0x0000002400107c10 */ /* 0x001fe2000fffe007 */
[----:B------:R-:W-:Y:S06]  /*11bd0*/  BRA `(.L_x_806) ;  /* 0x0000004000147947 */ /* 0x000fec0003800000 */
.L_x_805:
        /* <DEDUP_REMOVED lines=21> */
.L_x_808:
[----:B------:R-:W-:Y:S05]  /*11d30*/  BSYNC B6 ;  /* 0x0000000000067941 */ /* 0x000fea0003800000 */
.L_x_807:
        /* <DEDUP_REMOVED lines=9> */
[----:B------:R0:W1:Y:S01]  /*11dd0*/  LDC.64 R2, c[0x4][R0] ;  /* 0x0100000000027b82 */ /* 0x0000620000000a00 */
        /* <DEDUP_REMOVED lines=11> */
.L_x_811:
        /* <DEDUP_REMOVED lines=16> */
.L_x_810:
[----:B------:R-:W-:Y:S05]  /*11f90*/  BSYNC B6 ;  /* 0x0000000000067941 */ /* 0x000fea0003800000 */
.L_x_809:
[----:B------:R-:W2:Y:S01]  /*11fa0*/  LDL.LU R2, [R1] ;  /* 0x0000000001027983 */ /* 0x000ea20000300800 */
[----:B------:R-:W-:-:S03]  /*11fb0*/  ULDC.64 UR4, c[0x0][0x9f8] ;  /* 0x00027e0000047ab9 */ /* 0x000fc60000000a00 */
[----:B------:R-:W3:Y:S04]  /*11fc0*/  LDL.LU R4, [R1+0x20] ;  /* 0x0000200001047983 */ /* 0x000ee80000300800 */
[----:B------:R-:W4:Y:S01]  /*11fd0*/  LDL R7, [R1+0x10] ;  /* 0x0000100001077983 */ /* 0x000f220000100800 */
        /* <DEDUP_REMOVED lines=8> */
[----:B0-----:R-:W0:Y:S01]  /*12060*/  LDC.64 R2, c[0x0][0x418] ;  /* 0x00010600ff027b82 */ /* 0x001e220000000a00 */
[----:B--2---:R-:W-:Y:S01]  /*12070*/  SHF.R.S32.HI R8, RZ, 0x1f, R7 ;  /* 0x0000001fff087819 */ /* 0x004fe20000011407 */
[----:B------:R1:W-:Y:S04]  /*12080*/  @P0 STL [R1+0x10], R7 ;  /* 0x0000100701000387 */ /* 0x0003e80000100800 */
[----:B------:R1:W-:Y:S04]  /*12090*/  STL [R1+0x34], R9 ;  /* 0x0000340901007387 */ /* 0x0003e80000100800 */
[----:B------:R1:W-:Y:S01]  /*120a0*/  STL [R1+0x20], R8 ;  /* 0x0000200801007387 */ /* 0x0003e20000100800 */
[----:B0-----:R-:W-:Y:S01]  /*120b0*/  LOP3.LUT P0, RZ, R2, UR4, RZ, 0xfc, !PT ;  /* 0x0000000402ff7c12 */ /* 0x001fe2000f80fcff */
[----:B------:R-:W-:-:S03]  /*120c0*/  UMOV UR4, 0xffffffff ;  /* 0xffffffff00047882 */ /* 0x000fc60000000000 */
[----:B------:R-:W-:-:S04]  /*120d0*/  LOP3.LUT P0, RZ, R3, UR5, RZ, 0xfc, P0 ;  /* 0x0000000503ff7c12 */ /* 0x000fc8000800fcff */
[----:B------:R-:W-:Y:S01]  /*120e0*/  SEL R0, R7, RZ, !P0 ;  /* 0x000000ff07007207 */ /* 0x000fe20004000000 */
[----:B-1----:R-:W-:Y:S08]  /*120f0*/  BRA.DIV UR4, `(.L_x_812) ;  /* 0x0000005604e47947 */ /* 0x002ff0000b800000 */
[----:B------:R-:W0:Y:S02]  /*12100*/  S2R R4, SR_TID.X ;  /* 0x0000000000047919 */ /* 0x000e240000002100 */
[----:B0-----:R-:W-:-:S04]  /*12110*/  SHF.R.U32.HI R4, RZ, 0x5, R4 ;  /* 0x00000005ff047819 */ /* 0x001fc80000011604 */
[----:B------:R-:W-:-:S05]  /*12120*/  LOP3.LUT R4, R4, 0x3, RZ, 0xc0, !PT ;  /* 0x0000000304047812 */ /* 0x000fca00078ec0ff */
[----:B------:R0:W1:Y:S02]  /*12130*/  SHFL.IDX PT, R14, R4, RZ, 0x1f ;  /* 0x00001fff040e7589 */ /* 0x00006400000e0000 */
.L_x_961:
[----:B0-----:R-:W2:Y:S01]  /*12140*/  LDL.LU R4, [R1+0x1c] ;  /* 0x00001c0001047983 */ /* 0x001ea20000300800 */
[----:B------:R-:W-:Y:S02]  /*12150*/  PLOP3.LUT P1, PT, PT, PT, PT, 0x8, 0x0 ;  /* 0x000000000000781c */ /* 0x000fe40003f2e170 */
[----:B-1----:R-:W-:Y:S01]  /*12160*/  ISETP.NE.AND P0, PT, R14, RZ, PT ;  /* 0x000000ff0e00720c */ /* 0x002fe20003f05270 */
[----:B------:R0:W-:Y:S01]  /*12170*/  STL [R1], R0 ;  /* 0x0000000001007387 */ /* 0x0001e20000100800 */
[----:B--2---:R-:W-:-:S09]  /*12180*/  LOP3.LUT R4, R4, 0xfffffffe, RZ, 0xc0, !PT ;  /* 0xfffffffe04047812 */ /* 0x004fd200078ec0ff */
[----:B------:R-:W-:-:S05]  /*12190*/  @P1 LOP3.LUT R4, R4, 0x1, RZ, 0xfc, !PT ;  /* 0x0000000104041812 */ /* 0x000fca00078efcff */
[----:B------:R0:W-:Y:S01]  /*121a0*/  STL [R1+0x1c], R4 ;  /* 0x00001c0401007387 */ /* 0x0001e20000100800 */
[----:B------:R-:W-:Y:S05]  /*121b0*/  @P0 BRA `(.L_x_813) ;  /* 0x0000000400240947 */ /* 0x000fea0003800000 */
[----:B------:R-:W-:-:S03]  /*121c0*/  UMOV UR4, 0xffffffff ;  /* 0xffffffff00047882 */ /* 0x000fc60000000000 */
[----:B------:R-:W-:Y:S05]  /*121d0*/  BRA.DIV UR4, `(.L_x_814) ;  /* 0x0000005604e07947 */ /* 0x000fea000b800000 */
[----:B------:R-:W-:-:S13]  /*121e0*/  ELECT P6, URZ, PT ;  /* 0x00000000003f782f */ /* 0x000fda00038c0000 */
.L_x_964:
[----:B------:R-:W-:Y:S05]  /*121f0*/  @!P6 BRA `(.L_x_813) ;  /* 0x000000040014e947 */ /* 0x000fea0003800000 */
[----:B------:R1:W-:Y:S01]  /*12200*/  STL [R1+0x5c], R9 ;  /* 0x00005c0901007387 */ /* 0x0003e20000100800 */
[----:B------:R-:W-:-:S04]  /*12210*/  ISETP.NE.U32.AND P0, PT, R2, RZ, PT ;  /* 0x000000ff0200720c */ /* 0x000fc80003f05070 */
[----:B------:R-:W-:-:S13]  /*12220*/  ISETP.NE.AND.EX P0, PT, R3, RZ, PT, P0 ;  /* 0x000000ff0300720c */ /* 0x000fda0003f05300 */
[----:B-1----:R-:W-:Y:S05]  /*12230*/  @!P0 BRA `(.L_x_815) ;  /* 0x0000000000508947 */ /* 0x002fea0003800000 */
[----:B------:R-:W1:Y:S01]  /*12240*/  LDC R6, c[0x0][0x43c] ;  /* 0x00010f00ff067b82 */ /* 0x000e620000000800 */
[----:B0-----:R-:W-:Y:S01]  /*12250*/  IMAD.MOV.U32 R0, RZ, RZ, R9 ;  /* 0x000000ffff007224 */ /* 0x001fe200078e0009 */
[----:B------:R-:W-:Y:S01]  /*12260*/  ULDC.64 UR4, c[0x0][0x428] ;  /* 0x00010a0000047ab9 */ /* 0x000fe20000000a00 */
[----:B-1----:R-:W-:-:S13]  /*12270*/  ISETP.NE.AND P0, PT, R6, 0x1, PT ;  /* 0x000000010600780c */ /* 0x002fda0003f05270 */
        /* <DEDUP_REMOVED lines=14> */
[----:B------:R-:W2:Y:S04]  /*12360*/  LDG.E R0, desc[UR40][R2.64] ;  /* 0x0000002802007981 */ /* 0x000ea8000c1e1900 */
[----:B--2---:R1:W-:Y:S02]  /*12370*/  STL [R1], R0 ;  /* 0x0000000001007387 */ /* 0x0043e40000100800 */
.L_x_815:
[----:B------:R-:W2:Y:S04]  /*12380*/  LDL R7, [R1+0x4] ;  /* 0x0000040001077983 */ /* 0x000ea80000100800 */
[----:B01----:R-:W2:Y:S04]  /*12390*/  LDL R0, [R1+0x8] ;  /* 0x0000080001007983 */ /* 0x003ea80000100800 */
[----:B------:R-:W3:Y:S01]  /*123a0*/  LDL R2, [R1+0x14] ;  /* 0x0000140001027983 */ /* 0x000ee20000100800 */
[----:B--2---:R-:W-:Y:S01]  /*123b0*/  IMAD R0, R0, 0x8, R7 ;  /* 0x0000000800007824 */ /* 0x004fe200078e0207 */
[----:B---3--:R-:W-:-:S04]  /*123c0*/  SHF.L.U32 R2, R2, 0x1f, RZ ;  /* 0x0000001f02027819 */ /* 0x008fc800000006ff */
[----:B------:R-:W0:Y:S02]  /*123d0*/  SYNCS.PHASECHK.TRANS64.TRYWAIT P0, [R0+URZ+0x22840], R2 ;  /* 0x02284002000075a7 */ /* 0x000e24000800017f */
[----:B0-----:R-:W-:Y:S05]  /*123e0*/  @!P0 BRA `(.L_x_816) ;  /* 0x00000054007c8947 */ /* 0x001fea0003800000 */
.L_x_965:
[----:B------:R-:W1:Y:S02]  /*123f0*/  S2R R3, SR_TID.X ;  /* 0x0000000000037919 */ /* 0x000e640000002100 */
[----:B-1----:R-:W-:-:S04]  /*12400*/  LOP3.LUT R3, R3, 0x7f, RZ, 0xc0, !PT ;  /* 0x0000007f03037812 */ /* 0x002fc800078ec0ff */
[----:B------:R-:W-:-:S13]  /*12410*/  ISETP.NE.AND P0, PT, R3, RZ, PT ;  /* 0x000000ff0300720c */ /* 0x000fda0003f05270 */
        /* <DEDUP_REMOVED lines=8> */
.L_x_817:
[----:B------:R-:W2:Y:S04]  /*124a0*/  LDL R7, [R1+0x4] ;  /* 0x0000040001077983 */ /* 0x000ea80000100800 */
[----:B------:R-:W2:Y:S04]  /*124b0*/  LDL R6, [R1+0x8] ;  /* 0x0000080001067983 */ /* 0x000ea80000100800 */
[----:B------:R-:W3:Y:S04]  /*124c0*/  LDL R5, [R1+0x5c] ;  /* 0x00005c0001057983 */ /* 0x000ee80000100800 */
[----:B------:R-:W4:Y:S04]  /*124d0*/  LDL R4, [R1+0x24] ;  /* 0x0000240001047983 */ /* 0x000f280000100800 */
[----:B------:R-:W5:Y:S04]  /*124e0*/  LDL R3, [R1] ;  /* 0x0000000001037983 */ /* 0x000f680000100800 */
[----:B0-----:R-:W5:Y:S01]  /*124f0*/  LDL.LU R2, [R1+0x1c] ;  /* 0x00001c0001027983 */ /* 0x001f620000300800 */
[----:B------:R-:W-:Y:S01]  /*12500*/  R2UR UR9, R0 ;  /* 0x00000000000972ca */ /* 0x000fe200000e0000 */
[----:B------:R-:W-:Y:S01]  /*12510*/  UIADD3 UR6, UP0, UR38, 0x370, URZ ;  /* 0x0000037026067890 */ /* 0x000fe2000ff1e03f */
[----:B------:R-:W-:Y:S01]  /*12520*/  PLOP3.LUT P0, PT, PT, PT, PT, 0x80, 0x0 ;  /* 0x000000000000781c */ /* 0x000fe20003f0f070 */
[----:B------:R-:W-:Y:S01]  /*12530*/  UMOV UR5, 0x14f00000 ;  /* 0x14f0000000057882 */ /* 0x000fe20000000000 */
[----:B------:R-:W-:Y:S01]  /*12540*/  R2UR UR12, R18 ;  /* 0x00000000120c72ca */ /* 0x000fe200000e0000 */
[----:B------:R-:W-:Y:S01]  /*12550*/  UIADD3.X UR7, URZ, UR39, URZ, UP0, !UPT ;  /* 0x000000273f077290 */ /* 0x000fe200087fe43f */
[----:B------:R-:W-:-:S07]  /*12560*/  UMOV UR10, URZ ;  /* 0x0000003f000a7c82 */ /* 0x000fce0008000000 */
[----:B------:R-:W-:Y:S01]  /*12570*/  UIADD3 UR9, UR9, 0x22830, URZ ;  /* 0x0002283009097890 */ /* 0x000fe2000fffe03f */
[----:B--2---:R-:W-:Y:S01]  /*12580*/  IMAD R0, R6, 0x3000, R7 ;  /* 0x0000300006007824 */ /* 0x004fe200078e0207 */
[----:B---3--:R-:W-:-:S04]  /*12590*/  R2UR UR11, R5 ;  /* 0x00000000050b72ca */ /* 0x008fc800000e0000 */
[----:B------:R-:W-:Y:S02]  /*125a0*/  R2UR UR8, R0 ;  /* 0x00000000000872ca */ /* 0x000fe400000e0000 */
[----:B----4-:R-:W-:Y:S02]  /*125b0*/  R2UR UR4, R4 ;  /* 0x00000000040472ca */ /* 0x010fe400000e0000 */
[----:B-----5:R-:W-:Y:S02]  /*125c0*/  R2UR UR13, R3 ;  /* 0x00000000030d72ca */ /* 0x020fe400000e0000 */
[----:B------:R-:W-:-:S07]  /*125d0*/  LOP3.LUT R2, R2, 0xfffffffe, RZ, 0xc0, !PT ;  /* 0xfffffffe02027812 */ /* 0x000fce00078ec0ff */
[----:B------:R-:W-:Y:S01]  /*125e0*/  UIADD3 UR8, UR8, 0x1c400, URZ ;  /* 0x0001c40008087890 */ /* 0x000fe2000fffe03f */
[----:B------:R-:W-:Y:S01]  /*125f0*/  @P0 LOP3.LUT R2, R2, 0x1, RZ, 0xfc, !PT ;  /* 0x0000000102020812 */ /* 0x000fe200078efcff */
[----:B------:R-:W-:-:S03]  /*12600*/  UIMAD UR11, UR11, 0x60, UR4 ;  /* 0x000000600b0b78a4 */ /* 0x000fc6000f8e0204 */
[----:B------:R-:W-:Y:S01]  /*12610*/  UMOV UR4, 0x0 ;  /* 0x0000000000047882 */ /* 0x000fe20000000000 */
[----:B------:R1:W-:Y:S05]  /*12620*/  STL [R1+0x1c], R2 ;  /* 0x00001c0201007387 */ /* 0x0003ea0000100800 */
[----:B------:R1:W-:Y:S01]  /*12630*/  UTMALDG.4D [UR8], [UR6], desc[UR4] ;  /* 0x00000408060075b4 */ /* 0x0003e20008019000 */
[----:B------:R-:W-:Y:S02]  /*12640*/  NOP ;  /* 0x0000000000007918 */ /* 0x000fe40000000000 */
.L_x_813:
[----:B-1----:R-:W2:Y:S04]  /*12650*/  LDL R2, [R1+0x4] ;  /* 0x0000040001027983 */ /* 0x002ea80000100800 */
[----:B------:R-:W3:Y:S04]  /*12660*/  LDL.LU R3, [R1+0x38] ;  /* 0x0000380001037983 */ /* 0x000ee80000300800 */
[----:B------:R-:W4:Y:S04]  /*12670*/  LDL.LU R5, [R1+0x28] ;  /* 0x0000280001057983 */ /* 0x000f280000300800 */
[----:B0-----:R-:W5:Y:S01]  /*12680*/  LDL.LU R4, [R1+0x40] ;  /* 0x0000400001047983 */ /* 0x001f620000300800 */
[----:B------:R-:W-:Y:S05]  /*12690*/  WARPSYNC.ALL ;  /* 0x0000000000007948 */ /* 0x000fea0003800000 */
[----:B------:R-:W-:Y:S01]  /*126a0*/  ULDC.64 UR4, c[0x0][0x298] ;  /* 0x0000a60000047ab9 */ /* 0x000fe20000000a00 */
[----:B------:R-:W-:Y:S01]  /*126b0*/  ULDC.64 UR6, c[0x0][0xa00] ;  /* 0x0002800000067ab9 */ /* 0x000fe20000000a00 */
[----:B------:R-:W-:Y:S01]  /*126c0*/  BSSY B6, `(.L_x_818) ;  /* 0x0000024000067945 */ /* 0x000fe20003800000 */
[----:B------:R-:W-:Y:S01]  /*126d0*/  BAR.SYNC.DEFER_BLOCKING 0x8, 0x180 ;  /* 0x0206000000007b1d */ /* 0x000fe20000010000 */
[----:B------:R-:W-:-:S04]  /*126e0*/  ISETP.NE.U32.AND P0, PT, RZ, UR6, PT ;  /* 0x00000006ff007c0c */ /* 0x000fc8000bf05070 */
[----:B------:R-:W-:Y:S01]  /*126f0*/  ISETP.NE.AND.EX P0, PT, RZ, UR7, PT, P0 ;  /* 0x00000007ff007c0c */ /* 0x000fe2000bf05300 */
[----:B--2---:R-:W-:Y:S01]  /*12700*/  VIADD R2, R2, 0x18400 ;  /* 0x0001840002027836 */ /* 0x004fe20000000000 */
[----:B---3--:R-:W-:-:S04]  /*12710*/  SHF.R.S32.HI R0, RZ, 0x1f, R3 ;  /* 0x0000001fff007819 */ /* 0x008fc80000011403 */
        /* <DEDUP_REMOVED lines=9> */
[----:B0-----:R-:W-:Y:S01]  /*127b0*/  IMAD.IADD R2, R3, 0x1, R0 ;  /* 0x0000000103027824 */ /* 0x001fe200078e0200 */
[----:B------:R-:W-:-:S05]  /*127c0*/  SHF.R.S32.HI R0, RZ, 0x1f, R18 ;  /* 0x0000001fff007819 */ /* 0x000fca0000011412 */
[----:B------:R1:W-:Y:S04]  /*127d0*/  STL [R1+0x40], R0 ;  /* 0x0000400001007387 */ /* 0x0003e80000100800 */
[----:B------:R1:W-:Y:S01]  /*127e0*/  STL [R1+0x38], R2 ;  /* 0x0000380201007387 */ /* 0x0003e20000100800 */
[----:B------:R-:W-:Y:S05]  /*127f0*/  @!P1 BRA `(.L_x_819) ;  /* 0x0000000000409947 */ /* 0x000fea0003800000 */
[----:B-1----:R-:W-:Y:S01]  /*12800*/  MOV R2, 0x0 ;  /* 0x0000000000027802 */ /* 0x002fe20000000f00 */
        /* <DEDUP_REMOVED lines=15> */
.L_x_819:
[----:B------:R-:W-:Y:S05]  /*12900*/  BSYNC B6 ;  /* 0x0000000000067941 */ /* 0x000fea0003800000 */
.L_x_818:
[----:B-1----:R-:W2:Y:S01]  /*12910*/  LDL.LU R4, [R1+0x38] ;  /* 0x0000380001047983 */ /* 0x002ea20000300800 */
[----:B------:R-:W0:Y:S01]  /*12920*/  LDC R7, c[0x0][0x448] ;  /* 0x00011200ff077b82 */ /* 0x000e220000000800 */
        /* <DEDUP_REMOVED lines=8> */
[----:B0-----:R-:W-:Y:S01]  /*129b0*/  ISETP.NE.AND P0, PT, R7, 0x1, PT ;  /* 0x000000010700780c */ /* 0x001fe20003f05270 */
[----:B------:R-:W0:Y:S02]  /*129c0*/  S2R R8, SR_TID.X ;  /* 0x0000000000087919 */ /* 0x000e240000002100 */
[----:B0-----:R-:W-:-:S05]  /*129d0*/  IMAD.SHL.U32 R9, R8, 0x8, RZ ;  /* 0x0000000808097824 */ /* 0x001fca00078e00ff */
[----:B------:R-:W-:Y:S01]  /*129e0*/  LOP3.LUT R9, R9, 0x38, RZ, 0xc0, !PT ;  /* 0x0000003809097812 */ /* 0x000fe200078ec0ff */
[----:B--2---:R-:W-:Y:S02]  /*129f0*/  IMAD.MOV.U32 R3, RZ, RZ, R4 ;  /* 0x000000ffff037224 */ /* 0x004fe400078e0004 */
[----:B------:R-:W0:Y:S01]  /*12a00*/  S2R R4, SR_TID.X ;  /* 0x0000000000047919 */ /* 0x000e220000002100 */
        /* <DEDUP_REMOVED lines=11> */
[C---:B0-----:R-:W-:Y:S01]  /*12ac0*/  LOP3.LUT R5, R4.reuse, 0x7f, RZ, 0xc0, !PT ;  /* 0x0000007f04057812 */ /* 0x041fe200078ec0ff */
[----:B------:R-:W-:-:S03]  /*12ad0*/  IMAD.SHL.U32 R4, R4, 0x10, RZ ;  /* 0x0000001004047824 */ /* 0x000fc600078e00ff */
[----:B------:R-:W-:-:S04]  /*12ae0*/  SHF.R.U32.HI R5, RZ, 0x3, R5 ;  /* 0x00000003ff057819 */ /* 0x000fc80000011605 */
[----:B------:R-:W-:Y:S02]  /*12af0*/  LOP3.LUT R4, R5, 0x70, R4, 0xf8, !PT ;  /* 0x0000007005047812 */ /* 0x000fe400078ef804 */
[----:B------:R-:W0:Y:S02]  /*12b00*/  @P0 LDC R5, c[0x0][0x44c] ;  /* 0x00011300ff050b82 */ /* 0x000e240000000800 */
[----:B------:R-:W-:-:S05]  /*12b10*/  LOP3.LUT R0, R4, R17, RZ, 0xfc, !PT ;  /* 0x0000001104007212 */ /* 0x000fca00078efcff */
[----:B------:R-:W-:Y:S02]  /*12b20*/  IMAD.MOV.U32 R4, RZ, RZ, R0 ;  /* 0x000000ffff047224 */ /* 0x000fe400078e0000 */
[----:B0-----:R-:W-:-:S05]  /*12b30*/  @P0 IMAD.HI.U32 R5, R0, R5, RZ ;  /* 0x0000000500050227 */ /* 0x001fca00078e00ff */
        /* <DEDUP_REMOVED lines=19> */
[----:B-1----:R-:W-:Y:S09]  /*12c70*/  BRA.DIV UR4, `(.L_x_820) ;  /* 0x0000004e046c7947 */ /* 0x002ff2000b800000 */
[----:B------:R-:W2:Y:S01]  /*12c80*/  LDL.LU R6, [R1+0x54] ;  /* 0x0000540001067983 */ /* 0x000ea20000300800 */
[----:B------:R-:W0:Y:S02]  /*12c90*/  S2R R5, SR_TID.X ;  /* 0x0000000000057919 */ /* 0x000e240000002100 */
[----:B0-----:R-:W-:-:S04]  /*12ca0*/  LOP3.LUT R5, R5, 0x7f, RZ, 0xc0, !PT ;  /* 0x0000007f05057812 */ /* 0x001fc800078ec0ff */
[----:B------:R-:W-:-:S05]  /*12cb0*/  SHF.R.U32.HI R5, RZ, 0x3, R5 ;  /* 0x00000003ff057819 */ /* 0x000fca0000011605 */
[----:B------:R-:W-:-:S04]  /*12cc0*/  IMAD.IADD R2, R5, 0x1, R17 ;  /* 0x0000000105027824 */ /* 0x000fc800078e0211 */
[----:B------:R-:W-:Y:S02]  /*12cd0*/  VIADD R5, R2, 0x10 ;  /* 0x0000001002057836 */ /* 0x000fe40000000000 */
[----:B--2---:R-:W-:Y:S02]  /*12ce0*/  IMAD R3, R6, R7, RZ ;  /* 0x0000000706037224 */ /* 0x004fe400078e02ff */
[----:B------:R-:W0:Y:S04]  /*12cf0*/  SHFL.IDX PT, R7, R4, RZ, 0x181f ;  /* 0x00181fff04077589 */ /* 0x000e2800000e0000 */
[----:B------:R-:W1:Y:S01]  /*12d00*/  SHFL.IDX PT, R6, R0, RZ, 0x181f ;  /* 0x00181fff00067589 */ /* 0x000e6200000e0000 */
[----:B------:R-:W-:-:S13]  /*12d10*/  ISETP.GE.AND P1, PT, R2, R3, PT ;  /* 0x000000030200720c */ /* 0x000fda0003f26270 */
        /* <DEDUP_REMOVED lines=58> */
[----:B------:R-:W-:Y:S01]  /*130c0*/  @!P1 IMAD.MOV.U32 R6, RZ, RZ, R5 ;  /* 0x000000ffff069224 */ /* 0x000fe200078e0005 */
[----:B------:R-:W0:Y:S04]  /*130d0*/  SHFL.IDX PT, R0, R0, 0x7, 0x181f ;  /* 0x00f81f0000007f89 */ /* 0x000e2800000e0000 */
[----:B------:R1:W-:Y:S04]  /*130e0*/  @!P1 LDGSTS.E.BYPASS.LTC128B.128 [R10+0x1b400], desc[UR40][R6.64], !P0 ;  /* 0x1b400000060a9fae */ /* 0x0003e8000c101d68 */
[----:B------:R-:W2:Y:S02]  /*130f0*/  SHFL.IDX PT, R4, R4, 0x7, 0x181f ;  /* 0x00f81f0004047f89 */ /* 0x000ea400000e0000 */
.L_x_982:
[----:B------:R3:W5:Y:S01]  /*13100*/  LDL R9, [R1+0x4] ;  /* 0x0000040001097983 */ /* 0x0007620000100800 */
[----:B------:R-:W4:Y:S01]  /*13110*/  S2R R5, SR_TID.X ;  /* 0x0000000000057919 */ /* 0x000f220000002100 */
[----:B------:R-:W-:-:S05]  /*13120*/  VIADD R2, R2, 0x70 ;  /* 0x0000007002027836 */ /* 0x000fca0000000000 */
[----:B------:R-:W-:Y:S01]  /*13130*/  ISETP.GE.AND P1, PT, R2, R3, PT ;  /* 0x000000030200720c */ /* 0x000fe20003f26270 */
[----:B----4-:R-:W-:-:S05]  /*13140*/  IMAD.SHL.U32 R5, R5, 0x8, RZ ;  /* 0x0000000805057824 */ /* 0x010fca00078e00ff */
[----:B------:R-:W-:-:S07]  /*13150*/  LOP3.LUT R5, R5, 0x38, RZ, 0xc0, !PT ;  /* 0x0000003805057812 */ /* 0x000fce00078ec0ff */
[----:B--2---:R-:W-:-:S05]  /*13160*/  @!P1 LEA R2, P2, R5, R4, 0x1 ;  /* 0x0000000405029211 */ /* 0x004fca00078408ff */
[----:B0-----:R-:W-:-:S05]  /*13170*/  @!P1 IMAD.X R3, RZ, RZ, R0, P2 ;  /* 0x000000ffff039224 */ /* 0x001fca00010e0600 */
[----:B------:R-:W-:Y:S01]  /*13180*/  @!PT LDS RZ, [RZ] ;  /* 0x00000000fffff984 */ /* 0x000fe20000000800 */
[----:B------:R-:W-:Y:S01]  /*13190*/  @!PT LDS RZ, [RZ] ;  /* 0x00000000fffff984 */ /* 0x000fe20000000800 */
[----:B------:R-:W-:Y:S01]  /*131a0*/  @!PT LDS RZ, [RZ] ;  /* 0x00000000fffff984 */ /* 0x000fe20000000800 */
[----:B------:R3:W-:Y:S01]  /*131b0*/  @!P1 LDGSTS.E.BYPASS.LTC128B.128 [R10+0x1bc00], desc[UR40][R2.64], !P0 ;  /* 0x1bc00000020a9fae */ /* 0x0007e2000c101d68 */
[----:B------:R-:W-:Y:S01]  /*131c0*/  PLOP3.LUT P0, PT, PT, PT, PT, 0x80, 0x0 ;  /* 0x000000000000781c */ /* 0x000fe20003f0f070 */
[----:B------:R-:W-:-:S12]  /*131d0*/  NOP ;  /* 0x0000000000007918 */ /* 0x000fd80000000000 */
.L_x_821:
[----:B---3--:R-:W2:Y:S01]  /*131e0*/  LDL R2, [R1+0x4] ;  /* 0x0000040001027983 */ /* 0x008ea20000100800 */
        /* <DEDUP_REMOVED lines=16> */
[----:B------:R-:W2:Y:S03]  /*132f0*/  SYNCS.PHASECHK.TRANS64.TRYWAIT P0, [R2+URZ+0x22820], R0 ;  /* 0x02282000020075a7 */ /* 0x000ea6000800017f */
[----:B0-2---:R-:W-:Y:S05]  /*13300*/  @!P0 BRA `(.L_x_823) ;  /* 0x0000005000608947 */ /* 0x005fea0003800000 */
.L_x_983:
[----:B------:R-:W-:Y:S05]  /*13310*/  BSYNC B0 ;  /* 0x0000000000007941 */ /* 0x000fea0003800000 */
.L_x_822:
[----:B0-----:R-:W2:Y:S01]  /*13320*/  LDL R2, [R1+0x1c] ;  /* 0x00001c0001027983 */ /* 0x001ea20000100800 */
[----:B------:R-:W-:Y:S01]  /*13330*/  BSSY B0, `(.L_x_824) ;  /* 0x0000063000007945 */ /* 0x000fe20003800000 */
[----:B--2---:R-:W-:-:S13]  /*13340*/  LOP3.LUT P0, RZ, R2, 0x1, RZ, 0xc0, !PT ;  /* 0x0000000102ff7812 */ /* 0x004fda000780c0ff */
        /* <DEDUP_REMOVED lines=13> */
.L_x_984:
[----:B------:R-:W-:Y:S05]  /*13420*/  BSYNC B1 ;  /* 0x0000000000017941 */ /* 0x000fea0003800000 */
.L_x_826:
[----:B------:R-:W-:Y:S04]  /*13430*/  BSSY B1, `(.L_x_828) ;  /* 0x0000009000017945 */ /* 0x000fe80003800000 */
        /* <DEDUP_REMOVED lines=8> */
.L_x_829:
[----:B------:R-:W-:Y:S05]  /*134c0*/  BSYNC B1 ;  /* 0x0000000000017941 */ /* 0x000fea0003800000 */
.L_x_828:
        /* <DEDUP_REMOVED lines=14> */
.L_x_830:
        /* <DEDUP_REMOVED lines=16> */
.L_x_831:
        /* <DEDUP_REMOVED lines=16> */
.L_x_832:
        /* <DEDUP_REMOVED lines=16> */
.L_x_833:
        /* <DEDUP_REMOVED lines=11> */
.L_x_825:
[----:B------:R-:W-:Y:S05]  /*13960*/  BSYNC B0 ;  /* 0x0000000000007941 */ /* 0x000fea0003800000 */
.L_x_824:
[----:B------:R-:W2:Y:S01]  /*13970*/  LDL.LU R4, [R1+0x50] ;  /* 0x0000500001047983 */ /* 0x000ea20000300800 */
[----:B------:R-:W-:Y:S01]  /*13980*/  BSSY B0, `(.L_x_834) ;  /* 0x000020f000007945 */ /* 0x000fe20003800000 */
[----:B--2---:R-:W-:-:S13]  /*13990*/  ISETP.GE.AND P0, PT, R4, 0x61, PT ;  /* 0x000000610400780c */ /* 0x004fda0003f06270 */
[----:B------:R-:W-:Y:S05]  /*139a0*/  @!P0 BRA `(.L_x_835) ;  /* 0x0000002000308947 */ /* 0x000fea0003800000 */
[----:B------:R-:W1:Y:S01]  /*139b0*/  LDL R4, [R1+0x30] ;  /* 0x0000300001047983 */ /* 0x000e620000100800 */
[----:B------:R-:W-:Y:S01]  /*139c0*/  IMAD.MOV.U32 R0, RZ, RZ, 0x1 ;  /* 0x00000001ff007424 */ /* 0x000fe200078e00ff */
[----:B------:R-:W-:Y:S01]  /*139d0*/  BSSY B2, `(.L_x_836) ;  /* 0x00000b3000027945 */ /* 0x000fe20003800000 */
[----:B-1----:R-:W-:-:S05]  /*139e0*/  IMAD.MOV R6, RZ, RZ, -R4 ;  /* 0x000000ffff067224 */ /* 0x002fca00078e0a04 */
        /* <DEDUP_REMOVED lines=10> */
[----:B--2---:R-:W-:Y:S01]  /*13a90*/  LOP3.LUT P2, RZ, R5, 0x1, RZ, 0xc0, !PT ;  /* 0x0000000105ff7812 */ /* 0x004fe2000784c0ff */
[----:B---3--:R-:W-:-:S05]  /*13aa0*/  VIADD R2, R4, 0x1 ;  /* 0x0000000104027836 */ /* 0x008fca0000000000 */
[----:B------:R-:W-:-:S04]  /*13ab0*/  ISETP.NE.AND P0, PT, R2, 0x2, PT ;  /* 0x000000020200780c */ /* 0x000fc80003f05270 */
[----:B------:R-:W-:Y:S02]  /*13ac0*/  SEL R3, RZ, 0x1, P0 ;  /* 0x00000001ff037807 */ /* 0x000fe40000000000 */
[----:B------:R-:W-:Y:S02]  /*13ad0*/  SEL R8, R2, RZ, P0 ;  /* 0x000000ff02087207 */ /* 0x000fe40000000000 */
        /* <DEDUP_REMOVED lines=11> */
[----:B-----5:R-:W3:Y:S01]  /*13b90*/  LDL R9, [R1+0x10] ;  /* 0x0000100001097983 */ /* 0x020ee20000100800 */
        /* <DEDUP_REMOVED lines=16> */
.L_x_840:
[----:B-1----:R-:W2:Y:S01]  /*13ca0*/  LDL R2, [R1+0x4] ;  /* 0x0000040001027983 */ /* 0x002ea20000100800 */
[----:B------:R-:W-:Y:S01]  /*13cb0*/  SHF.L.U32 R5, R7, 0x1f, RZ ;  /* 0x0000001f07057819 */ /* 0x000fe200000006ff */
[----:B------:R-:W1:Y:S01]  /*13cc0*/  S2R R3, SR_TID.X ;  /* 0x0000000000037919 */ /* 0x000e620000002100 */
[----:B------:R-:W-:Y:S01]  /*13cd0*/  BSSY B3, `(.L_x_841) ;  /* 0x0000006000037945 */ /* 0x000fe20003800000 */
[----:B-1----:R-:W-:-:S04]  /*13ce0*/  LOP3.LUT R3, R3, 0x7f, RZ, 0xc0, !PT ;  /* 0x0000007f03037812 */ /* 0x002fc800078ec0ff */
[----:B------:R-:W-:Y:S01]  /*13cf0*/  ISETP.NE.AND P1, PT, R3, RZ, PT ;  /* 0x000000ff0300720c */ /* 0x000fe20003f25270 */
[----:B--2---:R-:W-:-:S04]  /*13d00*/  IMAD R2, R8, 0x8, R2 ;  /* 0x0000000808027824 */ /* 0x004fc800078e0202 */
[----:B------:R-:W1:Y:S02]  /*13d10*/  SYNCS.PHASECHK.TRANS64.TRYWAIT P0, [R2+URZ+0x22840], R5 ;  /* 0x02284005020075a7 */ /* 0x000e64000800017f */
[----:B-1----:R-:W-:Y:S06]  /*13d20*/  @!P0 BRA `(.L_x_842) ;  /* 0x0000004800048947 */ /* 0x002fec0003800000 */
.L_x_985:
[----:B------:R-:W-:Y:S05]  /*13d30*/  BSYNC B3 ;  /* 0x0000000000037941 */ /* 0x000fea0003800000 */
.L_x_841:
        /* <DEDUP_REMOVED lines=9> */
.L_x_844:
[----:B------:R-:W-:Y:S05]  /*13dd0*/  BSYNC B3 ;  /* 0x0000000000037941 */ /* 0x000fea0003800000 */
.L_x_843:
        /* <DEDUP_REMOVED lines=14> */
.L_x_845:
        /* <DEDUP_REMOVED lines=14> */
.L_x_986:
[----:B------:R-:W-:Y:S05]  /*13fa0*/  BSYNC B3 ;  /* 0x0000000000037941 */ /* 0x000fea0003800000 */
.L_x_846:
[----:B------:R-:W-:Y:S01]  /*13fb0*/  BSSY B3, `(.L_x_848) ;  /* 0x000000b000037945 */ /* 0x000fe20003800000 */
[----:B------:R-:W-:Y:S02]  /*13fc0*/  IMAD.MOV.U32 R8, RZ, RZ, 0x0 ;  /* 0x00000000ff087424 */ /* 0x000fe400078e00ff */
[----:B-----5:R-:W-:Y:S01]  /*13fd0*/  IMAD.MOV.U32 R9, RZ, RZ, 0x14f00000 ;  /* 0x14f00000ff097424 */ /* 0x020fe200078e00ff */
        /* <DEDUP_REMOVED lines=8> */
.L_x_849:
[----:B------:R-:W-:Y:S05]  /*14060*/  BSYNC B3 ;  /* 0x0000000000037941 */ /* 0x000fea0003800000 */
.L_x_848:
        /* <DEDUP_REMOVED lines=11> */
.L_x_850:
        /* <DEDUP_REMOVED lines=16> */
.L_x_851:
        /* <DEDUP_REMOVED lines=16> */
.L_x_852:
        /* <DEDUP_REMOVED lines=16> */
.L_x_853:
        /* <DEDUP_REMOVED lines=11> */
.L_x_839:
[----:B------:R-:W-:Y:S05]  /*144d0*/  BSYNC B1 ;  /* 0x0000000000017941 */ /* 0x000fea0003800000 */
.L_x_838:
[----:B------:R-:W2:Y:S02]  /*144e0*/  LDL.LU R4, [R1+0x30] ;  /* 0x0000300001047983 */ /* 0x000ea40000300800 */
[----:B--2---:R-:W-:-:S07]  /*144f0*/  VIADD R0, R4, 0xfffffffd ;  /* 0xfffffffd04007836 */ /* 0x004fce0000000000 */
.L_x_837:
[----:B------:R-:W-:Y:S05]  /*14500*/  BSYNC B2 ;  /* 0x0000000000027941 */ /* 0x000fea0003800000 */
.L_x_836:
[----:B------:R-:W2:Y:S01]  /*14510*/  LDL.LU R2, [R1+0x34] ;  /* 0x0000340001027983 */ /* 0x000ea20000300800 */
[----:B------:R-:W-:-:S05]  /*14520*/  IMAD.MOV R6, RZ, RZ, -R6 ;  /* 0x000000ffff067224 */ /* 0x000fca00078e0a06 */
[----:B--2---:R-:W-:-:S13]  /*14530*/  ISETP.NE.AND P0, PT, R2, R6, PT ;  /* 0x000000060200720c */ /* 0x004fda0003f05270 */
[----:B------:R-:W-:Y:S05]  /*14540*/  @!P0 BRA `(.L_x_835) ;  /* 0x0000001400488947 */ /* 0x000fea0003800000 */
.L_x_886:
[----:B------:R-:W2:Y:S04]  /*14550*/  LDL R4, [R1+0x1c] ;  /* 0x00001c0001047983 */ /* 0x000ea80000100800 */
[----:B------:R-:W0:Y:S04]  /*14560*/  LDL.LU R3, [R1+0x8] ;  /* 0x0000080001037983 */ /* 0x000e280000300800 */
[----:B------:R-:W3:Y:S01]  /*14570*/  LDL.LU R2, [R1+0x14] ;  /* 0x0000140001027983 */ /* 0x000ee20000300800 */
[----:B------:R-:W-:Y:S05]  /*14580*/  YIELD ;  /* 0x0000000000007946 */ /* 0x000fea0003800000 */
[----:B------:R-:W-:Y:S01]  /*14590*/  BSSY B1, `(.L_x_854) ;  /* 0x00000a2000017945 */ /* 0x000fe20003800000 */
[----:B--2---:R-:W-:Y:S01]  /*145a0*/  LOP3.LUT P1, RZ, R4, 0x1, RZ, 0xc0, !PT ;  /* 0x0000000104ff7812 */ /* 0x004fe2000782c0ff */
[----:B0-----:R-:W-:-:S05]  /*145b0*/  VIADD R7, R3, 0x1 ;  /* 0x0000000103077836 */ /* 0x001fca0000000000 */
[----:B------:R-:W-:-:S04]  /*145c0*/  ISETP.NE.AND P0, PT, R7, 0x2, PT ;  /* 0x000000020700780c */ /* 0x000fc80003f05270 */
[----:B------:R-:W-:Y:S02]  /*145d0*/  SEL R6, RZ, 0x1, P0 ;  /* 0x00000001ff067807 */ /* 0x000fe40000000000 */
[----:B------:R-:W-:Y:S02]  /*145e0*/  SEL R7, R7, RZ, P0 ;  /* 0x000000ff07077207 */ /* 0x000fe40000000000 */
[----:B---3--:R-:W-:Y:S01]  /*145f0*/  LOP3.LUT R6, R2, R6, RZ, 0x3c, !PT ;  /* 0x0000000602067212 */ /* 0x008fe200078e3cff */
[----:B------:R-:W-:Y:S06]  /*14600*/  @!P1 BRA `(.L_x_855) ;  /* 0x0000000800689947 */ /* 0x000fec0003800000 */
[----:B------:R-:W-:Y:S01]  /*14610*/  ULDC.64 UR4, c[0x0][0x418] ;  /* 0x0001060000047ab9 */ /* 0x000fe20000000a00 */
[----:B------:R-:W-:Y:S01]  /*14620*/  IMAD.MOV.U32 R8, RZ, RZ, R0 ;  /* 0x000000ffff087224 */ /* 0x000fe200078e0000 */
[----:B------:R-:W-:-:S04]  /*14630*/  ISETP.NE.U32.AND P0, PT, RZ, UR4, PT ;  /* 0x00000004ff007c0c */ /* 0x000fc8000bf05070 */
[----:B------:R-:W-:-:S13]  /*14640*/  ISETP.NE.AND.EX P0, PT, RZ, UR5, PT, P0 ;  /* 0x00000005ff007c0c */ /* 0x000fda000bf05300 */
[----:B------:R-:W-:Y:S05]  /*14650*/  @!P0 BRA `(.L_x_856) ;  /* 0x0000000000508947 */ /* 0x000fea0003800000 */
[----:B-----5:R-:W2:Y:S01]  /*14660*/  LDL R9, [R1+0x20] ;  /* 0x0000200001097983 */ /* 0x020ea20000100800 */
        /* <DEDUP_REMOVED lines=19> */
.L_x_856:
[----:B0-----:R-:W2:Y:S01]  /*147a0*/  LDL R2, [R1+0x4] ;  /* 0x0000040001027983 */ /* 0x001ea20000100800 */
[----:B------:R-:W0:Y:S02]  /*147b0*/  S2R R3, SR_TID.X ;  /* 0x0000000000037919 */ /* 0x000e240000002100 */
[----:B0-----:R-:W-:Y:S01]  /*147c0*/  LOP3.LUT R4, R3, 0x7f, RZ, 0xc0, !PT ;  /* 0x0000007f03047812 */ /* 0x001fe200078ec0ff */
[----:B------:R-:W-:Y:S03]  /*147d0*/  BSSY B2, `(.L_x_857) ;  /* 0x0000006000027945 */ /* 0x000fe60003800000 */
[----:B------:R-:W-:Y:S01]  /*147e0*/  ISETP.NE.AND P1, PT, R4, RZ, PT ;  /* 0x000000ff0400720c */ /* 0x000fe20003f25270 */
[----:B--2---:R-:W-:Y:S01]  /*147f0*/  IMAD R3, R7, 0x8, R2 ;  /* 0x0000000807037824 */ /* 0x004fe200078e0202 */
[----:B------:R-:W-:-:S04]  /*14800*/  SHF.L.U32 R2, R6, 0x1f, RZ ;  /* 0x0000001f06027819 */ /* 0x000fc800000006ff */
[----:B------:R-:W0:Y:S02]  /*14810*/  SYNCS.PHASECHK.TRANS64.TRYWAIT P0, [R3+URZ+0x22840], R2 ;  /* 0x02284002030075a7 */ /* 0x000e24000800017f */
[----:B0-----:R-:W-:Y:S05]  /*14820*/  @!P0 BRA `(.L_x_858) ;  /* 0x0000003c006c8947 */ /* 0x001fea0003800000 */
.L_x_987:
[----:B------:R-:W-:Y:S05]  /*14830*/  BSYNC B2 ;  /* 0x0000000000027941 */ /* 0x000fea0003800000 */
.L_x_857:
        /* <DEDUP_REMOVED lines=9> */
.L_x_860:
[----:B------:R-:W-:Y:S05]  /*148d0*/  BSYNC B2 ;  /* 0x0000000000027941 */ /* 0x000fea0003800000 */
.L_x_859:
        /* <DEDUP_REMOVED lines=13> */
.L_x_861:
[----:B-----5:R-:W2:Y:S01]  /*149b0*/  LDL R9, [R1] ;  /* 0x0000000001097983 */ /* 0x020ea20000100800 */
        /* <DEDUP_REMOVED lines=13> */
.L_x_988:
[----:B------:R-:W-:Y:S05]  /*14a90*/  BSYNC B2 ;  /* 0x0000000000027941 */ /* 0x000fea0003800000 */
.L_x_862:
        /* <DEDUP_REMOVED lines=11> */
.L_x_865:
[----:B------:R-:W-:Y:S05]  /*14b50*/  BSYNC B2 ;  /* 0x0000000000027941 */ /* 0x000fea0003800000 */
.L_x_864:
        /* <DEDUP_REMOVED lines=10> */
.L_x_866:
        /* <DEDUP_REMOVED lines=16> */
.L_x_867:
        /* <DEDUP_REMOVED lines=16> */
.L_x_868:
        /* <DEDUP_REMOVED lines=16> */
.L_x_869:
        /* <DEDUP_REMOVED lines=11> */
.L_x_855:
[----:B------:R-:W-:Y:S05]  /*14fb0*/  BSYNC B1 ;  /* 0x0000000000017941 */ /* 0x000fea0003800000 */
.L_x_854:
[----:B------:R-:W2:Y:S01]  /*14fc0*/  LDL R5, [R1+0x1c] ;  /* 0x00001c0001057983 */ /* 0x000ea20000100800 */
[----:B------:R-:W-:Y:S01]  /*14fd0*/  VIADD R7, R7, 0x1 ;  /* 0x0000000107077836 */ /* 0x000fe20000000000 */
[----:B------:R-:W-:Y:S04]  /*14fe0*/  BSSY B1, `(.L_x_870) ;  /* 0x00000a5000017945 */ /* 0x000fe80003800000 */
[----:B------:R-:W-:-:S04]  /*14ff0*/  ISETP.NE.AND P0, PT, R7, 0x2, PT ;  /* 0x000000020700780c */ /* 0x000fc80003f05270 */
[----:B------:R-:W-:Y:S02]  /*15000*/  SEL R2, RZ, 0x1, P0 ;  /* 0x00000001ff027807 */ /* 0x000fe40000000000 */
[----:B-----5:R-:W-:Y:S02]  /*15010*/  SEL R9, R7, RZ, P0 ;  /* 0x000000ff07097207 */ /* 0x020fe40000000000 */
[----:B------:R-:W-:-:S05]  /*15020*/  LOP3.LUT R8, R6, R2, RZ, 0x3c, !PT ;  /* 0x0000000206087212 */ /* 0x000fca00078e3cff */
[----:B------:R0:W-:Y:S04]  /*15030*/  STL [R1+0x14], R8 ;  /* 0x0000140801007387 */ /* 0x0001e80000100800 */
[----:B------:R0:W-:Y:S01]  /*15040*/  STL [R1+0x8], R9 ;  /* 0x0000080901007387 */ /* 0x0001e20000100800 */
[----:B--2---:R-:W-:-:S13]  /*15050*/  LOP3.LUT P2, RZ, R5, 0x1, RZ, 0xc0, !PT ;  /* 0x0000000105ff7812 */ /* 0x004fda000784c0ff */
        /* <DEDUP_REMOVED lines=26> */
.L_x_872:
        /* <DEDUP_REMOVED lines=9> */
.L_x_989:
[----:B------:R-:W-:Y:S05]  /*15290*/  BSYNC B2 ;  /* 0x0000000000027941 */ /* 0x000fea0003800000 */
.L_x_873:
        /* <DEDUP_REMOVED lines=9> */
.L_x_876:
[----:B------:R-:W-:Y:S05]  /*15330*/  BSYNC B2 ;  /* 0x0000000000027941 */ /* 0x000fea0003800000 */
.L_x_875:
        /* <DEDUP_REMOVED lines=14> */
.L_x_877:
        /* <DEDUP_REMOVED lines=14> */
.L_x_990:
[----:B------:R-:W-:Y:S05]  /*15500*/  BSYNC B2 ;  /* 0x0000000000027941 */ /* 0x000fea0003800000 */
.L_x_878:
        /* <DEDUP_REMOVED lines=11> */
.L_x_881:
[----:B------:R-:W-:Y:S05]  /*155c0*/  BSYNC B2 ;  /* 0x0000000000027941 */ /* 0x000fea0003800000 */
.L_x_880:
        /* <DEDUP_REMOVED lines=11> */
.L_x_882:
        /* <DEDUP_REMOVED lines=16> */
.L_x_883:
        /* <DEDUP_REMOVED lines=16> */
.L_x_884:
        /* <DEDUP_REMOVED lines=16> */
.L_x_885:
        /* <DEDUP_REMOVED lines=11> */
.L_x_871:
[----:B------:R-:W-:Y:S05]  /*15a30*/  BSYNC B1 ;  /* 0x0000000000017941 */ /* 0x000fea0003800000 */
.L_x_870:
[C---:B------:R-:W-:Y:S01]  /*15a40*/  ISETP.GT.AND P0, PT, R0.reuse, 0x1, PT ;  /* 0x000000010000780c */ /* 0x040fe20003f04270 */
[----:B------:R-:W-:-:S12]  /*15a50*/  VIADD R0, R0, 0xfffffffe ;  /* 0xfffffffe00007836 */ /* 0x000fd80000000000 */
[----:B------:R-:W-:Y:S05]  /*15a60*/  @P0 BRA `(.L_x_886) ;  /* 0xffffffe800b80947 */ /* 0x000fea000383ffff */
.L_x_835:
[----:B------:R-:W-:Y:S05]  /*15a70*/  BSYNC B0 ;  /* 0x0000000000007941 */ /* 0x000fea0003800000 */
.L_x_834:
[----:B------:R-:W2:Y:S04]  /*15a80*/  LDL.LU R4, [R1+0x8] ;  /* 0x0000080001047983 */ /* 0x000ea80000300800 */
[----:B------:R-:W3:Y:S01]  /*15a90*/  LDL.LU R3, [R1+0x14] ;  /* 0x0000140001037983 */ /* 0x000ee20000300800 */
[----:B------:R-:W4:Y:S01]  /*15aa0*/  S2R R2, SR_TID.X ;  /* 0x0000000000027919 */ /* 0x000f220000002100 */
[----:B------:R-:W-:Y:S01]  /*15ab0*/  BSSY B0, `(.L_x_887) ;  /* 0x0000015000007945 */ /* 0x000fe20003800000 */
[----:B----4-:R-:W-:-:S04]  /*15ac0*/  LOP3.LUT R2, R2, 0x7f, RZ, 0xc0, !PT ;  /* 0x0000007f02027812 */ /* 0x010fc800078ec0ff */
[----:B------:R-:W-:Y:S01]  /*15ad0*/  ISETP.NE.AND P1, PT, R2, RZ, PT ;  /* 0x000000ff0200720c */ /* 0x000fe20003f25270 */
[----:B--2---:R-:W-:-:S05]  /*15ae0*/  VIADD R0, R4, 0x1 ;  /* 0x0000000104007836 */ /* 0x004fca0000000000 */
[----:B------:R-:W-:-:S04]  /*15af0*/  ISETP.NE.AND P0, PT, R0, 0x2, PT ;  /* 0x000000020000780c */ /* 0x000fc80003f05270 */
[----:B------:R-:W-:-:S04]  /*15b00*/  SEL R2, RZ, 0x1, P0 ;  /* 0x00000001ff027807 */ /* 0x000fc80000000000 */
[----:B---3--:R-:W-:-:S05]  /*15b10*/  LOP3.LUT R3, R3, R2, RZ, 0x3c, !PT ;  /* 0x0000000203037212 */ /* 0x008fca00078e3cff */
[----:B------:R2:W-:Y:S01]  /*15b20*/  STL [R1+0x14], R3 ;  /* 0x0000140301007387 */ /* 0x0005e20000100800 */
[----:B------:R-:W-:Y:S05]  /*15b30*/  @P1 BRA `(.L_x_888) ;  /* 0x0000000000301947 */ /* 0x000fea0003800000 */
[----:B--2---:R-:W2:Y:S01]  /*15b40*/  S2R R3, SR_LANEID ;  /* 0x0000000000037919 */ /* 0x004ea20000000000 */
[----:B------:R-:W-:Y:S02]  /*15b50*/  VOTEU.ANY UR4, UPT, PT ;  /* 0x0000000000047886 */ /* 0x000fe400038e0100 */
[----:B------:R-:W2:Y:S08]  /*15b60*/  FLO.U32 R4, UR4 ;  /* 0x0000000400047d00 */ /* 0x000eb000080e0000 */
[----:B------:R-:W3:Y:S01]  /*15b70*/  POPC R5, UR4 ;  /* 0x0000000400057d09 */ /* 0x000ee20008000000 */
[----:B--2---:R-:W-:-:S02]  /*15b80*/  ISETP.EQ.U32.AND P1, PT, R4, R3, PT ;  /* 0x000000030400720c */ /* 0x004fc40003f22070 */
[----:B------:R-:W3:Y:S11]  /*15b90*/  LDC.64 R2, c[0x0][0xc60] ;  /* 0x00031800ff027b82 */ /* 0x000ef60000000a00 */
[----:B---3--:R-:W2:Y:S01]  /*15ba0*/  @P1 ATOMG.E.ADD.STRONG.GPU PT, R3, desc[UR40][R2.64], R5 ;  /* 0x00000005020319a8 */ /* 0x008ea200081ee1e8 */
[----:B-1----:R-:W1:Y:S02]  /*15bb0*/  S2R R6, SR_LTMASK ;  /* 0x0000000000067919 */ /* 0x002e640000003900 */
[----:B-1----:R-:W-:-:S04]  /*15bc0*/  LOP3.LUT R6, R6, UR4, RZ, 0xc0, !PT ;  /* 0x0000000406067c12 */ /* 0x002fc8000f8ec0ff */
[----:B0-----:R-:W0:Y:S01]  /*15bd0*/  POPC R7, R6 ;  /* 0x0000000600077309 */ /* 0x001e220000000000 */
[----:B--2---:R-:W0:Y:S02]  /*15be0*/  SHFL.IDX PT, R4, R3, R4, 0x1f ;  /* 0x00001f0403047589 */ /* 0x004e2400000e0000 */
[----:B0-----:R-:W-:-:S07]  /*15bf0*/  IADD3 R16, R4, UR36, R7 ;  /* 0x0000002404107c10 */ /* 0x001fce000fffe007 */
.L_x_888:
[----:B------:R-:W-:Y:S05]  /*15c00*/  BSYNC B0 ;  /* 0x0000000000007941 */ /* 0x000fea0003800000 */
.L_x_887:
[----:B------:R-:W-:-:S05]  /*15c10*/  SEL R0, R0, RZ, P0 ;  /* 0x000000ff00007207 */ /* 0x000fca0000000000 */
[----:B------:R3:W-:Y:S02]  /*15c20*/  STL [R1+0x8], R0 ;  /* 0x0000080001007387 */ /* 0x0007e40000100800 */
.L_x_806:
[----:B------:R-:W-:Y:S05]  /*15c30*/  BSYNC B7 ;  /* 0x0000000000077941 */ /* 0x000fea0003800000 */
.L_x_804:
[----:B---3--:R-:W3:Y:S02]  /*15c40*/  LDL R0, [R1+0x1c] ;  /* 0x00001c0001007983 */ /* 0x008ee40000100800 */
[----:B---3--:R-:W-:-:S13]  /*15c50*/  LOP3.LUT P0, RZ, R0, 0x2, RZ, 0xc0, !PT ;  /* 0x0000000200ff7812 */ /* 0x008fda000780c0ff */
[----:B------:R-:W-:Y:S05]  /*15c60*/  @!P0 BRA `(.L_x_889) ;  /* 0x0000000000288947 */ /* 0x000fea0003800000 */
[----:B------:R-:W-:Y:S05]  /*15c70*/  WARPSYNC.ALL ;  /* 0x0000000000007948 */ /* 0x000fea0003800000 */
[----:B------:R-:W3:Y:S08]  /*15c80*/  S2UR UR5, SR_CgaCtaId ;  /* 0x00000000000579c3 */ /* 0x000ef00000008800 */
[----:B------:R-:W-:Y:S06]  /*15c90*/  BAR.SYNC.DEFER_BLOCKING 0x5, 0x180 ;  /* 0x0146000000007b1d */ /* 0x000fec0000010000 */
[----:B------:R-:W-:-:S02]  /*15ca0*/  UMOV UR4, 0x400 ;  /* 0x0000040000047882 */ /* 0x000fc40000000000 */
[----:B---3--:R-:W-:-:S06]  /*15cb0*/  ULEA UR4, UR5, UR4, 0x18 ;  /* 0x0000000405047291 */ /* 0x008fcc000f8ec03f */
[----:B------:R-:W-:-:S05]  /*15cc0*/  IMAD.U32 R0, RZ, RZ, UR4 ;  /* 0x00000004ff007e24 */ /* 0x000fca000f8e00ff */
[----:B------:R3:W4:Y:S04]  /*15cd0*/  LDS.128 R16, [R0+0x228d0] ;  /* 0x0228d00000107984 */ /* 0x0007280000000c00 */
[----:B------:R3:W-:Y:S01]  /*15ce0*/  STL [R1+0x4], R0 ;  /* 0x0000040001007387 */ /* 0x0007e20000100800 */
[----:B------:R-:W-:Y:S06]  /*15cf0*/  BAR.ARV 0x4, 0x180 ;  /* 0x0106000000007b1d */ /* 0x000fec0000002000 */
[----:B------:R-:W-:Y:S05]  /*15d00*/  BRA `(.L_x_890) ;  /* 0x0000000800487947 */ /* 0x000fea0003800000 */
.L_x_889:
[----:B------:R-:W0:Y:S01]  /*15d10*/  S2R R0, SR_TID.X ;  /* 0x0000000000007919 */ /* 0x000e220000002100 */
[----:B------:R-:W-:Y:S01]  /*15d20*/  UMOV UR4, 0xffffffff ;  /* 0xffffffff00047882 */ /* 0x000fe20000000000 */
[----:B01----:R-:W-:-:S04]  /*15d30*/  LOP3.LUT R7, R0, 0x1f, RZ, 0xc0, !PT ;  /* 0x0000001f00077812 */ /* 0x003fc800078ec0ff */
[----:B------:R-:W-:Y:S01]  /*15d40*/  ISETP.NE.AND P0, PT, R7, 0x1f, PT ;  /* 0x0000001f0700780c */ /* 0x000fe20003f05270 */
[----:B------:R-:W-:-:S12]  /*15d50*/  BRA.DIV UR4, `(.L_x_891) ;  /* 0x0000002a04707947 */ /* 0x000fd8000b800000 */
[----:B------:R-:W-:Y:S01]  /*15d60*/  IMAD.IADD R5, R19, 0x1, R7 ;  /* 0x0000000113057824 */ /* 0x000fe200078e0207 */
[----:B------:R-:W-:-:S04]  /*15d70*/  ULDC UR4, c[0x0][0xc3c] ;  /* 0x00030f0000047ab9 */ /* 0x000fc80000000800 */
[----:B------:R-:W-:-:S13]  /*15d80*/  ISETP.GE.OR P1, PT, R5, UR4, !P0 ;  /* 0x0000000405007c0c */ /* 0x000fda000c726670 */
[----:B--2---:R-:W0:Y:S02]  /*15d90*/  @!P1 LDC.64 R2, c[0x0][0xc80] ;  /* 0x00032000ff029b82 */ /* 0x004e240000000a00 */
[----:B0-----:R-:W-:-:S06]  /*15da0*/  @!P1 IMAD.WIDE R2, R5, 0x4, R2 ;  /* 0x0000000405029825 */ /* 0x001fcc00078e0202 */
[----:B------:R0:W2:Y:S01]  /*15db0*/  @!P1 LDG.E R3, desc[UR40][R2.64] ;  /* 0x0000002802039981 */ /* 0x0000a2000c1e1900 */
[C---:B------:R-:W-:Y:S02]  /*15dc0*/  ISETP.GE.U32.AND P2, PT, R7.reuse, 0x2, PT ;  /* 0x000000020700780c */ /* 0x040fe40003f46070 */
[C---:B------:R-:W-:Y:S01]  /*15dd0*/  ISETP.GE.U32.AND P3, PT, R7.reuse, 0x4, PT ;  /* 0x000000040700780c */ /* 0x040fe20003f66070 */
[----:B------:R-:W-:Y:S01]  /*15de0*/  SHFL.IDX PT, R4, R16, 0x1, 0x1f ;  /* 0x00201f0010047f89 */ /* 0x000fe200000e0000 */
[C---:B------:R-:W-:Y:S02]  /*15df0*/  ISETP.GE.U32.AND P4, PT, R7.reuse, 0x8, PT ;  /* 0x000000080700780c */ /* 0x040fe40003f86070 */
[C---:B------:R-:W-:Y:S01]  /*15e00*/  ISETP.GE.U32.AND P5, PT, R7.reuse, 0x10, PT ;  /* 0x000000100700780c */ /* 0x040fe20003fa6070 */
[----:B0-----:R-:W-:Y:S02]  /*15e10*/  IMAD.MOV.U32 R2, RZ, RZ, RZ ;  /* 0x000000ffff027224 */ /* 0x001fe400078e00ff */
[----:B--2---:R-:W-:Y:S01]  /*15e20*/  @!P1 IMAD.MOV.U32 R2, RZ, RZ, R3 ;  /* 0x000000ffff029224 */ /* 0x004fe200078e0003 */
[----:B------:R-:W-:-:S04]  /*15e30*/  ISETP.NE.AND P1, PT, R7, RZ, PT ;  /* 0x000000ff0700720c */ /* 0x000fc80003f25270 */
        /* <DEDUP_REMOVED lines=14> */
[----:B------:R-:W-:Y:S02]  /*15f20*/  IMAD.IADD R3, R3, 0x1, R0 ;  /* 0x0000000103037824 */ /* 0x000fe400078e0200 */
[----:B------:R0:W1:Y:S04]  /*15f30*/  SHFL.IDX PT, R0, R16, RZ, 0x1f ;  /* 0x00001fff10007589 */ /* 0x00006800000e0000 */
[----:B------:R0:W2:Y:S02]  /*15f40*/  SHFL.IDX PT, R6, R3, 0x1f, 0x1f ;  /* 0x03e01f0003067f89 */ /* 0x0000a400000e0000 */
.L_x_1000:
[----:B------:R-:W-:Y:S02]  /*15f50*/  ULDC UR4, c[0x0][0xc38] ;  /* 0x00030e0000047ab9 */ /* 0x000fe40000000800 */
[----:B0-----:R-:W-:-:S04]  /*15f60*/  IMAD.U32 R16, RZ, RZ, UR4 ;  /* 0x00000004ff107e24 */ /* 0x001fc8000f8e00ff */
[----:B--2---:R-:W-:-:S04]  /*15f70*/  IMAD R6, R6, R16, RZ ;  /* 0x0000001006067224 */ /* 0x004fc800078e02ff */
[----:B------:R-:W-:-:S05]  /*15f80*/  IMAD.IADD R4, R4, 0x1, R6 ;  /* 0x0000000104047824 */ /* 0x000fca00078e0206 */
[----:B-1----:R-:W-:-:S13]  /*15f90*/  ISETP.GT.AND P6, PT, R4, R0, PT ;  /* 0x000000000400720c */ /* 0x002fda0003fc4270 */
[----:B------:R-:W-:Y:S05]  /*15fa0*/  @P6 BRA `(.L_x_892) ;  /* 0x00000000009c6947 */ /* 0x000fea0003800000 */
.L_x_897:
[----:B0-----:R-:W0:Y:S01]  /*15fb0*/  LDC R2, c[0x0][0xc3c] ;  /* 0x00030f00ff027b82 */ /* 0x001e220000000800 */
[----:B------:R-:W-:-:S05]  /*15fc0*/  VIADD R19, R19, 0x1f ;  /* 0x0000001f13137836 */ /* 0x000fca0000000000 */
[----:B0-----:R-:W-:-:S13]  /*15fd0*/  ISETP.GE.AND P6, PT, R19, R2, PT ;  /* 0x000000021300720c */ /* 0x001fda0003fc6270 */
[----:B------:R-:W-:Y:S05]  /*15fe0*/  @P6 BRA `(.L_x_893) ;  /* 0x0000000400446947 */ /* 0x000fea0003800000 */
[----:B------:R-:W0:Y:S01]  /*15ff0*/  S2R R3, SR_TID.X ;  /* 0x0000000000037919 */ /* 0x000e220000002100 */
[----:B------:R-:W-:Y:S01]  /*16000*/  BSSY B0, `(.L_x_894) ;  /* 0x0000009000007945 */ /* 0x000fe20003800000 */
[----:B0-----:R-:W-:-:S05]  /*16010*/  LOP3.LUT R3, R3, 0x1f, RZ, 0xc0, !PT ;  /* 0x0000001f03037812 */ /* 0x001fca00078ec0ff */
[----:B------:R-:W-:-:S05]  /*16020*/  IMAD.IADD R5, R19, 0x1, R3 ;  /* 0x0000000113057824 */ /* 0x000fca00078e0203 */
[----:B------:R-:W-:Y:S01]  /*16030*/  ISETP.GE.OR P6, PT, R5, R2, !P0 ;  /* 0x000000020500720c */ /* 0x000fe200047c6670 */
[----:B------:R-:W-:-:S12]  /*16040*/  IMAD.MOV.U32 R2, RZ, RZ, RZ ;  /* 0x000000ffff027224 */ /* 0x000fd800078e00ff */
[----:B------:R-:W-:Y:S05]  /*16050*/  @P6 BRA `(.L_x_895) ;  /* 0x00000000000c6947 */ /* 0x000fea0003800000 */
[----:B------:R-:W0:Y:S02]  /*16060*/  LDC.64 R2, c[0x0][0xc80] ;  /* 0x00032000ff027b82 */ /* 0x000e240000000a00 */
[----:B0-----:R-:W-:-:S06]  /*16070*/  IMAD.WIDE R2, R5, 0x4, R2 ;  /* 0x0000000405027825 */ /* 0x001fcc00078e0202 */
[----:B------:R0:W5:Y:S02]  /*16080*/  LDG.E R2, desc[UR40][R2.64] ;  /* 0x0000002802027981 */ /* 0x000164000c1e1900 */
.L_x_895:
[----:B------:R-:W-:Y:S05]  /*16090*/  BSYNC B0 ;  /* 0x0000000000007941 */ /* 0x000fea0003800000 */
.L_x_894:
[----:B------:R-:W-:-:S03]  /*160a0*/  UMOV UR4, 0xffffffff ;  /* 0xffffffff00047882 */ /* 0x000fc60000000000 */
[----:B------:R-:W-:Y:S05]  /*160b0*/  BRA.DIV UR4, `(.L_x_896) ;  /* 0x0000002a04d47947 */ /* 0x000fea000b800000 */
[----:B-----5:R-:W0:Y:S02]  /*160c0*/  SHFL.UP PT, R14, R2, 0x1, RZ ;  /* 0x04200000020e7989 */ /* 0x020e2400000e00ff */
        /* <DEDUP_REMOVED lines=14> */
[----:B------:R0:W1:Y:S02]  /*161b0*/  SHFL.IDX PT, R6, R3, 0x1f, 0x1f ;  /* 0x03e01f0003067f89 */ /* 0x00006400000e0000 */
.L_x_1008:
[----:B------:R-:W-:Y:S02]  /*161c0*/  ULDC UR4, c[0x0][0xc38] ;  /* 0x00030e0000047ab9 */ /* 0x000fe40000000800 */
[----:B------:R-:W-:-:S04]  /*161d0*/  IMAD.U32 R16, RZ, RZ, UR4 ;  /* 0x00000004ff107e24 */ /* 0x000fc8000f8e00ff */
[----:B-1----:R-:W-:-:S04]  /*161e0*/  IMAD R6, R6, R16, RZ ;  /* 0x0000001006067224 */ /* 0x002fc800078e02ff */
[----:B------:R-:W-:-:S05]  /*161f0*/  IMAD.IADD R4, R6, 0x1, R4 ;  /* 0x0000000106047824 */ /* 0x000fca00078e0204 */
[----:B------:R-:W-:-:S13]  /*16200*/  ISETP.GT.AND P6, PT, R4, R0, PT ;  /* 0x000000000400720c */ /* 0x000fda0003fc4270 */
[----:B------:R-:W-:Y:S05]  /*16210*/  @!P6 BRA `(.L_x_897) ;  /* 0xfffffffc0064e947 */ /* 0x000fea000383ffff */
.L_x_892:
[----:B------:R-:W-:Y:S01]  /*16220*/  IMAD.IADD R6, R4, 0x1, -R6 ;  /* 0x0000000104067824 */ /* 0x000fe200078e0a06 */
[----:B------:R-:W-:-:S03]  /*16230*/  UMOV UR4, 0xffffffff ;  /* 0xffffffff00047882 */ /* 0x000fc60000000000 */
[----:B------:R-:W-:-:S05]  /*16240*/  IMAD R4, R3, R16, R6 ;  /* 0x0000001003047224 */ /* 0x000fca00078e0206 */
[----:B------:R-:W-:Y:S01]  /*16250*/  ISETP.GT.AND P6, PT, R4, R0, PT ;  /* 0x000000000400720c */ /* 0x000fe20003fc4270 */
[----:B------:R-:W-:-:S12]  /*16260*/  BRA.DIV UR4, `(.L_x_898) ;  /* 0x0000002e043c7947 */ /* 0x000fd8000b800000 */
[----:B------:R-:W-:-:S04]  /*16270*/  VOTE.ANY R5, PT, !P6 ;  /* 0x0000000000057806 */ /* 0x000fc800070e0100 */
[----:B------:R-:W1:Y:S02]  /*16280*/  POPC R4, R5 ;  /* 0x0000000500047309 */ /* 0x000e640000000000 */
[----:B-1----:R1:W2:Y:S02]  /*16290*/  SHFL.IDX PT, R17, R2, R4, 0x1f ;  /* 0x00001f0402117589 */ /* 0x0022a400000e0000 */
.L_x_1012:
[----:B------:R-:W-:Y:S01]  /*162a0*/  ISETP.NE.AND P0, PT, R5, RZ, PT ;  /* 0x000000ff0500720c */ /* 0x000fe20003f05270 */
[----:B-1----:R-:W-:-:S12]  /*162b0*/  IMAD.MOV.U32 R2, RZ, RZ, RZ ;  /* 0x000000ffff027224 */ /* 0x002fd800078e00ff */
[----:B------:R-:W-:Y:S05]  /*162c0*/  @!P0 BRA `(.L_x_899) ;  /* 0x0000000000108947 */ /* 0x000fea0003800000 */
[----:B------:R-:W-:Y:S01]  /*162d0*/  UMOV UR4, 0xffffffff ;  /* 0xffffffff00047882 */ /* 0x000fe20000000000 */
[----:B------:R-:W-:Y:S02]  /*162e0*/  VIADD R12, R4, 0xffffffff ;  /* 0xffffffff040c7836 */ /* 0x000fe40000000000 */
[----:B------:R-:W-:Y:S05]  /*162f0*/  BRA.DIV UR4, `(.L_x_900) ;  /* 0x0000002e04607947 */ /* 0x000fea000b800000 */
[----:B------:R1:W3:Y:S02]  /*16300*/  SHFL.IDX PT, R2, R3, R12, 0x1f ;  /* 0x00001f0c03027589 */ /* 0x0002e400000e0000 */
.L_x_899:
[----:B--2---:R-:W-:Y:S01]  /*16310*/  IABS R5, R17 ;  /* 0x0000001100057213 */ /* 0x004fe20000000000 */
[----:B---3--:R-:W-:Y:S02]  /*16320*/  IMAD R16, R2, R16, R6 ;  /* 0x0000001002107224 */ /* 0x008fe400078e0206 */
[----:B------:R-:W-:Y:S01]  /*16330*/  IMAD.IADD R19, R4, 0x1, R19 ;  /* 0x0000000104137824 */ /* 0x000fe200078e0213 */
[----:B------:R-:W2:Y:S01]  /*16340*/  I2F.RP R2, R5 ;  /* 0x0000000500027306 */ /* 0x000ea20000209400 */
[----:B------:R-:W-:-:S07]  /*16350*/  IMAD.IADD R0, R0, 0x1, -R16 ;  /* 0x0000000100007824 */ /* 0x000fce00078e0a10 */
[----:B--2---:R-:W2:Y:S02]  /*16360*/  MUFU.RCP R2, R2 ;  /* 0x0000000200027308 */ /* 0x004ea40000001000 */
[----:B--2---:R-:W-:-:S06]  /*16370*/  VIADD R2, R2, 0xffffffe ;  /* 0x0ffffffe02027836 */ /* 0x004fcc0000000000 */
[----:B01----:R-:W0:Y:S02]  /*16380*/  F2I.FTZ.U32.TRUNC.NTZ R3, R2 ;  /* 0x0000000200037305 */ /* 0x003e24000021f000 */
[----:B0-----:R-:W-:-:S04]  /*16390*/  IMAD.MOV R2, RZ, RZ, -R3 ;  /* 0x000000ffff027224 */ /* 0x001fc800078e0a03 */
[----:B------:R-:W-:Y:S02]  /*163a0*/  IMAD R6, R2, R5, RZ ;  /* 0x0000000502067224 */ /* 0x000fe400078e02ff */
[----:B------:R-:W-:-:S04]  /*163b0*/  IMAD.MOV.U32 R2, RZ, RZ, RZ ;  /* 0x000000ffff027224 */ /* 0x000fc800078e00ff */
[----:B------:R-:W-:Y:S01]  /*163c0*/  IMAD.HI.U32 R2, R3, R6, R2 ;  /* 0x0000000603027227 */ /* 0x000fe200078e0002 */
[----:B------:R-:W-:Y:S02]  /*163d0*/  IABS R6, R17 ;  /* 0x0000001100067213 */ /* 0x000fe40000000000 */
[----:B------:R-:W-:-:S03]  /*163e0*/  IABS R3, R0 ;  /* 0x0000000000037213 */ /* 0x000fc60000000000 */
[----:B------:R-:W-:Y:S02]  /*163f0*/  IMAD.MOV R6, RZ, RZ, -R6 ;  /* 0x000000ffff067224 */ /* 0x000fe400078e0a06 */
        /* <DEDUP_REMOVED lines=16> */
.L_x_893:
[----:B------:R-:W-:Y:S01]  /*16500*/  UMOV UR4, URZ ;  /* 0x0000003f00047c82 */ /* 0x000fe20008000000 */
[----:B------:R-:W-:Y:S01]  /*16510*/  UMOV UR5, URZ ;  /* 0x0000003f00057c82 */ /* 0x000fe20008000000 */
[----:B------:R-:W-:Y:S01]  /*16520*/  ULDC UR6, c[0x0][0xc3c] ;  /* 0x00030f0000067ab9 */ /* 0x000fe20000000800 */
[----:B------:R-:W-:Y:S02]  /*16530*/  IMAD.MOV.U32 R16, RZ, RZ, R0 ;  /* 0x000000ffff107224 */ /* 0x000fe400078e0000 */
[----:B------:R-:W-:Y:S02]  /*16540*/  IMAD.U32 R17, RZ, RZ, UR4 ;  /* 0x00000004ff117e24 */ /* 0x000fe4000f8e00ff */
[----:B------:R-:W-:Y:S02]  /*16550*/  IMAD.U32 R18, RZ, RZ, UR5 ;  /* 0x00000005ff127e24 */ /* 0x000fe4000f8e00ff */
[----:B------:R-:W-:-:S07]  /*16560*/  IMAD.U32 R19, RZ, RZ, UR6 ;  /* 0x00000006ff137e24 */ /* 0x000fce000f8e00ff */
.L_x_901:
[----:B------:R0:W2:Y:S01]  /*16570*/  LDL R3, [R1+0x4] ;  /* 0x0000040001037983 */ /* 0x0000a20000100800 */
[----:B------:R-:W1:Y:S01]  /*16580*/  S2R R0, SR_TID.X ;  /* 0x0000000000007919 */ /* 0x000e620000002100 */
[----:B------:R-:W-:Y:S05]  /*16590*/  WARPSYNC.ALL ;  /* 0x0000000000007948 */ /* 0x000fea0003800000 */
[----:B-1----:R-:W-:Y:S01]  /*165a0*/  LOP3.LUT R0, R0, 0x1f, RZ, 0xc0, !PT ;  /* 0x0000001f00007812 */ /* 0x002fe200078ec0ff */
[----:B------:R-:W-:Y:S03]  /*165b0*/  BAR.SYNC.DEFER_BLOCKING 0x4, 0x180 ;  /* 0x0106000000007b1d */ /* 0x000fe60000010000 */
[----:B------:R-:W-:-:S13]  /*165c0*/  ISETP.NE.AND P0, PT, R0, RZ, PT ;  /* 0x000000ff0000720c */ /* 0x000fda0003f05270 */
[----:B------:R-:W2:Y:S01]  /*165d0*/  @!P0 S2R R0, SR_CgaCtaId ;  /* 0x0000000000008919 */ /* 0x000ea20000008800 */
[----:B------:R-:W-:-:S04]  /*165e0*/  @!P0 MOV R2, 0x400 ;  /* 0x0000040000028802 */ /* 0x000fc80000000f00 */
[----:B--2---:R-:W-:-:S05]  /*165f0*/  @!P0 LEA R3, R0, R2, 0x18 ;  /* 0x0000000200038211 */ /* 0x004fca00078ec0ff */
[----:B------:R0:W-:Y:S04]  /*16600*/  @!P0 STS.128 [R3+0x228d0], R16 ;  /* 0x0228d01003008388 */ /* 0x0001e80000000c00 */
[----:B------:R0:W-:Y:S01]  /*16610*/  @!P0 STL [R1+0x4], R3 ;  /* 0x0000040301008387 */ /* 0x0001e20000100800 */
[----:B------:R-:W-:Y:S06]  /*16620*/  BAR.ARV 0x5, 0x180 ;  /* 0x0146000000007b1d */ /* 0x000fec0000002000 */
.L_x_890:
[----:B------:R-:W-:Y:S02]  /*16630*/  ULDC UR4, c[0x0][0xc3c] ;  /* 0x00030f0000047ab9 */ /* 0x000fe40000000800 */
[----:B----4-:R-:W-:-:S13]  /*16640*/  ISETP.GE.AND P0, PT, R19, UR4, PT ;  /* 0x0000000413007c0c */ /* 0x010fda000bf06270 */
[----:B------:R-:W-:Y:S05]  /*16650*/  @!P0 BRA `(.L_x_902) ;  /* 0xffffff9800748947 */ /* 0x000fea000383ffff */
[----:B------:R-:W-:Y:S05]  /*16660*/  BSYNC B8 ;  /* 0x0000000000087941 */ /* 0x000fea0003800000 */
.L_x_762:
[----:B---3--:R-:W3:Y:S01]  /*16670*/  LDL.LU R0, [R1+0x3c] ;  /* 0x00003c0001007983 */ /* 0x008ee20000300800 */
[----:B------:R-:W-:Y:S01]  /*16680*/  BSSY B0, `(.L_x_903) ;  /* 0x000000b000007945 */ /* 0x000fe20003800000 */
[----:B------:R-:W4:Y:S01]  /*16690*/  S2R R5, SR_CgaCtaId ;  /* 0x0000000000057919 */ /* 0x000f220000008800 */
[----:B---3--:R-:W-:-:S05]  /*166a0*/  VIADD R0, R0, 0x1 ;  /* 0x0000000100007836 */ /* 0x008fca0000000000 */
[----:B0-----:R-:W-:-:S04]  /*166b0*/  LEA.HI R2, R0, R0, RZ, 0x1 ;  /* 0x0000000000027211 */ /* 0x001fc800078f08ff */
[----:B--2---:R-:W-:-:S05]  /*166c0*/  LOP3.LUT R3, R2, 0xfffffffe, RZ, 0xc0, !PT ;  /* 0xfffffffe02037812 */ /* 0x004fca00078ec0ff */
[----:B------:R-:W-:Y:S01]  /*166d0*/  IMAD.IADD R3, R0, 0x1, -R3 ;  /* 0x0000000100037824 */ /* 0x000fe200078e0a03 */
[----:B------:R-:W-:-:S04]  /*166e0*/  MOV R0, 0x400 ;  /* 0x0000040000007802 */ /* 0x000fc80000000f00 */
[----:B----4-:R-:W-:Y:S02]  /*166f0*/  LEA R0, R5, R0, 0x18 ;  /* 0x0000000005007211 */ /* 0x010fe400078ec0ff */
[----:B------:R-:W-:-:S04]  /*16700*/  SHF.L.U32 R3, R3, 0x1f, RZ ;  /* 0x0000001f03037819 */ /* 0x000fc800000006ff */
[----:B------:R-:W0:Y:S02]  /*16710*/  SYNCS.PHASECHK.TRANS64.TRYWAIT P0, [R0+URZ+0x22820], R3 ;  /* 0x02282003000075a7 */ /* 0x000e24000800017f */
[----:B0-----:R-:W-:Y:S05]  /*16720*/  @!P0 BRA `(.L_x_904) ;  /* 0x00000028007c8947 */ /* 0x001fea0003800000 */
.L_x_1015:
[----:B------:R-:W-:Y:S05]  /*16730*/  BSYNC B0 ;  /* 0x0000000000007941 */ /* 0x000fea0003800000 */
.L_x_903:
[----:B------:R-:W-:-:S03]  /*16740*/  UMOV UR4, 0xffffffff ;  /* 0xffffffff00047882 */ /* 0x000fc60000000000 */
[----:B------:R-:W-:Y:S05]  /*16750*/  BRA.DIV UR4, `(.L_x_905) ;  /* 0x0000002a04847947 */ /* 0x000fea000b800000 */
[----:B------:R-:W2:Y:S02]  /*16760*/  S2R R2, SR_TID.X ;  /* 0x0000000000027919 */ /* 0x000ea40000002100 */
[----:B--2---:R-:W-:-:S04]  /*16770*/  SHF.R.U32.HI R2, RZ, 0x5, R2 ;  /* 0x00000005ff027819 */ /* 0x004fc80000011602 */
[----:B------:R-:W-:-:S05]  /*16780*/  LOP3.LUT R2, R2, 0x3, RZ, 0xc0, !PT ;  /* 0x0000000302027812 */ /* 0x000fca00078ec0ff */
[----:B------:R2:W3:Y:S02]  /*16790*/  SHFL.IDX PT, R14, R2, RZ, 0x1f ;  /* 0x00001fff020e7589 */ /* 0x0004e400000e0000 */
.L_x_1018:
[----:B---3--:R-:W-:-:S13]  /*167a0*/  ISETP.NE.AND P0, PT, R14, RZ, PT ;  /* 0x000000ff0e00720c */ /* 0x008fda0003f05270 */
[----:B------:R-:W-:Y:S05]  /*167b0*/  @P0 BRA `(.L_x_619) ;  /* 0x0000000000940947 */ /* 0x000fea0003800000 */
[----:B------:R-:W-:-:S03]  /*167c0*/  UMOV UR4, 0xffffffff ;  /* 0xffffffff00047882 */ /* 0x000fc60000000000 */
[----:B------:R-:W-:Y:S05]  /*167d0*/  BRA.DIV UR4, `(.L_x_906) ;  /* 0x0000002a04987947 */ /* 0x000fea000b800000 */
[----:B------:R-:W-:-:S13]  /*167e0*/  ELECT P6, URZ, PT ;  /* 0x00000000003f782f */ /* 0x000fda00038c0000 */
.L_x_1021:
[----:B------:R-:W-:Y:S05]  /*167f0*/  @!P6 BRA `(.L_x_619) ;  /* 0x000000000084e947 */ /* 0x000fea0003800000 */
[----:B--2---:R-:W2:Y:S02]  /*16800*/  LDL.LU R2, [R1+0x60] ;  /* 0x0000600001027983 */ /* 0x004ea40000300800 */
[----:B--2---:R-:W-:-:S04]  /*16810*/  LOP3.LUT R2, R2, 0x2, RZ, 0xfc, !PT ;  /* 0x0000000202027812 */ /* 0x004fc800078efcff */
[----:B------:R-:W-:-:S13]  /*16820*/  ISETP.NE.AND P2, PT, R2, 0x3, PT ;  /* 0x000000030200780c */ /* 0x000fda0003f45270 */
[----:B------:R-:W-:Y:S05]  /*16830*/  @!P2 BRA `(.L_x_907) ;  /* 0x000000000004a947 */ /* 0x000fea0003800000 */
[----:B------:R-:W-:Y:S01]  /*16840*/  BPT.TRAP 0x1 ;  /* 0x000000040000795c */ /* 0x000fe20000300000 */
.L_x_907:
[----:B0-----:R-:W2:Y:S04]  /*16850*/  LDL R3, [R1+0x8] ;  /* 0x0000080001037983 */ /* 0x001ea80000100800 */
[----:B-1----:R-:W3:Y:S01]  /*16860*/  LDL.LU R7, [R1+0x14] ;  /* 0x0000140001077983 */ /* 0x002ee20000300800 */
        /* <DEDUP_REMOVED lines=12> */
.L_x_1022:
[----:B------:R-:W1:Y:S02]  /*16930*/  SYNCS.PHASECHK.TRANS64.TRYWAIT P0, [R7+URZ], R2 ;  /* 0x00000002070075a7 */ /* 0x000e64000800017f */
[----:B-1----:R-:W-:Y:S05]  /*16940*/  @!P0 BRA `(.L_x_909) ;  /* 0x0000002800708947 */ /* 0x002fea0003800000 */
.L_x_1023:
[----:B------:R-:W-:Y:S05]  /*16950*/  @!P2 BRA `(.L_x_910) ;  /* 0x000000000004a947 */ /* 0x000fea0003800000 */
[----:B------:R-:W-:Y:S01]  /*16960*/  BPT.TRAP 0x1 ;  /* 0x000000040000795c */ /* 0x000fe20000300000 */
.L_x_910:
[----:B------:R-:W2:Y:S01]  /*16970*/  LDL.LU R4, [R1+0x8] ;  /* 0x0000080001047983 */ /* 0x000ea20000300800 */
[----:B------:R-:W-:-:S04]  /*16980*/  VIADD R0, R0, 0x22860 ;  /* 0x0002286000007836 */ /* 0x000fc80000000000 */
[----:B--2---:R-:W-:-:S04]  /*16990*/  IMAD R4, R4, 0x8, R0 ;  /* 0x0000000804047824 */ /* 0x004fc800078e0200 */
[----:B------:R-:W2:Y:S02]  /*169a0*/  SYNCS.PHASECHK.TRANS64.TRYWAIT P0, [R4+URZ], R5 ;  /* 0x00000005040075a7 */ /* 0x000ea4000800017f */
[----:B--2---:R-:W-:Y:S05]  /*169b0*/  @!P0 BRA `(.L_x_911) ;  /* 0x0000002800688947 */ /* 0x004fea0003800000 */
.L_x_1024:
[----:B------:R-:W-:-:S07]  /*169c0*/  IMAD R3, R3, 0x8, R0 ;  /* 0x0000000803037824 */ /* 0x000fce00078e0200 */
.L_x_912:
[----:B---3--:R3:W4:Y:S02]  /*169d0*/  SYNCS.PHASECHK.TRANS64.TRYWAIT P0, [R3+URZ], R2 ;  /* 0x00000002030075a7 */ /* 0x008724000800017f */
[----:B----4-:R-:W-:Y:S05]  /*169e0*/  @!P0 NANOSLEEP.SYNCS 0x989680 ;  /* 0x009896800000895d */ /* 0x010fea0003900000 */
[----:B------:R-:W4:Y:S02]  /*169f0*/  @!P0 SYNCS.PHASECHK.TRANS64 P0, [R3+URZ], R2 ;  /* 0x00000002030085a7 */ /* 0x000f24000800007f */
[----:B----4-:R-:W-:Y:S05]  /*16a00*/  @!P0 BRA `(.L_x_912) ;  /* 0xfffffffc00f08947 */ /* 0x010fea000383ffff */
.L_x_619:
[----:B------:R-:W-:Y:S05]  /*16a10*/  BSYNC B9 ;  /* 0x0000000000097941 */ /* 0x000fea0003800000 */
.L_x_616:
[----:B------:R-:W-:Y:S05]  /*16a20*/  EXIT ;  /* 0x000000000000794d */ /* 0x000fea0003800000 */
.L_x_637:
[----:B0-----:R0:W1:Y:S02]  /*16a30*/  SYNCS.PHASECHK.TRANS64.TRYWAIT P6, [R97+URZ+0x22890], R108 ;  /* 0x0228906c610075a7 */ /* 0x00106400080c017f */
[----:B-1----:R-:W-:Y:S05]  /*16a40*/  @!P6 NANOSLEEP.SYNCS 0x989680 ;  /* 0x009896800000e95d */ /* 0x002fea0003900000 */
[----:B------:R-:W1:Y:S02]  /*16a50*/  @!P6 SYNCS.PHASECHK.TRANS64 P6, [R97+URZ+0x22890], R108 ;  /* 0x0228906c6100e5a7 */ /* 0x000e6400080c007f */
[----:B-1----:R-:W-:Y:S05]  /*16a60*/  @!P6 BRA `(.L_x_637) ;  /* 0xfffffffc00f0e947 */ /* 0x002fea000383ffff */
[----:B------:R-:W-:Y:S05]  /*16a70*/  BRA `(.L_x_913) ;  /* 0xfffffec0004c7947 */ /* 0x000fea000383ffff */
.L_x_655:
[----:B0-----:R0:W1:Y:S02]  /*16a80*/  SYNCS.PHASECHK.TRANS64.TRYWAIT P5, [R97+URZ+0x22890], R108 ;  /* 0x0228906c610075a7 */ /* 0x00106400080a017f */
[----:B-1----:R-:W-:Y:S05]  /*16a90*/  @!P5 NANOSLEEP.SYNCS 0x989680 ;  /* 0x009896800000d95d */ /* 0x002fea0003900000 */
[----:B------:R-:W1:Y:S02]  /*16aa0*/  @!P5 SYNCS.PHASECHK.TRANS64 P5, [R97+URZ+0x22890], R108 ;  /* 0x0228906c6100d5a7 */ /* 0x000e6400080a007f */
[----:B-1----:R-:W-:Y:S05]  /*16ab0*/  @!P5 BRA `(.L_x_655) ;  /* 0xfffffffc00f0d947 */ /* 0x002fea000383ffff */
[----:B------:R-:W-:Y:S05]  /*16ac0*/  BRA `(.L_x_914) ;  /* 0xfffffed000f47947 */ /* 0x000fea000383ffff */
.L_x_664:
[----:B0-----:R0:W1:Y:S02]  /*16ad0*/  SYNCS.PHASECHK.TRANS64.TRYWAIT P4, [R97+URZ+0x22890], R108 ;  /* 0x0228906c610075a7 */ /* 0x001064000808017f */
[----:B-1----:R-:W-:Y:S05]  /*16ae0*/  @!P4 NANOSLEEP.SYNCS 0x989680 ;  /* 0x009896800000c95d */ /* 0x002fea0003900000 */
[----:B------:R-:W1:Y:S02]  /*16af0*/  @!P4 SYNCS.PHASECHK.TRANS64 P4, [R97+URZ+0x22890], R108 ;  /* 0x0228906c6100c5a7 */ /* 0x000e64000808007f */
[----:B-1----:R-:W-:Y:S05]  /*16b00*/  @!P4 BRA `(.L_x_664) ;  /* 0xfffffffc00f0c947 */ /* 0x002fea000383ffff */
[----:B------:R-:W-:Y:S05]  /*16b10*/  BRA `(.L_x_915) ;  /* 0xfffffee400187947 */ /* 0x000fea000383ffff */
.L_x_670:
[----:B-1----:R1:W2:Y:S02]  /*16b20*/  SYNCS.PHASECHK.TRANS64.TRYWAIT P3, [R97+URZ+0x228b0], R108 ;  /* 0x0228b06c610075a7 */ /* 0x0022a4000806017f */
[----:B--2---:R-:W-:Y:S05]  /*16b30*/  @!P3 NANOSLEEP.SYNCS 0x989680 ;  /* 0x009896800000b95d */ /* 0x004fea0003900000 */
[----:B------:R-:W2:Y:S02]  /*16b40*/  @!P3 SYNCS.PHASECHK.TRANS64 P3, [R97+URZ+0x228b0], R108 ;  /* 0x0228b06c6100b5a7 */ /* 0x000ea4000806007f */
[----:B--2---:R-:W-:Y:S05]  /*16b50*/  @!P3 BRA `(.L_x_670) ;  /* 0xfffffffc00f0b947 */ /* 0x004fea000383ffff */
[----:B------:R-:W-:Y:S05]  /*16b60*/  BRA `(.L_x_916) ;  /* 0xfffffee400a87947 */ /* 0x000fea000383ffff */
.L_x_678:
[----:B------:R-:W-:Y:S01]  /*16b70*/  BSSY B0, `(.L_x_917) ;  /* 0x0000008000007945 */ /* 0x000fe20003800000 */
[----:B------:R-:W-:Y:S02]  /*16b80*/  IMAD.MOV.U32 R13, RZ, RZ, R234 ;  /* 0x000000ffff0d7224 */ /* 0x000fe400078e00ea */
[----:B------:R-:W-:Y:S02]  /*16b90*/  IMAD.MOV.U32 R12, RZ, RZ, RZ ;  /* 0x000000ffff0c7224 */ /* 0x000fe400078e00ff */
[----:B------:R-:W-:Y:S02]  /*16ba0*/  IMAD.MOV.U32 R11, RZ, RZ, 0x1f ;  /* 0x0000001fff0b7424 */ /* 0x000fe400078e00ff */
[----:B------:R-:W-:-:S07]  /*16bb0*/  IMAD.MOV.U32 R15, RZ, RZ, -0x1 ;  /* 0xffffffffff0f7424 */ /* 0x000fce00078e00ff */
[----:B-----5:R-:W-:Y:S05]  /*16bc0*/  WARPSYNC.COLLECTIVE R15, `(.L_x_918) ;  /* 0x000000000f087348 */ /* 0x020fea0003c00000 */
[----:B------:R0:W1:Y:S02]  /*16bd0*/  SHFL.IDX P6, R14, R13, R12, R11 ;  /* 0x0000000c0d0e7389 */ /* 0x00006400000c000b */
[----:B01---5:R-:W-:Y:S01]  /*16be0*/  ENDCOLLECTIVE ;  /* 0x000000000000791b */ /* 0x023fe20003800000 */
.L_x_918:
[----:B------:R-:W-:Y:S05]  /*16bf0*/  BSYNC B0 ;  /* 0x0000000000007941 */ /* 0x000fea0003800000 */
.L_x_917:
[----:B------:R-:W-:Y:S05]  /*16c00*/  BRA `(.L_x_919) ;  /* 0xfffffef0004c7947 */ /* 0x000fea000383ffff */
.L_x_690:
[----:B------:R-:W-:Y:S01]  /*16c10*/  BSSY B1, `(.L_x_920) ;  /* 0x0000008000017945 */ /* 0x000fe20003800000 */
[----:B------:R-:W-:Y:S02]  /*16c20*/  IMAD.MOV.U32 R13, RZ, RZ, R25 ;  /* 0x000000ffff0d7224 */ /* 0x000fe400078e0019 */
[----:B------:R-:W-:Y:S02]  /*16c30*/  IMAD.MOV.U32 R12, RZ, RZ, RZ ;  /* 0x000000ffff0c7224 */ /* 0x000fe400078e00ff */
[----:B------:R-:W-:Y:S02]  /*16c40*/  IMAD.MOV.U32 R11, RZ, RZ, 0x1c1f ;  /* 0x00001c1fff0b7424 */ /* 0x000fe400078e00ff */
[----:B------:R-:W-:-:S07]  /*16c50*/  IMAD.MOV.U32 R15, RZ, RZ, -0x1 ;  /* 0xffffffffff0f7424 */ /* 0x000fce00078e00ff */
[----:B0-----:R-:W-:Y:S05]  /*16c60*/  WARPSYNC.COLLECTIVE R15, `(.L_x_921) ;  /* 0x000000000f087348 */ /* 0x001fea0003c00000 */
[----:B------:R1:W2:Y:S02]  /*16c70*/  SHFL.IDX P6, R14, R13, R12, R11 ;  /* 0x0000000c0d0e7389 */ /* 0x0002a400000c000b */
[----:B012---:R-:W-:Y:S01]  /*16c80*/  ENDCOLLECTIVE ;  /* 0x000000000000791b */ /* 0x007fe20003800000 */
.L_x_921:
[----:B------:R-:W-:Y:S05]  /*16c90*/  BSYNC B1 ;  /* 0x0000000000017941 */ /* 0x000fea0003800000 */
.L_x_920:
[----:B------:R-:W-:Y:S02]  /*16ca0*/  IMAD.MOV.U32 R13, RZ, RZ, R24 ;  /* 0x000000ffff0d7224 */ /* 0x000fe400078e0018 */
[----:B------:R-:W-:Y:S02]  /*16cb0*/  IMAD.MOV.U32 R12, RZ, RZ, RZ ;  /* 0x000000ffff0c7224 */ /* 0x000fe400078e00ff */
[----:B------:R-:W-:Y:S02]  /*16cc0*/  IMAD.MOV.U32 R11, RZ, RZ, 0x1c1f ;  /* 0x00001c1fff0b7424 */ /* 0x000fe400078e00ff */
[----:B------:R-:W-:Y:S02]  /*16cd0*/  IMAD.MOV.U32 R15, RZ, RZ, -0x1 ;  /* 0xffffffffff0f7424 */ /* 0x000fe400078e00ff */
[----:B------:R-:W-:-:S07]  /*16ce0*/  IMAD.MOV.U32 R0, RZ, RZ, R14 ;  /* 0x000000ffff007224 */ /* 0x000fce00078e000e */
[----:B------:R-:W-:Y:S05]  /*16cf0*/  WARPSYNC.COLLECTIVE R15, `(.L_x_922) ;  /* 0x000000000f087348 */ /* 0x000fea0003c00000 */
[----:B------:R0:W1:Y:S02]  /*16d00*/  SHFL.IDX P6, R14, R13, R12, R11 ;  /* 0x0000000c0d0e7389 */ /* 0x00006400000c000b */
[----:B01----:R-:W-:Y:S01]  /*16d10*/  ENDCOLLECTIVE ;  /* 0x000000000000791b */ /* 0x003fe20003800000 */
.L_x_922:
[----:B------:R-:W-:Y:S02]  /*16d20*/  IMAD.MOV.U32 R13, RZ, RZ, R27 ;  /* 0x000000ffff0d7224 */ /* 0x000fe400078e001b */
[----:B------:R-:W-:-:S07]  /*16d30*/  IMAD.MOV.U32 R3, RZ, RZ, R14 ;  /* 0x000000ffff037224 */ /* 0x000fce00078e000e */
[----:B------:R-:W-:Y:S05]  /*16d40*/  WARPSYNC.COLLECTIVE R15, `(.L_x_923) ;  /* 0x000000000f087348 */ /* 0x000fea0003c00000 */
[----:B------:R0:W1:Y:S02]  /*16d50*/  SHFL.IDX P6, R14, R13, R12, R11 ;  /* 0x0000000c0d0e7389 */ /* 0x00006400000c000b */
[----:B01----:R-:W-:Y:S01]  /*16d60*/  ENDCOLLECTIVE ;  /* 0x000000000000791b */ /* 0x003fe20003800000 */
.L_x_923:
[----:B------:R-:W-:Y:S02]  /*16d70*/  IMAD.MOV.U32 R13, RZ, RZ, R26 ;  /* 0x000000ffff0d7224 */ /* 0x000fe400078e001a */
[----:B------:R-:W-:-:S07]  /*16d80*/  IMAD.MOV.U32 R4, RZ, RZ, R14 ;  /* 0x000000ffff047224 */ /* 0x000fce00078e000e */
[----:B------:R-:W-:Y:S05]  /*16d90*/  WARPSYNC.COLLECTIVE R15, `(.L_x_924) ;  /* 0x000000000f087348 */ /* 0x000fea0003c00000 */
[----:B------:R0:W1:Y:S02]  /*16da0*/  SHFL.IDX P6, R14, R13, R12, R11 ;  /* 0x0000000c0d0e7389 */ /* 0x00006400000c000b */
[----:B01----:R-:W-:Y:S01]  /*16db0*/  ENDCOLLECTIVE ;  /* 0x000000000000791b */ /* 0x003fe20003800000 */
.L_x_924:
[----:B------:R-:W-:Y:S05]  /*16dc0*/  BRA `(.L_x_925) ;  /* 0xfffffef400507947 */ /* 0x000fea000383ffff */
.L_x_694:
[----:B0-----:R0:W1:Y:S02]  /*16dd0*/  SYNCS.PHASECHK.TRANS64.TRYWAIT P0, [R18+URZ+0x22800], R5 ;  /* 0x02280005120075a7 */ /* 0x001064000800017f */
[----:B-1----:R-:W-:Y:S05]  /*16de0*/  @!P0 NANOSLEEP.SYNCS 0x989680 ;  /* 0x009896800000895d */ /* 0x002fea0003900000 */
[----:B------:R-:W1:Y:S02]  /*16df0*/  @!P0 SYNCS.PHASECHK.TRANS64 P0, [R18+URZ+0x22800], R5 ;  /* 0x02280005120085a7 */ /* 0x000e64000800007f */
[----:B-1----:R-:W-:Y:S05]  /*16e00*/  @!P0 BRA `(.L_x_694) ;  /* 0xfffffffc00f08947 */ /* 0x002fea000383ffff */
[----:B------:R-:W-:Y:S05]  /*16e10*/  BRA `(.L_x_926) ;  /* 0xfffffef800587947 */ /* 0x000fea000383ffff */
.L_x_702:
        /* <DEDUP_REMOVED lines=8> */
.L_x_928:
[----:B------:R-:W-:Y:S05]  /*16ea0*/  BSYNC B1 ;  /* 0x0000000000017941 */ /* 0x000fea0003800000 */
.L_x_927:
        /* <DEDUP_REMOVED lines=8> */
.L_x_929:
[----:B------:R-:W-:Y:S02]  /*16f30*/  IMAD.MOV.U32 R13, RZ, RZ, R27 ;  /* 0x000000ffff0d7224 */ /* 0x000fe400078e001b */
[----:B------:R-:W-:-:S07]  /*16f40*/  IMAD.MOV.U32 R3, RZ, RZ, R14 ;  /* 0x000000ffff037224 */ /* 0x000fce00078e000e */
[----:B------:R-:W-:Y:S05]  /*16f50*/  WARPSYNC.COLLECTIVE R15, `(.L_x_930) ;  /* 0x000000000f087348 */ /* 0x000fea0003c00000 */
[----:B------:R0:W1:Y:S02]  /*16f60*/  SHFL.IDX P6, R14, R13, R12, R11 ;  /* 0x0000000c0d0e7389 */ /* 0x00006400000c000b */
[----:B01----:R-:W-:Y:S01]  /*16f70*/  ENDCOLLECTIVE ;  /* 0x000000000000791b */ /* 0x003fe20003800000 */
.L_x_930:
[----:B------:R-:W-:Y:S02]  /*16f80*/  IMAD.MOV.U32 R13, RZ, RZ, R26 ;  /* 0x000000ffff0d7224 */ /* 0x000fe400078e001a */
[----:B------:R-:W-:-:S07]  /*16f90*/  IMAD.MOV.U32 R4, RZ, RZ, R14 ;  /* 0x000000ffff047224 */ /* 0x000fce00078e000e */
[----:B------:R-:W-:Y:S05]  /*16fa0*/  WARPSYNC.COLLECTIVE R15, `(.L_x_931) ;  /* 0x000000000f087348 */ /* 0x000fea0003c00000 */
[----:B------:R0:W1:Y:S02]  /*16fb0*/  SHFL.IDX P6, R14, R13, R12, R11 ;  /* 0x0000000c0d0e7389 */ /* 0x00006400000c000b */
[----:B01----:R-:W-:Y:S01]  /*16fc0*/  ENDCOLLECTIVE ;  /* 0x000000000000791b */ /* 0x003fe20003800000 */
.L_x_931:
[----:B------:R-:W-:Y:S05]  /*16fd0*/  BRA `(.L_x_932) ;  /* 0xffffff0000c47947 */ /* 0x000fea000383ffff */
.L_x_706:
[----:B0-----:R0:W1:Y:S02]  /*16fe0*/  SYNCS.PHASECHK.TRANS64.TRYWAIT P1, [R18+URZ+0x22800], R5 ;  /* 0x02280005120075a7 */ /* 0x001064000802017f */
[----:B-1----:R-:W-:Y:S05]  /*16ff0*/  @!P1 NANOSLEEP.SYNCS 0x989680 ;  /* 0x009896800000995d */ /* 0x002fea0003900000 */
[----:B------:R-:W1:Y:S02]  /*17000*/  @!P1 SYNCS.PHASECHK.TRANS64 P1, [R18+URZ+0x22800], R5 ;  /* 0x02280005120095a7 */ /* 0x000e64000802007f */
[----:B-1----:R-:W-:Y:S05]  /*17010*/  @!P1 BRA `(.L_x_706) ;  /* 0xfffffffc00f09947 */ /* 0x002fea000383ffff */
[----:B------:R-:W-:Y:S05]  /*17020*/  BRA `(.L_x_933) ;  /* 0xffffff04009c7947 */ /* 0x000fea000383ffff */
.L_x_712:
[----:B0-----:R0:W2:Y:S02]  /*17030*/  SYNCS.PHASECHK.TRANS64.TRYWAIT P1, [R20+URZ+0x22830], R15 ;  /* 0x0228300f140075a7 */ /* 0x0010a4000802017f */
[----:B--2---:R-:W-:Y:S05]  /*17040*/  @!P1 NANOSLEEP.SYNCS 0x989680 ;  /* 0x009896800000995d */ /* 0x004fea0003900000 */
[----:B------:R-:W2:Y:S02]  /*17050*/  @!P1 SYNCS.PHASECHK.TRANS64 P1, [R20+URZ+0x22830], R15 ;  /* 0x0228300f140095a7 */ /* 0x000ea4000802007f */
[----:B--2---:R-:W-:Y:S05]  /*17060*/  @!P1 BRA `(.L_x_712) ;  /* 0xfffffffc00f09947 */ /* 0x004fea000383ffff */
[----:B------:R-:W-:Y:S05]  /*17070*/  BRA `(.L_x_711) ;  /* 0xffffff1000c07947 */ /* 0x000fea000383ffff */
.L_x_717:
[----:B-1----:R1:W2:Y:S02]  /*17080*/  SYNCS.PHASECHK.TRANS64.TRYWAIT P2, [R20+URZ+0x22850], R15 ;  /* 0x0228500f140075a7 */ /* 0x0022a4000804017f */
[----:B--2---:R-:W-:Y:S05]  /*17090*/  @!P2 NANOSLEEP.SYNCS 0x989680 ;  /* 0x009896800000a95d */ /* 0x004fea0003900000 */
[----:B------:R-:W2:Y:S02]  /*170a0*/  @!P2 SYNCS.PHASECHK.TRANS64 P2, [R20+URZ+0x22850], R15 ;  /* 0x0228500f1400a5a7 */ /* 0x000ea4000804007f */
[----:B--2---:R-:W-:Y:S05]  /*170b0*/  @!P2 BRA `(.L_x_717) ;  /* 0xfffffffc00f0a947 */ /* 0x004fea000383ffff */
[----:B------:R-:W-:Y:S05]  /*170c0*/  BRA `(.L_x_716) ;  /* 0xffffff2800607947 */ /* 0x000fea000383ffff */
.L_x_722:
[----:B-1----:R1:W2:Y:S02]  /*170d0*/  SYNCS.PHASECHK.TRANS64.TRYWAIT P3, [R21+URZ+0x22830], R217 ;  /* 0x022830d9150075a7 */ /* 0x0022a4000806017f */
[----:B--2---:R-:W-:Y:S05]  /*170e0*/  @!P3 NANOSLEEP.SYNCS 0x989680 ;  /* 0x009896800000b95d */ /* 0x004fea0003900000 */
[----:B------:R-:W2:Y:S02]  /*170f0*/  @!P3 SYNCS.PHASECHK.TRANS64 P3, [R21+URZ+0x22830], R217 ;  /* 0x022830d91500b5a7 */ /* 0x000ea4000806007f */
[----:B--2---:R-:W-:Y:S05]  /*17100*/  @!P3 BRA `(.L_x_722) ;  /* 0xfffffffc00f0b947 */ /* 0x004fea000383ffff */
[----:B------:R-:W-:Y:S05]  /*17110*/  BRA `(.L_x_721) ;  /* 0xffffff2c00947947 */ /* 0x000fea000383ffff */
.L_x_727:
[----:B--2---:R2:W3:Y:S02]  /*17120*/  SYNCS.PHASECHK.TRANS64.TRYWAIT P3, [R21+URZ+0x22850], R217 ;  /* 0x022850d9150075a7 */ /* 0x0044e4000806017f */
[----:B---3--:R-:W-:Y:S05]  /*17130*/  @!P3 NANOSLEEP.SYNCS 0x989680 ;  /* 0x009896800000b95d */ /* 0x008fea0003900000 */
[----:B------:R-:W3:Y:S02]  /*17140*/  @!P3 SYNCS.PHASECHK.TRANS64 P3, [R21+URZ+0x22850], R217 ;  /* 0x022850d91500b5a7 */ /* 0x000ee4000806007f */
[----:B---3--:R-:W-:Y:S05]  /*17150*/  @!P3 BRA `(.L_x_727) ;  /* 0xfffffffc00f0b947 */ /* 0x008fea000383ffff */
[----:B------:R-:W-:Y:S05]  /*17160*/  BRA `(.L_x_726) ;  /* 0xffffff4400f07947 */ /* 0x000fea000383ffff */
.L_x_742:
[----:B------:R-:W-:Y:S02]  /*17170*/  IMAD.MOV.U32 R13, RZ, RZ, R4 ;  /* 0x000000ffff0d7224 */ /* 0x000fe400078e0004 */
[----:B------:R-:W-:Y:S02]  /*17180*/  IMAD.MOV.U32 R12, RZ, RZ, RZ ;  /* 0x000000ffff0c7224 */ /* 0x000fe400078e00ff */
[----:B------:R-:W-:Y:S02]  /*17190*/  IMAD.MOV.U32 R11, RZ, RZ, 0x181f ;  /* 0x0000181fff0b7424 */ /* 0x000fe400078e00ff */
[----:B------:R-:W-:-:S07]  /*171a0*/  IMAD.MOV.U32 R15, RZ, RZ, -0x1 ;  /* 0xffffffffff0f7424 */ /* 0x000fce00078e00ff */
[----:B01----:R-:W-:Y:S05]  /*171b0*/  WARPSYNC.COLLECTIVE R15, `(.L_x_934) ;  /* 0x000000000f087348 */ /* 0x003fea0003c00000 */
[----:B------:R2:W3:Y:S02]  /*171c0*/  SHFL.IDX P6, R14, R13, R12, R11 ;  /* 0x0000000c0d0e7389 */ /* 0x0004e400000c000b */
[----:B0123--:R-:W-:Y:S01]  /*171d0*/  ENDCOLLECTIVE ;  /* 0x000000000000791b */ /* 0x00ffe20003800000 */
.L_x_934:
[----:B------:R-:W-:Y:S02]  /*171e0*/  IMAD.MOV.U32 R13, RZ, RZ, R3 ;  /* 0x000000ffff0d7224 */ /* 0x000fe400078e0003 */
[----:B------:R-:W-:-:S07]  /*171f0*/  IMAD.MOV.U32 R0, RZ, RZ, R14 ;  /* 0x000000ffff007224 */ /* 0x000fce00078e000e */
[----:B------:R-:W-:Y:S05]  /*17200*/  WARPSYNC.COLLECTIVE R15, `(.L_x_935) ;  /* 0x000000000f087348 */ /* 0x000fea0003c00000 */
[----:B------:R0:W1:Y:S02]  /*17210*/  SHFL.IDX P6, R14, R13, R12, R11 ;  /* 0x0000000c0d0e7389 */ /* 0x00006400000c000b */
[----:B01----:R-:W-:Y:S01]  /*17220*/  ENDCOLLECTIVE ;  /* 0x000000000000791b */ /* 0x003fe20003800000 */
.L_x_935:
[----:B------:R-:W-:Y:S05]  /*17230*/  BRA `(.L_x_936) ;  /* 0xffffff7800d47947 */ /* 0x000fea000383ffff */
.L_x_745:
[----:B------:R-:W-:Y:S01]  /*17240*/  BSSY B1, `(.L_x_937) ;  /* 0x0000008000017945 */ /* 0x000fe20003800000 */
[----:B---3--:R-:W-:Y:S02]  /*17250*/  IMAD.MOV.U32 R13, RZ, RZ, R4 ;  /* 0x000000ffff0d7224 */ /* 0x008fe400078e0004 */
[----:B------:R-:W-:Y:S02]  /*17260*/  IMAD.MOV.U32 R12, RZ, RZ, 0x1 ;  /* 0x00000001ff0c7424 */ /* 0x000fe400078e00ff */
[----:B------:R-:W-:Y:S02]  /*17270*/  IMAD.MOV.U32 R11, RZ, RZ, 0x181f ;  /* 0x0000181fff0b7424 */ /* 0x000fe400078e00ff */
[----:B------:R-:W-:-:S07]  /*17280*/  IMAD.MOV.U32 R15, RZ, RZ, -0x1 ;  /* 0xffffffffff0f7424 */ /* 0x000fce00078e00ff */
[----:B012-4-:R-:W-:Y:S05]  /*17290*/  WARPSYNC.COLLECTIVE R15, `(.L_x_938) ;  /* 0x000000000f087348 */ /* 0x017fea0003c00000 */
[----:B----4-:R3:W4:Y:S02]  /*172a0*/  SHFL.IDX P6, R14, R13, R12, R11 ;  /* 0x0000000c0d0e7389 */ /* 0x01072400000c000b */
[----:B01234-:R-:W-:Y:S01]  /*172b0*/  ENDCOLLECTIVE ;  /* 0x000000000000791b */ /* 0x01ffe20003800000 */
.L_x_938:
[----:B------:R-:W-:Y:S05]  /*172c0*/  BSYNC B1 ;  /* 0x0000000000017941 */ /* 0x000fea0003800000 */
.L_x_937:
[----:B------:R-:W-:Y:S02]  /*172d0*/  IMAD.MOV.U32 R13, RZ, RZ, R3 ;  /* 0x000000ffff0d7224 */ /* 0x000fe400078e0003 */
[----:B------:R-:W-:Y:S02]  /*172e0*/  IMAD.MOV.U32 R12, RZ, RZ, 0x1 ;  /* 0x00000001ff0c7424 */ /* 0x000fe400078e00ff */
[----:B------:R-:W-:Y:S02]  /*172f0*/  IMAD.MOV.U32 R11, RZ, RZ, 0x181f ;  /* 0x0000181fff0b7424 */ /* 0x000fe400078e00ff */
[----:B------:R-:W-:Y:S02]  /*17300*/  IMAD.MOV.U32 R15, RZ, RZ, -0x1 ;  /* 0xffffffffff0f7424 */ /* 0x000fe400078e00ff */
[----:B------:R-:W-:-:S07]  /*17310*/  IMAD.MOV.U32 R0, RZ, RZ, R14 ;  /* 0x000000ffff007224 */ /* 0x000fce00078e000e */
[----:B------:R-:W-:Y:S05]  /*17320*/  WARPSYNC.COLLECTIVE R15, `(.L_x_939) ;  /* 0x000000000f087348 */ /* 0x000fea0003c00000 */
[----:B------:R0:W1:Y:S02]  /*17330*/  SHFL.IDX P6, R14, R13, R12, R11 ;  /* 0x0000000c0d0e7389 */ /* 0x00006400000c000b */
[----:B01----:R-:W-:Y:S01]  /*17340*/  ENDCOLLECTIVE ;  /* 0x000000000000791b */ /* 0x003fe20003800000 */
.L_x_939:
[----:B------:R-:W-:Y:S05]  /*17350*/  BRA `(.L_x_940) ;  /* 0xffffff7c00087947 */ /* 0x000fea000383ffff */
.L_x_748:
[----:B------:R-:W-:Y:S01]  /*17360*/  BSSY B1, `(.L_x_941) ;  /* 0x0000008000017945 */ /* 0x000fe20003800000 */
[----:B0-----:R-:W-:Y:S02]  /*17370*/  IMAD.MOV.U32 R13, RZ, RZ, R4 ;  /* 0x000000ffff0d7224 */ /* 0x001fe400078e0004 */
[----:B------:R-:W-:Y:S02]  /*17380*/  IMAD.MOV.U32 R12, RZ, RZ, 0x2 ;  /* 0x00000002ff0c7424 */ /* 0x000fe400078e00ff */
[----:B------:R-:W-:Y:S02]  /*17390*/  IMAD.MOV.U32 R11, RZ, RZ, 0x181f ;  /* 0x0000181fff0b7424 */ /* 0x000fe400078e00ff */
[----:B------:R-:W-:-:S07]  /*173a0*/  IMAD.MOV.U32 R15, RZ, RZ, -0x1 ;  /* 0xffffffffff0f7424 */ /* 0x000fce00078e00ff */
[----:B-1234-:R-:W-:Y:S05]  /*173b0*/  WARPSYNC.COLLECTIVE R15, `(.L_x_942) ;  /* 0x000000000f087348 */ /* 0x01efea0003c00000 */
[----:B----4-:R0:W4:Y:S02]  /*173c0*/  SHFL.IDX P6, R14, R13, R12, R11 ;  /* 0x0000000c0d0e7389 */ /* 0x01012400000c000b */
[----:B01234-:R-:W-:Y:S01]  /*173d0*/  ENDCOLLECTIVE ;  /* 0x000000000000791b */ /* 0x01ffe20003800000 */
.L_x_942:
[----:B------:R-:W-:Y:S05]  /*173e0*/  BSYNC B1 ;  /* 0x0000000000017941 */ /* 0x000fea0003800000 */
.L_x_941:
        /* <DEDUP_REMOVED lines=8> */
.L_x_943:
[----:B------:R-:W-:Y:S05]  /*17470*/  BRA `(.L_x_944) ;  /* 0xffffff7c00387947 */ /* 0x000fea000383ffff */
.L_x_751:
[----:B------:R-:W-:Y:S01]  /*17480*/  BSSY B1, `(.L_x_945) ;  /* 0x0000008000017945 */ /* 0x000fe20003800000 */
[----:B0-----:R-:W-:Y:S02]  /*17490*/  IMAD.MOV.U32 R13, RZ, RZ, R4 ;  /* 0x000000ffff0d7224 */ /* 0x001fe400078e0004 */
[----:B------:R-:W-:Y:S02]  /*174a0*/  IMAD.MOV.U32 R12, RZ, RZ, 0x3 ;  /* 0x00000003ff0c7424 */ /* 0x000fe400078e00ff */
[----:B------:R-:W-:Y:S02]  /*174b0*/  IMAD.MOV.U32 R11, RZ, RZ, 0x181f ;  /* 0x0000181fff0b7424 */ /* 0x000fe400078e00ff */
[----:B------:R-:W-:-:S07]  /*174c0*/  IMAD.MOV.U32 R15, RZ, RZ, -0x1 ;  /* 0xffffffffff0f7424 */ /* 0x000fce00078e00ff */
[----:B-1234-:R-:W-:Y:S05]  /*174d0*/  WARPSYNC.COLLECTIVE R15, `(.L_x_946) ;  /* 0x000000000f087348 */ /* 0x01efea0003c00000 */
[----:B------:R0:W0:Y:S02]  /*174e0*/  SHFL.IDX P6, R14, R13, R12, R11 ;  /* 0x0000000c0d0e7389 */ /* 0x00002400000c000b */
[----:B01234-:R-:W-:Y:S01]  /*174f0*/  ENDCOLLECTIVE ;  /* 0x000000000000791b */ /* 0x01ffe20003800000 */
.L_x_946:
[----:B------:R-:W-:Y:S05]  /*17500*/  BSYNC B1 ;  /* 0x0000000000017941 */ /* 0x000fea0003800000 */
.L_x_945:
        /* <DEDUP_REMOVED lines=8> */
.L_x_947:
[----:B------:R-:W-:Y:S05]  /*17590*/  BRA `(.L_x_948) ;  /* 0xffffff7c00687947 */ /* 0x000fea000383ffff */
.L_x_768:
[----:B------:R-:W0:Y:S01]  /*175a0*/  S2R R9, SR_TID.X ;  /* 0x0000000000097919 */ /* 0x000e220000002100 */
        /* <DEDUP_REMOVED lines=10> */
.L_x_950:
[----:B------:R-:W-:Y:S05]  /*17650*/  BSYNC B1 ;  /* 0x0000000000017941 */ /* 0x000fea0003800000 */
.L_x_949:
[----:B------:R-:W-:Y:S05]  /*17660*/  BRA `(.L_x_951) ;  /* 0xffffff9000387947 */ /* 0x000fea000383ffff */
.L_x_770:
[----:B------:R-:W-:Y:S01]  /*17670*/  BSSY B1, `(.L_x_952) ;  /* 0x0000006000017945 */ /* 0x000fe20003800000 */
[----:B------:R-:W-:-:S07]  /*17680*/  IMAD.MOV.U32 R15, RZ, RZ, -0x1 ;  /* 0xffffffffff0f7424 */ /* 0x000fce00078e00ff */
[----:B0-----:R-:W-:Y:S05]  /*17690*/  WARPSYNC.COLLECTIVE R15, `(.L_x_953) ;  /* 0x000000000f0c7348 */ /* 0x001fea0003c00000 */
[----:B------:R-:W-:Y:S02]  /*176a0*/  ELECT P6, UR62, PT ;  /* 0x00000000003e782f */ /* 0x000fe400038c0000 */
[----:B------:R-:W-:Y:S01]  /*176b0*/  MOV R14, UR62 ;  /* 0x0000003e000e7c02 */ /* 0x000fe20008000f00 */
[----:B0-----:R-:W-:Y:S10]  /*176c0*/  ENDCOLLECTIVE ;  /* 0x000000000000791b */ /* 0x001ff40003800000 */
.L_x_953:
[----:B------:R-:W-:Y:S05]  /*176d0*/  BSYNC B1 ;  /* 0x0000000000017941 */ /* 0x000fea0003800000 */
.L_x_952:
[----:B------:R-:W-:Y:S05]  /*176e0*/  BRA `(.L_x_769) ;  /* 0xffffff9000307947 */ /* 0x000fea000383ffff */
.L_x_772:
[----:B0-----:R-:W2:Y:S02]  /*176f0*/  LDL R5, [R1+0x4] ;  /* 0x0000040001057983 */ /* 0x001ea40000100800 */
[----:B--2---:R0:W1:Y:S02]  /*17700*/  SYNCS.PHASECHK.TRANS64.TRYWAIT P0, [R5+URZ+0x22820], R4 ;  /* 0x02282004050075a7 */ /* 0x004064000800017f */
[----:B-1----:R-:W-:Y:S05]  /*17710*/  @!P0 NANOSLEEP.SYNCS 0x989680 ;  /* 0x009896800000895d */ /* 0x002fea0003900000 */
[----:B------:R-:W1:Y:S02]  /*17720*/  @!P0 SYNCS.PHASECHK.TRANS64 P0, [R5+URZ+0x22820], R4 ;  /* 0x02282004050085a7 */ /* 0x000e64000800007f */
[----:B-1----:R-:W-:Y:S05]  /*17730*/  @!P0 BRA `(.L_x_772) ;  /* 0xfffffffc00ec8947 */ /* 0x002fea000383ffff */
[----:B------:R-:W-:Y:S05]  /*17740*/  BRA `(.L_x_954) ;  /* 0xffffff9000407947 */ /* 0x000fea000383ffff */
.L_x_776:
[----:B0-----:R0:W1:Y:S02]  /*17750*/  SYNCS.PHASECHK.TRANS64.TRYWAIT P0, [R4+URZ+0x228a0], R9 ;  /* 0x0228a009040075a7 */ /* 0x001064000800017f */
[----:B-1----:R-:W-:Y:S05]  /*17760*/  @!P0 NANOSLEEP.SYNCS 0x989680 ;  /* 0x009896800000895d */ /* 0x002fea0003900000 */
[----:B------:R-:W1:Y:S02]  /*17770*/  @!P0 SYNCS.PHASECHK.TRANS64 P0, [R4+URZ+0x228a0], R9 ;  /* 0x0228a009040085a7 */ /* 0x000e64000800007f */
[----:B-1----:R-:W-:Y:S05]  /*17780*/  @!P0 BRA `(.L_x_776) ;  /* 0xfffffffc00f08947 */ /* 0x002fea000383ffff */
[----:B------:R-:W-:Y:S05]  /*17790*/  BRA `(.L_x_955) ;  /* 0xffffff9000687947 */ /* 0x000fea000383ffff */
.L_x_781:
[----:B-1----:R1:W2:Y:S02]  /*177a0*/  SYNCS.PHASECHK.TRANS64.TRYWAIT P0, [R4+URZ+0x228c0], R9 ;  /* 0x0228c009040075a7 */ /* 0x0022a4000800017f */
[----:B--2---:R-:W-:Y:S05]  /*177b0*/  @!P0 NANOSLEEP.SYNCS 0x989680 ;  /* 0x009896800000895d */ /* 0x004fea0003900000 */
[----:B------:R-:W2:Y:S02]  /*177c0*/  @!P0 SYNCS.PHASECHK.TRANS64 P0, [R4+URZ+0x228c0], R9 ;  /* 0x0228c009040085a7 */ /* 0x000ea4000800007f */
[----:B--2---:R-:W-:Y:S05]  /*177d0*/  @!P0 BRA `(.L_x_781) ;  /* 0xfffffffc00f08947 */ /* 0x004fea000383ffff */
[----:B------:R-:W-:Y:S05]  /*177e0*/  BRA `(.L_x_956) ;  /* 0xffffff9000ec7947 */ /* 0x000fea000383ffff */
.L_x_791:
[----:B0-----:R0:W1:Y:S02]  /*177f0*/  SYNCS.PHASECHK.TRANS64.TRYWAIT P1, [R5+URZ+0x228a0], R6 ;  /* 0x0228a006050075a7 */ /* 0x001064000802017f */
[----:B-1----:R-:W-:Y:S05]  /*17800*/  @!P1 NANOSLEEP.SYNCS 0x989680 ;  /* 0x009896800000995d */ /* 0x002fea0003900000 */
[----:B------:R-:W1:Y:S02]  /*17810*/  @!P1 SYNCS.PHASECHK.TRANS64 P1, [R5+URZ+0x228a0], R6 ;  /* 0x0228a006050095a7 */ /* 0x000e64000802007f */
[----:B-1----:R-:W-:Y:S05]  /*17820*/  @!P1 BRA `(.L_x_791) ;  /* 0xfffffffc00f09947 */ /* 0x002fea000383ffff */
[----:B------:R-:W-:Y:S05]  /*17830*/  BRA `(.L_x_957) ;  /* 0xffffff9800847947 */ /* 0x000fea000383ffff */
.L_x_796:
[----:B-1----:R1:W2:Y:S02]  /*17840*/  SYNCS.PHASECHK.TRANS64.TRYWAIT P1, [R5+URZ+0x228c0], R6 ;  /* 0x0228c006050075a7 */ /* 0x0022a4000802017f */
[----:B--2---:R-:W-:Y:S05]  /*17850*/  @!P1 NANOSLEEP.SYNCS 0x989680 ;  /* 0x009896800000995d */ /* 0x004fea0003900000 */
[----:B------:R-:W2:Y:S02]  /*17860*/  @!P1 SYNCS.PHASECHK.TRANS64 P1, [R5+URZ+0x228c0], R6 ;  /* 0x0228c006050095a7 */ /* 0x000ea4000802007f */
[----:B--2---:R-:W-:Y:S05]  /*17870*/  @!P1 BRA `(.L_x_796) ;  /* 0xfffffffc00f09947 */ /* 0x004fea000383ffff */
[----:B------:R-:W-:Y:S05]  /*17880*/  BRA `(.L_x_958) ;  /* 0xffffff9c00047947 */ /* 0x000fea000383ffff */
.L_x_812:
        /* <DEDUP_REMOVED lines=11> */
.L_x_960:
[----:B------:R-:W-:Y:S05]  /*17940*/  BSYNC B0 ;  /* 0x0000000000007941 */ /* 0x000fea0003800000 */
.L_x_959:
[----:B------:R-:W-:Y:S05]  /*17950*/  BRA `(.L_x_961) ;  /* 0xffffffa400f87947 */ /* 0x000fea000383ffff */
.L_x_814:
[----:B------:R-:W-:Y:S01]  /*17960*/  BSSY B0, `(.L_x_962) ;  /* 0x0000006000007945 */ /* 0x000fe20003800000 */
[----:B------:R-:W-:-:S07]  /*17970*/  IMAD.MOV.U32 R15, RZ, RZ, -0x1 ;  /* 0xffffffffff0f7424 */ /* 0x000fce00078e00ff */
[----:B0-----:R-:W-:Y:S05]  /*17980*/  WARPSYNC.COLLECTIVE R15, `(.L_x_963) ;  /* 0x000000000f0c7348 */ /* 0x001fea0003c00000 */
[----:B------:R-:W-:Y:S02]  /*17990*/  ELECT P6, UR62, PT ;  /* 0x00000000003e782f */ /* 0x000fe400038c0000 */
[----:B------:R-:W-:Y:S01]  /*179a0*/  MOV R14, UR62 ;  /* 0x0000003e000e7c02 */ /* 0x000fe20008000f00 */
[----:B0-----:R-:W-:Y:S10]  /*179b0*/  ENDCOLLECTIVE ;  /* 0x000000000000791b */ /* 0x001ff40003800000 */
.L_x_963:
[----:B------:R-:W-:Y:S05]  /*179c0*/  BSYNC B0 ;  /* 0x0000000000007941 */ /* 0x000fea0003800000 */
.L_x_962:
[----:B------:R-:W-:Y:S05]  /*179d0*/  BRA `(.L_x_964) ;  /* 0xffffffa800047947 */ /* 0x000fea000383ffff */
.L_x_816:
[----:B0-----:R0:W1:Y:S02]  /*179e0*/  SYNCS.PHASECHK.TRANS64.TRYWAIT P0, [R0+URZ+0x22840], R2 ;  /* 0x02284002000075a7 */ /* 0x001064000800017f */
[----:B-1----:R-:W-:Y:S05]  /*179f0*/  @!P0 NANOSLEEP.SYNCS 0x989680 ;  /* 0x009896800000895d */ /* 0x002fea0003900000 */
[----:B------:R-:W1:Y:S02]  /*17a00*/  @!P0 SYNCS.PHASECHK.TRANS64 P0, [R0+URZ+0x22840], R2 ;  /* 0x02284002000085a7 */ /* 0x000e64000800007f */
[----:B-1----:R-:W-:Y:S05]  /*17a10*/  @!P0 BRA `(.L_x_816) ;  /* 0xfffffffc00f08947 */ /* 0x002fea000383ffff */
[----:B------:R-:W-:Y:S05]  /*17a20*/  BRA `(.L_x_965) ;  /* 0xffffffa800707947 */ /* 0x000fea000383ffff */
.L_x_820:
[----:B------:R-:W2:Y:S01]  /*17a30*/  LDL.LU R11, [R1+0x54] ;  /* 0x00005400010b7983 */ /* 0x000ea20000300800 */
[----:B------:R-:W-:Y:S01]  /*17a40*/  IMAD.MOV.U32 R13, RZ, RZ, R0 ;  /* 0x000000ffff0d7224 */ /* 0x000fe200078e0000 */
[----:B------:R-:W-:Y:S01]  /*17a50*/  LOP3.LUT R8, R8, 0x7f, RZ, 0xc0, !PT ;  /* 0x0000007f08087812 */ /* 0x000fe200078ec0ff */
[----:B------:R-:W-:Y:S02]  /*17a60*/  IMAD.MOV.U32 R12, RZ, RZ, RZ ;  /* 0x000000ffff0c7224 */ /* 0x000fe400078e00ff */
[----:B------:R-:W-:Y:S01]  /*17a70*/  IMAD.MOV.U32 R15, RZ, RZ, -0x1 ;  /* 0xffffffffff0f7424 */ /* 0x000fe200078e00ff */
[----:B------:R-:W-:-:S05]  /*17a80*/  SHF.R.U32.HI R5, RZ, 0x3, R8 ;  /* 0x00000003ff057819 */ /* 0x000fca0000011608 */
[----:B------:R-:W-:-:S04]  /*17a90*/  IMAD.IADD R2, R5, 0x1, R17 ;  /* 0x0000000105027824 */ /* 0x000fc800078e0211 */
[C---:B------:R-:W-:Y:S02]  /*17aa0*/  VIADD R5, R2.reuse, 0x10 ;  /* 0x0000001002057836 */ /* 0x040fe40000000000 */
[----:B------:R-:W-:Y:S02]  /*17ab0*/  VIADD R8, R2, 0x60 ;  /* 0x0000006002087836 */ /* 0x000fe40000000000 */
[----:B--2---:R-:W-:Y:S02]  /*17ac0*/  IMAD R3, R11, R7, RZ ;  /* 0x000000070b037224 */ /* 0x004fe400078e02ff */
[----:B------:R-:W-:-:S03]  /*17ad0*/  IMAD.MOV.U32 R11, RZ, RZ, 0x181f ;  /* 0x0000181fff0b7424 */ /* 0x000fc600078e00ff */
[----:B------:R-:W-:-:S13]  /*17ae0*/  ISETP.GE.AND P1, PT, R2, R3, PT ;  /* 0x000000030200720c */ /* 0x000fda0003f26270 */
[----:B-----5:R-:W-:Y:S05]  /*17af0*/  WARPSYNC.COLLECTIVE R15, `(.L_x_966) ;  /* 0x000000000f087348 */ /* 0x020fea0003c00000 */
[----:B------:R0:W1:Y:S02]  /*17b00*/  SHFL.IDX P6, R14, R13, R12, R11 ;  /* 0x0000000c0d0e7389 */ /* 0x00006400000c000b */
[----:B01---5:R-:W-:Y:S01]  /*17b10*/  ENDCOLLECTIVE ;  /* 0x000000000000791b */ /* 0x023fe20003800000 */
.L_x_966:
[----:B------:R-:W-:Y:S02]  /*17b20*/  IMAD.MOV.U32 R13, RZ, RZ, R4 ;  /* 0x000000ffff0d7224 */ /* 0x000fe400078e0004 */
[----:B------:R-:W-:-:S07]  /*17b30*/  IMAD.MOV.U32 R6, RZ, RZ, R14 ;  /* 0x000000ffff067224 */ /* 0x000fce00078e000e */
[----:B------:R-:W-:Y:S05]  /*17b40*/  WARPSYNC.COLLECTIVE R15, `(.L_x_967) ;  /* 0x000000000f087348 */ /* 0x000fea0003c00000 */
[----:B------:R0:W1:Y:S02]  /*17b50*/  SHFL.IDX P6, R14, R13, R12, R11 ;  /* 0x0000000c0d0e7389 */ /* 0x00006400000c000b */
[----:B01----:R-:W-:Y:S01]  /*17b60*/  ENDCOLLECTIVE ;  /* 0x000000000000791b */ /* 0x003fe20003800000 */
.L_x_967:
[----:B------:R-:W-:Y:S02]  /*17b70*/  IMAD.MOV.U32 R13, RZ, RZ, R0 ;  /* 0x000000ffff0d7224 */ /* 0x000fe400078e0000 */
[----:B------:R-:W-:Y:S02]  /*17b80*/  IMAD.MOV.U32 R12, RZ, RZ, 0x1 ;  /* 0x00000001ff0c7424 */ /* 0x000fe400078e00ff */
[----:B------:R-:W-:-:S07]  /*17b90*/  IMAD.MOV.U32 R7, RZ, RZ, R14 ;  /* 0x000000ffff077224 */ /* 0x000fce00078e000e */
[----:B------:R-:W-:Y:S05]  /*17ba0*/  WARPSYNC.COLLECTIVE R15, `(.L_x_968) ;  /* 0x000000000f087348 */ /* 0x000fea0003c00000 */
[----:B------:R0:W1:Y:S02]  /*17bb0*/  SHFL.IDX P6, R14, R13, R12, R11 ;  /* 0x0000000c0d0e7389 */ /* 0x00006400000c000b */
[----:B01----:R-:W-:Y:S01]  /*17bc0*/  ENDCOLLECTIVE ;  /* 0x000000000000791b */ /* 0x003fe20003800000 */
.L_x_968:
        /* <DEDUP_REMOVED lines=15> */
.L_x_969:
[----:B------:R-:W-:Y:S02]  /*17cc0*/  IMAD.MOV.U32 R13, RZ, RZ, R0 ;  /* 0x000000ffff0d7224 */ /* 0x000fe400078e0000 */
[----:B------:R-:W-:Y:S02]  /*17cd0*/  IMAD.MOV.U32 R12, RZ, RZ, 0x2 ;  /* 0x00000002ff0c7424 */ /* 0x000fe400078e00ff */
[----:B------:R-:W-:-:S07]  /*17ce0*/  IMAD.MOV.U32 R5, RZ, RZ, R14 ;  /* 0x000000ffff057224 */ /* 0x000fce00078e000e */
[----:B------:R-:W-:Y:S05]  /*17cf0*/  WARPSYNC.COLLECTIVE R15, `(.L_x_970) ;  /* 0x000000000f087348 */ /* 0x000fea0003c00000 */
[----:B------:R0:W1:Y:S02]  /*17d00*/  SHFL.IDX P6, R14, R13, R12, R11 ;  /* 0x0000000c0d0e7389 */ /* 0x00006400000c000b */
[----:B01----:R-:W-:Y:S01]  /*17d10*/  ENDCOLLECTIVE ;  /* 0x000000000000791b */ /* 0x003fe20003800000 */
.L_x_970:
        /* <DEDUP_REMOVED lines=15> */
.L_x_971:
[----:B------:R-:W-:Y:S02]  /*17e10*/  IMAD.MOV.U32 R13, RZ, RZ, R0 ;  /* 0x000000ffff0d7224 */ /* 0x000fe400078e0000 */
[----:B------:R-:W-:Y:S02]  /*17e20*/  IMAD.MOV.U32 R12, RZ, RZ, 0x3 ;  /* 0x00000003ff0c7424 */ /* 0x000fe400078e00ff */
[----:B------:R-:W-:-:S07]  /*17e30*/  IMAD.MOV.U32 R5, RZ, RZ, R14 ;  /* 0x000000ffff057224 */ /* 0x000fce00078e000e */
[----:B------:R-:W-:Y:S05]  /*17e40*/  WARPSYNC.COLLECTIVE R15, `(.L_x_972) ;  /* 0x000000000f087348 */ /* 0x000fea0003c00000 */
[----:B------:R0:W1:Y:S02]  /*17e50*/  SHFL.IDX P6, R14, R13, R12, R11 ;  /* 0x0000000c0d0e7389 */ /* 0x00006400000c000b */
[----:B01----:R-:W-:Y:S01]  /*17e60*/  ENDCOLLECTIVE ;  /* 0x000000000000791b */ /* 0x003fe20003800000 */
.L_x_972:
        /* <DEDUP_REMOVED lines=15> */
.L_x_973:
[----:B------:R-:W-:Y:S02]  /*17f60*/  IMAD.MOV.U32 R13, RZ, RZ, R0 ;  /* 0x000000ffff0d7224 */ /* 0x000fe400078e0000 */
[----:B------:R-:W-:Y:S02]  /*17f70*/  IMAD.MOV.U32 R12, RZ, RZ, 0x4 ;  /* 0x00000004ff0c7424 */ /* 0x000fe400078e00ff */
[----:B------:R-:W-:-:S07]  /*17f80*/  IMAD.MOV.U32 R5, RZ, RZ, R14 ;  /* 0x000000ffff057224 */ /* 0x000fce00078e000e */
[----:B------:R-:W-:Y:S05]  /*17f90*/  WARPSYNC.COLLECTIVE R15, `(.L_x_974) ;  /* 0x000000000f087348 */ /* 0x000fea0003c00000 */
[----:B------:R0:W1:Y:S02]  /*17fa0*/  SHFL.IDX P6, R14, R13, R12, R11 ;  /* 0x0000000c0d0e7389 */ /* 0x00006400000c000b */
[----:B01----:R-:W-:Y:S01]  /*17fb0*/  ENDCOLLECTIVE ;  /* 0x000000000000791b */ /* 0x003fe20003800000 */
.L_x_974:
        /* <DEDUP_REMOVED lines=15> */
.L_x_975:
[----:B------:R-:W-:Y:S02]  /*180b0*/  IMAD.MOV.U32 R13, RZ, RZ, R0 ;  /* 0x000000ffff0d7224 */ /* 0x000fe400078e0000 */
[----:B------:R-:W-:Y:S02]  /*180c0*/  IMAD.MOV.U32 R12, RZ, RZ, 0x5 ;  /* 0x00000005ff0c7424 */ /* 0x000fe400078e00ff */
[----:B------:R-:W-:-:S07]  /*180d0*/  IMAD.MOV.U32 R5, RZ, RZ, R14 ;  /* 0x000000ffff057224 */ /* 0x000fce00078e000e */
[----:B------:R-:W-:Y:S05]  /*180e0*/  WARPSYNC.COLLECTIVE R15, `(.L_x_976) ;  /* 0x000000000f087348 */ /* 0x000fea0003c00000 */
[----:B------:R0:W1:Y:S02]  /*180f0*/  SHFL.IDX P6, R14, R13, R12, R11 ;  /* 0x0000000c0d0e7389 */ /* 0x00006400000c000b */
[----:B01----:R-:W-:Y:S01]  /*18100*/  ENDCOLLECTIVE ;  /* 0x000000000000791b */ /* 0x003fe20003800000 */
.L_x_976:
        /* <DEDUP_REMOVED lines=15> */
.L_x_977:
[----:B------:R-:W-:Y:S02]  /*18200*/  IMAD.MOV.U32 R13, RZ, RZ, R0 ;  /* 0x000000ffff0d7224 */ /* 0x000fe400078e0000 */
[----:B------:R-:W-:Y:S02]  /*18210*/  IMAD.MOV.U32 R12, RZ, RZ, 0x6 ;  /* 0x00000006ff0c7424 */ /* 0x000fe400078e00ff */
[----:B------:R-:W-:-:S07]  /*18220*/  IMAD.MOV.U32 R5, RZ, RZ, R14 ;  /* 0x000000ffff057224 */ /* 0x000fce00078e000e */
[----:B------:R-:W-:Y:S05]  /*18230*/  WARPSYNC.COLLECTIVE R15, `(.L_x_978) ;  /* 0x000000000f087348 */ /* 0x000fea0003c00000 */
[----:B------:R0:W1:Y:S02]  /*18240*/  SHFL.IDX P6, R14, R13, R12, R11 ;  /* 0x0000000c0d0e7389 */ /* 0x00006400000c000b */
[----:B01----:R-:W-:Y:S01]  /*18250*/  ENDCOLLECTIVE ;  /* 0x000000000000791b */ /* 0x003fe20003800000 */
.L_x_978:
        /* <DEDUP_REMOVED lines=14> */
.L_x_979:
[----:B------:R-:W-:Y:S02]  /*18340*/  IMAD.MOV.U32 R13, RZ, RZ, R0 ;  /* 0x000000ffff0d7224 */ /* 0x000fe400078e0000 */
[----:B------:R-:W-:Y:S02]  /*18350*/  IMAD.MOV.U32 R12, RZ, RZ, 0x7 ;  /* 0x00000007ff0c7424 */ /* 0x000fe400078e00ff */
[----:B------:R-:W-:-:S07]  /*18360*/  IMAD.MOV.U32 R5, RZ, RZ, R14 ;  /* 0x000000ffff057224 */ /* 0x000fce00078e000e */
[----:B------:R-:W-:Y:S05]  /*18370*/  WARPSYNC.COLLECTIVE R15, `(.L_x_980) ;  /* 0x000000000f087348 */ /* 0x000fea0003c00000 */
[----:B------:R0:W1:Y:S02]  /*18380*/  SHFL.IDX P6, R14, R13, R12, R11 ;  /* 0x0000000c0d0e7389 */ /* 0x00006400000c000b */
[----:B01----:R-:W-:Y:S01]  /*18390*/  ENDCOLLECTIVE ;  /* 0x000000000000791b */ /* 0x003fe20003800000 */
.L_x_980:
        /* <DEDUP_REMOVED lines=13> */
.L_x_981:
[----:B------:R-:W-:Y:S01]  /*18470*/  IMAD.MOV.U32 R4, RZ, RZ, R14 ;  /* 0x000000ffff047224 */ /* 0x000fe200078e000e */
[----:B------:R-:W-:Y:S06]  /*18480*/  BRA `(.L_x_982) ;  /* 0xffffffac001c7947 */ /* 0x000fec000383ffff */
.L_x_823:
[----:B0-----:R-:W2:Y:S02]  /*18490*/  LDL R2, [R1+0x4] ;  /* 0x0000040001027983 */ /* 0x001ea40000100800 */
[----:B--2---:R0:W2:Y:S02]  /*184a0*/  SYNCS.PHASECHK.TRANS64.TRYWAIT P0, [R2+URZ+0x22820], R0 ;  /* 0x02282000020075a7 */ /* 0x0040a4000800017f */
[----:B--2---:R-:W-:Y:S05]  /*184b0*/  @!P0 NANOSLEEP.SYNCS 0x989680 ;  /* 0x009896800000895d */ /* 0x004fea0003900000 */
[----:B------:R-:W2:Y:S02]  /*184c0*/  @!P0 SYNCS.PHASECHK.TRANS64 P0, [R2+URZ+0x22820], R0 ;  /* 0x02282000020085a7 */ /* 0x000ea4000800007f */
[----:B--2---:R-:W-:Y:S05]  /*184d0*/  @!P0 BRA `(.L_x_823) ;  /* 0xfffffffc00ec8947 */ /* 0x004fea000383ffff */
[----:B------:R-:W-:Y:S05]  /*184e0*/  BRA `(.L_x_983) ;  /* 0xffffffac00887947 */ /* 0x000fea000383ffff */
.L_x_827:
[----:B0-----:R0:W2:Y:S02]  /*184f0*/  SYNCS.PHASECHK.TRANS64.TRYWAIT P0, [R2+URZ+0x22860], R0 ;  /* 0x02286000020075a7 */ /* 0x0010a4000800017f */
[----:B--2---:R-:W-:Y:S05]  /*18500*/  @!P0 NANOSLEEP.SYNCS 0x989680 ;  /* 0x009896800000895d */ /* 0x004fea0003900000 */
[----:B------:R-:W2:Y:S02]  /*18510*/  @!P0 SYNCS.PHASECHK.TRANS64 P0, [R2+URZ+0x22860], R0 ;  /* 0x02286000020085a7 */ /* 0x000ea4000800007f */
[----:B--2---:R-:W-:Y:S05]  /*18520*/  @!P0 BRA `(.L_x_827) ;  /* 0xfffffffc00f08947 */ /* 0x004fea000383ffff */
[----:B------:R-:W-:Y:S05]  /*18530*/  BRA `(.L_x_984) ;  /* 0xffffffac00b87947 */ /* 0x000fea000383ffff */
.L_x_842:
[----:B-1----:R1:W2:Y:S02]  /*18540*/  SYNCS.PHASECHK.TRANS64.TRYWAIT P0, [R2+URZ+0x22840], R5 ;  /* 0x02284005020075a7 */ /* 0x0022a4000800017f */
[----:B--2---:R-:W-:Y:S05]  /*18550*/  @!P0 NANOSLEEP.SYNCS 0x989680 ;  /* 0x009896800000895d */ /* 0x004fea0003900000 */
[----:B------:R-:W2:Y:S02]  /*18560*/  @!P0 SYNCS.PHASECHK.TRANS64 P0, [R2+URZ+0x22840], R5 ;  /* 0x02284005020085a7 */ /* 0x000ea4000800007f */
[----:B--2---:R-:W-:Y:S05]  /*18570*/  @!P0 BRA `(.L_x_842) ;  /* 0xfffffffc00f08947 */ /* 0x004fea000383ffff */
[----:B------:R-:W-:Y:S05]  /*18580*/  BRA `(.L_x_985) ;  /* 0xffffffb400e87947 */ /* 0x000fea000383ffff */
.L_x_847:
[----:B0-----:R0:W2:Y:S02]  /*18590*/  SYNCS.PHASECHK.TRANS64.TRYWAIT P0, [R2+URZ+0x22860], R5 ;  /* 0x02286005020075a7 */ /* 0x0010a4000800017f */
[----:B--2---:R-:W-:Y:S05]  /*185a0*/  @!P0 NANOSLEEP.SYNCS 0x989680 ;  /* 0x009896800000895d */ /* 0x004fea0003900000 */
[----:B------:R-:W2:Y:S02]  /*185b0*/  @!P0 SYNCS.PHASECHK.TRANS64 P0, [R2+URZ+0x22860], R5 ;  /* 0x02286005020085a7 */ /* 0x000ea4000800007f */
[----:B--2---:R-:W-:Y:S05]  /*185c0*/  @!P0 BRA `(.L_x_847) ;  /* 0xfffffffc00f08947 */ /* 0x004fea000383ffff */
[----:B------:R-:W-:Y:S05]  /*185d0*/  BRA `(.L_x_986) ;  /* 0xffffffb800707947 */ /* 0x000fea000383ffff */
.L_x_858:
[----:B0-----:R0:W1:Y:S02]  /*185e0*/  SYNCS.PHASECHK.TRANS64.TRYWAIT P0, [R3+URZ+0x22840], R2 ;  /* 0x02284002030075a7 */ /* 0x001064000800017f */
[----:B-1----:R-:W-:Y:S05]  /*185f0*/  @!P0 NANOSLEEP.SYNCS 0x989680 ;  /* 0x009896800000895d */ /* 0x002fea0003900000 */
[----:B------:R-:W1:Y:S02]  /*18600*/  @!P0 SYNCS.PHASECHK.TRANS64 P0, [R3+URZ+0x22840], R2 ;  /* 0x02284002030085a7 */ /* 0x000e64000800007f */
[----:B-1----:R-:W-:Y:S05]  /*18610*/  @!P0 BRA `(.L_x_858) ;  /* 0xfffffffc00f08947 */ /* 0x002fea000383ffff */
[----:B------:R-:W-:Y:S05]  /*18620*/  BRA `(.L_x_987) ;  /* 0xffffffc000807947 */ /* 0x000fea000383ffff */
.L_x_863:
[----:B-1----:R1:W2:Y:S02]  /*18630*/  SYNCS.PHASECHK.TRANS64.TRYWAIT P0, [R3+URZ+0x22860], R2 ;  /* 0x02286002030075a7 */ /* 0x0022a4000800017f */
[----:B--2---:R-:W-:Y:S05]  /*18640*/  @!P0 NANOSLEEP.SYNCS 0x989680 ;  /* 0x009896800000895d */ /* 0x004fea0003900000 */
[----:B------:R-:W2:Y:S02]  /*18650*/  @!P0 SYNCS.PHASECHK.TRANS64 P0, [R3+URZ+0x22860], R2 ;  /* 0x02286002030085a7 */ /* 0x000ea4000800007f */
[----:B--2---:R-:W-:Y:S05]  /*18660*/  @!P0 BRA `(.L_x_863) ;  /* 0xfffffffc00f08947 */ /* 0x004fea000383ffff */
[----:B------:R-:W-:Y:S05]  /*18670*/  BRA `(.L_x_988) ;  /* 0xffffffc400047947 */ /* 0x000fea000383ffff */
.L_x_874:
[----:B0-----:R0:W1:Y:S02]  /*18680*/  SYNCS.PHASECHK.TRANS64.TRYWAIT P0, [R3+URZ+0x22840], R2 ;  /* 0x02284002030075a7 */ /* 0x001064000800017f */
[----:B-1----:R-:W-:Y:S05]  /*18690*/  @!P0 NANOSLEEP.SYNCS 0x989680 ;  /* 0x009896800000895d */ /* 0x002fea0003900000 */
[----:B------:R-:W1:Y:S02]  /*186a0*/  @!P0 SYNCS.PHASECHK.TRANS64 P0, [R3+URZ+0x22840], R2 ;  /* 0x02284002030085a7 */ /* 0x000e64000800007f */
[----:B-1----:R-:W-:Y:S05]  /*186b0*/  @!P0 BRA `(.L_x_874) ;  /* 0xfffffffc00f08947 */ /* 0x002fea000383ffff */
[----:B------:R-:W-:Y:S05]  /*186c0*/  BRA `(.L_x_989) ;  /* 0xffffffc800f07947 */ /* 0x000fea000383ffff */
.L_x_879:
[----:B-1----:R1:W2:Y:S02]  /*186d0*/  SYNCS.PHASECHK.TRANS64.TRYWAIT P0, [R3+URZ+0x22860], R2 ;  /* 0x02286002030075a7 */ /* 0x0022a4000800017f */
[----:B--2---:R-:W-:Y:S05]  /*186e0*/  @!P0 NANOSLEEP.SYNCS 0x989680 ;  /* 0x009896800000895d */ /* 0x004fea0003900000 */
[----:B------:R-:W2:Y:S02]  /*186f0*/  @!P0 SYNCS.PHASECHK.TRANS64 P0, [R3+URZ+0x22860], R2 ;  /* 0x02286002030085a7 */ /* 0x000ea4000800007f */
[----:B--2---:R-:W-:Y:S05]  /*18700*/  @!P0 BRA `(.L_x_879) ;  /* 0xfffffffc00f08947 */ /* 0x004fea000383ffff */
[----:B------:R-:W-:Y:S05]  /*18710*/  BRA `(.L_x_990) ;  /* 0xffffffcc00787947 */ /* 0x000fea000383ffff */
.L_x_891:
[----:B------:R-:W-:Y:S01]  /*18720*/  BSSY B0, `(.L_x_991) ;  /* 0x0000008000007945 */ /* 0x000fe20003800000 */
[----:B------:R-:W-:Y:S02]  /*18730*/  IMAD.MOV.U32 R13, RZ, RZ, R16 ;  /* 0x000000ffff0d7224 */ /* 0x000fe400078e0010 */
[----:B------:R-:W-:Y:S02]  /*18740*/  IMAD.MOV.U32 R12, RZ, RZ, RZ ;  /* 0x000000ffff0c7224 */ /* 0x000fe400078e00ff */
[----:B------:R-:W-:Y:S02]  /*18750*/  IMAD.MOV.U32 R11, RZ, RZ, 0x1f ;  /* 0x0000001fff0b7424 */ /* 0x000fe400078e00ff */
[----:B------:R-:W-:-:S07]  /*18760*/  IMAD.MOV.U32 R15, RZ, RZ, -0x1 ;  /* 0xffffffffff0f7424 */ /* 0x000fce00078e00ff */
[----:B--2--5:R-:W-:Y:S05]  /*18770*/  WARPSYNC.COLLECTIVE R15, `(.L_x_992) ;  /* 0x000000000f087348 */ /* 0x024fea0003c00000 */
[----:B------:R0:W1:Y:S02]  /*18780*/  SHFL.IDX P6, R14, R13, R12, R11 ;  /* 0x0000000c0d0e7389 */ /* 0x00006400000c000b */
[----:B012--5:R-:W-:Y:S01]  /*18790*/  ENDCOLLECTIVE ;  /* 0x000000000000791b */ /* 0x027fe20003800000 */
.L_x_992:
[----:B------:R-:W-:Y:S05]  /*187a0*/  BSYNC B0 ;  /* 0x0000000000007941 */ /* 0x000fea0003800000 */
.L_x_991:
        /* <DEDUP_REMOVED lines=9> */
.L_x_993:
        /* <DEDUP_REMOVED lines=18> */
.L_x_994:
[----:B------:R-:W-:Y:S02]  /*18960*/  IMAD.MOV.U32 R12, RZ, RZ, 0x2 ;  /* 0x00000002ff0c7424 */ /* 0x000fe400078e00ff */
[----:B------:R-:W-:-:S05]  /*18970*/  IMAD.MOV.U32 R3, RZ, RZ, R14 ;  /* 0x000000ffff037224 */ /* 0x000fca00078e000e */
[----:B------:R-:W-:-:S05]  /*18980*/  SEL R5, R3, RZ, P1 ;  /* 0x000000ff03057207 */ /* 0x000fca0000800000 */
[----:B------:R-:W-:-:S04]  /*18990*/  IMAD.IADD R3, R2, 0x1, R5 ;  /* 0x0000000102037824 */ /* 0x000fc800078e0205 */
[----:B------:R-:W-:-:S07]  /*189a0*/  IMAD.MOV.U32 R13, RZ, RZ, R3 ;  /* 0x000000ffff0d7224 */ /* 0x000fce00078e0003 */
[----:B------:R-:W-:Y:S05]  /*189b0*/  WARPSYNC.COLLECTIVE R15, `(.L_x_995) ;  /* 0x000000000f087348 */ /* 0x000fea0003c00000 */
[----:B------:R0:W1:Y:S02]  /*189c0*/  SHFL.UP P6, R14, R13, R12, R11 ;  /* 0x0400000c0d0e7389 */ /* 0x00006400000c000b */
[----:B01----:R-:W-:Y:S01]  /*189d0*/  ENDCOLLECTIVE ;  /* 0x000000000000791b */ /* 0x003fe20003800000 */
.L_x_995:
        /* <DEDUP_REMOVED lines=8> */
.L_x_996:
        /* <DEDUP_REMOVED lines=8> */
.L_x_997:
        /* <DEDUP_REMOVED lines=8> */
.L_x_998:
[----:B------:R-:W-:Y:S02]  /*18b60*/  IMAD.MOV.U32 R12, RZ, RZ, 0x1f ;  /* 0x0000001fff0c7424 */ /* 0x000fe400078e00ff */
[----:B------:R-:W-:Y:S02]  /*18b70*/  IMAD.MOV.U32 R11, RZ, RZ, 0x1f ;  /* 0x0000001fff0b7424 */ /* 0x000fe400078e00ff */
[----:B------:R-:W-:-:S05]  /*18b80*/  IMAD.MOV.U32 R5, RZ, RZ, R14 ;  /* 0x000000ffff057224 */ /* 0x000fca00078e000e */
[----:B------:R-:W-:-:S05]  /*18b90*/  SEL R5, R5, RZ, P5 ;  /* 0x000000ff05057207 */ /* 0x000fca0002800000 */
[----:B------:R-:W-:-:S04]  /*18ba0*/  IMAD.IADD R3, R3, 0x1, R5 ;  /* 0x0000000103037824 */ /* 0x000fc800078e0205 */
[----:B------:R-:W-:-:S07]  /*18bb0*/  IMAD.MOV.U32 R13, RZ, RZ, R3 ;  /* 0x000000ffff0d7224 */ /* 0x000fce00078e0003 */
[----:B------:R-:W-:Y:S05]  /*18bc0*/  WARPSYNC.COLLECTIVE R15, `(.L_x_999) ;  /* 0x000000000f087348 */ /* 0x000fea0003c00000 */
[----:B------:R0:W1:Y:S02]  /*18bd0*/  SHFL.IDX P6, R14, R13, R12, R11 ;  /* 0x0000000c0d0e7389 */ /* 0x00006400000c000b */
[----:B01----:R-:W-:Y:S01]  /*18be0*/  ENDCOLLECTIVE ;  /* 0x000000000000791b */ /* 0x003fe20003800000 */
.L_x_999:
[----:B------:R-:W-:Y:S01]  /*18bf0*/  IMAD.MOV.U32 R6, RZ, RZ, R14 ;  /* 0x000000ffff067224 */ /* 0x000fe200078e000e */
[----:B------:R-:W-:Y:S06]  /*18c00*/  BRA `(.L_x_1000) ;  /* 0xffffffd000d07947 */ /* 0x000fec000383ffff */
.L_x_896:
[----:B------:R-:W-:Y:S01]  /*18c10*/  BSSY B0, `(.L_x_1001) ;  /* 0x0000008000007945 */ /* 0x000fe20003800000 */
[----:B-----5:R-:W-:Y:S02]  /*18c20*/  IMAD.MOV.U32 R13, RZ, RZ, R2 ;  /* 0x000000ffff0d7224 */ /* 0x020fe400078e0002 */
[----:B------:R-:W-:Y:S02]  /*18c30*/  IMAD.MOV.U32 R12, RZ, RZ, 0x1 ;  /* 0x00000001ff0c7424 */ /* 0x000fe400078e00ff */
[----:B------:R-:W-:Y:S02]  /*18c40*/  IMAD.MOV.U32 R11, RZ, RZ, RZ ;  /* 0x000000ffff0b7224 */ /* 0x000fe400078e00ff */
[----:B------:R-:W-:-:S07]  /*18c50*/  IMAD.MOV.U32 R15, RZ, RZ, -0x1 ;  /* 0xffffffffff0f7424 */ /* 0x000fce00078e00ff */
[----:B0-----:R-:W-:Y:S05]  /*18c60*/  WARPSYNC.COLLECTIVE R15, `(.L_x_1002) ;  /* 0x000000000f087348 */ /* 0x001fea0003c00000 */
[----:B------:R1:W2:Y:S02]  /*18c70*/  SHFL.UP P6, R14, R13, R12, R11 ;  /* 0x0400000c0d0e7389 */ /* 0x0002a400000c000b */
[----:B012---:R-:W-:Y:S01]  /*18c80*/  ENDCOLLECTIVE ;  /* 0x000000000000791b */ /* 0x007fe20003800000 */
.L_x_1002:
[----:B------:R-:W-:Y:S05]  /*18c90*/  BSYNC B0 ;  /* 0x0000000000007941 */ /* 0x000fea0003800000 */
.L_x_1001:
        /* <DEDUP_REMOVED lines=9> */
.L_x_1003:
        /* <DEDUP_REMOVED lines=8> */
.L_x_1004:
        /* <DEDUP_REMOVED lines=8> */
.L_x_1005:
        /* <DEDUP_REMOVED lines=8> */
.L_x_1006:
        /* <DEDUP_REMOVED lines=9> */
.L_x_1007:
[----:B------:R-:W-:Y:S01]  /*18f40*/  IMAD.MOV.U32 R6, RZ, RZ, R14 ;  /* 0x000000ffff067224 */ /* 0x000fe200078e000e */
[----:B------:R-:W-:Y:S06]  /*18f50*/  BRA `(.L_x_1008) ;  /* 0xffffffd000987947 */ /* 0x000fec000383ffff */
.L_x_898:
[----:B------:R-:W-:Y:S01]  /*18f60*/  BSSY B0, `(.L_x_1009) ;  /* 0x0000006000007945 */ /* 0x000fe20003800000 */
[----:B------:R-:W-:Y:S01]  /*18f70*/  PLOP3.LUT P6, PT, P6, PT, PT, 0x8, 0x0 ;  /* 0x000000000000781c */ /* 0x000fe200037ce170 */
[----:B------:R-:W-:-:S12]  /*18f80*/  IMAD.MOV.U32 R15, RZ, RZ, -0x1 ;  /* 0xffffffffff0f7424 */ /* 0x000fd800078e00ff */
[----:B0----5:R-:W-:Y:S05]  /*18f90*/  WARPSYNC.COLLECTIVE R15, `(.L_x_1010) ;  /* 0x000000000f087348 */ /* 0x021fea0003c00000 */
[----:B------:R-:W-:Y:S01]  /*18fa0*/  VOTE.ANY R14, PT, P6 ;  /* 0x00000000000e7806 */ /* 0x000fe200030e0100 */
[----:B0----5:R-:W-:Y:S06]  /*18fb0*/  ENDCOLLECTIVE ;  /* 0x000000000000791b */ /* 0x021fec0003800000 */
.L_x_1010:
[----:B------:R-:W-:Y:S05]  /*18fc0*/  BSYNC B0 ;  /* 0x0000000000007941 */ /* 0x000fea0003800000 */
.L_x_1009:
        /* <DEDUP_REMOVED lines=9> */
.L_x_1011:
[----:B------:R-:W-:Y:S01]  /*19060*/  IMAD.MOV.U32 R17, RZ, RZ, R14 ;  /* 0x000000ffff117224 */ /* 0x000fe200078e000e */
[----:B------:R-:W-:Y:S06]  /*19070*/  BRA `(.L_x_1012) ;  /* 0xffffffd000887947 */ /* 0x000fec000383ffff */
.L_x_900:
[----:B------:R-:W-:Y:S01]  /*19080*/  BSSY B0, `(.L_x_1013) ;  /* 0x0000007000007945 */ /* 0x000fe20003800000 */
[----:B------:R-:W-:Y:S02]  /*19090*/  IMAD.MOV.U32 R13, RZ, RZ, R3 ;  /* 0x000000ffff0d7224 */ /* 0x000fe400078e0003 */
[----:B------:R-:W-:Y:S02]  /*190a0*/  IMAD.MOV.U32 R11, RZ, RZ, 0x1f ;  /* 0x0000001fff0b7424 */ /* 0x000fe400078e00ff */
[----:B------:R-:W-:-:S07]  /*190b0*/  IMAD.MOV.U32 R15, RZ, RZ, -0x1 ;  /* 0xffffffffff0f7424 */ /* 0x000fce00078e00ff */
[----:B0-2--5:R-:W-:Y:S05]  /*190c0*/  WARPSYNC.COLLECTIVE R15, `(.L_x_1014) ;  /* 0x000000000f087348 */ /* 0x025fea0003c00000 */
[----:B------:R1:W3:Y:S02]  /*190d0*/  SHFL.IDX P6, R14, R13, R12, R11 ;  /* 0x0000000c0d0e7389 */ /* 0x0002e400000c000b */
[----:B0123-5:R-:W-:Y:S01]  /*190e0*/  ENDCOLLECTIVE ;  /* 0x000000000000791b */ /* 0x02ffe20003800000 */
.L_x_1014:
[----:B------:R-:W-:Y:S05]  /*190f0*/  BSYNC B0 ;  /* 0x0000000000007941 */ /* 0x000fea0003800000 */
.L_x_1013:
[----:B------:R-:W-:Y:S01]  /*19100*/  IMAD.MOV.U32 R2, RZ, RZ, R14 ;  /* 0x000000ffff027224 */ /* 0x000fe200078e000e */
[----:B------:R-:W-:Y:S06]  /*19110*/  BRA `(.L_x_899) ;  /* 0xffffffd0007c7947 */ /* 0x000fec000383ffff */
.L_x_904:
[----:B0-----:R0:W2:Y:S02]  /*19120*/  SYNCS.PHASECHK.TRANS64.TRYWAIT P0, [R0+URZ+0x22820], R3 ;  /* 0x02282003000075a7 */ /* 0x0010a4000800017f */
[----:B--2---:R-:W-:Y:S05]  /*19130*/  @!P0 NANOSLEEP.SYNCS 0x989680 ;  /* 0x009896800000895d */ /* 0x004fea0003900000 */
[----:B------:R-:W2:Y:S02]  /*19140*/  @!P0 SYNCS.PHASECHK.TRANS64 P0, [R0+URZ+0x22820], R3 ;  /* 0x02282003000085a7 */ /* 0x000ea4000800007f */
[----:B--2---:R-:W-:Y:S05]  /*19150*/  @!P0 BRA `(.L_x_904) ;  /* 0xfffffffc00f08947 */ /* 0x004fea000383ffff */
[----:B------:R-:W-:Y:S05]  /*19160*/  BRA `(.L_x_1015) ;  /* 0xffffffd400707947 */ /* 0x000fea000383ffff */
.L_x_905:
        /* <DEDUP_REMOVED lines=8> */
[----:B01---5:R-:W-:Y:S05]  /*191f0*/  WARPSYNC.COLLECTIVE R15, `(.L_x_1017) ;  /* 0x000000000f087348 */ /* 0x023fea0003c00000 */
[----:B------:R2:W3:Y:S02]  /*19200*/  SHFL.IDX P6, R14, R13, R12, R11 ;  /* 0x0000000c0d0e7389 */ /* 0x0004e400000c000b */
[----:B0123-5:R-:W-:Y:S01]  /*19210*/  ENDCOLLECTIVE ;  /* 0x000000000000791b */ /* 0x02ffe20003800000 */
.L_x_1017:
[----:B------:R-:W-:Y:S05]  /*19220*/  BSYNC B0 ;  /* 0x0000000000007941 */ /* 0x000fea0003800000 */
.L_x_1016:
[----:B------:R-:W-:Y:S05]  /*19230*/  BRA `(.L_x_1018) ;  /* 0xffffffd400587947 */ /* 0x000fea000383ffff */
.L_x_906:
[----:B------:R-:W-:Y:S01]  /*19240*/  BSSY B0, `(.L_x_1019) ;  /* 0x0000006000007945 */ /* 0x000fe20003800000 */
[----:B------:R-:W-:-:S07]  /*19250*/  IMAD.MOV.U32 R15, RZ, RZ, -0x1 ;  /* 0xffffffffff0f7424 */ /* 0x000fce00078e00ff */
[----:B012--5:R-:W-:Y:S05]  /*19260*/  WARPSYNC.COLLECTIVE R15, `(.L_x_1020) ;  /* 0x000000000f0c7348 */ /* 0x027fea0003c00000 */
[----:B------:R-:W-:Y:S02]  /*19270*/  ELECT P6, UR62, PT ;  /* 0x00000000003e782f */ /* 0x000fe400038c0000 */
[----:B------:R-:W-:Y:S01]  /*19280*/  MOV R14, UR62 ;  /* 0x0000003e000e7c02 */ /* 0x000fe20008000f00 */
[----:B012--5:R-:W-:Y:S10]  /*19290*/  ENDCOLLECTIVE ;  /* 0x000000000000791b */ /* 0x027ff40003800000 */
.L_x_1020:
[----:B------:R-:W-:Y:S05]  /*192a0*/  BSYNC B0 ;  /* 0x0000000000007941 */ /* 0x000fea0003800000 */
.L_x_1019:
[----:B------:R-:W-:Y:S05]  /*192b0*/  BRA `(.L_x_1021) ;  /* 0xffffffd4004c7947 */ /* 0x000fea000383ffff */
.L_x_908:
[----:B0-----:R0:W1:Y:S02]  /*192c0*/  SYNCS.PHASECHK.TRANS64.TRYWAIT P0, [R6+URZ], R5 ;  /* 0x00000005060075a7 */ /* 0x001064000800017f */
[----:B-1----:R-:W-:Y:S05]  /*192d0*/  @!P0 NANOSLEEP.SYNCS 0x989680 ;  /* 0x009896800000895d */ /* 0x002fea0003900000 */
[----:B------:R-:W1:Y:S02]  /*192e0*/  @!P0 SYNCS.PHASECHK.TRANS64 P0, [R6+URZ], R5 ;  /* 0x00000005060085a7 */ /* 0x000e64000800007f */
[----:B-1----:R-:W-:Y:S05]  /*192f0*/  @!P0 BRA `(.L_x_908) ;  /* 0xfffffffc00f08947 */ /* 0x002fea000383ffff */
[----:B------:R-:W-:Y:S05]  /*19300*/  BRA `(.L_x_1022) ;  /* 0xffffffd400887947 */ /* 0x000fea000383ffff */
.L_x_909:
[----:B-1----:R1:W2:Y:S02]  /*19310*/  SYNCS.PHASECHK.TRANS64.TRYWAIT P0, [R7+URZ], R2 ;  /* 0x00000002070075a7 */ /* 0x0022a4000800017f */
[----:B--2---:R-:W-:Y:S05]  /*19320*/  @!P0 NANOSLEEP.SYNCS 0x989680 ;  /* 0x009896800000895d */ /* 0x004fea0003900000 */
[----:B------:R-:W2:Y:S02]  /*19330*/  @!P0 SYNCS.PHASECHK.TRANS64 P0, [R7+URZ], R2 ;  /* 0x00000002070085a7 */ /* 0x000ea4000800007f */
[----:B--2---:R-:W-:Y:S05]  /*19340*/  @!P0 BRA `(.L_x_909) ;  /* 0xfffffffc00f08947 */ /* 0x004fea000383ffff */
[----:B------:R-:W-:Y:S05]  /*19350*/  BRA `(.L_x_1023) ;  /* 0xffffffd4007c7947 */ /* 0x000fea000383ffff */
.L_x_911:
[----:B--2---:R2:W3:Y:S02]  /*19360*/  SYNCS.PHASECHK.TRANS64.TRYWAIT P0, [R4+URZ], R5 ;  /* 0x00000005040075a7 */ /* 0x0044e4000800017f */
[----:B---3--:R-:W-:Y:S05]  /*19370*/  @!P0 NANOSLEEP.SYNCS 0x989680 ;  /* 0x009896800000895d */ /* 0x008fea0003900000 */
[----:B------:R-:W3:Y:S02]  /*19380*/  @!P0 SYNCS.PHASECHK.TRANS64 P0, [R4+URZ], R5 ;  /* 0x00000005040085a7 */ /* 0x000ee4000800007f */
[----:B---3--:R-:W-:Y:S05]  /*19390*/  @!P0 BRA `(.L_x_911) ;  /* 0xfffffffc00f08947 */ /* 0x008fea000383ffff */
[----:B------:R-:W-:Y:S05]  /*193a0*/  BRA `(.L_x_1024) ;  /* 0xffffffd400847947 */ /* 0x000fea000383ffff */
.L_x_1025:
        /* <DEDUP_REMOVED lines=13> */
.L_x_6037:


//--------------------- .text._ZN7cutlass13device_kernelIN5flash11enable_sm90INS1_16FlashAttnFwdSm90INS1_25CollectiveMainloopFwdSm90ILi2EN4cute5tupleIJNS5_1CILi1EEES8_S8_EEENS6_IJNS7_ILi128EEENS7_ILi96EEENS7_ILi64EEEEEELi256ENS_10bfloat16_tEfNS_4arch4Sm90ELb0ELb0ELb0ELb1ELb0ELb0ELb1ELb1ELb0ELb1ELb0ELb0EEENS1_21CollectiveEpilogueFwdINS6_IJSA_NS7_ILi256EEESB_EEES9_SE_SG_Li256ELb1ELb1ELb0ELb0EEENS1_36VarlenDynamicPersistentTileSchedulerILi128ELi96ELi256ELi128ELb0ELb1ELb1ELb0ELb1ELb1EEEEEEEEEvNT_6ParamsE --------------------------
	.section	.text._ZN7cutlass13device_kernelIN5flash11enable_sm90INS1_16FlashAttnFwdSm90INS1_25CollectiveMainloopFwdSm90ILi2EN4cute5tupleIJNS5_1CILi1EEES8_S8_EEENS6_IJNS7_ILi128EEENS7_ILi96EEENS7_ILi64EEEEEELi256ENS_10bfloat16_tEfNS_4arch4Sm90ELb0ELb0ELb0ELb1ELb0ELb0ELb1ELb1ELb0ELb1ELb0ELb0EEENS1_21CollectiveEpilogueFwdINS6_IJSA_NS7_ILi256EEESB_EEES9_SE_SG_Li256ELb1ELb1ELb0ELb0EEENS1_36VarlenDynamicPersistentTileSchedulerILi128ELi96ELi256ELi128ELb0ELb1ELb1ELb0ELb1ELb1EEEEEEEEEvNT_6ParamsE,"ax",@progbits
	.align	128
.text._ZN7cutlass13device_kernelIN5flash11enable_sm90INS1_16FlashAttnFwdSm90INS1_25CollectiveMainloopFwdSm90ILi2EN4cute5tupleIJNS5_1CILi1EEES8_S8_EEENS6_IJNS7_ILi128EEENS7_ILi96EEENS7_ILi64EEEEEELi256ENS_10bfloat16_tEfNS_4arch4Sm90ELb0ELb0ELb0ELb1ELb0ELb0ELb1ELb1ELb0ELb1ELb0ELb0EEENS1_21CollectiveEpilogueFwdINS6_IJSA_NS7_ILi256EEESB_EEES9_SE_SG_Li256ELb1ELb1ELb0ELb0EEENS1_36VarlenDynamicPersistentTileSchedulerILi128ELi96ELi256ELi128ELb0ELb1ELb1ELb0ELb1ELb1EEEEEEEEEvNT_6ParamsE:
        .type           _ZN7cutlass13device_kernelIN5flash11enable_sm90INS1_16FlashAttnFwdSm90INS1_25CollectiveMainloopFwdSm90ILi2EN4cute5tupleIJNS5_1CILi1EEES8_S8_EEENS6_IJNS7_ILi128EEENS7_ILi96EEENS7_ILi64EEEEEELi256ENS_10bfloat16_tEfNS_4arch4Sm90ELb0ELb0ELb0ELb1ELb0ELb0ELb1ELb1ELb0ELb1ELb0ELb0EEENS1_21CollectiveEpilogueFwdINS6_IJSA_NS7_ILi256EEESB_EEES9_SE_SG_Li256ELb1ELb1ELb0ELb0EEENS1_36VarlenDynamicPersistentTileSchedulerILi128ELi96ELi256ELi128ELb0ELb1ELb1ELb0ELb1ELb1EEEEEEEEEvNT_6ParamsE,@function
        .size           _ZN7cutlass13device_kernelIN5flash11enable_sm90INS1_16FlashAttnFwdSm90INS1_25CollectiveMainloopFwdSm90ILi2EN4cute5tupleIJNS5_1CILi1EEES8_S8_EEENS6_IJNS7_ILi128EEENS7_ILi96EEENS7_ILi64EEEEEELi256ENS_10bfloat16_tEfNS_4arch4Sm90ELb0ELb0ELb0ELb1ELb0ELb0ELb1ELb1ELb0ELb1ELb0ELb0EEENS1_21CollectiveEpilogueFwdINS6_IJSA_NS7_ILi256EEESB_EEES9_SE_SG_Li256ELb1ELb1ELb0ELb0EEENS1_36VarlenDynamicPersistentTileSchedulerILi128ELi96ELi256ELi128ELb0ELb1ELb1ELb0ELb1ELb1EEEEEEEEEvNT_6ParamsE,(.L_x_6038 - _ZN7cutlass13device_kernelIN5flash11enable_sm90INS1_16FlashAttnFwdSm90INS1_25CollectiveMainloopFwdSm90ILi2EN4cute5tupleIJNS5_1CILi1EEES8_S8_EEENS6_IJNS7_ILi128EEENS7_ILi96EEENS7_ILi64EEEEEELi256ENS_10bfloat16_tEfNS_4arch4Sm90ELb0ELb0ELb0ELb1ELb0ELb0ELb1ELb1ELb0ELb1ELb0ELb0EEENS1_21CollectiveEpilogueFwdINS6_IJSA_NS7_ILi256EEESB_EEES9_SE_SG_Li256ELb1ELb1ELb0ELb0EEENS1_36VarlenDynamicPersistentTileSchedulerILi128ELi96ELi256ELi128ELb0ELb1ELb1ELb0ELb1ELb1EEEEEEEEEvNT_6ParamsE)
        .other          _ZN7cutlass13device_kernelIN5flash11enable_sm90INS1_16FlashAttnFwdSm90INS1_25CollectiveMainloopFwdSm90ILi2EN4cute5tupleIJNS5_1CILi1EEES8_S8_EEENS6_IJNS7_ILi128EEENS7_ILi96EEENS7_ILi64EEEEEELi256ENS_10bfloat16_tEfNS_4arch4Sm90ELb0ELb0ELb0ELb1ELb0ELb0ELb1ELb1ELb0ELb1ELb0ELb0EEENS1_21CollectiveEpilogueFwdINS6_IJSA_NS7_ILi256EEESB_EEES9_SE_SG_Li256ELb1ELb1ELb0ELb0EEENS1_36VarlenDynamicPersistentTileSchedulerILi128ELi96ELi256ELi128ELb0ELb1ELb1ELb0ELb1ELb1EEEEEEEEEvNT_6ParamsE,@"STO_CUDA_ENTRY STV_DEFAULT"
_ZN7cutlass13device_kernelIN5flash11enable_sm90INS1_16FlashAttnFwdSm90INS1_25CollectiveMainloopFwdSm90ILi2EN4cute5tupleIJNS5_1CILi1EEES8_S8_EEENS6_IJNS7_ILi128EEENS7_ILi96EEENS7_ILi64EEEEEELi256ENS_10bfloat16_tEfNS_4arch4Sm90ELb0ELb0ELb0ELb1ELb0ELb0ELb1ELb1ELb0ELb1ELb0ELb0EEENS1_21CollectiveEpilogueFwdINS6_IJSA_NS7_ILi256EEESB_EEES9_SE_SG_Li256ELb1ELb1ELb0ELb0EEENS1_36VarlenDynamicPersistentTileSchedulerILi128ELi96ELi256ELi128ELb0ELb1ELb1ELb0ELb1ELb1EEEEEEEEEvNT_6ParamsE:
        /* <DEDUP_REMOVED lines=18> */
.L_x_1027:
[----:B------:R-:W-:Y:S05]  /*0120*/  BSYNC B0 ;  /* 0x0000000000007941 */ /* 0x000fea0003800000 */
.L_x_1026:
        /* <DEDUP_REMOVED lines=43> */
.L_x_1028:
        /* <DEDUP_REMOVED lines=22> */
.L_x_1029:
        /* <DEDUP_REMOVED lines=18> */
.L_x_1030:
        /* <DEDUP_REMOVED lines=22> */
.L_x_1031:
        /* <DEDUP_REMOVED lines=22> */
.L_x_1032:
[----:B0-----:R-:W-:Y:S01]  /*0920*/  UMOV UR4, 0x1 ;  /* 0x0000000100047882 */ /* 0x001fe20000000000 */
[----:B------:R-:W-:Y:S01]  /*0930*/  PLOP3.LUT P0, PT, PT, PT, UP0, 0x80, 0x0 ;  /* 0x000000000000781c */ /* 0x000fe20003f0f008 */
[----:B------:R-:W-:Y:S01]  /*0940*/  USEL UR4, UR4, 0x2, !UP0 ;  /* 0x0000000204047887 */ /* 0x000fe2000c000000 */
[----:B------:R-:W-:Y:S01]  /*0950*/  NOP ;  /* 0x0000000000007918 */ /* 0x000fe20000000000 */
[----:B------:R-:W-:-:S04]  /*0960*/  ULDC.64 UR38, c[0x0][0x208] ;  /* 0x0000820000267ab9 */ /* 0x000fc80000000a00 */
[----:B------:R-:W-:-:S05]  /*0970*/  IMAD.U32 R2, RZ, RZ, UR4 ;  /* 0x00000004ff027e24 */ /* 0x000fca000f8e00ff */
[----:B------:R0:W-:Y:S01]  /*0980*/  STL [R1+0x74], R2 ;  /* 0x0000740201007387 */ /* 0x0001e20000100800 */
[----:B-123--:R-:W-:Y:S06]  /*0990*/  BAR.SYNC.DEFER_BLOCKING 0x0 ;  /* 0x0000000000007b1d */ /* 0x00efec0000010000 */
[----:B------:R-:W-:Y:S05]  /*09a0*/  @!P0 BRA `(.L_x_1033) ;  /* 0x0000008c00c08947 */ /* 0x000fea0003800000 */
.L_x_1034:
[----:B------:R-:W-:-:S08]  /*09b0*/  NOP ;  /* 0x0000000000007918 */ /* 0x000fd00000000000 */
[----:B------:R-:W1:Y:S02]  /*09c0*/  USETMAXREG.TRY_ALLOC.CTAPOOL UP0, 0xf0 ;  /* 0x000000f0000079c8 */ /* 0x000e640008000600 */
[----:B-1----:R-:W-:-:S13]  /*09d0*/  PLOP3.LUT P0, PT, PT, PT, UP0, 0x80, 0x0 ;  /* 0x000000000000781c */ /* 0x002fda0003f0f008 */
[----:B------:R-:W-:Y:S05]  /*09e0*/  @!P0 BRA `(.L_x_1034) ;  /* 0xfffffffc00f08947 */ /* 0x000fea000383ffff */
[----:B------:R-:W1:Y:S01]  /*09f0*/  S2R R0, SR_TID.X ;  /* 0x0000000000007919 */ /* 0x000e620000002100 */
[----:B------:R-:W2:Y:S01]  /*0a00*/  S2UR UR5, SR_CgaCtaId ;  /* 0x00000000000579c3 */ /* 0x000ea20000008800 */
[----:B------:R-:W-:-:S07]  /*0a10*/  UMOV UR4, 0x400 ;  /* 0x0000040000047882 */ /* 0x000fce0000000000 */
[----:B------:R-:W-:Y:S06]  /*0a20*/  BAR.ARV 0x8, 0x180 ;  /* 0x0206000000007b1d */ /* 0x000fec0000002000 */
[----:B--2---:R-:W-:Y:S01]  /*0a30*/  ULEA UR4, UR5, UR4, 0x18 ;  /* 0x0000000405047291 */ /* 0x004fe2000f8ec03f */
[----:B-1----:R-:W-:-:S04]  /*0a40*/  SHF.R.U32.HI R0, RZ, 0x7, R0 ;  /* 0x00000007ff007819 */ /* 0x002fc80000011600 */
[----:B------:R-:W-:-:S13]  /*0a50*/  ISETP.NE.AND P0, PT, R0, 0x1, PT ;  /* 0x000000010000780c */ /* 0x000fda0003f05270 */
[----:B------:R-:W-:Y:S08]  /*0a60*/  @!P0 BAR.ARV 0x9, 0x100 ;  /* 0x0244000000008b1d */ /* 0x000ff00000002000 */
[----:B------:R-:W-:Y:S06]  /*0a70*/  BAR.SYNC.DEFER_BLOCKING 0x5, 0x180 ;  /* 0x0146000000007b1d */ /* 0x000fec0000010000 */
[----:B------:R-:W1:Y:S01]  /*0a80*/  LDS.128 R12, [UR4+0x324d0] ;  /* 0x0324d004ff0c7984 */ /* 0x000e620008000c00 */
[----:B------:R-:W-:Y:S01]  /*0a90*/  ULDC UR4, c[0x0][0xd3c] ;  /* 0x00034f0000047ab9 */ /* 0x000fe20000000800 */
[----:B------:R-:W-:Y:S06]  /*0aa0*/  BAR.ARV 0x4, 0x180 ;  /* 0x0106000000007b1d */ /* 0x000fec0000002000 */
[----:B-1----:R-:W-:-:S13]  /*0ab0*/  ISETP.GE.AND P0, PT, R15, UR4, PT ;  /* 0x000000040f007c0c */ /* 0x002fda000bf06270 */
[----:B------:R-:W-:Y:S05]  /*0ac0*/  @P0 EXIT ;  /* 0x000000000000094d */ /* 0x000fea0003800000 */
[----:B0-----:R-:W2:Y:S01]  /*0ad0*/  LDL R2, [R1+0x74] ;  /* 0x0000740001027983 */ /* 0x001ea20000100800 */
[----:B------:R-:W-:Y:S01]  /*0ae0*/  R2UR UR5, R13 ;  /* 0x000000000d0572ca */ /* 0x000fe200000e0000 */
[----:B------:R-:W-:Y:S01]  /*0af0*/  UMOV UR37, URZ ;  /* 0x0000003f00257c82 */ /* 0x000fe20008000000 */
[----:B------:R-:W-:Y:S01]  /*0b00*/  R2UR UR6, R14 ;  /* 0x000000000e0672ca */ /* 0x000fe200000e0000 */
[----:B------:R-:W0:Y:S01]  /*0b10*/  S2R R0, SR_TID.X ;  /* 0x0000000000007919 */ /* 0x000e220000002100 */
[----:B------:R-:W-:Y:S01]  /*0b20*/  UMOV UR36, URZ ;  /* 0x0000003f00247c82 */ /* 0x000fe20008000000 */
[----:B0-----:R-:W-:-:S05]  /*0b30*/  VIADD R231, R0, 0xffffff80 ;  /* 0xffffff8000e77836 */ /* 0x001fca0000000000 */
[----:B------:R-:W-:-:S04]  /*0b40*/  SHF.R.S32.HI R0, RZ, 0x1f, R231 ;  /* 0x0000001fff007819 */ /* 0x000fc800000114e7 */
[CC--:B------:R-:W-:Y:S02]  /*0b50*/  LEA.HI R3, R0.reuse, R231.reuse, RZ, 0x4 ;  /* 0x000000e700037211 */ /* 0x0c0fe400078f20ff */
[CC--:B------:R-:W-:Y:S02]  /*0b60*/  LEA.HI R4, R0.reuse, R231.reuse, RZ, 0x5 ;  /* 0x000000e700047211 */ /* 0x0c0fe400078f28ff */
[----:B------:R-:W-:Y:S02]  /*0b70*/  SHF.R.S32.HI R6, RZ, 0x4, R3 ;  /* 0x00000004ff067819 */ /* 0x000fe40000011403 */
[----:B------:R-:W-:Y:S01]  /*0b80*/  LEA.HI R11, R0, R231, RZ, 0x2 ;  /* 0x000000e7000b7211 */ /* 0x000fe200078f10ff */
[----:B------:R-:W-:Y:S01]  /*0b90*/  IMAD.SHL.U32 R5, R4, 0x20, RZ ;  /* 0x0000002004057824 */ /* 0x000fe200078e00ff */
[C---:B------:R-:W-:Y:S02]  /*0ba0*/  LOP3.LUT R4, R3.reuse, 0x3fffff0, RZ, 0xc0, !PT ;  /* 0x03fffff003047812 */ /* 0x040fe400078ec0ff */
[----:B------:R-:W-:-:S02]  /*0bb0*/  LEA.HI R3, R3, R6, RZ, 0x1 ;  /* 0x0000000603037211 */ /* 0x000fc400078f08ff */
[----:B------:R-:W-:Y:S01]  /*0bc0*/  LOP3.LUT R5, R5, 0xfffffc00, RZ, 0xc0, !PT ;  /* 0xfffffc0005057812 */ /* 0x000fe200078ec0ff */
[----:B------:R-:W-:Y:S01]  /*0bd0*/  IMAD.IADD R4, R231, 0x1, -R4 ;  /* 0x00000001e7047824 */ /* 0x000fe200078e0a04 */
[----:B------:R-:W-:-:S03]  /*0be0*/  LOP3.LUT R3, R3, 0x1ffffffe, RZ, 0xc0, !PT ;  /* 0x1ffffffe03037812 */ /* 0x000fc600078ec0ff */
[----:B------:R-:W-:Y:S02]  /*0bf0*/  IMAD R4, R4, 0x40, R5 ;  /* 0x0000004004047824 */ /* 0x000fe400078e0205 */
[----:B------:R-:W-:Y:S01]  /*0c00*/  IMAD.IADD R3, R6, 0x1, -R3 ;  /* 0x0000000106037824 */ /* 0x000fe200078e0a03 */
[----:B------:R-:W-:-:S03]  /*0c10*/  LOP3.LUT R6, R11, 0xfffffffc, RZ, 0xc0, !PT ;  /* 0xfffffffc0b067812 */ /* 0x000fc600078ec0ff */
[----:B------:R-:W-:Y:S02]  /*0c20*/  IMAD R225, R3, 0x8, R4 ;  /* 0x0000000803e17824 */ /* 0x000fe400078e0204 */
[----:B------:R-:W-:Y:S01]  /*0c30*/  IMAD.IADD R5, R231, 0x1, -R6 ;  /* 0x00000001e7057824 */ /* 0x000fe200078e0a06 */
[----:B--2---:R-:W-:Y:S02]  /*0c40*/  R2UR UR4, R2 ;  /* 0x00000000020472ca */ /* 0x004fe400000e0000 */
[CC--:B------:R-:W-:Y:S02]  /*0c50*/  LEA.HI R2, R0.reuse, R231.reuse, RZ, 0x7 ;  /* 0x000000e700027211 */ /* 0x0c0fe400078f38ff */
[----:B------:R-:W-:Y:S02]  /*0c60*/  LEA.HI R0, R0, R231, RZ, 0x3 ;  /* 0x000000e700007211 */ /* 0x000fe400078f18ff */
[----:B------:R-:W-:Y:S02]  /*0c70*/  LOP3.LUT R220, R2, 0xffffff80, RZ, 0xc0, !PT ;  /* 0xffffff8002dc7812 */ /* 0x000fe400078ec0ff */
[----:B------:R-:W-:-:S02]  /*0c80*/  SHF.R.S32.HI R221, RZ, 0x7, R2 ;  /* 0x00000007ffdd7819 */ /* 0x000fc40000011402 */
[----:B------:R-:W-:Y:S01]  /*0c90*/  SHF.R.S32.HI R204, RZ, 0x3, R0 ;  /* 0x00000003ffcc7819 */ /* 0x000fe20000011400 */
[----:B------:R-:W-:Y:S01]  /*0ca0*/  IMAD.IADD R220, R231, 0x1, -R220 ;  /* 0x00000001e7dc7824 */ /* 0x000fe200078e0adc */
[----:B------:R-:W-:Y:S01]  /*0cb0*/  LEA.HI R2, R2, R221, RZ, 0x1 ;  /* 0x000000dd02027211 */ /* 0x000fe200078f08ff */
[----:B------:R-:W-:-:S03]  /*0cc0*/  ULOP3.LUT UR4, UR4, 0x1, URZ, 0xfc, !UPT ;  /* 0x0000000104047892 */ /* 0x000fc6000f8efc3f */
[----:B------:R-:W-:Y:S02]  /*0cd0*/  SHF.R.S32.HI R7, RZ, 0x1f, R220 ;  /* 0x0000001fff077819 */ /* 0x000fe400000114dc */
[----:B------:R-:W-:Y:S01]  /*0ce0*/  LOP3.LUT R6, R2, 0x3fffffe, RZ, 0xc0, !PT ;  /* 0x03fffffe02067812 */ /* 0x000fe200078ec0ff */
[----:B------:R-:W-:Y:S01]  /*0cf0*/  IMAD.U32 R226, RZ, RZ, UR4 ;  /* 0x00000004ffe27e24 */ /* 0x000fe2000f8e00ff */
[CC--:B------:R-:W-:Y:S01]  /*0d00*/  LEA.HI R8, R7.reuse, R220.reuse, RZ, 0x2 ;  /* 0x000000dc07087211 */ /* 0x0c0fe200078f10ff */
[----:B------:R-:W-:Y:S01]  /*0d10*/  UMOV UR4, URZ ;  /* 0x0000003f00047c82 */ /* 0x000fe20008000000 */
[----:B------:R-:W-:Y:S01]  /*0d20*/  LEA.HI R7, R7, R220, RZ, 0x5 ;  /* 0x000000dc07077211 */ /* 0x000fe200078f28ff */
[----:B------:R-:W-:Y:S01]  /*0d30*/  IMAD.IADD R6, R221, 0x1, -R6 ;  /* 0x00000001dd067824 */ /* 0x000fe200078e0a06 */
[--C-:B------:R-:W-:Y:S01]  /*0d40*/  SHF.R.S32.HI R9, RZ, 0x2, R8.reuse ;  /* 0x00000002ff097819 */ /* 0x100fe20000011408 */
[----:B------:R-:W-:Y:S01]  /*0d50*/  IMAD.U32 R219, RZ, RZ, UR4 ;  /* 0x00000004ffdb7e24 */ /* 0x000fe2000f8e00ff */
[----:B------:R-:W-:-:S02]  /*0d60*/  SHF.R.S32.HI R10, RZ, 0x1f, R8 ;  /* 0x0000001fff0a7819 */ /* 0x000fc40000011408 */
[----:B------:R-:W-:Y:S02]  /*0d70*/  LOP3.LUT R2, R0, 0xfffffff8, RZ, 0xc0, !PT ;  /* 0xfffffff800027812 */ /* 0x000fe400078ec0ff */
[----:B------:R-:W-:Y:S02]  /*0d80*/  LEA.HI R10, R10, R9, RZ, 0x3 ;  /* 0x000000090a0a7211 */ /* 0x000fe400078f18ff */
[----:B------:R-:W-:Y:S01]  /*0d90*/  SHF.R.S32.HI R7, RZ, 0x5, R7 ;  /* 0x00000005ff077819 */ /* 0x000fe20000011407 */
[----:B------:R-:W-:Y:S01]  /*0da0*/  IMAD.IADD R201, R231, 0x1, -R2 ;  /* 0x00000001e7c97824 */ /* 0x000fe200078e0a02 */
[----:B------:R-:W-:Y:S02]  /*0db0*/  LOP3.LUT R10, R10, 0xfffffff8, RZ, 0xc0, !PT ;  /* 0xfffffff80a0a7812 */ /* 0x000fe400078ec0ff */
[----:B------:R-:W-:Y:S01]  /*0dc0*/  LOP3.LUT R223, R8, 0x7ffffffc, RZ, 0xc0, !PT ;  /* 0x7ffffffc08df7812 */ /* 0x000fe200078ec0ff */
[----:B------:R-:W-:Y:S02]  /*0dd0*/  IMAD.SHL.U32 R2, R201, 0x8, RZ ;  /* 0x00000008c9027824 */ /* 0x000fe400078e00ff */
[----:B------:R-:W-:Y:S01]  /*0de0*/  IMAD.IADD R10, R9, 0x1, -R10 ;  /* 0x00000001090a7824 */ /* 0x000fe200078e0a0a */
[----:B------:R-:W-:Y:S01]  /*0df0*/  LEA.HI R9, R5, R5, RZ, 0x1 ;  /* 0x0000000505097211 */ /* 0x000fe200078f08ff */
[C---:B------:R-:W-:Y:S01]  /*0e00*/  VIADD R23, R2.reuse, 0x40 ;  /* 0x0000004002177836 */ /* 0x040fe20000000000 */
[----:B------:R-:W-:Y:S01]  /*0e10*/  SHF.R.S32.HI R230, RZ, 0x1f, R2 ;  /* 0x0000001fffe67819 */ /* 0x000fe20000011402 */
[----:B------:R-:W-:Y:S01]  /*0e20*/  IMAD R7, R7, 0x10, R10 ;  /* 0x0000001007077824 */ /* 0x000fe200078e020a */
[----:B------:R-:W-:Y:S01]  /*0e30*/  LOP3.LUT R10, R9, 0x1ffffffe, RZ, 0xc0, !PT ;  /* 0x1ffffffe090a7812 */ /* 0x000fe200078ec0ff */
[C---:B------:R-:W-:Y:S01]  /*0e40*/  VIADD R22, R2.reuse, 0x80 ;  /* 0x0000008002167836 */ /* 0x040fe20000000000 */
[----:B------:R-:W-:Y:S01]  /*0e50*/  SHF.R.S32.HI R229, RZ, 0x1f, R23 ;  /* 0x0000001fffe57819 */ /* 0x000fe20000011417 */
[----:B------:R-:W-:-:S02]  /*0e60*/  VIADD R200, R2, 0xc0 ;  /* 0x000000c002c87836 */ /* 0x000fc40000000000 */
[----:B------:R-:W-:Y:S01]  /*0e70*/  IMAD.IADD R5, R5, 0x1, -R10 ;  /* 0x0000000105057824 */ /* 0x000fe200078e0a0a */
[----:B------:R-:W-:Y:S01]  /*0e80*/  SHF.R.S32.HI R228, RZ, 0x1f, R22 ;  /* 0x0000001fffe47819 */ /* 0x000fe20000011416 */
[----:B------:R-:W-:Y:S01]  /*0e90*/  IMAD R222, R6, 0x40, R7 ;  /* 0x0000004006de7824 */ /* 0x000fe200078e0207 */
[----:B------:R-:W-:Y:S01]  /*0ea0*/  SHF.R.S32.HI R227, RZ, 0x1f, R200 ;  /* 0x0000001fffe37819 */ /* 0x000fe200000114c8 */
[----:B------:R-:W-:Y:S02]  /*0eb0*/  IMAD.MOV.U32 R7, RZ, RZ, R15 ;  /* 0x000000ffff077224 */ /* 0x000fe400078e000f */
[----:B------:R-:W-:Y:S02]  /*0ec0*/  IMAD.IADD R223, R220, 0x1, -R223 ;  /* 0x00000001dcdf7824 */ /* 0x000fe400078e0adf */
[----:B------:R-:W-:-:S07]  /*0ed0*/  IMAD R224, R5, 0x8, R222 ;  /* 0x0000000805e07824 */ /* 0x000fce00078e02de */
.L_x_1077:
[----:B0-23--:R-:W0:Y:S01]  /*0ee0*/  LDC.64 R4, c[0x0][0xd88] ;  /* 0x00036200ff047b82 */ /* 0x00de220000000a00 */
[----:B------:R-:W-:Y:S01]  /*0ef0*/  ULDC.64 UR8, c[0x0][0xb20] ;  /* 0x0002c80000087ab9 */ /* 0x000fe20000000a00 */
[----:B------:R-:W-:Y:S01]  /*0f00*/  ULDC.64 UR10, c[0x0][0x418] ;  /* 0x00010600000a7ab9 */ /* 0x000fe20000000a00 */
[----:B------:R-:W-:Y:S01]  /*0f10*/  IMAD.MOV.U32 R3, RZ, RZ, RZ ;  /* 0x000000ffff037224 */ /* 0x000fe200078e00ff */
[----:B------:R-:W-:Y:S01]  /*0f20*/  ULDC UR4, c[0x0][0x424] ;  /* 0x0001090000047ab9 */ /* 0x000fe20000000800 */
[----:B------:R-:W-:Y:S01]  /*0f30*/  ULDC UR7, c[0x0][0x2f0] ;  /* 0x0000bc0000077ab9 */ /* 0x000fe20000000800 */
[----:B0-----:R-:W-:-:S06]  /*0f40*/  IMAD.WIDE R4, R7, 0x4, R4 ;  /* 0x0000000407047825 */ /* 0x001fcc00078e0204 */
[----:B------:R-:W2:Y:S01]  /*0f50*/  LDG.E R4, desc[UR38][R4.64] ;  /* 0x0000002604047981 */ /* 0x000ea2000c1e1900 */
[----:B------:R-:W-:-:S04]  /*0f60*/  UISETP.NE.U32.AND UP0, UPT, UR8, URZ, UPT ;  /* 0x0000003f0800728c */ /* 0x000fc8000bf05070 */
[----:B------:R-:W-:-:S06]  /*0f70*/  UISETP.NE.AND.EX UP0, UPT, UR9, URZ, UPT, UP0 ;  /* 0x0000003f0900728c */ /* 0x000fcc000bf05300 */
[----:B------:R-:W-:Y:S02]  /*0f80*/  PLOP3.LUT P0, PT, PT, PT, UP0, 0x80, 0x0 ;  /* 0x000000000000781c */ /* 0x000fe40003f0f008 */
[----:B--2---:R-:W-:-:S13]  /*0f90*/  R2UR UR61, R4 ;  /* 0x00000000043d72ca */ /* 0x004fda00000e0000 */
[----:B------:R-:W-:Y:S02]  /*0fa0*/  USHF.R.S32.HI UR12, URZ, 0x1f, UR61 ;  /* 0x0000001f3f0c7899 */ /* 0x000fe4000801143d */
[----:B------:R-:W-:-:S04]  /*0fb0*/  @UP0 ULEA UR8, UP1, UR61, UR8, 0x2 ;  /* 0x000000083d080291 */ /* 0x000fc8000f82103f */
[----:B------:R-:W-:Y:S02]  /*0fc0*/  @UP0 ULEA.HI.X UR9, UR61, UR9, UR12, 0x2, UP1 ;  /* 0x000000093d090291 */ /* 0x000fe400088f140c */
[----:B------:R-:W-:Y:S02]  /*0fd0*/  IMAD.U32 R218, RZ, RZ, UR12 ;  /* 0x0000000cffda7e24 */ /* 0x000fe4000f8e00ff */
[----:B------:R-:W-:Y:S02]  /*0fe0*/  IMAD.U32 R6, RZ, RZ, UR8 ;  /* 0x00000008ff067e24 */ /* 0x000fe4000f8e00ff */
[----:B------:R-:W-:Y:S01]  /*0ff0*/  IMAD.U32 R7, RZ, RZ, UR9 ;  /* 0x00000009ff077e24 */ /* 0x000fe2000f8e00ff */
[----:B------:R-:W-:Y:S02]  /*1000*/  ULDC.64 UR8, c[0x0][0xb18] ;  /* 0x0002c60000087ab9 */ /* 0x000fe40000000a00 */
[----:B------:R-:W-:Y:S02]  /*1010*/  UISETP.NE.U32.AND UP1, UPT, UR8, URZ, UPT ;  /* 0x0000003f0800728c */ /* 0x000fe4000bf25070 */
[----:B------:R-:W-:Y:S01]  /*1020*/  UISETP.NE.U32.AND UP0, UPT, UR10, URZ, UPT ;  /* 0x0000003f0a00728c */ /* 0x000fe2000bf05070 */
[----:B------:R0:W5:Y:S01]  /*1030*/  @P0 LDG.E R3, desc[UR38][R6.64] ;  /* 0x0000002606030981 */ /* 0x000162000c1e1900 */
[----:B------:R-:W-:-:S02]  /*1040*/  UISETP.NE.AND.EX UP1, UPT, UR9, URZ, UPT, UP1 ;  /* 0x0000003f0900728c */ /* 0x000fc4000bf25310 */
[----:B------:R-:W-:-:S04]  /*1050*/  UISETP.NE.AND.EX UP0, UPT, UR11, URZ, UPT, UP0 ;  /* 0x0000003f0b00728c */ /* 0x000fc8000bf05300 */
[----:B------:R-:W-:Y:S01]  /*1060*/  USEL UR4, UR4, 0x1, UP0 ;  /* 0x0000000104047887 */ /* 0x000fe20008000000 */
[----:B------:R-:W-:-:S03]  /*1070*/  PLOP3.LUT P0, PT, PT, PT, UP1, 0x80, 0x0 ;  /* 0x000000000000781c */ /* 0x000fc60003f0f018 */
[----:B------:R-:W-:Y:S02]  /*1080*/  UIMAD UR4, UR4, UR7, URZ ;  /* 0x00000007040472a4 */ /* 0x000fe4000f8e023f */
[----:B------:R-:W-:-:S04]  /*1090*/  @UP1 ULEA UR8, UP0, UR61, UR8, 0x2 ;  /* 0x000000083d081291 */ /* 0x000fc8000f80103f */
[----:B------:R-:W-:Y:S01]  /*10a0*/  @UP1 ULEA.HI.X UR9, UR61, UR9, UR12, 0x2, UP0 ;  /* 0x000000093d091291 */ /* 0x000fe200080f140c */
[----:B------:R-:W-:Y:S02]  /*10b0*/  IMAD.U32 R156, RZ, RZ, UR4 ;  /* 0x00000004ff9c7e24 */ /* 0x000fe4000f8e00ff */
[----:B------:R-:W-:-:S03]  /*10c0*/  IMAD.U32 R4, RZ, RZ, UR8 ;  /* 0x00000008ff047e24 */ /* 0x000fc6000f8e00ff */
[----:B------:R-:W-:-:S05]  /*10d0*/  IMAD.U32 R5, RZ, RZ, UR9 ;  /* 0x00000009ff057e24 */ /* 0x000fca000f8e00ff */
[----:B------:R0:W5:Y:S01]  /*10e0*/  @P0 LDG.E R156, desc[UR38][R4.64] ;  /* 0x00000026049c0981 */ /* 0x000162000c1e1900 */
[----:B------:R-:W-:Y:S02]  /*10f0*/  IMAD.U32 R203, RZ, RZ, UR5 ;  /* 0x00000005ffcb7e24 */ /* 0x000fe4000f8e00ff */
[----:B------:R-:W-:Y:S01]  /*1100*/  IMAD.U32 R202, RZ, RZ, UR6 ;  /* 0x00000006ffca7e24 */ /* 0x000fe2000f8e00ff */
[----:B-1--4-:R-:W-:Y:S06]  /*1110*/  @P0 BRA `(.L_x_1035) ;  /* 0x00000000002c0947 */ /* 0x012fec0003800000 */
[----:B------:R-:W-:Y:S02]  /*1120*/  ULDC.64 UR4, c[0x0][0xb00] ;  /* 0x0002c00000047ab9 */ /* 0x000fe40000000a00 */
[----:B------:R-:W-:-:S04]  /*1130*/  ISETP.NE.U32.AND P0, PT, RZ, UR4, PT ;  /* 0x00000004ff007c0c */ /* 0x000fc8000bf05070 */
[----:B------:R-:W-:-:S13]  /*1140*/  ISETP.NE.AND.EX P0, PT, RZ, UR5, PT, P0 ;  /* 0x00000005ff007c0c */ /* 0x000fda000bf05300 */
[----:B------:R-:W-:Y:S05]  /*1150*/  @!P0 BRA `(.L_x_1035) ;  /* 0x00000000001c8947 */ /* 0x000fea0003800000 */
[----:B------:R-:W-:Y:S02]  /*1160*/  ULDC.64 UR4, c[0x0][0xb00] ;  /* 0x0002c00000047ab9 */ /* 0x000fe40000000a00 */
[----:B------:R-:W-:-:S06]  /*1170*/  UIMAD.WIDE UR4, UR61, 0x4, UR4 ;  /* 0x000000043d0478a5 */ /* 0x000fcc000f8e0204 */
[----:B0-----:R-:W-:Y:S02]  /*1180*/  IMAD.U32 R4, RZ, RZ, UR4 ;  /* 0x00000004ff047e24 */ /* 0x001fe4000f8e00ff */
[----:B------:R-:W-:-:S05]  /*1190*/  IMAD.U32 R5, RZ, RZ, UR5 ;  /* 0x00000005ff057e24 */ /* 0x000fca000f8e00ff */
[----:B-----5:R-:W2:Y:S04]  /*11a0*/  LDG.E R156, desc[UR38][R4.64] ;  /* 0x00000026049c7981 */ /* 0x020ea8000c1e1900 */
[----:B------:R-:W2:Y:S02]  /*11b0*/  LDG.E R7, desc[UR38][R4.64+0x4] ;  /* 0x0000042604077981 */ /* 0x000ea4000c1e1900 */
[----:B--2---:R-:W-:-:S07]  /*11c0*/  IMAD.IADD R156, R7, 0x1, -R156 ;  /* 0x00000001079c7824 */ /* 0x004fce00078e0a9c */
.L_x_1035:
[----:B-----5:R-:W-:Y:S01]  /*11d0*/  IMAD.IADD R156, R156, 0x1, -R3 ;  /* 0x000000019c9c7824 */ /* 0x020fe200078e0a03 */
[----:B------:R-:W-:Y:S02]  /*11e0*/  PLOP3.LUT P0, PT, PT, PT, PT, 0x80, 0x0 ;  /* 0x000000000000781c */ /* 0x000fe40003f0f070 */
[----:B------:R-:W-:Y:S01]  /*11f0*/  CS2R R8, SRZ ;  /* 0x0000000000087805 */ /* 0x000fe2000001ff00 */
[----:B------:R-:W-:Y:S01]  /*1200*/  IMAD.MOV.U32 R150, RZ, RZ, RZ ;  /* 0x000000ffff967224 */ /* 0x000fe200078e00ff */
[----:B------:R-:W-:Y:S02]  /*1210*/  CS2R R148, SRZ ;  /* 0x0000000000947805 */ /* 0x000fe4000001ff00 */
[C---:B------:R-:W-:Y:S01]  /*1220*/  ISETP.GE.AND P1, PT, R156.reuse, 0x1, PT ;  /* 0x000000019c00780c */ /* 0x040fe20003f26270 */
[----:B------:R-:W-:Y:S01]  /*1230*/  VIADD R0, R156, 0x5f ;  /* 0x0000005f9c007836 */ /* 0x000fe20000000000 */
[----:B------:R-:W-:Y:S02]  /*1240*/  CS2R R146, SRZ ;  /* 0x0000000000927805 */ /* 0x000fe4000001ff00 */
[----:B------:R-:W-:-:S02]  /*1250*/  CS2R R144, SRZ ;  /* 0x0000000000907805 */ /* 0x000fc4000001ff00 */
[----:B------:R-:W-:Y:S01]  /*1260*/  CS2R R142, SRZ ;  /* 0x00000000008e7805 */ /* 0x000fe2000001ff00 */
[----:B------:R-:W-:Y:S01]  /*1270*/  IMAD.HI R0, R0, 0x2aaaaaab, RZ ;  /* 0x2aaaaaab00007827 */ /* 0x000fe200078e02ff */
[----:B------:R-:W-:Y:S02]  /*1280*/  CS2R R140, SRZ ;  /* 0x00000000008c7805 */ /* 0x000fe4000001ff00 */
[----:B------:R-:W-:Y:S02]  /*1290*/  CS2R R138, SRZ ;  /* 0x00000000008a7805 */ /* 0x000fe4000001ff00 */
[----:B------:R-:W-:Y:S02]  /*12a0*/  CS2R R136, SRZ ;  /* 0x0000000000887805 */ /* 0x000fe4000001ff00 */
[----:B------:R-:W-:Y:S02]  /*12b0*/  CS2R R134, SRZ ;  /* 0x0000000000867805 */ /* 0x000fe4000001ff00 */
[----:B------:R-:W-:-:S02]  /*12c0*/  SHF.R.U32.HI R3, RZ, 0x1f, R0 ;  /* 0x0000001fff037819 */ /* 0x000fc40000011600 */
[----:B------:R-:W-:Y:S02]  /*12d0*/  CS2R R132, SRZ ;  /* 0x0000000000847805 */ /* 0x000fe4000001ff00 */
[----:B------:R-:W-:Y:S02]  /*12e0*/  CS2R R130, SRZ ;  /* 0x0000000000827805 */ /* 0x000fe4000001ff00 */
[----:B------:R-:W-:Y:S02]  /*12f0*/  CS2R R128, SRZ ;  /* 0x0000000000807805 */ /* 0x000fe4000001ff00 */
[----:B------:R-:W-:Y:S01]  /*1300*/  LEA.HI.SX32 R206, R0, R3, 0x1c ;  /* 0x0000000300ce7211 */ /* 0x000fe200078fe2ff */
        /* <DEDUP_REMOVED lines=53> */
[----:B------:R-:W-:Y:S01]  /*1660*/  CS2R R24, SRZ ;  /* 0x0000000000187805 */ /* 0x000fe2000001ff00 */
[----:B------:R-:W-:Y:S06]  /*1670*/  @!P1 BRA `(.L_x_1036) ;  /* 0x0000005000d89947 */ /* 0x000fec0003800000 */
[----:B0-----:R-:W0:Y:S01]  /*1680*/  S2R R4, SR_CgaCtaId ;  /* 0x0000000000047919 */ /* 0x001e220000008800 */
[----:B------:R-:W-:Y:S01]  /*1690*/  MOV R3, 0x400 ;  /* 0x0000040000037802 */ /* 0x000fe20000000f00 */
[----:B------:R-:W1:Y:S03]  /*16a0*/  SHFL.IDX PT, R0, R221, RZ, 0x1f ;  /* 0x00001fffdd007589 */ /* 0x000e6600000e0000 */
[----:B0-----:R-:W-:Y:S02]  /*16b0*/  LEA R4, R4, R3, 0x18 ;  /* 0x0000000304047211 */ /* 0x001fe400078ec0ff */
[----:B-1----:R-:W-:-:S03]  /*16c0*/  LEA.HI R3, R0, R0, RZ, 0x1 ;  /* 0x0000000000037211 */ /* 0x002fc600078f08ff */
[----:B------:R-:W-:Y:S01]  /*16d0*/  VIADD R4, R4, 0x18400 ;  /* 0x0001840004047836 */ /* 0x000fe20000000000 */
[----:B------:R-:W-:-:S04]  /*16e0*/  LOP3.LUT R3, R3, 0xffffe, RZ, 0xc0, !PT ;  /* 0x000ffffe03037812 */ /* 0x000fc800078ec0ff */
[----:B------:R-:W-:Y:S01]  /*16f0*/  LOP3.LUT P0, RZ, R4, 0x1bf, RZ, 0xc0, !PT ;  /* 0x000001bf04ff7812 */ /* 0x000fe2000780c0ff */
[----:B------:R-:W-:-:S12]  /*1700*/  IMAD.IADD R16, R0, 0x1, -R3 ;  /* 0x0000000100107824 */ /* 0x000fd800078e0a03 */
        /* <DEDUP_REMOVED lines=17> */
.L_x_1037:
[----:B------:R-:W0:Y:S01]  /*1820*/  S2R R3, SR_CgaCtaId ;  /* 0x0000000000037919 */ /* 0x000e220000008800 */
[----:B------:R-:W-:Y:S02]  /*1830*/  R2UR UR5, R219 ;  /* 0x00000000db0572ca */ /* 0x000fe400000e0000 */
[----:B------:R-:W-:Y:S01]  /*1840*/  MOV R0, 0x400 ;  /* 0x0000040000007802 */ /* 0x000fe20000000f00 */
[----:B------:R-:W1:Y:S10]  /*1850*/  S2R R17, SR_TID.X ;  /* 0x0000000000117919 */ /* 0x000e740000002100 */
[----:B------:R-:W-:-:S04]  /*1860*/  ULEA.HI UR4, UR5, UR5, URZ, 0x1 ;  /* 0x0000000505047291 */ /* 0x000fc8000f8f083f */
        /* <DEDUP_REMOVED lines=9> */
.L_x_1208:
[----:B------:R-:W-:Y:S05]  /*1900*/  WARPSYNC.ALL ;  /* 0x0000000000007948 */ /* 0x000fea0003800000 */
[----:B------:R-:W-:Y:S01]  /*1910*/  R2UR UR4, R226 ;  /* 0x00000000e20472ca */ /* 0x000fe200000e0000 */
[----:B------:R1:W-:-:S12]  /*1920*/  BAR.SYNC.DEFER_BLOCKING R215, 0x100 ;  /* 0x000400d70000751d */ /* 0x0003d80000010000 */
[----:B------:R-:W-:-:S05]  /*1930*/  IMAD.U32 R3, RZ, RZ, UR4 ;  /* 0x00000004ff037e24 */ /* 0x000fca000f8e00ff */
[----:B------:R-:W-:-:S13]  /*1940*/  ISETP.NE.AND P0, PT, R3, 0x3, PT ;  /* 0x000000030300780c */ /* 0x000fda0003f05270 */
[----:B-1----:R-:W-:Y:S05]  /*1950*/  @!P0 BRA `(.L_x_1039) ;  /* 0x0000000000048947 */ /* 0x002fea0003800000 */
[----:B------:R-:W-:Y:S01]  /*1960*/  BPT.TRAP 0x1 ;  /* 0x000000040000795c */ /* 0x000fe20000300000 */
.L_x_1039:
[----:B------:R-:W-:Y:S02]  /*1970*/  IMAD.U32 R4, RZ, RZ, UR36 ;  /* 0x00000024ff047e24 */ /* 0x000fe4000f8e00ff */
[----:B------:R-:W-:Y:S02]  /*1980*/  IMAD.U32 R6, RZ, RZ, UR37 ;  /* 0x00000025ff067e24 */ /* 0x000fe4000f8e00ff */
[----:B------:R-:W-:-:S03]  /*1990*/  IMAD R3, R4, 0x8, R5 ;  /* 0x0000000804037824 */ /* 0x000fc600078e0205 */
[----:B------:R-:W-:-:S04]  /*19a0*/  SHF.L.U32 R4, R6, 0x1f, RZ ;  /* 0x0000001f06047819 */ /* 0x000fc800000006ff */
[----:B------:R1:W2:Y:S01]  /*19b0*/  SYNCS.PHASECHK.TRANS64.TRYWAIT P1, [R3+URZ+0x32430], R4 ;  /* 0x03243004030075a7 */ /* 0x0002a2000802017f */
[----:B------:R-:W-:Y:S05]  /*19c0*/  @!P0 BRA `(.L_x_1040) ;  /* 0x0000000000048947 */ /* 0x000fea0003800000 */
[----:B------:R-:W-:Y:S01]  /*19d0*/  BPT.TRAP 0x1 ;  /* 0x000000040000795c */ /* 0x000fe20000300000 */
.L_x_1040:
[----:B------:R-:W-:Y:S01]  /*19e0*/  IMAD R16, R16, 0x2000, R5 ;  /* 0x0000200010107824 */ /* 0x000fe200078e0205 */
[----:B--2---:R-:W-:Y:S06]  /*19f0*/  @P1 BRA `(.L_x_1041) ;  /* 0x0000000000081947 */ /* 0x004fec0003800000 */
[----:B------:R-:W2:Y:S02]  /*1a00*/  SYNCS.PHASECHK.TRANS64.TRYWAIT P1, [R3+URZ+0x32430], R4 ;  /* 0x03243004030075a7 */ /* 0x000ea4000802017f */
[----:B--2---:R-:W-:Y:S05]  /*1a10*/  @!P1 BRA `(.L_x_1042) ;  /* 0x000000e800d09947 */ /* 0x004fea0003800000 */
.L_x_1041:
[----:B------:R-:W-:Y:S01]  /*1a20*/  R2UR UR4, R5 ;  /* 0x00000000050472ca */ /* 0x000fe200000e0000 */
[----:B------:R-:W-:Y:S01]  /*1a30*/  WARPGROUP.ARRIVE ;  /* 0x00000000000079c5 */ /* 0x000fe20000000000 */
[----:B------:R-:W-:Y:S01]  /*1a40*/  R2UR UR5, R16 ;  /* 0x00000000100572ca */ /* 0x000fe200000e0000 */
[----:B------:R-:W-:Y:S01]  /*1a50*/  UMOV UR13, 0x40000040 ;  /* 0x40000040000d7882 */ /* 0x000fe20000000000 */
[----:B------:R-:W-:Y:S01]  /*1a60*/  UMOV UR15, 0x40000040 ;  /* 0x40000040000f7882 */ /* 0x000fe20000000000 */
[----:B------:R-:W-:-:S08]  /*1a70*/  IMAD.U32 R21, RZ, RZ, UR13 ;  /* 0x0000000dff157e24 */ /* 0x000fd0000f8e00ff */
[----:B------:R-:W-:Y:S02]  /*1a80*/  UIADD3 UR4, UR4, 0x1c400, URZ ;  /* 0x0001c40004047890 */ /* 0x000fe4000fffe03f */
[----:B------:R-:W-:Y:S02]  /*1a90*/  UIADD3 UR6, UR5, 0x18400, URZ ;  /* 0x0001840005067890 */ /* 0x000fe4000fffe03f */
[----:B------:R-:W-:Y:S02]  /*1aa0*/  USHF.R.U32.HI UR4, URZ, 0x4, UR4 ;  /* 0x000000043f047899 */ /* 0x000fe40008011604 */
[----:B------:R-:W-:Y:S02]  /*1ab0*/  USHF.R.U32.HI UR6, URZ, 0x4, UR6 ;  /* 0x000000043f067899 */ /* 0x000fe40008011606 */
[----:B------:R-:W-:Y:S02]  /*1ac0*/  ULOP3.LUT UR4, UR4, 0x3fff, URZ, 0xc0, !UPT ;  /* 0x00003fff04047892 */ /* 0x000fe4000f8ec03f */
[----:B------:R-:W-:-:S02]  /*1ad0*/  ULOP3.LUT UR6, UR6, 0x3fff, URZ, 0xc0, !UPT ;  /* 0x00003fff06067892 */ /* 0x000fc4000f8ec03f */
[----:B------:R-:W-:Y:S02]  /*1ae0*/  ULOP3.LUT UR60, UR4, 0x10000, URZ, 0xfc, !UPT ;  /* 0x00010000043c7892 */ /* 0x000fe4000f8efc3f */
[----:B------:R-:W-:Y:S02]  /*1af0*/  ULOP3.LUT UR8, UR6, 0x10000, URZ, 0xfc, !UPT ;  /* 0x0001000006087892 */ /* 0x000fe4000f8efc3f */
[----:B------:R-:W-:Y:S02]  /*1b00*/  UIMAD UR4, UR36, 0x300, UR60 ;  /* 0x00000300240478a4 */ /* 0x000fe4000f8e023c */
[----:B------:R-:W-:Y:S02]  /*1b10*/  UIADD3 UR6, UR8, 0x2, URZ ;  /* 0x0000000208067890 */ /* 0x000fe4000fffe03f */
[----:B------:R-:W-:Y:S01]  /*1b20*/  UIADD3 UR7, UR4, 0x2, URZ ;  /* 0x0000000204077890 */ /* 0x000fe2000fffe03f */
[----:B------:R-:W-:Y:S02]  /*1b30*/  UMOV UR12, UR8 ;  /* 0x00000008000c7c82 */ /* 0x000fe40008000000 */
[----:B------:R-:W-:Y:S01]  /*1b40*/  UMOV UR14, UR4 ;  /* 0x00000004000e7c82 */ /* 0x000fe20008000000 */
[----:B------:R-:W-:Y:S01]  /*1b50*/  IMAD.U32 R20, RZ, RZ, UR12 ;  /* 0x0000000cff147e24 */ /* 0x000fe2000f8e00ff */
[----:B------:R-:W-:Y:S01]  /*1b60*/  HGMMA.64x96x16.F32.BF16 R24, gdesc[UR12], RZ, !UPT, gsb0 ;  /* 0x016000000c1879f0 */ /* 0x000fe2000c0018ff */
[----:B------:R-:W-:Y:S01]  /*1b70*/  UMOV UR12, UR6 ;  /* 0x00000006000c7c82 */ /* 0x000fe20008000000 */
[----:B------:R-:W-:Y:S01]  /*1b80*/  UMOV UR13, 0x40000040 ;  /* 0x40000040000d7882 */ /* 0x000fe20000000000 */
[----:B------:R-:W-:Y:S01]  /*1b90*/  UMOV UR14, UR7 ;  /* 0x00000007000e7c82 */ /* 0x000fe20008000000 */
[----:B------:R-:W-:Y:S01]  /*1ba0*/  UMOV UR15, 0x40000040 ;  /* 0x40000040000f7882 */ /* 0x000fe20000000000 */
[----:B------:R-:W-:Y:S01]  /*1bb0*/  UIADD3 UR6, UR8, 0x4, URZ ;  /* 0x0000000408067890 */ /* 0x000fe2000fffe03f */
[----:B------:R-:W-:Y:S01]  /*1bc0*/  IMAD.U32 R18, RZ, RZ, UR12 ;  /* 0x0000000cff127e24 */ /* 0x000fe2000f8e00ff */
[----:B------:R-:W-:Y:S01]  /*1bd0*/  UIADD3 UR7, UR4, 0x4, URZ ;  /* 0x0000000404077890 */ /* 0x000fe2000fffe03f */
[----:B------:R-:W-:Y:S01]  /*1be0*/  IMAD.U32 R19, RZ, RZ, UR13 ;  /* 0x0000000dff137e24 */ /* 0x000fe2000f8e00ff */
[----:B------:R-:W-:Y:S01]  /*1bf0*/  UIADD3 UR4, UR4, 0x6, URZ ;  /* 0x0000000604047890 */ /* 0x000fe2000fffe03f */
[----:B------:R-:W-:-:S02]  /*1c00*/  WARPGROUP.DEPBAR.LE gsb0, 0x0 ;  /* 0x00008000000079c5 */ /* 0x000fc40000010000 */
[----:B------:R-:W-:-:S06]  /*1c10*/  WARPGROUP.ARRIVE ;  /* 0x00000000000079c5 */ /* 0x000fcc0000000000 */
[----:B------:R-:W-:Y:S01]  /*1c20*/  HGMMA.64x96x16.F32.BF16 R24, gdesc[UR12], R24, gsb0 ;  /* 0x016000000c1879f0 */ /* 0x000fe20008001818 */
[----:B------:R-:W-:Y:S01]  /*1c30*/  UMOV UR12, UR6 ;  /* 0x00000006000c7c82 */ /* 0x000fe20008000000 */
[----:B------:R-:W-:Y:S01]  /*1c40*/  UMOV UR13, 0x40000040 ;  /* 0x40000040000d7882 */ /* 0x000fe20000000000 */
[----:B------:R-:W-:Y:S01]  /*1c50*/  UMOV UR14, UR7 ;  /* 0x00000007000e7c82 */ /* 0x000fe20008000000 */
[----:B------:R-:W-:Y:S01]  /*1c60*/  UMOV UR15, 0x40000040 ;  /* 0x40000040000f7882 */ /* 0x000fe20000000000 */
[----:B------:R-:W-:Y:S01]  /*1c70*/  UIADD3 UR6, UR8, 0x6, URZ ;  /* 0x0000000608067890 */ /* 0x000fe2000fffe03f */
[----:B------:R-:W-:Y:S02]  /*1c80*/  IMAD.U32 R16, RZ, RZ, UR12 ;  /* 0x0000000cff107e24 */ /* 0x000fe4000f8e00ff */
[----:B------:R-:W-:Y:S01]  /*1c90*/  IMAD.U32 R17, RZ, RZ, UR13 ;  /* 0x0000000dff117e24 */ /* 0x000fe2000f8e00ff */
[----:B------:R-:W-:Y:S02]  /*1ca0*/  WARPGROUP.DEPBAR.LE gsb0, 0x0 ;  /* 0x00008000000079c5 */ /* 0x000fe40000010000 */
[----:B------:R-:W-:-:S06]  /*1cb0*/  WARPGROUP.ARRIVE ;  /* 0x00000000000079c5 */ /* 0x000fcc0000000000 */
[----:B------:R-:W-:Y:S01]  /*1cc0*/  HGMMA.64x96x16.F32.BF16 R24, gdesc[UR12], R24, gsb0 ;  /* 0x016000000c1879f0 */ /* 0x000fe20008001818 */
[----:B------:R-:W-:Y:S01]  /*1cd0*/  UMOV UR12, UR6 ;  /* 0x00000006000c7c82 */ /* 0x000fe20008000000 */
[----:B------:R-:W-:Y:S01]  /*1ce0*/  UMOV UR13, 0x40000040 ;  /* 0x40000040000d7882 */ /* 0x000fe20000000000 */
[----:B------:R-:W-:Y:S01]  /*1cf0*/  UMOV UR14, UR4 ;  /* 0x00000004000e7c82 */ /* 0x000fe20008000000 */
[----:B------:R-:W-:Y:S01]  /*1d00*/  UMOV UR15, 0x40000040 ;  /* 0x40000040000f7882 */ /* 0x000fe20000000000 */
[----:B------:R-:W-:Y:S02]  /*1d10*/  IMAD.U32 R14, RZ, RZ, UR12 ;  /* 0x0000000cff0e7e24 */ /* 0x000fe4000f8e00ff */
[----:B------:R-:W-:Y:S01]  /*1d20*/  IMAD.U32 R15, RZ, RZ, UR13 ;  /* 0x0000000dff0f7e24 */ /* 0x000fe2000f8e00ff */
[----:B------:R-:W-:Y:S02]  /*1d30*/  WARPGROUP.DEPBAR.LE gsb0, 0x0 ;  /* 0x00008000000079c5 */ /* 0x000fe40000010000 */
[----:B------:R-:W-:-:S06]  /*1d40*/  WARPGROUP.ARRIVE ;  /* 0x00000000000079c5 */ /* 0x000fcc0000000000 */
[----:B------:R-:W-:Y:S03]  /*1d50*/  HGMMA.64x96x16.F32.BF16 R24, gdesc[UR12], R24, gsb0 ;  /* 0x016000000c1879f0 */ /* 0x000fe60008001818 */
[----:B------:R-:W-:Y:S02]  /*1d60*/  WARPGROUP.DEPBAR.LE gsb0, 0x0 ;  /* 0x00008000000079c5 */ /* 0x000fe40000010000 */
[----:B------:R-:W3:Y:S02]  /*1d70*/  SYNCS.PHASECHK.TRANS64.TRYWAIT P1, [R5+URZ+0x32410], R0 ;  /* 0x03241000050075a7 */ /* 0x000ee4000802017f */
[----:B---3--:R-:W-:Y:S05]  /*1d80*/  @!P1 BRA `(.L_x_1043) ;  /* 0x000000e800089947 */ /* 0x008fea0003800000 */
.L_x_1209:
[----:B------:R-:W-:Y:S05]  /*1d90*/  @!P0 BRA `(.L_x_1044) ;  /* 0x0000000000048947 */ /* 0x000fea0003800000 */
[----:B------:R-:W-:Y:S01]  /*1da0*/  BPT.TRAP 0x1 ;  /* 0x000000040000795c */ /* 0x000fe20000300000 */
.L_x_1044:
[----:B------:R4:W0:Y:S01]  /*1db0*/  SYNCS.PHASECHK.TRANS64.TRYWAIT P1, [R3+URZ+0x32450], R4 ;  /* 0x03245004030075a7 */ /* 0x000822000802017f */
[----:B------:R-:W-:Y:S05]  /*1dc0*/  @!P0 BRA `(.L_x_1045) ;  /* 0x0000000000048947 */ /* 0x000fea0003800000 */
[----:B------:R-:W-:Y:S01]  /*1dd0*/  BPT.TRAP 0x1 ;  /* 0x000000040000795c */ /* 0x000fe20000300000 */
.L_x_1045:
[----:B0-----:R-:W-:Y:S05]  /*1de0*/  @P1 BRA `(.L_x_1046) ;  /* 0x0000000000081947 */ /* 0x001fea0003800000 */
[----:B------:R-:W0:Y:S02]  /*1df0*/  SYNCS.PHASECHK.TRANS64.TRYWAIT P1, [R3+URZ+0x32450], R4 ;  /* 0x03245004030075a7 */ /* 0x000e24000802017f */
[----:B0-----:R-:W-:Y:S05]  /*1e00*/  @!P1 BRA `(.L_x_1047) ;  /* 0x000000e400fc9947 */ /* 0x001fea0003800000 */
.L_x_1046:
[----:B------:R-:W-:Y:S01]  /*1e10*/  R2UR UR4, R5 ;  /* 0x00000000050472ca */ /* 0x000fe200000e0000 */
[----:B------:R-:W-:Y:S01]  /*1e20*/  UIADD3 UR5, UR5, 0x22400, URZ ;  /* 0x0002240005057890 */ /* 0x000fe2000fffe03f */
[----:B------:R-:W-:Y:S01]  /*1e30*/  WARPGROUP.ARRIVE ;  /* 0x00000000000079c5 */ /* 0x000fe20000000000 */
[----:B------:R-:W-:Y:S01]  /*1e40*/  UMOV UR9, 0x40000040 ;  /* 0x4000004000097882 */ /* 0x000fe20000000000 */
[----:B------:R-:W-:Y:S01]  /*1e50*/  UMOV UR11, 0x40000040 ;  /* 0x40000040000b7882 */ /* 0x000fe20000000000 */
[----:B------:R-:W-:Y:S01]  /*1e60*/  USHF.R.U32.HI UR5, URZ, 0x4, UR5 ;  /* 0x000000043f057899 */ /* 0x000fe20008011605 */
[----:B---3--:R-:W-:Y:S01]  /*1e70*/  IMAD.U32 R5, RZ, RZ, UR9 ;  /* 0x00000009ff057e24 */ /* 0x008fe2000f8e00ff */
[----:B------:R-:W-:Y:S01]  /*1e80*/  UMOV UR13, 0x40000040 ;  /* 0x40000040000d7882 */ /* 0x000fe20000000000 */
[----:B------:R-:W-:Y:S01]  /*1e90*/  UMOV UR15, 0x40000040 ;  /* 0x40000040000f7882 */ /* 0x000fe20000000000 */
[----:B------:R-:W-:Y:S01]  /*1ea0*/  IMAD.U32 R7, RZ, RZ, UR13 ;  /* 0x0000000dff077e24 */ /* 0x000fe2000f8e00ff */
[----:B------:R-:W-:Y:S01]  /*1eb0*/  UMOV UR17, 0x40000040 ;  /* 0x4000004000117882 */ /* 0x000fe20000000000 */
[----:B------:R-:W-:Y:S01]  /*1ec0*/  UMOV UR19, 0x40000040 ;  /* 0x4000004000137882 */ /* 0x000fe20000000000 */
[----:B------:R-:W-:Y:S01]  /*1ed0*/  UMOV UR21, 0x40000040 ;  /* 0x4000004000157882 */ /* 0x000fe20000000000 */
[----:B------:R-:W-:Y:S01]  /*1ee0*/  UIADD3 UR4, UR4, 0x400, URZ ;  /* 0x0000040004047890 */ /* 0x000fe2000fffe03f */
[----:B------:R-:W-:Y:S01]  /*1ef0*/  IMAD R0, R206, -0x60, R156 ;  /* 0xffffffa0ce007824 */ /* 0x000fe200078e029c */
[----:B------:R-:W-:Y:S01]  /*1f00*/  UMOV UR23, 0x40000040 ;  /* 0x4000004000177882 */ /* 0x000fe20000000000 */
[----:B------:R-:W-:Y:S01]  /*1f10*/  UMOV UR25, 0x40000040 ;  /* 0x4000004000197882 */ /* 0x000fe20000000000 */
[----:B------:R-:W-:Y:S01]  /*1f20*/  USHF.R.U32.HI UR4, URZ, 0x4, UR4 ;  /* 0x000000043f047899 */ /* 0x000fe20008011604 */
[----:B------:R-:W-:Y:S01]  /*1f30*/  VIADD R0, R0, 0x60 ;  /* 0x0000006000007836 */ /* 0x000fe20000000000 */
[----:B------:R-:W-:Y:S01]  /*1f40*/  UMOV UR27, 0x40000040 ;  /* 0x40000040001b7882 */ /* 0x000fe20000000000 */
[----:B------:R-:W-:Y:S01]  /*1f50*/  UMOV UR29, 0x40000040 ;  /* 0x40000040001d7882 */ /* 0x000fe20000000000 */
[----:B------:R-:W-:Y:S01]  /*1f60*/  ULOP3.LUT UR6, UR4, 0x3fff, URZ, 0xc0, !UPT ;  /* 0x00003fff04067892 */ /* 0x000fe2000f8ec03f */
[----:B------:R-:W-:Y:S01]  /*1f70*/  IMAD R0, R223, -0x2, R0 ;  /* 0xfffffffedf007824 */ /* 0x000fe200078e0200 */
[----:B------:R-:W-:Y:S01]  /*1f80*/  ULOP3.LUT UR4, UR5, 0x3fff, URZ, 0xc0, !UPT ;  /* 0x00003fff05047892 */ /* 0x000fe2000f8ec03f */
[----:B------:R-:W0:Y:S01]  /*1f90*/  S2R R72, SR_TID.X ;  /* 0x0000000000487919 */ /* 0x000e220000002100 */
[----:B------:R-:W-:-:S02]  /*1fa0*/  ULOP3.LUT UR7, UR6, 0x10000, URZ, 0xfc, !UPT ;  /* 0x0001000006077892 */ /* 0x000fc4000f8efc3f */
[----:B------:R-:W-:Y:S01]  /*1fb0*/  ULOP3.LUT UR4, UR4, 0x10000, URZ, 0xfc, !UPT ;  /* 0x0001000004047892 */ /* 0x000fe2000f8efc3f */
[C---:B------:R-:W-:Y:S01]  /*1fc0*/  ISETP.GT.AND P2, PT, R0.reuse, RZ, PT ;  /* 0x000000ff0000720c */ /* 0x040fe20003f44270 */
[----:B------:R-:W-:Y:S01]  /*1fd0*/  UIMAD UR5, UR36, 0xc00, UR7 ;  /* 0x00000c00240578a4 */ /* 0x000fe2000f8e0207 */
[C---:B------:R-:W-:Y:S01]  /*1fe0*/  ISETP.GT.AND P1, PT, R0.reuse, 0x1, PT ;  /* 0x000000010000780c */ /* 0x040fe20003f24270 */
[----:B------:R-:W-:Y:S01]  /*1ff0*/  UIADD3 UR16, UR4, 0x404, URZ ;  /* 0x0000040404107890 */ /* 0x000fe2000fffe03f */
[C---:B------:R-:W-:Y:S01]  /*2000*/  ISETP.GT.AND P4, PT, R0.reuse, 0x10, PT ;  /* 0x000000100000780c */ /* 0x040fe20003f84270 */
[----:B------:R-:W-:Y:S01]  /*2010*/  UIADD3 UR18, UR5, 0x304, URZ ;  /* 0x0000030405127890 */ /* 0x000fe2000fffe03f */
[C---:B------:R-:W-:Y:S01]  /*2020*/  ISETP.GT.AND P6, PT, R0.reuse, 0x8, PT ;  /* 0x000000080000780c */ /* 0x040fe20003fc4270 */
[----:B------:R-:W-:Y:S01]  /*2030*/  UMOV UR8, UR4 ;  /* 0x0000000400087c82 */ /* 0x000fe20008000000 */
[----:B------:R-:W-:Y:S01]  /*2040*/  UMOV UR10, UR5 ;  /* 0x00000005000a7c82 */ /* 0x000fe20008000000 */
[----:B-12-4-:R-:W-:Y:S01]  /*2050*/  IMAD.U32 R4, RZ, RZ, UR8 ;  /* 0x00000008ff047e24 */ /* 0x016fe2000f8e00ff */
[----:B------:R-:W-:Y:S01]  /*2060*/  HGMMA.64x96x16.F32.BF16 R24, gdesc[UR8], R24, gsb0 ;  /* 0x01600000081879f0 */ /* 0x000fe20008001818 */
[----:B------:R-:W-:Y:S01]  /*2070*/  UIADD3 UR8, UR4, 0x2, URZ ;  /* 0x0000000204087890 */ /* 0x000fe2000fffe03f */
[C---:B------:R-:W-:Y:S01]  /*2080*/  ISETP.GT.AND P5, PT, R0.reuse, 0x9, PT ;  /* 0x000000090000780c */ /* 0x040fe20003fa4270 */
[----:B------:R-:W-:Y:S01]  /*2090*/  UIADD3 UR9, UR5, 0x2, URZ ;  /* 0x0000000205097890 */ /* 0x000fe2000fffe03f */
[----:B------:R-:W-:Y:S01]  /*20a0*/  ISETP.GT.AND P3, PT, R0, 0x11, PT ;  /* 0x000000110000780c */ /* 0x000fe20003f64270 */
[----:B------:R-:W-:Y:S01]  /*20b0*/  UIADD3 UR10, UR5, 0x300, URZ ;  /* 0x00000300050a7890 */ /* 0x000fe2000fffe03f */
[----:B------:R-:W-:-:S02]  /*20c0*/  UMOV UR11, 0x40000040 ;  /* 0x40000040000b7882 */ /* 0x000fc40000000000 */
[----:B------:R-:W-:Y:S01]  /*20d0*/  UMOV UR12, UR8 ;  /* 0x00000008000c7c82 */ /* 0x000fe20008000000 */
[----:B------:R-:W-:Y:S01]  /*20e0*/  UIADD3 UR8, UR4, 0x4, URZ ;  /* 0x0000000404087890 */ /* 0x000fe2000fffe03f */
[----:B------:R-:W-:Y:S01]  /*20f0*/  IMAD.U32 R6, RZ, RZ, UR12 ;  /* 0x0000000cff067e24 */ /* 0x000fe2000f8e00ff */
[----:B------:R-:W-:Y:S01]  /*2100*/  UMOV UR14, UR9 ;  /* 0x00000009000e7c82 */ /* 0x000fe20008000000 */
[----:B------:R-:W-:Y:S02]  /*2110*/  UIADD3 UR9, UR5, 0x4, URZ ;  /* 0x0000000405097890 */ /* 0x000fe4000fffe03f */
[----:B------:R-:W-:Y:S02]  /*2120*/  UIADD3 UR20, UR4, 0x406, URZ ;  /* 0x0000040604147890 */ /* 0x000fe4000fffe03f */
[----:B------:R-:W-:Y:S02]  /*2130*/  UIADD3 UR22, UR5, 0x306, URZ ;  /* 0x0000030605167890 */ /* 0x000fe4000fffe03f */
[----:B------:R-:W-:-:S02]  /*2140*/  UIADD3 UR24, UR4, 0x800, URZ ;  /* 0x0000080004187890 */ /* 0x000fc4000fffe03f */
[----:B------:R-:W-:Y:S02]  /*2150*/  UIADD3 UR26, UR5, 0x600, URZ ;  /* 0x00000600051a7890 */ /* 0x000fe4000fffe03f */
[----:B------:R-:W-:Y:S02]  /*2160*/  UIADD3 UR28, UR4, 0x802, URZ ;  /* 0x00000802041c7890 */ /* 0x000fe4000fffe03f */
[----:B------:R-:W-:Y:S01]  /*2170*/  UIADD3 UR30, UR5, 0x602, URZ ;  /* 0x00000602051e7890 */ /* 0x000fe2000fffe03f */
[----:B------:R-:W-:Y:S01]  /*2180*/  UMOV UR31, 0x40000040 ;  /* 0x40000040001f7882 */ /* 0x000fe20000000000 */
[----:B------:R-:W-:Y:S02]  /*2190*/  UIADD3 UR32, UR4, 0x804, URZ ;  /* 0x0000080404207890 */ /* 0x000fe4000fffe03f */
[----:B------:R-:W-:Y:S01]  /*21a0*/  UIADD3 UR34, UR5, 0x604, URZ ;  /* 0x0000060405227890 */ /* 0x000fe2000fffe03f */
[----:B------:R-:W-:Y:S01]  /*21b0*/  UMOV UR33, 0x40000040 ;  /* 0x4000004000217882 */ /* 0x000fe20000000000 */
[----:B------:R-:W-:Y:S01]  /*21c0*/  UMOV UR35, 0x40000040 ;  /* 0x4000004000237882 */ /* 0x000fe20000000000 */
[----:B------:R-:W-:-:S02]  /*21d0*/  UIADD3 UR40, UR4, 0x806, URZ ;  /* 0x0000080604287890 */ /* 0x000fc4000fffe03f */
[----:B------:R-:W-:Y:S01]  /*21e0*/  UIADD3 UR42, UR5, 0x606, URZ ;  /* 0x00000606052a7890 */ /* 0x000fe2000fffe03f */
[----:B------:R-:W-:Y:S01]  /*21f0*/  UMOV UR41, 0x40000040 ;  /* 0x4000004000297882 */ /* 0x000fe20000000000 */
        /* <DEDUP_REMOVED lines=13> */
[----:B------:R-:W-:Y:S01]  /*22d0*/  UMOV UR57, 0x40000040 ;  /* 0x4000004000397882 */ /* 0x000fe20000000000 */
[----:B------:R-:W-:Y:S01]  /*22e0*/  UMOV UR59, 0x40000040 ;  /* 0x40000040003b7882 */ /* 0x000fe20000000000 */
[----:B------:R-:W-:Y:S01]  /*22f0*/  ULOP3.LUT UR6, UR6, 0x3000000, URZ, 0xfc, !UPT ;  /* 0x0300000006067892 */ /* 0x000fe2000f8efc3f */
        /* <DEDUP_REMOVED lines=21> */
[----:B------:R-:W-:Y:S01]  /*2450*/  UMOV UR9, 0x40000040 ;  /* 0x4000004000097882 */ /* 0x000fe20000000000 */
[----:B------:R-:W-:Y:S01]  /*2460*/  IMAD.U32 R11, RZ, RZ, UR13 ;  /* 0x0000000dff0b7e24 */ /* 0x000fe2000f8e00ff */
[----:B------:R-:W-:Y:S02]  /*2470*/  WARPGROUP.DEPBAR.LE gsb0, 0x0 ;  /* 0x00008000000079c5 */ /* 0x000fe40000010000 */
[----:B------:R-:W-:-:S06]  /*2480*/  WARPGROUP.ARRIVE ;  /* 0x00000000000079c5 */ /* 0x000fcc0000000000 */
[----:B------:R-:W-:Y:S01]  /*2490*/  HGMMA.64x96x16.F32.BF16 R24, gdesc[UR12], R24, gsb0 ;  /* 0x016000000c1879f0 */ /* 0x000fe20008001818 */
[----:B------:R-:W-:Y:S02]  /*24a0*/  UIADD3 UR12, UR4, 0x402, URZ ;  /* 0x00000402040c7890 */ /* 0x000fe4000fffe03f */
[----:B------:R-:W-:Y:S01]  /*24b0*/  UIADD3 UR14, UR5, 0x302, URZ ;  /* 0x00000302050e7890 */ /* 0x000fe2000fffe03f */
[----:B------:R-:W-:Y:S01]  /*24c0*/  UMOV UR13, 0x40000040 ;  /* 0x40000040000d7882 */ /* 0x000fe20000000000 */
[----:B------:R-:W-:Y:S01]  /*24d0*/  UMOV UR15, 0x40000040 ;  /* 0x40000040000f7882 */ /* 0x000fe20000000000 */
[----:B------:R-:W-:Y:S02]  /*24e0*/  UIADD3 UR4, UR4, 0xc06, URZ ;  /* 0x00000c0604047890 */ /* 0x000fe4000fffe03f */
[----:B------:R-:W-:-:S05]  /*24f0*/  UIADD3 UR5, UR5, 0x906, URZ ;  /* 0x0000090605057890 */ /* 0x000fca000fffe03f */
[----:B------:R-:W-:Y:S01]  /*2500*/  UMOV UR56, UR4 ;  /* 0x0000000400387c82 */ /* 0x000fe20008000000 */
[----:B------:R-:W-:Y:S01]  /*2510*/  UIMAD UR4, UR36, 0xc00, UR6 ;  /* 0x00000c00240478a4 */ /* 0x000fe2000f8e0206 */
[----:B------:R-:W-:Y:S01]  /*2520*/  IMAD.U32 R12, RZ, RZ, UR56 ;  /* 0x00000038ff0c7e24 */ /* 0x000fe2000f8e00ff */
[----:B------:R-:W-:Y:S01]  /*2530*/  UMOV UR58, UR5 ;  /* 0x00000005003a7c82 */ /* 0x000fe20008000000 */
[----:B------:R-:W-:Y:S01]  /*2540*/  ULDC UR5, c[0x0][0xa80] ;  /* 0x0002a00000057ab9 */ /* 0x000fe20000000800 */
[----:B------:R-:W-:Y:S02]  /*2550*/  WARPGROUP.DEPBAR.LE gsb0, 0x0 ;  /* 0x00008000000079c5 */ /* 0x000fe40000010000 */
[----:B------:R-:W-:-:S06]  /*2560*/  WARPGROUP.ARRIVE ;  /* 0x00000000000079c5 */ /* 0x000fcc0000000000 */
[----:B------:R-:W-:Y:S01]  /*2570*/  HGMMA.64x96x16.F32.BF16 R24, gdesc[UR8], R24, gsb0 ;  /* 0x01600000081879f0 */ /* 0x000fe20008001818 */
[----:B------:R-:W-:Y:S01]  /*2580*/  UMOV UR10, UR4 ;  /* 0x00000004000a7c82 */ /* 0x000fe20008000000 */
[----:B------:R-:W-:Y:S01]  /*2590*/  UMOV UR11, 0x40000040 ;  /* 0x40000040000b7882 */ /* 0x000fe20000000000 */
        /* <DEDUP_REMOVED lines=37> */
[----:B------:R-:W-:-:S02]  /*27f0*/  FSEL R159, R32, -INF , P4 ;  /* 0xff800000209f7808 */ /* 0x000fc40002000000 */
[----:B------:R-:W-:Y:S02]  /*2800*/  FSEL R27, R28, -INF , P6 ;  /* 0xff8000001c1b7808 */ /* 0x000fe40003000000 */
[----:B------:R-:W-:Y:S02]  /*2810*/  FMNMX.FTZ R32, R73, R25, !PT ;  /* 0x0000001949207209 */ /* 0x000fe40007810000 */
[----:B------:R-:W-:Y:S02]  /*2820*/  FSEL R29, R29, -INF , P5 ;  /* 0xff8000001d1d7808 */ /* 0x000fe40002800000 */
[----:B------:R-:W-:Y:S02]  /*2830*/  FMNMX.FTZ R32, R27, R32, !PT ;  /* 0x000000201b207209 */ /* 0x000fe40007810000 */
[----:B------:R-:W-:Y:S02]  /*2840*/  FSEL R26, R26, -INF , P2 ;  /* 0xff8000001a1a7808 */ /* 0x000fe40001000000 */
[----:B------:R-:W-:-:S02]  /*2850*/  FMNMX.FTZ R32, R29, R32, !PT ;  /* 0x000000201d207209 */ /* 0x000fc40007810000 */
[----:B------:R-:W-:Y:S02]  /*2860*/  ISETP.GT.AND P2, PT, R0, 0x18, PT ;  /* 0x000000180000780c */ /* 0x000fe40003f44270 */
        /* <DEDUP_REMOVED lines=92> */
[----:B------:R-:W-:Y:S02]  /*2e30*/  FMNMX.FTZ R32, R211, R32, !PT ;  /* 0x00000020d3207209 */ /* 0x000fe40007810000 */
[----:B------:R-:W-:Y:S02]  /*2e40*/  FMNMX.FTZ R0, R190, R31, !PT ;  /* 0x0000001fbe007209 */ /* 0x000fe40007810000 */
[----:B------:R-:W-:-:S02]  /*2e50*/  FSEL R208, R67, -INF , P5 ;  /* 0xff80000043d07808 */ /* 0x000fc40002800000 */
[----:B------:R-:W-:Y:S01]  /*2e60*/  FMNMX.FTZ R31, R205, R32, !PT ;  /* 0x00000020cd1f7209 */ /* 0x000fe20007810000 */
[----:B------:R-:W1:Y:S01]  /*2e70*/  SHFL.BFLY PT, R33, R0, 0x2, 0x1f ;  /* 0x0c401f0000217f89 */ /* 0x000e6200000e0000 */
[----:B------:R-:W-:Y:S02]  /*2e80*/  FSEL R210, R70, -INF , P4 ;  /* 0xff80000046d27808 */ /* 0x000fe40002000000 */
[----:B------:R-:W-:Y:S02]  /*2e90*/  FMNMX.FTZ R31, R208, R31, !PT ;  /* 0x0000001fd01f7209 */ /* 0x000fe40007810000 */
[----:B------:R-:W-:Y:S02]  /*2ea0*/  FSEL R214, R71, -INF , P3 ;  /* 0xff80000047d67808 */ /* 0x000fe40001800000 */
[----:B------:R-:W-:Y:S02]  /*2eb0*/  FMNMX.FTZ R31, R210, R31, !PT ;  /* 0x0000001fd21f7209 */ /* 0x000fe40007810000 */
[----:B------:R-:W-:-:S02]  /*2ec0*/  ISETP.GE.AND P2, PT, R156, 0x61, PT ;  /* 0x000000619c00780c */ /* 0x000fc40003f46270 */
[----:B------:R-:W-:-:S05]  /*2ed0*/  FMNMX.FTZ R31, R214, R31, !PT ;  /* 0x0000001fd61f7209 */ /* 0x000fca0007810000 */
[----:B------:R-:W2:Y:S01]  /*2ee0*/  SHFL.BFLY PT, R34, R31, 0x2, 0x1f ;  /* 0x0c401f001f227f89 */ /* 0x000ea200000e0000 */
[----:B-1----:R-:W-:-:S05]  /*2ef0*/  FMNMX.FTZ R33, R0, R33, !PT ;  /* 0x0000002100217209 */ /* 0x002fca0007810000 */
[----:B------:R-:W1:Y:S01]  /*2f00*/  SHFL.BFLY PT, R32, R33, 0x1, 0x1f ;  /* 0x0c201f0021207f89 */ /* 0x000e6200000e0000 */
[----:B--2---:R-:W-:-:S05]  /*2f10*/  FMNMX.FTZ R34, R31, R34, !PT ;  /* 0x000000221f227209 */ /* 0x004fca0007810000 */
[----:B------:R-:W2:Y:S01]  /*2f20*/  SHFL.BFLY PT, R209, R34, 0x1, 0x1f ;  /* 0x0c201f0022d17f89 */ /* 0x000ea200000e0000 */
[----:B-1----:R-:W-:-:S04]  /*2f30*/  FMNMX.FTZ R0, R33, R32, !PT ;  /* 0x0000002021007209 */ /* 0x002fc80007810000 */
[C---:B------:R-:W-:Y:S01]  /*2f40*/  FSETP.NEU.FTZ.AND P1, PT, R0.reuse, -INF , PT ;  /* 0xff8000000000780b */ /* 0x040fe20003f3d000 */
[----:B------:R-:W-:-:S05]  /*2f50*/  FMUL.FTZ R212, R0, UR5 ;  /* 0x0000000500d47c20 */ /* 0x000fca0008410000 */
[----:B------:R-:W-:-:S05]  /*2f60*/  FSEL R212, R212, RZ, P1 ;  /* 0x000000ffd4d47208 */ /* 0x000fca0000800000 */
[--C-:B------:R-:W-:Y:S01]  /*2f70*/  FFMA.FTZ R192, R73, UR5, -R212.reuse ;  /* 0x0000000549c07c23 */ /* 0x100fe200080108d4 */
[----:B--2---:R-:W-:Y:S01]  /*2f80*/  FMNMX.FTZ R209, R34, R209, !PT ;  /* 0x000000d122d17209 */ /* 0x004fe20007810000 */
[--C-:B------:R-:W-:Y:S01]  /*2f90*/  FFMA.FTZ R193, R25, UR5, -R212.reuse ;  /* 0x0000000519c17c23 */ /* 0x100fe200080108d4 */
[--C-:B------:R-:W-:Y:S01]  /*2fa0*/  FFMA.FTZ R194, R27, UR5, -R212.reuse ;  /* 0x000000051bc27c23 */ /* 0x100fe200080108d4 */
[--C-:B------:R-:W-:Y:S01]  /*2fb0*/  FFMA.FTZ R195, R29, UR5, -R212.reuse ;  /* 0x000000051dc37c23 */ /* 0x100fe200080108d4 */
[C---:B------:R-:W-:Y:S01]  /*2fc0*/  FSETP.NEU.FTZ.AND P1, PT, R209.reuse, -INF , PT ;  /* 0xff800000d100780b */ /* 0x040fe20003f3d000 */
[----:B------:R-:W-:Y:S01]  /*2fd0*/  FMUL.FTZ R213, R209, UR5 ;  /* 0x00000005d1d57c20 */ /* 0x000fe20008410000 */
[----:B------:R-:W-:Y:S01]  /*2fe0*/  MUFU.EX2 R192, R192 ;  /* 0x000000c000c07308 */ /* 0x000fe20000000800 */
[--C-:B------:R-:W-:Y:S01]  /*2ff0*/  FFMA.FTZ R159, R159, UR5, -R212.reuse ;  /* 0x000000059f9f7c23 */ /* 0x100fe200080108d4 */
[--C-:B------:R-:W-:Y:S01]  /*3000*/  FFMA.FTZ R161, R161, UR5, -R212.reuse ;  /* 0x00000005a1a17c23 */ /* 0x100fe200080108d4 */
[--C-:B------:R-:W-:Y:S01]  /*3010*/  FFMA.FTZ R164, R164, UR5, -R212.reuse ;  /* 0x00000005a4a47c23 */ /* 0x100fe200080108d4 */
[----:B------:R-:W-:Y:S01]  /*3020*/  FSEL R213, R213, RZ, P1 ;  /* 0x000000ffd5d57208 */ /* 0x000fe20000800000 */
[--C-:B------:R-:W-:Y:S01]  /*3030*/  FFMA.FTZ R168, R168, UR5, -R212.reuse ;  /* 0x00000005a8a87c23 */ /* 0x100fe200080108d4 */
[----:B0-----:R-:W-:Y:S01]  /*3040*/  LOP3.LUT P1, RZ, R72, 0x7f, RZ, 0xc0, !PT ;  /* 0x0000007f48ff7812 */ /* 0x001fe2000782c0ff */
[----:B------:R-:W-:Y:S01]  /*3050*/  FFMA.FTZ R165, R165, UR5, -R212 ;  /* 0x00000005a5a57c23 */ /* 0x000fe200080108d4 */
[----:B------:R-:W-:Y:S01]  /*3060*/  SHF.R.U32.HI R72, RZ, 0x7, R72 ;  /* 0x00000007ff487819 */ /* 0x000fe20000011648 */
[--C-:B------:R-:W-:Y:S01]  /*3070*/  FFMA.FTZ R197, R24, UR5, -R213.reuse ;  /* 0x0000000518c57c23 */ /* 0x100fe200080108d5 */
[--C-:B------:R-:W-:Y:S01]  /*3080*/  FFMA.FTZ R196, R26, UR5, -R213.reuse ;  /* 0x000000051ac47c23 */ /* 0x100fe200080108d5 */
[--C-:B------:R-:W-:Y:S01]  /*3090*/  FFMA.FTZ R198, R30, UR5, -R213.reuse ;  /* 0x000000051ec67c23 */ /* 0x100fe200080108d5 */
[----:B------:R-:W-:Y:S01]  /*30a0*/  IADD3 R158, -R72, 0xb, RZ ;  /* 0x0000000b489e7810 */ /* 0x000fe20007ffe1ff */
[--C-:B------:R-:W-:Y:S01]  /*30b0*/  FFMA.FTZ R199, R28, UR5, -R213.reuse ;  /* 0x000000051cc77c23 */ /* 0x100fe200080108d5 */
[----:B------:R-:W0:Y:S01]  /*30c0*/  MUFU.EX2 R193, R193 ;  /* 0x000000c100c17308 */ /* 0x000e220000000800 */
[--C-:B------:R-:W-:Y:S01]  /*30d0*/  FFMA.FTZ R157, R157, UR5, -R213.reuse ;  /* 0x000000059d9d7c23 */ /* 0x100fe200080108d5 */
[--C-:B------:R-:W-:Y:S01]  /*30e0*/  FFMA.FTZ R160, R160, UR5, -R213.reuse ;  /* 0x00000005a0a07c23 */ /* 0x100fe200080108d5 */
[--C-:B------:R-:W-:Y:S01]  /*30f0*/  FFMA.FTZ R162, R162, UR5, -R213.reuse ;  /* 0x00000005a2a27c23 */ /* 0x100fe200080108d5 */
[----:B------:R-:W-:Y:S01]  /*3100*/  FFMA.FTZ R166, R166, UR5, -R213 ;  /* 0x00000005a6a67c23 */ /* 0x000fe200080108d5 */
[----:B------:R-:W-:-:S02]  /*3110*/  @!P1 VIADD R24, R3, 0x32440 ;  /* 0x0003244003189836 */ /* 0x000fc40000000000 */
[--C-:B------:R-:W-:Y:S01]  /*3120*/  FFMA.FTZ R169, R169, UR5, -R212.reuse ;  /* 0x00000005a9a97c23 */ /* 0x100fe200080108d4 */
[--C-:B------:R-:W-:Y:S01]  /*3130*/  FFMA.FTZ R172, R172, UR5, -R212.reuse ;  /* 0x00000005acac7c23 */ /* 0x100fe200080108d4 */
[----:B------:R-:W-:Y:S01]  /*3140*/  MUFU.EX2 R194, R194 ;  /* 0x000000c200c27308 */ /* 0x000fe20000000800 */
[----:B------:R-:W-:Y:S01]  /*3150*/  FFMA.FTZ R176, R176, UR5, -R212 ;  /* 0x00000005b0b07c23 */ /* 0x000fe200080108d4 */
[----:B------:R-:W-:Y:S01]  /*3160*/  @!P1 PRMT R24, RZ, 0x654, R24 ;  /* 0x00000654ff189816 */ /* 0x000fe20000000018 */
[----:B------:R1:W-:Y:S06]  /*3170*/  BAR.ARV R158, 0x100 ;  /* 0x0004009e0000751d */ /* 0x0003ec0000002000 */
[----:B------:R2:W-:Y:S01]  /*3180*/  @!P1 SYNCS.ARRIVE.TRANS64.RED.A1T0 RZ, [R24+URZ], RZ ;  /* 0x000000ff18ff99a7 */ /* 0x0005e2000810043f */
[----:B------:R-:W3:Y:S01]  /*3190*/  MUFU.EX2 R195, R195 ;  /* 0x000000c300c37308 */ /* 0x000ee20000000800 */
[----:B------:R4:W-:Y:S01]  /*31a0*/  BAR.SYNC.DEFER_BLOCKING R215, 0x100 ;  /* 0x000400d70000751d */ /* 0x0009e20000010000 */
[----:B0-----:R-:W-:Y:S01]  /*31b0*/  F2FP.BF16.F32.PACK_AB R152, R193, R192 ;  /* 0x000000c0c198723e */ /* 0x001fe200000010ff */
        /* <DEDUP_REMOVED lines=14> */
[----:B---3--:R-:W-:Y:S01]  /*32a0*/  F2FP.BF16.F32.PACK_AB R154, R195, R194 ;  /* 0x000000c2c39a723e */ /* 0x008fe200000010ff */
[--C-:B----4-:R-:W-:Y:S01]  /*32b0*/  FFMA.FTZ R215, R182, UR5, -R212.reuse ;  /* 0x00000005b6d77c23 */ /* 0x110fe200080108d4 */
        /* <DEDUP_REMOVED lines=14> */
[----:B0-----:R-:W-:Y:S01]  /*33a0*/  F2FP.BF16.F32.PACK_AB R153, R197, R196 ;  /* 0x000000c4c599723e */ /* 0x001fe200000010ff */
[----:B------:R-:W-:Y:S01]  /*33b0*/  FFMA.FTZ R180, R180, UR5, -R212 ;  /* 0x00000005b4b47c23 */ /* 0x000fe200080108d4 */
[--C-:B------:R-:W-:Y:S01]  /*33c0*/  FFMA.FTZ R208, R210, UR5, -R213.reuse ;  /* 0x00000005d2d07c23 */ /* 0x100fe200080108d5 */
[----:B------:R-:W-:Y:S01]  /*33d0*/  FFMA.FTZ R211, R214, UR5, -R213 ;  /* 0x00000005d6d37c23 */ /* 0x000fe200080108d5 */
[----:B------:R-:W-:Y:S01]  /*33e0*/  FADD.FTZ R193, R192, R193 ;  /* 0x000000c1c0c17221 */ /* 0x000fe20000010000 */
[----:B------:R-:W-:Y:S01]  /*33f0*/  FADD.FTZ R197, R196, R197 ;  /* 0x000000c5c4c57221 */ /* 0x000fe20000010000 */
[----:B------:R-:W-:Y:S01]  /*3400*/  @!P1 VIADD R3, R3, 0x32460 ;  /* 0x0003246003039836 */ /* 0x000fe20000000000 */
[----:B------:R-:W0:Y:S01]  /*3410*/  MUFU.EX2 R159, R159 ;  /* 0x0000009f009f7308 */ /* 0x000e220000000800 */
[----:B------:R-:W-:-:S03]  /*3420*/  FADD.FTZ R194, R194, R193 ;  /* 0x000000c1c2c27221 */ /* 0x000fc60000010000 */
[----:B------:R-:W-:Y:S01]  /*3430*/  @!P1 PRMT R3, RZ, 0x654, R3 ;  /* 0x00000654ff039816 */ /* 0x000fe20000000003 */
[----:B------:R-:W-:-:S03]  /*3440*/  FADD.FTZ R194, R195, R194 ;  /* 0x000000c2c3c27221 */ /* 0x000fc60000010000 */
[----:B------:R-:W4:Y:S01]  /*3450*/  MUFU.EX2 R161, R161 ;  /* 0x000000a100a17308 */ /* 0x000f220000000800 */
[----:B---3--:R-:W-:Y:S01]  /*3460*/  F2FP.BF16.F32.PACK_AB R155, R199, R198 ;  /* 0x000000c6c79b723e */ /* 0x008fe200000010ff */
[----:B------:R-:W-:-:S03]  /*3470*/  FADD.FTZ R198, R198, R197 ;  /* 0x000000c5c6c67221 */ /* 0x000fc60000010000 */
[----:B--2---:R-:W-:Y:S01]  /*3480*/  WARPGROUP.ARRIVE ;  /* 0x00000000000079c5 */ /* 0x004fe20000000000 */
[----:B------:R-:W-:Y:S02]  /*3490*/  FADD.FTZ R198, R199, R198 ;  /* 0x000000c6c7c67221 */ /* 0x000fe40000010000 */
[----:B------:R-:W-:Y:S01]  /*34a0*/  MUFU.EX2 R164, R164 ;  /* 0x000000a400a47308 */ /* 0x000fe20000000800 */
[----:B0-----:R-:W-:Y:S02]  /*34b0*/  FADD.FTZ R194, R159, R194 ;  /* 0x000000c29fc27221 */ /* 0x001fe40000010000 */
[----:B------:R-:W-:Y:S01]  /*34c0*/  HGMMA.64x256x16.F32.BF16 R24, R152, gdesc[UR8].tnspB, RZ, !UPT, gsb0 ;  /* 0x43e0000898187df0 */ /* 0x000fe2000c0018ff */
[----:B------:R-:W-:Y:S01]  /*34d0*/  UIADD3 UR10, UR4, 0x80, URZ ;  /* 0x00000080040a7890 */ /* 0x000fe2000fffe03f */
[----:B------:R-:W-:-:S03]  /*34e0*/  UMOV UR11, 0x40000040 ;  /* 0x40000040000b7882 */ /* 0x000fc60000000000 */
[----:B------:R-:W-:Y:S08]  /*34f0*/  MUFU.EX2 R168, R168 ;  /* 0x000000a800a87308 */ /* 0x000ff00000000800 */
[----:B------:R-:W-:Y:S08]  /*3500*/  MUFU.EX2 R157, R157 ;  /* 0x0000009d009d7308 */ /* 0x000ff00000000800 */
[----:B------:R-:W0:Y:S08]  /*3510*/  MUFU.EX2 R160, R160 ;  /* 0x000000a000a07308 */ /* 0x000e300000000800 */
[----:B------:R-:W-:Y:S08]  /*3520*/  MUFU.EX2 R162, R162 ;  /* 0x000000a200a27308 */ /* 0x000ff00000000800 */
[----:B------:R-:W2:Y:S08]  /*3530*/  MUFU.EX2 R166, R166 ;  /* 0x000000a600a67308 */ /* 0x000eb00000000800 */
[----:B------:R-:W3:Y:S08]  /*3540*/  MUFU.EX2 R165, R165 ;  /* 0x000000a500a57308 */ /* 0x000ef00000000800 */
[----:B------:R-:W-:Y:S08]  /*3550*/  MUFU.EX2 R169, R169 ;  /* 0x000000a900a97308 */ /* 0x000ff00000000800 */
[----:B------:R-:W-:Y:S08]  /*3560*/  MUFU.EX2 R172, R172 ;  /* 0x000000ac00ac7308 */ /* 0x000ff00000000800 */
[----:B------:R-:W-:Y:S08]  /*3570*/  MUFU.EX2 R176, R176 ;  /* 0x000000b000b07308 */ /* 0x000ff00000000800 */
[----:B------:R-:W5:Y:S08]  /*3580*/  MUFU.EX2 R163, R163 ;  /* 0x000000a300a37308 */ /* 0x000f700000000800 */
[----:B------:R-:W1:Y:S08]  /*3590*/  MUFU.EX2 R167, R167 ;  /* 0x000000a700a77308 */ /* 0x000e700000000800 */
[----:B------:R-:W-:Y:S08]  /*35a0*/  MUFU.EX2 R170, R170 ;  /* 0x000000aa00aa7308 */ /* 0x000ff00000000800 */
[----:B------:R-:W1:Y:S08]  /*35b0*/  MUFU.EX2 R174, R174 ;  /* 0x000000ae00ae7308 */ /* 0x000e700000000800 */
[----:B------:R-:W1:Y:S08]  /*35c0*/  MUFU.EX2 R173, R173 ;  /* 0x000000ad00ad7308 */ /* 0x000e700000000800 */
[----:B------:R-:W-:Y:S08]  /*35d0*/  MUFU.EX2 R177, R177 ;  /* 0x000000b100b17308 */ /* 0x000ff00000000800 */
[----:B------:R-:W-:Y:S08]  /*35e0*/  MUFU.EX2 R181, R181 ;  /* 0x000000b500b57308 */ /* 0x000ff00000000800 */
[----:B------:R-:W-:Y:S08]  /*35f0*/  MUFU.EX2 R183, R183 ;  /* 0x000000b700b77308 */ /* 0x000ff00000000800 */
[----:B------:R-:W1:Y:S08]  /*3600*/  MUFU.EX2 R171, R171 ;  /* 0x000000ab00ab7308 */ /* 0x000e700000000800 */
[----:B------:R-:W1:Y:S08]  /*3610*/  MUFU.EX2 R175, R175 ;  /* 0x000000af00af7308 */ /* 0x000e700000000800 */
[----:B------:R-:W1:Y:S08]  /*3620*/  MUFU.EX2 R179, R179 ;  /* 0x000000b300b37308 */ /* 0x000e700000000800 */
        /* <DEDUP_REMOVED lines=15> */
[C---:B----4-:R-:W-:Y:S01]  /*3720*/  F2FP.BF16.F32.PACK_AB R152, R161.reuse, R159 ;  /* 0x0000009fa198723e */ /* 0x050fe200000010ff */
[----:B------:R-:W-:Y:S01]  /*3730*/  FADD.FTZ R161, R161, R194 ;  /* 0x000000c2a1a17221 */ /* 0x000fe20000010000 */
[----:B0-----:R-:W-:Y:S01]  /*3740*/  F2FP.BF16.F32.PACK_AB R153, R160, R157 ;  /* 0x0000009da099723e */ /* 0x001fe200000010ff */
[----:B------:R-:W-:Y:S01]  /*3750*/  FADD.FTZ R157, R157, R198 ;  /* 0x000000c69d9d7221 */ /* 0x000fe20000010000 */
[----:B------:R-:W-:Y:S01]  /*3760*/  F2FP.BF16.F32.PACK_AB R154, R168, R164 ;  /* 0x000000a4a89a723e */ /* 0x000fe200000010ff */
[----:B------:R-:W0:Y:S01]  /*3770*/  MUFU.EX2 R205, R205 ;  /* 0x000000cd00cd7308 */ /* 0x000e220000000800 */
[----:B--2---:R-:W-:Y:S01]  /*3780*/  F2FP.BF16.F32.PACK_AB R155, R166, R162 ;  /* 0x000000a2a69b723e */ /* 0x004fe200000010ff */
        /* <DEDUP_REMOVED lines=9> */
[----:B---3--:R-:W-:Y:S01]  /*3820*/  FADD.FTZ R168, R165, R168 ;  /* 0x000000a8a5a87221 */ /* 0x008fe20000010000 */
[----:B------:R-:W-:Y:S01]  /*3830*/  UMOV UR11, 0x40000040 ;  /* 0x40000040000b7882 */ /* 0x000fe20000000000 */
[----:B-----5:R-:W-:Y:S01]  /*3840*/  FADD.FTZ R166, R163, R166 ;  /* 0x000000a6a3a67221 */ /* 0x020fe20000010000 */
[----:B------:R-:W2:Y:S01]  /*3850*/  MUFU.EX2 R211, R211 ;  /* 0x000000d300d37308 */ /* 0x000ea20000000800 */
[----:B------:R-:W-:-:S02]  /*3860*/  WARPGROUP.DEPBAR.LE gsb0, 0x0 ;  /* 0x00008000000079c5 */ /* 0x000fc40000010000 */
[C---:B------:R-:W-:Y:S01]  /*3870*/  F2FP.BF16.F32.PACK_AB R152, R169.reuse, R165 ;  /* 0x000000a5a998723e */ /* 0x040fe200000010ff */
[----:B------:R-:W-:Y:S01]  /*3880*/  FADD.FTZ R169, R169, R168 ;  /* 0x000000a8a9a97221 */ /* 0x000fe20000010000 */
[C---:B-1----:R-:W-:Y:S01]  /*3890*/  F2FP.BF16.F32.PACK_AB R153, R167.reuse, R163 ;  /* 0x000000a3a799723e */ /* 0x042fe200000010ff */
        /* <DEDUP_REMOVED lines=9> */
[----:B------:R-:W-:-:S05]  /*3930*/  FADD.FTZ R174, R171, R174 ;  /* 0x000000aeabae7221 */ /* 0x000fca0000010000 */
[----:B------:R-:W-:Y:S01]  /*3940*/  HGMMA.64x256x16.F32.BF16 R24, R152, gdesc[UR8].tnspB, R24, gsb0 ;  /* 0x43e0000898187df0 */ /* 0x000fe20008001818 */
[----:B------:R-:W-:Y:S01]  /*3950*/  UIADD3 UR10, UR4, 0x180, URZ ;  /* 0x00000180040a7890 */ /* 0x000fe2000fffe03f */
[----:B------:R-:W-:Y:S01]  /*3960*/  FADD.FTZ R176, R177, R176 ;  /* 0x000000b0b1b07221 */ /* 0x000fe20000010000 */
[----:B------:R-:W-:Y:S01]  /*3970*/  UMOV UR11, 0x40000040 ;  /* 0x40000040000b7882 */ /* 0x000fe20000000000 */
[----:B------:R-:W-:Y:S02]  /*3980*/  FADD.FTZ R174, R175, R174 ;  /* 0x000000aeafae7221 */ /* 0x000fe40000010000 */
[----:B------:R-:W-:Y:S02]  /*3990*/  FADD.FTZ R176, R181, R176 ;  /* 0x000000b0b5b07221 */ /* 0x000fe40000010000 */
[----:B------:R-:W-:Y:S01]  /*39a0*/  FADD.FTZ R174, R179, R174 ;  /* 0x000000aeb3ae7221 */ /* 0x000fe20000010000 */
[----:B------:R-:W-:Y:S02]  /*39b0*/  WARPGROUP.DEPBAR.LE gsb0, 0x0 ;  /* 0x00008000000079c5 */ /* 0x000fe40000010000 */
[----:B------:R-:W-:-:S02]  /*39c0*/  F2FP.BF16.F32.PACK_AB R152, R177, R173 ;  /* 0x000000adb198723e */ /* 0x000fc400000010ff */
[----:B------:R-:W-:Y:S02]  /*39d0*/  F2FP.BF16.F32.PACK_AB R153, R175, R171 ;  /* 0x000000abaf99723e */ /* 0x000fe400000010ff */
[C---:B------:R-:W-:Y:S01]  /*39e0*/  F2FP.BF16.F32.PACK_AB R154, R183.reuse, R181 ;  /* 0x000000b5b79a723e */ /* 0x040fe200000010ff */
[----:B------:R-:W-:Y:S01]  /*39f0*/  FADD.FTZ R183, R183, R176 ;  /* 0x000000b0b7b77221 */ /* 0x000fe20000010000 */
[C---:B------:R-:W-:Y:S01]  /*3a00*/  F2FP.BF16.F32.PACK_AB R155, R187.reuse, R179 ;  /* 0x000000b3bb9b723e */ /* 0x040fe200000010ff */
[----:B------:R-:W-:-:S03]  /*3a10*/  FADD.FTZ R187, R187, R174 ;  /* 0x000000aebbbb7221 */ /* 0x000fc60000010000 */
[----:B------:R-:W-:-:S07]  /*3a20*/  WARPGROUP.ARRIVE ;  /* 0x00000000000079c5 */ /* 0x000fce0000000000 */
        /* <DEDUP_REMOVED lines=31> */
[----:B------:R-:W-:-:S04]  /*3c20*/  FADD.FTZ R208, R208, R205 ;  /* 0x000000cdd0d07221 */ /* 0x000fc80000010000 */
[----:B------:R-:W-:-:S08]  /*3c30*/  FADD.FTZ R205, R211, R208 ;  /* 0x000000d0d3cd7221 */ /* 0x000fd00000010000 */
[----:B------:R-:W-:Y:S03]  /*3c40*/  HGMMA.64x256x16.F32.BF16 R24, R152, gdesc[UR8].tnspB, R24, gsb0 ;  /* 0x43e0000898187df0 */ /* 0x000fe60008001818 */
[----:B------:R-:W-:Y:S02]  /*3c50*/  WARPGROUP.DEPBAR.LE gsb0, 0x0 ;  /* 0x00008000000079c5 */ /* 0x000fe40000010000 */
[----:B------:R0:W-:Y:S02]  /*3c60*/  @!P1 SYNCS.ARRIVE.TRANS64.RED.A1T0 RZ, [R3+URZ], RZ ;  /* 0x000000ff03ff99a7 */ /* 0x0001e4000810043f */
[----:B0-----:R-:W-:Y:S01]  /*3c70*/  FADD.FTZ R3, R189, R186 ;  /* 0x000000babd037221 */ /* 0x001fe20000010000 */
[----:B------:R-:W-:Y:S06]  /*3c80*/  @!P2 BRA `(.L_x_1048) ;  /* 0x0000002000c0a947 */ /* 0x000fec0003800000 */
[----:B------:R-:W-:Y:S02]  /*3c90*/  VIADD R206, R206, 0xfffffffe ;  /* 0xfffffffecece7836 */ /* 0x000fe40000000000 */
[----:B------:R-:W-:Y:S02]  /*3ca0*/  IMAD.MOV.U32 R211, RZ, RZ, R209 ;  /* 0x000000ffffd37224 */ /* 0x000fe400078e00d1 */
[----:B------:R-:W-:-:S07]  /*3cb0*/  IMAD.MOV.U32 R207, RZ, RZ, R0 ;  /* 0x000000ffffcf7224 */ /* 0x000fce00078e0000 */
.L_x_1057:
[----:B------:R-:W-:Y:S01]  /*3cc0*/  UIADD3 UR36, UR36, 0x1, URZ ;  /* 0x0000000124247890 */ /* 0x000fe2000fffe03f */
[C---:B------:R-:W-:Y:S01]  /*3cd0*/  ISETP.GT.AND P2, PT, R206.reuse, RZ, PT ;  /* 0x000000ffce00720c */ /* 0x040fe20003f44270 */
[----:B------:R-:W-:Y:S02]  /*3ce0*/  VIADD R206, R206, 0xffffffff ;  /* 0xffffffffcece7836 */ /* 0x000fe40000000000 */
[----:B------:R-:W-:-:S04]  /*3cf0*/  UISETP.NE.AND UP0, UPT, UR36, 0x2, UPT ;  /* 0x000000022400788c */ /* 0x000fc8000bf05270 */
[----:B------:R-:W-:Y:S02]  /*3d00*/  USEL UR4, URZ, 0x1, UP0 ;  /* 0x000000013f047887 */ /* 0x000fe40008000000 */
[----:B------:R-:W-:Y:S02]  /*3d10*/  USEL UR36, UR36, URZ, UP0 ;  /* 0x0000003f24247287 */ /* 0x000fe40008000000 */
[----:B------:R-:W-:Y:S01]  /*3d20*/  ULOP3.LUT UR37, UR37, UR4, URZ, 0x3c, !UPT ;  /* 0x0000000425257292 */ /* 0x000fe2000f8e3c3f */
[----:B------:R-:W-:Y:S11]  /*3d30*/  @!P0 BRA `(.L_x_1049) ;  /* 0x0000000000048947 */ /* 0x000ff60003800000 */
[----:B------:R-:W-:Y:S01]  /*3d40*/  BPT.TRAP 0x1 ;  /* 0x000000040000795c */ /* 0x000fe20000300000 */
.L_x_1049:
[----:B------:R-:W0:Y:S01]  /*3d50*/  S2UR UR5, SR_CgaCtaId ;  /* 0x00000000000579c3 */ /* 0x000e220000008800 */
[----:B------:R-:W-:Y:S01]  /*3d60*/  UMOV UR4, 0x400 ;  /* 0x0000040000047882 */ /* 0x000fe20000000000 */
[----:B------:R-:W-:-:S05]  /*3d70*/  IMAD.U32 R0, RZ, RZ, UR37 ;  /* 0x00000025ff007e24 */ /* 0x000fca000f8e00ff */
[----:B------:R-:W-:Y:S01]  /*3d80*/  SHF.L.U32 R0, R0, 0x1f, RZ ;  /* 0x0000001f00007819 */ /* 0x000fe200000006ff */
[----:B0-----:R-:W-:-:S04]  /*3d90*/  ULEA UR4, UR5, UR4, 0x18 ;  /* 0x0000000405047291 */ /* 0x001fc8000f8ec03f */
[----:B------:R-:W-:-:S09]  /*3da0*/  ULEA UR4, UR36, UR4, 0x3 ;  /* 0x0000000424047291 */ /* 0x000fd2000f8e183f */
[----:B------:R0:W1:Y:S01]  /*3db0*/  SYNCS.PHASECHK.TRANS64.TRYWAIT P3, [UR4+0x32430], R0 ;  /* 0x03243000ff0075a7 */ /* 0x0000620008060144 */
[----:B------:R-:W-:Y:S05]  /*3dc0*/  @!P0 BRA `(.L_x_1050) ;  /* 0x0000000000048947 */ /* 0x000fea0003800000 */
[----:B------:R-:W-:Y:S01]  /*3dd0*/  BPT.TRAP 0x1 ;  /* 0x000000040000795c */ /* 0x000fe20000300000 */
.L_x_1050:
[----:B-1----:R-:W-:Y:S05]  /*3de0*/  @P3 BRA `(.L_x_1051) ;  /* 0x0000000000083947 */ /* 0x002fea0003800000 */
[----:B------:R-:W1:Y:S02]  /*3df0*/  SYNCS.PHASECHK.TRANS64.TRYWAIT P3, [UR4+0x32430], R0 ;  /* 0x03243000ff0075a7 */ /* 0x000e640008060144 */
[----:B-1----:R-:W-:Y:S05]  /*3e00*/  @!P3 BRA `(.L_x_1052) ;  /* 0x000000c80010b947 */ /* 0x002fea0003800000 */
.L_x_1051:
[----:B------:R-:W-:Y:S01]  /*3e10*/  R2UR UR56, R20 ;  /* 0x00000000143872ca */ /* 0x000fe200000e0000 */
[----:B------:R-:W-:Y:S01]  /*3e20*/  UIMAD UR5, UR36, 0x300, UR60 ;  /* 0x00000300240578a4 */ /* 0x000fe2000f8e023c */
[----:B------:R-:W-:Y:S01]  /*3e30*/  R2UR UR57, R21 ;  /* 0x00000000153972ca */ /* 0x000fe200000e0000 */
[----:B-1----:R-:W-:Y:S01]  /*3e40*/  WARPGROUP.ARRIVE ;  /* 0x00000000000079c5 */ /* 0x002fe20000000000 */
[----:B------:R-:W-:-:S04]  /*3e50*/  UMOV UR59, 0x40000040 ;  /* 0x40000040003b7882 */ /* 0x000fc80000000000 */
[----:B------:R-:W-:-:S07]  /*3e60*/  UMOV UR58, UR5 ;  /* 0x00000005003a7c82 */ /* 0x000fce0008000000 */
[----:B------:R-:W-:Y:S01]  /*3e70*/  HGMMA.64x96x16.F32.BF16 R152, gdesc[UR56], RZ, !UPT, gsb0 ;  /* 0x01600000389879f0 */ /* 0x000fe2000c0018ff */
[----:B------:R-:W-:Y:S01]  /*3e80*/  R2UR UR56, R18 ;  /* 0x00000000123872ca */ /* 0x000fe200000e0000 */
[----:B------:R-:W-:Y:S01]  /*3e90*/  UIADD3 UR58, UR5, 0x2, URZ ;  /* 0x00000002053a7890 */ /* 0x000fe2000fffe03f */
[----:B------:R-:W-:Y:S01]  /*3ea0*/  R2UR UR57, R19 ;  /* 0x00000000133972ca */ /* 0x000fe200000e0000 */
[----:B------:R-:W-:Y:S01]  /*3eb0*/  UMOV UR59, 0x40000040 ;  /* 0x40000040003b7882 */ /* 0x000fe20000000000 */
[----:B------:R-:W-:Y:S02]  /*3ec0*/  WARPGROUP.DEPBAR.LE gsb0, 0x0 ;  /* 0x00008000000079c5 */ /* 0x000fe40000010000 */
[----:B------:R-:W-:-:S09]  /*3ed0*/  WARPGROUP.ARRIVE ;  /* 0x00000000000079c5 */ /* 0x000fd20000000000 */
[----:B------:R-:W-:Y:S01]  /*3ee0*/  HGMMA.64x96x16.F32.BF16 R152, gdesc[UR56], R152, gsb0 ;  /* 0x01600000389879f0 */ /* 0x000fe20008001898 */
        /* <DEDUP_REMOVED lines=13> */
[----:B------:R-:W-:Y:S03]  /*3fc0*/  HGMMA.64x96x16.F32.BF16 R152, gdesc[UR56], R152, gsb0 ;  /* 0x01600000389879f0 */ /* 0x000fe60008001898 */
[----:B------:R-:W-:Y:S02]  /*3fd0*/  WARPGROUP.DEPBAR.LE gsb0, 0x0 ;  /* 0x00008000000079c5 */ /* 0x000fe40000010000 */
[----:B------:R-:W-:Y:S05]  /*3fe0*/  @!P0 BRA `(.L_x_1053) ;  /* 0x0000000000048947 */ /* 0x000fea0003800000 */
[----:B------:R-:W-:Y:S01]  /*3ff0*/  BPT.TRAP 0x1 ;  /* 0x000000040000795c */ /* 0x000fe20000300000 */
.L_x_1053:
[----:B------:R1:W2:Y:S01]  /*4000*/  SYNCS.PHASECHK.TRANS64.TRYWAIT P3, [UR4+0x32450], R0 ;  /* 0x03245000ff0075a7 */ /* 0x0002a20008060144 */
[----:B------:R-:W-:Y:S05]  /*4010*/  @!P0 BRA `(.L_x_1054) ;  /* 0x0000000000048947 */ /* 0x000fea0003800000 */
[----:B------:R-:W-:Y:S01]  /*4020*/  BPT.TRAP 0x1 ;  /* 0x000000040000795c */ /* 0x000fe20000300000 */
.L_x_1054:
[----:B--2---:R-:W-:Y:S05]  /*4030*/  @P3 BRA `(.L_x_1055) ;  /* 0x0000000000083947 */ /* 0x004fea0003800000 */
[----:B------:R-:W2:Y:S02]  /*4040*/  SYNCS.PHASECHK.TRANS64.TRYWAIT P3, [UR4+0x32450], R0 ;  /* 0x03245000ff0075a7 */ /* 0x000ea40008060144 */
[----:B--2---:R-:W-:Y:S05]  /*4050*/  @!P3 BRA `(.L_x_1056) ;  /* 0x000000c40094b947 */ /* 0x004fea0003800000 */
.L_x_1055:
[----:B------:R-:W-:Y:S01]  /*4060*/  R2UR UR56, R4 ;  /* 0x00000000043872ca */ /* 0x000fe200000e0000 */
[----:B------:R-:W-:Y:S01]  /*4070*/  UIMAD UR5, UR36, 0xc00, UR7 ;  /* 0x00000c00240578a4 */ /* 0x000fe2000f8e0207 */
[----:B------:R-:W-:Y:S01]  /*4080*/  R2UR UR57, R5 ;  /* 0x00000000053972ca */ /* 0x000fe200000e0000 */
[----:B------:R-:W-:Y:S01]  /*4090*/  WARPGROUP.ARRIVE ;  /* 0x00000000000079c5 */ /* 0x000fe20000000000 */
[----:B------:R-:W-:Y:S01]  /*40a0*/  UMOV UR59, 0x40000040 ;  /* 0x40000040003b7882 */ /* 0x000fe20000000000 */
[----:B------:R-:W-:-:S04]  /*40b0*/  UIADD3 UR10, UR5, 0x300, URZ ;  /* 0x00000300050a7890 */ /* 0x000fc8000fffe03f */
[----:B------:R-:W3:Y:S01]  /*40c0*/  S2R R216, SR_TID.X ;  /* 0x0000000000d87919 */ /* 0x000ee20000002100 */
[----:B------:R-:W-:Y:S01]  /*40d0*/  UMOV UR11, 0x40000040 ;  /* 0x40000040000b7882 */ /* 0x000fe20000000000 */
[----:B------:R-:W-:Y:S01]  /*40e0*/  UMOV UR58, UR5 ;  /* 0x00000005003a7c82 */ /* 0x000fe20008000000 */
[----:B------:R-:W-:Y:S01]  /*40f0*/  UIADD3 UR14, UR5, 0x302, URZ ;  /* 0x00000302050e7890 */ /* 0x000fe2000fffe03f */
[----:B------:R-:W-:Y:S01]  /*4100*/  UMOV UR15, 0x40000040 ;  /* 0x40000040000f7882 */ /* 0x000fe20000000000 */
[----:B------:R-:W-:Y:S01]  /*4110*/  UIADD3 UR18, UR5, 0x304, URZ ;  /* 0x0000030405127890 */ /* 0x000fe2000fffe03f */
[----:B------:R-:W-:Y:S01]  /*4120*/  UMOV UR19, 0x40000040 ;  /* 0x4000004000137882 */ /* 0x000fe20000000000 */
[----:B------:R-:W-:Y:S01]  /*4130*/  HGMMA.64x96x16.F32.BF16 R152, gdesc[UR56], R152, gsb0 ;  /* 0x01600000389879f0 */ /* 0x000fe20008001898 */
[----:B------:R-:W-:Y:S01]  /*4140*/  R2UR UR56, R6 ;  /* 0x00000000063872ca */ /* 0x000fe200000e0000 */
[----:B------:R-:W-:Y:S01]  /*4150*/  UIADD3 UR58, UR5, 0x2, URZ ;  /* 0x00000002053a7890 */ /* 0x000fe2000fffe03f */
[----:B------:R-:W-:Y:S01]  /*4160*/  R2UR UR57, R7 ;  /* 0x00000000073972ca */ /* 0x000fe200000e0000 */
[----:B------:R-:W-:Y:S01]  /*4170*/  UMOV UR59, 0x40000040 ;  /* 0x40000040003b7882 */ /* 0x000fe20000000000 */
[----:B------:R-:W-:Y:S01]  /*4180*/  UIADD3 UR22, UR5, 0x306, URZ ;  /* 0x0000030605167890 */ /* 0x000fe2000fffe03f */
        /* <DEDUP_REMOVED lines=12> */
[----:B---3--:R-:W-:Y:S01]  /*4250*/  SHF.R.U32.HI R232, RZ, 0x7, R216 ;  /* 0x00000007ffe87819 */ /* 0x008fe200000116d8 */
[----:B------:R-:W-:Y:S01]  /*4260*/  UMOV UR51, 0x40000040 ;  /* 0x4000004000337882 */ /* 0x000fe20000000000 */
[----:B------:R-:W-:Y:S01]  /*4270*/  UIADD3 UR54, UR5, 0x904, URZ ;  /* 0x0000090405367890 */ /* 0x000fe2000fffe03f */
[----:B------:R-:W-:Y:S01]  /*4280*/  UMOV UR55, 0x40000040 ;  /* 0x4000004000377882 */ /* 0x000fe20000000000 */
[----:B------:R-:W-:-:S02]  /*4290*/  WARPGROUP.DEPBAR.LE gsb0, 0x0 ;  /* 0x00008000000079c5 */ /* 0x000fc40000010000 */
[----:B------:R-:W-:-:S06]  /*42a0*/  WARPGROUP.ARRIVE ;  /* 0x00000000000079c5 */ /* 0x000fcc0000000000 */
        /* <DEDUP_REMOVED lines=19> */
[----:B------:R-:W-:Y:S01]  /*43e0*/  ULDC UR5, c[0x0][0xa80] ;  /* 0x0002a00000057ab9 */ /* 0x000fe20000000800 */
[----:B------:R-:W-:Y:S02]  /*43f0*/  WARPGROUP.DEPBAR.LE gsb0, 0x0 ;  /* 0x00008000000079c5 */ /* 0x000fe40000010000 */
[----:B------:R-:W-:-:S06]  /*4400*/  WARPGROUP.ARRIVE ;  /* 0x00000000000079c5 */ /* 0x000fcc0000000000 */
[----:B------:R-:W-:Y:S01]  /*4410*/  HGMMA.64x96x16.F32.BF16 R152, gdesc[UR8], R152, gsb0 ;  /* 0x01600000089879f0 */ /* 0x000fe20008001898 */
[----:B------:R-:W-:Y:S02]  /*4420*/  UMOV UR11, 0x40000040 ;  /* 0x40000040000b7882 */ /* 0x000fe40000000000 */
        /* <DEDUP_REMOVED lines=104> */
[----:B-1----:R-:W-:Y:S01]  /*4ab0*/  FMNMX.FTZ R209, R209, R214, !PT ;  /* 0x000000d6d1d17209 */ /* 0x002fe20007810000 */
[----:B------:R-:W-:Y:S01]  /*4ac0*/  IMAD.U32 R214, RZ, RZ, UR4 ;  /* 0x00000004ffd67e24 */ /* 0x000fe2000f8e00ff */
[----:B------:R-:W0:Y:S01]  /*4ad0*/  MUFU.EX2 R207, R207 ;  /* 0x000000cf00cf7308 */ /* 0x000e220000000800 */
[----:B------:R-:W-:Y:S01]  /*4ae0*/  UIMAD UR4, UR36, 0xc00, UR6 ;  /* 0x00000c00240478a4 */ /* 0x000fe2000f8e0206 */
[--C-:B------:R-:W-:Y:S01]  /*4af0*/  FFMA.FTZ R173, R173, UR5, -R212.reuse ;  /* 0x00000005adad7c23 */ /* 0x100fe200080108d4 */
[C---:B------:R-:W-:Y:S01]  /*4b00*/  FADD.FTZ R152, -R209.reuse, R211 ;  /* 0x000000d3d1987221 */ /* 0x040fe20000010100 */
[----:B------:R-:W-:Y:S01]  /*4b10*/  FMUL.FTZ R217, R209, UR5 ;  /* 0x00000005d1d97c20 */ /* 0x000fe20008410000 */
[--C-:B------:R-:W-:Y:S01]  /*4b20*/  FFMA.FTZ R176, R176, UR5, -R212.reuse ;  /* 0x00000005b0b07c23 */ /* 0x100fe200080108d4 */
[----:B------:R-:W-:Y:S01]  /*4b30*/  FFMA.FTZ R177, R177, UR5, -R212 ;  /* 0x00000005b1b17c23 */ /* 0x000fe200080108d4 */
[----:B------:R-:W-:Y:S01]  /*4b40*/  FMUL.FTZ R157, R152, UR5 ;  /* 0x00000005989d7c20 */ /* 0x000fe20008410000 */
[----:B------:R-:W-:-:S02]  /*4b50*/  @!P1 VIADD R152, R214, 0x32440 ;  /* 0x00032440d6989836 */ /* 0x000fc40000000000 */
[--C-:B------:R-:W-:Y:S01]  /*4b60*/  FFMA.FTZ R216, R158, UR5, -R217.reuse ;  /* 0x000000059ed87c23 */ /* 0x100fe200080108d9 */
[----:B------:R-:W-:Y:S01]  /*4b70*/  IADD3 R158, -R232, 0xb, RZ ;  /* 0x0000000be89e7810 */ /* 0x000fe20007ffe1ff */
[----:B------:R1:W-:Y:S01]  /*4b80*/  MUFU.EX2 R211, R153 ;  /* 0x0000009900d37308 */ /* 0x0003e20000000800 */
[--C-:B------:R-:W-:Y:S01]  /*4b90*/  FFMA.FTZ R213, R154, UR5, -R217.reuse ;  /* 0x000000059ad57c23 */ /* 0x100fe200080108d9 */
[----:B------:R-:W-:Y:S01]  /*4ba0*/  @!P1 PRMT R152, RZ, 0x654, R152 ;  /* 0x00000654ff989816 */ /* 0x000fe20000000098 */
[--C-:B------:R-:W-:Y:S01]  /*4bb0*/  FFMA.FTZ R215, R155, UR5, -R217.reuse ;  /* 0x000000059bd77c23 */ /* 0x100fe200080108d9 */
[--C-:B------:R-:W-:Y:S01]  /*4bc0*/  FFMA.FTZ R159, R159, UR5, -R217.reuse ;  /* 0x000000059f9f7c23 */ /* 0x100fe200080108d9 */
[----:B------:R2:W-:Y:S06]  /*4bd0*/  BAR.ARV R158, 0x100 ;  /* 0x0004009e0000751d */ /* 0x0005ec0000002000 */
[----:B-1----:R-:W-:Y:S01]  /*4be0*/  VIADD R153, R232, 0x8 ;  /* 0x00000008e8997836 */ /* 0x002fe20000000000 */
[----:B------:R1:W-:Y:S01]  /*4bf0*/  @!P1 SYNCS.ARRIVE.TRANS64.RED.A1T0 RZ, [R152+URZ], RZ ;  /* 0x000000ff98ff99a7 */ /* 0x0003e2000810043f */
[----:B------:R-:W3:Y:S01]  /*4c00*/  MUFU.EX2 R157, R157 ;  /* 0x0000009d009d7308 */ /* 0x000ee20000000800 */
[-C--:B0-----:R-:W-:Y:S01]  /*4c10*/  FMUL.FTZ R24, R24, R207.reuse ;  /* 0x000000cf18187220 */ /* 0x081fe20000410000 */
        /* <DEDUP_REMOVED lines=134> */
[----:B-1----:R-:W-:Y:S01]  /*5480*/  F2FP.BF16.F32.PACK_AB R152, R210, R208 ;  /* 0x000000d0d298723e */ /* 0x002fe200000010ff */
[----:B------:R-:W-:Y:S01]  /*5490*/  UMOV UR10, UR4 ;  /* 0x00000004000a7c82 */ /* 0x000fe20008000000 */
[----:B0-----:R-:W-:Y:S01]  /*54a0*/  F2FP.BF16.F32.PACK_AB R154, R211, R156 ;  /* 0x0000009cd39a723e */ /* 0x001fe200000010ff */
[--C-:B------:R-:W-:Y:S01]  /*54b0*/  FFMA.FTZ R162, R162, UR5, -R217.reuse ;  /* 0x00000005a2a27c23 */ /* 0x100fe200080108d9 */
[----:B----4-:R-:W-:Y:S01]  /*54c0*/  F2FP.BF16.F32.PACK_AB R153, R215, R213 ;  /* 0x000000d5d799723e */ /* 0x010fe200000010ff */
[--C-:B------:R-:W-:Y:S01]  /*54d0*/  FFMA.FTZ R163, R163, UR5, -R217.reuse ;  /* 0x00000005a3a37c23 */ /* 0x100fe200080108d9 */
[----:B-----5:R-:W-:Y:S01]  /*54e0*/  F2FP.BF16.F32.PACK_AB R155, R159, R216 ;  /* 0x000000d89f9b723e */ /* 0x020fe200000010ff */
[--C-:B------:R-:W-:Y:S01]  /*54f0*/  FFMA.FTZ R166, R166, UR5, -R217.reuse ;  /* 0x00000005a6a67c23 */ /* 0x100fe200080108d9 */
[--C-:B------:R-:W-:Y:S01]  /*5500*/  FFMA.FTZ R167, R167, UR5, -R217.reuse ;  /* 0x00000005a7a77c23 */ /* 0x100fe200080108d9 */
[----:B------:R-:W-:Y:S01]  /*5510*/  MUFU.EX2 R160, R160 ;  /* 0x000000a000a07308 */ /* 0x000fe20000000800 */
        /* <DEDUP_REMOVED lines=25> */
[--C-:B------:R-:W-:Y:S01]  /*56b0*/  FFMA.FTZ R192, R192, UR5, -R212.reuse ;  /* 0x00000005c0c07c23 */ /* 0x100fe200080108d4 */
[--C-:B------:R-:W-:Y:S01]  /*56c0*/  FFMA.FTZ R193, R193, UR5, -R212.reuse ;  /* 0x00000005c1c17c23 */ /* 0x100fe200080108d4 */
[--C-:B------:R-:W-:Y:S01]  /*56d0*/  FFMA.FTZ R196, R196, UR5, -R212.reuse ;  /* 0x00000005c4c47c23 */ /* 0x100fe200080108d4 */
[----:B------:R-:W-:Y:S01]  /*56e0*/  FFMA.FTZ R197, R197, UR5, -R212 ;  /* 0x00000005c5c57c23 */ /* 0x000fe200080108d4 */
[--C-:B------:R-:W-:Y:S01]  /*56f0*/  FFMA.FTZ R194, R194, UR5, -R217.reuse ;  /* 0x00000005c2c27c23 */ /* 0x100fe200080108d9 */
[--C-:B------:R-:W-:Y:S01]  /*5700*/  FFMA.FTZ R195, R195, UR5, -R217.reuse ;  /* 0x00000005c3c37c23 */ /* 0x100fe200080108d9 */
[----:B------:R-:W-:Y:S01]  /*5710*/  MUFU.EX2 R162, R162 ;  /* 0x000000a200a27308 */ /* 0x000fe20000000800 */
[--C-:B------:R-:W-:Y:S01]  /*5720*/  FFMA.FTZ R198, R198, UR5, -R217.reuse ;  /* 0x00000005c6c67c23 */ /* 0x100fe200080108d9 */
[----:B------:R-:W-:Y:S01]  /*5730*/  FFMA.FTZ R199, R199, UR5, -R217 ;  /* 0x00000005c7c77c23 */ /* 0x000fe200080108d9 */
[----:B------:R-:W-:Y:S01]  /*5740*/  FFMA.FTZ R3, R207, R3, R208 ;  /* 0x00000003cf037223 */ /* 0x000fe200000100d0 */
[----:B------:R-:W-:-:S02]  /*5750*/  @!P1 VIADD R214, R214, 0x32460 ;  /* 0x00032460d6d69836 */ /* 0x000fc40000000000 */
[----:B------:R-:W-:Y:S02]  /*5760*/  IMAD.MOV.U32 R207, RZ, RZ, R0 ;  /* 0x000000ffffcf7224 */ /* 0x000fe400078e0000 */
[----:B------:R-:W-:Y:S01]  /*5770*/  FADD.FTZ R3, R210, R3 ;  /* 0x00000003d2037221 */ /* 0x000fe20000010000 */
[----:B------:R-:W3:Y:S01]  /*5780*/  MUFU.EX2 R163, R163 ;  /* 0x000000a300a37308 */ /* 0x000ee20000000800 */
[----:B------:R-:W-:Y:S02]  /*5790*/  @!P1 PRMT R214, RZ, 0x654, R214 ;  /* 0x00000654ffd69816 */ /* 0x000fe400000000d6 */
[----:B------:R-:W-:-:S04]  /*57a0*/  FADD.FTZ R156, R156, R3 ;  /* 0x000000039c9c7221 */ /* 0x000fc80000010000 */
[----:B------:R-:W-:Y:S01]  /*57b0*/  FADD.FTZ R211, R211, R156 ;  /* 0x0000009cd3d37221 */ /* 0x000fe20000010000 */
[----:B------:R-:W-:Y:S08]  /*57c0*/  MUFU.EX2 R166, R166 ;  /* 0x000000a600a67308 */ /* 0x000ff00000000800 */
[----:B------:R-:W4:Y:S08]  /*57d0*/  MUFU.EX2 R167, R167 ;  /* 0x000000a700a77308 */ /* 0x000f300000000800 */
[----:B------:R-:W-:Y:S08]  /*57e0*/  MUFU.EX2 R168, R168 ;  /* 0x000000a800a87308 */ /* 0x000ff00000000800 */
[----:B------:R-:W5:Y:S08]  /*57f0*/  MUFU.EX2 R169, R169 ;  /* 0x000000a900a97308 */ /* 0x000f700000000800 */
[----:B------:R-:W-:Y:S08]  /*5800*/  MUFU.EX2 R172, R172 ;  /* 0x000000ac00ac7308 */ /* 0x000ff00000000800 */
[----:B------:R-:W2:Y:S08]  /*5810*/  MUFU.EX2 R173, R173 ;  /* 0x000000ad00ad7308 */ /* 0x000eb00000000800 */
        /* <DEDUP_REMOVED lines=22> */
[----:B------:R-:W-:Y:S01]  /*5980*/  MUFU.EX2 R196, R196 ;  /* 0x000000c400c47308 */ /* 0x000fe20000000800 */
[----:B------:R-:W-:-:S02]  /*5990*/  WARPGROUP.DEPBAR.LE gsb0, 0x0 ;  /* 0x00008000000079c5 */ /* 0x000fc40000010000 */
[----:B0-----:R-:W-:-:S05]  /*59a0*/  F2FP.BF16.F32.PACK_AB R152, R161, R160 ;  /* 0x000000a0a198723e */ /* 0x001fca00000010ff */
[----:B------:R-:W0:Y:S01]  /*59b0*/  MUFU.EX2 R197, R197 ;  /* 0x000000c500c57308 */ /* 0x000e220000000800 */
[----:B-1----:R-:W-:Y:S01]  /*59c0*/  F2FP.BF16.F32.PACK_AB R154, R165, R164 ;  /* 0x000000a4a59a723e */ /* 0x002fe200000010ff */
[----:B------:R-:W-:Y:S01]  /*59d0*/  FADD.FTZ R160, R160, R211 ;  /* 0x000000d3a0a07221 */ /* 0x000fe20000010000 */
[----:B---3--:R-:W-:Y:S01]  /*59e0*/  F2FP.BF16.F32.PACK_AB R153, R163, R162 ;  /* 0x000000a2a399723e */ /* 0x008fe200000010ff */
[----:B------:R-:W-:Y:S01]  /*59f0*/  IMAD.MOV.U32 R211, RZ, RZ, R209 ;  /* 0x000000ffffd37224 */ /* 0x000fe200078e00d1 */
[----:B----4-:R-:W-:Y:S01]  /*5a00*/  F2FP.BF16.F32.PACK_AB R155, R167, R166 ;  /* 0x000000a6a79b723e */ /* 0x010fe200000010ff */
[----:B------:R-:W-:Y:S02]  /*5a10*/  FADD.FTZ R161, R161, R160 ;  /* 0x000000a0a1a17221 */ /* 0x000fe40000010000 */
[----:B------:R-:W-:Y:S01]  /*5a20*/  MUFU.EX2 R194, R194 ;  /* 0x000000c200c27308 */ /* 0x000fe20000000800 */
[----:B------:R-:W-:Y:S01]  /*5a30*/  WARPGROUP.ARRIVE ;  /* 0x00000000000079c5 */ /* 0x000fe20000000000 */
[----:B------:R-:W-:-:S04]  /*5a40*/  FADD.FTZ R164, R164, R161 ;  /* 0x000000a1a4a47221 */ /* 0x000fc80000010000 */
[----:B------:R-:W-:Y:S01]  /*5a50*/  FADD.FTZ R165, R165, R164 ;  /* 0x000000a4a5a57221 */ /* 0x000fe20000010000 */
[----:B------:R-:W-:Y:S01]  /*5a60*/  HGMMA.64x256x16.F32.BF16 R24, R152, gdesc[UR8].tnspB, R24, gsb0 ;  /* 0x43e0000898187df0 */ /* 0x000fe20008001818 */
[----:B------:R-:W-:Y:S01]  /*5a70*/  UIADD3 UR10, UR4, 0x100, URZ ;  /* 0x00000100040a7890 */ /* 0x000fe2000fffe03f */
[----:B------:R-:W1:Y:S01]  /*5a80*/  MUFU.EX2 R195, R195 ;  /* 0x000000c300c37308 */ /* 0x000e620000000800 */
[----:B------:R-:W-:-:S07]  /*5a90*/  UMOV UR11, 0x40000040 ;  /* 0x40000040000b7882 */ /* 0x000fce0000000000 */
[----:B------:R-:W-:Y:S08]  /*5aa0*/  MUFU.EX2 R198, R198 ;  /* 0x000000c600c67308 */ /* 0x000ff00000000800 */
[----:B------:R-:W3:Y:S01]  /*5ab0*/  MUFU.EX2 R199, R199 ;  /* 0x000000c700c77308 */ /* 0x000ee20000000800 */
[----:B------:R-:W-:Y:S02]  /*5ac0*/  WARPGROUP.DEPBAR.LE gsb0, 0x0 ;  /* 0x00008000000079c5 */ /* 0x000fe40000010000 */
[----:B-----5:R-:W-:Y:S01]  /*5ad0*/  F2FP.BF16.F32.PACK_AB R152, R169, R168 ;  /* 0x000000a8a998723e */ /* 0x020fe200000010ff */
[----:B------:R-:W-:Y:S01]  /*5ae0*/  FADD.FTZ R168, R168, R165 ;  /* 0x000000a5a8a87221 */ /* 0x000fe20000010000 */
[----:B--2---:R-:W-:-:S02]  /*5af0*/  F2FP.BF16.F32.PACK_AB R154, R173, R172 ;  /* 0x000000acad9a723e */ /* 0x004fc400000010ff */
[----:B------:R-:W-:Y:S01]  /*5b00*/  F2FP.BF16.F32.PACK_AB R153, R171, R170 ;  /* 0x000000aaab99723e */ /* 0x000fe200000010ff */
[----:B------:R-:W-:Y:S01]  /*5b10*/  FADD.FTZ R169, R169, R168 ;  /* 0x000000a8a9a97221 */ /* 0x000fe20000010000 */
[----:B------:R-:W-:-:S03]  /*5b20*/  F2FP.BF16.F32.PACK_AB R155, R175, R174 ;  /* 0x000000aeaf9b723e */ /* 0x000fc600000010ff */
[----:B------:R-:W-:Y:S01]  /*5b30*/  FADD.FTZ R172, R172, R169 ;  /* 0x000000a9acac7221 */ /* 0x000fe20000010000 */
[----:B------:R-:W-:-:S03]  /*5b40*/  WARPGROUP.ARRIVE ;  /* 0x00000000000079c5 */ /* 0x000fc60000000000 */
[----:B------:R-:W-:-:S03]  /*5b50*/  FADD.FTZ R173, R173, R172 ;  /* 0x000000acadad7221 */ /* 0x000fc60000010000 */
[----:B------:R-:W-:Y:S01]  /*5b60*/  HGMMA.64x256x16.F32.BF16 R24, R152, gdesc[UR8].tnspB, R24, gsb0 ;  /* 0x43e0000898187df0 */ /* 0x000fe20008001818 */
[----:B------:R-:W-:Y:S01]  /*5b70*/  UIADD3 UR10, UR4, 0x180, URZ ;  /* 0x00000180040a7890 */ /* 0x000fe2000fffe03f */
[----:B------:R-:W-:Y:S01]  /*5b80*/  UMOV UR11, 0x40000040 ;  /* 0x40000040000b7882 */ /* 0x000fe20000000000 */
[----:B------:R-:W-:Y:S02]  /*5b90*/  WARPGROUP.DEPBAR.LE gsb0, 0x0 ;  /* 0x00008000000079c5 */ /* 0x000fe40000010000 */
[----:B------:R-:W-:Y:S01]  /*5ba0*/  F2FP.BF16.F32.PACK_AB R152, R177, R176 ;  /* 0x000000b0b198723e */ /* 0x000fe200000010ff */
[----:B------:R-:W-:Y:S01]  /*5bb0*/  FADD.FTZ R176, R176, R173 ;  /* 0x000000adb0b07221 */ /* 0x000fe20000010000 */
[----:B------:R-:W-:Y:S02]  /*5bc0*/  F2FP.BF16.F32.PACK_AB R154, R181, R180 ;  /* 0x000000b4b59a723e */ /* 0x000fe400000010ff */
[----:B------:R-:W-:Y:S01]  /*5bd0*/  F2FP.BF16.F32.PACK_AB R153, R179, R178 ;  /* 0x000000b2b399723e */ /* 0x000fe200000010ff */
[----:B------:R-:W-:Y:S01]  /*5be0*/  FADD.FTZ R177, R177, R176 ;  /* 0x000000b0b1b17221 */ /* 0x000fe20000010000 */
[----:B------:R-:W-:-:S03]  /*5bf0*/  F2FP.BF16.F32.PACK_AB R155, R183, R182 ;  /* 0x000000b6b79b723e */ /* 0x000fc600000010ff */
[----:B------:R-:W-:Y:S01]  /*5c00*/  FADD.FTZ R180, R180, R177 ;  /* 0x000000b1b4b47221 */ /* 0x000fe20000010000 */
[----:B------:R-:W-:-:S03]  /*5c10*/  WARPGROUP.ARRIVE ;  /* 0x00000000000079c5 */ /* 0x000fc60000000000 */
[----:B------:R-:W-:-:S10]  /*5c20*/  FADD.FTZ R181, R181, R180 ;  /* 0x000000b4b5b57221 */ /* 0x000fd40000010000 */
        /* <DEDUP_REMOVED lines=19> */
[----:B0-----:R-:W-:Y:S02]  /*5d60*/  F2FP.BF16.F32.PACK_AB R154, R197, R196 ;  /* 0x000000c4c59a723e */ /* 0x001fe400000010ff */
[----:B-1----:R-:W-:Y:S01]  /*5d70*/  F2FP.BF16.F32.PACK_AB R153, R195, R194 ;  /* 0x000000c2c399723e */ /* 0x002fe200000010ff */
[----:B------:R-:W-:Y:S01]  /*5d80*/  FADD.FTZ R193, R193, R192 ;  /* 0x000000c0c1c17221 */ /* 0x000fe20000010000 */
[----:B---3--:R-:W-:-:S03]  /*5d90*/  F2FP.BF16.F32.PACK_AB R155, R199, R198 ;  /* 0x000000c6c79b723e */ /* 0x008fc600000010ff */
[----:B------:R-:W-:Y:S01]  /*5da0*/  FADD.FTZ R196, R196, R193 ;  /* 0x000000c1c4c47221 */ /* 0x000fe20000010000 */
[----:B------:R-:W-:-:S03]  /*5db0*/  WARPGROUP.ARRIVE ;  /* 0x00000000000079c5 */ /* 0x000fc60000000000 */
[----:B------:R-:W-:-:S10]  /*5dc0*/  FADD.FTZ R3, R197, R196 ;  /* 0x000000c4c5037221 */ /* 0x000fd40000010000 */
[----:B------:R-:W-:Y:S03]  /*5dd0*/  HGMMA.64x256x16.F32.BF16 R24, R152, gdesc[UR8].tnspB, R24, gsb0 ;  /* 0x43e0000898187df0 */ /* 0x000fe60008001818 */
[----:B------:R-:W-:Y:S02]  /*5de0*/  WARPGROUP.DEPBAR.LE gsb0, 0x0 ;  /* 0x00008000000079c5 */ /* 0x000fe40000010000 */
[----:B------:R-:W-:Y:S01]  /*5df0*/  FFMA.FTZ R152, R157, R205, R213 ;  /* 0x000000cd9d987223 */ /* 0x000fe200000100d5 */
[----:B------:R0:W-:Y:S03]  /*5e00*/  @!P1 SYNCS.ARRIVE.TRANS64.RED.A1T0 RZ, [R214+URZ], RZ ;  /* 0x000000ffd6ff99a7 */ /* 0x0001e6000810043f */
[----:B------:R-:W-:-:S04]  /*5e10*/  FADD.FTZ R215, R215, R152 ;  /* 0x00000098d7d77221 */ /* 0x000fc80000010000 */
        /* <DEDUP_REMOVED lines=21> */
[----:B------:R-:W-:Y:S01]  /*5f70*/  FADD.FTZ R205, R199, R198 ;  /* 0x000000c6c7cd7221 */ /* 0x000fe20000010000 */
[----:B0-----:R-:W-:Y:S06]  /*5f80*/  @P2 BRA `(.L_x_1057) ;  /* 0xffffffdc004c2947 */ /* 0x001fec000383ffff */
.L_x_1048:
[----:B------:R-:W0:Y:S01]  /*5f90*/  SHFL.BFLY PT, R4, R3, 0x2, 0x1f ;  /* 0x0c401f0003047f89 */ /* 0x000e2200000e0000 */
[----:B------:R-:W-:Y:S01]  /*5fa0*/  IMAD.MOV.U32 R7, RZ, RZ, RZ ;  /* 0x000000ffff077224 */ /* 0x000fe200078e00ff */
[----:B------:R-:W-:Y:S01]  /*5fb0*/  R2UR UR4, R219 ;  /* 0x00000000db0472ca */ /* 0x000fe200000e0000 */
[----:B------:R-:W-:Y:S01]  /*5fc0*/  UIADD3 UR36, UR36, 0x1, URZ ;  /* 0x0000000124247890 */ /* 0x000fe2000fffe03f */
[----:B------:R-:W1:Y:S01]  /*5fd0*/  SHFL.BFLY PT, R6, R205, 0x2, 0x1f ;  /* 0x0c401f00cd067f89 */ /* 0x000e6200000e0000 */
[----:B------:R-:W-:Y:S01]  /*5fe0*/  IMAD.MOV.U32 R9, RZ, RZ, -0x800000 ;  /* 0xff800000ff097424 */ /* 0x000fe200078e00ff */
[----:B------:R2:W-:Y:S06]  /*5ff0*/  BAR.ARV R158, 0x100 ;  /* 0x0004009e0000751d */ /* 0x0005ec0000002000 */
[----:B------:R-:W-:Y:S01]  /*6000*/  UISETP.NE.AND UP0, UPT, UR36, 0x2, UPT ;  /* 0x000000022400788c */ /* 0x000fe2000bf05270 */
[----:B------:R-:W-:Y:S01]  /*6010*/  IMAD.MOV.U32 R8, RZ, RZ, -0x800000 ;  /* 0xff800000ff087424 */ /* 0x000fe200078e00ff */
[----:B------:R-:W-:Y:S06]  /*6020*/  BAR.ARV 0x8, 0x180 ;  /* 0x0206000000007b1d */ /* 0x000fec0000002000 */
[----:B------:R-:W-:Y:S01]  /*6030*/  UIADD3 UR4, UR4, 0x1, URZ ;  /* 0x0000000104047890 */ /* 0x000fe2000fffe03f */
[----:B------:R-:W-:Y:S01]  /*6040*/  PLOP3.LUT P0, PT, PT, PT, PT, 0x8, 0x0 ;  /* 0x000000000000781c */ /* 0x000fe20003f0e170 */
[----:B0-----:R-:W-:Y:S01]  /*6050*/  FADD.FTZ R4, R4, R3 ;  /* 0x0000000304047221 */ /* 0x001fe20000010000 */
[----:B------:R-:W-:Y:S01]  /*6060*/  IMAD.MOV.U32 R3, RZ, RZ, RZ ;  /* 0x000000ffff037224 */ /* 0x000fe200078e00ff */
[----:B------:R-:W-:Y:S01]  /*6070*/  USEL UR36, UR36, URZ, UP0 ;  /* 0x0000003f24247287 */ /* 0x000fe20008000000 */
[----:B-1----:R-:W-:-:S02]  /*6080*/  FADD.FTZ R6, R6, R205 ;  /* 0x000000cd06067221 */ /* 0x002fc40000010000 */
[----:B------:R-:W0:Y:S01]  /*6090*/  SHFL.BFLY PT, R5, R4, 0x1, 0x1f ;  /* 0x0c201f0004057f89 */ /* 0x000e2200000e0000 */
[----:B------:R-:W-:Y:S01]  /*60a0*/  IMAD.U32 R219, RZ, RZ, UR4 ;  /* 0x00000004ffdb7e24 */ /* 0x000fe2000f8e00ff */
[----:B------:R-:W-:-:S04]  /*60b0*/  USEL UR4, URZ, 0x1, UP0 ;  /* 0x000000013f047887 */ /* 0x000fc80008000000 */
[----:B------:R-:W-:Y:S01]  /*60c0*/  ULOP3.LUT UR37, UR37, UR4, URZ, 0x3c, !UPT ;  /* 0x0000000425257292 */ /* 0x000fe2000f8e3c3f */
[----:B0-----:R-:W-:Y:S02]  /*60d0*/  FADD.FTZ R10, R4, R5 ;  /* 0x00000005040a7221 */ /* 0x001fe40000010000 */
[----:B------:R-:W0:Y:S03]  /*60e0*/  SHFL.BFLY PT, R5, R6, 0x1, 0x1f ;  /* 0x0c201f0006057f89 */ /* 0x000e2600000e0000 */
[----:B------:R-:W-:-:S13]  /*60f0*/  FSETP.NE.FTZ.AND P1, PT, R10, RZ, PT ;  /* 0x000000ff0a00720b */ /* 0x000fda0003f35000 */
[----:B------:R-:W1:Y:S01]  /*6100*/  @P1 MUFU.RCP R7, R10 ;  /* 0x0000000a00071308 */ /* 0x000e620000001000 */
[----:B0-----:R-:W-:-:S07]  /*6110*/  FADD.FTZ R11, R6, R5 ;  /* 0x00000005060b7221 */ /* 0x001fce0000010000 */
[----:B------:R-:W0:Y:S01]  /*6120*/  @P1 MUFU.LG2 R4, R10 ;  /* 0x0000000a00041308 */ /* 0x000e220000000c00 */
[----:B------:R-:W-:Y:S01]  /*6130*/  IMAD.U32 R5, RZ, RZ, UR5 ;  /* 0x00000005ff057e24 */ /* 0x000fe2000f8e00ff */
[----:B------:R-:W-:-:S03]  /*6140*/  FSETP.NE.FTZ.AND P2, PT, R11, RZ, PT ;  /* 0x000000ff0b00720b */ /* 0x000fc60003f55000 */
[----:B------:R-:W-:Y:S01]  /*6150*/  @P1 FMUL.FTZ R5, R5, 0.69314718246459960938 ;  /* 0x3f31721805051820 */ /* 0x000fe20000410000 */
        /* <DEDUP_REMOVED lines=17> */
[----:B------:R-:W3:Y:S01]  /*6270*/  @P2 MUFU.RCP R3, R11 ;  /* 0x0000000b00032308 */ /* 0x000ee20000001000 */
        /* <DEDUP_REMOVED lines=48> */
[----:B------:R-:W-:-:S02]  /*6580*/  IMAD.U32 R7, RZ, RZ, UR5 ;  /* 0x00000005ff077e24 */ /* 0x000fc4000f8e00ff */
[----:B0-----:R-:W-:Y:S01]  /*6590*/  @P1 FMUL.FTZ R4, R4, 0.69314718246459960938 ;  /* 0x3f31721804041820 */ /* 0x001fe20000410000 */
[----:B-1----:R-:W-:Y:S01]  /*65a0*/  @P2 FMUL.FTZ R6, R6, 0.69314718246459960938 ;  /* 0x3f31721806062820 */ /* 0x002fe20000410000 */
[-C--:B---3--:R-:W-:Y:S01]  /*65b0*/  FMUL.FTZ R10, R83, R3.reuse ;  /* 0x00000003530a7220 */ /* 0x088fe20000410000 */
[----:B------:R-:W-:Y:S01]  /*65c0*/  @P2 FMUL.FTZ R7, R7, 0.69314718246459960938 ;  /* 0x3f31721807072820 */ /* 0x000fe20000410000 */
        /* <DEDUP_REMOVED lines=19> */
[-C--:B--2---:R-:W-:Y:S01]  /*6700*/  FMUL.FTZ R158, R55, R3.reuse ;  /* 0x00000003379e7220 */ /* 0x084fe20000410000 */
        /* <DEDUP_REMOVED lines=45> */
.L_x_1036:
[----:B0-----:R-:W0:Y:S01]  /*69e0*/  S2R R5, SR_CgaCtaId ;  /* 0x0000000000057919 */ /* 0x001e220000008800 */
        /* <DEDUP_REMOVED lines=30> */
[----:B------:R-:W-:Y:S02]  /*6bd0*/  MOV R4, R0 ;  /* 0x0000000000047202 */ /* 0x000fe40000000f00 */
[----:B0-----:R-:W-:-:S02]  /*6be0*/  MOV R5, R13 ;  /* 0x0000000d00057202 */ /* 0x001fc40000000f00 */
[----:B------:R-:W-:Y:S02]  /*6bf0*/  F2FP.BF16.F32.PACK_AB R51, R158, R51 ;  /* 0x000000339e33723e */ /* 0x000fe400000010ff */
[----:B------:R-:W-:Y:S01]  /*6c00*/  F2FP.BF16.F32.PACK_AB R57, R157, R58 ;  /* 0x0000003a9d39723e */ /* 0x000fe200000010ff */
[----:B------:R-:W-:Y:S01]  /*6c10*/  IMAD.WIDE R106, R225, 0x2, R4 ;  /* 0x00000002e16a7825 */ /* 0x000fe200078e0204 */
[----:B------:R-:W-:Y:S02]  /*6c20*/  F2FP.BF16.F32.PACK_AB R64, R65, R64 ;  /* 0x000000404140723e */ /* 0x000fe400000010ff */
[----:B------:R-:W-:Y:S02]  /*6c30*/  F2FP.BF16.F32.PACK_AB R58, R61, R60 ;  /* 0x0000003c3d3a723e */ /* 0x000fe400000010ff */
[C---:B------:R-:W-:Y:S02]  /*6c40*/  IADD3 R173, P1, R106.reuse, 0x20, RZ ;  /* 0x000000206aad7810 */ /* 0x040fe40007f3e0ff */
[----:B------:R-:W-:-:S02]  /*6c50*/  IADD3 R175, P0, R106, 0x40, RZ ;  /* 0x000000406aaf7810 */ /* 0x000fc40007f1e0ff */
[C---:B------:R-:W-:Y:S01]  /*6c60*/  IADD3 R183, P5, R106.reuse, 0x4040, RZ ;  /* 0x000040406ab77810 */ /* 0x040fe20007fbe0ff */
[--C-:B------:R-:W-:Y:S01]  /*6c70*/  IMAD.X R15, RZ, RZ, R107.reuse, P1 ;  /* 0x000000ffff0f7224 */ /* 0x100fe200008e066b */
[C---:B------:R-:W-:Y:S01]  /*6c80*/  IADD3 R177, P4, R106.reuse, 0x60, RZ ;  /* 0x000000606ab17810 */ /* 0x040fe20007f9e0ff */
[--C-:B------:R-:W-:Y:S01]  /*6c90*/  IMAD.X R17, RZ, RZ, R107.reuse, P0 ;  /* 0x000000ffff117224 */ /* 0x100fe200000e066b */
[C---:B------:R-:W-:Y:S01]  /*6ca0*/  LOP3.LUT R13, R106.reuse, 0x380, RZ, 0xc0, !PT ;  /* 0x000003806a0d7812 */ /* 0x040fe200078ec0ff */
[--C-:B------:R-:W-:Y:S01]  /*6cb0*/  IMAD.X R39, RZ, RZ, R107.reuse, P5 ;  /* 0x000000ffff277224 */ /* 0x100fe200028e066b */
[C---:B------:R-:W-:Y:S01]  /*6cc0*/  IADD3 R179, P3, R106.reuse, 0x4000, RZ ;  /* 0x000040006ab37810 */ /* 0x040fe20007f7e0ff */
[--C-:B------:R-:W-:Y:S01]  /*6cd0*/  IMAD.X R19, RZ, RZ, R107.reuse, P4 ;  /* 0x000000ffff137224 */ /* 0x100fe200020e066b */
[C---:B------:R-:W-:Y:S02]  /*6ce0*/  IADD3 R181, P6, R106.reuse, 0x4020, RZ ;  /* 0x000040206ab57810 */ /* 0x040fe40007fde0ff */
        /* <DEDUP_REMOVED lines=9> */
[C---:B------:R-:W-:Y:S02]  /*6d80*/  IADD3 R6, P5, R106.reuse, 0xc020, RZ ;  /* 0x0000c0206a067810 */ /* 0x040fe40007fbe0ff */
[----:B------:R-:W-:Y:S02]  /*6d90*/  SHF.R.U64 R13, R13, 0x3, RZ ;  /* 0x000000030d0d7819 */ /* 0x000fe400000012ff */
[----:B------:R-:W-:Y:S01]  /*6da0*/  LOP3.LUT R20, R179, 0x380, RZ, 0xc0, !PT ;  /* 0x00000380b3147812 */ /* 0x000fe200078ec0ff */
[--C-:B------:R-:W-:Y:S01]  /*6db0*/  IMAD.X R99, RZ, RZ, R107.reuse, P5 ;  /* 0x000000ffff637224 */ /* 0x100fe200028e066b */
        /* <DEDUP_REMOVED lines=21> */
[----:B------:R-:W-:Y:S02]  /*6f10*/  LOP3.LUT R98, R6, 0x380, RZ, 0xc0, !PT ;  /* 0x0000038006627812 */ /* 0x000fe400078ec0ff */
[----:B------:R-:W-:Y:S02]  /*6f20*/  LOP3.LUT R14, R14, R173, RZ, 0x3c, !PT ;  /* 0x000000ad0e0e7212 */ /* 0x000fe400078e3cff */
[----:B------:R-:W-:-:S02]  /*6f30*/  SHF.R.U64 R30, R30, 0x3, RZ ;  /* 0x000000031e1e7819 */ /* 0x000fc400000012ff */
[----:B------:R-:W-:Y:S02]  /*6f40*/  LOP3.LUT R62, R189, 0x380, RZ, 0xc0, !PT ;  /* 0x00000380bd3e7812 */ /* 0x000fe400078ec0ff */
[----:B------:R-:W-:Y:S02]  /*6f50*/  LOP3.LUT R16, R16, R175, RZ, 0x3c, !PT ;  /* 0x000000af10107212 */ /* 0x000fe400078e3cff */
[----:B------:R-:W-:Y:S02]  /*6f60*/  SHF.R.U64 R38, R38, 0x3, RZ ;  /* 0x0000000326267819 */ /* 0x000fe400000012ff */
[----:B------:R-:W-:Y:S02]  /*6f70*/  LOP3.LUT R70, R191, 0x380, RZ, 0xc0, !PT ;  /* 0x00000380bf467812 */ /* 0x000fe400078ec0ff */
[----:B------:R-:W-:Y:S02]  /*6f80*/  LOP3.LUT R18, R18, R177, RZ, 0x3c, !PT ;  /* 0x000000b112127212 */ /* 0x000fe400078e3cff */
[----:B------:R-:W-:-:S02]  /*6f90*/  SHF.R.U64 R46, R46, 0x3, RZ ;  /* 0x000000032e2e7819 */ /* 0x000fc400000012ff */
[----:B------:R-:W-:Y:S02]  /*6fa0*/  LOP3.LUT R78, R193, 0x380, RZ, 0xc0, !PT ;  /* 0x00000380c14e7812 */ /* 0x000fe400078ec0ff */
[----:B------:R-:W-:Y:S02]  /*6fb0*/  LOP3.LUT R20, R20, R179, RZ, 0x3c, !PT ;  /* 0x000000b314147212 */ /* 0x000fe400078e3cff */
[----:B------:R-:W-:Y:S02]  /*6fc0*/  SHF.R.U64 R54, R54, 0x3, RZ ;  /* 0x0000000336367819 */ /* 0x000fe400000012ff */
[----:B------:R-:W-:Y:S02]  /*6fd0*/  LOP3.LUT R94, R195, 0x380, RZ, 0xc0, !PT ;  /* 0x00000380c35e7812 */ /* 0x000fe400078ec0ff */
[----:B------:R-:W-:Y:S01]  /*6fe0*/  MOV R106, R106 ;  /* 0x0000006a006a7202 */ /* 0x000fe20000000f00 */
[----:B------:R-:W-:Y:S01]  /*6ff0*/  BAR.SYNC.DEFER_BLOCKING 0x1, 0x100 ;  /* 0x0044000000007b1d */ /* 0x000fe20000010000 */
[----:B------:R-:W-:-:S02]  /*7000*/  SHF.R.U64 R29, R98, 0x3, RZ ;  /* 0x00000003621d7819 */ /* 0x000fc400000012ff */
[----:B------:R-:W-:Y:S02]  /*7010*/  LOP3.LUT R30, R30, R181, RZ, 0x3c, !PT ;  /* 0x000000b51e1e7212 */ /* 0x000fe400078e3cff */
[----:B------:R-:W-:Y:S02]  /*7020*/  SHF.R.U64 R62, R62, 0x3, RZ ;  /* 0x000000033e3e7819 */ /* 0x000fe400000012ff */
[----:B------:R-:W-:Y:S02]  /*7030*/  LOP3.LUT R107, R102, 0x380, RZ, 0xc0, !PT ;  /* 0x00000380666b7812 */ /* 0x000fe400078ec0ff */
[----:B------:R-:W-:Y:S02]  /*7040*/  MOV R14, R14 ;  /* 0x0000000e000e7202 */ /* 0x000fe40000000f00 */
[----:B------:R-:W-:Y:S02]  /*7050*/  LOP3.LUT R38, R38, R183, RZ, 0x3c, !PT ;  /* 0x000000b726267212 */ /* 0x000fe400078e3cff */
[----:B------:R-:W-:-:S02]  /*7060*/  SHF.R.U64 R70, R70, 0x3, RZ ;  /* 0x0000000346467819 */ /* 0x000fc400000012ff */
[----:B------:R-:W-:Y:S02]  /*7070*/  MOV R16, R16 ;  /* 0x0000001000107202 */ /* 0x000fe40000000f00 */
[----:B------:R-:W-:Y:S02]  /*7080*/  LOP3.LUT R46, R46, R185, RZ, 0x3c, !PT ;  /* 0x000000b92e2e7212 */ /* 0x000fe400078e3cff */
[----:B------:R-:W-:Y:S02]  /*7090*/  SHF.R.U64 R78, R78, 0x3, RZ ;  /* 0x000000034e4e7819 */ /* 0x000fe400000012ff */
[----:B------:R-:W-:Y:S02]  /*70a0*/  LOP3.LUT R156, R151, 0x380, RZ, 0xc0, !PT ;  /* 0x00000380979c7812 */ /* 0x000fe400078ec0ff */
[----:B------:R-:W-:Y:S01]  /*70b0*/  MOV R18, R18 ;  /* 0x0000001200127202 */ /* 0x000fe20000000f00 */
[----:B------:R0:W-:Y:S01]  /*70c0*/  STSM.16.M88.4 [R106], R24 ;  /* 0x000000186a007844 */ /* 0x0001e20000000200 */
[----:B------:R-:W-:-:S02]  /*70d0*/  LOP3.LUT R54, R54, R187, RZ, 0x3c, !PT ;  /* 0x000000bb36367212 */ /* 0x000fc400078e3cff */
[----:B------:R-:W-:Y:S01]  /*70e0*/  SHF.R.U64 R94, R94, 0x3, RZ ;  /* 0x000000035e5e7819 */ /* 0x000fe200000012ff */
[----:B------:R-:W-:Y:S01]  /*70f0*/  STSM.16.M88.4 [R14], R32 ;  /* 0x000000200e007844 */ /* 0x000fe20000000200 */
[----:B------:R-:W-:Y:S02]  /*7100*/  LOP3.LUT R98, R29, R6, RZ, 0x3c, !PT ;  /* 0x000000061d627212 */ /* 0x000fe400078e3cff */
[----:B------:R-:W-:Y:S01]  /*7110*/  MOV R20, R20 ;  /* 0x0000001400147202 */ /* 0x000fe20000000f00 */
[----:B------:R-:W-:Y:S01]  /*7120*/  STSM.16.M88.4 [R16], R40 ;  /* 0x0000002810007844 */ /* 0x000fe20000000200 */
[----:B------:R-:W-:Y:S02]  /*7130*/  F2FP.BF16.F32.PACK_AB R59, R155, R59 ;  /* 0x0000003b9b3b723e */ /* 0x000fe400000010ff */
[----:B------:R-:W-:Y:S01]  /*7140*/  F2FP.BF16.F32.PACK_AB R65, R154, R66 ;  /* 0x000000429a41723e */ /* 0x000fe200000010ff */
[----:B------:R1:W-:Y:S01]  /*7150*/  STSM.16.M88.4 [R18], R48 ;  /* 0x0000003012007844 */ /* 0x0003e20000000200 */
[----:B------:R-:W-:-:S02]  /*7160*/  F2FP.BF16.F32.PACK_AB R72, R73, R72 ;  /* 0x000000484948723e */ /* 0x000fc400000010ff */
[----:B------:R-:W-:Y:S01]  /*7170*/  LOP3.LUT R62, R62, R189, RZ, 0x3c, !PT ;  /* 0x000000bd3e3e7212 */ /* 0x000fe200078e3cff */
[----:B------:R2:W-:Y:S01]  /*7180*/  STSM.16.M88.4 [R20], R56 ;  /* 0x0000003814007844 */ /* 0x0005e20000000200 */
[----:B------:R-:W-:Y:S02]  /*7190*/  SHF.R.U64 R107, R107, 0x3, RZ ;  /* 0x000000036b6b7819 */ /* 0x000fe400000012ff */
[----:B------:R-:W-:Y:S02]  /*71a0*/  MOV R30, R30 ;  /* 0x0000001e001e7202 */ /* 0x000fe40000000f00 */
[----:B------:R-:W-:Y:S02]  /*71b0*/  F2FP.BF16.F32.PACK_AB R66, R69, R68 ;  /* 0x000000444542723e */ /* 0x000fe400000010ff */
[----:B------:R-:W-:Y:S02]  /*71c0*/  F2FP.BF16.F32.PACK_AB R67, R153, R67 ;  /* 0x000000439943723e */ /* 0x000fe400000010ff */
[----:B------:R-:W-:-:S02]  /*71d0*/  F2FP.BF16.F32.PACK_AB R73, R152, R74 ;  /* 0x0000004a9849723e */ /* 0x000fc400000010ff */
[----:B------:R-:W-:Y:S01]  /*71e0*/  F2FP.BF16.F32.PACK_AB R80, R81, R80 ;  /* 0x000000505150723e */ /* 0x000fe200000010ff */
[----:B------:R2:W-:Y:S01]  /*71f0*/  STSM.16.M88.4 [R30], R64 ;  /* 0x000000401e007844 */ /* 0x0005e20000000200 */
[----:B------:R-:W-:Y:S02]  /*7200*/  LOP3.LUT R70, R70, R191, RZ, 0x3c, !PT ;  /* 0x000000bf46467212 */ /* 0x000fe400078e3cff */
[----:B------:R-:W-:Y:S02]  /*7210*/  MOV R38, R38 ;  /* 0x0000002600267202 */ /* 0x000fe40000000f00 */
[----:B------:R-:W-:Y:S02]  /*7220*/  F2FP.BF16.F32.PACK_AB R74, R77, R76 ;  /* 0x0000004c4d4a723e */ /* 0x000fe400000010ff */
[----:B------:R-:W-:Y:S01]  /*7230*/  F2FP.BF16.F32.PACK_AB R75, R11, R75 ;  /* 0x0000004b0b4b723e */ /* 0x000fe200000010ff */
[----:B------:R-:W3:Y:S01]  /*7240*/  LDC R76, c[0x0][0xce8] ;  /* 0x00033a00ff4c7b82 */ /* 0x000ee20000000800 */
[----:B------:R-:W-:-:S02]  /*7250*/  F2FP.BF16.F32.PACK_AB R81, R10, R82 ;  /* 0x000000520a51723e */ /* 0x000fc400000010ff */
[----:B------:R-:W-:Y:S01]  /*7260*/  LOP3.LUT R78, R78, R193, RZ, 0x3c, !PT ;  /* 0x000000c14e4e7212 */ /* 0x000fe200078e3cff */
[----:B------:R2:W-:Y:S01]  /*7270*/  STSM.16.M88.4 [R38], R72 ;  /* 0x0000004826007844 */ /* 0x0005e20000000200 */
[----:B------:R-:W-:Y:S02]  /*7280*/  SHF.R.U64 R28, R156, 0x3, RZ ;  /* 0x000000039c1c7819 */ /* 0x000fe400000012ff */
[----:B------:R-:W-:Y:S02]  /*7290*/  MOV R46, R46 ;  /* 0x0000002e002e7202 */ /* 0x000fe40000000f00 */
[----:B------:R-:W-:Y:S02]  /*72a0*/  F2FP.BF16.F32.PACK_AB R82, R85, R84 ;  /* 0x000000545552723e */ /* 0x000fe400000010ff */
[----:B------:R-:W-:Y:S02]  /*72b0*/  F2FP.BF16.F32.PACK_AB R83, R83, R86 ;  /* 0x000000565353723e */ /* 0x000fe400000010ff */
[----:B------:R-:W-:-:S02]  /*72c0*/  LOP3.LUT R94, R94, R195, RZ, 0x3c, !PT ;  /* 0x000000c35e5e7212 */ /* 0x000fc400078e3cff */
[----:B------:R-:W-:Y:S01]  /*72d0*/  MOV R54, R54 ;  /* 0x0000003600367202 */ /* 0x000fe20000000f00 */
[----:B------:R2:W-:Y:S01]  /*72e0*/  STSM.16.M88.4 [R46], R80 ;  /* 0x000000502e007844 */ /* 0x0005e20000000200 */
[----:B------:R-:W-:Y:S02]  /*72f0*/  MOV R6, R98 ;  /* 0x0000006200067202 */ /* 0x000fe40000000f00 */
[----:B------:R-:W-:Y:S02]  /*7300*/  F2FP.BF16.F32.PACK_AB R84, R89, R88 ;  /* 0x000000585954723e */ /* 0x000fe400000010ff */
[----:B------:R-:W-:Y:S02]  /*7310*/  F2FP.BF16.F32.PACK_AB R85, R91, R90 ;  /* 0x0000005a5b55723e */ /* 0x000fe400000010ff */
[----:B------:R-:W-:Y:S02]  /*7320*/  F2FP.BF16.F32.PACK_AB R86, R93, R92 ;  /* 0x0000005c5d56723e */ /* 0x000fe400000010ff */
[----:B------:R-:W-:-:S02]  /*7330*/  F2FP.BF16.F32.PACK_AB R87, R165, R87 ;  /* 0x00000057a557723e */ /* 0x000fc400000010ff */
[----:B------:R-:W-:Y:S02]  /*7340*/  F2FP.BF16.F32.PACK_AB R96, R97, R96 ;  /* 0x000000606160723e */ /* 0x000fe400000010ff */
[----:B------:R-:W-:Y:S01]  /*7350*/  LOP3.LUT R102, R107, R102, RZ, 0x3c, !PT ;  /* 0x000000666b667212 */ /* 0x000fe200078e3cff */
[----:B------:R2:W-:Y:S01]  /*7360*/  STSM.16.M88.4 [R54], R84 ;  /* 0x0000005436007844 */ /* 0x0005e20000000200 */
[----:B------:R-:W-:Y:S02]  /*7370*/  MOV R62, R62 ;  /* 0x0000003e003e7202 */ /* 0x000fe40000000f00 */
[----:B------:R-:W-:Y:S02]  /*7380*/  F2FP.BF16.F32.PACK_AB R97, R167, R166 ;  /* 0x000000a6a761723e */ /* 0x000fe400000010ff */
[----:B------:R-:W-:Y:S02]  /*7390*/  F2FP.BF16.F32.PACK_AB R98, R101, R100 ;  /* 0x000000646562723e */ /* 0x000fe400000010ff */
[----:B------:R-:W-:-:S02]  /*73a0*/  F2FP.BF16.F32.PACK_AB R99, R169, R168 ;  /* 0x000000a8a963723e */ /* 0x000fc400000010ff */
[----:B------:R-:W-:Y:S02]  /*73b0*/  F2FP.BF16.F32.PACK_AB R104, R105, R104 ;  /* 0x000000686968723e */ /* 0x000fe400000010ff */
[----:B------:R-:W-:Y:S01]  /*73c0*/  F2FP.BF16.F32.PACK_AB R112, R113, R112 ;  /* 0x000000707170723e */ /* 0x000fe200000010ff */
[----:B------:R2:W-:Y:S01]  /*73d0*/  STSM.16.M88.4 [R62], R96 ;  /* 0x000000603e007844 */ /* 0x0005e20000000200 */
[----:B------:R-:W-:Y:S02]  /*73e0*/  MOV R70, R70 ;  /* 0x0000004600467202 */ /* 0x000fe40000000f00 */
[----:B------:R-:W-:Y:S02]  /*73f0*/  F2FP.BF16.F32.PACK_AB R105, R171, R170 ;  /* 0x000000aaab69723e */ /* 0x000fe400000010ff */
[----:B0-----:R-:W-:Y:S02]  /*7400*/  F2FP.BF16.F32.PACK_AB R106, R109, R108 ;  /* 0x0000006c6d6a723e */ /* 0x001fe400000010ff */
[----:B------:R-:W-:-:S02]  /*7410*/  F2FP.BF16.F32.PACK_AB R107, R111, R110 ;  /* 0x0000006e6f6b723e */ /* 0x000fc400000010ff */
[----:B------:R-:W-:Y:S02]  /*7420*/  F2FP.BF16.F32.PACK_AB R113, R115, R114 ;  /* 0x000000727371723e */ /* 0x000fe400000010ff */
[----:B------:R-:W-:Y:S01]  /*7430*/  F2FP.BF16.F32.PACK_AB R120, R121, R120 ;  /* 0x000000787978723e */ /* 0x000fe200000010ff */
[----:B------:R2:W-:Y:S01]  /*7440*/  STSM.16.M88.4 [R70], R104 ;  /* 0x0000006846007844 */ /* 0x0005e20000000200 */
[----:B------:R-:W-:Y:S02]  /*7450*/  LOP3.LUT R12, R28, R151, RZ, 0x3c, !PT ;  /* 0x000000971c0c7212 */ /* 0x000fe400078e3cff */
[----:B------:R-:W-:Y:S02]  /*7460*/  MOV R78, R78 ;  /* 0x0000004e004e7202 */ /* 0x000fe40000000f00 */
[----:B------:R-:W-:Y:S02]  /*7470*/  F2FP.BF16.F32.PACK_AB R114, R117, R116 ;  /* 0x000000747572723e */ /* 0x000fe400000010ff */
[----:B------:R-:W-:-:S02]  /*7480*/  F2FP.BF16.F32.PACK_AB R115, R119, R118 ;  /* 0x000000767773723e */ /* 0x000fc400000010ff */
[----:B------:R-:W-:Y:S02]  /*7490*/  F2FP.BF16.F32.PACK_AB R121, R123, R122 ;  /* 0x0000007a7b79723e */ /* 0x000fe400000010ff */
[----:B------:R-:W-:Y:S01]  /*74a0*/  F2FP.BF16.F32.PACK_AB R128, R129, R128 ;  /* 0x000000808180723e */ /* 0x000fe200000010ff */
[----:B------:R2:W-:Y:S01]  /*74b0*/  STSM.16.M88.4 [R78], R112 ;  /* 0x000000704e007844 */ /* 0x0005e20000000200 */
[----:B------:R-:W-:Y:S02]  /*74c0*/  MOV R94, R94 ;  /* 0x0000005e005e7202 */ /* 0x000fe40000000f00 */
[----:B------:R-:W-:Y:S02]  /*74d0*/  F2FP.BF16.F32.PACK_AB R122, R125, R124 ;  /* 0x0000007c7d7a723e */ /* 0x000fe400000010ff */
[----:B------:R-:W-:Y:S02]  /*74e0*/  F2FP.BF16.F32.PACK_AB R123, R127, R126 ;  /* 0x0000007e7f7b723e */ /* 0x000fe400000010ff */
[----:B------:R-:W-:-:S02]  /*74f0*/  F2FP.BF16.F32.PACK_AB R129, R131, R130 ;  /* 0x000000828381723e */ /* 0x000fc400000010ff */
[----:B------:R-:W-:Y:S01]  /*7500*/  F2FP.BF16.F32.PACK_AB R136, R137, R136 ;  /* 0x000000888988723e */ /* 0x000fe200000010ff */
[----:B------:R2:W-:Y:S01]  /*7510*/  STSM.16.M88.4 [R94], R120 ;  /* 0x000000785e007844 */ /* 0x0005e20000000200 */
[----:B------:R-:W-:Y:S02]  /*7520*/  F2FP.BF16.F32.PACK_AB R130, R133, R132 ;  /* 0x000000848582723e */ /* 0x000fe400000010ff */
[----:B------:R-:W-:Y:S02]  /*7530*/  F2FP.BF16.F32.PACK_AB R131, R135, R134 ;  /* 0x000000868783723e */ /* 0x000fe400000010ff */
[----:B------:R-:W-:Y:S02]  /*7540*/  F2FP.BF16.F32.PACK_AB R137, R139, R138 ;  /* 0x0000008a8b89723e */ /* 0x000fe400000010ff */
[----:B------:R-:W-:Y:S01]  /*7550*/  F2FP.BF16.F32.PACK_AB R144, R145, R144 ;  /* 0x000000909190723e */ /* 0x000fe200000010ff */
[----:B------:R2:W-:Y:S01]  /*7560*/  STSM.16.M88.4 [R6], R128 ;  /* 0x0000008006007844 */ /* 0x0005e20000000200 */
[----:B------:R-:W-:-:S02]  /*7570*/  MOV R102, R102 ;  /* 0x0000006600667202 */ /* 0x000fc40000000f00 */
[----:B------:R-:W-:Y:S02]  /*7580*/  F2FP.BF16.F32.PACK_AB R138, R141, R140 ;  /* 0x0000008c8d8a723e */ /* 0x000fe400000010ff */
[----:B------:R-:W-:Y:S02]  /*7590*/  F2FP.BF16.F32.PACK_AB R139, R143, R142 ;  /* 0x0000008e8f8b723e */ /* 0x000fe400000010ff */
[----:B------:R-:W-:Y:S02]  /*75a0*/  F2FP.BF16.F32.PACK_AB R145, R147, R146 ;  /* 0x000000929391723e */ /* 0x000fe400000010ff */
[----:B------:R-:W-:Y:S01]  /*75b0*/  MOV R12, R12 ;  /* 0x0000000c000c7202 */ /* 0x000fe20000000f00 */
[----:B------:R2:W-:Y:S01]  /*75c0*/  STSM.16.M88.4 [R102], R136 ;  /* 0x0000008866007844 */ /* 0x0005e20000000200 */
[----:B------:R-:W-:Y:S02]  /*75d0*/  F2FP.BF16.F32.PACK_AB R146, R149, R148 ;  /* 0x000000949592723e */ /* 0x000fe400000010ff */
[----:B------:R-:W-:-:S02]  /*75e0*/  F2FP.BF16.F32.PACK_AB R147, R3, R150 ;  /* 0x000000960393723e */ /* 0x000fc400000010ff */
[----:B------:R-:W-:Y:S02]  /*75f0*/  R2UR UR4, R218 ;  /* 0x00000000da0472ca */ /* 0x000fe400000e0000 */
[----:B------:R-:W-:Y:S01]  /*7600*/  PLOP3.LUT P0, PT, PT, PT, UP0, 0x80, 0x0 ;  /* 0x000000000000781c */ /* 0x000fe20003f0f008 */
[----:B------:R2:W-:Y:S01]  /*7610*/  STSM.16.M88.4 [R12], R144 ;  /* 0x000000900c007844 */ /* 0x0005e20000000200 */
[----:B------:R-:W-:-:S09]  /*7620*/  R2UR UR12, R203 ;  /* 0x00000000cb0c72ca */ /* 0x000fd200000e0000 */
[----:B------:R-:W-:Y:S02]  /*7630*/  USHF.L.U64.HI UR11, UR61, 0x2, UR4 ;  /* 0x000000023d0b7899 */ /* 0x000fe40008010204 */
[----:B------:R-:W-:-:S04]  /*7640*/  UIADD3 UR4, UP1, UR10, UR8, URZ ;  /* 0x000000080a047290 */ /* 0x000fc8000ff3e03f */
[----:B------:R-:W-:Y:S02]  /*7650*/  UIADD3.X UR7, UR11, UR9, URZ, UP1, !UPT ;  /* 0x000000090b077290 */ /* 0x000fe40008ffe43f */
[----:B------:R-:W-:Y:S01]  /*7660*/  IMAD.U32 R10, RZ, RZ, UR4 ;  /* 0x00000004ff0a7e24 */ /* 0x000fe2000f8e00ff */
[----:B------:R-:W-:-:S03]  /*7670*/  ULDC.64 UR8, c[0x0][0xd08] ;  /* 0x0003420000087ab9 */ /* 0x000fc60000000a00 */
[----:B------:R-:W-:Y:S01]  /*7680*/  IMAD.U32 R11, RZ, RZ, UR7 ;  /* 0x00000007ff0b7e24 */ /* 0x000fe2000f8e00ff */
[----:B------:R-:W-:Y:S06]  /*7690*/  BAR.SYNC.DEFER_BLOCKING 0x1, 0x100 ;  /* 0x0044000000007b1d */ /* 0x000fec0000010000 */
[----:B------:R-:W4:Y:S01]  /*76a0*/  @P0 LDG.E R3, desc[UR38][R10.64] ;  /* 0x000000260a030981 */ /* 0x000f22000c1e1900 */
[----:B------:R-:W-:Y:S01]  /*76b0*/  UISETP.NE.U32.AND UP1, UPT, UR8, URZ, UPT ;  /* 0x0000003f0800728c */ /* 0x000fe2000bf25070 */
[----:B---3--:R-:W-:Y:S01]  /*76c0*/  ISETP.NE.AND P1, PT, R76, 0x1, PT ;  /* 0x000000014c00780c */ /* 0x008fe20003f25270 */
[----:B------:R-:W-:Y:S01]  /*76d0*/  ULDC UR7, c[0x0][0xb88] ;  /* 0x0002e20000077ab9 */ /* 0x000fe20000000800 */
[----:B------:R-:W-:Y:S01]  /*76e0*/  UMOV UR4, URZ ;  /* 0x0000003f00047c82 */ /* 0x000fe20008000000 */
[----:B------:R-:W-:Y:S01]  /*76f0*/  UISETP.NE.AND.EX UP1, UPT, UR9, URZ, UPT, UP1 ;  /* 0x0000003f0900728c */ /* 0x000fe2000bf25310 */
[----:B------:R-:W-:-:S05]  /*7700*/  IMAD.U32 R17, RZ, RZ, UR12 ;  /* 0x0000000cff117e24 */ /* 0x000fca000f8e00ff */
[----:B------:R-:W-:-:S04]  /*7710*/  PLOP3.LUT P2, PT, PT, PT, UP1, 0x80, 0x0 ;  /* 0x000000000000781c */ /* 0x000fc80003f4f018 */
[----:B------:R-:W0:Y:S01]  /*7720*/  @P1 LDC R13, c[0x0][0xcec] ;  /* 0x00033b00ff0d1b82 */ /* 0x000e220000000800 */
[----:B------:R-:W-:-:S04]  /*7730*/  @UP1 UIADD3 UR8, UP2, UR10, UR8, URZ ;  /* 0x000000080a081290 */ /* 0x000fc8000ff5e03f */
[----:B------:R-:W-:Y:S02]  /*7740*/  @UP1 UIADD3.X UR9, UR11, UR9, URZ, UP2, !UPT ;  /* 0x000000090b091290 */ /* 0x000fe400097fe43f */
[----:B-1----:R-:W-:Y:S01]  /*7750*/  IMAD.U32 R18, RZ, RZ, UR8 ;  /* 0x00000008ff127e24 */ /* 0x002fe2000f8e00ff */
[----:B------:R-:W1:Y:S03]  /*7760*/  @P1 LDC R15, c[0x0][0xcf0] ;  /* 0x00033c00ff0f1b82 */ /* 0x000e660000000800 */
[----:B------:R-:W-:Y:S01]  /*7770*/  IMAD.U32 R19, RZ, RZ, UR9 ;  /* 0x00000009ff137e24 */ /* 0x000fe2000f8e00ff */
[----:B----4-:R-:W-:Y:S01]  /*7780*/  @P0 R2UR UR4, R3 ;  /* 0x00000000030402ca */ /* 0x010fe200000e0000 */
[----:B------:R-:W-:-:S06]  /*7790*/  IMAD.U32 R3, RZ, RZ, UR7 ;  /* 0x00000007ff037e24 */ /* 0x000fcc000f8e00ff */
[----:B------:R2:W5:Y:S01]  /*77a0*/  @P2 LDG.E R3, desc[UR38][R18.64] ;  /* 0x0000002612032981 */ /* 0x000562000c1e1900 */
[----:B01----:R-:W-:Y:S07]  /*77b0*/  @P2 BRA `(.L_x_1060) ;  /* 0x0000000000102947 */ /* 0x003fee0003800000 */
[----:B------:R-:W-:Y:S05]  /*77c0*/  @!P0 BRA `(.L_x_1060) ;  /* 0x00000000000c8947 */ /* 0x000fea0003800000 */
[----:B--2---:R-:W2:Y:S04]  /*77d0*/  LDG.E R6, desc[UR38][R10.64] ;  /* 0x000000260a067981 */ /* 0x004ea8000c1e1900 */
[----:B-----5:R-:W2:Y:S02]  /*77e0*/  LDG.E R3, desc[UR38][R10.64+0x4] ;  /* 0x000004260a037981 */ /* 0x020ea4000c1e1900 */
[----:B--2---:R-:W-:-:S07]  /*77f0*/  IMAD.IADD R3, R3, 0x1, -R6 ;  /* 0x0000000103037824 */ /* 0x004fce00078e0a06 */
.L_x_1060:
[----:B------:R-:W-:Y:S01]  /*7800*/  R2UR UR17, R202 ;  /* 0x00000000ca1172ca */ /* 0x000fe200000e0000 */
[----:B------:R-:W-:Y:S01]  /*7810*/  ULDC.64 UR12, c[0x0][0xc90] ;  /* 0x00032400000c7ab9 */ /* 0x000fe20000000a00 */
[----:B------:R-:W-:Y:S01]  /*7820*/  R2UR UR15, R218 ;  /* 0x00000000da0f72ca */ /* 0x000fe200000e0000 */
[----:B------:R-:W-:Y:S01]  /*7830*/  USHF.R.S32.HI UR11, URZ, 0x1f, UR4 ;  /* 0x0000001f3f0b7899 */ /* 0x000fe20008011404 */
[----:B--2---:R-:W-:Y:S01]  /*7840*/  IMAD R12, R17, 0x80, R224 ;  /* 0x00000080110c7824 */ /* 0x004fe200078e02e0 */
[----:B------:R-:W-:Y:S01]  /*7850*/  UMOV UR10, UR4 ;  /* 0x00000004000a7c82 */ /* 0x000fe20008000000 */
[----:B------:R-:W-:Y:S01]  /*7860*/  USEL UR61, UR61, URZ, !UP0 ;  /* 0x0000003f3d3d7287 */ /* 0x000fe2000c000000 */
[----:B------:R-:W-:Y:S01]  /*7870*/  IMAD R11, R204, 0x40, R2 ;  /* 0x00000040cc0b7824 */ /* 0x000fe200078e0202 */
[----:B------:R-:W-:Y:S01]  /*7880*/  R2UR UR16, R203 ;  /* 0x00000000cb1072ca */ /* 0x000fe200000e0000 */
[----:B------:R-:W-:-:S04]  /*7890*/  @P1 IMAD.HI.U32 R6, R12, R13, RZ ;  /* 0x0000000d0c061227 */ /* 0x000fc800078e00ff */
[----:B------:R-:W-:Y:S01]  /*78a0*/  USHF.R.S32.HI UR14, URZ, 0x1f, UR17 ;  /* 0x0000001f3f0e7899 */ /* 0x000fe20008011411 */
[----:B------:R-:W-:Y:S01]  /*78b0*/  IMAD.MOV.U32 R10, RZ, RZ, R12 ;  /* 0x000000ffff0a7224 */ /* 0x000fe200078e000c */
[----:B------:R-:W-:Y:S01]  /*78c0*/  UIMAD.WIDE.U32 UR8, UR17, UR12, UR10 ;  /* 0x0000000c110872a5 */ /* 0x000fe2000f8e000a */
[----:B------:R-:W-:Y:S01]  /*78d0*/  @P1 SHF.R.U32.HI R10, RZ, R15, R6 ;  /* 0x0000000fff0a1219 */ /* 0x000fe20000011606 */
[----:B------:R-:W-:Y:S01]  /*78e0*/  UIMAD UR7, UR14, UR12, URZ ;  /* 0x0000000c0e0772a4 */ /* 0x000fe2000f8e023f */
[----:B------:R-:W-:Y:S01]  /*78f0*/  IMAD.WIDE R4, R11, 0x2, R4 ;  /* 0x000000020b047825 */ /* 0x000fe200078e0204 */
[----:B------:R-:W-:Y:S01]  /*7900*/  USEL UR15, UR15, URZ, !UP0 ;  /* 0x0000003f0f0f7287 */ /* 0x000fe2000c000000 */
[--C-:B------:R-:W-:Y:S01]  /*7910*/  SHF.R.S32.HI R6, RZ, 0x1f, R10.reuse ;  /* 0x0000001fff067819 */ /* 0x100fe2000001140a */
[----:B------:R-:W-:Y:S01]  /*7920*/  UIMAD UR7, UR17, UR13, UR7 ;  /* 0x0000000d110772a4 */ /* 0x000fe2000f8e0207 */
[----:B------:R-:W-:Y:S01]  /*7930*/  IMAD.MOV R13, RZ, RZ, -R10 ;  /* 0x000000ffff0d7224 */ /* 0x000fe200078e0a0a */
[----:B------:R-:W-:Y:S01]  /*7940*/  IADD3 R37, P2, R4, 0x5000, RZ ;  /* 0x0000500004257810 */ /* 0x000fe20007f5e0ff */
[----:B------:R-:W-:Y:S01]  /*7950*/  ULDC.64 UR12, c[0x0][0xc98] ;  /* 0x00032600000c7ab9 */ /* 0x000fe20000000a00 */
[----:B------:R-:W-:Y:S01]  /*7960*/  UIADD3 UR9, UR9, UR7, URZ ;  /* 0x0000000709097290 */ /* 0x000fe2000fffe03f */
[----:B------:R-:W-:Y:S01]  /*7970*/  IMAD R13, R76, R13, R12 ;  /* 0x0000000d4c0d7224 */ /* 0x000fe200078e020c */
[----:B------:R-:W-:Y:S01]  /*7980*/  UIMAD UR7, UR15, UR12, URZ ;  /* 0x0000000c0f0772a4 */ /* 0x000fe2000f8e023f */
[C---:B------:R-:W-:Y:S01]  /*7990*/  IADD3 R17, P5, R4.reuse, 0x1000, RZ ;  /* 0x0000100004117810 */ /* 0x040fe20007fbe0ff */
[----:B------:R-:W-:Y:S01]  /*79a0*/  UIMAD.WIDE.U32 UR8, UR61, UR12, UR8 ;  /* 0x0000000c3d0872a5 */ /* 0x000fe2000f8e0008 */
[C---:B------:R-:W-:Y:S01]  /*79b0*/  IADD3 R25, P4, R4.reuse, 0x2000, RZ ;  /* 0x0000200004197810 */ /* 0x040fe20007f9e0ff */
[----:B------:R-:W-:Y:S01]  /*79c0*/  UIMAD UR7, UR61, UR13, UR7 ;  /* 0x0000000d3d0772a4 */ /* 0x000fe2000f8e0207 */
[----:B------:R-:W-:Y:S01]  /*79d0*/  IADD3 R33, P3, R4, 0x4000, RZ ;  /* 0x0000400004217810 */ /* 0x000fe20007f7e0ff */
[----:B------:R-:W-:Y:S01]  /*79e0*/  IMAD.U32 R19, RZ, RZ, UR16 ;  /* 0x00000010ff137e24 */ /* 0x000fe2000f8e00ff */
[----:B------:R-:W-:Y:S01]  /*79f0*/  LOP3.LUT R36, R37, 0x380, RZ, 0xc0, !PT ;  /* 0x0000038025247812 */ /* 0x000fe200078ec0ff */
[----:B-----5:R-:W-:Y:S01]  /*7a00*/  IMAD R80, R3, R76, RZ ;  /* 0x0000004c03507224 */ /* 0x020fe200078e02ff */
[----:B------:R-:W-:Y:S01]  /*7a10*/  IADD3 R10, P0, R10, UR8, RZ ;  /* 0x000000080a0a7c10 */ /* 0x000fe2000ff1e0ff */
[----:B------:R-:W-:Y:S01]  /*7a20*/  IMAD.U32 R11, RZ, RZ, UR7 ;  /* 0x00000007ff0b7e24 */ /* 0x000fe2000f8e00ff */
[----:B------:R-:W-:Y:S01]  /*7a30*/  LOP3.LUT R16, R17, 0x380, RZ, 0xc0, !PT ;  /* 0x0000038011107812 */ /* 0x000fe200078ec0ff */
[----:B------:R-:W-:Y:S01]  /*7a40*/  IMAD R19, R19, 0x80, R222 ;  /* 0x0000008013137824 */ /* 0x000fe200078e02de */
[----:B------:R-:W-:Y:S01]  /*7a50*/  LOP3.LUT R24, R25, 0x380, RZ, 0xc0, !PT ;  /* 0x0000038019187812 */ /* 0x000fe200078ec0ff */
[----:B------:R-:W-:Y:S01]  /*7a60*/  ULDC.64 UR12, c[0x0][0xba0] ;  /* 0x0002e800000c7ab9 */ /* 0x000fe20000000a00 */
[----:B------:R-:W-:Y:S01]  /*7a70*/  IADD3.X R11, R6, UR9, R11, P0, !PT ;  /* 0x00000009060b7c10 */ /* 0x000fe200087fe40b */
[----:B------:R-:W-:Y:S01]  /*7a80*/  ULDC.64 UR8, c[0x0][0xc88] ;  /* 0x0003220000087ab9 */ /* 0x000fe20000000a00 */
[----:B------:R-:W-:-:S02]  /*7a90*/  SHF.R.S32.HI R6, RZ, 0x1f, R13 ;  /* 0x0000001fff067819 */ /* 0x000fc4000001140d */
[----:B------:R-:W-:Y:S01]  /*7aa0*/  IADD3 R29, P0, R4, 0x3000, RZ ;  /* 0x00003000041d7810 */ /* 0x000fe20007f1e0ff */
[----:B------:R-:W-:Y:S01]  /*7ab0*/  IMAD.WIDE.U32 R10, R13, UR8, R10 ;  /* 0x000000080d0a7c25 */ /* 0x000fe2000f8e000a */
[----:B------:R-:W-:Y:S02]  /*7ac0*/  LOP3.LUT R32, R33, 0x380, RZ, 0xc0, !PT ;  /* 0x0000038021207812 */ /* 0x000fe400078ec0ff */
[----:B------:R-:W-:Y:S01]  /*7ad0*/  LOP3.LUT R28, R29, 0x380, RZ, 0xc0, !PT ;  /* 0x000003801d1c7812 */ /* 0x000fe200078ec0ff */
[----:B------:R-:W-:Y:S01]  /*7ae0*/  IMAD R6, R6, UR8, RZ ;  /* 0x0000000806067c24 */ /* 0x000fe2000f8e02ff */
[----:B------:R-:W-:Y:S02]  /*7af0*/  SHF.R.U64 R36, R36, 0x3, RZ ;  /* 0x0000000324247819 */ /* 0x000fe400000012ff */
[----:B------:R-:W-:Y:S01]  /*7b00*/  SHF.R.U64 R28, R28, 0x3, RZ ;  /* 0x000000031c1c7819 */ /* 0x000fe200000012ff */
[----:B------:R-:W-:Y:S01]  /*7b10*/  IMAD R15, R13, UR9, R6 ;  /* 0x000000090d0f7c24 */ /* 0x000fe2000f8e0206 */
[----:B------:R-:W-:Y:S01]  /*7b20*/  ULDC.64 UR8, c[0x0][0xc50] ;  /* 0x0003140000087ab9 */ /* 0x000fe20000000a00 */
[----:B------:R-:W-:Y:S01]  /*7b30*/  SHF.R.U64 R16, R16, 0x3, RZ ;  /* 0x0000000310107819 */ /* 0x000fe200000012ff */
[----:B------:R-:W-:Y:S01]  /*7b40*/  VIADD R6, R19, 0x8 ;  /* 0x0000000813067836 */ /* 0x000fe20000000000 */
[----:B------:R-:W-:Y:S01]  /*7b50*/  LEA R14, P6, R10, UR8, 0x2 ;  /* 0x000000080a0e7c11 */ /* 0x000fe2000f8c10ff */
[----:B------:R-:W-:Y:S01]  /*7b60*/  IMAD.IADD R11, R11, 0x1, R15 ;  /* 0x000000010b0b7824 */ /* 0x000fe200078e020f */
[----:B------:R-:W-:Y:S01]  /*7b70*/  LOP3.LUT R28, R28, R29, RZ, 0x3c, !PT ;  /* 0x0000001d1c1c7212 */ /* 0x000fe200078e3cff */
[----:B------:R-:W-:Y:S01]  /*7b80*/  IMAD.X R29, RZ, RZ, R5, P0 ;  /* 0x000000ffff1d7224 */ /* 0x000fe200000e0605 */
[----:B------:R-:W-:Y:S01]  /*7b90*/  SHF.R.U64 R24, R24, 0x3, RZ ;  /* 0x0000000318187819 */ /* 0x000fe200000012ff */
[----:B------:R-:W-:Y:S01]  /*7ba0*/  SHFL.IDX PT, R20, R14, RZ, 0x1c1f ;  /* 0x001c1fff0e147589 */ /* 0x000fe200000e0000 */
[----:B------:R-:W-:-:S02]  /*7bb0*/  SHF.R.U64 R32, R32, 0x3, RZ ;  /* 0x0000000320207819 */ /* 0x000fc400000012ff */
[----:B------:R-:W-:Y:S01]  /*7bc0*/  IADD3 R57, P0, R4, 0x9000, RZ ;  /* 0x0000900004397810 */ /* 0x000fe20007f1e0ff */
[----:B------:R-:W-:Y:S01]  /*7bd0*/  SHFL.IDX PT, R50, R14, 0x1, 0x1c1f ;  /* 0x003c1f000e327f89 */ /* 0x000fe200000e0000 */
        /* <DEDUP_REMOVED lines=163> */
.L_x_1062:
[----:B------:R-:W-:Y:S05]  /*8610*/  BSYNC B1 ;  /* 0x0000000000017941 */ /* 0x000fea0003800000 */
.L_x_1061:
        /* <DEDUP_REMOVED lines=21> */
.L_x_1064:
[----:B------:R-:W-:Y:S05]  /*8770*/  BSYNC B1 ;  /* 0x0000000000017941 */ /* 0x000fea0003800000 */
.L_x_1063:
[----:B0-----:R0:W0:Y:S01]  /*8780*/  SHFL.IDX PT, R17, R3, 0x2, 0x181f ;  /* 0x00581f0003117f89 */ /* 0x00102200000e0000 */
        /* <DEDUP_REMOVED lines=11> */
[----:B------:R-:W-:Y:S02]  /*8840*/  @!P3 LEA.HI.X R5, R2, R17, R230, 0x1, P6 ;  /* 0x000000110205b211 */ /* 0x000fe400030f0ce6 */
        /* <DEDUP_REMOVED lines=8> */
.L_x_1066:
[----:B------:R-:W-:Y:S05]  /*88d0*/  BSYNC B1 ;  /* 0x0000000000017941 */ /* 0x000fea0003800000 */
.L_x_1065:
[----:B------:R-:W-:Y:S01]  /*88e0*/  VIADD R0, R83, 0x60 ;  /* 0x0000006053007836 */ /* 0x000fe20000000000 */
[----:B0--3--:R-:W0:Y:S04]  /*88f0*/  SHFL.IDX PT, R3, R3, 0x3, 0x181f ;  /* 0x00781f0003037f89 */ /* 0x009e2800000e0000 */
[----:B------:R-:W-:Y:S01]  /*8900*/  ISETP.GE.AND P0, PT, R0, R80, PT ;  /* 0x000000500000720c */ /* 0x000fe20003f06270 */
[----:B------:R3:W0:-:S12]  /*8910*/  SHFL.IDX PT, R13, R6, 0x3, 0x181f ;  /* 0x00781f00060d7f89 */ /* 0x00061800000e0000 */
[----:B---3--:R-:W-:Y:S05]  /*8920*/  @P0 BRA `(.L_x_1067) ;  /* 0x0000000c00cc0947 */ /* 0x008fea0003800000 */
[----:B------:R-:W-:Y:S02]  /*8930*/  ULDC UR4, c[0x0][0xbc8] ;  /* 0x0002f20000047ab9 */ /* 0x000fe40000000800 */
[----:B------:R-:W-:Y:S02]  /*8940*/  ISETP.GE.AND P3, PT, R2, UR4, PT ;  /* 0x0000000402007c0c */ /* 0x000fe4000bf66270 */
[----:B------:R-:W-:Y:S02]  /*8950*/  ISETP.GE.AND P4, PT, R23, UR4, PT ;  /* 0x0000000417007c0c */ /* 0x000fe4000bf86270 */
[----:B------:R-:W-:-:S09]  /*8960*/  ISETP.GE.AND P5, PT, R22, UR4, PT ;  /* 0x0000000416007c0c */ /* 0x000fd2000bfa6270 */
[-C--:B0-----:R-:W-:Y:S02]  /*8970*/  @!P3 LEA R4, P0, R2, R13.reuse, 0x1 ;  /* 0x0000000d0204b211 */ /* 0x081fe400078008ff */
[CC--:B------:R-:W-:Y:S02]  /*8980*/  @!P4 LEA R8, P1, R23.reuse, R13.reuse, 0x1 ;  /* 0x0000000d1708c211 */ /* 0x0c0fe400078208ff */
[----:B------:R-:W-:Y:S02]  /*8990*/  @!P5 LEA R10, P2, R22, R13, 0x1 ;  /* 0x0000000d160ad211 */ /* 0x000fe400078408ff */
[-C--:B------:R-:W-:Y:S02]  /*89a0*/  @!P3 LEA.HI.X R5, R2, R3.reuse, R230, 0x1, P0 ;  /* 0x000000030205b211 */ /* 0x080fe400000f0ce6 */
[-C--:B------:R-:W-:Y:S02]  /*89b0*/  @!P4 LEA.HI.X R9, R23, R3.reuse, R229, 0x1, P1 ;  /* 0x000000031709c211 */ /* 0x080fe400008f0ce5 */
[----:B------:R-:W-:Y:S01]  /*89c0*/  @!P5 LEA.HI.X R11, R22, R3, R228, 0x1, P2 ;  /* 0x00000003160bd211 */ /* 0x000fe200010f0ce4 */
[----:B------:R3:W-:Y:S01]  /*89d0*/  @!P3 ST.E.128 desc[UR38][R4.64], R28 ;  /* 0x0000001c0400b985 */ /* 0x0007e2000c101d26 */
[----:B------:R-:W-:-:S03]  /*89e0*/  ISETP.GE.AND P0, PT, R200, UR4, PT ;  /* 0x00000004c8007c0c */ /* 0x000fc6000bf06270 */
[----:B------:R3:W-:Y:S04]  /*89f0*/  @!P4 ST.E.128 desc[UR38][R8.64], R44 ;  /* 0x0000002c0800c985 */ /* 0x0007e8000c101d26 */
[----:B------:R3:W-:Y:S06]  /*8a00*/  @!P5 ST.E.128 desc[UR38][R10.64], R48 ;  /* 0x000000300a00d985 */ /* 0x0007ec000c101d26 */
[----:B------:R-:W-:Y:S05]  /*8a10*/  @P0 BRA `(.L_x_1067) ;  /* 0x0000000c00900947 */ /* 0x000fea0003800000 */
[----:B---3--:R-:W-:-:S04]  /*8a20*/  LEA R4, P0, R200, R13, 0x1 ;  /* 0x0000000dc8047211 */ /* 0x008fc800078008ff */
[----:B------:R-:W-:-:S05]  /*8a30*/  LEA.HI.X R5, R200, R3, R227, 0x1, P0 ;  /* 0x00000003c8057211 */ /* 0x000fca00000f0ce3 */
[----:B------:R0:W-:Y:S01]  /*8a40*/  ST.E.128 desc[UR38][R4.64], R52 ;  /* 0x0000003404007985 */ /* 0x0001e2000c101d26 */
[----:B------:R-:W-:Y:S05]  /*8a50*/  BRA `(.L_x_1067) ;  /* 0x0000000c00807947 */ /* 0x000fea0003800000 */
.L_x_1059:
[----:B------:R-:W-:Y:S01]  /*8a60*/  ULDC.64 UR8, c[0x0][0xd00] ;  /* 0x0003400000087ab9 */ /* 0x000fe20000000a00 */
[----:B------:R-:W-:Y:S01]  /*8a70*/  ULDC UR4, c[0x0][0xb88] ;  /* 0x0002e20000047ab9 */ /* 0x000fe20000000800 */
[----:B------:R-:W-:Y:S01]  /*8a80*/  UISETP.NE.U32.AND UP0, UPT, UR8, URZ, UPT ;  /* 0x0000003f0800728c */ /* 0x000fe2000bf05070 */
[----:B------:R-:W0:Y:S01]  /*8a90*/  LDC R13, c[0x0][0xce8] ;  /* 0x00033a00ff0d7b82 */ /* 0x000e220000000800 */
[----:B------:R-:W-:Y:S02]  /*8aa0*/  R2UR UR7, R202 ;  /* 0x00000000ca0772ca */ /* 0x000fe400000e0000 */
        /* <DEDUP_REMOVED lines=29> */
.L_x_1068:
[----:B------:R-:W-:Y:S01]  /*8c80*/  R2UR UR7, R218 ;  /* 0x00000000da0772ca */ /* 0x000fe200000e0000 */
[----:B------:R-:W-:Y:S01]  /*8c90*/  USEL UR61, UR61, URZ, !UP0 ;  /* 0x0000003f3d3d7287 */ /* 0x000fe2000c000000 */
[----:B------:R-:W-:Y:S11]  /*8ca0*/  BSSY B1, `(.L_x_1069) ;  /* 0x000002f000017945 */ /* 0x000ff60003800000 */
[----:B------:R-:W-:Y:S01]  /*8cb0*/  USEL UR12, UR7, URZ, !UP0 ;  /* 0x0000003f070c7287 */ /* 0x000fe2000c000000 */
[----:B------:R-:W-:Y:S11]  /*8cc0*/  @P1 BRA `(.L_x_1070) ;  /* 0x0000000000b01947 */ /* 0x000ff60003800000 */
[----:B------:R-:W0:Y:S01]  /*8cd0*/  S2R R4, SR_TID.X ;  /* 0x0000000000047919 */ /* 0x000e220000002100 */
[----:B------:R-:W1:Y:S01]  /*8ce0*/  LDC R6, c[0x0][0xce8] ;  /* 0x00033a00ff067b82 */ /* 0x000e620000000800 */
[----:B------:R-:W-:-:S13]  /*8cf0*/  R2UR UR7, R203 ;  /* 0x00000000cb0772ca */ /* 0x000fda00000e0000 */
        /* <DEDUP_REMOVED lines=8> */
[----:B------:R-:W-:Y:S01]  /*8d80*/  R2UR UR13, R202 ;  /* 0x00000000ca0d72ca */ /* 0x000fe200000e0000 */
[----:B------:R-:W-:Y:S01]  /*8d90*/  UIMAD UR7, UR11, UR14, URZ ;  /* 0x0000000e0b0772a4 */ /* 0x000fe2000f8e023f */
[----:B------:R-:W-:Y:S01]  /*8da0*/  UMOV UR8, UR4 ;  /* 0x0000000400087c82 */ /* 0x000fe20008000000 */
[----:B------:R-:W-:-:S08]  /*8db0*/  UMOV UR9, UR10 ;  /* 0x0000000a00097c82 */ /* 0x000fd00008000000 */
[----:B------:R-:W0:Y:S02]  /*8dc0*/  @P1 LDC R4, c[0x0][0xcec] ;  /* 0x00033b00ff041b82 */ /* 0x000e240000000800 */
[----:B------:R-:W-:Y:S02]  /*8dd0*/  UIMAD.WIDE.U32 UR8, UR13, UR14, UR8 ;  /* 0x0000000e0d0872a5 */ /* 0x000fe4000f8e0008 */
[----:B------:R-:W-:-:S03]  /*8de0*/  UIMAD UR7, UR13, UR15, UR7 ;  /* 0x0000000f0d0772a4 */ /* 0x000fc6000f8e0207 */
[----:B------:R-:W-:Y:S01]  /*8df0*/  ULDC.64 UR14, c[0x0][0xc98] ;  /* 0x00032600000e7ab9 */ /* 0x000fe20000000a00 */
[----:B------:R-:W1:Y:S01]  /*8e00*/  @P1 LDC R8, c[0x0][0xcf0] ;  /* 0x00033c00ff081b82 */ /* 0x000e620000000800 */
[----:B------:R-:W-:Y:S02]  /*8e10*/  UIADD3 UR9, UR9, UR7, URZ ;  /* 0x0000000709097290 */ /* 0x000fe4000fffe03f */
[----:B------:R-:W-:Y:S02]  /*8e20*/  UIMAD UR7, UR12, UR14, URZ ;  /* 0x0000000e0c0772a4 */ /* 0x000fe4000f8e023f */
[----:B------:R-:W-:Y:S02]  /*8e30*/  UIMAD.WIDE.U32 UR8, UR61, UR14, UR8 ;  /* 0x0000000e3d0872a5 */ /* 0x000fe4000f8e0008 */
[----:B------:R-:W-:-:S03]  /*8e40*/  UIMAD UR7, UR61, UR15, UR7 ;  /* 0x0000000f3d0772a4 */ /* 0x000fc6000f8e0207 */
        /* <DEDUP_REMOVED lines=20> */
.L_x_1070:
[----:B------:R-:W-:Y:S05]  /*8f90*/  BSYNC B1 ;  /* 0x0000000000017941 */ /* 0x000fea0003800000 */
.L_x_1069:
[----:B------:R-:W-:Y:S01]  /*8fa0*/  R2UR UR13, R203 ;  /* 0x00000000cb0d72ca */ /* 0x000fe200000e0000 */
[----:B------:R-:W1:Y:S01]  /*8fb0*/  @P0 LDC R5, c[0x0][0xcf0] ;  /* 0x00033c00ff050b82 */ /* 0x000e620000000800 */
[----:B------:R-:W-:Y:S01]  /*8fc0*/  ULDC.64 UR14, c[0x0][0xba0] ;  /* 0x0002e800000e7ab9 */ /* 0x000fe20000000a00 */
[----:B------:R-:W-:Y:S01]  /*8fd0*/  R2UR UR16, R202 ;  /* 0x00000000ca1072ca */ /* 0x000fe200000e0000 */
[----:B------:R-:W-:Y:S01]  /*8fe0*/  UIMAD UR7, UR10, UR14, URZ ;  /* 0x0000000e0a0772a4 */ /* 0x000fe2000f8e023f */
[----:B0-----:R-:W-:Y:S01]  /*8ff0*/  IMAD R3, R201, 0x20, R204 ;  /* 0x00000020c9037824 */ /* 0x001fe200078e02cc */
[----:B------:R-:W-:Y:S01]  /*9000*/  UIMAD.WIDE.U32 UR8, UR4, UR14, URZ ;  /* 0x0000000e040872a5 */ /* 0x000fe2000f8e003f */
[----:B------:R-:W-:Y:S01]  /*9010*/  BSSY B1, `(.L_x_1071) ;  /* 0x0000042000017945 */ /* 0x000fe20003800000 */
[----:B------:R-:W-:-:S03]  /*9020*/  UIMAD UR7, UR4, UR15, UR7 ;  /* 0x0000000f040772a4 */ /* 0x000fc6000f8e0207 */
[----:B------:R-:W-:Y:S01]  /*9030*/  ULDC.64 UR14, c[0x0][0xbe8] ;  /* 0x0002fa00000e7ab9 */ /* 0x000fe20000000a00 */
[----:B------:R-:W-:Y:S01]  /*9040*/  UIADD3 UR9, UR9, UR7, URZ ;  /* 0x0000000709097290 */ /* 0x000fe2000fffe03f */
[----:B------:R-:W-:Y:S01]  /*9050*/  IMAD.U32 R8, RZ, RZ, UR13 ;  /* 0x0000000dff087e24 */ /* 0x000fe2000f8e00ff */
[----:B------:R-:W-:Y:S01]  /*9060*/  UIMAD UR4, UR11, UR14, URZ ;  /* 0x0000000e0b0472a4 */ /* 0x000fe2000f8e023f */
[----:B------:R-:W-:Y:S01]  /*9070*/  IMAD.U32 R15, RZ, RZ, UR13 ;  /* 0x0000000dff0f7e24 */ /* 0x000fe2000f8e00ff */
[----:B------:R-:W-:Y:S01]  /*9080*/  UIMAD.WIDE.U32 UR8, UR16, UR14, UR8 ;  /* 0x0000000e100872a5 */ /* 0x000fe2000f8e0008 */
[----:B------:R-:W-:Y:S01]  /*9090*/  IMAD R8, R8, 0x80, R3 ;  /* 0x0000008008087824 */ /* 0x000fe200078e0203 */
[----:B------:R-:W-:Y:S01]  /*90a0*/  UIMAD UR4, UR16, UR15, UR4 ;  /* 0x0000000f100472a4 */ /* 0x000fe2000f8e0204 */
[----:B------:R-:W-:Y:S02]  /*90b0*/  ULDC.64 UR10, c[0x0][0xbf0] ;  /* 0x0002fc00000a7ab9 */ /* 0x000fe40000000a00 */
[----:B------:R-:W-:Y:S01]  /*90c0*/  @P0 IMAD.HI.U32 R4, R8, R11, RZ ;  /* 0x0000000b08040227 */ /* 0x000fe200078e00ff */
[----:B------:R-:W-:-:S02]  /*90d0*/  UIADD3 UR9, UR9, UR4, URZ ;  /* 0x0000000409097290 */ /* 0x000fc4000fffe03f */
[----:B------:R-:W-:Y:S01]  /*90e0*/  UIMAD UR4, UR12, UR10, URZ ;  /* 0x0000000a0c0472a4 */ /* 0x000fe2000f8e023f */
[----:B------:R-:W-:Y:S01]  /*90f0*/  IMAD.MOV.U32 R3, RZ, RZ, R8 ;  /* 0x000000ffff037224 */ /* 0x000fe200078e0008 */
[----:B-1----:R-:W-:Y:S01]  /*9100*/  @P0 SHF.R.U32.HI R3, RZ, R5, R4 ;  /* 0x00000005ff030219 */ /* 0x002fe20000011604 */
[----:B------:R-:W-:Y:S02]  /*9110*/  UIMAD.WIDE.U32 UR8, UR61, UR10, UR8 ;  /* 0x0000000a3d0872a5 */ /* 0x000fe4000f8e0008 */
[----:B------:R-:W-:Y:S01]  /*9120*/  UIMAD UR4, UR61, UR11, UR4 ;  /* 0x0000000b3d0472a4 */ /* 0x000fe2000f8e0204 */
[--C-:B------:R-:W-:Y:S01]  /*9130*/  SHF.R.S32.HI R4, RZ, 0x1f, R3.reuse ;  /* 0x0000001fff047819 */ /* 0x100fe20000011403 */
[----:B------:R-:W-:Y:S01]  /*9140*/  IMAD.MOV R9, RZ, RZ, -R3 ;  /* 0x000000ffff097224 */ /* 0x000fe200078e0a03 */
[----:B------:R-:W-:Y:S01]  /*9150*/  ULDC.64 UR10, c[0x0][0xbe0] ;  /* 0x0002f800000a7ab9 */ /* 0x000fe20000000a00 */
[----:B------:R-:W-:Y:S02]  /*9160*/  UIADD3 UR4, UR9, UR4, URZ ;  /* 0x0000000409047290 */ /* 0x000fe4000fffe03f */
[----:B------:R-:W-:-:S02]  /*9170*/  IMAD.U32 R5, RZ, RZ, UR9 ;  /* 0x00000009ff057e24 */ /* 0x000fc4000f8e00ff */
[----:B------:R-:W-:Y:S02]  /*9180*/  IMAD R6, R4, UR10, RZ ;  /* 0x0000000a04067c24 */ /* 0x000fe4000f8e02ff */
[----:B------:R-:W-:Y:S01]  /*9190*/  IMAD.U32 R4, RZ, RZ, UR8 ;  /* 0x00000008ff047e24 */ /* 0x000fe2000f8e00ff */
[----:B------:R-:W-:Y:S01]  /*91a0*/  ULDC.64 UR8, c[0x0][0xbd8] ;  /* 0x0002f60000087ab9 */ /* 0x000fe20000000a00 */
[----:B------:R-:W-:Y:S02]  /*91b0*/  IMAD.U32 R5, RZ, RZ, UR4 ;  /* 0x00000004ff057e24 */ /* 0x000fe4000f8e00ff */
[----:B------:R-:W-:Y:S02]  /*91c0*/  IMAD R9, R13, R9, R8 ;  /* 0x000000090d097224 */ /* 0x000fe400078e0208 */
[C---:B------:R-:W-:Y:S02]  /*91d0*/  IMAD R11, R3.reuse, UR11, R6 ;  /* 0x0000000b030b7c24 */ /* 0x040fe4000f8e0206 */
        /* <DEDUP_REMOVED lines=37> */
.L_x_1072:
[----:B------:R-:W-:Y:S05]  /*9430*/  BSYNC B1 ;  /* 0x0000000000017941 */ /* 0x000fea0003800000 */
.L_x_1071:
        /* <DEDUP_REMOVED lines=21> */
.L_x_1074:
[----:B------:R-:W-:Y:S05]  /*9590*/  BSYNC B1 ;  /* 0x0000000000017941 */ /* 0x000fea0003800000 */
.L_x_1073:
        /* <DEDUP_REMOVED lines=21> */
.L_x_1076:
[----:B------:R-:W-:Y:S05]  /*96f0*/  BSYNC B1 ;  /* 0x0000000000017941 */ /* 0x000fea0003800000 */
.L_x_1075:
        /* <DEDUP_REMOVED lines=22> */
.L_x_1067:
[----:B------:R-:W-:Y:S05]  /*9860*/  BSYNC B0 ;  /* 0x0000000000007941 */ /* 0x000fea0003800000 */
.L_x_1058:
[----:B------:R-:W-:Y:S02]  /*9870*/  ULDC UR4, c[0x0][0xd3c] ;  /* 0x00034f0000047ab9 */ /* 0x000fe40000000800 */
[----:B------:R-:W-:-:S13]  /*9880*/  ISETP.GE.AND P0, PT, R7, UR4, PT ;  /* 0x0000000407007c0c */ /* 0x000fda000bf06270 */
[----:B------:R-:W-:Y:S05]  /*9890*/  @!P0 BRA `(.L_x_1077) ;  /* 0xffffff7400908947 */ /* 0x000fea000383ffff */
[----:B------:R-:W-:Y:S05]  /*98a0*/  EXIT ;  /* 0x000000000000794d */ /* 0x000fea0003800000 */
.L_x_1033:
[----:B------:R-:W-:-:S08]  /*98b0*/  NOP ;  /* 0x0000000000007918 */ /* 0x000fd00000000000 */
[----:B0-----:R-:W0:-:S00]  /*98c0*/  USETMAXREG.DEALLOC.CTAPOOL 0x18 ;  /* 0x00000018000079c8 */ /* 0x001e0000080e0500 */
        /* <DEDUP_REMOVED lines=16> */
.L_x_1078:
        /* <DEDUP_REMOVED lines=42> */
.L_x_1084:
        /* <DEDUP_REMOVED lines=12> */
.L_x_1083:
[----:B------:R-:W-:Y:S05]  /*9d30*/  BSYNC B0 ;  /* 0x0000000000007941 */ /* 0x000fea0003800000 */
.L_x_1082:
        /* <DEDUP_REMOVED lines=22> */
.L_x_1080:
        /* <DEDUP_REMOVED lines=16> */
.L_x_1085:
        /* <DEDUP_REMOVED lines=25> */
.L_x_1081:
[----:B------:R-:W-:Y:S02]  /*a130*/  IMAD.MOV.U32 R17, RZ, RZ, RZ ;  /* 0x000000ffff117224 */ /* 0x000fe400078e00ff */
[----:B------:R-:W-:Y:S02]  /*a140*/  IMAD.U32 R16, RZ, RZ, UR6 ;  /* 0x00000006ff107e24 */ /* 0x000fe4000f8e00ff */
[----:B------:R-:W-:-:S07]  /*a150*/  IMAD.MOV.U32 R18, RZ, RZ, RZ ;  /* 0x000000ffff127224 */ /* 0x000fce00078e00ff */
.L_x_1086:
[----:B------:R-:W-:-:S13]  /*a160*/  ISETP.NE.AND P0, PT, R5, RZ, PT ;  /* 0x000000ff0500720c */ /* 0x000fda0003f05270 */
[----:B------:R-:W0:Y:S01]  /*a170*/  @!P0 S2R R3, SR_CgaCtaId ;  /* 0x0000000000038919 */ /* 0x000e220000008800 */
[----:B------:R-:W-:-:S04]  /*a180*/  @!P0 MOV R0, 0x400 ;  /* 0x0000040000008802 */ /* 0x000fc80000000f00 */
[----:B0-----:R-:W-:-:S05]  /*a190*/  @!P0 LEA R0, R3, R0, 0x18 ;  /* 0x0000000003008211 */ /* 0x001fca00078ec0ff */
[----:B------:R0:W-:Y:S01]  /*a1a0*/  @!P0 STS.128 [R0+0x324d0], R16 ;  /* 0x0324d01000008388 */ /* 0x0001e20000000c00 */
[----:B------:R-:W-:Y:S06]  /*a1b0*/  BAR.ARV 0x5, 0x180 ;  /* 0x0146000000007b1d */ /* 0x000fec0000002000 */
.L_x_1079:
[----:B0-----:R-:W-:Y:S01]  /*a1c0*/  IMAD.MOV.U32 R0, RZ, RZ, 0x1 ;  /* 0x00000001ff007424 */ /* 0x001fe200078e00ff */
[----:B------:R0:W-:Y:S01]  /*a1d0*/  STL [R1+0x8], RZ ;  /* 0x000008ff01007387 */ /* 0x0001e20000100800 */
[----:B------:R-:W-:Y:S02]  /*a1e0*/  ULDC UR4, c[0x0][0xd3c] ;  /* 0x00034f0000047ab9 */ /* 0x000fe40000000800 */
[----:B-1----:R-:W-:Y:S01]  /*a1f0*/  ISETP.GE.AND P0, PT, R19, UR4, PT ;  /* 0x0000000413007c0c */ /* 0x002fe2000bf06270 */
[----:B------:R0:W-:Y:S04]  /*a200*/  STL [R1+0x18], R0 ;  /* 0x0000180001007387 */ /* 0x0001e80000100800 */
[----:B------:R0:W-:Y:S08]  /*a210*/  STL [R1+0x6c], RZ ;  /* 0x00006cff01007387 */ /* 0x0001f00000100800 */
[----:B0-----:R-:W-:Y:S05]  /*a220*/  @P0 BRA `(.L_x_1087) ;  /* 0x0000005c00bc0947 */ /* 0x001fea0003800000 */
[----:B------:R-:W0:Y:S01]  /*a230*/  S2R R5, SR_TID.X ;  /* 0x0000000000057919 */ /* 0x000e220000002100 */
[----:B------:R-:W1:Y:S01]  /*a240*/  S2UR UR5, SR_CgaCtaId ;  /* 0x00000000000579c3 */ /* 0x000e620000008800 */
[----:B------:R-:W-:Y:S01]  /*a250*/  UMOV UR4, 0x400 ;  /* 0x0000040000047882 */ /* 0x000fe20000000000 */
[----:B------:R-:W-:Y:S01]  /*a260*/  BSSY B8, `(.L_x_1087) ;  /* 0x00005eb000087945 */ /* 0x000fe20003800000 */
[----:B------:R-:W-:Y:S01]  /*a270*/  ULDC UR40, c[0x0][0xc] ;  /* 0x0000030000287ab9 */ /* 0x000fe20000000800 */
[----:B------:R-:W-:Y:S01]  /*a280*/  ULDC.64 UR36, c[0x0][0x198] ;  /* 0x0000660000247ab9 */ /* 0x000fe20000000a00 */
[----:B-1----:R-:W-:Y:S01]  /*a290*/  ULEA UR4, UR5, UR4, 0x18 ;  /* 0x0000000405047291 */ /* 0x002fe2000f8ec03f */
[C---:B0-----:R-:W-:Y:S01]  /*a2a0*/  IMAD.SHL.U32 R0, R5.reuse, 0x8, RZ ;  /* 0x0000000805007824 */ /* 0x041fe200078e00ff */
[----:B------:R-:W-:-:S04]  /*a2b0*/  LOP3.LUT R4, R5, 0x7f, RZ, 0xc0, !PT ;  /* 0x0000007f05047812 */ /* 0x000fc800078ec0ff */
[C---:B------:R-:W-:Y:S02]  /*a2c0*/  LOP3.LUT R2, R0.reuse, 0x1f8, RZ, 0xc0, !PT ;  /* 0x000001f800027812 */ /* 0x040fe400078ec0ff */
[----:B------:R-:W-:Y:S02]  /*a2d0*/  LOP3.LUT R0, R0, 0x38, RZ, 0xc0, !PT ;  /* 0x0000003800007812 */ /* 0x000fe400078ec0ff */
        /* <DEDUP_REMOVED lines=8> */
[----:B------:R-:W-:Y:S01]  /*a360*/  STL [R1+0x4], R4 ;  /* 0x0000040401007387 */ /* 0x000fe20000100800 */
[----:B------:R-:W-:-:S03]  /*a370*/  IMAD.MOV.U32 R2, RZ, RZ, 0x1 ;  /* 0x00000001ff027424 */ /* 0x000fc600078e00ff */
[----:B------:R0:W-:Y:S04]  /*a380*/  STL [R1+0x10], R3 ;  /* 0x0000100301007387 */ /* 0x0001e80000100800 */
[----:B------:R-:W-:Y:S04]  /*a390*/  STL [R1+0x6c], RZ ;  /* 0x00006cff01007387 */ /* 0x000fe80000100800 */
[----:B------:R1:W-:Y:S01]  /*a3a0*/  STL [R1+0x18], R2 ;  /* 0x0000180201007387 */ /* 0x0003e20000100800 */
[----:B0-----:R-:W-:-:S03]  /*a3b0*/  LOP3.LUT R3, R0, 0x40, RZ, 0xfc, !PT ;  /* 0x0000004000037812 */ /* 0x001fc600078efcff */
[----:B------:R0:W-:Y:S01]  /*a3c0*/  STL [R1+0x8], RZ ;  /* 0x000008ff01007387 */ /* 0x0001e20000100800 */
[C---:B-1----:R-:W-:Y:S02]  /*a3d0*/  LOP3.LUT R2, R0.reuse, 0x80, RZ, 0xfc, !PT ;  /* 0x0000008000027812 */ /* 0x042fe400078efcff */
[----:B------:R-:W-:-:S07]  /*a3e0*/  LOP3.LUT R0, R0, 0xc0, RZ, 0xfc, !PT ;  /* 0x000000c000007812 */ /* 0x000fce00078efcff */
.L_x_1195:
[----:B01----:R-:W1:Y:S02]  /*a3f0*/  LDC.64 R2, c[0x0][0xd88] ;  /* 0x00036200ff027b82 */ /* 0x003e640000000a00 */
[----:B-1----:R-:W-:-:S05]  /*a400*/  IMAD.WIDE R2, R19, 0x4, R2 ;  /* 0x0000000413027825 */ /* 0x002fca00078e0202 */
[----:B--2---:R-:W2:Y:S01]  /*a410*/  LDG.E R11, desc[UR38][R2.64] ;  /* 0x00000026020b7981 */ /* 0x004ea2000c1e1900 */
[----:B------:R-:W-:Y:S05]  /*a420*/  YIELD ;  /* 0x0000000000007946 */ /* 0x000fea0003800000 */
[----:B------:R-:W-:Y:S01]  /*a430*/  ULDC.64 UR4, c[0x0][0xb20] ;  /* 0x0002c80000047ab9 */ /* 0x000fe20000000a00 */
[----:B------:R-:W-:Y:S01]  /*a440*/  IMAD.MOV.U32 R0, RZ, RZ, RZ ;  /* 0x000000ffff007224 */ /* 0x000fe200078e00ff */
        /* <DEDUP_REMOVED lines=23> */
[----:B--2---:R-:W-:-:S02]  /*a5c0*/  IADD3 R2, P3, R10, UR4, RZ ;  /* 0x000000040a027c10 */ /* 0x004fc4000ff7e0ff */
[----:B-1----:R-:W-:Y:S02]  /*a5d0*/  IADD3 R4, P4, R10, UR8, RZ ;  /* 0x000000080a047c10 */ /* 0x002fe4000ff9e0ff */
        /* <DEDUP_REMOVED lines=8> */
[----:B-1----:R-:W-:-:S04]  /*a660*/  @P2 IADD3 R6, P3, R10, UR6, RZ ;  /* 0x000000060a062c10 */ /* 0x002fc8000ff7e0ff */
        /* <DEDUP_REMOVED lines=8> */
[----:B-1----:R-:W-:Y:S01]  /*a6f0*/  IMAD.U32 R6, RZ, RZ, UR4 ;  /* 0x00000004ff067e24 */ /* 0x002fe2000f8e00ff */
[----:B--2---:R1:W-:Y:S01]  /*a700*/  STL [R1+0x38], R12 ;  /* 0x0000380c01007387 */ /* 0x0043e20000100800 */
[----:B------:R-:W-:Y:S05]  /*a710*/  @P2 BRA `(.L_x_1088) ;  /* 0x0000000000142947 */ /* 0x000fea0003800000 */
[----:B------:R-:W-:Y:S05]  /*a720*/  @!P1 BRA `(.L_x_1088) ;  /* 0x0000000000109947 */ /* 0x000fea0003800000 */
[----:B------:R-:W2:Y:S04]  /*a730*/  LDG.E R7, desc[UR38][R2.64] ;  /* 0x0000002602077981 */ /* 0x000ea8000c1e1900 */
[----:B------:R-:W2:Y:S02]  /*a740*/  LDG.E R2, desc[UR38][R2.64+0x4] ;  /* 0x0000042602027981 */ /* 0x000ea4000c1e1900 */
[----:B--2---:R-:W-:-:S05]  /*a750*/  IMAD.IADD R2, R2, 0x1, -R7 ;  /* 0x0000000102027824 */ /* 0x004fca00078e0a07 */
[----:B------:R2:W-:Y:S02]  /*a760*/  STL [R1+0x38], R2 ;  /* 0x0000380201007387 */ /* 0x0005e40000100800 */
.L_x_1088:
[----:B--2---:R-:W-:Y:S01]  /*a770*/  IMAD.MOV.U32 R2, RZ, RZ, R11 ;  /* 0x000000ffff027224 */ /* 0x004fe200078e000b */
[----:B------:R-:W-:Y:S01]  /*a780*/  ULDC.64 UR4, c[0x0][0xb18] ;  /* 0x0002c60000047ab9 */ /* 0x000fe20000000a00 */
[----:B-----5:R-:W-:Y:S01]  /*a790*/  IMAD.IADD R3, R8, 0x1, R0 ;  /* 0x0000000108037824 */ /* 0x020fe200078e0200 */
[----:B------:R-:W-:Y:S02]  /*a7a0*/  ISETP.NE.U32.AND P1, PT, RZ, UR4, PT ;  /* 0x00000004ff007c0c */ /* 0x000fe4000bf25070 */
[----:B------:R2:W-:Y:S02]  /*a7b0*/  STL [R1+0xc], R2 ;  /* 0x00000c0201007387 */ /* 0x0005e40000100800 */
[----:B------:R-:W-:Y:S02]  /*a7c0*/  ISETP.NE.AND.EX P1, PT, RZ, UR5, PT, P1 ;  /* 0x00000005ff007c0c */ /* 0x000fe4000bf25310 */
[----:B------:R2:W-:Y:S11]  /*a7d0*/  STL [R1+0x20], R3 ;  /* 0x0000200301007387 */ /* 0x0005f60000100800 */
[----:B--2---:R-:W-:Y:S05]  /*a7e0*/  @!P1 BRA `(.L_x_1089) ;  /* 0x0000000000109947 */ /* 0x004fea0003800000 */
[----:B------:R-:W-:-:S04]  /*a7f0*/  IADD3 R6, P0, R10, UR4, RZ ;  /* 0x000000040a067c10 */ /* 0x000fc8000ff1e0ff */
[----:B------:R-:W-:-:S05]  /*a800*/  IADD3.X R7, R9, UR5, RZ, P0, !PT ;  /* 0x0000000509077c10 */ /* 0x000fca00087fe4ff */
[----:B------:R2:W5:Y:S01]  /*a810*/  LDG.E R6, desc[UR38][R6.64] ;  /* 0x0000002606067981 */ /* 0x000562000c1e1900 */
[----:B------:R-:W-:Y:S05]  /*a820*/  BRA `(.L_x_1090) ;  /* 0x0000000000107947 */ /* 0x000fea0003800000 */
.L_x_1089:
[----:B------:R-:W-:Y:S05]  /*a830*/  @!P0 BRA `(.L_x_1090) ;  /* 0x00000000000c8947 */ /* 0x000fea0003800000 */
[----:B------:R-:W2:Y:S04]  /*a840*/  LDG.E R6, desc[UR38][R4.64] ;  /* 0x0000002604067981 */ /* 0x000ea8000c1e1900 */
[----:B------:R-:W2:Y:S02]  /*a850*/  LDG.E R4, desc[UR38][R4.64+0x4] ;  /* 0x0000042604047981 */ /* 0x000ea4000c1e1900 */
[----:B--2---:R-:W-:-:S07]  /*a860*/  IMAD.IADD R6, R4, 0x1, -R6 ;  /* 0x0000000104067824 */ /* 0x004fce00078e0a06 */
.L_x_1090:
[----:B-----5:R-:W-:Y:S01]  /*a870*/  IMAD.IADD R2, R6, 0x1, -R0 ;  /* 0x0000000106027824 */ /* 0x020fe200078e0a00 */
[----:B------:R-:W-:Y:S03]  /*a880*/  BSSY B7, `(.L_x_1091) ;  /* 0x00004e6000077945 */ /* 0x000fe60003800000 */
[C---:B------:R-:W-:Y:S01]  /*a890*/  VIADD R0, R2.reuse, 0x5f ;  /* 0x0000005f02007836 */ /* 0x040fe20000000000 */
[----:B------:R3:W-:Y:S01]  /*a8a0*/  STL [R1+0x48], R2 ;  /* 0x0000480201007387 */ /* 0x0007e20000100800 */
[----:B------:R-:W-:Y:S02]  /*a8b0*/  ISETP.GT.AND P0, PT, R2, RZ, PT ;  /* 0x000000ff0200720c */ /* 0x000fe40003f04270 */
[----:B------:R-:W-:-:S05]  /*a8c0*/  IMAD.HI R0, R0, 0x2aaaaaab, RZ ;  /* 0x2aaaaaab00007827 */ /* 0x000fca00078e02ff */
[----:B---3--:R-:W-:-:S04]  /*a8d0*/  SHF.R.U32.HI R2, RZ, 0x1f, R0 ;  /* 0x0000001fff027819 */ /* 0x008fc80000011600 */
[----:B------:R-:W-:-:S05]  /*a8e0*/  LEA.HI.SX32 R0, R0, R2, 0x1c ;  /* 0x0000000200007211 */ /* 0x000fca00078fe2ff */
[----:B------:R3:W-:Y:S01]  /*a8f0*/  STL [R1+0x30], R0 ;  /* 0x0000300001007387 */ /* 0x0007e20000100800 */
[----:B------:R-:W-:Y:S05]  /*a900*/  @P0 BRA `(.L_x_1092) ;  /* 0x0000000000440947 */ /* 0x000fea0003800000 */
[----:B------:R-:W4:Y:S02]  /*a910*/  S2R R3, SR_TID.X ;  /* 0x0000000000037919 */ /* 0x000f240000002100 */
[----:B----4-:R-:W-:-:S04]  /*a920*/  LOP3.LUT R3, R3, 0x7f, RZ, 0xc0, !PT ;  /* 0x0000007f03037812 */ /* 0x010fc800078ec0ff */
[----:B------:R-:W-:-:S13]  /*a930*/  ISETP.NE.AND P0, PT, R3, RZ, PT ;  /* 0x000000ff0300720c */ /* 0x000fda0003f05270 */
[----:B------:R-:W-:Y:S05]  /*a940*/  @P0 BRA `(.L_x_1093) ;  /* 0x0000004c00640947 */ /* 0x000fea0003800000 */
[----:B------:R-:W4:Y:S01]  /*a950*/  S2R R3, SR_LANEID ;  /* 0x0000000000037919 */ /* 0x000f220000000000 */
[----:B------:R-:W-:Y:S01]  /*a960*/  VOTEU.ANY UR4, UPT, PT ;  /* 0x0000000000047886 */ /* 0x000fe200038e0100 */
[----:B------:R-:W5:Y:S01]  /*a970*/  LDC.64 R4, c[0x0][0xd60] ;  /* 0x00035800ff047b82 */ /* 0x000f620000000a00 */
[----:B---3--:R-:W4:Y:S08]  /*a980*/  FLO.U32 R0, UR4 ;  /* 0x0000000400007d00 */ /* 0x008f3000080e0000 */
[----:B------:R-:W5:Y:S01]  /*a990*/  POPC R2, UR4 ;  /* 0x0000000400027d09 */ /* 0x000f620008000000 */
[----:B----4-:R-:W-:-:S13]  /*a9a0*/  ISETP.EQ.U32.AND P0, PT, R0, R3, PT ;  /* 0x000000030000720c */ /* 0x010fda0003f02070 */
[----:B-----5:R-:W3:Y:S01]  /*a9b0*/  @P0 ATOMG.E.ADD.STRONG.GPU PT, R5, desc[UR38][R4.64], R2 ;  /* 0x00000002040509a8 */ /* 0x020ee200081ee1e6 */
[----:B------:R-:W4:Y:S02]  /*a9c0*/  S2R R3, SR_LTMASK ;  /* 0x0000000000037919 */ /* 0x000f240000003900 */
[----:B----4-:R-:W-:-:S06]  /*a9d0*/  LOP3.LUT R3, R3, UR4, RZ, 0xc0, !PT ;  /* 0x0000000403037c12 */ /* 0x010fcc000f8ec0ff */
[----:B------:R-:W4:Y:S01]  /*a9e0*/  POPC R3, R3 ;  /* 0x0000000300037309 */ /* 0x000f220000000000 */
[----:B---3--:R-:W4:Y:S02]  /*a9f0*/  SHFL.IDX PT, R0, R5, R0, 0x1f ;  /* 0x00001f0005007589 */ /* 0x008f2400000e0000 */
[----:B----4-:R-:W-:Y:S01]  /*aa00*/  IADD3 R16, R0, UR40, R3 ;  /* 0x0000002800107c10 */ /* 0x010fe2000fffe003 */
[----:B------:R-:W-:Y:S06]  /*aa10*/  BRA `(.L_x_1093) ;  /* 0x0000004c00307947 */ /* 0x000fec0003800000 */
.L_x_1092:
[----:B---3--:R-:W3:Y:S01]  /*aa20*/  LDL R0, [R1+0x4] ;  /* 0x0000040001007983 */ /* 0x008ee20000100800 */
[----:B------:R-:W-:Y:S01]  /*aa30*/  BSSY B6, `(.L_x_1094) ;  /* 0x0000014000067945 */ /* 0x000fe20003800000 */
[----:B---3--:R-:W-:-:S05]  /*aa40*/  VIADD R0, R0, 0x1c400 ;  /* 0x0001c40000007836 */ /* 0x008fca0000000000 */
[----:B------:R-:W-:-:S13]  /*aa50*/  LOP3.LUT P0, RZ, R0, 0x3ff, RZ, 0xc0, !PT ;  /* 0x000003ff00ff7812 */ /* 0x000fda000780c0ff */
[----:B------:R-:W-:Y:S05]  /*aa60*/  @!P0 BRA `(.L_x_1095) ;  /* 0x0000000000408947 */ /* 0x000fea0003800000 */
[----:B------:R-:W-:Y:S01]  /*aa70*/  MOV R2, 0x0 ;  /* 0x0000000000027802 */ /* 0x000fe20000000f00 */
[----:B------:R-:W-:Y:S01]  /*aa80*/  ULDC.64 UR6, c[0x4][0x98] ;  /* 0x0100260000067ab9 */ /* 0x000fe20000000a00 */
[----:B------:R-:W-:Y:S01]  /*aa90*/  ULDC.64 UR8, c[0x4][0xa0] ;  /* 0x0100280000087ab9 */ /* 0x000fe20000000a00 */
[----:B------:R-:W-:Y:S01]  /*aaa0*/  ULDC.64 UR4, c[0x4][0x8] ;  /* 0x0100020000047ab9 */ /* 0x000fe20000000a00 */
[----:B------:R-:W-:Y:S02]  /*aab0*/  IMAD.U32 R4, RZ, RZ, UR6 ;  /* 0x00000006ff047e24 */ /* 0x000fe4000f8e00ff */
[----:B------:R-:W3:Y:S01]  /*aac0*/  LDC.64 R2, c[0x4][R2] ;  /* 0x0100000002027b82 */ /* 0x000ee20000000a00 */
[----:B------:R-:W-:Y:S02]  /*aad0*/  IMAD.U32 R5, RZ, RZ, UR7 ;  /* 0x00000007ff057e24 */ /* 0x000fe4000f8e00ff */
[----:B------:R-:W-:Y:S02]  /*aae0*/  IMAD.U32 R6, RZ, RZ, UR8 ;  /* 0x00000008ff067e24 */ /* 0x000fe4000f8e00ff */
[----:B--2---:R-:W-:-:S02]  /*aaf0*/  IMAD.U32 R7, RZ, RZ, UR9 ;  /* 0x00000009ff077e24 */ /* 0x004fc4000f8e00ff */
[----:B------:R-:W-:Y:S02]  /*ab00*/  IMAD.U32 R10, RZ, RZ, UR4 ;  /* 0x00000004ff0a7e24 */ /* 0x000fe4000f8e00ff */
[----:B------:R-:W-:Y:S02]  /*ab10*/  IMAD.U32 R11, RZ, RZ, UR5 ;  /* 0x00000005ff0b7e24 */ /* 0x000fe4000f8e00ff */
[----:B------:R-:W-:Y:S02]  /*ab20*/  IMAD.MOV.U32 R8, RZ, RZ, 0x70 ;  /* 0x00000070ff087424 */ /* 0x000fe400078e00ff */
[----:B-1----:R-:W-:Y:S02]  /*ab30*/  IMAD.MOV.U32 R12, RZ, RZ, 0x1 ;  /* 0x00000001ff0c7424 */ /* 0x002fe400078e00ff */
[----:B------:R-:W-:-:S07]  /*ab40*/  IMAD.MOV.U32 R13, RZ, RZ, RZ ;  /* 0x000000ffff0d7224 */ /* 0x000fce00078e00ff */
[----:B------:R-:W-:-:S07]  /*ab50*/  LEPC R20, `(.L_x_1095) ;  /* 0x000000001014794e */ /* 0x000fce0000000000 */
[----:B0--3--:R-:W-:Y:S05]  /*ab60*/  CALL.ABS.NOINC R2 ;  /* 0x0000000002007343 */ /* 0x009fea0003c00000 */
.L_x_1095:
[----:B------:R-:W-:Y:S05]  /*ab70*/  BSYNC B6 ;  /* 0x0000000000067941 */ /* 0x000fea0003800000 */
.L_x_1094:
[----:B------:R-:W3:Y:S01]  /*ab80*/  LDL R2, [R1+0x4] ;  /* 0x0000040001027983 */ /* 0x000ee20000100800 */
        /* <DEDUP_REMOVED lines=8> */
[----:B------:R3:W4:Y:S01]  /*ac10*/  LDC.64 R2, c[0x4][R0] ;  /* 0x0100000000027b82 */ /* 0x0007220000000a00 */
[----:B------:R-:W-:Y:S02]  /*ac20*/  IMAD.U32 R4, RZ, RZ, UR6 ;  /* 0x00000006ff047e24 */ /* 0x000fe4000f8e00ff */
[----:B------:R-:W-:Y:S02]  /*ac30*/  IMAD.U32 R5, RZ, RZ, UR7 ;  /* 0x00000007ff057e24 */ /* 0x000fe4000f8e00ff */
[----:B------:R-:W-:Y:S02]  /*ac40*/  IMAD.U32 R6, RZ, RZ, UR8 ;  /* 0x00000008ff067e24 */ /* 0x000fe4000f8e00ff */
[----:B--2---:R-:W-:-:S02]  /*ac50*/  IMAD.U32 R7, RZ, RZ, UR9 ;  /* 0x00000009ff077e24 */ /* 0x004fc4000f8e00ff */
[----:B------:R-:W-:Y:S02]  /*ac60*/  IMAD.U32 R10, RZ, RZ, UR4 ;  /* 0x00000004ff0a7e24 */ /* 0x000fe4000f8e00ff */
[----:B------:R-:W-:Y:S02]  /*ac70*/  IMAD.U32 R11, RZ, RZ, UR5 ;  /* 0x00000005ff0b7e24 */ /* 0x000fe4000f8e00ff */
[----:B------:R-:W-:Y:S02]  /*ac80*/  IMAD.MOV.U32 R8, RZ, RZ, 0x70 ;  /* 0x00000070ff087424 */ /* 0x000fe400078e00ff */
[----:B-1----:R-:W-:Y:S02]  /*ac90*/  IMAD.MOV.U32 R12, RZ, RZ, 0x1 ;  /* 0x00000001ff0c7424 */ /* 0x002fe400078e00ff */
[----:B---3--:R-:W-:-:S07]  /*aca0*/  IMAD.MOV.U32 R13, RZ, RZ, RZ ;  /* 0x000000ffff0d7224 */ /* 0x008fce00078e00ff */
[----:B------:R-:W-:-:S07]  /*acb0*/  LEPC R20, `(.L_x_1098) ;  /* 0x000000001014794e */ /* 0x000fce0000000000 */
[----:B0---4-:R-:W-:Y:S05]  /*acc0*/  CALL.ABS.NOINC R2 ;  /* 0x0000000002007343 */ /* 0x011fea0003c00000 */
.L_x_1098:
        /* <DEDUP_REMOVED lines=16> */
.L_x_1097:
[----:B------:R-:W-:Y:S05]  /*add0*/  BSYNC B6 ;  /* 0x0000000000067941 */ /* 0x000fea0003800000 */
.L_x_1096:
[----:B------:R-:W3:Y:S01]  /*ade0*/  LDL.LU R2, [R1] ;  /* 0x0000000001027983 */ /* 0x000ee20000300800 */
[----:B------:R-:W-:-:S03]  /*adf0*/  ULDC.64 UR4, c[0x0][0xaf0] ;  /* 0x0002bc0000047ab9 */ /* 0x000fc60000000a00 */
[----:B------:R-:W4:Y:S04]  /*ae00*/  LDL.LU R4, [R1+0x1c] ;  /* 0x00001c0001047983 */ /* 0x000f280000300800 */
[----:B--2---:R-:W2:Y:S01]  /*ae10*/  LDL R7, [R1+0xc] ;  /* 0x00000c0001077983 */ /* 0x004ea20000100800 */
[----:B------:R-:W-:-:S03]  /*ae20*/  ISETP.NE.U32.AND P0, PT, RZ, UR4, PT ;  /* 0x00000004ff007c0c */ /* 0x000fc6000bf05070 */
[----:B------:R-:W5:Y:S01]  /*ae30*/  LDL R0, [R1+0x30] ;  /* 0x0000300001007983 */ /* 0x000f620000100800 */
[----:B------:R-:W-:-:S13]  /*ae40*/  ISETP.NE.AND.EX P0, PT, RZ, UR5, PT, P0 ;  /* 0x00000005ff007c0c */ /* 0x000fda000bf05300 */
[----:B---3--:R-:W-:-:S04]  /*ae50*/  @P0 IADD3 R2, P1, R2, UR4, RZ ;  /* 0x0000000402020c10 */ /* 0x008fc8000ff3e0ff */
[----:B----4-:R-:W-:Y:S01]  /*ae60*/  @P0 IADD3.X R3, R4, UR5, RZ, P1, !PT ;  /* 0x0000000504030c10 */ /* 0x010fe20008ffe4ff */
[----:B------:R-:W-:-:S04]  /*ae70*/  ULDC.64 UR4, c[0x0][0xb00] ;  /* 0x0002c00000047ab9 */ /* 0x000fc80000000a00 */
[----:B--2---:R2:W3:Y:S01]  /*ae80*/  @P0 LDG.E R7, desc[UR38][R2.64] ;  /* 0x0000002602070981 */ /* 0x0044e2000c1e1900 */
[----:B-----5:R-:W-:Y:S01]  /*ae90*/  VIADD R9, R0, 0xffffffff ;  /* 0xffffffff00097836 */ /* 0x020fe20000000000 */
[----:B--2---:R-:W2:Y:S01]  /*aea0*/  LDC.64 R2, c[0x0][0x418] ;  /* 0x00010600ff027b82 */ /* 0x004ea20000000a00 */
[----:B---3--:R-:W-:Y:S01]  /*aeb0*/  SHF.R.S32.HI R8, RZ, 0x1f, R7 ;  /* 0x0000001fff087819 */ /* 0x008fe20000011407 */
[----:B------:R3:W-:Y:S04]  /*aec0*/  @P0 STL [R1+0xc], R7 ;  /* 0x00000c0701000387 */ /* 0x0007e80000100800 */
[----:B------:R3:W-:Y:S04]  /*aed0*/  STL [R1+0x2c], R9 ;  /* 0x00002c0901007387 */ /* 0x0007e80000100800 */
[----:B------:R3:W-:Y:S01]  /*aee0*/  STL [R1+0x1c], R8 ;  /* 0x00001c0801007387 */ /* 0x0007e20000100800 */
[----:B--2---:R-:W-:Y:S01]  /*aef0*/  LOP3.LUT P0, RZ, R2, UR4, RZ, 0xfc, !PT ;  /* 0x0000000402ff7c12 */ /* 0x004fe2000f80fcff */
[----:B------:R-:W-:-:S03]  /*af00*/  UMOV UR4, 0xffffffff ;  /* 0xffffffff00047882 */ /* 0x000fc60000000000 */
[----:B------:R-:W-:-:S04]  /*af10*/  LOP3.LUT P0, RZ, R3, UR5, RZ, 0xfc, P0 ;  /* 0x0000000503ff7c12 */ /* 0x000fc8000800fcff */
[----:B------:R-:W-:Y:S01]  /*af20*/  SEL R0, R7, RZ, !P0 ;  /* 0x000000ff07007207 */ /* 0x000fe20004000000 */
[----:B---3--:R-:W-:Y:S08]  /*af30*/  BRA.DIV UR4, `(.L_x_1099) ;  /* 0x0000005604f47947 */ /* 0x008ff0000b800000 */
[----:B------:R-:W2:Y:S02]  /*af40*/  S2R R4, SR_TID.X ;  /* 0x0000000000047919 */ /* 0x000ea40000002100 */
[----:B--2---:R-:W-:-:S04]  /*af50*/  SHF.R.U32.HI R4, RZ, 0x5, R4 ;  /* 0x00000005ff047819 */ /* 0x004fc80000011604 */
[----:B------:R-:W-:-:S05]  /*af60*/  LOP3.LUT R4, R4, 0x3, RZ, 0xc0, !PT ;  /* 0x0000000304047812 */ /* 0x000fca00078ec0ff */
[----:B------:R2:W3:Y:S02]  /*af70*/  SHFL.IDX PT, R14, R4, RZ, 0x1f ;  /* 0x00001fff040e7589 */ /* 0x0004e400000e0000 */
.L_x_1212:
[----:B--2---:R-:W2:Y:S01]  /*af80*/  LDL.LU R4, [R1+0x14] ;  /* 0x0000140001047983 */ /* 0x004ea20000300800 */
[----:B------:R-:W-:Y:S02]  /*af90*/  PLOP3.LUT P1, PT, PT, PT, PT, 0x8, 0x0 ;  /* 0x000000000000781c */ /* 0x000fe40003f2e170 */
[----:B---3--:R-:W-:Y:S01]  /*afa0*/  ISETP.NE.AND P0, PT, R14, RZ, PT ;  /* 0x000000ff0e00720c */ /* 0x008fe20003f05270 */
        /* <DEDUP_REMOVED lines=8> */
.L_x_1215:
[----:B------:R-:W-:Y:S05]  /*b030*/  @!P6 BRA `(.L_x_1100) ;  /* 0x000000040014e947 */ /* 0x000fea0003800000 */
[----:B------:R2:W-:Y:S01]  /*b040*/  STL [R1+0x70], R9 ;  /* 0x0000700901007387 */ /* 0x0005e20000100800 */
[----:B------:R-:W-:-:S04]  /*b050*/  ISETP.NE.U32.AND P0, PT, R2, RZ, PT ;  /* 0x000000ff0200720c */ /* 0x000fc80003f05070 */
[----:B------:R-:W-:-:S13]  /*b060*/  ISETP.NE.AND.EX P0, PT, R3, RZ, PT, P0 ;  /* 0x000000ff0300720c */ /* 0x000fda0003f05300 */
[----:B--2---:R-:W-:Y:S05]  /*b070*/  @!P0 BRA `(.L_x_1102) ;  /* 0x0000000000508947 */ /* 0x004fea0003800000 */
[----:B------:R-:W2:Y:S01]  /*b080*/  LDC R6, c[0x0][0x43c] ;  /* 0x00010f00ff067b82 */ /* 0x000ea20000000800 */
[----:B---3--:R-:W-:Y:S01]  /*b090*/  IMAD.MOV.U32 R0, RZ, RZ, R9 ;  /* 0x000000ffff007224 */ /* 0x008fe200078e0009 */
[----:B------:R-:W-:Y:S01]  /*b0a0*/  ULDC.64 UR4, c[0x0][0x428] ;  /* 0x00010a0000047ab9 */ /* 0x000fe20000000a00 */
[----:B--2---:R-:W-:-:S13]  /*b0b0*/  ISETP.NE.AND P0, PT, R6, 0x1, PT ;  /* 0x000000010600780c */ /* 0x004fda0003f05270 */
        /* <DEDUP_REMOVED lines=14> */
[----:B------:R-:W2:Y:S04]  /*b1a0*/  LDG.E R0, desc[UR38][R2.64] ;  /* 0x0000002602007981 */ /* 0x000ea8000c1e1900 */
[----:B--2---:R2:W-:Y:S02]  /*b1b0*/  STL [R1], R0 ;  /* 0x0000000001007387 */ /* 0x0045e40000100800 */
.L_x_1102:
[----:B------:R-:W4:Y:S04]  /*b1c0*/  LDL R7, [R1+0x4] ;  /* 0x0000040001077983 */ /* 0x000f280000100800 */
[----:B--23--:R-:W4:Y:S04]  /*b1d0*/  LDL R0, [R1+0x8] ;  /* 0x0000080001007983 */ /* 0x00cf280000100800 */
[----:B------:R-:W2:Y:S01]  /*b1e0*/  LDL R2, [R1+0x18] ;  /* 0x0000180001027983 */ /* 0x000ea20000100800 */
[----:B----4-:R-:W-:Y:S01]  /*b1f0*/  IMAD R0, R0, 0x8, R7 ;  /* 0x0000000800007824 */ /* 0x010fe200078e0207 */
[----:B--2---:R-:W-:-:S04]  /*b200*/  SHF.L.U32 R2, R2, 0x1f, RZ ;  /* 0x0000001f02027819 */ /* 0x004fc800000006ff */
[----:B------:R-:W2:Y:S02]  /*b210*/  SYNCS.PHASECHK.TRANS64.TRYWAIT P0, [R0+URZ+0x32440], R2 ;  /* 0x03244002000075a7 */ /* 0x000ea4000800017f */
[----:B--2---:R-:W-:Y:S05]  /*b220*/  @!P0 BRA `(.L_x_1103) ;  /* 0x00000054008c8947 */ /* 0x004fea0003800000 */
.L_x_1216:
        /* <DEDUP_REMOVED lines=11> */
.L_x_1104:
[----:B------:R-:W3:Y:S04]  /*b2e0*/  LDL R7, [R1+0x4] ;  /* 0x0000040001077983 */ /* 0x000ee80000100800 */
[----:B------:R-:W3:Y:S04]  /*b2f0*/  LDL R6, [R1+0x8] ;  /* 0x0000080001067983 */ /* 0x000ee80000100800 */
[----:B------:R-:W4:Y:S04]  /*b300*/  LDL R5, [R1+0x70] ;  /* 0x0000700001057983 */ /* 0x000f280000100800 */
[----:B------:R-:W5:Y:S04]  /*b310*/  LDL R4, [R1+0x20] ;  /* 0x0000200001047983 */ /* 0x000f680000100800 */
[----:B------:R-:W5:Y:S04]  /*b320*/  LDL R3, [R1] ;  /* 0x0000000001037983 */ /* 0x000f680000100800 */
[----:B--2---:R-:W2:Y:S01]  /*b330*/  LDL.LU R2, [R1+0x14] ;  /* 0x0000140001027983 */ /* 0x004ea20000300800 */
        /* <DEDUP_REMOVED lines=8> */
[----:B---3--:R-:W-:Y:S01]  /*b3c0*/  IMAD R0, R6, 0x3000, R7 ;  /* 0x0000300006007824 */ /* 0x008fe200078e0207 */
[----:B----4-:R-:W-:-:S04]  /*b3d0*/  R2UR UR11, R5 ;  /* 0x00000000050b72ca */ /* 0x010fc800000e0000 */
[----:B------:R-:W-:Y:S02]  /*b3e0*/  R2UR UR8, R0 ;  /* 0x00000000000872ca */ /* 0x000fe400000e0000 */
[----:B-----5:R-:W-:Y:S02]  /*b3f0*/  R2UR UR4, R4 ;  /* 0x00000000040472ca */ /* 0x020fe400000e0000 */
[----:B------:R-:W-:Y:S02]  /*b400*/  R2UR UR13, R3 ;  /* 0x00000000030d72ca */ /* 0x000fe400000e0000 */
[----:B--2---:R-:W-:-:S07]  /*b410*/  LOP3.LUT R2, R2, 0xfffffffe, RZ, 0xc0, !PT ;  /* 0xfffffffe02027812 */ /* 0x004fce00078ec0ff */
[----:B------:R-:W-:Y:S01]  /*b420*/  UIADD3 UR8, UR8, 0x1c400, URZ ;  /* 0x0001c40008087890 */ /* 0x000fe2000fffe03f */
[----:B------:R-:W-:Y:S01]  /*b430*/  @P0 LOP3.LUT R2, R2, 0x1, RZ, 0xfc, !PT ;  /* 0x0000000102020812 */ /* 0x000fe200078efcff */
[----:B------:R-:W-:-:S03]  /*b440*/  UIMAD UR11, UR11, 0x60, UR4 ;  /* 0x000000600b0b78a4 */ /* 0x000fc6000f8e0204 */
[----:B------:R-:W-:Y:S01]  /*b450*/  UMOV UR4, 0x0 ;  /* 0x0000000000047882 */ /* 0x000fe20000000000 */
[----:B------:R2:W-:Y:S05]  /*b460*/  STL [R1+0x14], R2 ;  /* 0x0000140201007387 */ /* 0x0005ea0000100800 */
[----:B------:R2:W-:Y:S01]  /*b470*/  UTMALDG.4D [UR8], [UR6], desc[UR4] ;  /* 0x00000408060075b4 */ /* 0x0005e20008019000 */
[----:B------:R-:W-:Y:S02]  /*b480*/  NOP ;  /* 0x0000000000007918 */ /* 0x000fe40000000000 */
.L_x_1100:
[----:B---3--:R-:W3:Y:S04]  /*b490*/  LDL R0, [R1+0x4] ;  /* 0x0000040001007983 */ /* 0x008ee80000100800 */
[----:B------:R-:W4:Y:S04]  /*b4a0*/  LDL.LU R4, [R1+0x24] ;  /* 0x0000240001047983 */ /* 0x000f280000300800 */
[----:B------:R-:W5:Y:S04]  /*b4b0*/  LDL.LU R3, [R1+0x3c] ;  /* 0x00003c0001037983 */ /* 0x000f680000300800 */
[----:B--2---:R-:W2:Y:S01]  /*b4c0*/  LDL R2, [R1+0x28] ;  /* 0x0000280001027983 */ /* 0x004ea20000100800 */
[----:B------:R-:W-:Y:S05]  /*b4d0*/  WARPSYNC.ALL ;  /* 0x0000000000007948 */ /* 0x000fea0003800000 */
[----:B------:R-:W-:Y:S01]  /*b4e0*/  ULDC.64 UR4, c[0x0][0xaf8] ;  /* 0x0002be0000047ab9 */ /* 0x000fe20000000a00 */
[----:B------:R-:W-:Y:S01]  /*b4f0*/  BSSY B6, `(.L_x_1105) ;  /* 0x000001f000067945 */ /* 0x000fe20003800000 */
[----:B------:R-:W-:Y:S01]  /*b500*/  BAR.SYNC.DEFER_BLOCKING 0x8, 0x180 ;  /* 0x0206000000007b1d */ /* 0x000fe20000010000 */
[----:B------:R-:W-:-:S04]  /*b510*/  ISETP.NE.U32.AND P0, PT, RZ, UR4, PT ;  /* 0x00000004ff007c0c */ /* 0x000fc8000bf05070 */
[----:B------:R-:W-:Y:S01]  /*b520*/  ISETP.NE.AND.EX P0, PT, RZ, UR5, PT, P0 ;  /* 0x00000005ff007c0c */ /* 0x000fe2000bf05300 */
[----:B---3--:R-:W-:-:S05]  /*b530*/  VIADD R0, R0, 0x18400 ;  /* 0x0001840000007836 */ /* 0x008fca0000000000 */
[----:B------:R-:W-:Y:S02]  /*b540*/  LOP3.LUT P1, RZ, R0, 0x3ff, RZ, 0xc0, !PT ;  /* 0x000003ff00ff7812 */ /* 0x000fe4000782c0ff */
[----:B----4-:R-:W-:Y:S02]  /*b550*/  SEL R0, R4, RZ, !P0 ;  /* 0x000000ff04007207 */ /* 0x010fe40004000000 */
[----:B-----5:R-:W-:-:S03]  /*b560*/  SEL R3, R3, RZ, !P0 ;  /* 0x000000ff03037207 */ /* 0x020fc60004000000 */
[----:B------:R3:W-:Y:S01]  /*b570*/  STL [R1+0x34], R0 ;  /* 0x0000340001007387 */ /* 0x0007e20000100800 */
[----:B--2---:R-:W-:-:S03]  /*b580*/  SHF.R.S32.HI R2, RZ, 0x1f, R2 ;  /* 0x0000001fff027819 */ /* 0x004fc60000011402 */
[----:B------:R2:W-:Y:S01]  /*b590*/  STL [R1+0x58], R3 ;  /* 0x0000580301007387 */ /* 0x0005e20000100800 */
[----:B---3--:R-:W-:-:S05]  /*b5a0*/  SHF.R.S32.HI R0, RZ, 0x1f, R18 ;  /* 0x0000001fff007819 */ /* 0x008fca0000011412 */
        /* <DEDUP_REMOVED lines=15> */
[----:B-1----:R-:W-:Y:S02]  /*b6a0*/  IMAD.MOV.U32 R12, RZ, RZ, 0x1 ;  /* 0x00000001ff0c7424 */ /* 0x002fe400078e00ff */
[----:B------:R-:W-:-:S07]  /*b6b0*/  IMAD.MOV.U32 R13, RZ, RZ, RZ ;  /* 0x000000ffff0d7224 */ /* 0x000fce00078e00ff */
[----:B------:R-:W-:-:S07]  /*b6c0*/  LEPC R20, `(.L_x_1106) ;  /* 0x000000001014794e */ /* 0x000fce0000000000 */
[----:B0-2---:R-:W-:Y:S05]  /*b6d0*/  CALL.ABS.NOINC R2 ;  /* 0x0000000002007343 */ /* 0x005fea0003c00000 */
.L_x_1106:
[----:B------:R-:W-:Y:S05]  /*b6e0*/  BSYNC B6 ;  /* 0x0000000000067941 */ /* 0x000fea0003800000 */
.L_x_1105:
[----:B------:R-:W3:Y:S01]  /*b6f0*/  LDL R4, [R1+0x40] ;  /* 0x0000400001047983 */ /* 0x000ee20000100800 */
[----:B------:R-:W4:Y:S03]  /*b700*/  LDC R6, c[0x0][0x448] ;  /* 0x00011200ff067b82 */ /* 0x000f260000000800 */
[----:B------:R-:W3:Y:S04]  /*b710*/  LDL R10, [R1+0x28] ;  /* 0x00002800010a7983 */ /* 0x000ee80000100800 */
[----:B------:R-:W3:Y:S01]  /*b720*/  LDL R9, [R1+0x50] ;  /* 0x0000500001097983 */ /* 0x000ee20000100800 */
[----:B--2---:R-:W2:Y:S01]  /*b730*/  S2R R2, SR_TID.X ;  /* 0x0000000000027919 */ /* 0x004ea20000002100 */
[----:B------:R-:W0:Y:S02]  /*b740*/  S2R R0, SR_TID.X ;  /* 0x0000000000007919 */ /* 0x000e240000002100 */
[----:B------:R-:W3:Y:S04]  /*b750*/  LDL R8, [R1+0x58] ;  /* 0x0000580001087983 */ /* 0x000ee80000100800 */
[----:B------:R-:W3:Y:S01]  /*b760*/  LDL R7, [R1+0x34] ;  /* 0x0000340001077983 */ /* 0x000ee20000100800 */
[----:B----4-:R-:W-:Y:S01]  /*b770*/  ISETP.NE.AND P0, PT, R6, 0x1, PT ;  /* 0x000000010600780c */ /* 0x010fe20003f05270 */
[----:B------:R-:W-:Y:S01]  /*b780*/  IMAD.SHL.U32 R17, R17, 0x80, RZ ;  /* 0x0000008011117824 */ /* 0x000fe200078e00ff */
[----:B------:R-:W-:Y:S01]  /*b790*/  ULDC.64 UR4, c[0x0][0x298] ;  /* 0x0000a60000047ab9 */ /* 0x000fe20000000a00 */
[----:B------:R-:W-:-:S10]  /*b7a0*/  ULDC.64 UR6, c[0x0][0x280] ;  /* 0x0000a00000067ab9 */ /* 0x000fd40000000a00 */
[----:B------:R-:W4:Y:S01]  /*b7b0*/  @P0 LDC R3, c[0x0][0x450] ;  /* 0x00011400ff030b82 */ /* 0x000f220000000800 */
[----:B--2---:R-:W-:-:S04]  /*b7c0*/  LOP3.LUT R2, R2, 0x7f, RZ, 0xc0, !PT ;  /* 0x0000007f02027812 */ /* 0x004fc800078ec0ff */
[----:B------:R-:W-:Y:S01]  /*b7d0*/  SHF.R.U32.HI R2, RZ, 0x3, R2 ;  /* 0x00000003ff027819 */ /* 0x000fe20000011602 */
[----:B0-----:R-:W-:-:S05]  /*b7e0*/  IMAD.SHL.U32 R0, R0, 0x10, RZ ;  /* 0x0000001000007824 */ /* 0x001fca00078e00ff */
[----:B------:R-:W-:Y:S02]  /*b7f0*/  LOP3.LUT R0, R2, 0x70, R0, 0xf8, !PT ;  /* 0x0000007002007812 */ /* 0x000fe400078ef800 */
[----:B------:R-:W0:Y:S02]  /*b800*/  @P0 LDC R2, c[0x0][0x44c] ;  /* 0x00011300ff020b82 */ /* 0x000e240000000800 */
[----:B------:R-:W-:-:S05]  /*b810*/  LOP3.LUT R5, R0, R17, RZ, 0xfc, !PT ;  /* 0x0000001100057212 */ /* 0x000fca00078efcff */
[----:B------:R-:W-:Y:S01]  /*b820*/  IMAD.MOV.U32 R0, RZ, RZ, R5 ;  /* 0x000000ffff007224 */ /* 0x000fe200078e0005 */
[----:B------:R2:W-:Y:S01]  /*b830*/  STL [R1+0x24], R5 ;  /* 0x0000240501007387 */ /* 0x0005e20000100800 */
[----:B0-----:R-:W-:-:S05]  /*b840*/  @P0 IMAD.HI.U32 R2, R5, R2, RZ ;  /* 0x0000000205020227 */ /* 0x001fca00078e00ff */
[----:B----4-:R-:W-:Y:S01]  /*b850*/  @P0 SHF.R.U32.HI R0, RZ, R3, R2 ;  /* 0x00000003ff000219 */ /* 0x010fe20000011602 */
[----:B---3--:R-:W-:-:S04]  /*b860*/  IMAD R2, R4, UR4, RZ ;  /* 0x0000000404027c24 */ /* 0x008fc8000f8e02ff */
[C---:B------:R-:W-:Y:S02]  /*b870*/  IMAD R4, R10.reuse, UR5, R2 ;  /* 0x000000050a047c24 */ /* 0x040fe4000f8e0202 */
[----:B------:R-:W-:Y:S01]  /*b880*/  IMAD.WIDE.U32 R2, R10, UR4, RZ ;  /* 0x000000040a027c25 */ /* 0x000fe2000f8e00ff */
[----:B------:R-:W-:-:S03]  /*b890*/  ULDC.64 UR4, c[0x0][0x2d8] ;  /* 0x0000b60000047ab9 */ /* 0x000fc60000000a00 */
[----:B------:R-:W-:Y:S02]  /*b8a0*/  IMAD.IADD R3, R3, 0x1, R4 ;  /* 0x0000000103037824 */ /* 0x000fe400078e0204 */
[----:B------:R-:W-:Y:S02]  /*b8b0*/  IMAD R4, R9, UR4, RZ ;  /* 0x0000000409047c24 */ /* 0x000fe4000f8e02ff */
[----:B------:R0:W5:Y:S01]  /*b8c0*/  LDL R9, [R1+0x10] ;  /* 0x0000100001097983 */ /* 0x0001620000100800 */
[----:B------:R-:W-:-:S04]  /*b8d0*/  IMAD.WIDE.U32 R2, R18, UR4, R2 ;  /* 0x0000000412027c25 */ /* 0x000fc8000f8e0002 */
[----:B------:R-:W-:Y:S01]  /*b8e0*/  IMAD R4, R18, UR5, R4 ;  /* 0x0000000512047c24 */ /* 0x000fe2000f8e0204 */
[----:B------:R-:W-:-:S03]  /*b8f0*/  ULDC.64 UR4, c[0x0][0x2e0] ;  /* 0x0000b80000047ab9 */ /* 0x000fc60000000a00 */
[----:B------:R-:W-:Y:S02]  /*b900*/  IMAD.IADD R3, R3, 0x1, R4 ;  /* 0x0000000103037824 */ /* 0x000fe400078e0204 */
[----:B------:R-:W-:Y:S02]  /*b910*/  IMAD R4, R8, UR4, RZ ;  /* 0x0000000408047c24 */ /* 0x000fe4000f8e02ff */
[----:B------:R-:W-:-:S04]  /*b920*/  IMAD.WIDE.U32 R2, R7, UR4, R2 ;  /* 0x0000000407027c25 */ /* 0x000fc8000f8e0002 */
[----:B------:R-:W-:Y:S01]  /*b930*/  IMAD R4, R7, UR5, R4 ;  /* 0x0000000507047c24 */ /* 0x000fe2000f8e0204 */
[----:B------:R-:W-:-:S03]  /*b940*/  ULDC.64 UR4, c[0x0][0x2d0] ;  /* 0x0000b40000047ab9 */ /* 0x000fc60000000a00 */
[----:B------:R-:W-:Y:S01]  /*b950*/  IMAD.IADD R3, R3, 0x1, R4 ;  /* 0x0000000103037824 */ /* 0x000fe200078e0204 */
[----:B------:R-:W-:-:S05]  /*b960*/  SHF.R.S32.HI R4, RZ, 0x1f, R0 ;  /* 0x0000001fff047819 */ /* 0x000fca0000011400 */
[----:B------:R-:W-:Y:S02]  /*b970*/  IMAD R4, R4, UR4, RZ ;  /* 0x0000000404047c24 */ /* 0x000fe4000f8e02ff */
[----:B------:R-:W-:-:S04]  /*b980*/  IMAD.WIDE.U32 R2, R0, UR4, R2 ;  /* 0x0000000400027c25 */ /* 0x000fc8000f8e0002 */
[----:B------:R-:W-:Y:S01]  /*b990*/  IMAD R4, R0, UR5, R4 ;  /* 0x0000000500047c24 */ /* 0x000fe2000f8e0204 */
[----:B------:R-:W-:Y:S01]  /*b9a0*/  ULDC.64 UR4, c[0x0][0x2c8] ;  /* 0x0000b20000047ab9 */ /* 0x000fe20000000a00 */
[----:B------:R-:W-:-:S04]  /*b9b0*/  IMAD.MOV R0, RZ, RZ, -R0 ;  /* 0x000000ffff007224 */ /* 0x000fc800078e0a00 */
[----:B------:R-:W-:Y:S02]  /*b9c0*/  IMAD R0, R6, R0, R5 ;  /* 0x0000000006007224 */ /* 0x000fe400078e0205 */
[----:B--2---:R-:W2:Y:S01]  /*b9d0*/  S2R R5, SR_TID.X ;  /* 0x0000000000057919 */ /* 0x004ea20000002100 */
[----:B------:R-:W-:Y:S02]  /*b9e0*/  IMAD.IADD R3, R3, 0x1, R4 ;  /* 0x0000000103037824 */ /* 0x000fe400078e0204 */
[----:B------:R-:W-:-:S05]  /*b9f0*/  SHF.R.S32.HI R4, RZ, 0x1f, R0 ;  /* 0x0000001fff047819 */ /* 0x000fca0000011400 */
[----:B------:R-:W-:Y:S02]  /*ba00*/  IMAD R4, R4, UR4, RZ ;  /* 0x0000000404047c24 */ /* 0x000fe4000f8e02ff */
[----:B------:R-:W-:Y:S01]  /*ba10*/  IMAD.WIDE.U32 R2, R0, UR4, R2 ;  /* 0x0000000400027c25 */ /* 0x000fe2000f8e0002 */
[----:B------:R-:W-:-:S03]  /*ba20*/  ULDC UR4, c[0x0][0x2b8] ;  /* 0x0000ae0000047ab9 */ /* 0x000fc60000000800 */
[----:B------:R-:W-:Y:S01]  /*ba30*/  IMAD R4, R0, UR5, R4 ;  /* 0x0000000500047c24 */ /* 0x000fe2000f8e0204 */
[----:B------:R-:W-:-:S03]  /*ba40*/  LEA R0, P1, R2, UR6, 0x1 ;  /* 0x0000000602007c11 */ /* 0x000fc6000f8208ff */
[----:B------:R-:W-:Y:S02]  /*ba50*/  IMAD.IADD R4, R3, 0x1, R4 ;  /* 0x0000000103047824 */ /* 0x000fe400078e0204 */
[----:B--2---:R-:W-:-:S05]  /*ba60*/  IMAD.SHL.U32 R10, R5, 0x8, RZ ;  /* 0x00000008050a7824 */ /* 0x004fca00078e00ff */
[----:B------:R-:W-:Y:S02]  /*ba70*/  LOP3.LUT R10, R10, 0x38, RZ, 0xc0, !PT ;  /* 0x000000380a0a7812 */ /* 0x000fe400078ec0ff */
[----:B------:R-:W-:Y:S02]  /*ba80*/  LOP3.LUT R5, R5, 0x7f, RZ, 0xc0, !PT ;  /* 0x0000007f05057812 */ /* 0x000fe400078ec0ff */
[----:B------:R-:W-:Y:S01]  /*ba90*/  ISETP.GE.AND P0, PT, R10, UR4, PT ;  /* 0x000000040a007c0c */ /* 0x000fe2000bf06270 */
[----:B------:R-:W-:Y:S01]  /*baa0*/  UMOV UR4, 0xffffffff ;  /* 0xffffffff00047882 */ /* 0x000fe20000000000 */
[----:B------:R-:W-:Y:S02]  /*bab0*/  LEA.HI.X R2, R2, UR7, R4, 0x1, P1 ;  /* 0x0000000702027c11 */ /* 0x000fe400088f0c04 */
[----:B------:R-:W-:Y:S01]  /*bac0*/  SHF.R.U32.HI R8, RZ, 0x3, R5 ;  /* 0x00000003ff087819 */ /* 0x000fe20000011605 */
[----:B0-----:R-:W-:Y:S08]  /*bad0*/  BRA.DIV UR4, `(.L_x_1107) ;  /* 0x0000004e04747947 */ /* 0x001ff0000b800000 */
[----:B------:R-:W2:Y:S01]  /*bae0*/  LDL R7, [R1+0x38] ;  /* 0x0000380001077983 */ /* 0x000ea20000100800 */
[----:B------:R-:W-:-:S03]  /*baf0*/  IMAD.IADD R17, R8, 0x1, R17 ;  /* 0x0000000108117824 */ /* 0x000fc600078e0211 */
[----:B------:R-:W0:Y:S01]  /*bb00*/  SHFL.IDX PT, R5, R0, RZ, 0x181f ;  /* 0x00181fff00057589 */ /* 0x000e2200000e0000 */
[----:B------:R-:W-:-:S03]  /*bb10*/  VIADD R8, R17, 0x10 ;  /* 0x0000001011087836 */ /* 0x000fc60000000000 */
[----:B------:R-:W3:Y:S04]  /*bb20*/  SHFL.IDX PT, R4, R2, RZ, 0x181f ;  /* 0x00181fff02047589 */ /* 0x000ee800000e0000 */
[----:B------:R4:W-:Y:S01]  /*bb30*/  STL [R1+0x3c], R8 ;  /* 0x00003c0801007387 */ /* 0x0009e20000100800 */
[----:B--2---:R-:W-:-:S03]  /*bb40*/  IMAD R3, R7, R6, RZ ;  /* 0x0000000607037224 */ /* 0x004fc600078e02ff */
[----:B------:R-:W2:Y:S02]  /*bb50*/  SHFL.IDX PT, R6, R0, 0x1, 0x181f ;  /* 0x00381f0000067f89 */ /* 0x000ea400000e0000 */
[CC--:B------:R-:W-:Y:S02]  /*bb60*/  ISETP.GE.AND P1, PT, R17.reuse, R3.reuse, PT ;  /* 0x000000031100720c */ /* 0x0c0fe40003f26270 */
[----:B------:R-:W1:Y:S01]  /*bb70*/  SHFL.IDX PT, R7, R2, 0x1, 0x181f ;  /* 0x00381f0002077f89 */ /* 0x000e6200000e0000 */
[----:B------:R-:W-:Y:S01]  /*bb80*/  ISETP.GE.AND P2, PT, R8, R3, PT ;  /* 0x000000030800720c */ /* 0x000fe20003f46270 */
[----:B----4-:R-:W-:-:S05]  /*bb90*/  VIADD R8, R17, 0x20 ;  /* 0x0000002011087836 */ /* 0x010fca0000000000 */
[----:B------:R-:W-:Y:S04]  /*bba0*/  STL [R1+0x4c], R8 ;  /* 0x00004c0801007387 */ /* 0x000fe80000100800 */
[----:B0-----:R-:W-:-:S05]  /*bbb0*/  @!P1 LEA R5, P3, R10, R5, 0x1 ;  /* 0x000000050a059211 */ /* 0x001fca00078608ff */
[----:B---3--:R-:W-:-:S05]  /*bbc0*/  @!P1 IMAD.X R4, RZ, RZ, R4, P3 ;  /* 0x000000ffff049224 */ /* 0x008fca00018e0604 */
[----:B------:R-:W-:-:S04]  /*bbd0*/  @!P1 LOP3.LUT R5, R5, R4, RZ, 0x3c, !PT ;  /* 0x0000000405059212 */ /* 0x000fc800078e3cff */
[----:B------:R-:W-:-:S04]  /*bbe0*/  @!P1 LOP3.LUT R4, R5, R4, RZ, 0x3c, !PT ;  /* 0x0000000405049212 */ /* 0x000fc800078e3cff */
[----:B------:R-:W-:-:S05]  /*bbf0*/  @!P1 LOP3.LUT R5, R5, R4, RZ, 0x3c, !PT ;  /* 0x0000000405059212 */ /* 0x000fca00078e3cff */
[----:B-----5:R2:W-:Y:S02]  /*bc00*/  @!P1 LDGSTS.E.BYPASS.LTC128B.128 [R9+0x18400], desc[UR38][R4.64], !P0 ;  /* 0x1840000004099fae */ /* 0x0205e4000c101d66 */
[----:B--2---:R-:W-:Y:S02]  /*bc10*/  @!P2 LEA R5, P1, R10, R6, 0x1 ;  /* 0x000000060a05a211 */ /* 0x004fe400078208ff */
[----:B------:R-:W-:Y:S03]  /*bc20*/  SHFL.IDX PT, R6, R2, 0x2, 0x181f ;  /* 0x00581f0002067f89 */ /* 0x000fe600000e0000 */
[----:B-1----:R-:W-:Y:S01]  /*bc30*/  @!P2 IMAD.X R4, RZ, RZ, R7, P1 ;  /* 0x000000ffff04a224 */ /* 0x002fe200008e0607 */
[----:B------:R-:W-:Y:S01]  /*bc40*/  ISETP.GE.AND P1, PT, R8, R3, PT ;  /* 0x000000030800720c */ /* 0x000fe20003f26270 */
[----:B------:R-:W-:-:S03]  /*bc50*/  VIADD R7, R17, 0x30 ;  /* 0x0000003011077836 */ /* 0x000fc60000000000 */
[-C--:B------:R-:W-:Y:S02]  /*bc60*/  @!P2 LOP3.LUT R5, R5, R4.reuse, RZ, 0x3c, !PT ;  /* 0x000000040505a212 */ /* 0x080fe400078e3cff */
[----:B------:R-:W-:Y:S02]  /*bc70*/  STL [R1+0x54], R7 ;  /* 0x0000540701007387 */ /* 0x000fe40000100800 */
        /* <DEDUP_REMOVED lines=54> */
.L_x_1233:
[----:B------:R1:W5:Y:S01]  /*bfe0*/  LDL R8, [R1+0x4] ;  /* 0x0000040001087983 */ /* 0x0003620000100800 */
[----:B0-----:R-:W-:-:S05]  /*bff0*/  VIADD R2, R17, 0x70 ;  /* 0x0000007011027836 */ /* 0x001fca0000000000 */
[----:B------:R-:W-:Y:S01]  /*c000*/  ISETP.GE.AND P1, PT, R2, R3, PT ;  /* 0x000000030200720c */ /* 0x000fe20003f26270 */
[----:B------:R0:W-:-:S12]  /*c010*/  STL [R1+0x68], R2 ;  /* 0x0000680201007387 */ /* 0x0001d80000100800 */
[----:B0-----:R-:W-:-:S05]  /*c020*/  @!P1 LEA R2, P2, R10, R0, 0x1 ;  /* 0x000000000a029211 */ /* 0x001fca00078408ff */
[----:B--2---:R-:W-:-:S05]  /*c030*/  @!P1 IMAD.X R3, RZ, RZ, R4, P2 ;  /* 0x000000ffff039224 */ /* 0x004fca00010e0604 */
[----:B------:R-:W-:Y:S01]  /*c040*/  @!PT LDS RZ, [RZ] ;  /* 0x00000000fffff984 */ /* 0x000fe20000000800 */
[----:B------:R-:W-:Y:S01]  /*c050*/  @!PT LDS RZ, [RZ] ;  /* 0x00000000fffff984 */ /* 0x000fe20000000800 */
[----:B------:R-:W-:Y:S01]  /*c060*/  @!PT LDS RZ, [RZ] ;  /* 0x00000000fffff984 */ /* 0x000fe20000000800 */
[----:B------:R1:W-:Y:S01]  /*c070*/  @!P1 LDGSTS.E.BYPASS.LTC128B.128 [R9+0x1bc00], desc[UR38][R2.64], !P0 ;  /* 0x1bc0000002099fae */ /* 0x0003e2000c101d66 */
[----:B------:R-:W-:Y:S01]  /*c080*/  PLOP3.LUT P0, PT, PT, PT, PT, 0x80, 0x0 ;  /* 0x000000000000781c */ /* 0x000fe20003f0f070 */
[----:B------:R-:W-:-:S12]  /*c090*/  NOP ;  /* 0x0000000000007918 */ /* 0x000fd80000000000 */
.L_x_1108:
[----:B-1----:R-:W2:Y:S01]  /*c0a0*/  LDL R2, [R1+0x4] ;  /* 0x0000040001027983 */ /* 0x002ea20000100800 */
[----:B------:R-:W-:Y:S02]  /*c0b0*/  PLOP3.LUT P1, PT, P1, P0, PT, 0xa2, 0x0 ;  /* 0x000000000000781c */ /* 0x000fe40000f21472 */
[----:B--2---:R-:W-:-:S08]  /*c0c0*/  @P0 R2UR P1, UR4, R2 ;  /* 0x00000000020402ca */ /* 0x004fd00000020000 */
[----:B------:R-:W-:-:S05]  /*c0d0*/  @P0 PLOP3.LUT P0, PT, P1, PT, PT, 0x80, 0x0 ;  /* 0x000000000000081c */ /* 0x000fca0000f0f070 */
[----:B------:R-:W-:Y:S01]  /*c0e0*/  @!P1 SYNCS.ARRIVE.TRANS64.RED.A0T1 RZ, [UR4+0x32400], RZ ;  /* 0x032400ffffff99a7 */ /* 0x000fe20008200404 */
[----:B------:R-:W-:Y:S07]  /*c0f0*/  @!P1 ARRIVES.LDGSTSBAR.64.TRANSCNT [UR4+0x32400] ;  /* 0x03240000ff0099b0 */ /* 0x000fee0008000a84 */
[----:B------:R-:W-:Y:S05]  /*c100*/  @P0 BRA.U.ANY `(.L_x_1108) ;  /* 0xfffffffd00e40947 */ /* 0x000fea000393ffff */
[----:B------:R-:W-:Y:S01]  /*c110*/  NOP ;  /* 0x0000000000007918 */ /* 0x000fe20000000000 */
[----:B------:R-:W2:Y:S01]  /*c120*/  LDL.LU R0, [R1+0x40] ;  /* 0x0000400001007983 */ /* 0x000ea20000300800 */
[----:B------:R0:W-:Y:S01]  /*c130*/  SYNCS.ARRIVE.TRANS64.A1T0 RZ, [R2+URZ+0x32400], RZ ;  /* 0x032400ff02ff79a7 */ /* 0x0001e2000810003f */
[----:B------:R-:W-:Y:S02]  /*c140*/  ULDC.64 UR4, c[0x0][0x398] ;  /* 0x0000e60000047ab9 */ /* 0x000fe40000000a00 */
[----:B------:R-:W3:Y:S01]  /*c150*/  LDL.LU R3, [R1+0x28] ;  /* 0x0000280001037983 */ /* 0x000ee20000300800 */
[----:B------:R-:W-:Y:S01]  /*c160*/  BSSY B6, `(.L_x_1109) ;  /* 0x000001a000067945 */ /* 0x000fe20003800000 */
[----:B0-----:R-:W-:-:S05]  /*c170*/  VIADD R2, R2, 0x22400 ;  /* 0x0002240002027836 */ /* 0x001fca0000000000 */
[----:B------:R-:W-:Y:S01]  /*c180*/  LOP3.LUT P0, RZ, R2, 0x3ff, RZ, 0xc0, !PT ;  /* 0x000003ff02ff7812 */ /* 0x000fe2000780c0ff */
[----:B--2---:R-:W-:-:S04]  /*c190*/  IMAD R0, R0, UR4, RZ ;  /* 0x0000000400007c24 */ /* 0x004fc8000f8e02ff */
[C---:B---3--:R-:W-:Y:S02]  /*c1a0*/  IMAD R0, R3.reuse, UR5, R0 ;  /* 0x0000000503007c24 */ /* 0x048fe4000f8e0200 */
[----:B------:R-:W-:-:S04]  /*c1b0*/  IMAD.WIDE.U32 R2, R3, UR4, RZ ;  /* 0x0000000403027c25 */ /* 0x000fc8000f8e00ff */
[----:B------:R-:W-:Y:S01]  /*c1c0*/  IMAD.IADD R0, R3, 0x1, R0 ;  /* 0x0000000103007824 */ /* 0x000fe200078e0200 */
[----:B------:R0:W-:Y:S04]  /*c1d0*/  STL.64 [R1+0x40], R2 ;  /* 0x0000400201007387 */ /* 0x0001e80000100a00 */
[----:B------:R0:W-:Y:S01]  /*c1e0*/  STL [R1+0x28], R0 ;  /* 0x0000280001007387 */ /* 0x0001e20000100800 */
        /* <DEDUP_REMOVED lines=12> */
[----:B-----5:R-:W-:Y:S02]  /*c2b0*/  IMAD.MOV.U32 R8, RZ, RZ, 0x70 ;  /* 0x00000070ff087424 */ /* 0x020fe400078e00ff */
[----:B------:R-:W-:Y:S02]  /*c2c0*/  IMAD.MOV.U32 R12, RZ, RZ, 0x1 ;  /* 0x00000001ff0c7424 */ /* 0x000fe400078e00ff */
[----:B------:R-:W-:-:S07]  /*c2d0*/  IMAD.MOV.U32 R13, RZ, RZ, RZ ;  /* 0x000000ffff0d7224 */ /* 0x000fce00078e00ff */
[----:B------:R-:W-:-:S07]  /*c2e0*/  LEPC R20, `(.L_x_1110) ;  /* 0x000000001014794e */ /* 0x000fce0000000000 */
[----:B0-----:R-:W-:Y:S05]  /*c2f0*/  CALL.ABS.NOINC R2 ;  /* 0x0000000002007343 */ /* 0x001fea0003c00000 */
.L_x_1110:
[----:B------:R-:W-:Y:S05]  /*c300*/  BSYNC B6 ;  /* 0x0000000000067941 */ /* 0x000fea0003800000 */
.L_x_1109:
[----:B------:R-:W2:Y:S01]  /*c310*/  LDL.LU R6, [R1+0x28] ;  /* 0x0000280001067983 */ /* 0x000ea20000300800 */
[----:B------:R-:W-:Y:S01]  /*c320*/  ULDC.64 UR4, c[0x0][0x3d8] ;  /* 0x0000f60000047ab9 */ /* 0x000fe20000000a00 */
[----:B------:R-:W-:Y:S02]  /*c330*/  ULDC.64 UR6, c[0x0][0x390] ;  /* 0x0000e40000067ab9 */ /* 0x000fe40000000a00 */
[----:B0-----:R-:W2:Y:S04]  /*c340*/  LDL.LU.64 R2, [R1+0x40] ;  /* 0x0000400001027983 */ /* 0x001ea80000300a00 */
[----:B------:R-:W3:Y:S04]  /*c350*/  LDL.LU R0, [R1+0x50] ;  /* 0x0000500001007983 */ /* 0x000ee80000300800 */
[----:B------:R-:W4:Y:S04]  /*c360*/  LDL.LU R5, [R1+0x58] ;  /* 0x0000580001057983 */ /* 0x000f280000300800 */
[----:B------:R-:W4:Y:S04]  /*c370*/  LDL.LU R4, [R1+0x34] ;  /* 0x0000340001047983 */ /* 0x000f280000300800 */
[----:B------:R-:W4:Y:S01]  /*c380*/  LDL.LU R7, [R1+0x24] ;  /* 0x0000240001077983 */ /* 0x000f220000300800 */
[----:B-----5:R-:W0:Y:S01]  /*c390*/  S2R R8, SR_TID.X ;  /* 0x0000000000087919 */ /* 0x020e220000002100 */
[----:B--2---:R-:W-:-:S02]  /*c3a0*/  IMAD.MOV.U32 R3, RZ, RZ, R6 ;  /* 0x000000ffff037224 */ /* 0x004fc400078e0006 */
[----:B------:R-:W1:Y:S01]  /*c3b0*/  LDC R6, c[0x0][0x448] ;  /* 0x00011200ff067b82 */ /* 0x000e620000000800 */
[----:B---3--:R-:W-:Y:S02]  /*c3c0*/  IMAD R0, R0, UR4, RZ ;  /* 0x0000000400007c24 */ /* 0x008fe4000f8e02ff */
[----:B------:R-:W-:-:S04]  /*c3d0*/  IMAD.WIDE.U32 R2, R18, UR4, R2 ;  /* 0x0000000412027c25 */ /* 0x000fc8000f8e0002 */
[----:B------:R-:W-:Y:S01]  /*c3e0*/  IMAD R0, R18, UR5, R0 ;  /* 0x0000000512007c24 */ /* 0x000fe2000f8e0200 */
[----:B------:R-:W-:-:S03]  /*c3f0*/  ULDC.64 UR4, c[0x0][0x3e0] ;  /* 0x0000f80000047ab9 */ /* 0x000fc60000000a00 */
[----:B------:R-:W-:Y:S02]  /*c400*/  IMAD.IADD R3, R3, 0x1, R0 ;  /* 0x0000000103037824 */ /* 0x000fe400078e0200 */
[----:B----4-:R-:W-:Y:S01]  /*c410*/  IMAD R0, R5, UR4, RZ ;  /* 0x0000000405007c24 */ /* 0x010fe2000f8e02ff */
[----:B-1----:R-:W-:Y:S01]  /*c420*/  ISETP.NE.AND P0, PT, R6, 0x1, PT ;  /* 0x000000010600780c */ /* 0x002fe20003f05270 */
[----:B------:R-:W-:-:S04]  /*c430*/  IMAD.WIDE.U32 R2, R4, UR4, R2 ;  /* 0x0000000404027c25 */ /* 0x000fc8000f8e0002 */
[----:B------:R-:W-:Y:S01]  /*c440*/  IMAD R0, R4, UR5, R0 ;  /* 0x0000000504007c24 */ /* 0x000fe2000f8e0200 */
[----:B------:R-:W-:-:S07]  /*c450*/  ULDC.64 UR4, c[0x0][0x3d0] ;  /* 0x0000f40000047ab9 */ /* 0x000fce0000000a00 */
[----:B------:R-:W1:Y:S08]  /*c460*/  @P0 LDC R4, c[0x0][0x44c] ;  /* 0x00011300ff040b82 */ /* 0x000e700000000800 */
[----:B------:R-:W2:Y:S01]  /*c470*/  @P0 LDC R5, c[0x0][0x450] ;  /* 0x00011400ff050b82 */ /* 0x000ea20000000800 */
[----:B------:R-:W-:Y:S02]  /*c480*/  IMAD.IADD R3, R3, 0x1, R0 ;  /* 0x0000000103037824 */ /* 0x000fe400078e0200 */
[----:B------:R-:W-:-:S02]  /*c490*/  IMAD.MOV.U32 R0, RZ, RZ, R7 ;  /* 0x000000ffff007224 */ /* 0x000fc400078e0007 */
[----:B-1----:R-:W-:-:S05]  /*c4a0*/  @P0 IMAD.HI.U32 R4, R7, R4, RZ ;  /* 0x0000000407040227 */ /* 0x002fca00078e00ff */
[----:B--2---:R-:W-:-:S04]  /*c4b0*/  @P0 SHF.R.U32.HI R0, RZ, R5, R4 ;  /* 0x00000005ff000219 */ /* 0x004fc80000011604 */
[--C-:B------:R-:W-:Y:S01]  /*c4c0*/  SHF.R.S32.HI R5, RZ, 0x1f, R0.reuse ;  /* 0x0000001fff057819 */ /* 0x100fe20000011400 */
[----:B------:R-:W-:-:S04]  /*c4d0*/  IMAD.MOV R4, RZ, RZ, -R0 ;  /* 0x000000ffff047224 */ /* 0x000fc800078e0a00 */
[----:B------:R-:W-:Y:S02]  /*c4e0*/  IMAD R5, R5, UR4, RZ ;  /* 0x0000000405057c24 */ /* 0x000fe4000f8e02ff */
[----:B------:R-:W-:-:S04]  /*c4f0*/  IMAD.WIDE.U32 R2, R0, UR4, R2 ;  /* 0x0000000400027c25 */ /* 0x000fc8000f8e0002 */
[----:B------:R-:W-:Y:S02]  /*c500*/  IMAD R4, R6, R4, R7 ;  /* 0x0000000406047224 */ /* 0x000fe400078e0207 */
[----:B------:R-:W-:Y:S01]  /*c510*/  IMAD R0, R0, UR5, R5 ;  /* 0x0000000500007c24 */ /* 0x000fe2000f8e0205 */
[----:B------:R-:W-:Y:S01]  /*c520*/  ULDC.64 UR4, c[0x0][0x3c8] ;  /* 0x0000f20000047ab9 */ /* 0x000fe20000000a00 */
[C---:B0-----:R-:W-:Y:S02]  /*c530*/  IMAD.SHL.U32 R7, R8.reuse, 0x8, RZ ;  /* 0x0000000808077824 */ /* 0x041fe400078e00ff */
[----:B------:R-:W-:Y:S01]  /*c540*/  IMAD.IADD R3, R3, 0x1, R0 ;  /* 0x0000000103037824 */ /* 0x000fe200078e0200 */
[----:B------:R-:W-:Y:S01]  /*c550*/  SHF.R.S32.HI R0, RZ, 0x1f, R4 ;  /* 0x0000001fff007819 */ /* 0x000fe20000011404 */
[----:B------:R-:W-:-:S04]  /*c560*/  IMAD.SHL.U32 R8, R8, 0x8, RZ ;  /* 0x0000000808087824 */ /* 0x000fc800078e00ff */
[----:B------:R-:W-:Y:S01]  /*c570*/  IMAD R0, R0, UR4, RZ ;  /* 0x0000000400007c24 */ /* 0x000fe2000f8e02ff */
[----:B------:R-:W-:Y:S01]  /*c580*/  LOP3.LUT R8, R8, 0x38, RZ, 0xc0, !PT ;  /* 0x0000003808087812 */ /* 0x000fe200078ec0ff */
[----:B------:R-:W-:Y:S01]  /*c590*/  IMAD.WIDE.U32 R2, R4, UR4, R2 ;  /* 0x0000000404027c25 */ /* 0x000fe2000f8e0002 */
[----:B------:R-:W-:Y:S01]  /*c5a0*/  LOP3.LUT R7, R7, 0x38, RZ, 0xc0, !PT ;  /* 0x0000003807077812 */ /* 0x000fe200078ec0ff */
[----:B------:R-:W-:Y:S01]  /*c5b0*/  ULDC UR4, c[0x0][0x3b8] ;  /* 0x0000ee0000047ab9 */ /* 0x000fe20000000800 */
[----:B------:R-:W-:Y:S01]  /*c5c0*/  LOP3.LUT R10, R8, 0x40, RZ, 0xfc, !PT ;  /* 0x00000040080a7812 */ /* 0x000fe200078efcff */
[----:B------:R-:W-:Y:S01]  /*c5d0*/  IMAD R0, R4, UR5, R0 ;  /* 0x0000000504007c24 */ /* 0x000fe2000f8e0200 */
[C---:B------:R-:W-:Y:S02]  /*c5e0*/  LOP3.LUT R9, R8.reuse, 0x80, RZ, 0xfc, !PT ;  /* 0x0000008008097812 */ /* 0x040fe400078efcff */
[----:B------:R-:W-:Y:S01]  /*c5f0*/  LOP3.LUT R8, R8, 0xc0, RZ, 0xfc, !PT ;  /* 0x000000c008087812 */ /* 0x000fe200078efcff */
[----:B------:R-:W-:Y:S01]  /*c600*/  IMAD.IADD R0, R3, 0x1, R0 ;  /* 0x0000000103007824 */ /* 0x000fe200078e0200 */
[----:B------:R-:W-:-:S02]  /*c610*/  LEA R4, P4, R2, UR6, 0x1 ;  /* 0x0000000602047c11 */ /* 0x000fc4000f8808ff */
[----:B------:R-:W-:Y:S02]  /*c620*/  ISETP.GE.AND P3, PT, R7, UR4, PT ;  /* 0x0000000407007c0c */ /* 0x000fe4000bf66270 */
[----:B------:R-:W-:Y:S02]  /*c630*/  ISETP.GE.AND P2, PT, R10, UR4, PT ;  /* 0x000000040a007c0c */ /* 0x000fe4000bf46270 */
[----:B------:R-:W-:Y:S02]  /*c640*/  ISETP.GE.AND P1, PT, R9, UR4, PT ;  /* 0x0000000409007c0c */ /* 0x000fe4000bf26270 */
[----:B------:R-:W-:Y:S01]  /*c650*/  ISETP.GE.AND P0, PT, R8, UR4, PT ;  /* 0x0000000408007c0c */ /* 0x000fe2000bf06270 */
[----:B------:R-:W-:Y:S01]  /*c660*/  UMOV UR4, 0xffffffff ;  /* 0xffffffff00047882 */ /* 0x000fe20000000000 */
[----:B------:R-:W-:Y:S02]  /*c670*/  LEA.HI.X R0, R2, UR7, R0, 0x1, P4 ;  /* 0x0000000702007c11 */ /* 0x000fe4000a0f0c00 */
[----:B------:R-:W-:Y:S09]  /*c680*/  BRA.DIV UR4, `(.L_x_1111) ;  /* 0x0000004e04487947 */ /* 0x000ff2000b800000 */
[----:B------:R-:W2:Y:S04]  /*c690*/  LDL.LU R9, [R1+0x38] ;  /* 0x0000380001097983 */ /* 0x000ea80000300800 */
[----:B------:R-:W3:Y:S04]  /*c6a0*/  LDL.LU R3, [R1+0x3c] ;  /* 0x00003c0001037983 */ /* 0x000ee80000300800 */
[----:B------:R-:W4:Y:S04]  /*c6b0*/  LDL.LU R10, [R1+0x4c] ;  /* 0x00004c00010a7983 */ /* 0x000f280000300800 */
[----:B------:R-:W5:Y:S04]  /*c6c0*/  LDL R8, [R1+0x10] ;  /* 0x0000100001087983 */ /* 0x000f680000100800 */
[----:B------:R-:W-:Y:S01]  /*c6d0*/  SHFL.IDX PT, R2, R0, RZ, 0x181f ;  /* 0x00181fff00027589 */ /* 0x000fe200000e0000 */
[----:B--2---:R-:W-:-:S03]  /*c6e0*/  IMAD R5, R9, R6, RZ ;  /* 0x0000000609057224 */ /* 0x004fc600078e02ff */
[----:B------:R-:W2:Y:S02]  /*c6f0*/  LDL.LU R9, [R1+0x54] ;  /* 0x0000540001097983 */ /* 0x000ea40000300800 */
[-C--:B---3--:R-:W-:Y:S02]  /*c700*/  ISETP.GE.AND P4, PT, R3, R5.reuse, PT ;  /* 0x000000050300720c */ /* 0x088fe40003f86270 */
[----:B------:R-:W3:Y:S01]  /*c710*/  LDL.LU R11, [R1+0x5c] ;  /* 0x00005c00010b7983 */ /* 0x000ee20000300800 */
[----:B------:R-:W-:-:S03]  /*c720*/  ISETP.GE.AND P5, PT, R17, R5, PT ;  /* 0x000000051100720c */ /* 0x000fc60003fa6270 */
[----:B------:R-:W0:Y:S10]  /*c730*/  SHFL.IDX PT, R3, R4, RZ, 0x181f ;  /* 0x00181fff04037589 */ /* 0x000e3400000e0000 */
[----:B0-----:R-:W-:-:S05]  /*c740*/  @!P5 LEA R3, P6, R7, R3, 0x1 ;  /* 0x000000030703d211 */ /* 0x001fca00078c08ff */
[----:B------:R-:W-:-:S05]  /*c750*/  @!P5 IMAD.X R2, RZ, RZ, R2, P6 ;  /* 0x000000ffff02d224 */ /* 0x000fca00030e0602 */
[----:B------:R-:W-:-:S04]  /*c760*/  @!P5 LOP3.LUT R3, R3, R2, RZ, 0x3c, !PT ;  /* 0x000000020303d212 */ /* 0x000fc800078e3cff */
[----:B------:R-:W-:-:S04]  /*c770*/  @!P5 LOP3.LUT R2, R3, R2, RZ, 0x3c, !PT ;  /* 0x000000020302d212 */ /* 0x000fc800078e3cff */
[----:B------:R-:W-:-:S05]  /*c780*/  @!P5 LOP3.LUT R3, R3, R2, RZ, 0x3c, !PT ;  /* 0x000000020303d212 */ /* 0x000fca00078e3cff */
[----:B------:R-:W-:Y:S01]  /*c790*/  @!PT LDS RZ, [RZ] ;  /* 0x00000000fffff984 */ /* 0x000fe20000000800 */
[----:B-----5:R-:W-:Y:S04]  /*c7a0*/  @!P5 LDGSTS.E.BYPASS.LTC128B.128 [R8+0x22400], desc[UR38][R2.64], !P3 ;  /* 0x224000000208dfae */ /* 0x020fe8000d901d66 */
[----:B------:R-:W-:Y:S04]  /*c7b0*/  @!P5 LDGSTS.E.BYPASS.LTC128B.128 [R8+0x26400], desc[UR38][R2.64+0x80], !P2 ;  /* 0x264000800208dfae */ /* 0x000fe8000d101d66 */
[----:B------:R-:W-:Y:S04]  /*c7c0*/  @!P5 LDGSTS.E.BYPASS.LTC128B.128 [R8+0x2a400], desc[UR38][R2.64+0x100], !P1 ;  /* 0x2a4001000208dfae */ /* 0x000fe8000c901d66 */
[----:B------:R0:W-:Y:S04]  /*c7d0*/  @!P5 LDGSTS.E.BYPASS.LTC128B.128 [R8+0x2e400], desc[UR38][R2.64+0x180], !P0 ;  /* 0x2e4001800208dfae */ /* 0x0001e8000c101d66 */
        /* <DEDUP_REMOVED lines=10> */
[----:B0-----:R-:W0:Y:S04]  /*c880*/  SHFL.IDX PT, R2, R4, 0x2, 0x181f ;  /* 0x00581f0004027f89 */ /* 0x001e2800000e0000 */
[----:B------:R-:W1:Y:S02]  /*c890*/  SHFL.IDX PT, R6, R0, 0x2, 0x181f ;  /* 0x00581f0000067f89 */ /* 0x000e6400000e0000 */
[----:B0-----:R-:W-:-:S05]  /*c8a0*/  @!P4 LEA R2, P6, R7, R2, 0x1 ;  /* 0x000000020702c211 */ /* 0x001fca00078c08ff */
[----:B-1----:R-:W-:-:S05]  /*c8b0*/  @!P4 IMAD.X R3, RZ, RZ, R6, P6 ;  /* 0x000000ffff03c224 */ /* 0x002fca00030e0606 */
        /* <DEDUP_REMOVED lines=9> */
[----:B-1----:R-:W-:-:S05]  /*c950*/  @!P4 IMAD.X R3, RZ, RZ, R6, P6 ;  /* 0x000000ffff03c224 */ /* 0x002fca00030e0606 */
[----:B------:R-:W-:Y:S04]  /*c960*/  @!P4 LDGSTS.E.BYPASS.LTC128B.128 [R8+0x23c00], desc[UR38][R2.64], !P3 ;  /* 0x23c000000208cfae */ /* 0x000fe8000d901d66 */
[----:B------:R-:W-:Y:S04]  /*c970*/  @!P4 LDGSTS.E.BYPASS.LTC128B.128 [R8+0x27c00], desc[UR38][R2.64+0x80], !P2 ;  /* 0x27c000800208cfae */ /* 0x000fe8000d101d66 */
[----:B------:R-:W-:Y:S04]  /*c980*/  @!P4 LDGSTS.E.BYPASS.LTC128B.128 [R8+0x2bc00], desc[UR38][R2.64+0x100], !P1 ;  /* 0x2bc001000208cfae */ /* 0x000fe8000c901d66 */
[----:B------:R0:W-:Y:S04]  /*c990*/  @!P4 LDGSTS.E.BYPASS.LTC128B.128 [R8+0x2fc00], desc[UR38][R2.64+0x180], !P0 ;  /* 0x2fc001800208cfae */ /* 0x0001e8000c101d66 */
[----:B------:R-:W-:Y:S04]  /*c9a0*/  SHFL.IDX PT, R6, R0, 0x4, 0x181f ;  /* 0x00981f0000067f89 */ /* 0x000fe800000e0000 */
[----:B0-----:R-:W0:Y:S01]  /*c9b0*/  SHFL.IDX PT, R2, R4, 0x4, 0x181f ;  /* 0x00981f0004027f89 */ /* 0x001e2200000e0000 */
[----:B---3--:R-:W-:-:S13]  /*c9c0*/  ISETP.GE.AND P4, PT, R11, R5, PT ;  /* 0x000000050b00720c */ /* 0x008fda0003f86270 */
[----:B0-----:R-:W-:-:S05]  /*c9d0*/  @!P4 LEA R2, P6, R7, R2, 0x1 ;  /* 0x000000020702c211 */ /* 0x001fca00078c08ff */
[----:B------:R-:W-:-:S05]  /*c9e0*/  @!P4 IMAD.X R3, RZ, RZ, R6, P6 ;  /* 0x000000ffff03c224 */ /* 0x000fca00030e0606 */
[----:B------:R-:W-:Y:S04]  /*c9f0*/  @!P4 LDGSTS.E.BYPASS.LTC128B.128 [R8+0x24400], desc[UR38][R2.64], !P3 ;  /* 0x244000000208cfae */ /* 0x000fe8000d901d66 */
[----:B------:R-:W-:Y:S04]  /*ca00*/  @!P4 LDGSTS.E.BYPASS.LTC128B.128 [R8+0x28400], desc[UR38][R2.64+0x80], !P2 ;  /* 0x284000800208cfae */ /* 0x000fe8000d101d66 */
[----:B------:R-:W-:Y:S04]  /*ca10*/  @!P4 LDGSTS.E.BYPASS.LTC128B.128 [R8+0x2c400], desc[UR38][R2.64+0x100], !P1 ;  /* 0x2c4001000208cfae */ /* 0x000fe8000c901d66 */
[----:B------:R0:W-:Y:S04]  /*ca20*/  @!P4 LDGSTS.E.BYPASS.LTC128B.128 [R8+0x30400], desc[UR38][R2.64+0x180], !P0 ;  /* 0x304001800208cfae */ /* 0x0001e8000c101d66 */
[----:B------:R-:W-:Y:S04]  /*ca30*/  SHFL.IDX PT, R6, R0, 0x5, 0x181f ;  /* 0x00b81f0000067f89 */ /* 0x000fe800000e0000 */
[----:B0-----:R-:W0:Y:S01]  /*ca40*/  SHFL.IDX PT, R2, R4, 0x5, 0x181f ;  /* 0x00b81f0004027f89 */ /* 0x001e2200000e0000 */
[----:B----4-:R-:W-:-:S13]  /*ca50*/  ISETP.GE.AND P4, PT, R10, R5, PT ;  /* 0x000000050a00720c */ /* 0x010fda0003f86270 */
        /* <DEDUP_REMOVED lines=8> */
[----:B--2---:R-:W-:-:S13]  /*cae0*/  ISETP.GE.AND P4, PT, R9, R5, PT ;  /* 0x000000050900720c */ /* 0x004fda0003f86270 */
[----:B0-----:R-:W-:-:S05]  /*caf0*/  @!P4 LEA R2, P5, R7, R2, 0x1 ;  /* 0x000000020702c211 */ /* 0x001fca00078a08ff */
[----:B------:R-:W-:-:S05]  /*cb00*/  @!P4 IMAD.X R3, RZ, RZ, R6, P5 ;  /* 0x000000ffff03c224 */ /* 0x000fca00028e0606 */
[----:B------:R-:W-:Y:S04]  /*cb10*/  @!P4 LDGSTS.E.BYPASS.LTC128B.128 [R8+0x25400], desc[UR38][R2.64], !P3 ;  /* 0x254000000208cfae */ /* 0x000fe8000d901d66 */
[----:B------:R-:W-:Y:S04]  /*cb20*/  @!P4 LDGSTS.E.BYPASS.LTC128B.128 [R8+0x29400], desc[UR38][R2.64+0x80], !P2 ;  /* 0x294000800208cfae */ /* 0x000fe8000d101d66 */
[----:B------:R-:W-:Y:S04]  /*cb30*/  @!P4 LDGSTS.E.BYPASS.LTC128B.128 [R8+0x2d400], desc[UR38][R2.64+0x100], !P1 ;  /* 0x2d4001000208cfae */ /* 0x000fe8000c901d66 */
[----:B------:R0:W-:Y:S04]  /*cb40*/  @!P4 LDGSTS.E.BYPASS.LTC128B.128 [R8+0x31400], desc[UR38][R2.64+0x180], !P0 ;  /* 0x314001800208cfae */ /* 0x0001e8000c101d66 */
[----:B------:R1:W2:Y:S04]  /*cb50*/  SHFL.IDX PT, R6, R0, 0x7, 0x181f ;  /* 0x00f81f0000067f89 */ /* 0x0002a800000e0000 */
[----:B0-----:R1:W0:Y:S02]  /*cb60*/  SHFL.IDX PT, R2, R4, 0x7, 0x181f ;  /* 0x00f81f0004027f89 */ /* 0x00122400000e0000 */
.L_x_1251:
[----:B-1----:R-:W3:Y:S01]  /*cb70*/  LDL.LU R0, [R1+0x68] ;  /* 0x0000680001007983 */ /* 0x002ee20000300800 */
[----:B------:R-:W-:Y:S01]  /*cb80*/  BSSY B0, `(.L_x_1112) ;  /* 0x000000d000007945 */ /* 0x000fe20003800000 */
[----:B---3--:R-:W-:-:S13]  /*cb90*/  ISETP.GE.AND P4, PT, R0, R5, PT ;  /* 0x000000050000720c */ /* 0x008fda0003f86270 */
[----:B------:R-:W-:Y:S05]  /*cba0*/  @P4 BRA `(.L_x_1113) ;  /* 0x0000000000284947 */ /* 0x000fea0003800000 */
[----:B------:R-:W3:Y:S01]  /*cbb0*/  LDL R0, [R1+0x10] ;  /* 0x0000100001007983 */ /* 0x000ee20000100800 */
[----:B0-----:R-:W-:-:S05]  /*cbc0*/  LEA R2, P4, R7, R2, 0x1 ;  /* 0x0000000207027211 */ /* 0x001fca00078808ff */
[----:B--2---:R-:W-:-:S05]  /*cbd0*/  IMAD.X R3, RZ, RZ, R6, P4 ;  /* 0x000000ffff037224 */ /* 0x004fca00020e0606 */
[----:B------:R-:W-:Y:S01]  /*cbe0*/  @!PT LDS RZ, [RZ] ;  /* 0x00000000fffff984 */ /* 0x000fe20000000800 */
[----:B------:R-:W-:Y:S01]  /*cbf0*/  @!PT LDS RZ, [RZ] ;  /* 0x00000000fffff984 */ /* 0x000fe20000000800 */
[----:B------:R-:W-:Y:S01]  /*cc00*/  @!PT LDS RZ, [RZ] ;  /* 0x00000000fffff984 */ /* 0x000fe20000000800 */
[----:B---3--:R1:W-:Y:S04]  /*cc10*/  LDGSTS.E.BYPASS.LTC128B.128 [R0+0x25c00], desc[UR38][R2.64], !P3 ;  /* 0x25c0000002007fae */ /* 0x0083e8000d901d66 */
[----:B------:R1:W-:Y:S04]  /*cc20*/  LDGSTS.E.BYPASS.LTC128B.128 [R0+0x29c00], desc[UR38][R2.64+0x80], !P2 ;  /* 0x29c0008002007fae */ /* 0x0003e8000d101d66 */
[----:B------:R1:W-:Y:S04]  /*cc30*/  LDGSTS.E.BYPASS.LTC128B.128 [R0+0x2dc00], desc[UR38][R2.64+0x100], !P1 ;  /* 0x2dc0010002007fae */ /* 0x0003e8000c901d66 */
[----:B------:R1:W-:Y:S02]  /*cc40*/  LDGSTS.E.BYPASS.LTC128B.128 [R0+0x31c00], desc[UR38][R2.64+0x180], !P0 ;  /* 0x31c0018002007fae */ /* 0x0003e4000c101d66 */
.L_x_1113:
[----:B------:R-:W-:Y:S05]  /*cc50*/  BSYNC B0 ;  /* 0x0000000000007941 */ /* 0x000fea0003800000 */
.L_x_1112:
[----:B------:R3:W5:Y:S01]  /*cc60*/  LDL R7, [R1+0x4] ;  /* 0x0000040001077983 */ /* 0x0007620000100800 */
[----:B------:R-:W-:Y:S01]  /*cc70*/  PLOP3.LUT P0, PT, PT, PT, PT, 0x80, 0x0 ;  /* 0x000000000000781c */ /* 0x000fe20003f0f070 */
[----:B------:R-:W-:-:S12]  /*cc80*/  NOP ;  /* 0x0000000000007918 */ /* 0x000fd80000000000 */
.L_x_1114:
[----:B01----:R-:W4:Y:S01]  /*cc90*/  LDL R2, [R1+0x4] ;  /* 0x0000040001027983 */ /* 0x003f220000100800 */
[----:B------:R-:W-:Y:S02]  /*cca0*/  PLOP3.LUT P1, PT, P1, P0, PT, 0xa2, 0x0 ;  /* 0x000000000000781c */ /* 0x000fe40000f21472 */
[----:B----4-:R-:W-:-:S08]  /*ccb0*/  @P0 R2UR P1, UR4, R2 ;  /* 0x00000000020402ca */ /* 0x010fd00000020000 */
[----:B------:R-:W-:-:S05]  /*ccc0*/  @P0 PLOP3.LUT P0, PT, P1, PT, PT, 0x80, 0x0 ;  /* 0x000000000000081c */ /* 0x000fca0000f0f070 */
[----:B------:R-:W-:Y:S01]  /*ccd0*/  @!P1 SYNCS.ARRIVE.TRANS64.RED.A0T1 RZ, [UR4+0x32410], RZ ;  /* 0x032410ffffff99a7 */ /* 0x000fe20008200404 */
[----:B------:R-:W-:Y:S07]  /*cce0*/  @!P1 ARRIVES.LDGSTSBAR.64.TRANSCNT [UR4+0x32410] ;  /* 0x03241000ff0099b0 */ /* 0x000fee0008000a84 */
[----:B------:R-:W-:Y:S05]  /*ccf0*/  @P0 BRA.U.ANY `(.L_x_1114) ;  /* 0xfffffffd00e40947 */ /* 0x000fea000393ffff */
[----:B------:R-:W4:Y:S02]  /*cd00*/  LDL.LU R3, [R1+0x6c] ;  /* 0x00006c0001037983 */ /* 0x000f240000300800 */
[----:B----4-:R-:W-:-:S05]  /*cd10*/  VIADD R3, R3, 0x1 ;  /* 0x0000000103037836 */ /* 0x010fca0000000000 */
        /* <DEDUP_REMOVED lines=10> */
.L_x_1252:
[----:B------:R-:W-:Y:S05]  /*cdc0*/  BSYNC B0 ;  /* 0x0000000000007941 */ /* 0x000fea0003800000 */
.L_x_1115:
[----:B0-----:R-:W4:Y:S01]  /*cdd0*/  LDL R2, [R1+0x14] ;  /* 0x0000140001027983 */ /* 0x001f220000100800 */
[----:B------:R-:W-:Y:S01]  /*cde0*/  BSSY B0, `(.L_x_1117) ;  /* 0x0000063000007945 */ /* 0x000fe20003800000 */
[----:B----4-:R-:W-:-:S13]  /*cdf0*/  LOP3.LUT P0, RZ, R2, 0x1, RZ, 0xc0, !PT ;  /* 0x0000000102ff7812 */ /* 0x010fda000780c0ff */
[----:B------:R-:W-:Y:S05]  /*ce00*/  @!P0 BRA `(.L_x_1118) ;  /* 0x0000000400808947 */ /* 0x000fea0003800000 */
[----:B------:R-:W4:Y:S04]  /*ce10*/  LDL R2, [R1+0x4] ;  /* 0x0000040001027983 */ /* 0x000f280000100800 */
[----:B------:R-:W2:Y:S01]  /*ce20*/  LDL R4, [R1+0x18] ;  /* 0x0000180001047983 */ /* 0x000ea20000100800 */
[----:B------:R-:W0:Y:S01]  /*ce30*/  S2R R3, SR_TID.X ;  /* 0x0000000000037919 */ /* 0x000e220000002100 */
[----:B----4-:R-:W-:Y:S02]  /*ce40*/  IMAD.MOV.U32 R5, RZ, RZ, R2 ;  /* 0x000000ffff057224 */ /* 0x010fe400078e0002 */
[----:B------:R-:W4:Y:S01]  /*ce50*/  LDL R2, [R1+0x8] ;  /* 0x0000080001027983 */ /* 0x000f220000100800 */
[----:B--2---:R-:W-:Y:S01]  /*ce60*/  SHF.L.U32 R0, R4, 0x1f, RZ ;  /* 0x0000001f04007819 */ /* 0x004fe200000006ff */
[----:B------:R-:W-:Y:S01]  /*ce70*/  BSSY B1, `(.L_x_1119) ;  /* 0x0000006000017945 */ /* 0x000fe20003800000 */
[----:B0-----:R-:W-:-:S04]  /*ce80*/  LOP3.LUT R3, R3, 0x7f, RZ, 0xc0, !PT ;  /* 0x0000007f03037812 */ /* 0x001fc800078ec0ff */
[----:B------:R-:W-:Y:S01]  /*ce90*/  ISETP.NE.AND P1, PT, R3, RZ, PT ;  /* 0x000000ff0300720c */ /* 0x000fe20003f25270 */
[----:B----4-:R-:W-:-:S04]  /*cea0*/  IMAD R2, R2, 0x8, R5 ;  /* 0x0000000802027824 */ /* 0x010fc800078e0205 */
[----:B------:R-:W0:Y:S02]  /*ceb0*/  SYNCS.PHASECHK.TRANS64.TRYWAIT P0, [R2+URZ+0x32460], R0 ;  /* 0x03246000020075a7 */ /* 0x000e24000800017f */
[----:B0-----:R-:W-:Y:S06]  /*cec0*/  @!P0 BRA `(.L_x_1120) ;  /* 0x0000005000a08947 */ /* 0x001fec0003800000 */
.L_x_1253:
[----:B------:R-:W-:Y:S05]  /*ced0*/  BSYNC B1 ;  /* 0x0000000000017941 */ /* 0x000fea0003800000 */
.L_x_1119:
        /* <DEDUP_REMOVED lines=9> */
.L_x_1122:
[----:B------:R-:W-:Y:S05]  /*cf70*/  BSYNC B1 ;  /* 0x0000000000017941 */ /* 0x000fea0003800000 */
.L_x_1121:
[----:B------:R-:W2:Y:S04]  /*cf80*/  LDL R5, [R1+0x4] ;  /* 0x0000040001057983 */ /* 0x000ea80000100800 */
[----:B------:R-:W2:Y:S04]  /*cf90*/  LDL R3, [R1+0x8] ;  /* 0x0000080001037983 */ /* 0x000ea80000100800 */
[----:B------:R-:W4:Y:S04]  /*cfa0*/  LDL R4, [R1+0x20] ;  /* 0x0000200001047983 */ /* 0x000f280000100800 */
[----:B0-----:R-:W4:Y:S01]  /*cfb0*/  LDL R0, [R1+0x70] ;  /* 0x0000700001007983 */ /* 0x001f220000100800 */
        /* <DEDUP_REMOVED lines=8> */
[----:B----4-:R-:W-:Y:S02]  /*d040*/  IMAD R0, R0, 0x60, R4 ;  /* 0x0000006000007824 */ /* 0x010fe400078e0204 */
[----:B------:R-:W-:-:S07]  /*d050*/  VIADD R4, R3, 0x400 ;  /* 0x0000040003047836 */ /* 0x000fce0000000000 */
.L_x_1123:
        /* <DEDUP_REMOVED lines=16> */
.L_x_1124:
        /* <DEDUP_REMOVED lines=16> */
.L_x_1125:
        /* <DEDUP_REMOVED lines=16> */
.L_x_1126:
        /* <DEDUP_REMOVED lines=11> */
.L_x_1118:
[----:B------:R-:W-:Y:S05]  /*d410*/  BSYNC B0 ;  /* 0x0000000000007941 */ /* 0x000fea0003800000 */
.L_x_1117:
[----:B------:R-:W4:Y:S01]  /*d420*/  LDL.LU R4, [R1+0x48] ;  /* 0x0000480001047983 */ /* 0x000f220000300800 */
[----:B------:R-:W-:Y:S01]  /*d430*/  BSSY B0, `(.L_x_1127) ;  /* 0x000020f000007945 */ /* 0x000fe20003800000 */
[----:B----4-:R-:W-:-:S13]  /*d440*/  ISETP.GE.AND P0, PT, R4, 0x61, PT ;  /* 0x000000610400780c */ /* 0x010fda0003f06270 */
        /* <DEDUP_REMOVED lines=12> */
[----:B------:R-:W4:Y:S04]  /*d510*/  LDL.LU R4, [R1+0x8] ;  /* 0x0000080001047983 */ /* 0x000f280000300800 */
[----:B-----5:R-:W3:Y:S01]  /*d520*/  LDL.LU R7, [R1+0x18] ;  /* 0x0000180001077983 */ /* 0x020ee20000300800 */
[----:B------:R-:W-:Y:S01]  /*d530*/  BSSY B1, `(.L_x_1131) ;  /* 0x00000a5000017945 */ /* 0x000fe20003800000 */
[----:B--2---:R-:W-:Y:S01]  /*d540*/  LOP3.LUT P2, RZ, R5, 0x1, RZ, 0xc0, !PT ;  /* 0x0000000105ff7812 */ /* 0x004fe2000784c0ff */
[----:B----4-:R-:W-:-:S05]  /*d550*/  VIADD R2, R4, 0x1 ;  /* 0x0000000104027836 */ /* 0x010fca0000000000 */
[----:B------:R-:W-:-:S04]  /*d560*/  ISETP.NE.AND P0, PT, R2, 0x2, PT ;  /* 0x000000020200780c */ /* 0x000fc80003f05270 */
[----:B------:R-:W-:Y:S02]  /*d570*/  SEL R3, RZ, 0x1, P0 ;  /* 0x00000001ff037807 */ /* 0x000fe40000000000 */
[----:B------:R-:W-:Y:S02]  /*d580*/  SEL R8, R2, RZ, P0 ;  /* 0x000000ff02087207 */ /* 0x000fe40000000000 */
[----:B---3--:R-:W-:-:S05]  /*d590*/  LOP3.LUT R7, R7, R3, RZ, 0x3c, !PT ;  /* 0x0000000307077212 */ /* 0x008fca00078e3cff */
        /* <DEDUP_REMOVED lines=27> */
.L_x_1133:
        /* <DEDUP_REMOVED lines=9> */
.L_x_1254:
[----:B------:R-:W-:Y:S05]  /*d7e0*/  BSYNC B3 ;  /* 0x0000000000037941 */ /* 0x000fea0003800000 */
.L_x_1134:
        /* <DEDUP_REMOVED lines=9> */
.L_x_1137:
[----:B------:R-:W-:Y:S05]  /*d880*/  BSYNC B3 ;  /* 0x0000000000037941 */ /* 0x000fea0003800000 */
.L_x_1136:
        /* <DEDUP_REMOVED lines=14> */
.L_x_1138:
        /* <DEDUP_REMOVED lines=14> */
.L_x_1255:
[----:B------:R-:W-:Y:S05]  /*da50*/  BSYNC B3 ;  /* 0x0000000000037941 */ /* 0x000fea0003800000 */
.L_x_1139:
        /* <DEDUP_REMOVED lines=11> */
.L_x_1142:
[----:B------:R-:W-:Y:S05]  /*db10*/  BSYNC B3 ;  /* 0x0000000000037941 */ /* 0x000fea0003800000 */
.L_x_1141:
        /* <DEDUP_REMOVED lines=11> */
.L_x_1143:
        /* <DEDUP_REMOVED lines=16> */
.L_x_1144:
        /* <DEDUP_REMOVED lines=16> */
.L_x_1145:
        /* <DEDUP_REMOVED lines=16> */
.L_x_1146:
        /* <DEDUP_REMOVED lines=11> */
.L_x_1132:
[----:B------:R-:W-:Y:S05]  /*df80*/  BSYNC B1 ;  /* 0x0000000000017941 */ /* 0x000fea0003800000 */
.L_x_1131:
[----:B------:R-:W2:Y:S02]  /*df90*/  LDL.LU R4, [R1+0x30] ;  /* 0x0000300001047983 */ /* 0x000ea40000300800 */
[----:B--2---:R-:W-:-:S07]  /*dfa0*/  VIADD R0, R4, 0xfffffffd ;  /* 0xfffffffd04007836 */ /* 0x004fce0000000000 */
.L_x_1130:
[----:B------:R-:W-:Y:S05]  /*dfb0*/  BSYNC B2 ;  /* 0x0000000000027941 */ /* 0x000fea0003800000 */
.L_x_1129:
[----:B------:R-:W2:Y:S01]  /*dfc0*/  LDL.LU R2, [R1+0x2c] ;  /* 0x00002c0001027983 */ /* 0x000ea20000300800 */
[----:B------:R-:W-:-:S05]  /*dfd0*/  IMAD.MOV R6, RZ, RZ, -R6 ;  /* 0x000000ffff067224 */ /* 0x000fca00078e0a06 */
[----:B--2---:R-:W-:-:S13]  /*dfe0*/  ISETP.NE.AND P0, PT, R2, R6, PT ;  /* 0x000000060200720c */ /* 0x004fda0003f05270 */
[----:B------:R-:W-:Y:S05]  /*dff0*/  @!P0 BRA `(.L_x_1128) ;  /* 0x0000001400488947 */ /* 0x000fea0003800000 */
.L_x_1179:
[----:B------:R-:W2:Y:S04]  /*e000*/  LDL R4, [R1+0x14] ;  /* 0x0000140001047983 */ /* 0x000ea80000100800 */
[----:B0-----:R-:W0:Y:S04]  /*e010*/  LDL.LU R3, [R1+0x8] ;  /* 0x0000080001037983 */ /* 0x001e280000300800 */
[----:B------:R-:W4:Y:S01]  /*e020*/  LDL.LU R2, [R1+0x18] ;  /* 0x0000180001027983 */ /* 0x000f220000300800 */
[----:B------:R-:W-:Y:S05]  /*e030*/  YIELD ;  /* 0x0000000000007946 */ /* 0x000fea0003800000 */
[----:B------:R-:W-:Y:S01]  /*e040*/  BSSY B1, `(.L_x_1147) ;  /* 0x00000a2000017945 */ /* 0x000fe20003800000 */
[----:B--2---:R-:W-:Y:S01]  /*e050*/  LOP3.LUT P1, RZ, R4, 0x1, RZ, 0xc0, !PT ;  /* 0x0000000104ff7812 */ /* 0x004fe2000782c0ff */
[----:B0----5:R-:W-:-:S05]  /*e060*/  VIADD R7, R3, 0x1 ;  /* 0x0000000103077836 */ /* 0x021fca0000000000 */
[----:B------:R-:W-:-:S04]  /*e070*/  ISETP.NE.AND P0, PT, R7, 0x2, PT ;  /* 0x000000020700780c */ /* 0x000fc80003f05270 */
[----:B------:R-:W-:Y:S02]  /*e080*/  SEL R6, RZ, 0x1, P0 ;  /* 0x00000001ff067807 */ /* 0x000fe40000000000 */
[----:B------:R-:W-:Y:S02]  /*e090*/  SEL R7, R7, RZ, P0 ;  /* 0x000000ff07077207 */ /* 0x000fe40000000000 */
[----:B----4-:R-:W-:Y:S01]  /*e0a0*/  LOP3.LUT R6, R2, R6, RZ, 0x3c, !PT ;  /* 0x0000000602067212 */ /* 0x010fe200078e3cff */
[----:B------:R-:W-:Y:S06]  /*e0b0*/  @!P1 BRA `(.L_x_1148) ;  /* 0x0000000800689947 */ /* 0x000fec0003800000 */
[----:B------:R-:W-:Y:S01]  /*e0c0*/  ULDC.64 UR4, c[0x0][0x418] ;  /* 0x0001060000047ab9 */ /* 0x000fe20000000a00 */
[----:B------:R-:W-:Y:S01]  /*e0d0*/  IMAD.MOV.U32 R8, RZ, RZ, R0 ;  /* 0x000000ffff087224 */ /* 0x000fe200078e0000 */
[----:B------:R-:W-:-:S04]  /*e0e0*/  ISETP.NE.U32.AND P0, PT, RZ, UR4, PT ;  /* 0x00000004ff007c0c */ /* 0x000fc8000bf05070 */
[----:B------:R-:W-:-:S13]  /*e0f0*/  ISETP.NE.AND.EX P0, PT, RZ, UR5, PT, P0 ;  /* 0x00000005ff007c0c */ /* 0x000fda000bf05300 */
[----:B------:R-:W-:Y:S05]  /*e100*/  @!P0 BRA `(.L_x_1149) ;  /* 0x0000000000508947 */ /* 0x000fea0003800000 */
[----:B------:R-:W2:Y:S01]  /*e110*/  LDL R10, [R1+0x1c] ;  /* 0x00001c00010a7983 */ /* 0x000ea20000100800 */
[----:B------:R-:W0:Y:S01]  /*e120*/  LDC R5, c[0x0][0x43c] ;  /* 0x00010f00ff057b82 */ /* 0x000e220000000800 */
[----:B------:R-:W-:Y:S02]  /*e130*/  ULDC.64 UR6, c[0x0][0x428] ;  /* 0x00010a0000067ab9 */ /* 0x000fe40000000a00 */
[----:B------:R-:W4:Y:S01]  /*e140*/  LDL R9, [R1+0xc] ;  /* 0x00000c0001097983 */ /* 0x000f220000100800 */
[----:B0-----:R-:W-:-:S13]  /*e150*/  ISETP.NE.AND P0, PT, R5, 0x1, PT ;  /* 0x000000010500780c */ /* 0x001fda0003f05270 */
[----:B------:R-:W0:Y:S02]  /*e160*/  @P0 LDC.64 R2, c[0x0][0x440] ;  /* 0x00011000ff020b82 */ /* 0x000e240000000a00 */
[----:B0-----:R-:W-:-:S04]  /*e170*/  @P0 IMAD.HI.U32 R4, R0, R2, RZ ;  /* 0x0000000200040227 */ /* 0x001fc800078e00ff */
[----:B------:R-:W-:Y:S01]  /*e180*/  IMAD.MOV.U32 R2, RZ, RZ, R0 ;  /* 0x000000ffff027224 */ /* 0x000fe200078e0000 */
[----:B------:R-:W-:-:S04]  /*e190*/  @P0 SHF.R.U32.HI R2, RZ, R3, R4 ;  /* 0x00000003ff020219 */ /* 0x000fc80000011604 */
[--C-:B------:R-:W-:Y:S01]  /*e1a0*/  SHF.R.S32.HI R3, RZ, 0x1f, R2.reuse ;  /* 0x0000001fff037819 */ /* 0x100fe20000011402 */
[----:B------:R-:W-:-:S04]  /*e1b0*/  IMAD.MOV R8, RZ, RZ, -R2 ;  /* 0x000000ffff087224 */ /* 0x000fc800078e0a02 */
[----:B------:R-:W-:Y:S02]  /*e1c0*/  IMAD R8, R5, R8, R0 ;  /* 0x0000000805087224 */ /* 0x000fe400078e0200 */
[----:B--2---:R-:W-:-:S04]  /*e1d0*/  IMAD R4, R10, UR6, RZ ;  /* 0x000000060a047c24 */ /* 0x004fc8000f8e02ff */
[C---:B----4-:R-:W-:Y:S02]  /*e1e0*/  IMAD R4, R9.reuse, UR7, R4 ;  /* 0x0000000709047c24 */ /* 0x050fe4000f8e0204 */
[----:B------:R-:W-:-:S04]  /*e1f0*/  IMAD.WIDE.U32 R2, R9, UR6, R2 ;  /* 0x0000000609027c25 */ /* 0x000fc8000f8e0002 */
[----:B------:R-:W-:Y:S01]  /*e200*/  IMAD.IADD R3, R4, 0x1, R3 ;  /* 0x0000000104037824 */ /* 0x000fe200078e0203 */
[----:B------:R-:W-:-:S04]  /*e210*/  LEA R4, P0, R2, UR4, 0x2 ;  /* 0x0000000402047c11 */ /* 0x000fc8000f8010ff */
[----:B------:R-:W-:-:S05]  /*e220*/  LEA.HI.X R5, R2, UR5, R3, 0x2, P0 ;  /* 0x0000000502057c11 */ /* 0x000fca00080f1403 */
[----:B------:R-:W2:Y:S04]  /*e230*/  LDG.E R2, desc[UR38][R4.64] ;  /* 0x0000002604027981 */ /* 0x000ea8000c1e1900 */
[----:B--2---:R0:W-:Y:S02]  /*e240*/  STL [R1], R2 ;  /* 0x0000000201007387 */ /* 0x0041e40000100800 */
.L_x_1149:
[----:B0-----:R-:W2:Y:S01]  /*e250*/  LDL R2, [R1+0x4] ;  /* 0x0000040001027983 */ /* 0x001ea20000100800 */
[----:B------:R-:W0:Y:S01]  /*e260*/  S2R R3, SR_TID.X ;  /* 0x0000000000037919 */ /* 0x000e220000002100 */
[----:B------:R-:W-:Y:S01]  /*e270*/  BSSY B2, `(.L_x_1150) ;  /* 0x0000007000027945 */ /* 0x000fe20003800000 */
[----:B0-----:R-:W-:-:S04]  /*e280*/  LOP3.LUT R3, R3, 0x7f, RZ, 0xc0, !PT ;  /* 0x0000007f03037812 */ /* 0x001fc800078ec0ff */
[----:B------:R-:W-:Y:S01]  /*e290*/  ISETP.NE.AND P1, PT, R3, RZ, PT ;  /* 0x000000ff0300720c */ /* 0x000fe20003f25270 */
[----:B--2---:R-:W-:Y:S01]  /*e2a0*/  IMAD R4, R7, 0x8, R2 ;  /* 0x0000000807047824 */ /* 0x004fe200078e0202 */
[----:B------:R-:W-:-:S04]  /*e2b0*/  SHF.L.U32 R2, R6, 0x1f, RZ ;  /* 0x0000001f06027819 */ /* 0x000fc800000006ff */
[----:B------:R-:W0:Y:S02]  /*e2c0*/  SYNCS.PHASECHK.TRANS64.TRYWAIT P0, [R4+URZ+0x32440], R2 ;  /* 0x03244002040075a7 */ /* 0x000e24000800017f */
[----:B0-----:R-:W-:Y:S05]  /*e2d0*/  @!P0 BRA `(.L_x_1151) ;  /* 0x0000003c00d88947 */ /* 0x001fea0003800000 */
.L_x_1256:
[----:B------:R-:W-:Y:S05]  /*e2e0*/  BSYNC B2 ;  /* 0x0000000000027941 */ /* 0x000fea0003800000 */
.L_x_1150:
        /* <DEDUP_REMOVED lines=9> */
.L_x_1153:
[----:B------:R-:W-:Y:S05]  /*e380*/  BSYNC B2 ;  /* 0x0000000000027941 */ /* 0x000fea0003800000 */
.L_x_1152:
[----:B------:R-:W2:Y:S04]  /*e390*/  LDL R3, [R1+0x4] ;  /* 0x0000040001037983 */ /* 0x000ea80000100800 */
[----:B------:R-:W4:Y:S01]  /*e3a0*/  LDL R5, [R1+0x20] ;  /* 0x0000200001057983 */ /* 0x000f220000100800 */
        /* <DEDUP_REMOVED lines=8> */
[----:B----4-:R-:W-:Y:S02]  /*e430*/  IMAD R8, R8, 0x60, R5 ;  /* 0x0000006008087824 */ /* 0x010fe400078e0205 */
[----:B------:R-:W-:Y:S02]  /*e440*/  VIADD R3, R3, 0x1c400 ;  /* 0x0001c40003037836 */ /* 0x000fe40000000000 */
[----:B------:R-:W-:-:S07]  /*e450*/  VIADD R5, R4, 0x32430 ;  /* 0x0003243004057836 */ /* 0x000fce0000000000 */
.L_x_1154:
        /* <DEDUP_REMOVED lines=14> */
.L_x_1257:
[----:B------:R-:W-:Y:S05]  /*e540*/  BSYNC B2 ;  /* 0x0000000000027941 */ /* 0x000fea0003800000 */
.L_x_1155:
[----:B------:R-:W-:Y:S01]  /*e550*/  BSSY B2, `(.L_x_1157) ;  /* 0x000000b000027945 */ /* 0x000fe20003800000 */
[----:B01----:R-:W-:Y:S02]  /*e560*/  IMAD.MOV.U32 R2, RZ, RZ, 0x0 ;  /* 0x00000000ff027424 */ /* 0x003fe400078e00ff */
[----:B------:R-:W-:Y:S01]  /*e570*/  IMAD.MOV.U32 R3, RZ, RZ, 0x14f00000 ;  /* 0x14f00000ff037424 */ /* 0x000fe200078e00ff */
[----:B------:R-:W-:Y:S06]  /*e580*/  @P1 BRA `(.L_x_1158) ;  /* 0x00000000001c1947 */ /* 0x000fec0003800000 */
[----:B------:R-:W0:Y:S02]  /*e590*/  S2R R5, SR_TID.X ;  /* 0x0000000000057919 */ /* 0x000e240000002100 */
[----:B0-----:R-:W-:Y:S01]  /*e5a0*/  LOP3.LUT R10, R5, 0x1f, RZ, 0xc0, !PT ;  /* 0x0000001f050a7812 */ /* 0x001fe200078ec0ff */
[----:B------:R-:W-:-:S03]  /*e5b0*/  IMAD.MOV.U32 R5, RZ, RZ, 0xc000 ;  /* 0x0000c000ff057424 */ /* 0x000fc600078e00ff */
[----:B------:R-:W-:Y:S01]  /*e5c0*/  ISETP.NE.AND P0, PT, R10, RZ, PT ;  /* 0x000000ff0a00720c */ /* 0x000fe20003f05270 */
[----:B------:R0:W-:-:S12]  /*e5d0*/  SYNCS.ARRIVE.TRANS64 RZ, [R4+URZ+0x32450], R5 ;  /* 0x0324500504ff79a7 */ /* 0x0001d8000800003f */
[----:B0-----:R-:W-:Y:S05]  /*e5e0*/  @!P0 BRA `(.L_x_1158) ;  /* 0x0000000000048947 */ /* 0x001fea0003800000 */
[----:B------:R-:W-:Y:S01]  /*e5f0*/  BPT.TRAP 0x1 ;  /* 0x000000040000795c */ /* 0x000fe20000300000 */
.L_x_1158:
[----:B------:R-:W-:Y:S05]  /*e600*/  BSYNC B2 ;  /* 0x0000000000027941 */ /* 0x000fea0003800000 */
.L_x_1157:
[----:B------:R-:W2:Y:S01]  /*e610*/  LDL R5, [R1+0x4] ;  /* 0x0000040001057983 */ /* 0x000ea20000100800 */
        /* <DEDUP_REMOVED lines=9> */
.L_x_1159:
        /* <DEDUP_REMOVED lines=16> */
.L_x_1160:
        /* <DEDUP_REMOVED lines=16> */
.L_x_1161:
        /* <DEDUP_REMOVED lines=16> */
.L_x_1162:
        /* <DEDUP_REMOVED lines=11> */
.L_x_1148:
[----:B------:R-:W-:Y:S05]  /*ea60*/  BSYNC B1 ;  /* 0x0000000000017941 */ /* 0x000fea0003800000 */
.L_x_1147:
[----:B------:R-:W2:Y:S01]  /*ea70*/  LDL R2, [R1+0x14] ;  /* 0x0000140001027983 */ /* 0x000ea20000100800 */
[----:B------:R-:W-:Y:S01]  /*ea80*/  VIADD R7, R7, 0x1 ;  /* 0x0000000107077836 */ /* 0x000fe20000000000 */
[----:B------:R-:W-:Y:S04]  /*ea90*/  BSSY B1, `(.L_x_1163) ;  /* 0x00000a5000017945 */ /* 0x000fe80003800000 */
[----:B------:R-:W-:-:S04]  /*eaa0*/  ISETP.NE.AND P0, PT, R7, 0x2, PT ;  /* 0x000000020700780c */ /* 0x000fc80003f05270 */
[----:B------:R-:W-:Y:S02]  /*eab0*/  SEL R9, R7, RZ, P0 ;  /* 0x000000ff07097207 */ /* 0x000fe40000000000 */
[----:B--2---:R-:W-:Y:S02]  /*eac0*/  LOP3.LUT P2, RZ, R2, 0x1, RZ, 0xc0, !PT ;  /* 0x0000000102ff7812 */ /* 0x004fe4000784c0ff */
[----:B------:R-:W-:-:S04]  /*ead0*/  SEL R2, RZ, 0x1, P0 ;  /* 0x00000001ff027807 */ /* 0x000fc80000000000 */
[----:B------:R-:W-:-:S05]  /*eae0*/  LOP3.LUT R8, R6, R2, RZ, 0x3c, !PT ;  /* 0x0000000206087212 */ /* 0x000fca00078e3cff */
[----:B------:R0:W-:Y:S04]  /*eaf0*/  STL [R1+0x18], R8 ;  /* 0x0000180801007387 */ /* 0x0001e80000100800 */
[----:B------:R0:W-:Y:S01]  /*eb00*/  STL [R1+0x8], R9 ;  /* 0x0000080901007387 */ /* 0x0001e20000100800 */
[----:B------:R-:W-:Y:S05]  /*eb10*/  @!P2 BRA `(.L_x_1164) ;  /* 0x000000080070a947 */ /* 0x000fea0003800000 */
[----:B------:R-:W-:Y:S01]  /*eb20*/  ULDC.64 UR4, c[0x0][0x418] ;  /* 0x0001060000047ab9 */ /* 0x000fe20000000a00 */
[----:B------:R-:W-:Y:S01]  /*eb30*/  VIADD R6, R0, 0xffffffff ;  /* 0xffffffff00067836 */ /* 0x000fe20000000000 */
[----:B------:R-:W-:-:S04]  /*eb40*/  ISETP.NE.U32.AND P0, PT, RZ, UR4, PT ;  /* 0x00000004ff007c0c */ /* 0x000fc8000bf05070 */
[----:B------:R-:W-:-:S13]  /*eb50*/  ISETP.NE.AND.EX P0, PT, RZ, UR5, PT, P0 ;  /* 0x00000005ff007c0c */ /* 0x000fda000bf05300 */
[----:B------:R-:W-:Y:S05]  /*eb60*/  @!P0 BRA `(.L_x_1165) ;  /* 0x0000000000508947 */ /* 0x000fea0003800000 */
[----:B------:R-:W2:Y:S01]  /*eb70*/  LDL R11, [R1+0x1c] ;  /* 0x00001c00010b7983 */ /* 0x000ea20000100800 */
[----:B------:R-:W1:Y:S01]  /*eb80*/  LDC R5, c[0x0][0x43c] ;  /* 0x00010f00ff057b82 */ /* 0x000e620000000800 */
[----:B------:R-:W-:Y:S02]  /*eb90*/  ULDC.64 UR6, c[0x0][0x428] ;  /* 0x00010a0000067ab9 */ /* 0x000fe40000000a00 */
[----:B------:R-:W4:Y:S01]  /*eba0*/  LDL R10, [R1+0xc] ;  /* 0x00000c00010a7983 */ /* 0x000f220000100800 */
        /* <DEDUP_REMOVED lines=16> */
.L_x_1165:
[----:B-1----:R-:W2:Y:S01]  /*ecb0*/  LDL R2, [R1+0x4] ;  /* 0x0000040001027983 */ /* 0x002ea20000100800 */
[----:B------:R-:W1:Y:S01]  /*ecc0*/  S2R R3, SR_TID.X ;  /* 0x0000000000037919 */ /* 0x000e620000002100 */
[----:B------:R-:W-:Y:S01]  /*ecd0*/  BSSY B2, `(.L_x_1166) ;  /* 0x0000007000027945 */ /* 0x000fe20003800000 */
[----:B-1----:R-:W-:-:S04]  /*ece0*/  LOP3.LUT R3, R3, 0x7f, RZ, 0xc0, !PT ;  /* 0x0000007f03037812 */ /* 0x002fc800078ec0ff */
[----:B------:R-:W-:Y:S01]  /*ecf0*/  ISETP.NE.AND P1, PT, R3, RZ, PT ;  /* 0x000000ff0300720c */ /* 0x000fe20003f25270 */
[----:B--2---:R-:W-:Y:S01]  /*ed00*/  IMAD R4, R9, 0x8, R2 ;  /* 0x0000000809047824 */ /* 0x004fe200078e0202 */
[----:B------:R-:W-:-:S04]  /*ed10*/  SHF.L.U32 R2, R8, 0x1f, RZ ;  /* 0x0000001f08027819 */ /* 0x000fc800000006ff */
[----:B------:R-:W1:Y:S02]  /*ed20*/  SYNCS.PHASECHK.TRANS64.TRYWAIT P0, [R4+URZ+0x32440], R2 ;  /* 0x03244002040075a7 */ /* 0x000e64000800017f */
[----:B-1----:R-:W-:Y:S05]  /*ed30*/  @!P0 BRA `(.L_x_1167) ;  /* 0x0000003400688947 */ /* 0x002fea0003800000 */
.L_x_1258:
[----:B------:R-:W-:Y:S05]  /*ed40*/  BSYNC B2 ;  /* 0x0000000000027941 */ /* 0x000fea0003800000 */
.L_x_1166:
        /* <DEDUP_REMOVED lines=9> */
.L_x_1169:
[----:B------:R-:W-:Y:S05]  /*ede0*/  BSYNC B2 ;  /* 0x0000000000027941 */ /* 0x000fea0003800000 */
.L_x_1168:
[----:B0-----:R-:W2:Y:S04]  /*edf0*/  LDL R8, [R1+0x4] ;  /* 0x0000040001087983 */ /* 0x001ea80000100800 */
        /* <DEDUP_REMOVED lines=13> */
.L_x_1170:
        /* <DEDUP_REMOVED lines=14> */
.L_x_1259:
[----:B------:R-:W-:Y:S05]  /*efb0*/  BSYNC B2 ;  /* 0x0000000000027941 */ /* 0x000fea0003800000 */
.L_x_1171:
        /* <DEDUP_REMOVED lines=11> */
.L_x_1174:
[----:B------:R-:W-:Y:S05]  /*f070*/  BSYNC B2 ;  /* 0x0000000000027941 */ /* 0x000fea0003800000 */
.L_x_1173:
[----:B------:R-:W2:Y:S04]  /*f080*/  LDL R8, [R1+0x4] ;  /* 0x0000040001087983 */ /* 0x000ea80000100800 */
        /* <DEDUP_REMOVED lines=10> */
.L_x_1175:
        /* <DEDUP_REMOVED lines=16> */
.L_x_1176:
        /* <DEDUP_REMOVED lines=16> */
.L_x_1177:
        /* <DEDUP_REMOVED lines=16> */
.L_x_1178:
        /* <DEDUP_REMOVED lines=11> */
.L_x_1164:
[----:B------:R-:W-:Y:S05]  /*f4e0*/  BSYNC B1 ;  /* 0x0000000000017941 */ /* 0x000fea0003800000 */
.L_x_1163:
[C---:B------:R-:W-:Y:S01]  /*f4f0*/  ISETP.GT.AND P0, PT, R0.reuse, 0x1, PT ;  /* 0x000000010000780c */ /* 0x040fe20003f04270 */
[----:B------:R-:W-:-:S12]  /*f500*/  VIADD R0, R0, 0xfffffffe ;  /* 0xfffffffe00007836 */ /* 0x000fd80000000000 */
[----:B------:R-:W-:Y:S05]  /*f510*/  @P0 BRA `(.L_x_1179) ;  /* 0xffffffe800b80947 */ /* 0x000fea000383ffff */
.L_x_1128:
[----:B------:R-:W-:Y:S05]  /*f520*/  BSYNC B0 ;  /* 0x0000000000007941 */ /* 0x000fea0003800000 */
.L_x_1127:
[----:B------:R-:W4:Y:S04]  /*f530*/  LDL.LU R4, [R1+0x8] ;  /* 0x0000080001047983 */ /* 0x000f280000300800 */
[----:B------:R-:W2:Y:S01]  /*f540*/  LDL.LU R3, [R1+0x18] ;  /* 0x0000180001037983 */ /* 0x000ea20000300800 */
[----:B------:R-:W1:Y:S01]  /*f550*/  S2R R2, SR_TID.X ;  /* 0x0000000000027919 */ /* 0x000e620000002100 */
[----:B------:R-:W-:Y:S01]  /*f560*/  BSSY B0, `(.L_x_1180) ;  /* 0x0000015000007945 */ /* 0x000fe20003800000 */
[----:B-1----:R-:W-:-:S04]  /*f570*/  LOP3.LUT R2, R2, 0x7f, RZ, 0xc0, !PT ;  /* 0x0000007f02027812 */ /* 0x002fc800078ec0ff */
[----:B------:R-:W-:Y:S01]  /*f580*/  ISETP.NE.AND P1, PT, R2, RZ, PT ;  /* 0x000000ff0200720c */ /* 0x000fe20003f25270 */
[----:B----4-:R-:W-:-:S05]  /*f590*/  VIADD R0, R4, 0x1 ;  /* 0x0000000104007836 */ /* 0x010fca0000000000 */
[----:B------:R-:W-:-:S04]  /*f5a0*/  ISETP.NE.AND P0, PT, R0, 0x2, PT ;  /* 0x000000020000780c */ /* 0x000fc80003f05270 */
[----:B------:R-:W-:-:S04]  /*f5b0*/  SEL R2, RZ, 0x1, P0 ;  /* 0x00000001ff027807 */ /* 0x000fc80000000000 */
[----:B--2---:R-:W-:-:S05]  /*f5c0*/  LOP3.LUT R3, R3, R2, RZ, 0x3c, !PT ;  /* 0x0000000203037212 */ /* 0x004fca00078e3cff */
[----:B------:R1:W-:Y:S01]  /*f5d0*/  STL [R1+0x18], R3 ;  /* 0x0000180301007387 */ /* 0x0003e20000100800 */
[----:B------:R-:W-:Y:S05]  /*f5e0*/  @P1 BRA `(.L_x_1181) ;  /* 0x0000000000301947 */ /* 0x000fea0003800000 */
[----:B-1----:R-:W1:Y:S01]  /*f5f0*/  S2R R3, SR_LANEID ;  /* 0x0000000000037919 */ /* 0x002e620000000000 */
[----:B------:R-:W-:Y:S01]  /*f600*/  VOTEU.ANY UR4, UPT, PT ;  /* 0x0000000000047886 */ /* 0x000fe200038e0100 */
[----:B------:R-:W2:Y:S01]  /*f610*/  LDC.64 R4, c[0x0][0xd60] ;  /* 0x00035800ff047b82 */ /* 0x000ea20000000a00 */
[----:B------:R-:W1:Y:S02]  /*f620*/  FLO.U32 R2, UR4 ;  /* 0x0000000400027d00 */ /* 0x000e6400080e0000 */
[----:B-1----:R-:W-:-:S06]  /*f630*/  ISETP.EQ.U32.AND P1, PT, R2, R3, PT ;  /* 0x000000030200720c */ /* 0x002fcc0003f22070 */
[----:B------:R-:W2:Y:S07]  /*f640*/  POPC R3, UR4 ;  /* 0x0000000400037d09 */ /* 0x000eae0008000000 */
[----:B--2---:R-:W2:Y:S01]  /*f650*/  @P1 ATOMG.E.ADD.STRONG.GPU PT, R3, desc[UR38][R4.64], R3 ;  /* 0x00000003040319a8 */ /* 0x004ea200081ee1e6 */
[----:B------:R-:W1:Y:S02]  /*f660*/  S2R R6, SR_LTMASK ;  /* 0x0000000000067919 */ /* 0x000e640000003900 */
[----:B-1----:R-:W-:-:S04]  /*f670*/  LOP3.LUT R6, R6, UR4, RZ, 0xc0, !PT ;  /* 0x0000000406067c12 */ /* 0x002fc8000f8ec0ff */
[----:B0----5:R-:W0:Y:S01]  /*f680*/  POPC R7, R6 ;  /* 0x0000000600077309 */ /* 0x021e220000000000 */
[----:B--2---:R-:W0:Y:S02]  /*f690*/  SHFL.IDX PT, R2, R3, R2, 0x1f ;  /* 0x00001f0203027589 */ /* 0x004e2400000e0000 */
[----:B0-----:R-:W-:-:S07]  /*f6a0*/  IADD3 R16, R2, UR40, R7 ;  /* 0x0000002802107c10 */ /* 0x001fce000fffe007 */
.L_x_1181:
[----:B------:R-:W-:Y:S05]  /*f6b0*/  BSYNC B0 ;  /* 0x0000000000007941 */ /* 0x000fea0003800000 */
.L_x_1180:
[----:B------:R-:W-:-:S05]  /*f6c0*/  SEL R0, R0, RZ, P0 ;  /* 0x000000ff00007207 */ /* 0x000fca0000000000 */
[----:B------:R2:W-:Y:S02]  /*f6d0*/  STL [R1+0x8], R0 ;  /* 0x0000080001007387 */ /* 0x0005e40000100800 */
.L_x_1093:
[----:B------:R-:W-:Y:S05]  /*f6e0*/  BSYNC B7 ;  /* 0x0000000000077941 */ /* 0x000fea0003800000 */
.L_x_1091:
[----:B--23--:R-:W2:Y:S02]  /*f6f0*/  LDL R0, [R1+0x14] ;  /* 0x0000140001007983 */ /* 0x00cea40000100800 */
[----:B--2---:R-:W-:-:S13]  /*f700*/  LOP3.LUT P0, RZ, R0, 0x40, RZ, 0xc0, !PT ;  /* 0x0000004000ff7812 */ /* 0x004fda000780c0ff */
[----:B------:R-:W-:Y:S05]  /*f710*/  @!P0 BRA `(.L_x_1182) ;  /* 0x0000000000288947 */ /* 0x000fea0003800000 */
[----:B------:R-:W-:Y:S05]  /*f720*/  WARPSYNC.ALL ;  /* 0x0000000000007948 */ /* 0x000fea0003800000 */
[----:B------:R-:W2:Y:S08]  /*f730*/  S2UR UR5, SR_CgaCtaId ;  /* 0x00000000000579c3 */ /* 0x000eb00000008800 */
[----:B------:R-:W-:Y:S06]  /*f740*/  BAR.SYNC.DEFER_BLOCKING 0x5, 0x180 ;  /* 0x0146000000007b1d */ /* 0x000fec0000010000 */
[----:B------:R-:W-:-:S02]  /*f750*/  UMOV UR4, 0x400 ;  /* 0x0000040000047882 */ /* 0x000fc40000000000 */
[----:B--2---:R-:W-:-:S06]  /*f760*/  ULEA UR4, UR5, UR4, 0x18 ;  /* 0x0000000405047291 */ /* 0x004fcc000f8ec03f */
[----:B------:R-:W-:-:S05]  /*f770*/  IMAD.U32 R0, RZ, RZ, UR4 ;  /* 0x00000004ff007e24 */ /* 0x000fca000f8e00ff */
[----:B------:R2:W3:Y:S04]  /*f780*/  LDS.128 R16, [R0+0x324d0] ;  /* 0x0324d00000107984 */ /* 0x0004e80000000c00 */
[----:B------:R2:W-:Y:S01]  /*f790*/  STL [R1+0x4], R0 ;  /* 0x0000040001007387 */ /* 0x0005e20000100800 */
[----:B------:R-:W-:Y:S06]  /*f7a0*/  BAR.ARV 0x4, 0x180 ;  /* 0x0106000000007b1d */ /* 0x000fec0000002000 */
[----:B------:R-:W-:Y:S05]  /*f7b0*/  BRA `(.L_x_1183) ;  /* 0x0000000800487947 */ /* 0x000fea0003800000 */
.L_x_1182:
[----:B------:R-:W0:Y:S01]  /*f7c0*/  S2R R0, SR_TID.X ;  /* 0x0000000000007919 */ /* 0x000e220000002100 */
[----:B------:R-:W-:Y:S01]  /*f7d0*/  UMOV UR4, 0xffffffff ;  /* 0xffffffff00047882 */ /* 0x000fe20000000000 */
[----:B0----5:R-:W-:-:S04]  /*f7e0*/  LOP3.LUT R7, R0, 0x1f, RZ, 0xc0, !PT ;  /* 0x0000001f00077812 */ /* 0x021fc800078ec0ff */
[----:B------:R-:W-:Y:S01]  /*f7f0*/  ISETP.NE.AND P0, PT, R7, 0x1f, PT ;  /* 0x0000001f0700780c */ /* 0x000fe20003f05270 */
[----:B------:R-:W-:-:S12]  /*f800*/  BRA.DIV UR4, `(.L_x_1184) ;  /* 0x0000002a04dc7947 */ /* 0x000fd8000b800000 */
[----:B------:R-:W-:Y:S01]  /*f810*/  IMAD.IADD R0, R19, 0x1, R7 ;  /* 0x0000000113007824 */ /* 0x000fe200078e0207 */
[----:B------:R-:W-:-:S04]  /*f820*/  ULDC UR4, c[0x0][0xd3c] ;  /* 0x00034f0000047ab9 */ /* 0x000fc80000000800 */
[----:B------:R-:W-:-:S13]  /*f830*/  ISETP.GE.OR P1, PT, R0, UR4, !P0 ;  /* 0x0000000400007c0c */ /* 0x000fda000c726670 */
[----:B-1----:R-:W0:Y:S02]  /*f840*/  @!P1 LDC.64 R2, c[0x0][0xd80] ;  /* 0x00036000ff029b82 */ /* 0x002e240000000a00 */
[----:B0-----:R-:W-:-:S06]  /*f850*/  @!P1 IMAD.WIDE R2, R0, 0x4, R2 ;  /* 0x0000000400029825 */ /* 0x001fcc00078e0202 */
[----:B------:R0:W2:Y:S01]  /*f860*/  @!P1 LDG.E R3, desc[UR38][R2.64] ;  /* 0x0000002602039981 */ /* 0x0000a2000c1e1900 */
[C---:B------:R-:W-:Y:S02]  /*f870*/  ISETP.GE.U32.AND P2, PT, R7.reuse, 0x2, PT ;  /* 0x000000020700780c */ /* 0x040fe40003f46070 */
[C---:B------:R-:W-:Y:S01]  /*f880*/  ISETP.GE.U32.AND P3, PT, R7.reuse, 0x4, PT ;  /* 0x000000040700780c */ /* 0x040fe20003f66070 */
[----:B------:R-:W-:Y:S01]  /*f890*/  SHFL.IDX PT, R0, R16, RZ, 0x1f ;  /* 0x00001fff10007589 */ /* 0x000fe200000e0000 */
[C---:B------:R-:W-:Y:S02]  /*f8a0*/  ISETP.GE.U32.AND P4, PT, R7.reuse, 0x8, PT ;  /* 0x000000080700780c */ /* 0x040fe40003f86070 */
[C---:B------:R-:W-:Y:S01]  /*f8b0*/  ISETP.GE.U32.AND P5, PT, R7.reuse, 0x10, PT ;  /* 0x000000100700780c */ /* 0x040fe20003fa6070 */
[----:B------:R-:W-:Y:S01]  /*f8c0*/  SHFL.IDX PT, R4, R16, 0x1, 0x1f ;  /* 0x00201f0010047f89 */ /* 0x000fe200000e0000 */
        /* <DEDUP_REMOVED lines=19> */
.L_x_1269:
[----:B------:R-:W-:Y:S02]  /*fa00*/  ULDC UR4, c[0x0][0xd38] ;  /* 0x00034e0000047ab9 */ /* 0x000fe40000000800 */
[----:B------:R-:W-:-:S04]  /*fa10*/  IMAD.U32 R16, RZ, RZ, UR4 ;  /* 0x00000004ff107e24 */ /* 0x000fc8000f8e00ff */
[----:B-1----:R-:W-:-:S04]  /*fa20*/  IMAD R6, R6, R16, RZ ;  /* 0x0000001006067224 */ /* 0x002fc800078e02ff */
[----:B------:R-:W-:-:S05]  /*fa30*/  IMAD.IADD R4, R4, 0x1, R6 ;  /* 0x0000000104047824 */ /* 0x000fca00078e0206 */
[----:B------:R-:W-:-:S13]  /*fa40*/  ISETP.GT.AND P6, PT, R4, R0, PT ;  /* 0x000000000400720c */ /* 0x000fda0003fc4270 */
[----:B------:R-:W-:Y:S05]  /*fa50*/  @P6 BRA `(.L_x_1185) ;  /* 0x00000000009c6947 */ /* 0x000fea0003800000 */
.L_x_1190:
[----:B------:R-:W1:Y:S01]  /*fa60*/  LDC R2, c[0x0][0xd3c] ;  /* 0x00034f00ff027b82 */ /* 0x000e620000000800 */
[----:B------:R-:W-:-:S05]  /*fa70*/  VIADD R19, R19, 0x1f ;  /* 0x0000001f13137836 */ /* 0x000fca0000000000 */
[----:B-1----:R-:W-:-:S13]  /*fa80*/  ISETP.GE.AND P6, PT, R19, R2, PT ;  /* 0x000000021300720c */ /* 0x002fda0003fc6270 */
[----:B------:R-:W-:Y:S05]  /*fa90*/  @P6 BRA `(.L_x_1186) ;  /* 0x0000000400446947 */ /* 0x000fea0003800000 */
[----:B0-----:R-:W0:Y:S01]  /*faa0*/  S2R R3, SR_TID.X ;  /* 0x0000000000037919 */ /* 0x001e220000002100 */
        /* <DEDUP_REMOVED lines=9> */
.L_x_1188:
[----:B------:R-:W-:Y:S05]  /*fb40*/  BSYNC B0 ;  /* 0x0000000000007941 */ /* 0x000fea0003800000 */
.L_x_1187:
[----:B------:R-:W-:-:S03]  /*fb50*/  UMOV UR4, 0xffffffff ;  /* 0xffffffff00047882 */ /* 0x000fc60000000000 */
[----:B------:R-:W-:Y:S05]  /*fb60*/  BRA.DIV UR4, `(.L_x_1189) ;  /* 0x0000002e04407947 */ /* 0x000fea000b800000 */
        /* <DEDUP_REMOVED lines=16> */
.L_x_1277:
[----:B------:R-:W-:Y:S02]  /*fc70*/  ULDC UR4, c[0x0][0xd38] ;  /* 0x00034e0000047ab9 */ /* 0x000fe40000000800 */
[----:B------:R-:W-:-:S04]  /*fc80*/  IMAD.U32 R16, RZ, RZ, UR4 ;  /* 0x00000004ff107e24 */ /* 0x000fc8000f8e00ff */
[----:B-1----:R-:W-:-:S04]  /*fc90*/  IMAD R6, R6, R16, RZ ;  /* 0x0000001006067224 */ /* 0x002fc800078e02ff */
[----:B------:R-:W-:-:S05]  /*fca0*/  IMAD.IADD R4, R6, 0x1, R4 ;  /* 0x0000000106047824 */ /* 0x000fca00078e0204 */
[----:B------:R-:W-:-:S13]  /*fcb0*/  ISETP.GT.AND P6, PT, R4, R0, PT ;  /* 0x000000000400720c */ /* 0x000fda0003fc4270 */
[----:B------:R-:W-:Y:S05]  /*fcc0*/  @!P6 BRA `(.L_x_1190) ;  /* 0xfffffffc0064e947 */ /* 0x000fea000383ffff */
.L_x_1185:
        /* <DEDUP_REMOVED lines=8> */
.L_x_1281:
[----:B------:R-:W-:Y:S01]  /*fd50*/  ISETP.NE.AND P0, PT, R5, RZ, PT ;  /* 0x000000ff0500720c */ /* 0x000fe20003f05270 */
[----:B-1----:R-:W-:-:S12]  /*fd60*/  IMAD.MOV.U32 R2, RZ, RZ, RZ ;  /* 0x000000ffff027224 */ /* 0x002fd800078e00ff */
[----:B------:R-:W-:Y:S05]  /*fd70*/  @!P0 BRA `(.L_x_1192) ;  /* 0x0000000000108947 */ /* 0x000fea0003800000 */
[----:B------:R-:W-:Y:S01]  /*fd80*/  UMOV UR4, 0xffffffff ;  /* 0xffffffff00047882 */ /* 0x000fe20000000000 */
[----:B------:R-:W-:Y:S02]  /*fd90*/  VIADD R12, R4, 0xffffffff ;  /* 0xffffffff040c7836 */ /* 0x000fe40000000000 */
[----:B------:R-:W-:Y:S05]  /*fda0*/  BRA.DIV UR4, `(.L_x_1193) ;  /* 0x0000002e04d07947 */ /* 0x000fea000b800000 */
[----:B------:R1:W3:Y:S02]  /*fdb0*/  SHFL.IDX PT, R2, R3, R12, 0x1f ;  /* 0x00001f0c03027589 */ /* 0x0002e400000e0000 */
.L_x_1192:
        /* <DEDUP_REMOVED lines=31> */
.L_x_1186:
[----:B------:R-:W-:Y:S01]  /*ffb0*/  UMOV UR4, URZ ;  /* 0x0000003f00047c82 */ /* 0x000fe20008000000 */
[----:B------:R-:W-:Y:S01]  /*ffc0*/  UMOV UR5, URZ ;  /* 0x0000003f00057c82 */ /* 0x000fe20008000000 */
[----:B------:R-:W-:Y:S01]  /*ffd0*/  ULDC UR6, c[0x0][0xd3c] ;  /* 0x00034f0000067ab9 */ /* 0x000fe20000000800 */
[----:B------:R-:W-:Y:S02]  /*ffe0*/  IMAD.MOV.U32 R16, RZ, RZ, R0 ;  /* 0x000000ffff107224 */ /* 0x000fe400078e0000 */
[----:B------:R-:W-:Y:S02]  /*fff0*/  IMAD.U32 R17, RZ, RZ, UR4 ;  /* 0x00000004ff117e24 */ /* 0x000fe4000f8e00ff */
[----:B------:R-:W-:Y:S02]  /*10000*/  IMAD.U32 R18, RZ, RZ, UR5 ;  /* 0x00000005ff127e24 */ /* 0x000fe4000f8e00ff */
[----:B------:R-:W-:-:S07]  /*10010*/  IMAD.U32 R19, RZ, RZ, UR6 ;  /* 0x00000006ff137e24 */ /* 0x000fce000f8e00ff */
.L_x_1194:
[----:B0-----:R0:W2:Y:S01]  /*10020*/  LDL R3, [R1+0x4] ;  /* 0x0000040001037983 */ /* 0x0010a20000100800 */
        /* <DEDUP_REMOVED lines=11> */
.L_x_1183:
[----:B------:R-:W-:Y:S02]  /*100e0*/  ULDC UR4, c[0x0][0xd3c] ;  /* 0x00034f0000047ab9 */ /* 0x000fe40000000800 */
[----:B---3--:R-:W-:-:S13]  /*100f0*/  ISETP.GE.AND P0, PT, R19, UR4, PT ;  /* 0x0000000413007c0c */ /* 0x008fda000bf06270 */
[----:B------:R-:W-:Y:S05]  /*10100*/  @!P0 BRA `(.L_x_1195) ;  /* 0xffffffa000b88947 */ /* 0x000fea000383ffff */
[----:B------:R-:W-:Y:S05]  /*10110*/  BSYNC B8 ;  /* 0x0000000000087941 */ /* 0x000fea0003800000 */
.L_x_1087:
[----:B--2---:R-:W2:Y:S01]  /*10120*/  LDL.LU R0, [R1+0x6c] ;  /* 0x00006c0001007983 */ /* 0x004ea20000300800 */
[----:B------:R-:W-:Y:S01]  /*10130*/  BSSY B0, `(.L_x_1196) ;  /* 0x000000b000007945 */ /* 0x000fe20003800000 */
[----:B------:R-:W3:Y:S01]  /*10140*/  S2R R5, SR_CgaCtaId ;  /* 0x0000000000057919 */ /* 0x000ee20000008800 */
[----:B--2---:R-:W-:-:S05]  /*10150*/  VIADD R0, R0, 0x1 ;  /* 0x0000000100007836 */ /* 0x004fca0000000000 */
[----:B------:R-:W-:-:S04]  /*10160*/  LEA.HI R2, R0, R0, RZ, 0x1 ;  /* 0x0000000000027211 */ /* 0x000fc800078f08ff */
[----:B01----:R-:W-:-:S05]  /*10170*/  LOP3.LUT R3, R2, 0xfffffffe, RZ, 0xc0, !PT ;  /* 0xfffffffe02037812 */ /* 0x003fca00078ec0ff */
[----:B------:R-:W-:Y:S01]  /*10180*/  IMAD.IADD R3, R0, 0x1, -R3 ;  /* 0x0000000100037824 */ /* 0x000fe200078e0a03 */
[----:B------:R-:W-:-:S04]  /*10190*/  MOV R0, 0x400 ;  /* 0x0000040000007802 */ /* 0x000fc80000000f00 */
[----:B---3--:R-:W-:Y:S02]  /*101a0*/  LEA R0, R5, R0, 0x18 ;  /* 0x0000000005007211 */ /* 0x008fe400078ec0ff */
[----:B------:R-:W-:-:S04]  /*101b0*/  SHF.L.U32 R3, R3, 0x1f, RZ ;  /* 0x0000001f03037819 */ /* 0x000fc800000006ff */
[----:B------:R-:W0:Y:S02]  /*101c0*/  SYNCS.PHASECHK.TRANS64.TRYWAIT P0, [R0+URZ+0x32420], R3 ;  /* 0x03242003000075a7 */ /* 0x000e24000800017f */
[----:B0-----:R-:W-:Y:S05]  /*101d0*/  @!P0 BRA `(.L_x_1197) ;  /* 0x0000002800ec8947 */ /* 0x001fea0003800000 */
.L_x_1284:
[----:B------:R-:W-:Y:S05]  /*101e0*/  BSYNC B0 ;  /* 0x0000000000007941 */ /* 0x000fea0003800000 */
.L_x_1196:
[----:B------:R-:W-:-:S03]  /*101f0*/  UMOV UR4, 0xffffffff ;  /* 0xffffffff00047882 */ /* 0x000fc60000000000 */
[----:B------:R-:W-:Y:S05]  /*10200*/  BRA.DIV UR4, `(.L_x_1198) ;  /* 0x0000002a04f47947 */ /* 0x000fea000b800000 */
[----:B------:R-:W1:Y:S02]  /*10210*/  S2R R2, SR_TID.X ;  /* 0x0000000000027919 */ /* 0x000e640000002100 */
[----:B-1----:R-:W-:-:S04]  /*10220*/  SHF.R.U32.HI R2, RZ, 0x5, R2 ;  /* 0x00000005ff027819 */ /* 0x002fc80000011602 */
[----:B------:R-:W-:-:S05]  /*10230*/  LOP3.LUT R2, R2, 0x3, RZ, 0xc0, !PT ;  /* 0x0000000302027812 */ /* 0x000fca00078ec0ff */
[----:B------:R1:W2:Y:S02]  /*10240*/  SHFL.IDX PT, R14, R2, RZ, 0x1f ;  /* 0x00001fff020e7589 */ /* 0x0002a400000e0000 */
.L_x_1287:
[----:B--2---:R-:W-:Y:S01]  /*10250*/  ISETP.NE.AND P0, PT, R14, RZ, PT ;  /* 0x000000ff0e00720c */ /* 0x004fe20003f05270 */
[----:B------:R-:W-:-:S12]  /*10260*/  BSSY B0, `(.L_x_1199) ;  /* 0x0000029000007945 */ /* 0x000fd80003800000 */
[----:B------:R-:W-:Y:S05]  /*10270*/  @P0 BRA `(.L_x_1200) ;  /* 0x00000000009c0947 */ /* 0x000fea0003800000 */
[----:B------:R-:W-:-:S03]  /*10280*/  UMOV UR4, 0xffffffff ;  /* 0xffffffff00047882 */ /* 0x000fc60000000000 */
[----:B------:R-:W-:Y:S05]  /*10290*/  BRA.DIV UR4, `(.L_x_1201) ;  /* 0x0000002e04047947 */ /* 0x000fea000b800000 */
[----:B------:R-:W-:-:S13]  /*102a0*/  ELECT P6, URZ, PT ;  /* 0x00000000003f782f */ /* 0x000fda00038c0000 */
.L_x_1290:
[----:B------:R-:W-:Y:S05]  /*102b0*/  @!P6 BRA `(.L_x_1200) ;  /* 0x00000000008ce947 */ /* 0x000fea0003800000 */
[----:B-1----:R-:W2:Y:S02]  /*102c0*/  LDL R2, [R1+0x74] ;  /* 0x0000740001027983 */ /* 0x002ea40000100800 */
[----:B--2---:R-:W-:-:S13]  /*102d0*/  R2UR UR4, R2 ;  /* 0x00000000020472ca */ /* 0x004fda00000e0000 */
[----:B------:R-:W-:-:S06]  /*102e0*/  ULOP3.LUT UR4, UR4, 0x2, URZ, 0xfc, !UPT ;  /* 0x0000000204047892 */ /* 0x000fcc000f8efc3f */
[----:B------:R-:W-:-:S05]  /*102f0*/  IMAD.U32 R2, RZ, RZ, UR4 ;  /* 0x00000004ff027e24 */ /* 0x000fca000f8e00ff */
[----:B------:R-:W-:-:S13]  /*10300*/  ISETP.NE.AND P2, PT, R2, 0x3, PT ;  /* 0x000000030200780c */ /* 0x000fda0003f45270 */
[----:B------:R-:W-:Y:S05]  /*10310*/  @!P2 BRA `(.L_x_1202) ;  /* 0x000000000004a947 */ /* 0x000fea0003800000 */
[----:B------:R-:W-:Y:S01]  /*10320*/  BPT.TRAP 0x1 ;  /* 0x000000040000795c */ /* 0x000fe20000300000 */
.L_x_1202:
[----:B0-----:R-:W2:Y:S04]  /*10330*/  LDL R3, [R1+0x8] ;  /* 0x0000080001037983 */ /* 0x001ea80000100800 */
[----:B-----5:R-:W3:Y:S01]  /*10340*/  LDL.LU R7, [R1+0x18] ;  /* 0x0000180001077983 */ /* 0x020ee20000300800 */
        /* <DEDUP_REMOVED lines=12> */
.L_x_1291:
[----:B------:R-:W1:Y:S02]  /*10410*/  SYNCS.PHASECHK.TRANS64.TRYWAIT P0, [R7+URZ], R2 ;  /* 0x00000002070075a7 */ /* 0x000e64000800017f */
[----:B-1----:R-:W-:Y:S05]  /*10420*/  @!P0 BRA `(.L_x_1204) ;  /* 0x0000002800d48947 */ /* 0x002fea0003800000 */
.L_x_1292:
[----:B------:R-:W-:Y:S05]  /*10430*/  @!P2 BRA `(.L_x_1205) ;  /* 0x000000000004a947 */ /* 0x000fea0003800000 */
[----:B------:R-:W-:Y:S01]  /*10440*/  BPT.TRAP 0x1 ;  /* 0x000000040000795c */ /* 0x000fe20000300000 */
.L_x_1205:
[----:B------:R-:W2:Y:S01]  /*10450*/  LDL.LU R4, [R1+0x8] ;  /* 0x0000080001047983 */ /* 0x000ea20000300800 */
[----:B------:R-:W-:-:S04]  /*10460*/  VIADD R0, R0, 0x32460 ;  /* 0x0003246000007836 */ /* 0x000fc80000000000 */
[----:B--2---:R-:W-:-:S04]  /*10470*/  IMAD R4, R4, 0x8, R0 ;  /* 0x0000000804047824 */ /* 0x004fc800078e0200 */
[----:B------:R-:W2:Y:S02]  /*10480*/  SYNCS.PHASECHK.TRANS64.TRYWAIT P0, [R4+URZ], R5 ;  /* 0x00000005040075a7 */ /* 0x000ea4000800017f */
[----:B--2---:R-:W-:Y:S05]  /*10490*/  @!P0 BRA `(.L_x_1206) ;  /* 0x0000002800cc8947 */ /* 0x004fea0003800000 */
.L_x_1293:
[----:B------:R-:W-:-:S07]  /*104a0*/  IMAD R3, R3, 0x8, R0 ;  /* 0x0000000803037824 */ /* 0x000fce00078e0200 */
.L_x_1207:
[----:B---3--:R3:W4:Y:S02]  /*104b0*/  SYNCS.PHASECHK.TRANS64.TRYWAIT P0, [R3+URZ], R2 ;  /* 0x00000002030075a7 */ /* 0x008724000800017f */
[----:B----4-:R-:W-:Y:S05]  /*104c0*/  @!P0 NANOSLEEP.SYNCS 0x989680 ;  /* 0x009896800000895d */ /* 0x010fea0003900000 */
[----:B------:R-:W4:Y:S02]  /*104d0*/  @!P0 SYNCS.PHASECHK.TRANS64 P0, [R3+URZ], R2 ;  /* 0x00000002030085a7 */ /* 0x000f24000800007f */
[----:B----4-:R-:W-:Y:S05]  /*104e0*/  @!P0 BRA `(.L_x_1207) ;  /* 0xfffffffc00f08947 */ /* 0x010fea000383ffff */
.L_x_1200:
[----:B------:R-:W-:Y:S05]  /*104f0*/  BSYNC B0 ;  /* 0x0000000000007941 */ /* 0x000fea0003800000 */
.L_x_1199:
[----:B------:R-:W-:Y:S05]  /*10500*/  EXIT ;  /* 0x000000000000794d */ /* 0x000fea0003800000 */
.L_x_1038:
[----:B0-----:R0:W1:Y:S02]  /*10510*/  SYNCS.PHASECHK.TRANS64.TRYWAIT P0, [R5+URZ+0x32400], R0 ;  /* 0x03240000050075a7 */ /* 0x001064000800017f */
[----:B-1----:R-:W-:Y:S05]  /*10520*/  @!P0 NANOSLEEP.SYNCS 0x989680 ;  /* 0x009896800000895d */ /* 0x002fea0003900000 */
[----:B------:R-:W1:Y:S02]  /*10530*/  @!P0 SYNCS.PHASECHK.TRANS64 P0, [R5+URZ+0x32400], R0 ;  /* 0x03240000050085a7 */ /* 0x000e64000800007f */
[----:B-1----:R-:W-:Y:S05]  /*10540*/  @!P0 BRA `(.L_x_1038) ;  /* 0xfffffffc00f08947 */ /* 0x002fea000383ffff */
[----:B------:R-:W-:Y:S05]  /*10550*/  BRA `(.L_x_1208) ;  /* 0xffffff1000e87947 */ /* 0x000fea000383ffff */
.L_x_1042:
[----:B--2---:R2:W3:Y:S02]  /*10560*/  SYNCS.PHASECHK.TRANS64.TRYWAIT P1, [R3+URZ+0x32430], R4 ;  /* 0x03243004030075a7 */ /* 0x0044e4000802017f */
[----:B---3--:R-:W-:Y:S05]  /*10570*/  @!P1 NANOSLEEP.SYNCS 0x989680 ;  /* 0x009896800000995d */ /* 0x008fea0003900000 */
[----:B------:R-:W3:Y:S02]  /*10580*/  @!P1 SYNCS.PHASECHK.TRANS64 P1, [R3+URZ+0x32430], R4 ;  /* 0x03243004030095a7 */ /* 0x000ee4000802007f */
[----:B---3--:R-:W-:Y:S05]  /*10590*/  @!P1 BRA `(.L_x_1042) ;  /* 0xfffffffc00f09947 */ /* 0x008fea000383ffff */
[----:B------:R-:W-:Y:S05]  /*105a0*/  BRA `(.L_x_1041) ;  /* 0xffffff14001c7947 */ /* 0x000fea000383ffff */
.L_x_1043:
[----:B---3--:R3:W4:Y:S02]  /*105b0*/  SYNCS.PHASECHK.TRANS64.TRYWAIT P1, [R5+URZ+0x32410], R0 ;  /* 0x03241000050075a7 */ /* 0x008724000802017f */
[----:B----4-:R-:W-:Y:S05]  /*105c0*/  @!P1 NANOSLEEP.SYNCS 0x989680 ;  /* 0x009896800000995d */ /* 0x010fea0003900000 */
[----:B------:R-:W4:Y:S02]  /*105d0*/  @!P1 SYNCS.PHASECHK.TRANS64 P1, [R5+URZ+0x32410], R0 ;  /* 0x03241000050095a7 */ /* 0x000f24000802007f */
[----:B----4-:R-:W-:Y:S05]  /*105e0*/  @!P1 BRA `(.L_x_1043) ;  /* 0xfffffffc00f09947 */ /* 0x010fea000383ffff */
[----:B------:R-:W-:Y:S05]  /*105f0*/  BRA `(.L_x_1209) ;  /* 0xffffff1400e47947 */ /* 0x000fea000383ffff */
.L_x_1047:
[----:B------:R0:W0:Y:S02]  /*10600*/  SYNCS.PHASECHK.TRANS64.TRYWAIT P1, [R3+URZ+0x32450], R4 ;  /* 0x03245004030075a7 */ /* 0x000024000802017f */
[----:B0-----:R-:W-:Y:S05]  /*10610*/  @!P1 NANOSLEEP.SYNCS 0x989680 ;  /* 0x009896800000995d */ /* 0x001fea0003900000 */
[----:B------:R-:W0:Y:S02]  /*10620*/  @!P1 SYNCS.PHASECHK.TRANS64 P1, [R3+URZ+0x32450], R4 ;  /* 0x03245004030095a7 */ /* 0x000e24000802007f */
[----:B0-----:R-:W-:Y:S05]  /*10630*/  @!P1 BRA `(.L_x_1047) ;  /* 0xfffffffc00f09947 */ /* 0x001fea000383ffff */
[----:B------:R-:W-:Y:S05]  /*10640*/  BRA `(.L_x_1046) ;  /* 0xffffff1400f07947 */ /* 0x000fea000383ffff */
.L_x_1052:
[----:B-1----:R-:W-:-:S04]  /*10650*/  IMAD.U32 R153, RZ, RZ, UR4 ;  /* 0x00000004ff997e24 */ /* 0x002fc8000f8e00ff */
[----:B------:R1:W2:Y:S03]  /*10660*/  SYNCS.PHASECHK.TRANS64.TRYWAIT P3, [R153+URZ+0x32430], R0 ;  /* 0x03243000990075a7 */ /* 0x0002a6000806017f */
[----:B--2---:R-:W-:Y:S05]  /*10670*/  @!P3 NANOSLEEP.SYNCS 0x989680 ;  /* 0x009896800000b95d */ /* 0x004fea0003900000 */
[----:B------:R-:W2:Y:S02]  /*10680*/  @!P3 SYNCS.PHASECHK.TRANS64 P3, [R153+URZ+0x32430], R0 ;  /* 0x032430009900b5a7 */ /* 0x000ea4000806007f */
[----:B--2---:R-:W-:Y:S05]  /*10690*/  @!P3 BRA `(.L_x_1052) ;  /* 0xfffffffc00ecb947 */ /* 0x004fea000383ffff */
[----:B------:R-:W-:Y:S05]  /*106a0*/  BRA `(.L_x_1051) ;  /* 0xffffff3400d87947 */ /* 0x000fea000383ffff */
.L_x_1056:
[----:B--2---:R-:W-:-:S04]  /*106b0*/  IMAD.U32 R209, RZ, RZ, UR4 ;  /* 0x00000004ffd17e24 */ /* 0x004fc8000f8e00ff */
[----:B------:R2:W3:Y:S03]  /*106c0*/  SYNCS.PHASECHK.TRANS64.TRYWAIT P3, [R209+URZ+0x32450], R0 ;  /* 0x03245000d10075a7 */ /* 0x0004e6000806017f */
[----:B---3--:R-:W-:Y:S05]  /*106d0*/  @!P3 NANOSLEEP.SYNCS 0x989680 ;  /* 0x009896800000b95d */ /* 0x008fea0003900000 */
[----:B------:R-:W3:Y:S02]  /*106e0*/  @!P3 SYNCS.PHASECHK.TRANS64 P3, [R209+URZ+0x32450], R0 ;  /* 0x03245000d100b5a7 */ /* 0x000ee4000806007f */
[----:B---3--:R-:W-:Y:S05]  /*106f0*/  @!P3 BRA `(.L_x_1056) ;  /* 0xfffffffc00ecb947 */ /* 0x008fea000383ffff */
[----:B------:R-:W-:Y:S05]  /*10700*/  BRA `(.L_x_1055) ;  /* 0xffffff3800547947 */ /* 0x000fea000383ffff */
.L_x_1099:
[----:B------:R-:W2:Y:S01]  /*10710*/  S2R R4, SR_TID.X ;  /* 0x0000000000047919 */ /* 0x000ea20000002100 */
[----:B------:R-:W-:Y:S01]  /*10720*/  BSSY B0, `(.L_x_1210) ;  /* 0x000000a000007945 */ /* 0x000fe20003800000 */
[----:B-1----:R-:W-:Y:S02]  /*10730*/  IMAD.MOV.U32 R12, RZ, RZ, RZ ;  /* 0x000000ffff0c7224 */ /* 0x002fe400078e00ff */
[----:B------:R-:W-:Y:S02]  /*10740*/  IMAD.MOV.U32 R11, RZ, RZ, 0x1f ;  /* 0x0000001fff0b7424 */ /* 0x000fe400078e00ff */
[----:B------:R-:W-:Y:S01]  /*10750*/  IMAD.MOV.U32 R15, RZ, RZ, -0x1 ;  /* 0xffffffffff0f7424 */ /* 0x000fe200078e00ff */
[----:B--2---:R-:W-:-:S04]  /*10760*/  SHF.R.U32.HI R4, RZ, 0x5, R4 ;  /* 0x00000005ff047819 */ /* 0x004fc80000011604 */
[----:B------:R-:W-:-:S05]  /*10770*/  LOP3.LUT R4, R4, 0x3, RZ, 0xc0, !PT ;  /* 0x0000000304047812 */ /* 0x000fca00078ec0ff */
[----:B------:R-:W-:-:S07]  /*10780*/  IMAD.MOV.U32 R13, RZ, RZ, R4 ;  /* 0x000000ffff0d7224 */ /* 0x000fce00078e0004 */
[----:B0-----:R-:W-:Y:S05]  /*10790*/  WARPSYNC.COLLECTIVE R15, `(.L_x_1211) ;  /* 0x000000000f087348 */ /* 0x001fea0003c00000 */
[----:B------:R1:W2:Y:S02]  /*107a0*/  SHFL.IDX P6, R14, R13, R12, R11 ;  /* 0x0000000c0d0e7389 */ /* 0x0002a400000c000b */
[----:B012---:R-:W-:Y:S01]  /*107b0*/  ENDCOLLECTIVE ;  /* 0x000000000000791b */ /* 0x007fe20003800000 */
.L_x_1211:
[----:B------:R-:W-:Y:S05]  /*107c0*/  BSYNC B0 ;  /* 0x0000000000007941 */ /* 0x000fea0003800000 */
.L_x_1210:
[----:B------:R-:W-:Y:S05]  /*107d0*/  BRA `(.L_x_1212) ;  /* 0xffffffa400e87947 */ /* 0x000fea000383ffff */
.L_x_1101:
[----:B------:R-:W-:Y:S01]  /*107e0*/  BSSY B0, `(.L_x_1213) ;  /* 0x0000006000007945 */ /* 0x000fe20003800000 */
[----:B------:R-:W-:-:S07]  /*107f0*/  IMAD.MOV.U32 R15, RZ, RZ, -0x1 ;  /* 0xffffffffff0f7424 */ /* 0x000fce00078e00ff */
[----:B01-3--:R-:W-:Y:S05]  /*10800*/  WARPSYNC.COLLECTIVE R15, `(.L_x_1214) ;  /* 0x000000000f0c7348 */ /* 0x00bfea0003c00000 */
[----:B------:R-:W-:Y:S02]  /*10810*/  ELECT P6, UR62, PT ;  /* 0x00000000003e782f */ /* 0x000fe400038c0000 */
[----:B------:R-:W-:Y:S01]  /*10820*/  MOV R14, UR62 ;  /* 0x0000003e000e7c02 */ /* 0x000fe20008000f00 */
[----:B01-3--:R-:W-:Y:S10]  /*10830*/  ENDCOLLECTIVE ;  /* 0x000000000000791b */ /* 0x00bff40003800000 */
.L_x_1214:
[----:B------:R-:W-:Y:S05]  /*10840*/  BSYNC B0 ;  /* 0x0000000000007941 */ /* 0x000fea0003800000 */
.L_x_1213:
[----:B------:R-:W-:Y:S05]  /*10850*/  BRA `(.L_x_1215) ;  /* 0xffffffa400f47947 */ /* 0x000fea000383ffff */
.L_x_1103:
[----:B--2---:R2:W3:Y:S02]  /*10860*/  SYNCS.PHASECHK.TRANS64.TRYWAIT P0, [R0+URZ+0x32440], R2 ;  /* 0x03244002000075a7 */ /* 0x0044e4000800017f */
[----:B---3--:R-:W-:Y:S05]  /*10870*/  @!P0 NANOSLEEP.SYNCS 0x989680 ;  /* 0x009896800000895d */ /* 0x008fea0003900000 */
[----:B------:R-:W3:Y:S02]  /*10880*/  @!P0 SYNCS.PHASECHK.TRANS64 P0, [R0+URZ+0x32440], R2 ;  /* 0x03244002000085a7 */ /* 0x000ee4000800007f */
[----:B---3--:R-:W-:Y:S05]  /*10890*/  @!P0 BRA `(.L_x_1103) ;  /* 0xfffffffc00f08947 */ /* 0x008fea000383ffff */
[----:B------:R-:W-:Y:S05]  /*108a0*/  BRA `(.L_x_1216) ;  /* 0xffffffa800607947 */ /* 0x000fea000383ffff */
.L_x_1107:
[----:B------:R0:W5:Y:S01]  /*108b0*/  LDL R7, [R1+0x38] ;  /* 0x0000380001077983 */ /* 0x0001620000100800 */
[----:B------:R-:W-:Y:S02]  /*108c0*/  IMAD.MOV.U32 R13, RZ, RZ, R2 ;  /* 0x000000ffff0d7224 */ /* 0x000fe400078e0002 */
[----:B-1----:R-:W-:Y:S02]  /*108d0*/  IMAD.MOV.U32 R12, RZ, RZ, RZ ;  /* 0x000000ffff0c7224 */ /* 0x002fe400078e00ff */
[----:B------:R-:W-:Y:S02]  /*108e0*/  IMAD.MOV.U32 R11, RZ, RZ, 0x181f ;  /* 0x0000181fff0b7424 */ /* 0x000fe400078e00ff */
[----:B------:R-:W-:Y:S02]  /*108f0*/  IMAD.MOV.U32 R15, RZ, RZ, -0x1 ;  /* 0xffffffffff0f7424 */ /* 0x000fe400078e00ff */
[----:B0-----:R-:W-:-:S07]  /*10900*/  IMAD.IADD R17, R8, 0x1, R17 ;  /* 0x0000000108117824 */ /* 0x001fce00078e0211 */
[----:B-----5:R-:W-:Y:S05]  /*10910*/  WARPSYNC.COLLECTIVE R15, `(.L_x_1217) ;  /* 0x000000000f087348 */ /* 0x020fea0003c00000 */
[----:B------:R0:W1:Y:S02]  /*10920*/  SHFL.IDX P6, R14, R13, R12, R11 ;  /* 0x0000000c0d0e7389 */ /* 0x00006400000c000b */
[----:B01---5:R-:W-:Y:S01]  /*10930*/  ENDCOLLECTIVE ;  /* 0x000000000000791b */ /* 0x023fe20003800000 */
.L_x_1217:
[----:B------:R-:W-:-:S05]  /*10940*/  VIADD R8, R17, 0x10 ;  /* 0x0000001011087836 */ /* 0x000fca0000000000 */
[----:B------:R0:W-:Y:S01]  /*10950*/  STL [R1+0x3c], R8 ;  /* 0x00003c0801007387 */ /* 0x0001e20000100800 */
[----:B------:R-:W-:Y:S02]  /*10960*/  IMAD.MOV.U32 R13, RZ, RZ, R0 ;  /* 0x000000ffff0d7224 */ /* 0x000fe400078e0000 */
[----:B------:R-:W-:-:S07]  /*10970*/  IMAD.MOV.U32 R4, RZ, RZ, R14 ;  /* 0x000000ffff047224 */ /* 0x000fce00078e000e */
[----:B0-----:R-:W-:Y:S05]  /*10980*/  WARPSYNC.COLLECTIVE R15, `(.L_x_1218) ;  /* 0x000000000f087348 */ /* 0x001fea0003c00000 */
[----:B------:R1:W2:Y:S02]  /*10990*/  SHFL.IDX P6, R14, R13, R12, R11 ;  /* 0x0000000c0d0e7389 */ /* 0x0002a400000c000b */
[----:B012---:R-:W-:Y:S01]  /*109a0*/  ENDCOLLECTIVE ;  /* 0x000000000000791b */ /* 0x007fe20003800000 */
.L_x_1218:
[----:B------:R-:W-:Y:S02]  /*109b0*/  IMAD.MOV.U32 R13, RZ, RZ, R2 ;  /* 0x000000ffff0d7224 */ /* 0x000fe400078e0002 */
[----:B------:R-:W-:Y:S02]  /*109c0*/  IMAD.MOV.U32 R12, RZ, RZ, 0x1 ;  /* 0x00000001ff0c7424 */ /* 0x000fe400078e00ff */
[----:B------:R-:W-:-:S07]  /*109d0*/  IMAD.MOV.U32 R5, RZ, RZ, R14 ;  /* 0x000000ffff057224 */ /* 0x000fce00078e000e */
[----:B------:R-:W-:Y:S05]  /*109e0*/  WARPSYNC.COLLECTIVE R15, `(.L_x_1219) ;  /* 0x000000000f087348 */ /* 0x000fea0003c00000 */
[----:B------:R0:W1:Y:S02]  /*109f0*/  SHFL.IDX P6, R14, R13, R12, R11 ;  /* 0x0000000c0d0e7389 */ /* 0x00006400000c000b */
[----:B01----:R-:W-:Y:S01]  /*10a00*/  ENDCOLLECTIVE ;  /* 0x000000000000791b */ /* 0x003fe20003800000 */
.L_x_1219:
[----:B------:R-:W-:Y:S02]  /*10a10*/  IMAD.MOV.U32 R13, RZ, RZ, R0 ;  /* 0x000000ffff0d7224 */ /* 0x000fe400078e0000 */
[----:B------:R-:W-:Y:S02]  /*10a20*/  IMAD R3, R7, R6, RZ ;  /* 0x0000000607037224 */ /* 0x000fe400078e02ff */
[----:B------:R-:W-:-:S07]  /*10a30*/  IMAD.MOV.U32 R7, RZ, RZ, R14 ;  /* 0x000000ffff077224 */ /* 0x000fce00078e000e */
[----:B------:R-:W-:Y:S05]  /*10a40*/  WARPSYNC.COLLECTIVE R15, `(.L_x_1220) ;  /* 0x000000000f087348 */ /* 0x000fea0003c00000 */
[----:B------:R0:W1:Y:S02]  /*10a50*/  SHFL.IDX P6, R14, R13, R12, R11 ;  /* 0x0000000c0d0e7389 */ /* 0x00006400000c000b */
[----:B01----:R-:W-:Y:S01]  /*10a60*/  ENDCOLLECTIVE ;  /* 0x000000000000791b */ /* 0x003fe20003800000 */
.L_x_1220:
[CC--:B------:R-:W-:Y:S02]  /*10a70*/  ISETP.GE.AND P1, PT, R17.reuse, R3.reuse, PT ;  /* 0x000000031100720c */ /* 0x0c0fe40003f26270 */
[----:B------:R-:W-:Y:S01]  /*10a80*/  ISETP.GE.AND P2, PT, R8, R3, PT ;  /* 0x000000030800720c */ /* 0x000fe20003f46270 */
[----:B------:R-:W-:-:S05]  /*10a90*/  VIADD R8, R17, 0x20 ;  /* 0x0000002011087836 */ /* 0x000fca0000000000 */
[----:B------:R0:W-:Y:S01]  /*10aa0*/  STL [R1+0x4c], R8 ;  /* 0x00004c0801007387 */ /* 0x0001e20000100800 */
[----:B------:R-:W-:-:S04]  /*10ab0*/  IMAD.MOV.U32 R13, RZ, RZ, R2 ;  /* 0x000000ffff0d7224 */ /* 0x000fc800078e0002 */
[----:B------:R-:W-:Y:S01]  /*10ac0*/  @!P1 LEA R5, P3, R10, R5, 0x1 ;  /* 0x000000050a059211 */ /* 0x000fe200078608ff */
[----:B------:R-:W-:-:S04]  /*10ad0*/  IMAD.MOV.U32 R12, RZ, RZ, 0x2 ;  /* 0x00000002ff0c7424 */ /* 0x000fc800078e00ff */
[----:B------:R-:W-:Y:S02]  /*10ae0*/  @!P1 IMAD.X R4, RZ, RZ, R4, P3 ;  /* 0x000000ffff049224 */ /* 0x000fe400018e0604 */
[----:B------:R-:W-:-:S03]  /*10af0*/  IMAD.MOV.U32 R6, RZ, RZ, R14 ;  /* 0x000000ffff067224 */ /* 0x000fc600078e000e */
[----:B0-----:R-:W-:-:S07]  /*10b00*/  @!P1 LOP3.LUT R5, R5, R4, RZ, 0x3c, !PT ;  /* 0x0000000405059212 */ /* 0x001fce00078e3cff */
[----:B------:R-:W-:Y:S05]  /*10b10*/  WARPSYNC.COLLECTIVE R15, `(.L_x_1221) ;  /* 0x000000000f087348 */ /* 0x000fea0003c00000 */
[----:B------:R0:W1:Y:S02]  /*10b20*/  SHFL.IDX P6, R14, R13, R12, R11 ;  /* 0x0000000c0d0e7389 */ /* 0x00006400000c000b */
[----:B01----:R-:W-:Y:S01]  /*10b30*/  ENDCOLLECTIVE ;  /* 0x000000000000791b */ /* 0x003fe20003800000 */
.L_x_1221:
[----:B------:R-:W-:-:S04]  /*10b40*/  @!P1 LOP3.LUT R4, R5, R4, RZ, 0x3c, !PT ;  /* 0x0000000405049212 */ /* 0x000fc800078e3cff */
[----:B------:R-:W-:-:S05]  /*10b50*/  @!P1 LOP3.LUT R5, R5, R4, RZ, 0x3c, !PT ;  /* 0x0000000405059212 */ /* 0x000fca00078e3cff */
[----:B------:R-:W-:Y:S01]  /*10b60*/  @!PT LDS RZ, [RZ] ;  /* 0x00000000fffff984 */ /* 0x000fe20000000800 */
[----:B------:R-:W-:Y:S01]  /*10b70*/  @!PT LDS RZ, [RZ] ;  /* 0x00000000fffff984 */ /* 0x000fe20000000800 */
[----:B------:R-:W-:Y:S01]  /*10b80*/  @!PT LDS RZ, [RZ] ;  /* 0x00000000fffff984 */ /* 0x000fe20000000800 */
[----:B------:R0:W-:Y:S01]  /*10b90*/  @!P1 LDGSTS.E.BYPASS.LTC128B.128 [R9+0x18400], desc[UR38][R4.64], !P0 ;  /* 0x1840000004099fae */ /* 0x0001e2000c101d66 */
[----:B------:R-:W-:Y:S01]  /*10ba0*/  IMAD.MOV.U32 R13, RZ, RZ, R0 ;  /* 0x000000ffff0d7224 */ /* 0x000fe200078e0000 */
[----:B0-----:R-:W-:Y:S01]  /*10bb0*/  @!P2 LEA R5, P1, R10, R6, 0x1 ;  /* 0x000000060a05a211 */ /* 0x001fe200078208ff */
[----:B------:R-:W-:-:S12]  /*10bc0*/  IMAD.MOV.U32 R6, RZ, RZ, R14 ;  /* 0x000000ffff067224 */ /* 0x000fd800078e000e */
[----:B------:R-:W-:Y:S05]  /*10bd0*/  WARPSYNC.COLLECTIVE R15, `(.L_x_1222) ;  /* 0x000000000f087348 */ /* 0x000fea0003c00000 */
[----:B------:R0:W1:Y:S02]  /*10be0*/  SHFL.IDX P6, R14, R13, R12, R11 ;  /* 0x0000000c0d0e7389 */ /* 0x00006400000c000b */
[----:B01----:R-:W-:Y:S01]  /*10bf0*/  ENDCOLLECTIVE ;  /* 0x000000000000791b */ /* 0x003fe20003800000 */
.L_x_1222:
[----:B------:R-:W-:Y:S01]  /*10c00*/  @!P2 IMAD.X R4, RZ, RZ, R7, P1 ;  /* 0x000000ffff04a224 */ /* 0x000fe200008e0607 */
[----:B------:R-:W-:Y:S01]  /*10c10*/  ISETP.GE.AND P1, PT, R8, R3, PT ;  /* 0x000000030800720c */ /* 0x000fe20003f26270 */
[----:B------:R-:W-:-:S03]  /*10c20*/  VIADD R7, R17, 0x30 ;  /* 0x0000003011077836 */ /* 0x000fc60000000000 */
[-C--:B------:R-:W-:Y:S02]  /*10c30*/  @!P2 LOP3.LUT R5, R5, R4.reuse, RZ, 0x3c, !PT ;  /* 0x000000040505a212 */ /* 0x080fe400078e3cff */
[----:B------:R0:W-:Y:S02]  /*10c40*/  STL [R1+0x54], R7 ;  /* 0x0000540701007387 */ /* 0x0001e40000100800 */
[----:B------:R-:W-:Y:S01]  /*10c50*/  @!P2 LOP3.LUT R4, R5, R4, RZ, 0x3c, !PT ;  /* 0x000000040504a212 */ /* 0x000fe200078e3cff */
[----:B------:R-:W-:-:S03]  /*10c60*/  IMAD.MOV.U32 R13, RZ, RZ, R2 ;  /* 0x000000ffff0d7224 */ /* 0x000fc600078e0002 */
[----:B------:R-:W-:Y:S01]  /*10c70*/  @!P2 LOP3.LUT R5, R5, R4, RZ, 0x3c, !PT ;  /* 0x000000040505a212 */ /* 0x000fe200078e3cff */
[----:B------:R-:W-:-:S04]  /*10c80*/  IMAD.MOV.U32 R12, RZ, RZ, 0x3 ;  /* 0x00000003ff0c7424 */ /* 0x000fc800078e00ff */
[----:B------:R-:W-:Y:S01]  /*10c90*/  @!PT LDS RZ, [RZ] ;  /* 0x00000000fffff984 */ /* 0x000fe20000000800 */
[----:B------:R-:W-:Y:S01]  /*10ca0*/  @!PT LDS RZ, [RZ] ;  /* 0x00000000fffff984 */ /* 0x000fe20000000800 */
[----:B------:R-:W-:Y:S01]  /*10cb0*/  @!PT LDS RZ, [RZ] ;  /* 0x00000000fffff984 */ /* 0x000fe20000000800 */
[----:B------:R1:W-:Y:S02]  /*10cc0*/  @!P2 LDGSTS.E.BYPASS.LTC128B.128 [R9+0x18c00], desc[UR38][R4.64], !P0 ;  /* 0x18c000000409afae */ /* 0x0003e4000c101d66 */
[----:B01----:R-:W-:-:S07]  /*10cd0*/  IMAD.MOV.U32 R4, RZ, RZ, R14 ;  /* 0x000000ffff047224 */ /* 0x003fce00078e000e */
[----:B------:R-:W-:Y:S05]  /*10ce0*/  WARPSYNC.COLLECTIVE R15, `(.L_x_1223) ;  /* 0x000000000f087348 */ /* 0x000fea0003c00000 */
[----:B------:R0:W1:Y:S02]  /*10cf0*/  SHFL.IDX P6, R14, R13, R12, R11 ;  /* 0x0000000c0d0e7389 */ /* 0x00006400000c000b */
[----:B01----:R-:W-:Y:S01]  /*10d00*/  ENDCOLLECTIVE ;  /* 0x000000000000791b */ /* 0x003fe20003800000 */
.L_x_1223:
        /* <DEDUP_REMOVED lines=10> */
.L_x_1224:
        /* <DEDUP_REMOVED lines=13> */
.L_x_1225:
        /* <DEDUP_REMOVED lines=10> */
.L_x_1226:
        /* <DEDUP_REMOVED lines=13> */
.L_x_1227:
        /* <DEDUP_REMOVED lines=10> */
.L_x_1228:
        /* <DEDUP_REMOVED lines=13> */
.L_x_1229:
        /* <DEDUP_REMOVED lines=10> */
.L_x_1230:
        /* <DEDUP_REMOVED lines=11> */
.L_x_1231:
        /* <DEDUP_REMOVED lines=14> */
.L_x_1232:
[----:B------:R-:W-:Y:S01]  /*11390*/  IMAD.MOV.U32 R0, RZ, RZ, R14 ;  /* 0x000000ffff007224 */ /* 0x000fe200078e000e */
[----:B------:R-:W-:Y:S06]  /*113a0*/  BRA `(.L_x_1233) ;  /* 0xffffffac000c7947 */ /* 0x000fec000383ffff */
.L_x_1111:
[----:B------:R-:W2:Y:S04]  /*113b0*/  LDL.LU R5, [R1+0x38] ;  /* 0x0000380001057983 */ /* 0x000ea80000300800 */
[----:B------:R-:W3:Y:S04]  /*113c0*/  LDL.LU R14, [R1+0x3c] ;  /* 0x00003c00010e7983 */ /* 0x000ee80000300800 */
[----:B------:R-:W4:Y:S04]  /*113d0*/  LDL.LU R13, [R1+0x4c] ;  /* 0x00004c00010d7983 */ /* 0x000f280000300800 */
[----:B------:R-:W5:Y:S04]  /*113e0*/  LDL.LU R12, [R1+0x54] ;  /* 0x00005400010c7983 */ /* 0x000f680000300800 */
[----:B------:R-:W5:Y:S04]  /*113f0*/  LDL.LU R11, [R1+0x5c] ;  /* 0x00005c00010b7983 */ /* 0x000f680000300800 */
[----:B------:R-:W5:Y:S04]  /*11400*/  LDL.LU R10, [R1+0x60] ;  /* 0x00006000010a7983 */ /* 0x000f680000300800 */
[----:B------:R-:W5:Y:S04]  /*11410*/  LDL.LU R9, [R1+0x64] ;  /* 0x0000640001097983 */ /* 0x000f680000300800 */
[----:B------:R-:W5:Y:S01]  /*11420*/  LDL.LU R8, [R1+0x14] ;  /* 0x0000140001087983 */ /* 0x000f620000300800 */
[----:B------:R-:W-:Y:S01]  /*11430*/  BSSY B0, `(.L_x_1234) ;  /* 0x000001b000007945 */ /* 0x000fe20003800000 */
[----:B------:R-:W-:-:S02]  /*11440*/  IMAD.MOV.U32 R15, RZ, RZ, -0x1 ;  /* 0xffffffffff0f7424 */ /* 0x000fc400078e00ff */
[----:B--2---:R-:W-:-:S05]  /*11450*/  IMAD R5, R5, R6, RZ ;  /* 0x0000000605057224 */ /* 0x004fca00078e02ff */
[-C--:B------:R-:W-:Y:S02]  /*11460*/  ISETP.GE.AND P4, PT, R17, R5.reuse, PT ;  /* 0x000000051100720c */ /* 0x080fe40003f86270 */
[-C--:B---3--:R-:W-:Y:S02]  /*11470*/  ISETP.GE.AND P5, PT, R14, R5.reuse, PT ;  /* 0x000000050e00720c */ /* 0x088fe40003fa6270 */
[----:B----4-:R-:W-:Y:S01]  /*11480*/  ISETP.GE.AND P6, PT, R13, R5, PT ;  /* 0x000000050d00720c */ /* 0x010fe20003fc6270 */
[----:B------:R-:W-:Y:S01]  /*11490*/  IMAD.MOV.U32 R13, RZ, RZ, R0 ;  /* 0x000000ffff0d7224 */ /* 0x000fe200078e0000 */
[----:B-----5:R-:W-:-:S07]  /*114a0*/  LOP3.LUT R8, R8, 0xffffffef, RZ, 0xc0, !PT ;  /* 0xffffffef08087812 */ /* 0x020fce00078ec0ff */
[----:B------:R-:W-:Y:S02]  /*114b0*/  @P4 LOP3.LUT R8, R8, 0x10, RZ, 0xfc, !PT ;  /* 0x0000001008084812 */ /* 0x000fe400078efcff */
[----:B------:R-:W-:Y:S01]  /*114c0*/  ISETP.GE.AND P4, PT, R12, R5, PT ;  /* 0x000000050c00720c */ /* 0x000fe20003f86270 */
[----:B------:R-:W-:Y:S01]  /*114d0*/  IMAD.MOV.U32 R12, RZ, RZ, RZ ;  /* 0x000000ffff0c7224 */ /* 0x000fe200078e00ff */
[----:B------:R-:W-:-:S04]  /*114e0*/  LOP3.LUT R8, R8, 0xfffffff7, RZ, 0xc0, !PT ;  /* 0xfffffff708087812 */ /* 0x000fc800078ec0ff */
[----:B------:R-:W-:Y:S02]  /*114f0*/  @P5 LOP3.LUT R8, R8, 0x8, RZ, 0xfc, !PT ;  /* 0x0000000808085812 */ /* 0x000fe400078efcff */
[----:B------:R-:W-:Y:S01]  /*11500*/  ISETP.GE.AND P5, PT, R11, R5, PT ;  /* 0x000000050b00720c */ /* 0x000fe20003fa6270 */
[----:B------:R-:W-:Y:S01]  /*11510*/  IMAD.MOV.U32 R11, RZ, RZ, 0x181f ;  /* 0x0000181fff0b7424 */ /* 0x000fe200078e00ff */
[----:B------:R-:W-:-:S04]  /*11520*/  LOP3.LUT R8, R8, 0xfffffffb, RZ, 0xc0, !PT ;  /* 0xfffffffb08087812 */ /* 0x000fc800078ec0ff */
[----:B------:R-:W-:Y:S02]  /*11530*/  @P6 LOP3.LUT R8, R8, 0x4, RZ, 0xfc, !PT ;  /* 0x0000000408086812 */ /* 0x000fe400078efcff */
[----:B------:R-:W-:Y:S02]  /*11540*/  ISETP.GE.AND P6, PT, R10, R5, PT ;  /* 0x000000050a00720c */ /* 0x000fe40003fc6270 */
[----:B------:R-:W-:-:S04]  /*11550*/  LOP3.LUT R8, R8, 0xfffffffd, RZ, 0xc0, !PT ;  /* 0xfffffffd08087812 */ /* 0x000fc800078ec0ff */
[----:B------:R-:W-:Y:S02]  /*11560*/  @P4 LOP3.LUT R8, R8, 0x2, RZ, 0xfc, !PT ;  /* 0x0000000208084812 */ /* 0x000fe400078efcff */
[----:B------:R-:W-:Y:S02]  /*11570*/  ISETP.GE.AND P4, PT, R9, R5, PT ;  /* 0x000000050900720c */ /* 0x000fe40003f86270 */
[----:B------:R-:W-:-:S04]  /*11580*/  LOP3.LUT R8, R8, 0xffffffdf, RZ, 0xc0, !PT ;  /* 0xffffffdf08087812 */ /* 0x000fc800078ec0ff */
[----:B------:R-:W-:-:S05]  /*11590*/  @P6 LOP3.LUT R8, R8, 0x20, RZ, 0xfc, !PT ;  /* 0x0000002008086812 */ /* 0x000fca00078efcff */
[----:B------:R0:W-:Y:S02]  /*115a0*/  STL [R1+0x14], R8 ;  /* 0x0000140801007387 */ /* 0x0001e40000100800 */
[----:B0-----:R-:W-:Y:S05]  /*115b0*/  WARPSYNC.COLLECTIVE R15, `(.L_x_1235) ;  /* 0x000000000f087348 */ /* 0x001fea0003c00000 */
[----:B------:R1:W2:Y:S02]  /*115c0*/  SHFL.IDX P6, R14, R13, R12, R11 ;  /* 0x0000000c0d0e7389 */ /* 0x0002a400000c000b */
[----:B012---:R-:W-:Y:S01]  /*115d0*/  ENDCOLLECTIVE ;  /* 0x000000000000791b */ /* 0x007fe20003800000 */
.L_x_1235:
[----:B------:R-:W-:Y:S05]  /*115e0*/  BSYNC B0 ;  /* 0x0000000000007941 */ /* 0x000fea0003800000 */
.L_x_1234:
[----:B------:R-:W-:Y:S02]  /*115f0*/  IMAD.MOV.U32 R9, RZ, RZ, R8 ;  /* 0x000000ffff097224 */ /* 0x000fe400078e0008 */
[----:B------:R0:W5:Y:S01]  /*11600*/  LDL R8, [R1+0x10] ;  /* 0x0000100001087983 */ /* 0x0001620000100800 */
[----:B------:R-:W-:Y:S02]  /*11610*/  IMAD.MOV.U32 R13, RZ, RZ, R4 ;  /* 0x000000ffff0d7224 */ /* 0x000fe400078e0004 */
[----:B------:R-:W-:Y:S01]  /*11620*/  IMAD.MOV.U32 R12, RZ, RZ, RZ ;  /* 0x000000ffff0c7224 */ /* 0x000fe200078e00ff */
[----:B------:R-:W-:Y:S01]  /*11630*/  LOP3.LUT R9, R9, 0xfffffeff, RZ, 0xc0, !PT ;  /* 0xfffffeff09097812 */ /* 0x000fe200078ec0ff */
[----:B------:R-:W-:Y:S02]  /*11640*/  IMAD.MOV.U32 R11, RZ, RZ, 0x181f ;  /* 0x0000181fff0b7424 */ /* 0x000fe400078e00ff */
[----:B------:R-:W-:Y:S01]  /*11650*/  IMAD.MOV.U32 R15, RZ, RZ, -0x1 ;  /* 0xffffffffff0f7424 */ /* 0x000fe200078e00ff */
[----:B------:R-:W-:Y:S01]  /*11660*/  @P5 LOP3.LUT R9, R9, 0x100, RZ, 0xfc, !PT ;  /* 0x0000010009095812 */ /* 0x000fe200078efcff */
[----:B0-----:R-:W-:-:S07]  /*11670*/  IMAD.MOV.U32 R2, RZ, RZ, R14 ;  /* 0x000000ffff027224 */ /* 0x001fce00078e000e */
[----:B-----5:R-:W-:Y:S05]  /*11680*/  WARPSYNC.COLLECTIVE R15, `(.L_x_1236) ;  /* 0x000000000f087348 */ /* 0x020fea0003c00000 */
[----:B------:R0:W1:Y:S02]  /*11690*/  SHFL.IDX P6, R14, R13, R12, R11 ;  /* 0x0000000c0d0e7389 */ /* 0x00006400000c000b */
[----:B01---5:R-:W-:Y:S01]  /*116a0*/  ENDCOLLECTIVE ;  /* 0x000000000000791b */ /* 0x023fe20003800000 */
.L_x_1236:
[C---:B------:R-:W-:Y:S02]  /*116b0*/  LOP3.LUT P5, RZ, R9.reuse, 0x10, RZ, 0xc0, !PT ;  /* 0x0000001009ff7812 */ /* 0x040fe400078ac0ff */
[----:B------:R-:W-:-:S04]  /*116c0*/  LOP3.LUT R9, R9, 0xffffff7f, RZ, 0xc0, !PT ;  /* 0xffffff7f09097812 */ /* 0x000fc800078ec0ff */
[----:B------:R-:W-:-:S04]  /*116d0*/  @P4 LOP3.LUT R9, R9, 0x80, RZ, 0xfc, !PT ;  /* 0x0000008009094812 */ /* 0x000fc800078efcff */
[----:B------:R-:W-:Y:S01]  /*116e0*/  LOP3.LUT P4, RZ, R9, 0x8, RZ, 0xc0, !PT ;  /* 0x0000000809ff7812 */ /* 0x000fe2000788c0ff */
[----:B------:R0:W-:Y:S01]  /*116f0*/  STL [R1+0x14], R9 ;  /* 0x0000140901007387 */ /* 0x0001e20000100800 */
[----:B------:R-:W-:Y:S02]  /*11700*/  IMAD.MOV.U32 R13, RZ, RZ, R0 ;  /* 0x000000ffff0d7224 */ /* 0x000fe400078e0000 */
[----:B------:R-:W-:Y:S02]  /*11710*/  IMAD.MOV.U32 R12, RZ, RZ, 0x1 ;  /* 0x00000001ff0c7424 */ /* 0x000fe400078e00ff */
[----:B------:R-:W-:-:S05]  /*11720*/  IMAD.MOV.U32 R3, RZ, RZ, R14 ;  /* 0x000000ffff037224 */ /* 0x000fca00078e000e */
[----:B------:R-:W-:-:S05]  /*11730*/  @!P5 LEA R3, P6, R7, R3, 0x1 ;  /* 0x000000030703d211 */ /* 0x000fca00078c08ff */
[----:B------:R-:W-:-:S05]  /*11740*/  @!P5 IMAD.X R2, RZ, RZ, R2, P6 ;  /* 0x000000ffff02d224 */ /* 0x000fca00030e0602 */
[----:B0-----:R-:W-:-:S07]  /*11750*/  @!P5 LOP3.LUT R3, R3, R2, RZ, 0x3c, !PT ;  /* 0x000000020303d212 */ /* 0x001fce00078e3cff */
[----:B------:R-:W-:Y:S05]  /*11760*/  WARPSYNC.COLLECTIVE R15, `(.L_x_1237) ;  /* 0x000000000f087348 */ /* 0x000fea0003c00000 */
[----:B------:R0:W1:Y:S02]  /*11770*/  SHFL.IDX P6, R14, R13, R12, R11 ;  /* 0x0000000c0d0e7389 */ /* 0x00006400000c000b */
[----:B01----:R-:W-:Y:S01]  /*11780*/  ENDCOLLECTIVE ;  /* 0x000000000000791b */ /* 0x003fe20003800000 */
.L_x_1237:
[----:B------:R-:W-:-:S04]  /*11790*/  @!P5 LOP3.LUT R2, R3, R2, RZ, 0x3c, !PT ;  /* 0x000000020302d212 */ /* 0x000fc800078e3cff */
[----:B------:R-:W-:Y:S01]  /*117a0*/  @!P5 LOP3.LUT R3, R3, R2, RZ, 0x3c, !PT ;  /* 0x000000020303d212 */ /* 0x000fe200078e3cff */
[----:B------:R-:W-:Y:S02]  /*117b0*/  IMAD.MOV.U32 R13, RZ, RZ, R4 ;  /* 0x000000ffff0d7224 */ /* 0x000fe400078e0004 */
[----:B------:R-:W-:-:S07]  /*117c0*/  IMAD.MOV.U32 R6, RZ, RZ, R14 ;  /* 0x000000ffff067224 */ /* 0x000fce00078e000e */
[----:B------:R-:W-:Y:S05]  /*117d0*/  WARPSYNC.COLLECTIVE R15, `(.L_x_1238) ;  /* 0x000000000f087348 */ /* 0x000fea0003c00000 */
[----:B------:R0:W1:Y:S02]  /*117e0*/  SHFL.IDX P6, R14, R13, R12, R11 ;  /* 0x0000000c0d0e7389 */ /* 0x00006400000c000b */
[----:B01----:R-:W-:Y:S01]  /*117f0*/  ENDCOLLECTIVE ;  /* 0x000000000000791b */ /* 0x003fe20003800000 */
.L_x_1238:
[----:B------:R-:W-:Y:S02]  /*11800*/  IMAD.MOV.U32 R13, RZ, RZ, R0 ;  /* 0x000000ffff0d7224 */ /* 0x000fe400078e0000 */
[----:B------:R-:W-:Y:S01]  /*11810*/  IMAD.MOV.U32 R12, RZ, RZ, 0x2 ;  /* 0x00000002ff0c7424 */ /* 0x000fe200078e00ff */
[----:B------:R-:W-:Y:S01]  /*11820*/  @!PT LDS RZ, [RZ] ;  /* 0x00000000fffff984 */ /* 0x000fe20000000800 */
[----:B------:R-:W-:Y:S01]  /*11830*/  @!PT LDS RZ, [RZ] ;  /* 0x00000000fffff984 */ /* 0x000fe20000000800 */
[----:B------:R-:W-:Y:S01]  /*11840*/  @!PT LDS RZ, [RZ] ;  /* 0x00000000fffff984 */ /* 0x000fe20000000800 */
[----:B------:R-:W-:Y:S04]  /*11850*/  @!P5 LDGSTS.E.BYPASS.LTC128B.128 [R8+0x22400], desc[UR38][R2.64], !P3 ;  /* 0x224000000208dfae */ /* 0x000fe8000d901d66 */
[----:B------:R-:W-:Y:S04]  /*11860*/  @!P5 LDGSTS.E.BYPASS.LTC128B.128 [R8+0x26400], desc[UR38][R2.64+0x80], !P2 ;  /* 0x264000800208dfae */ /* 0x000fe8000d101d66 */
[----:B------:R-:W-:Y:S04]  /*11870*/  @!P5 LDGSTS.E.BYPASS.LTC128B.128 [R8+0x2a400], desc[UR38][R2.64+0x100], !P1 ;  /* 0x2a4001000208dfae */ /* 0x000fe8000c901d66 */
[----:B------:R0:W-:Y:S01]  /*11880*/  @!P5 LDGSTS.E.BYPASS.LTC128B.128 [R8+0x2e400], desc[UR38][R2.64+0x180], !P0 ;  /* 0x2e4001800208dfae */ /* 0x0001e2000c101d66 */
[----:B------:R-:W-:Y:S01]  /*11890*/  LOP3.LUT P5, RZ, R9, 0x4, RZ, 0xc0, !PT ;  /* 0x0000000409ff7812 */ /* 0x000fe200078ac0ff */
[----:B0-----:R-:W-:-:S05]  /*118a0*/  IMAD.MOV.U32 R2, RZ, RZ, R14 ;  /* 0x000000ffff027224 */ /* 0x001fca00078e000e */
[----:B------:R-:W-:-:S05]  /*118b0*/  @!P4 LEA R2, P6, R7, R2, 0x1 ;  /* 0x000000020702c211 */ /* 0x000fca00078c08ff */
[----:B------:R-:W-:-:S05]  /*118c0*/  @!P4 IMAD.X R3, RZ, RZ, R6, P6 ;  /* 0x000000ffff03c224 */ /* 0x000fca00030e0606 */
[----:B------:R0:W-:Y:S03]  /*118d0*/  @!P4 LDGSTS.E.BYPASS.LTC128B.128 [R8+0x22c00], desc[UR38][R2.64], !P3 ;  /* 0x22c000000208cfae */ /* 0x0001e6000d901d66 */
[----:B0-----:R-:W-:Y:S05]  /*118e0*/  WARPSYNC.COLLECTIVE R15, `(.L_x_1239) ;  /* 0x000000000f087348 */ /* 0x001fea0003c00000 */
[----:B------:R1:W2:Y:S02]  /*118f0*/  SHFL.IDX P6, R14, R13, R12, R11 ;  /* 0x0000000c0d0e7389 */ /* 0x0002a400000c000b */
[----:B012---:R-:W-:Y:S01]  /*11900*/  ENDCOLLECTIVE ;  /* 0x000000000000791b */ /* 0x007fe20003800000 */
.L_x_1239:
        /* <DEDUP_REMOVED lines=12> */
.L_x_1240:
        /* <DEDUP_REMOVED lines=12> */
.L_x_1241:
        /* <DEDUP_REMOVED lines=12> */
.L_x_1242:
        /* <DEDUP_REMOVED lines=12> */
.L_x_1243:
        /* <DEDUP_REMOVED lines=12> */
.L_x_1244:
        /* <DEDUP_REMOVED lines=12> */
.L_x_1245:
        /* <DEDUP_REMOVED lines=11> */
.L_x_1246:
[----:B------:R-:W-:Y:S02]  /*11e40*/  IMAD.MOV.U32 R13, RZ, RZ, R0 ;  /* 0x000000ffff0d7224 */ /* 0x000fe400078e0000 */
[----:B------:R-:W-:Y:S01]  /*11e50*/  IMAD.MOV.U32 R12, RZ, RZ, 0x6 ;  /* 0x00000006ff0c7424 */ /* 0x000fe200078e00ff */
[----:B------:R-:W-:Y:S01]  /*11e60*/  LOP3.LUT P6, RZ, R9, 0x20, RZ, 0xc0, !PT ;  /* 0x0000002009ff7812 */ /* 0x000fe200078cc0ff */
[----:B------:R-:W-:-:S12]  /*11e70*/  IMAD.MOV.U32 R2, RZ, RZ, R14 ;  /* 0x000000ffff027224 */ /* 0x000fd800078e000e */
[----:B------:R-:W-:-:S05]  /*11e80*/  @!P6 LEA R2, P5, R7, R2, 0x1 ;  /* 0x000000020702e211 */ /* 0x000fca00078a08ff */
[----:B------:R-:W-:-:S05]  /*11e90*/  @!P6 IMAD.X R3, RZ, RZ, R6, P5 ;  /* 0x000000ffff03e224 */ /* 0x000fca00028e0606 */
        /* <DEDUP_REMOVED lines=10> */
.L_x_1247:
[----:B------:R-:W-:Y:S02]  /*11f40*/  IMAD.MOV.U32 R13, RZ, RZ, R4 ;  /* 0x000000ffff0d7224 */ /* 0x000fe400078e0004 */
[----:B------:R-:W-:-:S07]  /*11f50*/  IMAD.MOV.U32 R6, RZ, RZ, R14 ;  /* 0x000000ffff067224 */ /* 0x000fce00078e000e */
[----:B------:R-:W-:Y:S05]  /*11f60*/  WARPSYNC.COLLECTIVE R15, `(.L_x_1248) ;  /* 0x000000000f087348 */ /* 0x000fea0003c00000 */
[----:B------:R0:W1:Y:S02]  /*11f70*/  SHFL.IDX P6, R14, R13, R12, R11 ;  /* 0x0000000c0d0e7389 */ /* 0x00006400000c000b */
[----:B01----:R-:W-:Y:S01]  /*11f80*/  ENDCOLLECTIVE ;  /* 0x000000000000791b */ /* 0x003fe20003800000 */
.L_x_1248:
[----:B------:R-:W-:Y:S02]  /*11f90*/  IMAD.MOV.U32 R13, RZ, RZ, R0 ;  /* 0x000000ffff0d7224 */ /* 0x000fe400078e0000 */
[----:B------:R-:W-:Y:S02]  /*11fa0*/  IMAD.MOV.U32 R12, RZ, RZ, 0x7 ;  /* 0x00000007ff0c7424 */ /* 0x000fe400078e00ff */
[----:B------:R-:W-:-:S07]  /*11fb0*/  IMAD.MOV.U32 R2, RZ, RZ, R14 ;  /* 0x000000ffff027224 */ /* 0x000fce00078e000e */
[----:B------:R-:W-:Y:S05]  /*11fc0*/  WARPSYNC.COLLECTIVE R15, `(.L_x_1249) ;  /* 0x000000000f087348 */ /* 0x000fea0003c00000 */
[----:B------:R0:W1:Y:S02]  /*11fd0*/  SHFL.IDX P6, R14, R13, R12, R11 ;  /* 0x0000000c0d0e7389 */ /* 0x00006400000c000b */
[----:B01----:R-:W-:Y:S01]  /*11fe0*/  ENDCOLLECTIVE ;  /* 0x000000000000791b */ /* 0x003fe20003800000 */
.L_x_1249:
[----:B------:R-:W-:-:S05]  /*11ff0*/  @!P4 LEA R2, P5, R7, R2, 0x1 ;  /* 0x000000020702c211 */ /* 0x000fca00078a08ff */
[----:B------:R-:W-:-:S05]  /*12000*/  @!P4 IMAD.X R3, RZ, RZ, R6, P5 ;  /* 0x000000ffff03c224 */ /* 0x000fca00028e0606 */
[----:B------:R-:W-:Y:S01]  /*12010*/  @!PT LDS RZ, [RZ] ;  /* 0x00000000fffff984 */ /* 0x000fe20000000800 */
[----:B------:R-:W-:Y:S01]  /*12020*/  @!PT LDS RZ, [RZ] ;  /* 0x00000000fffff984 */ /* 0x000fe20000000800 */
[----:B------:R-:W-:Y:S01]  /*12030*/  @!PT LDS RZ, [RZ] ;  /* 0x00000000fffff984 */ /* 0x000fe20000000800 */
[----:B------:R0:W-:Y:S01]  /*12040*/  @!P4 LDGSTS.E.BYPASS.LTC128B.128 [R8+0x25400], desc[UR38][R2.64], !P3 ;  /* 0x254000000208cfae */ /* 0x0001e2000d901d66 */
[----:B------:R-:W-:-:S03]  /*12050*/  IMAD.MOV.U32 R13, RZ, RZ, R4 ;  /* 0x000000ffff0d7224 */ /* 0x000fc600078e0004 */
[----:B------:R0:W-:Y:S04]  /*12060*/  @!P4 LDGSTS.E.BYPASS.LTC128B.128 [R8+0x29400], desc[UR38][R2.64+0x80], !P2 ;  /* 0x294000800208cfae */ /* 0x0001e8000d101d66 */
[----:B------:R0:W-:Y:S01]  /*12070*/  @!P4 LDGSTS.E.BYPASS.LTC128B.128 [R8+0x2d400], desc[UR38][R2.64+0x100], !P1 ;  /* 0x2d4001000208cfae */ /* 0x0001e2000c901d66 */
[----:B------:R-:W-:-:S03]  /*12080*/  IMAD.MOV.U32 R6, RZ, RZ, R14 ;  /* 0x000000ffff067224 */ /* 0x000fc600078e000e */
[----:B------:R0:W-:Y:S04]  /*12090*/  @!P4 LDGSTS.E.BYPASS.LTC128B.128 [R8+0x31400], desc[UR38][R2.64+0x180], !P0 ;  /* 0x314001800208cfae */ /* 0x0001e8000c101d66 */
[----:B0-----:R-:W-:Y:S05]  /*120a0*/  WARPSYNC.COLLECTIVE R15, `(.L_x_1250) ;  /* 0x000000000f087348 */ /* 0x001fea0003c00000 */
[----:B------:R1:W2:Y:S02]  /*120b0*/  SHFL.IDX P6, R14, R13, R12, R11 ;  /* 0x0000000c0d0e7389 */ /* 0x0002a400000c000b */
[----:B012---:R-:W-:Y:S01]  /*120c0*/  ENDCOLLECTIVE ;  /* 0x000000000000791b */ /* 0x007fe20003800000 */
.L_x_1250:
[----:B------:R-:W-:Y:S01]  /*120d0*/  IMAD.MOV.U32 R2, RZ, RZ, R14 ;  /* 0x000000ffff027224 */ /* 0x000fe200078e000e */
[----:B------:R-:W-:Y:S06]  /*120e0*/  BRA `(.L_x_1251) ;  /* 0xffffffa800a07947 */ /* 0x000fec000383ffff */
.L_x_1116:
[----:B0-----:R-:W4:Y:S02]  /*120f0*/  LDL R2, [R1+0x4] ;  /* 0x0000040001027983 */ /* 0x001f240000100800 */
[----:B----4-:R0:W1:Y:S02]  /*12100*/  SYNCS.PHASECHK.TRANS64.TRYWAIT P0, [R2+URZ+0x32420], R0 ;  /* 0x03242000020075a7 */ /* 0x010064000800017f */
[----:B-1----:R-:W-:Y:S05]  /*12110*/  @!P0 NANOSLEEP.SYNCS 0x989680 ;  /* 0x009896800000895d */ /* 0x002fea0003900000 */
[----:B------:R-:W1:Y:S02]  /*12120*/  @!P0 SYNCS.PHASECHK.TRANS64 P0, [R2+URZ+0x32420], R0 ;  /* 0x03242000020085a7 */ /* 0x000e64000800007f */
[----:B-1----:R-:W-:Y:S05]  /*12130*/  @!P0 BRA `(.L_x_1116) ;  /* 0xfffffffc00ec8947 */ /* 0x002fea000383ffff */
[----:B------:R-:W-:Y:S05]  /*12140*/  BRA `(.L_x_1252) ;  /* 0xffffffac001c7947 */ /* 0x000fea000383ffff */
.L_x_1120:
[----:B0-----:R0:W1:Y:S02]  /*12150*/  SYNCS.PHASECHK.TRANS64.TRYWAIT P0, [R2+URZ+0x32460], R0 ;  /* 0x03246000020075a7 */ /* 0x001064000800017f */
[----:B-1----:R-:W-:Y:S05]  /*12160*/  @!P0 NANOSLEEP.SYNCS 0x989680 ;  /* 0x009896800000895d */ /* 0x002fea0003900000 */
[----:B------:R-:W1:Y:S02]  /*12170*/  @!P0 SYNCS.PHASECHK.TRANS64 P0, [R2+URZ+0x32460], R0 ;  /* 0x03246000020085a7 */ /* 0x000e64000800007f */
[----:B-1----:R-:W-:Y:S05]  /*12180*/  @!P0 BRA `(.L_x_1120) ;  /* 0xfffffffc00f08947 */ /* 0x002fea000383ffff */
[----:B------:R-:W-:Y:S05]  /*12190*/  BRA `(.L_x_1253) ;  /* 0xffffffac004c7947 */ /* 0x000fea000383ffff */
.L_x_1135:
[----:B-1----:R1:W2:Y:S02]  /*121a0*/  SYNCS.PHASECHK.TRANS64.TRYWAIT P0, [R3+URZ+0x32440], R2 ;  /* 0x03244002030075a7 */ /* 0x0022a4000800017f */
[----:B--2---:R-:W-:Y:S05]  /*121b0*/  @!P0 NANOSLEEP.SYNCS 0x989680 ;  /* 0x009896800000895d */ /* 0x004fea0003900000 */
[----:B------:R-:W2:Y:S02]  /*121c0*/  @!P0 SYNCS.PHASECHK.TRANS64 P0, [R3+URZ+0x32440], R2 ;  /* 0x03244002030085a7 */ /* 0x000ea4000800007f */
[----:B--2---:R-:W-:Y:S05]  /*121d0*/  @!P0 BRA `(.L_x_1135) ;  /* 0xfffffffc00f08947 */ /* 0x004fea000383ffff */
[----:B------:R-:W-:Y:S05]  /*121e0*/  BRA `(.L_x_1254) ;  /* 0xffffffb4007c7947 */ /* 0x000fea000383ffff */
.L_x_1140:
[----:B0-----:R0:W2:Y:S02]  /*121f0*/  SYNCS.PHASECHK.TRANS64.TRYWAIT P0, [R3+URZ+0x32460], R2 ;  /* 0x03246002030075a7 */ /* 0x0010a4000800017f */
[----:B--2---:R-:W-:Y:S05]  /*12200*/  @!P0 NANOSLEEP.SYNCS 0x989680 ;  /* 0x009896800000895d */ /* 0x004fea0003900000 */
[----:B------:R-:W2:Y:S02]  /*12210*/  @!P0 SYNCS.PHASECHK.TRANS64 P0, [R3+URZ+0x32460], R2 ;  /* 0x03246002030085a7 */ /* 0x000ea4000800007f */
[----:B--2---:R-:W-:Y:S05]  /*12220*/  @!P0 BRA `(.L_x_1140) ;  /* 0xfffffffc00f08947 */ /* 0x004fea000383ffff */
[----:B------:R-:W-:Y:S05]  /*12230*/  BRA `(.L_x_1255) ;  /* 0xffffffb800047947 */ /* 0x000fea000383ffff */
.L_x_1151:
[----:B0-----:R0:W1:Y:S02]  /*12240*/  SYNCS.PHASECHK.TRANS64.TRYWAIT P0, [R4+URZ+0x32440], R2 ;  /* 0x03244002040075a7 */ /* 0x001064000800017f */
[----:B-1----:R-:W-:Y:S05]  /*12250*/  @!P0 NANOSLEEP.SYNCS 0x989680 ;  /* 0x009896800000895d */ /* 0x002fea0003900000 */
[----:B------:R-:W1:Y:S02]  /*12260*/  @!P0 SYNCS.PHASECHK.TRANS64 P0, [R4+URZ+0x32440], R2 ;  /* 0x03244002040085a7 */ /* 0x000e64000800007f */
[----:B-1----:R-:W-:Y:S05]  /*12270*/  @!P0 BRA `(.L_x_1151) ;  /* 0xfffffffc00f08947 */ /* 0x002fea000383ffff */
[----:B------:R-:W-:Y:S05]  /*12280*/  BRA `(.L_x_1256) ;  /* 0xffffffc000147947 */ /* 0x000fea000383ffff */
.L_x_1156:
[----:B-1----:R1:W2:Y:S02]  /*12290*/  SYNCS.PHASECHK.TRANS64.TRYWAIT P0, [R4+URZ+0x32460], R2 ;  /* 0x03246002040075a7 */ /* 0x0022a4000800017f */
[----:B--2---:R-:W-:Y:S05]  /*122a0*/  @!P0 NANOSLEEP.SYNCS 0x989680 ;  /* 0x009896800000895d */ /* 0x004fea0003900000 */
[----:B------:R-:W2:Y:S02]  /*122b0*/  @!P0 SYNCS.PHASECHK.TRANS64 P0, [R4+URZ+0x32460], R2 ;  /* 0x03246002040085a7 */ /* 0x000ea4000800007f */
[----:B--2---:R-:W-:Y:S05]  /*122c0*/  @!P0 BRA `(.L_x_1156) ;  /* 0xfffffffc00f08947 */ /* 0x004fea000383ffff */
[----:B------:R-:W-:Y:S05]  /*122d0*/  BRA `(.L_x_1257) ;  /* 0xffffffc000987947 */ /* 0x000fea000383ffff */
.L_x_1167:
[----:B-1----:R1:W2:Y:S02]  /*122e0*/  SYNCS.PHASECHK.TRANS64.TRYWAIT P0, [R4+URZ+0x32440], R2 ;  /* 0x03244002040075a7 */ /* 0x0022a4000800017f */
[----:B--2---:R-:W-:Y:S05]  /*122f0*/  @!P0 NANOSLEEP.SYNCS 0x989680 ;  /* 0x009896800000895d */ /* 0x004fea0003900000 */
[----:B------:R-:W2:Y:S02]  /*12300*/  @!P0 SYNCS.PHASECHK.TRANS64 P0, [R4+URZ+0x32440], R2 ;  /* 0x03244002040085a7 */ /* 0x000ea4000800007f */
[----:B--2---:R-:W-:Y:S05]  /*12310*/  @!P0 BRA `(.L_x_1167) ;  /* 0xfffffffc00f08947 */ /* 0x004fea000383ffff */
[----:B------:R-:W-:Y:S05]  /*12320*/  BRA `(.L_x_1258) ;  /* 0xffffffc800847947 */ /* 0x000fea000383ffff */
.L_x_1172:
[----:B0-----:R0:W2:Y:S02]  /*12330*/  SYNCS.PHASECHK.TRANS64.TRYWAIT P0, [R4+URZ+0x32460], R2 ;  /* 0x03246002040075a7 */ /* 0x0010a4000800017f */
[----:B--2---:R-:W-:Y:S05]  /*12340*/  @!P0 NANOSLEEP.SYNCS 0x989680 ;  /* 0x009896800000895d */ /* 0x004fea0003900000 */
[----:B------:R-:W2:Y:S02]  /*12350*/  @!P0 SYNCS.PHASECHK.TRANS64 P0, [R4+URZ+0x32460], R2 ;  /* 0x03246002040085a7 */ /* 0x000ea4000800007f */
[----:B--2---:R-:W-:Y:S05]  /*12360*/  @!P0 BRA `(.L_x_1172) ;  /* 0xfffffffc00f08947 */ /* 0x004fea000383ffff */
[----:B------:R-:W-:Y:S05]  /*12370*/  BRA `(.L_x_1259) ;  /* 0xffffffcc000c7947 */ /* 0x000fea000383ffff */
.L_x_1184:
[----:B------:R-:W-:Y:S01]  /*12380*/  BSSY B0, `(.L_x_1260) ;  /* 0x0000008000007945 */ /* 0x000fe20003800000 */
[----:B------:R-:W-:Y:S02]  /*12390*/  IMAD.MOV.U32 R13, RZ, RZ, R16 ;  /* 0x000000ffff0d7224 */ /* 0x000fe400078e0010 */
[----:B-1----:R-:W-:Y:S02]  /*123a0*/  IMAD.MOV.U32 R12, RZ, RZ, RZ ;  /* 0x000000ffff0c7224 */ /* 0x002fe400078e00ff */
[----:B------:R-:W-:Y:S02]  /*123b0*/  IMAD.MOV.U32 R11, RZ, RZ, 0x1f ;  /* 0x0000001fff0b7424 */ /* 0x000fe400078e00ff */
[----:B------:R-:W-:-:S07]  /*123c0*/  IMAD.MOV.U32 R15, RZ, RZ, -0x1 ;  /* 0xffffffffff0f7424 */ /* 0x000fce00078e00ff */
[----:B------:R-:W-:Y:S05]  /*123d0*/  WARPSYNC.COLLECTIVE R15, `(.L_x_1261) ;  /* 0x000000000f087348 */ /* 0x000fea0003c00000 */
[----:B------:R0:W1:Y:S02]  /*123e0*/  SHFL.IDX P6, R14, R13, R12, R11 ;  /* 0x0000000c0d0e7389 */ /* 0x00006400000c000b */
[----:B01----:R-:W-:Y:S01]  /*123f0*/  ENDCOLLECTIVE ;  /* 0x000000000000791b */ /* 0x003fe20003800000 */
.L_x_1261:
[----:B------:R-:W-:Y:S05]  /*12400*/  BSYNC B0 ;  /* 0x0000000000007941 */ /* 0x000fea0003800000 */
.L_x_1260:
        /* <DEDUP_REMOVED lines=9> */
.L_x_1262:
        /* <DEDUP_REMOVED lines=18> */
.L_x_1263:
        /* <DEDUP_REMOVED lines=8> */
.L_x_1264:
        /* <DEDUP_REMOVED lines=8> */
.L_x_1265:
        /* <DEDUP_REMOVED lines=8> */
.L_x_1266:
        /* <DEDUP_REMOVED lines=8> */
.L_x_1267:
        /* <DEDUP_REMOVED lines=9> */
.L_x_1268:
[----:B------:R-:W-:Y:S01]  /*12850*/  IMAD.MOV.U32 R6, RZ, RZ, R14 ;  /* 0x000000ffff067224 */ /* 0x000fe200078e000e */
[----:B------:R-:W-:Y:S06]  /*12860*/  BRA `(.L_x_1269) ;  /* 0xffffffd000647947 */ /* 0x000fec000383ffff */
.L_x_1189:
        /* <DEDUP_REMOVED lines=8> */
.L_x_1271:
[----:B------:R-:W-:Y:S05]  /*128f0*/  BSYNC B0 ;  /* 0x0000000000007941 */ /* 0x000fea0003800000 */
.L_x_1270:
[----:B------:R-:W-:Y:S02]  /*12900*/  IMAD.MOV.U32 R3, RZ, RZ, R14 ;  /* 0x000000ffff037224 */ /* 0x000fe400078e000e */
[----:B------:R-:W-:Y:S02]  /*12910*/  IMAD.MOV.U32 R12, RZ, RZ, 0x2 ;  /* 0x00000002ff0c7424 */ /* 0x000fe400078e00ff */
[----:B------:R-:W-:Y:S01]  /*12920*/  IMAD.MOV.U32 R11, RZ, RZ, RZ ;  /* 0x000000ffff0b7224 */ /* 0x000fe200078e00ff */
[----:B------:R-:W-:Y:S01]  /*12930*/  SEL R3, R3, RZ, P1 ;  /* 0x000000ff03037207 */ /* 0x000fe20000800000 */
[----:B------:R-:W-:-:S04]  /*12940*/  IMAD.MOV.U32 R15, RZ, RZ, -0x1 ;  /* 0xffffffffff0f7424 */ /* 0x000fc800078e00ff */
[----:B------:R-:W-:-:S04]  /*12950*/  IMAD.IADD R3, R2, 0x1, R3 ;  /* 0x0000000102037824 */ /* 0x000fc800078e0203 */
[----:B------:R-:W-:-:S07]  /*12960*/  IMAD.MOV.U32 R13, RZ, RZ, R3 ;  /* 0x000000ffff0d7224 */ /* 0x000fce00078e0003 */
[----:B------:R-:W-:Y:S05]  /*12970*/  WARPSYNC.COLLECTIVE R15, `(.L_x_1272) ;  /* 0x000000000f087348 */ /* 0x000fea0003c00000 */
[----:B------:R0:W1:Y:S02]  /*12980*/  SHFL.UP P6, R14, R13, R12, R11 ;  /* 0x0400000c0d0e7389 */ /* 0x00006400000c000b */
[----:B01----:R-:W-:Y:S01]  /*12990*/  ENDCOLLECTIVE ;  /* 0x000000000000791b */ /* 0x003fe20003800000 */
.L_x_1272:
        /* <DEDUP_REMOVED lines=8> */
.L_x_1273:
        /* <DEDUP_REMOVED lines=8> */
.L_x_1274:
        /* <DEDUP_REMOVED lines=8> */
.L_x_1275:
        /* <DEDUP_REMOVED lines=9> */
.L_x_1276:
[----:B------:R-:W-:Y:S01]  /*12bb0*/  IMAD.MOV.U32 R6, RZ, RZ, R14 ;  /* 0x000000ffff067224 */ /* 0x000fe200078e000e */
[----:B------:R-:W-:Y:S06]  /*12bc0*/  BRA `(.L_x_1277) ;  /* 0xffffffd000287947 */ /* 0x000fec000383ffff */
.L_x_1191:
[----:B------:R-:W-:Y:S01]  /*12bd0*/  BSSY B0, `(.L_x_1278) ;  /* 0x0000006000007945 */ /* 0x000fe20003800000 */
[----:B------:R-:W-:Y:S01]  /*12be0*/  PLOP3.LUT P6, PT, P6, PT, PT, 0x8, 0x0 ;  /* 0x000000000000781c */ /* 0x000fe200037ce170 */
[----:B------:R-:W-:-:S12]  /*12bf0*/  IMAD.MOV.U32 R15, RZ, RZ, -0x1 ;  /* 0xffffffffff0f7424 */ /* 0x000fd800078e00ff */
[----:B0-----:R-:W-:Y:S05]  /*12c00*/  WARPSYNC.COLLECTIVE R15, `(.L_x_1279) ;  /* 0x000000000f087348 */ /* 0x001fea0003c00000 */
[----:B------:R-:W-:Y:S01]  /*12c10*/  VOTE.ANY R14, PT, P6 ;  /* 0x00000000000e7806 */ /* 0x000fe200030e0100 */
[----:B0-----:R-:W-:Y:S06]  /*12c20*/  ENDCOLLECTIVE ;  /* 0x000000000000791b */ /* 0x001fec0003800000 */
.L_x_1279:
[----:B------:R-:W-:Y:S05]  /*12c30*/  BSYNC B0 ;  /* 0x0000000000007941 */ /* 0x000fea0003800000 */
.L_x_1278:
        /* <DEDUP_REMOVED lines=9> */
.L_x_1280:
[----:B------:R-:W-:Y:S01]  /*12cd0*/  IMAD.MOV.U32 R17, RZ, RZ, R14 ;  /* 0x000000ffff117224 */ /* 0x000fe200078e000e */
[----:B------:R-:W-:Y:S06]  /*12ce0*/  BRA `(.L_x_1281) ;  /* 0xffffffd000187947 */ /* 0x000fec000383ffff */
.L_x_1193:
[----:B------:R-:W-:Y:S01]  /*12cf0*/  BSSY B0, `(.L_x_1282) ;  /* 0x0000007000007945 */ /* 0x000fe20003800000 */
[----:B------:R-:W-:Y:S02]  /*12d00*/  IMAD.MOV.U32 R13, RZ, RZ, R3 ;  /* 0x000000ffff0d7224 */ /* 0x000fe400078e0003 */
[----:B------:R-:W-:Y:S02]  /*12d10*/  IMAD.MOV.U32 R11, RZ, RZ, 0x1f ;  /* 0x0000001fff0b7424 */ /* 0x000fe400078e00ff */
[----:B------:R-:W-:-:S07]  /*12d20*/  IMAD.MOV.U32 R15, RZ, RZ, -0x1 ;  /* 0xffffffffff0f7424 */ /* 0x000fce00078e00ff */
[----:B0-2---:R-:W-:Y:S05]  /*12d30*/  WARPSYNC.COLLECTIVE R15, `(.L_x_1283) ;  /* 0x000000000f087348 */ /* 0x005fea0003c00000 */
[----:B------:R1:W3:Y:S02]  /*12d40*/  SHFL.IDX P6, R14, R13, R12, R11 ;  /* 0x0000000c0d0e7389 */ /* 0x0002e400000c000b */
[----:B0123--:R-:W-:Y:S01]  /*12d50*/  ENDCOLLECTIVE ;  /* 0x000000000000791b */ /* 0x00ffe20003800000 */
.L_x_1283:
[----:B------:R-:W-:Y:S05]  /*12d60*/  BSYNC B0 ;  /* 0x0000000000007941 */ /* 0x000fea0003800000 */
.L_x_1282:
[----:B------:R-:W-:Y:S01]  /*12d70*/  IMAD.MOV.U32 R2, RZ, RZ, R14 ;  /* 0x000000ffff027224 */ /* 0x000fe200078e000e */
[----:B------:R-:W-:Y:S06]  /*12d80*/  BRA `(.L_x_1192) ;  /* 0xffffffd0000c7947 */ /* 0x000fec000383ffff */
.L_x_1197:
[----:B0-----:R0:W1:Y:S02]  /*12d90*/  SYNCS.PHASECHK.TRANS64.TRYWAIT P0, [R0+URZ+0x32420], R3 ;  /* 0x03242003000075a7 */ /* 0x001064000800017f */
[----:B-1----:R-:W-:Y:S05]  /*12da0*/  @!P0 NANOSLEEP.SYNCS 0x989680 ;  /* 0x009896800000895d */ /* 0x002fea0003900000 */
[----:B------:R-:W1:Y:S02]  /*12db0*/  @!P0 SYNCS.PHASECHK.TRANS64 P0, [R0+URZ+0x32420], R3 ;  /* 0x03242003000085a7 */ /* 0x000e64000800007f */
[----:B-1----:R-:W-:Y:S05]  /*12dc0*/  @!P0 BRA `(.L_x_1197) ;  /* 0xfffffffc00f08947 */ /* 0x002fea000383ffff */
[----:B------:R-:W-:Y:S05]  /*12dd0*/  BRA `(.L_x_1284) ;  /* 0xffffffd400007947 */ /* 0x000fea000383ffff */
.L_x_1198:
        /* <DEDUP_REMOVED lines=11> */
.L_x_1286:
[----:B------:R-:W-:Y:S05]  /*12e90*/  BSYNC B0 ;  /* 0x0000000000007941 */ /* 0x000fea0003800000 */
.L_x_1285:
[----:B------:R-:W-:Y:S05]  /*12ea0*/  BRA `(.L_x_1287) ;  /* 0xffffffd000e87947 */ /* 0x000fea000383ffff */
.L_x_1201:
[----:B------:R-:W-:Y:S01]  /*12eb0*/  BSSY B1, `(.L_x_1288) ;  /* 0x0000006000017945 */ /* 0x000fe20003800000 */
[----:B------:R-:W-:-:S07]  /*12ec0*/  IMAD.MOV.U32 R15, RZ, RZ, -0x1 ;  /* 0xffffffffff0f7424 */ /* 0x000fce00078e00ff */
[----:B01---5:R-:W-:Y:S05]  /*12ed0*/  WARPSYNC.COLLECTIVE R15, `(.L_x_1289) ;  /* 0x000000000f0c7348 */ /* 0x023fea0003c00000 */
[----:B------:R-:W-:Y:S02]  /*12ee0*/  ELECT P6, UR62, PT ;  /* 0x00000000003e782f */ /* 0x000fe400038c0000 */
[----:B------:R-:W-:Y:S01]  /*12ef0*/  MOV R14, UR62 ;  /* 0x0000003e000e7c02 */ /* 0x000fe20008000f00 */
[----:B01---5:R-:W-:Y:S10]  /*12f00*/  ENDCOLLECTIVE ;  /* 0x000000000000791b */ /* 0x023ff40003800000 */
.L_x_1289:
[----:B------:R-:W-:Y:S05]  /*12f10*/  BSYNC B1 ;  /* 0x0000000000017941 */ /* 0x000fea0003800000 */
.L_x_1288:
[----:B------:R-:W-:Y:S05]  /*12f20*/  BRA `(.L_x_1290) ;  /* 0xffffffd000e07947 */ /* 0x000fea000383ffff */
.L_x_1203:
[----:B0-----:R0:W1:Y:S02]  /*12f30*/  SYNCS.PHASECHK.TRANS64.TRYWAIT P0, [R6+URZ], R5 ;  /* 0x00000005060075a7 */ /* 0x001064000800017f */
[----:B-1----:R-:W-:Y:S05]  /*12f40*/  @!P0 NANOSLEEP.SYNCS 0x989680 ;  /* 0x009896800000895d */ /* 0x002fea0003900000 */
[----:B------:R-:W1:Y:S02]  /*12f50*/  @!P0 SYNCS.PHASECHK.TRANS64 P0, [R6+URZ], R5 ;  /* 0x00000005060085a7 */ /* 0x000e64000800007f */
[----:B-1----:R-:W-:Y:S05]  /*12f60*/  @!P0 BRA `(.L_x_1203) ;  /* 0xfffffffc00f08947 */ /* 0x002fea000383ffff */
[----:B------:R-:W-:Y:S05]  /*12f70*/  BRA `(.L_x_1291) ;  /* 0xffffffd400247947 */ /* 0x000fea000383ffff */
.L_x_1204:
[----:B-1----:R1:W2:Y:S02]  /*12f80*/  SYNCS.PHASECHK.TRANS64.TRYWAIT P0, [R7+URZ], R2 ;  /* 0x00000002070075a7 */ /* 0x0022a4000800017f */
[----:B--2---:R-:W-:Y:S05]  /*12f90*/  @!P0 NANOSLEEP.SYNCS 0x989680 ;  /* 0x009896800000895d */ /* 0x004fea0003900000 */
[----:B------:R-:W2:Y:S02]  /*12fa0*/  @!P0 SYNCS.PHASECHK.TRANS64 P0, [R7+URZ], R2 ;  /* 0x00000002070085a7 */ /* 0x000ea4000800007f */
[----:B--2---:R-:W-:Y:S05]  /*12fb0*/  @!P0 BRA `(.L_x_1204) ;  /* 0xfffffffc00f08947 */ /* 0x004fea000383ffff */
[----:B------:R-:W-:Y:S05]  /*12fc0*/  BRA `(.L_x_1292) ;  /* 0xffffffd400187947 */ /* 0x000fea000383ffff */
.L_x_1206:
[----:B--2---:R2:W3:Y:S02]  /*12fd0*/  SYNCS.PHASECHK.TRANS64.TRYWAIT P0, [R4+URZ], R5 ;  /* 0x00000005040075a7 */ /* 0x0044e4000800017f */
[----:B---3--:R-:W-:Y:S05]  /*12fe0*/  @!P0 NANOSLEEP.SYNCS 0x989680 ;  /* 0x009896800000895d */ /* 0x008fea0003900000 */
[----:B------:R-:W3:Y:S02]  /*12ff0*/  @!P0 SYNCS.PHASECHK.TRANS64 P0, [R4+URZ], R5 ;  /* 0x00000005040085a7 */ /* 0x000ee4000800007f */
[----:B---3--:R-:W-:Y:S05]  /*13000*/  @!P0 BRA `(.L_x_1206) ;  /* 0xfffffffc00f08947 */ /* 0x008fea000383ffff */
[----:B------:R-:W-:Y:S05]  /*13010*/  BRA `(.L_x_1293) ;  /* 0xffffffd400207947 */ /* 0x000fea000383ffff */
.L_x_1294:
        /* <DEDUP_REMOVED lines=14> */
.L_x_6038:


//--------------------- .text._ZN7cutlass13device_kernelIN5flash11enable_sm90INS1_16FlashAttnFwdSm90INS1_25CollectiveMainloopFwdSm90ILi2EN4cute5tupleIJNS5_1CILi1EEES8_S8_EEENS6_IJNS7_ILi128EEENS7_ILi96EEENS7_ILi64EEEEEELi256ENS_10bfloat16_tEfNS_4arch4Sm90ELb0ELb0ELb0ELb1ELb0ELb1ELb1ELb1ELb0ELb1ELb0ELb0EEENS1_21CollectiveEpilogueFwdINS6_IJSA_NS7_ILi256EEESB_EEES9_SE_SG_Li256ELb1ELb1ELb0ELb0EEENS1_36VarlenDynamicPersistentTileSchedulerILi128ELi96ELi256ELi128ELb0ELb1ELb1ELb0ELb1ELb1EEEEEEEEEvNT_6ParamsE --------------------------
	.section	.text._ZN7cutlass13device_kernelIN5flash11enable_sm90INS1_16FlashAttnFwdSm90INS1_25CollectiveMainloopFwdSm90ILi2EN4cute5tupleIJNS5_1CILi1EEES8_S8_EEENS6_IJNS7_ILi128EEENS7_ILi96EEENS7_ILi64EEEEEELi256ENS_10bfloat16_tEfNS_4arch4Sm90ELb0ELb0ELb0ELb1ELb0ELb1ELb1ELb1ELb0ELb1ELb0ELb0EEENS1_21CollectiveEpilogueFwdINS6_IJSA_NS7_ILi256EEESB_EEES9_SE_SG_Li256ELb1ELb1ELb0ELb0EEENS1_36VarlenDynamicPersistentTileSchedulerILi128ELi96ELi256ELi128ELb0ELb1ELb1ELb0ELb1ELb1EEEEEEEEEvNT_6ParamsE,"ax",@progbits
	.align	128
.text._ZN7cutlass13device_kernelIN5flash11enable_sm90INS1_16FlashAttnFwdSm90INS1_25CollectiveMainloopFwdSm90ILi2EN4cute5tupleIJNS5_1CILi1EEES8_S8_EEENS6_IJNS7_ILi128EEENS7_ILi96EEENS7_ILi64EEEEEELi256ENS_10bfloat16_tEfNS_4arch4Sm90ELb0ELb0ELb0ELb1ELb0ELb1ELb1ELb1ELb0ELb1ELb0ELb0EEENS1_21CollectiveEpilogueFwdINS6_IJSA_NS7_ILi256EEESB_EEES9_SE_SG_Li256ELb1ELb1ELb0ELb0EEENS1_36VarlenDynamicPersistentTileSchedulerILi128ELi96ELi256ELi128ELb0ELb1ELb1ELb0ELb1ELb1EEEEEEEEEvNT_6ParamsE:
        .type           _ZN7cutlass13device_kernelIN5flash11enable_sm90INS1_16FlashAttnFwdSm90INS1_25CollectiveMainloopFwdSm90ILi2EN4cute5tupleIJNS5_1CILi1EEES8_S8_EEENS6_IJNS7_ILi128EEENS7_ILi96EEENS7_ILi64EEEEEELi256ENS_10bfloat16_tEfNS_4arch4Sm90ELb0ELb0ELb0ELb1ELb0ELb1ELb1ELb1ELb0ELb1ELb0ELb0EEENS1_21CollectiveEpilogueFwdINS6_IJSA_NS7_ILi256EEESB_EEES9_SE_SG_Li256ELb1ELb1ELb0ELb0EEENS1_36VarlenDynamicPersistentTileSchedulerILi128ELi96ELi256ELi128ELb0ELb1ELb1ELb0ELb1ELb1EEEEEEEEEvNT_6ParamsE,@function
        .size           _ZN7cutlass13device_kernelIN5flash11enable_sm90INS1_16FlashAttnFwdSm90INS1_25CollectiveMainloopFwdSm90ILi2EN4cute5tupleIJNS5_1CILi1EEES8_S8_EEENS6_IJNS7_ILi128EEENS7_ILi96EEENS7_ILi64EEEEEELi256ENS_10bfloat16_tEfNS_4arch4Sm90ELb0ELb0ELb0ELb1ELb0ELb1ELb1ELb1ELb0ELb1ELb0ELb0EEENS1_21CollectiveEpilogueFwdINS6_IJSA_NS7_ILi256EEESB_EEES9_SE_SG_Li256ELb1ELb1ELb0ELb0EEENS1_36VarlenDynamicPersistentTileSchedulerILi128ELi96ELi256ELi128ELb0ELb1ELb1ELb0ELb1ELb1EEEEEEEEEvNT_6ParamsE,(.L_x_6039 - _ZN7cutlass13device_kernelIN5flash11enable_sm90INS1_16FlashAttnFwdSm90INS1_25CollectiveMainloopFwdSm90ILi2EN4cute5tupleIJNS5_1CILi1EEES8_S8_EEENS6_IJNS7_ILi128EEENS7_ILi96EEENS7_ILi64EEEEEELi256ENS_10bfloat16_tEfNS_4arch4Sm90ELb0ELb0ELb0ELb1ELb0ELb1ELb1ELb1ELb0ELb1ELb0ELb0EEENS1_21CollectiveEpilogueFwdINS6_IJSA_NS7_ILi256EEESB_EEES9_SE_SG_Li256ELb1ELb1ELb0ELb0EEENS1_36VarlenDynamicPersistentTileSchedulerILi128ELi96ELi256ELi128ELb0ELb1ELb1ELb0ELb1ELb1EEEEEEEEEvNT_6ParamsE)
        .other          _ZN7cutlass13device_kernelIN5flash11enable_sm90INS1_16FlashAttnFwdSm90INS1_25CollectiveMainloopFwdSm90ILi2EN4cute5tupleIJNS5_1CILi1EEES8_S8_EEENS6_IJNS7_ILi128EEENS7_ILi96EEENS7_ILi64EEEEEELi256ENS_10bfloat16_tEfNS_4arch4Sm90ELb0ELb0ELb0ELb1ELb0ELb1ELb1ELb1ELb0ELb1ELb0ELb0EEENS1_21CollectiveEpilogueFwdINS6_IJSA_NS7_ILi256EEESB_EEES9_SE_SG_Li256ELb1ELb1ELb0ELb0EEENS1_36VarlenDynamicPersistentTileSchedulerILi128ELi96ELi256ELi128ELb0ELb1ELb1ELb0ELb1ELb1EEEEEEEEEvNT_6ParamsE,@"STO_CUDA_ENTRY STV_DEFAULT"
_ZN7cutlass13device_kernelIN5flash11enable_sm90INS1_16FlashAttnFwdSm90INS1_25CollectiveMainloopFwdSm90ILi2EN4cute5tupleIJNS5_1CILi1EEES8_S8_EEENS6_IJNS7_ILi128EEENS7_ILi96EEENS7_ILi64EEEEEELi256ENS_10bfloat16_tEfNS_4arch4Sm90ELb0ELb0ELb0ELb1ELb0ELb1ELb1ELb1ELb0ELb1ELb0ELb0EEENS1_21CollectiveEpilogueFwdINS6_IJSA_NS7_ILi256EEESB_EEES9_SE_SG_Li256ELb1ELb1ELb0ELb0EEENS1_36VarlenDynamicPersistentTileSchedulerILi128ELi96ELi256ELi128ELb0ELb1ELb1ELb0ELb1ELb1EEEEEEEEEvNT_6ParamsE:
        /* <DEDUP_REMOVED lines=23> */
.L_x_1296:
[----:B------:R-:W-:Y:S05]  /*0170*/  BSYNC B0 ;  /* 0x0000000000007941 */ /* 0x000fea0003800000 */
.L_x_1295:
[----:B------:R-:W-:Y:S01]  /*0180*/  VOTEU.ANY UP0, P0 ;  /* 0x00000000003f7886 */ /* 0x000fe20000000100 */
[----:B------:R-:W0:Y:S01]  /*0190*/  SHFL.IDX PT, R2, R0, RZ, 0x1f ;  /* 0x00001fff00027589 */ /* 0x000e2200000e0000 */
[----:B------:R-:W-:Y:S01]  /*01a0*/  UMOV UR4, 0x80 ;  /* 0x0000008000047882 */ /* 0x000fe20000000000 */
[----:B------:R-:W-:Y:S01]  /*01b0*/  UMOV UR7, 0x100 ;  /* 0x0000010000077882 */ /* 0x000fe20000000000 */
[----:B------:R-:W-:Y:S01]  /*01c0*/  VOTEU.ANY UP1, P0 ;  /* 0x00000000003f7886 */ /* 0x000fe20000020100 */
[----:B------:R-:W1:Y:S01]  /*01d0*/  @UP0 S2UR UR8, SR_CgaCtaId ;  /* 0x00000000000809c3 */ /* 0x000e620000008800 */
[----:B------:R-:W-:Y:S01]  /*01e0*/  @UP0 UMOV UR6, 0x400 ;  /* 0x0000040000060882 */ /* 0x000fe20000000000 */
[----:B------:R-:W-:-:S04]  /*01f0*/  @UP0 UIADD3 UR4, -UR4, 0x100000, URZ ;  /* 0x0010000004040890 */ /* 0x000fc8000fffe13f */
[----:B------:R-:W-:Y:S02]  /*0200*/  @UP0 USHF.L.U32 UR5, UR4, 0xb, URZ ;  /* 0x0000000b04050899 */ /* 0x000fe4000800063f */
[----:B------:R-:W-:Y:S01]  /*0210*/  @UP0 USHF.L.U32 UR4, UR4, 0x1, URZ ;  /* 0x0000000104040899 */ /* 0x000fe2000800063f */
[----:B------:R-:W-:Y:S01]  /*0220*/  SHF.R.U32.HI R3, RZ, 0x7, R3 ;  /* 0x00000007ff037819 */ /* 0x000fe20000011603 */
[----:B------:R-:W-:Y:S01]  /*0230*/  VOTEU.ANY UP2, P0 ;  /* 0x00000000003f7886 */ /* 0x000fe20000040100 */
[----:B0-----:R-:W-:-:S03]  /*0240*/  ISETP.NE.AND P1, PT, R2, RZ, PT ;  /* 0x000000ff0200720c */ /* 0x001fc60003f25270 */
[----:B------:R0:W2:Y:S01]  /*0250*/  SHFL.IDX PT, R2, R3, RZ, 0x1f ;  /* 0x00001fff03027589 */ /* 0x0000a200000e0000 */
[----:B-1----:R-:W-:Y:S02]  /*0260*/  @UP0 ULEA UR8, UR8, UR6, 0x18 ;  /* 0x0000000608080291 */ /* 0x002fe4000f8ec03f */
[----:B------:R-:W-:-:S04]  /*0270*/  @UP0 UIADD3 UR6, -UR7, 0x100000, URZ ;  /* 0x0010000007060890 */ /* 0x000fc8000fffe13f */
[----:B------:R-:W-:Y:S02]  /*0280*/  @UP0 USHF.L.U32 UR7, UR6, 0xb, URZ ;  /* 0x0000000b06070899 */ /* 0x000fe4000800063f */
[----:B------:R-:W-:Y:S01]  /*0290*/  @UP0 USHF.L.U32 UR6, UR6, 0x1, URZ ;  /* 0x0000000106060899 */ /* 0x000fe2000800063f */
[----:B------:R-:W-:Y:S01]  /*02a0*/  VOTEU.ANY UP0, P0 ;  /* 0x00000000003f7886 */ /* 0x000fe20000000100 */
[----:B------:R-:W1:Y:S04]  /*02b0*/  FENCE.VIEW.ASYNC.S ;  /* 0x00000000000073c6 */ /* 0x000e680000000000 */
[----:B-1----:R0:W1:Y:S01]  /*02c0*/  @UP0 SYNCS.EXCH.64 URZ, [UR8+0x32400], UR4 ;  /* 0x03240004083f05b2 */ /* 0x0020620008000100 */
[----:B------:R0:W3:Y:S05]  /*02d0*/  @UP1 SYNCS.EXCH.64 URZ, [UR8+0x32410], UR4 ;  /* 0x03241004083f15b2 */ /* 0x0000ea0008000100 */
[----:B------:R0:W4:Y:S02]  /*02e0*/  @UP2 SYNCS.EXCH.64 URZ, [UR8+0x32420], UR6 ;  /* 0x03242006083f25b2 */ /* 0x0001240008000100 */
        /* <DEDUP_REMOVED lines=19> */
.L_x_1297:
        /* <DEDUP_REMOVED lines=22> */
.L_x_1298:
        /* <DEDUP_REMOVED lines=18> */
.L_x_1299:
        /* <DEDUP_REMOVED lines=22> */
.L_x_1300:
        /* <DEDUP_REMOVED lines=22> */
.L_x_1301:
        /* <DEDUP_REMOVED lines=9> */
.L_x_1304:
        /* <DEDUP_REMOVED lines=62> */
[----:B------:R-:W-:-:S02]  /*0dd0*/  IMAD.SHL.U32 R16, R4, 0x8, RZ ;  /* 0x0000000804107824 */ /* 0x000fc400078e00ff */
[C---:B------:R-:W-:Y:S02]  /*0de0*/  IMAD.SHL.U32 R22, R4.reuse, 0x4, RZ ;  /* 0x0000000404167824 */ /* 0x040fe400078e00ff */
[----:B------:R-:W-:Y:S01]  /*0df0*/  IMAD.IADD R0, R4, 0x1, -R3 ;  /* 0x0000000104007824 */ /* 0x000fe200078e0a03 */
[----:B------:R-:W-:Y:S01]  /*0e00*/  SHF.R.S32.HI R4, RZ, 0x1f, R221 ;  /* 0x0000001fff047819 */ /* 0x000fe200000114dd */
[----:B------:R-:W-:-:S03]  /*0e10*/  IMAD.IADD R216, R10, 0x1, -R216 ;  /* 0x000000010ad87824 */ /* 0x000fc600078e0ad8 */
[----:B------:R-:W-:Y:S01]  /*0e20*/  LEA.HI R4, R4, R221, RZ, 0x3 ;  /* 0x000000dd04047211 */ /* 0x000fe200078f18ff */
[----:B------:R-:W-:-:S04]  /*0e30*/  IMAD.SHL.U32 R209, R216, 0x8, RZ ;  /* 0x00000008d8d17824 */ /* 0x000fc800078e00ff */
[----:B------:R-:W-:Y:S02]  /*0e40*/  IMAD.SHL.U32 R4, R4, 0x40, RZ ;  /* 0x0000004004047824 */ /* 0x000fe400078e00ff */
[----:B------:R-:W-:Y:S02]  /*0e50*/  VIADD R215, R209, 0xc0 ;  /* 0x000000c0d1d77836 */ /* 0x000fe40000000000 */
[----:B------:R-:W-:Y:S01]  /*0e60*/  IMAD R7, R5, 0x8, R2 ;  /* 0x0000000805077824 */ /* 0x000fe200078e0202 */
[----:B------:R-:W-:Y:S02]  /*0e70*/  LOP3.LUT R212, R4, 0xfffffe00, RZ, 0xc0, !PT ;  /* 0xfffffe0004d47812 */ /* 0x000fe400078ec0ff */
[----:B------:R-:W-:Y:S01]  /*0e80*/  SHF.R.S32.HI R4, RZ, 0x1f, R215 ;  /* 0x0000001fff047819 */ /* 0x000fe200000114d7 */
[----:B------:R-:W-:Y:S01]  /*0e90*/  IMAD.SHL.U32 R4, R7, 0x8, RZ ;  /* 0x0000000807047824 */ /* 0x000fe200078e00ff */
[----:B------:R-:W-:Y:S01]  /*0ea0*/  LEA.HI R8, R8, R19, RZ, 0x3 ;  /* 0x0000001308087211 */ /* 0x000fe200078f18ff */
[----:B------:R-:W-:-:S03]  /*0eb0*/  IMAD.SHL.U32 R210, R221, 0x40, RZ ;  /* 0x00000040ddd27824 */ /* 0x000fc600078e00ff */
[----:B------:R0:W-:Y:S01]  /*0ec0*/  STL [R1+0x7c], R4 ;  /* 0x00007c0401007387 */ /* 0x0001e20000100800 */
[----:B------:R-:W-:Y:S02]  /*0ed0*/  LOP3.LUT R8, R8, 0xfffffff8, RZ, 0xc0, !PT ;  /* 0xfffffff808087812 */ /* 0x000fe400078ec0ff */
[----:B------:R-:W-:Y:S01]  /*0ee0*/  LOP3.LUT R210, R210, 0x1c0, RZ, 0xc0, !PT ;  /* 0x000001c0d2d27812 */ /* 0x000fe200078ec0ff */
[----:B------:R-:W-:Y:S01]  /*0ef0*/  VIADD R202, R22, 0x10 ;  /* 0x0000001016ca7836 */ /* 0x000fe20000000000 */
[----:B------:R-:W-:Y:S01]  /*0f00*/  SHF.R.S32.HI R3, RZ, 0x1f, R209 ;  /* 0x0000001fff037819 */ /* 0x000fe200000114d1 */
[----:B------:R-:W-:Y:S01]  /*0f10*/  IMAD.IADD R227, R19, 0x1, -R8 ;  /* 0x0000000113e37824 */ /* 0x000fe200078e0a08 */
[----:B------:R-:W-:Y:S02]  /*0f20*/  SHF.R.U32.HI R8, RZ, 0x3, R210 ;  /* 0x00000003ff087819 */ /* 0x000fe400000116d2 */
[----:B------:R-:W-:Y:S01]  /*0f30*/  LOP3.LUT R3, R210, 0x38, R16, 0xf8, !PT ;  /* 0x00000038d2037812 */ /* 0x000fe200078ef810 */
[C---:B------:R-:W-:Y:S01]  /*0f40*/  VIADD R214, R209.reuse, 0x40 ;  /* 0x00000040d1d67836 */ /* 0x040fe20000000000 */
[----:B------:R-:W-:Y:S01]  /*0f50*/  LOP3.LUT R5, R6, 0x7ffffffc, RZ, 0xc0, !PT ;  /* 0x7ffffffc06057812 */ /* 0x000fe200078ec0ff */
[----:B------:R-:W-:Y:S01]  /*0f60*/  VIADD R213, R209, 0x80 ;  /* 0x00000080d1d57836 */ /* 0x000fe20000000000 */
[----:B------:R-:W-:-:S02]  /*0f70*/  LOP3.LUT R3, R212, R3, R8, 0xf6, !PT ;  /* 0x00000003d4037212 */ /* 0x000fc400078ef608 */
[----:B------:R-:W-:Y:S01]  /*0f80*/  SHF.R.S32.HI R231, RZ, 0x1f, R202 ;  /* 0x0000001fffe77819 */ /* 0x000fe200000114ca */
[----:B------:R-:W-:Y:S01]  /*0f90*/  IMAD.MOV.U32 R2, RZ, RZ, RZ ;  /* 0x000000ffff027224 */ /* 0x000fe200078e00ff */
[----:B------:R-:W-:Y:S02]  /*0fa0*/  SHF.R.S32.HI R6, RZ, 0x1f, R214 ;  /* 0x0000001fff067819 */ /* 0x000fe400000114d6 */
[----:B------:R-:W-:Y:S01]  /*0fb0*/  CS2R R200, SRZ ;  /* 0x0000000000c87805 */ /* 0x000fe2000001ff00 */
[----:B------:R-:W-:Y:S01]  /*0fc0*/  IMAD.MOV.U32 R208, RZ, RZ, RZ ;  /* 0x000000ffffd07224 */ /* 0x000fe200078e00ff */
[----:B------:R-:W-:Y:S01]  /*0fd0*/  SHF.R.S32.HI R225, RZ, 0x1f, R19 ;  /* 0x0000001fffe17819 */ /* 0x000fe20000011413 */
[----:B------:R-:W-:Y:S01]  /*0fe0*/  IMAD.MOV.U32 R222, RZ, RZ, RZ ;  /* 0x000000ffffde7224 */ /* 0x000fe200078e00ff */
        /* <DEDUP_REMOVED lines=8> */
.L_x_1440:
        /* <DEDUP_REMOVED lines=50> */
.L_x_1306:
        /* <DEDUP_REMOVED lines=10> */
.L_x_1307:
[----:B------:R-:W-:Y:S05]  /*1430*/  @!P0 BRA `(.L_x_1308) ;  /* 0x00000000000c8947 */ /* 0x000fea0003800000 */
[----:B------:R-:W2:Y:S04]  /*1440*/  LDG.E R5, desc[UR60][R8.64] ;  /* 0x0000003c08057981 */ /* 0x000ea8000c1e1900 */
[----:B------:R-:W2:Y:S02]  /*1450*/  LDG.E R32, desc[UR60][R8.64+0x4] ;  /* 0x0000043c08207981 */ /* 0x000ea4000c1e1900 */
[----:B--2---:R-:W-:-:S07]  /*1460*/  IMAD.IADD R32, R32, 0x1, -R5 ;  /* 0x0000000120207824 */ /* 0x004fce00078e0a05 */
.L_x_1308:
        /* <DEDUP_REMOVED lines=56> */
.L_x_1311:
[----:B------:R-:W-:Y:S05]  /*17f0*/  BSYNC B6 ;  /* 0x0000000000067941 */ /* 0x000fea0003800000 */
.L_x_1310:
        /* <DEDUP_REMOVED lines=20> */
.L_x_1313:
[----:B------:R-:W-:Y:S05]  /*1940*/  BSYNC B6 ;  /* 0x0000000000067941 */ /* 0x000fea0003800000 */
.L_x_1312:
[----:B------:R-:W-:Y:S01]  /*1950*/  ULDC.64 UR4, c[0x0][0xaf0] ;  /* 0x0002bc0000047ab9 */ /* 0x000fe20000000a00 */
[----:B------:R-:W0:Y:S01]  /*1960*/  S2R R20, SR_TID.X ;  /* 0x0000000000147919 */ /* 0x000e220000002100 */
[----:B------:R-:W-:Y:S01]  /*1970*/  ISETP.NE.U32.AND P0, PT, RZ, UR4, PT ;  /* 0x00000004ff007c0c */ /* 0x000fe2000bf05070 */
[----:B------:R-:W1:Y:S01]  /*1980*/  LDC.64 R30, c[0x0][0x300] ;  /* 0x0000c000ff1e7b82 */ /* 0x000e620000000a00 */
[----:B------:R-:W-:Y:S01]  /*1990*/  IMAD.IADD R70, R37, 0x1, R32 ;  /* 0x0000000125467824 */ /* 0x000fe200078e0220 */
[----:B------:R-:W-:Y:S01]  /*19a0*/  SHF.R.S32.HI R9, RZ, 0x1f, R34 ;  /* 0x0000001fff097819 */ /* 0x000fe20000011422 */
[----:B------:R-:W-:Y:S01]  /*19b0*/  ULDC.64 UR6, c[0x0][0xb00] ;  /* 0x0002c00000067ab9 */ /* 0x000fe20000000a00 */
[----:B------:R-:W-:Y:S01]  /*19c0*/  ISETP.NE.AND.EX P0, PT, RZ, UR5, PT, P0 ;  /* 0x00000005ff007c0c */ /* 0x000fe2000bf05300 */
[C---:B------:R-:W-:Y:S02]  /*19d0*/  VIADD R74, R16.reuse, 0x40 ;  /* 0x00000040104a7836 */ /* 0x040fe40000000000 */
[C---:B------:R-:W-:Y:S01]  /*19e0*/  VIADD R73, R16.reuse, 0x60 ;  /* 0x0000006010497836 */ /* 0x040fe20000000000 */
[----:B------:R-:W2:Y:S01]  /*19f0*/  LDC.64 R68, c[0x0][0x3f8] ;  /* 0x0000fe00ff447b82 */ /* 0x000ea20000000a00 */
[----:B------:R-:W-:-:S02]  /*1a00*/  VIADD R10, R16, 0xc0 ;  /* 0x000000c0100a7836 */ /* 0x000fc40000000000 */
[----:B------:R-:W-:-:S05]  /*1a10*/  VIADD R72, R16, 0x80 ;  /* 0x0000008010487836 */ /* 0x000fca0000000000 */
[----:B------:R-:W3:Y:S01]  /*1a20*/  LDC R47, c[0x0][0x3f4] ;  /* 0x0000fd00ff2f7b82 */ /* 0x000ee20000000800 */
[----:B------:R-:W-:-:S04]  /*1a30*/  @P0 IADD3 R4, P1, R218, UR4, RZ ;  /* 0x00000004da040c10 */ /* 0x000fc8000ff3e0ff */
[----:B------:R-:W-:Y:S01]  /*1a40*/  @P0 IADD3.X R5, R219, UR5, RZ, P1, !PT ;  /* 0x00000005db050c10 */ /* 0x000fe20008ffe4ff */
[----:B------:R-:W-:Y:S02]  /*1a50*/  ULDC.64 UR4, c[0x0][0x308] ;  /* 0x0000c20000047ab9 */ /* 0x000fe40000000a00 */
[----:B------:R-:W4:Y:S02]  /*1a60*/  LDC.64 R38, c[0x0][0x408] ;  /* 0x00010200ff267b82 */ /* 0x000f240000000a00 */
[----:B------:R0:W3:Y:S01]  /*1a70*/  @P0 LDG.E R35, desc[UR60][R4.64] ;  /* 0x0000003c04230981 */ /* 0x0000e2000c1e1900 */
[----:B------:R-:W-:Y:S01]  /*1a80*/  SHF.R.S32.HI R42, RZ, 0x1f, R70 ;  /* 0x0000001fff2a7819 */ /* 0x000fe20000011446 */
[-C--:B-1----:R-:W-:Y:S01]  /*1a90*/  IMAD.WIDE.U32 R6, R70, R30.reuse, RZ ;  /* 0x0000001e46067225 */ /* 0x082fe200078e00ff */
[----:B------:R-:W-:Y:S02]  /*1aa0*/  ISETP.NE.U32.AND P0, PT, RZ, UR6, PT ;  /* 0x00000006ff007c0c */ /* 0x000fe4000bf05070 */
[----:B0-----:R-:W-:Y:S01]  /*1ab0*/  SHF.R.U32.HI R44, RZ, 0x7, R20 ;  /* 0x00000007ff2c7819 */ /* 0x001fe20000011614 */
[-C--:B------:R-:W-:Y:S01]  /*1ac0*/  IMAD R0, R42, R30.reuse, RZ ;  /* 0x0000001e2a007224 */ /* 0x080fe200078e02ff */
[----:B------:R-:W-:Y:S01]  /*1ad0*/  ISETP.NE.AND.EX P0, PT, RZ, UR7, PT, P0 ;  /* 0x00000007ff007c0c */ /* 0x000fe2000bf05300 */
[----:B------:R-:W-:Y:S01]  /*1ae0*/  IMAD R8, R225, R30, RZ ;  /* 0x0000001ee1087224 */ /* 0x000fe200078e02ff */
[----:B------:R-:W-:Y:S01]  /*1af0*/  ISETP.NE.AND P6, PT, R44, 0x1, PT ;  /* 0x000000012c00780c */ /* 0x000fe20003fc5270 */
[----:B------:R-:W-:Y:S01]  /*1b00*/  IMAD R3, R70, R31, R0 ;  /* 0x0000001f46037224 */ /* 0x000fe200078e0200 */
[----:B------:R-:W-:Y:S01]  /*1b10*/  SHF.R.S32.HI R23, RZ, 0x1f, R22 ;  /* 0x0000001fff177819 */ /* 0x000fe20000011416 */
[----:B------:R-:W-:Y:S01]  /*1b20*/  VIADD R32, R16, 0xa0 ;  /* 0x000000a010207836 */ /* 0x000fe20000000000 */
[----:B------:R-:W-:Y:S01]  /*1b30*/  SHF.R.S32.HI R96, RZ, 0x1f, R221 ;  /* 0x0000001fff607819 */ /* 0x000fe200000114dd */
[----:B------:R-:W-:-:S02]  /*1b40*/  IMAD.IADD R7, R7, 0x1, R3 ;  /* 0x0000000107077824 */ /* 0x000fc400078e0203 */
[----:B------:R-:W-:Y:S02]  /*1b50*/  IMAD R3, R9, UR4, RZ ;  /* 0x0000000409037c24 */ /* 0x000fe4000f8e02ff */
[----:B------:R-:W-:-:S04]  /*1b60*/  IMAD.WIDE.U32 R4, R34, UR4, R6 ;  /* 0x0000000422047c25 */ /* 0x000fc8000f8e0006 */
[----:B------:R-:W-:Y:S01]  /*1b70*/  IMAD R3, R34, UR5, R3 ;  /* 0x0000000522037c24 */ /* 0x000fe2000f8e0203 */
[----:B------:R-:W-:Y:S01]  /*1b80*/  ULDC.64 UR4, c[0x0][0x310] ;  /* 0x0000c40000047ab9 */ /* 0x000fe20000000a00 */
[----:B------:R-:W-:-:S04]  /*1b90*/  IMAD.WIDE.U32 R6, R19, R30, R16 ;  /* 0x0000001e13067225 */ /* 0x000fc800078e0010 */
[----:B------:R-:W-:Y:S02]  /*1ba0*/  IMAD.IADD R5, R5, 0x1, R3 ;  /* 0x0000000105057824 */ /* 0x000fe400078e0203 */
[----:B------:R-:W-:Y:S02]  /*1bb0*/  VIADD R13, R16, 0xe0 ;  /* 0x000000e0100d7836 */ /* 0x000fe40000000000 */
[----:B--2---:R-:W-:-:S04]  /*1bc0*/  IMAD.WIDE.U32 R64, R19, R68, R22 ;  /* 0x0000004413407225 */ /* 0x004fc800078e0016 */
[----:B------:R-:W-:Y:S02]  /*1bd0*/  IMAD.MOV.U32 R75, RZ, RZ, 0x20 ;  /* 0x00000020ff4b7424 */ /* 0x000fe400078e00ff */
[----:B------:R-:W-:Y:S01]  /*1be0*/  VIADD R98, R44, 0x8 ;  /* 0x000000082c627836 */ /* 0x000fe20000000000 */
[----:B------:R-:W-:Y:S01]  /*1bf0*/  SHF.R.U32.HI R44, RZ, 0x3, R210 ;  /* 0x00000003ff2c7819 */ /* 0x000fe200000116d2 */
[----:B------:R-:W-:Y:S02]  /*1c00*/  IMAD R43, R31, 0x60, RZ ;  /* 0x000000601f2b7824 */ /* 0x000fe400078e02ff */
[----:B----4-:R-:W-:Y:S02]  /*1c10*/  IMAD R79, R39, 0x60, RZ ;  /* 0x00000060274f7824 */ /* 0x010fe400078e02ff */
[----:B------:R-:W-:Y:S02]  /*1c20*/  IMAD R45, R69, 0x60, RZ ;  /* 0x00000060452d7824 */ /* 0x000fe400078e02ff */
[----:B---3--:R-:W-:Y:S01]  /*1c30*/  IMAD.SHL.U32 R76, R47, 0x2, RZ ;  /* 0x000000022f4c7824 */ /* 0x008fe200078e00ff */
[----:B------:R-:W-:-:S02]  /*1c40*/  SHF.R.S32.HI R0, RZ, 0x1f, R35 ;  /* 0x0000001fff007819 */ /* 0x000fc40000011423 */
[----:B------:R-:W-:Y:S02]  /*1c50*/  SEL R21, R35, RZ, !P0 ;  /* 0x000000ff23157207 */ /* 0x000fe40004000000 */
[----:B------:R-:W-:Y:S02]  /*1c60*/  SEL R12, R0, RZ, !P0 ;  /* 0x000000ff000c7207 */ /* 0x000fe40004000000 */
[----:B-----5:R-:W-:Y:S01]  /*1c70*/  SHF.R.S32.HI R35, RZ, 0x1f, R28 ;  /* 0x0000001fff237819 */ /* 0x020fe2000001141c */
[----:B------:R-:W-:-:S04]  /*1c80*/  IMAD.WIDE.U32 R14, R21, UR4, R4 ;  /* 0x00000004150e7c25 */ /* 0x000fc8000f8e0004 */
[----:B------:R-:W-:Y:S01]  /*1c90*/  IMAD R0, R12, UR4, RZ ;  /* 0x000000040c007c24 */ /* 0x000fe2000f8e02ff */
[----:B------:R-:W-:Y:S01]  /*1ca0*/  IADD3 R4, P0, R14, R6, RZ ;  /* 0x000000060e047210 */ /* 0x000fe20007f1e0ff */
[----:B------:R-:W-:Y:S02]  /*1cb0*/  VIADD R5, R16, 0x20 ;  /* 0x0000002010057836 */ /* 0x000fe40000000000 */
[----:B------:R-:W-:Y:S01]  /*1cc0*/  IMAD R3, R21, UR5, R0 ;  /* 0x0000000515037c24 */ /* 0x000fe2000f8e0200 */
[----:B------:R-:W-:Y:S05]  /*1cd0*/  @!P6 WARPSYNC.ALL ;  /* 0x000000000000e948 */ /* 0x000fea0003800000 */
[----:B------:R-:W-:Y:S01]  /*1ce0*/  ULDC UR4, c[0x0][0x320] ;  /* 0x0000c80000047ab9 */ /* 0x000fe20000000800 */
[----:B------:R-:W-:Y:S01]  /*1cf0*/  IMAD R0, R19, R31, R8 ;  /* 0x0000001f13007224 */ /* 0x000fe200078e0208 */
[----:B------:R-:W-:Y:S01]  /*1d00*/  @!P6 BAR.SYNC.DEFER_BLOCKING 0x9, 0x100 ;  /* 0x024400000000eb1d */ /* 0x000fe20000010000 */
[----:B------:R-:W-:Y:S01]  /*1d10*/  IMAD.IADD R3, R15, 0x1, R3 ;  /* 0x000000010f037824 */ /* 0x000fe200078e0203 */
[----:B------:R-:W-:Y:S01]  /*1d20*/  ISETP.GE.AND P1, PT, R5, UR4, PT ;  /* 0x0000000405007c0c */ /* 0x000fe2000bf26270 */
[----:B------:R-:W-:Y:S01]  /*1d30*/  IMAD R40, R35, R68, RZ ;  /* 0x0000004423287224 */ /* 0x000fe200078e02ff */
        /* <DEDUP_REMOVED lines=14> */
[----:B------:R-:W-:Y:S01]  /*1e20*/  SEL R9, RZ, 0x4, P0 ;  /* 0x00000004ff097807 */ /* 0x000fe20000000000 */
[----:B------:R-:W-:Y:S01]  /*1e30*/  IMAD R85, R28, R69, R40 ;  /* 0x000000451c557224 */ /* 0x000fe200078e0228 */
        /* <DEDUP_REMOVED lines=11> */
[----:B------:R-:W-:Y:S01]  /*1ef0*/  IMAD.SHL.U32 R12, R30, 0x40, RZ ;  /* 0x000000401e0c7824 */ /* 0x000fe200078e00ff */
[----:B------:R-:W-:Y:S01]  /*1f00*/  ISETP.GE.AND P0, PT, R16, R47, PT ;  /* 0x0000002f1000720c */ /* 0x000fe20003f06270 */
[----:B------:R-:W-:Y:S01]  /*1f10*/  IMAD R91, R21, UR5, R10 ;  /* 0x00000005155b7c24 */ /* 0x000fe2000f8e020a */
[----:B------:R-:W-:Y:S01]  /*1f20*/  LOP3.LUT R93, R9, R8, RZ, 0xfc, !PT ;  /* 0x00000008095d7212 */ /* 0x000fe200078efcff */
[----:B------:R-:W-:Y:S01]  /*1f30*/  IMAD R8, R225, R68, RZ ;  /* 0x00000044e1087224 */ /* 0x000fe200078e02ff */
[----:B------:R-:W-:Y:S01]  /*1f40*/  SEL R13, R47, RZ, P0 ;  /* 0x000000ff2f0d7207 */ /* 0x000fe20000000000 */
[----:B------:R-:W-:Y:S01]  /*1f50*/  IMAD.WIDE.U32 R20, R21, UR4, R6 ;  /* 0x0000000415147c25 */ /* 0x000fe2000f8e0006 */
[----:B------:R-:W-:Y:S01]  /*1f60*/  IADD3 R70, P2, R19, R70, RZ ;  /* 0x0000004613467210 */ /* 0x000fe20007f5e0ff */
[----:B------:R-:W-:Y:S01]  /*1f70*/  ULDC UR4, c[0x0][0x2f4] ;  /* 0x0000bd0000047ab9 */ /* 0x000fe20000000800 */
[----:B------:R-:W-:Y:S01]  /*1f80*/  LOP3.LUT P1, RZ, R227, 0x4, RZ, 0xc0, !PT ;  /* 0x00000004e3ff7812 */ /* 0x000fe2000782c0ff */
[----:B------:R-:W-:Y:S01]  /*1f90*/  IMAD R67, R19, R69, R8 ;  /* 0x0000004513437224 */ /* 0x000fe200078e0208 */
[----:B------:R-:W-:Y:S01]  /*1fa0*/  SEL R92, RZ, 0xffffff80, P3 ;  /* 0xffffff80ff5c7807 */ /* 0x000fe20001800000 */
[----:B------:R-:W-:Y:S01]  /*1fb0*/  IMAD R6, R225, R38, RZ ;  /* 0x00000026e1067224 */ /* 0x000fe200078e02ff */
[----:B------:R-:W-:Y:S01]  /*1fc0*/  SEL R75, R75, 0xffffffe0, !P1 ;  /* 0xffffffe04b4b7807 */ /* 0x000fe20004800000 */
[----:B------:R-:W-:Y:S01]  /*1fd0*/  IMAD.WIDE.U32 R8, R19, R68, R16 ;  /* 0x0000004413087225 */ /* 0x000fe200078e0010 */
[----:B------:R-:W-:-:S02]  /*1fe0*/  LOP3.LUT R92, R93, 0x80, R92, 0xc8, !PT ;  /* 0x000000805d5c7812 */ /* 0x000fc400078ec85c */
[----:B------:R-:W-:Y:S01]  /*1ff0*/  ISETP.GE.AND P1, PT, R16, UR4, PT ;  /* 0x0000000410007c0c */ /* 0x000fe2000bf26270 */
[----:B------:R-:W-:Y:S01]  /*2000*/  IMAD.IADD R65, R65, 0x1, R67 ;  /* 0x0000000141417824 */ /* 0x000fe200078e0243 */
[----:B------:R-:W-:Y:S01]  /*2010*/  LOP3.LUT R93, R93, 0x40, RZ, 0xc0, !PT ;  /* 0x000000405d5d7812 */ /* 0x000fe200078ec0ff */
[----:B------:R-:W-:Y:S02]  /*2020*/  IMAD R37, R19, R39, R6 ;  /* 0x0000002713257224 */ /* 0x000fe400078e0206 */
[----:B------:R-:W-:Y:S02]  /*2030*/  IMAD.IADD R67, R67, 0x1, R9 ;  /* 0x0000000143437824 */ /* 0x000fe400078e0209 */
[----:B------:R-:W-:-:S04]  /*2040*/  IMAD.WIDE.U32 R6, R19, R38, R22 ;  /* 0x0000002613067225 */ /* 0x000fc800078e0016 */
[----:B------:R-:W-:Y:S02]  /*2050*/  IMAD.SHL.U32 R9, R227, 0x40, RZ ;  /* 0x00000040e3097824 */ /* 0x000fe400078e00ff */
[----:B------:R-:W-:-:S03]  /*2060*/  IMAD.WIDE.U32 R10, R19, R38, R16 ;  /* 0x00000026130a7225 */ /* 0x000fc600078e0010 */
[----:B------:R-:W-:Y:S01]  /*2070*/  LOP3.LUT R9, R9, 0x1c0, RZ, 0xc0, !PT ;  /* 0x000001c009097812 */ /* 0x000fe200078ec0ff */
[----:B------:R-:W-:Y:S02]  /*2080*/  IMAD.IADD R13, R16, 0x1, R13 ;  /* 0x00000001100d7824 */ /* 0x000fe400078e020d */
[----:B------:R-:W-:Y:S01]  /*2090*/  IMAD.IADD R7, R7, 0x1, R37 ;  /* 0x0000000107077824 */ /* 0x000fe200078e0225 */
[----:B------:R-:W-:Y:S01]  /*20a0*/  LOP3.LUT R41, R9, 0x18, R16, 0xf8, !PT ;  /* 0x0000001809297812 */ /* 0x000fe200078ef810 */
[----:B------:R-:W-:Y:S01]  /*20b0*/  IMAD.MOV.U32 R36, RZ, RZ, R10 ;  /* 0x000000ffff247224 */ /* 0x000fe200078e000a */
[----:B------:R-:W-:Y:S01]  /*20c0*/  SHF.R.S32.HI R10, RZ, 0x1f, R13 ;  /* 0x0000001fff0a7819 */ /* 0x000fe2000001140d */
[----:B------:R-:W-:Y:S02]  /*20d0*/  IMAD.MOV.U32 R66, RZ, RZ, R8 ;  /* 0x000000ffff427224 */ /* 0x000fe400078e0008 */
[-C--:B------:R-:W-:Y:S01]  /*20e0*/  IMAD R8, R35, R38.reuse, RZ ;  /* 0x0000002623087224 */ /* 0x080fe200078e02ff */
[----:B------:R-:W-:Y:S01]  /*20f0*/  LEA.HI R87, R10, R13, RZ, 0x3 ;  /* 0x0000000d0a577211 */ /* 0x000fe200078f18ff */
[----:B------:R-:W-:Y:S01]  /*2100*/  IMAD.WIDE.U32 R34, R28, R38, R6 ;  /* 0x000000261c227225 */ /* 0x000fe200078e0006 */
[----:B------:R-:W-:-:S02]  /*2110*/  SHF.R.U32.HI R6, RZ, 0x3, R9 ;  /* 0x00000003ff067819 */ /* 0x000fc40000011609 */
[----:B------:R-:W-:Y:S01]  /*2120*/  SHF.L.U64.HI R13, R30, 0x6, R31 ;  /* 0x000000061e0d7819 */ /* 0x000fe2000001021f */
[----:B------:R-:W-:Y:S01]  /*2130*/  IMAD.X R71, R225, 0x1, R42, P2 ;  /* 0x00000001e1477824 */ /* 0x000fe200010e062a */
[-C--:B------:R-:W-:Y:S01]  /*2140*/  LOP3.LUT R40, R41, R6.reuse, RZ, 0x3c, !PT ;  /* 0x0000000629287212 */ /* 0x080fe200078e3cff */
[----:B------:R-:W-:Y:S01]  /*2150*/  IMAD.IADD R37, R37, 0x1, R11 ;  /* 0x0000000125257824 */ /* 0x000fe200078e020b */
[--C-:B------:R-:W-:Y:S01]  /*2160*/  LOP3.LUT R41, R9, 0x38, R87.reuse, 0xf8, !PT ;  /* 0x0000003809297812 */ /* 0x100fe200078ef857 */
[----:B------:R-:W-:Y:S01]  /*2170*/  IMAD R83, R28, R39, R8 ;  /* 0x000000271c537224 */ /* 0x000fe200078e0208 */
[----:B------:R-:W-:Y:S01]  /*2180*/  LOP3.LUT R42, R210, 0x38, R87, 0xf8, !PT ;  /* 0x00000038d22a7812 */ /* 0x000fe200078ef857 */
[----:B------:R-:W-:Y:S01]  /*2190*/  IMAD R77, R211, 0x200, R40 ;  /* 0x00000200d34d7824 */ /* 0x000fe200078e0228 */
[----:B------:R-:W-:Y:S01]  /*21a0*/  LOP3.LUT R40, R41, R6, RZ, 0x3c, !PT ;  /* 0x0000000629287212 */ /* 0x000fe200078e3cff */
[C---:B------:R-:W-:Y:S01]  /*21b0*/  IMAD.SHL.U32 R10, R38.reuse, 0x40, RZ ;  /* 0x00000040260a7824 */ /* 0x040fe200078e00ff */
[----:B------:R-:W-:Y:S01]  /*21c0*/  SHF.L.U64.HI R11, R38, 0x6, R39 ;  /* 0x00000006260b7819 */ /* 0x000fe20000010227 */
[----:B------:R-:W-:Y:S01]  /*21d0*/  IMAD.WIDE.U32 R36, R28, R38, R36 ;  /* 0x000000261c247225 */ /* 0x000fe200078e0024 */
[----:B------:R-:W-:-:S02]  /*21e0*/  SHF.L.U64.HI R8, R68, 0x6, R69 ;  /* 0x0000000644087819 */ /* 0x000fc40000010245 */
[----:B------:R-:W-:Y:S01]  /*21f0*/  SHF.R.S32.HI R86, RZ, 0x3, R87 ;  /* 0x00000003ff567819 */ /* 0x000fe20000011457 */
[----:B------:R-:W-:Y:S01]  /*2200*/  IMAD.SHL.U32 R7, R68, 0x40, RZ ;  /* 0x0000004044077824 */ /* 0x000fe200078e00ff */
[----:B------:R-:W-:Y:S01]  /*2210*/  LOP3.LUT R41, R42, R44, RZ, 0x3c, !PT ;  /* 0x0000002c2a297212 */ /* 0x000fe200078e3cff */
[CC--:B------:R-:W-:Y:S01]  /*2220*/  IMAD.WIDE.U32 R64, R28.reuse, R68.reuse, R64 ;  /* 0x000000441c407225 */ /* 0x0c0fe200078e0040 */
[----:B------:R-:W-:Y:S02]  /*2230*/  LOP3.LUT R87, R87, 0xfffffff8, RZ, 0xc0, !PT ;  /* 0xfffffff857577812 */ /* 0x000fe400078ec0ff */
[----:B------:R-:W-:Y:S01]  /*2240*/  ISETP.GE.AND P2, PT, R5, UR4, PT ;  /* 0x0000000405007c0c */ /* 0x000fe2000bf46270 */
[----:B------:R-:W-:Y:S01]  /*2250*/  IMAD.WIDE.U32 R66, R28, R68, R66 ;  /* 0x000000441c427225 */ /* 0x000fe200078e0042 */
[----:B------:R-:W-:-:S03]  /*2260*/  SHF.R.S32.HI R88, RZ, 0x1f, R87 ;  /* 0x0000001fff587819 */ /* 0x000fc60000011457 */
[----:B------:R-:W-:-:S04]  /*2270*/  IMAD.WIDE.U32 R30, R30, 0x60, RZ ;  /* 0x000000601e1e7825 */ /* 0x000fc800078e00ff */
[----:B------:R-:W-:-:S04]  /*2280*/  IMAD.WIDE.U32 R38, R38, 0x60, RZ ;  /* 0x0000006026267825 */ /* 0x000fc800078e00ff */
[----:B------:R-:W-:-:S04]  /*2290*/  IMAD.WIDE.U32 R68, R68, 0x60, RZ ;  /* 0x0000006044447825 */ /* 0x000fc800078e00ff */
[----:B------:R-:W-:Y:S02]  /*22a0*/  IMAD.IADD R82, R35, 0x1, R83 ;  /* 0x0000000123527824 */ /* 0x000fe400078e0253 */
[----:B------:R-:W-:Y:S02]  /*22b0*/  IMAD.IADD R84, R65, 0x1, R85 ;  /* 0x0000000141547824 */ /* 0x000fe400078e0255 */
[----:B------:R-:W-:Y:S02]  /*22c0*/  IMAD.IADD R78, R31, 0x1, R43 ;  /* 0x000000011f4e7824 */ /* 0x000fe400078e022b */
[----:B------:R-:W-:Y:S02]  /*22d0*/  IMAD.IADD R79, R39, 0x1, R79 ;  /* 0x00000001274f7824 */ /* 0x000fe400078e024f */
[----:B------:R-:W-:Y:S02]  /*22e0*/  IMAD.IADD R80, R69, 0x1, R45 ;  /* 0x0000000145507824 */ /* 0x000fe400078e022d */
[----:B------:R-:W-:-:S02]  /*22f0*/  IMAD.IADD R81, R75, 0x1, R77 ;  /* 0x000000014b517824 */ /* 0x000fc400078e024d */
[----:B------:R-:W-:Y:S02]  /*2300*/  IMAD.IADD R83, R83, 0x1, R37 ;  /* 0x0000000153537824 */ /* 0x000fe400078e0225 */
[----:B------:R-:W-:Y:S02]  /*2310*/  IMAD.IADD R85, R85, 0x1, R67 ;  /* 0x0000000155557824 */ /* 0x000fe400078e0243 */
[----:B------:R-:W-:Y:S02]  /*2320*/  IMAD R89, R211, 0x200, R40 ;  /* 0x00000200d3597824 */ /* 0x000fe400078e0228 */
[----:B------:R-:W-:Y:S02]  /*2330*/  IMAD.IADD R90, R212, 0x1, R41 ;  /* 0x00000001d45a7824 */ /* 0x000fe400078e0229 */
[----:B------:R-:W-:-:S07]  /*2340*/  IMAD.IADD R91, R21, 0x1, R91 ;  /* 0x00000001155b7824 */ /* 0x000fce00078e025b */
.L_x_1361:
        /* <DEDUP_REMOVED lines=9> */
[-C--:B------:R-:W-:Y:S01]  /*23e0*/  IADD3 R26, P3, P4, R4, R102.reuse, R12 ;  /* 0x00000066041a7210 */ /* 0x080fe20007c7e00c */
[----:B------:R-:W-:Y:S01]  /*23f0*/  IMAD R106, R2, 0x1800, R77 ;  /* 0x00001800026a7824 */ /* 0x000fe200078e024d */
        /* <DEDUP_REMOVED lines=57> */
.L_x_1318:
[----:B------:R-:W-:Y:S05]  /*2790*/  BSYNC B1 ;  /* 0x0000000000017941 */ /* 0x000fea0003800000 */
.L_x_1317:
        /* <DEDUP_REMOVED lines=28> */
.L_x_1320:
[----:B------:R-:W-:Y:S05]  /*2960*/  BSYNC B1 ;  /* 0x0000000000017941 */ /* 0x000fea0003800000 */
.L_x_1319:
        /* <DEDUP_REMOVED lines=33> */
.L_x_1321:
[----:B------:R-:W-:Y:S01]  /*2b80*/  IMAD R94, R2, 0x8, R18 ;  /* 0x00000008025e7824 */ /* 0x000fe200078e0212 */
[----:B------:R-:W-:Y:S01]  /*2b90*/  SHF.L.U32 R108, R201, 0x1f, RZ ;  /* 0x0000001fc96c7819 */ /* 0x000fe200000006ff */
[----:B------:R-:W-:Y:S03]  /*2ba0*/  BSSY B1, `(.L_x_1322) ;  /* 0x0000003000017945 */ /* 0x000fe60003800000 */
[----:B------:R-:W0:Y:S02]  /*2bb0*/  SYNCS.PHASECHK.TRANS64.TRYWAIT P6, [R94+URZ+0x32490], R108 ;  /* 0x0324906c5e0075a7 */ /* 0x000e2400080c017f */
[----:B0-----:R-:W-:Y:S05]  /*2bc0*/  @!P6 BRA `(.L_x_1323) ;  /* 0x000001600090e947 */ /* 0x001fea0003800000 */
.L_x_1607:
[----:B------:R-:W-:Y:S05]  /*2bd0*/  BSYNC B1 ;  /* 0x0000000000017941 */ /* 0x000fea0003800000 */
.L_x_1322:
        /* <DEDUP_REMOVED lines=54> */
.L_x_1329:
[----:B------:R-:W-:Y:S05]  /*2f40*/  BSYNC B3 ;  /* 0x0000000000037941 */ /* 0x000fea0003800000 */
.L_x_1328:
[----:B--2---:R1:W-:Y:S02]  /*2f50*/  STG.E.128 desc[UR60][R50.64], R40 ;  /* 0x0000002832007986 */ /* 0x0043e4000c101d3c */
.L_x_1327:
[----:B------:R-:W-:Y:S05]  /*2f60*/  BSYNC B2 ;  /* 0x0000000000027941 */ /* 0x000fea0003800000 */
.L_x_1326:
        /* <DEDUP_REMOVED lines=51> */
.L_x_1331:
[----:B------:R-:W-:Y:S05]  /*32a0*/  BSYNC B2 ;  /* 0x0000000000027941 */ /* 0x000fea0003800000 */
.L_x_1330:
[----:B--2---:R2:W-:Y:S02]  /*32b0*/  STG.E.128 desc[UR60][R50.64+0x40], R40 ;  /* 0x0000402832007986 */ /* 0x0045e4000c101d3c */
.L_x_1325:
[----:B------:R-:W-:Y:S05]  /*32c0*/  BSYNC B1 ;  /* 0x0000000000017941 */ /* 0x000fea0003800000 */
.L_x_1324:
        /* <DEDUP_REMOVED lines=53> */
.L_x_1336:
[----:B------:R-:W-:Y:S05]  /*3620*/  BSYNC B2 ;  /* 0x0000000000027941 */ /* 0x000fea0003800000 */
.L_x_1335:
[----:B--2---:R3:W-:Y:S02]  /*3630*/  STG.E.128 desc[UR60][R48.64], R40 ;  /* 0x0000002830007986 */ /* 0x0047e4000c101d3c */
.L_x_1334:
[----:B------:R-:W-:Y:S05]  /*3640*/  BSYNC B1 ;  /* 0x0000000000017941 */ /* 0x000fea0003800000 */
.L_x_1333:
        /* <DEDUP_REMOVED lines=51> */
.L_x_1338:
[----:B------:R-:W-:Y:S05]  /*3980*/  BSYNC B1 ;  /* 0x0000000000017941 */ /* 0x000fea0003800000 */
.L_x_1337:
[----:B--2---:R1:W-:Y:S01]  /*3990*/  STG.E.128 desc[UR60][R48.64+0x40], R40 ;  /* 0x0000402830007986 */ /* 0x0043e2000c101d3c */
[----:B------:R-:W-:Y:S05]  /*39a0*/  BRA `(.L_x_1332) ;  /* 0x0000001400b87947 */ /* 0x000fea0003800000 */
.L_x_1316:
        /* <DEDUP_REMOVED lines=24> */
[----:B------:R2:W3:Y:S05]  /*3b30*/  @!P4 LDG.E.128 R44, desc[UR60][R50.64] ;  /* 0x0000003c322cc981 */ /* 0x0004ea000c1e1d00 */
[----:B------:R4:W5:Y:S01]  /*3b40*/  @!P4 LDG.E.128 R40, desc[UR60][R48.64] ;  /* 0x0000003c3028c981 */ /* 0x000962000c1e1d00 */
[----:B0-----:R-:W-:-:S04]  /*3b50*/  @!P3 LEA R52, P4, R58, R52, 0x1 ;  /* 0x000000343a34b211 */ /* 0x001fc800078808ff */
[----:B------:R-:W-:Y:S02]  /*3b60*/  @!P3 LEA.HI.X R53, R58, R53, R60, 0x1, P4 ;  /* 0x000000353a35b211 */ /* 0x000fe400020f0c3c */
[----:B--2---:R-:W-:Y:S02]  /*3b70*/  CS2R R50, SRZ ;  /* 0x0000000000327805 */ /* 0x004fe4000001ff00 */
[C---:B-1----:R-:W-:Y:S02]  /*3b80*/  @!P3 LEA R56, P4, R54.reuse, R56, 0x1 ;  /* 0x000000383638b211 */ /* 0x042fe400078808ff */
[----:B----4-:R-:W-:Y:S02]  /*3b90*/  CS2R R48, SRZ ;  /* 0x0000000000307805 */ /* 0x010fe4000001ff00 */
[----:B------:R-:W-:Y:S02]  /*3ba0*/  @!P3 LEA.HI.X R57, R54, R57, R55, 0x1, P4 ;  /* 0x000000393639b211 */ /* 0x000fe400020f0c37 */
[----:B------:R-:W-:-:S02]  /*3bb0*/  CS2R R54, SRZ ;  /* 0x0000000000367805 */ /* 0x000fc4000001ff00 */
[----:B------:R0:W2:Y:S02]  /*3bc0*/  @!P3 LDG.E.128 R48, desc[UR60][R52.64] ;  /* 0x0000003c3430b981 */ /* 0x0000a4000c1e1d00 */
[----:B0-----:R-:W-:-:S06]  /*3bd0*/  CS2R R52, SRZ ;  /* 0x0000000000347805 */ /* 0x001fcc000001ff00 */
[----:B------:R3:W4:Y:S01]  /*3be0*/  @!P3 LDG.E.128 R52, desc[UR60][R56.64] ;  /* 0x0000003c3834b981 */ /* 0x000722000c1e1d00 */
[----:B------:R-:W-:Y:S02]  /*3bf0*/  ISETP.NE.AND P3, PT, R203, 0x3, PT ;  /* 0x00000003cb00780c */ /* 0x000fe40003f65270 */
[----:B------:R-:W-:Y:S01]  /*3c00*/  ISETP.GE.AND P4, PT, R16, R105, PT ;  /* 0x000000691000720c */ /* 0x000fe20003f86270 */
[----:B-----5:R-:W-:Y:S02]  /*3c10*/  IMAD.MOV.U32 R58, RZ, RZ, R42 ;  /* 0x000000ffff3a7224 */ /* 0x020fe400078e002a */
[----:B------:R-:W-:Y:S02]  /*3c20*/  IMAD.MOV.U32 R60, RZ, RZ, R43 ;  /* 0x000000ffff3c7224 */ /* 0x000fe400078e002b */
[----:B---3--:R-:W-:Y:S01]  /*3c30*/  IMAD.MOV.U32 R56, RZ, RZ, R47 ;  /* 0x000000ffff387224 */ /* 0x008fe200078e002f */
[----:B------:R-:W-:Y:S01]  /*3c40*/  PRMT R132, R58, 0x7610, R132 ;  /* 0x000076103a847816 */ /* 0x000fe20000000084 */
[----:B------:R-:W-:Y:S01]  /*3c50*/  IMAD.MOV.U32 R58, RZ, RZ, R46 ;  /* 0x000000ffff3a7224 */ /* 0x000fe200078e002e */
[----:B------:R-:W-:Y:S01]  /*3c60*/  PRMT R115, R115, 0x5410, R60 ;  /* 0x0000541073737816 */ /* 0x000fe2000000003c */
[----:B------:R-:W-:-:S02]  /*3c70*/  IMAD.MOV.U32 R57, RZ, RZ, R44 ;  /* 0x000000ffff397224 */ /* 0x000fc400078e002c */
[----:B------:R-:W-:Y:S02]  /*3c80*/  IMAD.MOV.U32 R60, RZ, RZ, R45 ;  /* 0x000000ffff3c7224 */ /* 0x000fe400078e002d */
[----:B------:R-:W-:Y:S01]  /*3c90*/  IMAD.MOV.U32 R62, RZ, RZ, R41 ;  /* 0x000000ffff3e7224 */ /* 0x000fe200078e0029 */
[----:B------:R-:W-:Y:S02]  /*3ca0*/  PRMT R117, R117, 0x5410, R58 ;  /* 0x0000541075757816 */ /* 0x000fe4000000003a */
[----:B------:R-:W-:Y:S01]  /*3cb0*/  PRMT R135, R56, 0x7610, R135 ;  /* 0x0000761038877816 */ /* 0x000fe20000000087 */
[----:B--2---:R-:W-:Y:S01]  /*3cc0*/  IMAD.MOV.U32 R56, RZ, RZ, R50 ;  /* 0x000000ffff387224 */ /* 0x004fe200078e0032 */
        /* <DEDUP_REMOVED lines=10> */
[----:B------:R-:W-:Y:S01]  /*3d70*/  PRMT R118, R60, 0x7610, R118 ;  /* 0x000076103c767816 */ /* 0x000fe20000000076 */
[----:B----4-:R-:W-:Y:S02]  /*3d80*/  IMAD.MOV.U32 R56, RZ, RZ, R54 ;  /* 0x000000ffff387224 */ /* 0x010fe400078e0036 */
[----:B------:R-:W-:Y:S02]  /*3d90*/  IMAD.MOV.U32 R57, RZ, RZ, R55 ;  /* 0x000000ffff397224 */ /* 0x000fe400078e0037 */
[----:B------:R-:W-:Y:S02]  /*3da0*/  IMAD.MOV.U32 R58, RZ, RZ, R52 ;  /* 0x000000ffff3a7224 */ /* 0x000fe400078e0034 */
[----:B------:R-:W-:Y:S01]  /*3db0*/  IMAD.MOV.U32 R60, RZ, RZ, R53 ;  /* 0x000000ffff3c7224 */ /* 0x000fe200078e0035 */
[----:B------:R-:W-:-:S02]  /*3dc0*/  PRMT R134, R61, 0x7610, R134 ;  /* 0x000076103d867816 */ /* 0x000fc40000000086 */
[----:B------:R-:W-:Y:S02]  /*3dd0*/  PRMT R119, R56, 0x7610, R119 ;  /* 0x0000761038777816 */ /* 0x000fe40000000077 */
[----:B------:R-:W-:Y:S02]  /*3de0*/  PRMT R120, R57, 0x7610, R120 ;  /* 0x0000761039787816 */ /* 0x000fe40000000078 */
[----:B------:R-:W-:Y:S02]  /*3df0*/  PRMT R121, R58, 0x7610, R121 ;  /* 0x000076103a797816 */ /* 0x000fe40000000079 */
[----:B------:R-:W-:Y:S01]  /*3e00*/  PRMT R122, R60, 0x7610, R122 ;  /* 0x000076103c7a7816 */ /* 0x000fe2000000007a */
[----:B------:R-:W-:Y:S06]  /*3e10*/  @!P3 BRA `(.L_x_1339) ;  /* 0x000000000004b947 */ /* 0x000fec0003800000 */
[----:B------:R-:W-:Y:S01]  /*3e20*/  BPT.TRAP 0x1 ;  /* 0x000000040000795c */ /* 0x000fe20000300000 */
.L_x_1339:
        /* <DEDUP_REMOVED lines=9> */
.L_x_1608:
[----:B------:R-:W-:Y:S05]  /*3ec0*/  BSYNC B1 ;  /* 0x0000000000017941 */ /* 0x000fea0003800000 */
.L_x_1340:
        /* <DEDUP_REMOVED lines=25> */
[----:B------:R-:W-:Y:S01]  /*4060*/  SHF.R.U32.HI R130, RZ, 0x10, R45 ;  /* 0x00000010ff827819 */ /* 0x000fe2000001162d */
[----:B--2---:R-:W-:Y:S01]  /*4070*/  IMAD.U32 R125, R63, 0x10000, RZ ;  /* 0x000100003f7d7824 */ /* 0x004fe200078e00ff */
[--C-:B------:R-:W-:Y:S01]  /*4080*/  SHF.R.U32.HI R126, RZ, 0x10, R41.reuse ;  /* 0x00000010ff7e7819 */ /* 0x100fe20000011629 */
[----:B-1----:R-:W-:Y:S01]  /*4090*/  IMAD.U32 R123, R59, 0x10000, RZ ;  /* 0x000100003b7b7824 */ /* 0x002fe200078e00ff */
[----:B------:R-:W-:Y:S01]  /*40a0*/  SHF.R.U64 R131, R40, 0x10, R41 ;  /* 0x0000001028837819 */ /* 0x000fe20000001229 */
[----:B------:R-:W-:Y:S01]  /*40b0*/  IMAD.U32 R41, R62, 0x10000, RZ ;  /* 0x000100003e297824 */ /* 0x000fe200078e00ff */
[----:B------:R-:W-:Y:S01]  /*40c0*/  PRMT R130, R118, 0x5432, R130 ;  /* 0x0000543276827816 */ /* 0x000fe20000000082 */
[----:B------:R-:W-:Y:S01]  /*40d0*/  IMAD.U32 R40, R58, 0x10000, RZ ;  /* 0x000100003a287824 */ /* 0x000fe200078e00ff */
[----:B------:R-:W-:Y:S01]  /*40e0*/  SHF.R.U64 R127, R42, 0x10, R43 ;  /* 0x000000102a7f7819 */ /* 0x000fe2000000122b */
[----:B------:R-:W-:Y:S01]  /*40f0*/  IMAD.U32 R42, R61, 0x10000, RZ ;  /* 0x000100003d2a7824 */ /* 0x000fe200078e00ff */
[----:B------:R-:W-:-:S02]  /*4100*/  SHF.R.U64 R46, R46, 0x10, R47 ;  /* 0x000000102e2e7819 */ /* 0x000fc4000000122f */
[----:B------:R-:W-:Y:S02]  /*4110*/  SHF.R.U32.HI R133, RZ, 0x10, R47 ;  /* 0x00000010ff857819 */ /* 0x000fe4000001162f */
[----:B------:R-:W-:Y:S02]  /*4120*/  PRMT R126, R116, 0x5432, R126 ;  /* 0x00005432747e7816 */ /* 0x000fe4000000007e */
[----:B------:R-:W-:Y:S02]  /*4130*/  LOP3.LUT R47, R61, 0xffff0000, RZ, 0xc0, !PT ;  /* 0xffff00003d2f7812 */ /* 0x000fe400078ec0ff */
[----:B------:R-:W-:Y:S02]  /*4140*/  LOP3.LUT R61, R63, 0xffff0000, RZ, 0xc0, !PT ;  /* 0xffff00003f3d7812 */ /* 0x000fe400078ec0ff */
[----:B------:R-:W-:Y:S01]  /*4150*/  SHF.R.U64 R129, R44, 0x10, R45 ;  /* 0x000000102c817819 */ /* 0x000fe2000000122d */
[----:B------:R-:W-:Y:S01]  /*4160*/  IMAD.U32 R44, R56, 0x10000, RZ ;  /* 0x00010000382c7824 */ /* 0x000fe200078e00ff */
[----:B------:R-:W-:Y:S01]  /*4170*/  PRMT R63, R134, 0x5410, R131 ;  /* 0x00005410863f7816 */ /* 0x000fe20000000083 */
[----:B------:R-:W-:Y:S01]  /*4180*/  IMAD.U32 R131, R130, 0x10000, RZ ;  /* 0x0001000082837824 */ /* 0x000fe200078e00ff */
[----:B------:R-:W-:Y:S01]  /*4190*/  PRMT R45, R132, 0x5410, R127 ;  /* 0x00005410842d7816 */ /* 0x000fe2000000007f */
[----:B------:R-:W-:Y:S01]  /*41a0*/  IMAD.U32 R127, R126, 0x10000, RZ ;  /* 0x000100007e7f7824 */ /* 0x000fe200078e00ff */
[----:B------:R-:W-:Y:S01]  /*41b0*/  SHF.R.U32.HI R128, RZ, 0x10, R43 ;  /* 0x00000010ff807819 */ /* 0x000fe2000001162b */
[----:B------:R-:W-:-:S02]  /*41c0*/  IMAD.U32 R43, R57, 0x10000, RZ ;  /* 0x00010000392b7824 */ /* 0x000fc400078e00ff */
[----:B------:R-:W-:Y:S01]  /*41d0*/  FMUL.FTZ R134, R42, R131 ;  /* 0x000000832a867220 */ /* 0x000fe20000410000 */
[----:B------:R-:W-:Y:S02]  /*41e0*/  PRMT R133, R135, 0x5410, R133 ;  /* 0x0000541087857816 */ /* 0x000fe40000000085 */
[----:B------:R-:W-:Y:S01]  /*41f0*/  LOP3.LUT R132, R130, 0xffff0000, RZ, 0xc0, !PT ;  /* 0xffff000082847812 */ /* 0x000fe200078ec0ff */
[-C--:B------:R-:W-:Y:S01]  /*4200*/  FMUL.FTZ R130, R42, R127.reuse ;  /* 0x0000007f2a827220 */ /* 0x080fe20000410000 */
[----:B------:R-:W-:Y:S01]  /*4210*/  PRMT R128, R115, 0x5432, R128 ;  /* 0x0000543273807816 */ /* 0x000fe20000000080 */
[----:B------:R-:W-:Y:S01]  /*4220*/  FFMA.FTZ R42, R43, R127, -R134 ;  /* 0x0000007f2b2a7223 */ /* 0x000fe20000010886 */
[----:B------:R-:W-:Y:S01]  /*4230*/  LOP3.LUT R126, R126, 0xffff0000, RZ, 0xc0, !PT ;  /* 0xffff00007e7e7812 */ /* 0x000fe200078ec0ff */
[----:B------:R-:W-:Y:S01]  /*4240*/  IMAD.U32 R134, R133, 0x10000, RZ ;  /* 0x0001000085867824 */ /* 0x000fe200078e00ff */
[----:B------:R-:W-:Y:S01]  /*4250*/  LOP3.LUT R124, R57, 0xffff0000, RZ, 0xc0, !PT ;  /* 0xffff0000397c7812 */ /* 0x000fe200078ec0ff */
[----:B------:R-:W-:Y:S01]  /*4260*/  FMUL.FTZ R127, R47, R132 ;  /* 0x000000842f7f7220 */ /* 0x000fe20000410000 */
[----:B------:R-:W-:Y:S01]  /*4270*/  FFMA.FTZ R43, R43, R131, R130 ;  /* 0x000000832b2b7223 */ /* 0x000fe20000010082 */
[----:B------:R-:W-:Y:S01]  /*4280*/  IMAD.U32 R130, R128, 0x10000, RZ ;  /* 0x0001000080827824 */ /* 0x000fe200078e00ff */
[----:B------:R-:W-:Y:S01]  /*4290*/  PRMT R129, R136, 0x5410, R129 ;  /* 0x0000541088817816 */ /* 0x000fe20000000081 */
[-C--:B------:R-:W-:Y:S01]  /*42a0*/  FMUL.FTZ R131, R47, R126.reuse ;  /* 0x0000007e2f837220 */ /* 0x080fe20000410000 */
[----:B------:R-:W-:Y:S01]  /*42b0*/  FFMA.FTZ R47, R124, R126, -R127 ;  /* 0x0000007e7c2f7223 */ /* 0x000fe2000001087f */
[----:B------:R-:W-:Y:S01]  /*42c0*/  FMUL.FTZ R136, R125, R134 ;  /* 0x000000867d887220 */ /* 0x000fe20000410000 */
[----:B------:R-:W-:Y:S01]  /*42d0*/  LOP3.LUT R126, R133, 0xffff0000, RZ, 0xc0, !PT ;  /* 0xffff0000857e7812 */ /* 0x000fe200078ec0ff */
[-C--:B------:R-:W-:Y:S01]  /*42e0*/  FMUL.FTZ R125, R125, R130.reuse ;  /* 0x000000827d7d7220 */ /* 0x080fe20000410000 */
[----:B------:R-:W-:Y:S01]  /*42f0*/  LOP3.LUT R128, R128, 0xffff0000, RZ, 0xc0, !PT ;  /* 0xffff000080807812 */ /* 0x000fe200078ec0ff */
[----:B------:R-:W-:Y:S01]  /*4300*/  FFMA.FTZ R136, R123, R130, -R136 ;  /* 0x000000827b887223 */ /* 0x000fe20000010888 */
[----:B------:R-:W-:Y:S01]  /*4310*/  LOP3.LUT R59, R59, 0xffff0000, RZ, 0xc0, !PT ;  /* 0xffff00003b3b7812 */ /* 0x000fe200078ec0ff */
[----:B------:R-:W-:Y:S01]  /*4320*/  FFMA.FTZ R134, R123, R134, R125 ;  /* 0x000000867b867223 */ /* 0x000fe2000001007d */
[----:B------:R-:W-:-:S02]  /*4330*/  IMAD.U32 R57, R60, 0x10000, RZ ;  /* 0x000100003c397824 */ /* 0x000fc400078e00ff */
[----:B------:R-:W-:Y:S01]  /*4340*/  FMUL.FTZ R130, R61, R126 ;  /* 0x0000007e3d827220 */ /* 0x000fe20000410000 */
[----:B------:R-:W-:Y:S01]  /*4350*/  IMAD.U32 R125, R129, 0x10000, RZ ;  /* 0x00010000817d7824 */ /* 0x000fe200078e00ff */
[----:B------:R-:W-:Y:S01]  /*4360*/  LOP3.LUT R60, R60, 0xffff0000, RZ, 0xc0, !PT ;  /* 0xffff00003c3c7812 */ /* 0x000fe200078ec0ff */
[----:B------:R-:W-:Y:S01]  /*4370*/  IMAD.U32 R123, R63, 0x10000, RZ ;  /* 0x000100003f7b7824 */ /* 0x000fe200078e00ff */
[----:B------:R-:W-:Y:S01]  /*4380*/  LOP3.LUT R129, R129, 0xffff0000, RZ, 0xc0, !PT ;  /* 0xffff000081817812 */ /* 0x000fe200078ec0ff */
[----:B------:R-:W-:Y:S01]  /*4390*/  FFMA.FTZ R124, R124, R132, R131 ;  /* 0x000000847c7c7223 */ /* 0x000fe20000010083 */
[-C--:B------:R-:W-:Y:S01]  /*43a0*/  FMUL.FTZ R132, R61, R128.reuse ;  /* 0x000000803d847220 */ /* 0x080fe20000410000 */
[----:B------:R-:W-:Y:S01]  /*43b0*/  FFMA.FTZ R127, R59, R128, -R130 ;  /* 0x000000803b7f7223 */ /* 0x000fe20000010882 */
[----:B------:R-:W-:Y:S01]  /*43c0*/  LOP3.LUT R63, R63, 0xffff0000, RZ, 0xc0, !PT ;  /* 0xffff00003f3f7812 */ /* 0x000fe200078ec0ff */
[C---:B------:R-:W-:Y:S01]  /*43d0*/  FMUL.FTZ R61, R57.reuse, R125 ;  /* 0x0000007d393d7220 */ /* 0x040fe20000410000 */
[----:B------:R-:W-:Y:S01]  /*43e0*/  LOP3.LUT R56, R56, 0xffff0000, RZ, 0xc0, !PT ;  /* 0xffff000038387812 */ /* 0x000fe200078ec0ff */
[----:B------:R-:W-:Y:S01]  /*43f0*/  FMUL.FTZ R128, R57, R123 ;  /* 0x0000007b39807220 */ /* 0x000fe20000410000 */
[----:B------:R-:W-:Y:S01]  /*4400*/  PRMT R46, R117, 0x5432, R46 ;  /* 0x00005432752e7816 */ /* 0x000fe2000000002e */
[----:B------:R-:W-:Y:S01]  /*4410*/  FMUL.FTZ R57, R60, R129 ;  /* 0x000000813c397220 */ /* 0x000fe20000410000 */
[----:B------:R-:W-:Y:S01]  /*4420*/  FFMA.FTZ R61, R44, R123, -R61 ;  /* 0x0000007b2c3d7223 */ /* 0x000fe2000001083d */
[----:B------:R-:W-:Y:S01]  /*4430*/  FMUL.FTZ R123, R60, R63 ;  /* 0x0000003f3c7b7220 */ /* 0x000fe20000410000 */
[----:B------:R-:W-:Y:S01]  /*4440*/  FFMA.FTZ R131, R59, R126, R132 ;  /* 0x0000007e3b837223 */ /* 0x000fe20000010084 */
[----:B------:R-:W-:Y:S01]  /*4450*/  FFMA.FTZ R128, R44, R125, R128 ;  /* 0x0000007d2c807223 */ /* 0x000fe20000010080 */
[----:B------:R-:W-:Y:S01]  /*4460*/  FFMA.FTZ R60, R56, R63, -R57 ;  /* 0x0000003f383c7223 */ /* 0x000fe20000010839 */
[----:B------:R-:W-:Y:S01]  /*4470*/  LOP3.LUT R62, R62, 0xffff0000, RZ, 0xc0, !PT ;  /* 0xffff00003e3e7812 */ /* 0x000fe200078ec0ff */
[C---:B------:R-:W-:Y:S01]  /*4480*/  IMAD.U32 R57, R46.reuse, 0x10000, RZ ;  /* 0x000100002e397824 */ /* 0x040fe200078e00ff */
[----:B------:R-:W-:Y:S01]  /*4490*/  LOP3.LUT R59, R46, 0xffff0000, RZ, 0xc0, !PT ;  /* 0xffff00002e3b7812 */ /* 0x000fe200078ec0ff */
[C---:B------:R-:W-:Y:S01]  /*44a0*/  IMAD.U32 R44, R45.reuse, 0x10000, RZ ;  /* 0x000100002d2c7824 */ /* 0x040fe200078e00ff */
[----:B------:R-:W-:Y:S01]  /*44b0*/  LOP3.LUT R45, R45, 0xffff0000, RZ, 0xc0, !PT ;  /* 0xffff00002d2d7812 */ /* 0x000fe200078ec0ff */
[C---:B------:R-:W-:Y:S01]  /*44c0*/  FMUL.FTZ R63, R41.reuse, R57 ;  /* 0x00000039293f7220 */ /* 0x040fe20000410000 */
[----:B------:R-:W-:Y:S01]  /*44d0*/  LOP3.LUT R58, R58, 0xffff0000, RZ, 0xc0, !PT ;  /* 0xffff00003a3a7812 */ /* 0x000fe200078ec0ff */
[-C--:B------:R-:W-:Y:S01]  /*44e0*/  FMUL.FTZ R46, R41, R44.reuse ;  /* 0x0000002c292e7220 */ /* 0x080fe20000410000 */
[C---:B------:R-:W-:Y:S01]  /*44f0*/  FMUL.FTZ R41, R62.reuse, R59 ;  /* 0x0000003b3e297220 */ /* 0x040fe20000410000 */
[----:B------:R-:W-:Y:S01]  /*4500*/  FMUL.FTZ R62, R62, R45 ;  /* 0x0000002d3e3e7220 */ /* 0x000fe20000410000 */
[C---:B------:R-:W-:Y:S01]  /*4510*/  FFMA.FTZ R63, R40.reuse, R44, -R63 ;  /* 0x0000002c283f7223 */ /* 0x040fe2000001083f */
[----:B------:R-:W-:Y:S01]  /*4520*/  FFMA.FTZ R46, R40, R57, R46 ;  /* 0x00000039282e7223 */ /* 0x000fe2000001002e */
[C---:B------:R-:W-:Y:S01]  /*4530*/  FFMA.FTZ R40, R58.reuse, R45, -R41 ;  /* 0x0000002d3a287223 */ /* 0x040fe20000010829 */
[----:B------:R-:W-:Y:S01]  /*4540*/  FFMA.FTZ R59, R58, R59, R62 ;  /* 0x0000003b3a3b7223 */ /* 0x000fe2000001003e */
[----:B------:R-:W-:Y:S01]  /*4550*/  FFMA.FTZ R123, R56, R129, R123 ;  /* 0x00000081387b7223 */ /* 0x000fe2000001007b */
[----:B------:R-:W-:-:S02]  /*4560*/  F2FP.BF16.F32.PACK_AB R127, R127, R136 ;  /* 0x000000887f7f723e */ /* 0x000fc400000010ff */
[----:B------:R-:W-:Y:S02]  /*4570*/  F2FP.BF16.F32.PACK_AB R43, R124, R43 ;  /* 0x0000002b7c2b723e */ /* 0x000fe400000010ff */
[----:B------:R-:W-:Y:S02]  /*4580*/  F2FP.BF16.F32.PACK_AB R131, R131, R134 ;  /* 0x000000868383723e */ /* 0x000fe400000010ff */
[----:B------:R-:W-:Y:S01]  /*4590*/  F2FP.BF16.F32.PACK_AB R56, R60, R61 ;  /* 0x0000003d3c38723e */ /* 0x000fe200000010ff */
[----:B------:R-:W-:Y:S01]  /*45a0*/  IMAD.MOV.U32 R61, RZ, RZ, R43 ;  /* 0x000000ffff3d7224 */ /* 0x000fe200078e002b */
[----:B------:R-:W-:Y:S01]  /*45b0*/  F2FP.BF16.F32.PACK_AB R58, R40, R63 ;  /* 0x0000003f283a723e */ /* 0x000fe200000010ff */
[----:B------:R-:W-:Y:S01]  /*45c0*/  IMAD.MOV.U32 R63, RZ, RZ, R131 ;  /* 0x000000ffff3f7224 */ /* 0x000fe200078e0083 */
[----:B------:R-:W-:Y:S01]  /*45d0*/  F2FP.BF16.F32.PACK_AB R62, R59, R46 ;  /* 0x0000002e3b3e723e */ /* 0x000fe200000010ff */
[----:B------:R-:W-:Y:S01]  /*45e0*/  IMAD.MOV.U32 R59, RZ, RZ, R127 ;  /* 0x000000ffff3b7224 */ /* 0x000fe200078e007f */
[----:B------:R-:W-:-:S02]  /*45f0*/  F2FP.BF16.F32.PACK_AB R57, R47, R42 ;  /* 0x0000002a2f39723e */ /* 0x000fc400000010ff */
[----:B------:R-:W-:-:S07]  /*4600*/  F2FP.BF16.F32.PACK_AB R60, R123, R128 ;  /* 0x000000807b3c723e */ /* 0x000fce00000010ff */
.L_x_1345:
[----:B------:R-:W-:Y:S05]  /*4610*/  BSYNC B2 ;  /* 0x0000000000027941 */ /* 0x000fea0003800000 */
.L_x_1344:
        /* <DEDUP_REMOVED lines=12> */
.L_x_1343:
[----:B------:R-:W-:Y:S05]  /*46e0*/  BSYNC B1 ;  /* 0x0000000000017941 */ /* 0x000fea0003800000 */
.L_x_1342:
        /* <DEDUP_REMOVED lines=29> */
[----:B------:R-:W-:Y:S02]  /*48c0*/  SHF.R.U64 R62, R50, 0x10, R51 ;  /* 0x00000010323e7819 */ /* 0x000fe40000001233 */
[----:B------:R-:W-:Y:S02]  /*48d0*/  PRMT R122, R122, 0x5410, R63 ;  /* 0x000054107a7a7816 */ /* 0x000fe4000000003f */
[----:B------:R-:W-:Y:S01]  /*48e0*/  SHF.R.U64 R60, R52, 0x10, R53 ;  /* 0x00000010343c7819 */ /* 0x000fe20000001235 */
[----:B--2---:R-:W-:Y:S01]  /*48f0*/  IMAD.U32 R53, R45, 0x10000, RZ ;  /* 0x000100002d357824 */ /* 0x004fe200078e00ff */
[----:B------:R-:W-:-:S02]  /*4900*/  PRMT R118, R118, 0x5410, R107 ;  /* 0x0000541076767816 */ /* 0x000fc4000000006b */
[--C-:B------:R-:W-:Y:S02]  /*4910*/  SHF.R.U32.HI R61, RZ, 0x10, R55.reuse ;  /* 0x00000010ff3d7819 */ /* 0x100fe40000011637 */
[----:B------:R-:W-:Y:S01]  /*4920*/  SHF.R.U64 R104, R54, 0x10, R55 ;  /* 0x0000001036687819 */ /* 0x000fe20000001237 */
[----:B------:R-:W-:Y:S01]  /*4930*/  IMAD.U32 R55, R47, 0x10000, RZ ;  /* 0x000100002f377824 */ /* 0x000fe200078e00ff */
[----:B------:R-:W-:Y:S01]  /*4940*/  PRMT R115, R115, 0x5410, R62 ;  /* 0x0000541073737816 */ /* 0x000fe2000000003e */
[----:B------:R-:W-:Y:S01]  /*4950*/  IMAD.U32 R62, R122, 0x10000, RZ ;  /* 0x000100007a3e7824 */ /* 0x000fe200078e00ff */
[----:B------:R-:W-:Y:S01]  /*4960*/  SHF.R.U64 R106, R48, 0x10, R49 ;  /* 0x00000010306a7819 */ /* 0x000fe20000001231 */
[----:B-1----:R-:W-:Y:S01]  /*4970*/  IMAD.U32 R49, R41, 0x10000, RZ ;  /* 0x0001000029317824 */ /* 0x002fe200078e00ff */
[----:B------:R-:W-:Y:S01]  /*4980*/  PRMT R121, R121, 0x5410, R60 ;  /* 0x0000541079797816 */ /* 0x000fe2000000003c */
[----:B------:R-:W-:Y:S01]  /*4990*/  IMAD.U32 R60, R118, 0x10000, RZ ;  /* 0x00010000763c7824 */ /* 0x000fe200078e00ff */
[----:B------:R-:W-:Y:S01]  /*49a0*/  PRMT R120, R120, 0x5410, R61 ;  /* 0x0000541078787816 */ /* 0x000fe2000000003d */
[----:B------:R-:W-:Y:S01]  /*49b0*/  IMAD.U32 R48, R40, 0x10000, RZ ;  /* 0x0001000028307824 */ /* 0x000fe200078e00ff */
[----:B------:R-:W-:-:S02]  /*49c0*/  LOP3.LUT R54, R45, 0xffff0000, RZ, 0xc0, !PT ;  /* 0xffff00002d367812 */ /* 0x000fc400078ec0ff */
[----:B------:R-:W-:Y:S01]  /*49d0*/  PRMT R119, R119, 0x5410, R104 ;  /* 0x0000541077777816 */ /* 0x000fe20000000068 */
[----:B------:R-:W-:Y:S01]  /*49e0*/  FMUL.FTZ R104, R53, R62 ;  /* 0x0000003e35687220 */ /* 0x000fe20000410000 */
[----:B------:R-:W-:Y:S02]  /*49f0*/  LOP3.LUT R61, R122, 0xffff0000, RZ, 0xc0, !PT ;  /* 0xffff00007a3d7812 */ /* 0x000fe400078ec0ff */
[----:B------:R-:W-:Y:S01]  /*4a00*/  SHF.R.U32.HI R105, RZ, 0x10, R51 ;  /* 0x00000010ff697819 */ /* 0x000fe20000011633 */
[-C--:B------:R-:W-:Y:S01]  /*4a10*/  FFMA.FTZ R104, R49, R60.reuse, -R104 ;  /* 0x0000003c31687223 */ /* 0x080fe20000010868 */
[----:B------:R-:W-:Y:S01]  /*4a20*/  PRMT R117, R117, 0x5410, R106 ;  /* 0x0000541075757816 */ /* 0x000fe2000000006a */
[----:B------:R-:W-:Y:S01]  /*4a30*/  FMUL.FTZ R106, R53, R60 ;  /* 0x0000003c356a7220 */ /* 0x000fe20000410000 */
[----:B------:R-:W-:Y:S01]  /*4a40*/  LOP3.LUT R50, R41, 0xffff0000, RZ, 0xc0, !PT ;  /* 0xffff000029327812 */ /* 0x000fe200078ec0ff */
[----:B------:R-:W-:Y:S01]  /*4a50*/  FMUL.FTZ R63, R54, R61 ;  /* 0x0000003d363f7220 */ /* 0x000fe20000410000 */
[----:B------:R-:W-:Y:S01]  /*4a60*/  LOP3.LUT R53, R118, 0xffff0000, RZ, 0xc0, !PT ;  /* 0xffff000076357812 */ /* 0x000fe200078ec0ff */
[----:B------:R-:W-:Y:S01]  /*4a70*/  IMAD.U32 R60, R120, 0x10000, RZ ;  /* 0x00010000783c7824 */ /* 0x000fe200078e00ff */
[----:B------:R-:W-:Y:S01]  /*4a80*/  PRMT R116, R116, 0x5410, R105 ;  /* 0x0000541074747816 */ /* 0x000fe20000000069 */
[C---:B------:R-:W-:Y:S01]  /*4a90*/  IMAD.U32 R51, R44.reuse, 0x10000, RZ ;  /* 0x000100002c337824 */ /* 0x040fe200078e00ff */
[----:B------:R-:W-:Y:S01]  /*4aa0*/  LOP3.LUT R52, R44, 0xffff0000, RZ, 0xc0, !PT ;  /* 0xffff00002c347812 */ /* 0x000fe200078ec0ff */
[----:B------:R-:W-:Y:S01]  /*4ab0*/  FFMA.FTZ R106, R49, R62, R106 ;  /* 0x0000003e316a7223 */ /* 0x000fe2000001006a */
[-C--:B------:R-:W-:Y:S01]  /*4ac0*/  FMUL.FTZ R105, R54, R53.reuse ;  /* 0x0000003536697220 */ /* 0x080fe20000410000 */
[----:B------:R-:W-:Y:S01]  /*4ad0*/  FFMA.FTZ R63, R50, R53, -R63 ;  /* 0x00000035323f7223 */ /* 0x000fe2000001083f */
[----:B------:R-:W-:-:S02]  /*4ae0*/  IMAD.U32 R44, R43, 0x10000, RZ ;  /* 0x000100002b2c7824 */ /* 0x000fc400078e00ff */
[-C--:B------:R-:W-:Y:S01]  /*4af0*/  FMUL.FTZ R53, R55, R60.reuse ;  /* 0x0000003c37357220 */ /* 0x080fe20000410000 */
[----:B------:R-:W-:Y:S01]  /*4b00*/  IMAD.U32 R49, R116, 0x10000, RZ ;  /* 0x0001000074317824 */ /* 0x000fe200078e00ff */
[----:B------:R-:W-:Y:S01]  /*4b10*/  LOP3.LUT R47, R47, 0xffff0000, RZ, 0xc0, !PT ;  /* 0xffff00002f2f7812 */ /* 0x000fe200078ec0ff */
[----:B------:R-:W-:Y:S01]  /*4b20*/  FFMA.FTZ R105, R50, R61, R105 ;  /* 0x0000003d32697223 */ /* 0x000fe20000010069 */
[----:B------:R-:W-:Y:S01]  /*4b30*/  LOP3.LUT R120, R120, 0xffff0000, RZ, 0xc0, !PT ;  /* 0xffff000078787812 */ /* 0x000fe200078ec0ff */
[-C--:B------:R-:W-:Y:S01]  /*4b40*/  FMUL.FTZ R55, R55, R49.reuse ;  /* 0x0000003137377220 */ /* 0x080fe20000410000 */
[----:B------:R-:W-:Y:S01]  /*4b50*/  LOP3.LUT R116, R116, 0xffff0000, RZ, 0xc0, !PT ;  /* 0xffff000074747812 */ /* 0x000fe200078ec0ff */
[C---:B------:R-:W-:Y:S01]  /*4b60*/  FFMA.FTZ R53, R44.reuse, R49, -R53 ;  /* 0x000000312c357223 */ /* 0x040fe20000010835 */
[----:B------:R-:W-:Y:S01]  /*4b70*/  IMAD.U32 R49, R121, 0x10000, RZ ;  /* 0x0001000079317824 */ /* 0x000fe200078e00ff */
[----:B------:R-:W-:Y:S01]  /*4b80*/  LOP3.LUT R45, R43, 0xffff0000, RZ, 0xc0, !PT ;  /* 0xffff00002b2d7812 */ /* 0x000fe200078ec0ff */
[----:B------:R-:W-:Y:S01]  /*4b90*/  FFMA.FTZ R55, R44, R60, R55 ;  /* 0x0000003c2c377223 */ /* 0x000fe20000010037 */
[C---:B------:R-:W-:Y:S01]  /*4ba0*/  FMUL.FTZ R50, R47.reuse, R120 ;  /* 0x000000782f327220 */ /* 0x040fe20000410000 */
[----:B------:R-:W-:Y:S01]  /*4bb0*/  FMUL.FTZ R54, R47, R116 ;  /* 0x000000742f367220 */ /* 0x000fe20000410000 */
[----:B------:R-:W-:-:S02]  /*4bc0*/  IMAD.U32 R44, R117, 0x10000, RZ ;  /* 0x00010000752c7824 */ /* 0x000fc400078e00ff */
[----:B------:R-:W-:Y:S01]  /*4bd0*/  FMUL.FTZ R47, R51, R49 ;  /* 0x00000031332f7220 */ /* 0x000fe20000410000 */
[----:B------:R-:W-:Y:S01]  /*4be0*/  LOP3.LUT R121, R121, 0xffff0000, RZ, 0xc0, !PT ;  /* 0xffff000079797812 */ /* 0x000fe200078ec0ff */
[C---:B------:R-:W-:Y:S01]  /*4bf0*/  FFMA.FTZ R116, R45.reuse, R116, -R50 ;  /* 0x000000742d747223 */ /* 0x040fe20000010832 */
[----:B------:R-:W-:Y:S01]  /*4c00*/  FFMA.FTZ R120, R45, R120, R54 ;  /* 0x000000782d787223 */ /* 0x000fe20000010036 */
[----:B------:R-:W-:Y:S02]  /*4c10*/  IMAD.U32 R43, R46, 0x10000, RZ ;  /* 0x000100002e2b7824 */ /* 0x000fe400078e00ff */
[-C--:B------:R-:W-:Y:S01]  /*4c20*/  FMUL.FTZ R50, R51, R44.reuse ;  /* 0x0000002c33327220 */ /* 0x080fe20000410000 */
[----:B------:R-:W-:Y:S01]  /*4c30*/  FFMA.FTZ R47, R48, R44, -R47 ;  /* 0x0000002c302f7223 */ /* 0x000fe2000001082f */
[----:B------:R-:W-:Y:S01]  /*4c40*/  IMAD.U32 R45, R119, 0x10000, RZ ;  /* 0x00010000772d7824 */ /* 0x000fe200078e00ff */
[----:B------:R-:W-:Y:S01]  /*4c50*/  LOP3.LUT R41, R40, 0xffff0000, RZ, 0xc0, !PT ;  /* 0xffff000028297812 */ /* 0x000fe200078ec0ff */
[----:B------:R-:W-:Y:S01]  /*4c60*/  IMAD.U32 R44, R115, 0x10000, RZ ;  /* 0x00010000732c7824 */ /* 0x000fe200078e00ff */
[----:B------:R-:W-:Y:S01]  /*4c70*/  LOP3.LUT R46, R46, 0xffff0000, RZ, 0xc0, !PT ;  /* 0xffff00002e2e7812 */ /* 0x000fe200078ec0ff */
[----:B------:R-:W-:Y:S01]  /*4c80*/  FMUL.FTZ R54, R52, R121 ;  /* 0x0000007934367220 */ /* 0x000fe20000410000 */
[----:B------:R-:W-:Y:S01]  /*4c90*/  LOP3.LUT R117, R117, 0xffff0000, RZ, 0xc0, !PT ;  /* 0xffff000075757812 */ /* 0x000fe200078ec0ff */
[----:B------:R-:W-:Y:S01]  /*4ca0*/  IMAD.U32 R40, R42, 0x10000, RZ ;  /* 0x000100002a287824 */ /* 0x000fe200078e00ff */
[----:B------:R-:W-:Y:S01]  /*4cb0*/  LOP3.LUT R119, R119, 0xffff0000, RZ, 0xc0, !PT ;  /* 0xffff000077777812 */ /* 0x000fe200078ec0ff */
[----:B------:R-:W-:Y:S01]  /*4cc0*/  FFMA.FTZ R50, R48, R49, R50 ;  /* 0x0000003130327223 */ /* 0x000fe20000010032 */
[----:B------:R-:W-:Y:S01]  /*4cd0*/  LOP3.LUT R115, R115, 0xffff0000, RZ, 0xc0, !PT ;  /* 0xffff000073737812 */ /* 0x000fe200078ec0ff */
[C---:B------:R-:W-:Y:S01]  /*4ce0*/  FMUL.FTZ R49, R43.reuse, R45 ;  /* 0x0000002d2b317220 */ /* 0x040fe20000410000 */
[----:B------:R-:W-:Y:S01]  /*4cf0*/  LOP3.LUT R42, R42, 0xffff0000, RZ, 0xc0, !PT ;  /* 0xffff00002a2a7812 */ /* 0x000fe200078ec0ff */
[-C--:B------:R-:W-:Y:S01]  /*4d00*/  FMUL.FTZ R48, R43, R44.reuse ;  /* 0x0000002c2b307220 */ /* 0x080fe20000410000 */
[-C--:B------:R-:W-:Y:S01]  /*4d10*/  FMUL.FTZ R52, R52, R117.reuse ;  /* 0x0000007534347220 */ /* 0x080fe20000410000 */
[C---:B------:R-:W-:Y:S01]  /*4d20*/  FFMA.FTZ R54, R41.reuse, R117, -R54 ;  /* 0x0000007529367223 */ /* 0x040fe20000010836 */
[C---:B------:R-:W-:Y:S01]  /*4d30*/  FMUL.FTZ R43, R46.reuse, R119 ;  /* 0x000000772e2b7220 */ /* 0x040fe20000410000 */
[----:B------:R-:W-:Y:S01]  /*4d40*/  FMUL.FTZ R46, R46, R115 ;  /* 0x000000732e2e7220 */ /* 0x000fe20000410000 */
[C---:B------:R-:W-:Y:S01]  /*4d50*/  FFMA.FTZ R49, R40.reuse, R44, -R49 ;  /* 0x0000002c28317223 */ /* 0x040fe20000010831 */
[----:B------:R-:W-:Y:S01]  /*4d60*/  FFMA.FTZ R48, R40, R45, R48 ;  /* 0x0000002d28307223 */ /* 0x000fe20000010030 */
        /* <DEDUP_REMOVED lines=14> */
.L_x_1347:
[----:B------:R-:W-:Y:S05]  /*4e50*/  BSYNC B1 ;  /* 0x0000000000017941 */ /* 0x000fea0003800000 */
.L_x_1346:
        /* <DEDUP_REMOVED lines=10> */
.L_x_1315:
[----:B------:R-:W-:-:S13]  /*4f00*/  ISETP.NE.AND P3, PT, R203, 0x3, PT ;  /* 0x00000003cb00780c */ /* 0x000fda0003f65270 */
[----:B------:R-:W-:Y:S05]  /*4f10*/  @!P3 BRA `(.L_x_1348) ;  /* 0x000000000004b947 */ /* 0x000fea0003800000 */
[----:B------:R-:W-:Y:S01]  /*4f20*/  BPT.TRAP 0x1 ;  /* 0x000000040000795c */ /* 0x000fe20000300000 */
.L_x_1348:
[----:B------:R-:W-:Y:S01]  /*4f30*/  IMAD R94, R2, 0x8, R18 ;  /* 0x00000008025e7824 */ /* 0x000fe200078e0212 */
[----:B------:R-:W-:Y:S01]  /*4f40*/  SHF.L.U32 R108, R201, 0x1f, RZ ;  /* 0x0000001fc96c7819 */ /* 0x000fe200000006ff */
[----:B------:R-:W-:Y:S01]  /*4f50*/  IMAD R99, R26, -0x60, R29 ;  /* 0xffffffa01a637824 */ /* 0x000fe200078e021d */
[----:B------:R-:W-:Y:S02]  /*4f60*/  BSSY B1, `(.L_x_1349) ;  /* 0x0000004000017945 */ /* 0x000fe40003800000 */
[----:B------:R-:W0:Y:S02]  /*4f70*/  SYNCS.PHASECHK.TRANS64.TRYWAIT P4, [R94+URZ+0x32490], R108 ;  /* 0x0324906c5e0075a7 */ /* 0x000e24000808017f */
[----:B------:R-:W-:Y:S01]  /*4f80*/  VIMNMX R99, R99, 0x60, PT ;  /* 0x0000006063637848 */ /* 0x000fe20003fe0100 */
[----:B0-----:R-:W-:Y:S06]  /*4f90*/  @!P4 BRA `(.L_x_1350) ;  /* 0x0000013c00c4c947 */ /* 0x001fec0003800000 */
.L_x_1609:
[----:B------:R-:W-:Y:S05]  /*4fa0*/  BSYNC B1 ;  /* 0x0000000000017941 */ /* 0x000fea0003800000 */
.L_x_1349:
        /* <DEDUP_REMOVED lines=8> */
.L_x_1352:
[----:B------:R-:W-:Y:S05]  /*5030*/  BSYNC B1 ;  /* 0x0000000000017941 */ /* 0x000fea0003800000 */
.L_x_1351:
[----:B------:R-:W-:Y:S05]  /*5040*/  @P4 BRA `(.L_x_1332) ;  /* 0x0000000000104947 */ /* 0x000fea0003800000 */
[----:B-1----:R-:W1:Y:S04]  /*5050*/  @!P1 LDS.128 R40, [R106+0x2000] ;  /* 0x002000006a289984 */ /* 0x002e680000000c00 */
[----:B------:R-:W2:Y:S04]  /*5060*/  @!P2 LDS.128 R44, [R104+0x2000] ;  /* 0x00200000682ca984 */ /* 0x000ea80000000c00 */
[----:B-1----:R3:W-:Y:S04]  /*5070*/  @!P1 STG.E.128 desc[UR60][R48.64], R40 ;  /* 0x0000002830009986 */ /* 0x0027e8000c101d3c */
[----:B--2---:R3:W-:Y:S02]  /*5080*/  @!P2 STG.E.128 desc[UR60][R48.64+0x40], R44 ;  /* 0x0000402c3000a986 */ /* 0x0047e4000c101d3c */
.L_x_1332:
[----:B------:R-:W-:Y:S05]  /*5090*/  BSYNC B0 ;  /* 0x0000000000007941 */ /* 0x000fea0003800000 */
.L_x_1314:
        /* <DEDUP_REMOVED lines=17> */
.L_x_1354:
[----:B------:R-:W-:Y:S05]  /*51b0*/  BSYNC B0 ;  /* 0x0000000000007941 */ /* 0x000fea0003800000 */
.L_x_1353:
[----:B------:R-:W2:Y:S01]  /*51c0*/  SYNCS.PHASECHK.TRANS64.TRYWAIT P3, [R94+URZ+0x324b0], R108 ;  /* 0x0324b06c5e0075a7 */ /* 0x000ea2000806017f */
[----:B------:R-:W-:Y:S01]  /*51d0*/  ULDC.64 UR56, c[0x0][0x328] ;  /* 0x0000ca0000387ab9 */ /* 0x000fe20000000a00 */
[----:B------:R-:W-:Y:S01]  /*51e0*/  ULDC.64 UR58, c[0x0][0x318] ;  /* 0x0000c600003a7ab9 */ /* 0x000fe20000000a00 */
[----:B------:R-:W-:Y:S01]  /*51f0*/  BSSY B0, `(.L_x_1355) ;  /* 0x0000003000007945 */ /* 0x000fe20003800000 */
[----:B-1----:R-:W-:-:S03]  /*5200*/  IMAD R40, R2, 0x6000, R77 ;  /* 0x0000600002287824 */ /* 0x002fc600078e024d */
[----:B--2---:R-:W-:Y:S05]  /*5210*/  @!P3 BRA `(.L_x_1356) ;  /* 0x0000013c0038b947 */ /* 0x004fea0003800000 */
.L_x_1610:
[----:B------:R-:W-:Y:S05]  /*5220*/  BSYNC B0 ;  /* 0x0000000000007941 */ /* 0x000fea0003800000 */
.L_x_1355:
[----:B------:R-:W-:Y:S01]  /*5230*/  ISETP.GE.AND P3, PT, R19, R99, PT ;  /* 0x000000631300720c */ /* 0x000fe20003f66270 */
[----:B------:R-:W-:Y:S01]  /*5240*/  IMAD.IADD R41, R75, 0x1, R40 ;  /* 0x000000014b297824 */ /* 0x000fe200078e0228 */
[----:B------:R-:W-:Y:S01]  /*5250*/  BSSY B0, `(.L_x_1357) ;  /* 0x0000026000007945 */ /* 0x000fe20003800000 */
[----:B------:R-:W-:Y:S02]  /*5260*/  IMAD R48, R40, 0x2, R24 ;  /* 0x0000000228307824 */ /* 0x000fe400078e0218 */
[----:B------:R-:W-:-:S04]  /*5270*/  IMAD.WIDE R44, R26, 0x60, R70 ;  /* 0x000000601a2c7825 */ /* 0x000fc800078e0246 */
[----:B------:R-:W-:-:S04]  /*5280*/  IMAD R49, R41, 0x2, R24 ;  /* 0x0000000229317824 */ /* 0x000fc800078e0218 */
[----:B------:R-:W-:Y:S05]  /*5290*/  @P3 BRA `(.L_x_1358) ;  /* 0x0000000000843947 */ /* 0x000fea0003800000 */
[----:B------:R-:W-:Y:S01]  /*52a0*/  IMAD R43, R45, UR56, RZ ;  /* 0x000000382d2b7c24 */ /* 0x000fe2000f8e02ff */
[----:B------:R-:W-:Y:S01]  /*52b0*/  ULDC UR4, c[0x0][0x320] ;  /* 0x0000c80000047ab9 */ /* 0x000fe20000000800 */
        /* <DEDUP_REMOVED lines=31> */
.L_x_1358:
[----:B------:R-:W-:Y:S05]  /*54b0*/  BSYNC B0 ;  /* 0x0000000000007941 */ /* 0x000fea0003800000 */
.L_x_1357:
[----:B------:R-:W-:Y:S01]  /*54c0*/  ISETP.GE.AND P3, PT, R221, R99, PT ;  /* 0x00000063dd00720c */ /* 0x000fe20003f66270 */
[----:B------:R-:W-:-:S12]  /*54d0*/  BSSY B0, `(.L_x_1359) ;  /* 0x0000025000007945 */ /* 0x000fd80003800000 */
[----:B------:R-:W-:Y:S05]  /*54e0*/  @P3 BRA `(.L_x_1360) ;  /* 0x00000000008c3947 */ /* 0x000fea0003800000 */
[----:B--2---:R-:W-:Y:S01]  /*54f0*/  IADD3 R43, P3, R44, 0x40, RZ ;  /* 0x000000402c2b7810 */ /* 0x004fe20007f7e0ff */
[----:B------:R-:W-:Y:S01]  /*5500*/  IMAD.MOV.U32 R40, RZ, RZ, R20 ;  /* 0x000000ffff287224 */ /* 0x000fe200078e0014 */
[----:B------:R-:W-:Y:S01]  /*5510*/  ULDC UR4, c[0x0][0x320] ;  /* 0x0000c80000047ab9 */ /* 0x000fe20000000800 */
        /* <DEDUP_REMOVED lines=32> */
.L_x_1360:
[----:B------:R-:W-:Y:S05]  /*5720*/  BSYNC B0 ;  /* 0x0000000000007941 */ /* 0x000fea0003800000 */
.L_x_1359:
        /* <DEDUP_REMOVED lines=22> */
.L_x_1309:
[----:B------:R-:W-:Y:S02]  /*5890*/  ISETP.GE.AND P2, PT, R198, 0x1, PT ;  /* 0x00000001c600780c */ /* 0x000fe40003f46270 */
[----:B------:R-:W-:Y:S02]  /*58a0*/  CS2R R6, SRZ ;  /* 0x0000000000067805 */ /* 0x000fe4000001ff00 */
[----:B------:R-:W-:Y:S02]  /*58b0*/  PLOP3.LUT P1, PT, PT, PT, PT, 0x80, 0x0 ;  /* 0x000000000000781c */ /* 0x000fe40003f2f070 */
[----:B------:R-:W-:Y:S01]  /*58c0*/  CS2R R4, SRZ ;  /* 0x0000000000047805 */ /* 0x000fe2000001ff00 */
[----:B------:R-:W-:Y:S01]  /*58d0*/  IMAD.MOV.U32 R150, RZ, RZ, RZ ;  /* 0x000000ffff967224 */ /* 0x000fe200078e00ff */
[----:B------:R-:W-:Y:S02]  /*58e0*/  CS2R R148, SRZ ;  /* 0x0000000000947805 */ /* 0x000fe4000001ff00 */
[----:B------:R-:W-:-:S02]  /*58f0*/  CS2R R146, SRZ ;  /* 0x0000000000927805 */ /* 0x000fc4000001ff00 */
[----:B------:R-:W-:Y:S02]  /*5900*/  CS2R R144, SRZ ;  /* 0x0000000000907805 */ /* 0x000fe4000001ff00 */
[----:B------:R-:W-:Y:S01]  /*5910*/  CS2R R142, SRZ ;  /* 0x00000000008e7805 */ /* 0x000fe2000001ff00 */
[----:B------:R-:W-:Y:S01]  /*5920*/  IMAD.MOV.U32 R141, RZ, RZ, RZ ;  /* 0x000000ffff8d7224 */ /* 0x000fe200078e00ff */
        /* <DEDUP_REMOVED lines=27> */
[----:B----4-:R-:W-:Y:S02]  /*5ae0*/  CS2R R98, SRZ ;  /* 0x0000000000627805 */ /* 0x010fe4000001ff00 */
        /* <DEDUP_REMOVED lines=25> */
[----:B------:R-:W-:Y:S01]  /*5c80*/  CS2R R36, SRZ ;  /* 0x0000000000247805 */ /* 0x000fe2000001ff00 */
[----:B------:R-:W-:Y:S01]  /*5c90*/  IMAD.MOV.U32 R0, RZ, RZ, RZ ;  /* 0x000000ffff007224 */ /* 0x000fe200078e00ff */
[----:B------:R-:W-:Y:S01]  /*5ca0*/  CS2R R10, SRZ ;  /* 0x00000000000a7805 */ /* 0x000fe2000001ff00 */
[----:B------:R-:W-:Y:S02]  /*5cb0*/  IMAD.MOV.U32 R31, RZ, RZ, RZ ;  /* 0x000000ffff1f7224 */ /* 0x000fe400078e00ff */
[----:B------:R-:W-:Y:S02]  /*5cc0*/  IMAD.MOV.U32 R29, RZ, RZ, RZ ;  /* 0x000000ffff1d7224 */ /* 0x000fe400078e00ff */
[----:B------:R-:W-:Y:S02]  /*5cd0*/  IMAD.MOV.U32 R27, RZ, RZ, RZ ;  /* 0x000000ffff1b7224 */ /* 0x000fe400078e00ff */
[----:B------:R-:W-:Y:S01]  /*5ce0*/  IMAD.MOV.U32 R9, RZ, RZ, RZ ;  /* 0x000000ffff097224 */ /* 0x000fe200078e00ff */
[----:B------:R-:W-:Y:S06]  /*5cf0*/  @P0 BRA `(.L_x_1362) ;  /* 0x00000000000c0947 */ /* 0x000fec0003800000 */
[----:B------:R-:W0:Y:S01]  /*5d00*/  FENCE.VIEW.ASYNC.G ;  /* 0x00000000000073c6 */ /* 0x000e220000000100 */
[----:B------:R-:W-:Y:S05]  /*5d10*/  WARPSYNC.ALL ;  /* 0x0000000000007948 */ /* 0x000fea0003800000 */
[----:B0-----:R-:W-:Y:S06]  /*5d20*/  BAR.ARV 0xc, 0x180 ;  /* 0x0306000000007b1d */ /* 0x001fec0000002000 */
.L_x_1362:
[----:B------:R-:W-:Y:S01]  /*5d30*/  CS2R R24, SRZ ;  /* 0x0000000000187805 */ /* 0x000fe2000001ff00 */
[----:B------:R-:W-:Y:S06]  /*5d40*/  @!P2 BRA `(.L_x_1363) ;  /* 0x0000007c00e4a947 */ /* 0x000fec0003800000 */
[----:B------:R-:W-:-:S03]  /*5d50*/  UMOV UR4, 0xffffffff ;  /* 0xffffffff00047882 */ /* 0x000fc60000000000 */
[----:B------:R-:W-:Y:S05]  /*5d60*/  BRA.DIV UR4, `(.L_x_1364) ;  /* 0x0000013204787947 */ /* 0x000fea000b800000 */
[----:B------:R0:W1:Y:S02]  /*5d70*/  SHFL.IDX PT, R14, R234, RZ, 0x1f ;  /* 0x00001fffea0e7589 */ /* 0x00006400000e0000 */
.L_x_1613:
[----:B------:R-:W-:Y:S01]  /*5d80*/  VIADD R24, R18, 0x18400 ;  /* 0x0001840012187836 */ /* 0x000fe20000000000 */
[----:B-1----:R-:W-:Y:S01]  /*5d90*/  LEA.HI R0, R14, R14, RZ, 0x1 ;  /* 0x0000000e0e007211 */ /* 0x002fe200078f08ff */
[----:B------:R-:W-:Y:S03]  /*5da0*/  BSSY B6, `(.L_x_1365) ;  /* 0x0000015000067945 */ /* 0x000fe60003800000 */
[----:B------:R-:W-:Y:S02]  /*5db0*/  LOP3.LUT P0, RZ, R24, 0x1bf, RZ, 0xc0, !PT ;  /* 0x000001bf18ff7812 */ /* 0x000fe4000780c0ff */
[----:B------:R-:W-:-:S05]  /*5dc0*/  LOP3.LUT R29, R0, 0xffffe, RZ, 0xc0, !PT ;  /* 0x000ffffe001d7812 */ /* 0x000fca00078ec0ff */
[----:B------:R-:W-:-:S06]  /*5dd0*/  IMAD.IADD R29, R14, 0x1, -R29 ;  /* 0x000000010e1d7824 */ /* 0x000fcc00078e0a1d */
[----:B------:R-:W-:Y:S05]  /*5de0*/  @!P0 BRA `(.L_x_1366) ;  /* 0x0000000000408947 */ /* 0x000fea0003800000 */
        /* <DEDUP_REMOVED lines=16> */
.L_x_1366:
[----:B------:R-:W-:Y:S05]  /*5ef0*/  BSYNC B6 ;  /* 0x0000000000067941 */ /* 0x000fea0003800000 */
.L_x_1365:
        /* <DEDUP_REMOVED lines=12> */
.L_x_1370:
[----:B--2---:R2:W3:Y:S02]  /*5fc0*/  SYNCS.PHASECHK.TRANS64.TRYWAIT P0, [R18+URZ+0x32400], R3 ;  /* 0x03240003120075a7 */ /* 0x0044e4000800017f */
[----:B---3--:R-:W-:Y:S05]  /*5fd0*/  @!P0 NANOSLEEP.SYNCS 0x989680 ;  /* 0x009896800000895d */ /* 0x008fea0003900000 */
[----:B------:R-:W3:Y:S02]  /*5fe0*/  @!P0 SYNCS.PHASECHK.TRANS64 P0, [R18+URZ+0x32400], R3 ;  /* 0x03240003120085a7 */ /* 0x000ee4000800007f */
[----:B---3--:R-:W-:Y:S05]  /*5ff0*/  @!P0 BRA `(.L_x_1370) ;  /* 0xfffffffc00f08947 */ /* 0x008fea000383ffff */
.L_x_1369:
[----:B------:R-:W-:Y:S05]  /*6000*/  BSYNC B0 ;  /* 0x0000000000007941 */ /* 0x000fea0003800000 */
.L_x_1368:
[----:B------:R-:W-:Y:S05]  /*6010*/  BRA `(.L_x_1371) ;  /* 0x0000002000847947 */ /* 0x000fea0003800000 */
.L_x_1367:
        /* <DEDUP_REMOVED lines=36> */
.L_x_1373:
[----:B------:R-:W-:Y:S05]  /*6260*/  BSYNC B6 ;  /* 0x0000000000067941 */ /* 0x000fea0003800000 */
.L_x_1372:
        /* <DEDUP_REMOVED lines=11> */
.L_x_1619:
[----:B------:R-:W-:Y:S01]  /*6320*/  ULDC UR4, c[0x0][0x448] ;  /* 0x0001120000047ab9 */ /* 0x000fe20000000800 */
[----:B------:R-:W-:Y:S01]  /*6330*/  LEA.HI R6, R222, R222, RZ, 0x1 ;  /* 0x000000dede067211 */ /* 0x000fe200078f08ff */
[----:B------:R-:W-:Y:S01]  /*6340*/  IMAD R28, R97, UR4, RZ ;  /* 0x00000004611c7c24 */ /* 0x000fe2000f8e02ff */
[----:B------:R-:W-:Y:S01]  /*6350*/  BSSY B1, `(.L_x_1377) ;  /* 0x0000020000017945 */ /* 0x000fe20003800000 */
[----:B------:R-:W-:Y:S02]  /*6360*/  CS2R R10, SRZ ;  /* 0x00000000000a7805 */ /* 0x000fe4000001ff00 */
[----:B------:R-:W-:Y:S02]  /*6370*/  LOP3.LUT R9, R6, 0xfffffffe, RZ, 0xc0, !PT ;  /* 0xfffffffe06097812 */ /* 0x000fe400078ec0ff */
[----:B------:R-:W-:Y:S02]  /*6380*/  CS2R R6, SRZ ;  /* 0x0000000000067805 */ /* 0x000fe4000001ff00 */
[----:B------:R-:W-:Y:S01]  /*6390*/  ISETP.GE.AND P0, PT, R5, R28, PT ;  /* 0x0000001c0500720c */ /* 0x000fe20003f06270 */
[----:B------:R-:W-:Y:S01]  /*63a0*/  IMAD.SHL.U32 R5, R227, 0x40, RZ ;  /* 0x00000040e3057824 */ /* 0x000fe200078e00ff */
[----:B------:R-:W-:Y:S01]  /*63b0*/  CS2R R20, SRZ ;  /* 0x0000000000147805 */ /* 0x000fe2000001ff00 */
[----:B------:R-:W-:Y:S01]  /*63c0*/  IMAD.IADD R12, R222, 0x1, -R9 ;  /* 0x00000001de0c7824 */ /* 0x000fe200078e0a09 */
[----:B------:R-:W-:-:S02]  /*63d0*/  CS2R R8, SRZ ;  /* 0x0000000000087805 */ /* 0x000fc4000001ff00 */
[----:B------:R-:W-:Y:S02]  /*63e0*/  LOP3.LUT R13, R5, 0x1c0, RZ, 0xc0, !PT ;  /* 0x000001c0050d7812 */ /* 0x000fe400078ec0ff */
[----:B------:R-:W-:-:S05]  /*63f0*/  SHF.L.U32 R5, R12, 0x1f, RZ ;  /* 0x0000001f0c057819 */ /* 0x000fca00000006ff */
        /* <DEDUP_REMOVED lines=21> */
.L_x_1378:
[----:B------:R-:W-:Y:S05]  /*6550*/  BSYNC B1 ;  /* 0x0000000000017941 */ /* 0x000fea0003800000 */
.L_x_1377:
[----:B------:R-:W1:Y:S01]  /*6560*/  SYNCS.PHASECHK.TRANS64.TRYWAIT P0, [R18+URZ+0x32400], R5 ;  /* 0x03240005120075a7 */ /* 0x000e62000800017f */
[----:B---3--:R-:W-:Y:S01]  /*6570*/  LOP3.LUT R3, R13, 0x18, R16, 0xf8, !PT ;  /* 0x000000180d037812 */ /* 0x008fe200078ef810 */
[----:B--2---:R-:W-:Y:S01]  /*6580*/  IMAD R0, R33, -0x80, R28 ;  /* 0xffffff8021007824 */ /* 0x004fe200078e021c */
[----:B----4-:R-:W-:Y:S01]  /*6590*/  SHF.R.U32.HI R4, RZ, 0x3, R13 ;  /* 0x00000003ff047819 */ /* 0x010fe2000001160d */
[----:B0----5:R-:W-:Y:S01]  /*65a0*/  IMAD.MOV.U32 R14, RZ, RZ, R21 ;  /* 0x000000ffff0e7224 */ /* 0x021fe200078e0015 */
[----:B-1----:R-:W-:Y:S01]  /*65b0*/  SHF.R.U64 R26, R10, 0x10, R11 ;  /* 0x000000100a1a7819 */ /* 0x002fe2000000120b */
[----:B------:R-:W-:Y:S01]  /*65c0*/  IMAD.MOV.U32 R13, RZ, RZ, R20 ;  /* 0x000000ffff0d7224 */ /* 0x000fe200078e0014 */
[----:B------:R-:W-:Y:S01]  /*65d0*/  LOP3.LUT R28, R3, R4, RZ, 0x3c, !PT ;  /* 0x00000004031c7212 */ /* 0x000fe200078e3cff */
[----:B------:R-:W-:Y:S01]  /*65e0*/  IMAD.MOV.U32 R3, RZ, RZ, R10 ;  /* 0x000000ffff037224 */ /* 0x000fe200078e000a */
[----:B------:R-:W-:Y:S01]  /*65f0*/  SHF.R.U64 R24, R20, 0x10, R21 ;  /* 0x0000001014187819 */ /* 0x000fe20000001215 */
[----:B------:R-:W-:Y:S01]  /*6600*/  IMAD.MOV.U32 R4, RZ, RZ, R11 ;  /* 0x000000ffff047224 */ /* 0x000fe200078e000b */
[----:B------:R-:W-:Y:S01]  /*6610*/  SHF.R.U32.HI R25, RZ, 0x10, R21 ;  /* 0x00000010ff197819 */ /* 0x000fe20000011615 */
[----:B------:R-:W-:Y:S01]  /*6620*/  IMAD.MOV.U32 R10, RZ, RZ, R6 ;  /* 0x000000ffff0a7224 */ /* 0x000fe200078e0006 */
[----:B------:R-:W-:Y:S01]  /*6630*/  SHF.R.U32.HI R27, RZ, 0x10, R11 ;  /* 0x00000010ff1b7819 */ /* 0x000fe2000001160b */
[--C-:B------:R-:W-:Y:S01]  /*6640*/  IMAD.MOV.U32 R11, RZ, RZ, R7.reuse ;  /* 0x000000ffff0b7224 */ /* 0x100fe200078e0007 */
[--C-:B------:R-:W-:Y:S01]  /*6650*/  SHF.R.U64 R21, R6, 0x10, R7.reuse ;  /* 0x0000001006157819 */ /* 0x100fe20000001207 */
[----:B------:R-:W-:Y:S01]  /*6660*/  IMAD.MOV.U32 R6, RZ, RZ, R8 ;  /* 0x000000ffff067224 */ /* 0x000fe200078e0008 */
[----:B------:R-:W-:Y:S01]  /*6670*/  SHF.R.U32.HI R20, RZ, 0x10, R7 ;  /* 0x00000010ff147819 */ /* 0x000fe20000011607 */
[--C-:B------:R-:W-:Y:S01]  /*6680*/  IMAD.MOV.U32 R7, RZ, RZ, R9.reuse ;  /* 0x000000ffff077224 */ /* 0x100fe200078e0009 */
[--C-:B------:R-:W-:Y:S01]  /*6690*/  SHF.R.U64 R15, R8, 0x10, R9.reuse ;  /* 0x00000010080f7819 */ /* 0x100fe20000001209 */
[----:B------:R-:W-:Y:S01]  /*66a0*/  BSSY B1, `(.L_x_1379) ;  /* 0x000000f000017945 */ /* 0x000fe20003800000 */
[----:B------:R-:W-:Y:S01]  /*66b0*/  SHF.R.U32.HI R8, RZ, 0x10, R9 ;  /* 0x00000010ff087819 */ /* 0x000fe20000011609 */
[----:B------:R-:W-:Y:S01]  /*66c0*/  IMAD R9, R211, 0x200, R28 ;  /* 0x00000200d3097824 */ /* 0x000fe200078e021c */
[----:B------:R-:W-:-:S02]  /*66d0*/  VIMNMX R38, R0, 0x80, PT ;  /* 0x0000008000267848 */ /* 0x000fc40003fe0100 */
[----:B------:R-:W-:Y:S01]  /*66e0*/  PRMT R31, R3, 0x5410, R26 ;  /* 0x00005410031f7816 */ /* 0x000fe2000000001a */
[----:B------:R-:W-:Y:S01]  /*66f0*/  IMAD R9, R9, 0x2, R18 ;  /* 0x0000000209097824 */ /* 0x000fe200078e0212 */
[----:B------:R-:W-:Y:S02]  /*6700*/  PRMT R32, R4, 0x5410, R27 ;  /* 0x0000541004207816 */ /* 0x000fe4000000001b */
[----:B------:R-:W-:Y:S01]  /*6710*/  LOP3.LUT P2, RZ, R227, 0x4, RZ, 0xc0, !PT ;  /* 0x00000004e3ff7812 */ /* 0x000fe2000784c0ff */
[----:B------:R-:W-:Y:S01]  /*6720*/  VIADD R4, R9, 0x18400 ;  /* 0x0001840009047836 */ /* 0x000fe20000000000 */
[----:B------:R-:W-:Y:S01]  /*6730*/  ISETP.GE.AND P1, PT, R19, R38, PT ;  /* 0x000000261300720c */ /* 0x000fe20003f26270 */
[----:B------:R-:W-:Y:S01]  /*6740*/  VIADD R0, R9, 0x18440 ;  /* 0x0001844009007836 */ /* 0x000fe20000000000 */
[----:B------:R-:W-:Y:S02]  /*6750*/  PRMT R33, R13, 0x5410, R24 ;  /* 0x000054100d217816 */ /* 0x000fe40000000018 */
[----:B------:R-:W-:-:S02]  /*6760*/  PRMT R3, R14, 0x5410, R25 ;  /* 0x000054100e037816 */ /* 0x000fc40000000019 */
[----:B------:R-:W-:Y:S01]  /*6770*/  PRMT R34, R10, 0x5410, R21 ;  /* 0x000054100a227816 */ /* 0x000fe20000000015 */
[----:B------:R-:W-:Y:S06]  /*6780*/  @!P0 BRA `(.L_x_1380) ;  /* 0x0000012800888947 */ /* 0x000fec0003800000 */
.L_x_1620:
[----:B------:R-:W-:Y:S05]  /*6790*/  BSYNC B1 ;  /* 0x0000000000017941 */ /* 0x000fea0003800000 */
.L_x_1379:
[----:B------:R-:W-:Y:S01]  /*67a0*/  BSSY B1, `(.L_x_1381) ;  /* 0x0000059000017945 */ /* 0x000fe20003800000 */
[----:B------:R-:W-:Y:S01]  /*67b0*/  PRMT R35, R11, 0x5410, R20 ;  /* 0x000054100b237816 */ /* 0x000fe20000000014 */
[----:B------:R-:W-:Y:S01]  /*67c0*/  @P2 VIADD R0, R4, 0xffffffc0 ;  /* 0xffffffc004002836 */ /* 0x000fe20000000000 */
[----:B------:R-:W-:Y:S02]  /*67d0*/  PRMT R36, R6, 0x5410, R15 ;  /* 0x0000541006247816 */ /* 0x000fe4000000000f */
[----:B------:R-:W-:Y:S01]  /*67e0*/  PRMT R8, R7, 0x5410, R8 ;  /* 0x0000541007087816 */ /* 0x000fe20000000008 */
[----:B------:R-:W-:Y:S06]  /*67f0*/  @P1 BRA `(.L_x_1382) ;  /* 0x00000004004c1947 */ /* 0x000fec0003800000 */
[----:B0-----:R-:W0:Y:S01]  /*6800*/  LDC R5, c[0x0][0x3f4] ;  /* 0x0000fd00ff057b82 */ /* 0x001e220000000800 */
[----:B------:R-:W-:Y:S01]  /*6810*/  BSSY B2, `(.L_x_1383) ;  /* 0x000002a000027945 */ /* 0x000fe20003800000 */
[-C--:B0-----:R-:W-:Y:S02]  /*6820*/  ISETP.GE.AND P0, PT, R22, R5.reuse, PT ;  /* 0x000000051600720c */ /* 0x081fe40003f06270 */
[----:B------:R-:W-:-:S11]  /*6830*/  ISETP.GE.AND P1, PT, R202, R5, PT ;  /* 0x00000005ca00720c */ /* 0x000fd60003f26270 */
[----:B------:R-:W-:Y:S05]  /*6840*/  @P0 BRA `(.L_x_1384) ;  /* 0x0000000000980947 */ /* 0x000fea0003800000 */
[----:B------:R-:W0:Y:S01]  /*6850*/  LDS.128 R4, [R9+0x18400] ;  /* 0x0184000009047984 */ /* 0x000e220000000c00 */
        /* <DEDUP_REMOVED lines=13> */
[C---:B------:R-:W-:Y:S01]  /*6930*/  FMUL.FTZ R28, R5.reuse, R24 ;  /* 0x00000018051c7220 */ /* 0x040fe20000410000 */
[C---:B------:R-:W-:Y:S01]  /*6940*/  FFMA.FTZ R25, R10.reuse, R15, -R25 ;  /* 0x0000000f0a197223 */ /* 0x040fe20000010819 */
[-C--:B------:R-:W-:Y:S01]  /*6950*/  FMUL.FTZ R30, R5, R20.reuse ;  /* 0x00000014051e7220 */ /* 0x080fe20000410000 */
[----:B------:R-:W-:Y:S01]  /*6960*/  LOP3.LUT R7, R7, 0xffff0000, RZ, 0xc0, !PT ;  /* 0xffff000007077812 */ /* 0x000fe200078ec0ff */
[----:B------:R-:W-:Y:S01]  /*6970*/  FFMA.FTZ R26, R10, R21, R4 ;  /* 0x000000150a1a7223 */ /* 0x000fe20000010004 */
[C---:B------:R-:W-:Y:S01]  /*6980*/  LOP3.LUT R15, R35.reuse, 0xffff0000, RZ, 0xc0, !PT ;  /* 0xffff0000230f7812 */ /* 0x040fe200078ec0ff */
[----:B------:R-:W-:Y:S01]  /*6990*/  IMAD.U32 R10, R35, 0x10000, RZ ;  /* 0x00010000230a7824 */ /* 0x000fe200078e00ff */
[C---:B------:R-:W-:Y:S01]  /*69a0*/  LOP3.LUT R5, R32.reuse, 0xffff0000, RZ, 0xc0, !PT ;  /* 0xffff000020057812 */ /* 0x040fe200078ec0ff */
[----:B------:R-:W-:Y:S02]  /*69b0*/  IMAD.U32 R4, R32, 0x10000, RZ ;  /* 0x0001000020047824 */ /* 0x000fe400078e00ff */
        /* <DEDUP_REMOVED lines=15> */
.L_x_1384:
[----:B------:R-:W-:Y:S05]  /*6ab0*/  BSYNC B2 ;  /* 0x0000000000027941 */ /* 0x000fea0003800000 */
.L_x_1383:
[----:B------:R-:W-:Y:S05]  /*6ac0*/  @P1 BRA `(.L_x_1382) ;  /* 0x0000000000981947 */ /* 0x000fea0003800000 */
[----:B0-----:R-:W0:Y:S01]  /*6ad0*/  LDS.128 R4, [R0] ;  /* 0x0000000000047984 */ /* 0x001e220000000c00 */
        /* <DEDUP_REMOVED lines=37> */
.L_x_1382:
[----:B------:R-:W-:Y:S05]  /*6d30*/  BSYNC B1 ;  /* 0x0000000000017941 */ /* 0x000fea0003800000 */
.L_x_1381:
[----:B------:R-:W-:-:S13]  /*6d40*/  ISETP.GE.AND P0, PT, R221, R38, PT ;  /* 0x00000026dd00720c */ /* 0x000fda0003f06270 */
[----:B------:R-:W-:Y:S05]  /*6d50*/  @P0 BRA `(.L_x_1385) ;  /* 0x0000001400100947 */ /* 0x000fea0003800000 */
[----:B01----:R-:W0:Y:S01]  /*6d60*/  LDC R5, c[0x0][0x3f4] ;  /* 0x0000fd00ff057b82 */ /* 0x003e220000000800 */
        /* <DEDUP_REMOVED lines=22> */
[----:B------:R-:W-:Y:S01]  /*6ed0*/  FFMA.FTZ R21, R26, R10, R21 ;  /* 0x0000000a1a157223 */ /* 0x000fe20000010015 */
[----:B------:R-:W-:Y:S01]  /*6ee0*/  FMUL.FTZ R10, R31, R5 ;  /* 0x000000051f0a7220 */ /* 0x000fe20000410000 */
[----:B------:R-:W-:Y:S01]  /*6ef0*/  LOP3.LUT R7, R7, 0xffff0000, RZ, 0xc0, !PT ;  /* 0xffff000007077812 */ /* 0x000fe200078ec0ff */
[-C--:B------:R-:W-:Y:S01]  /*6f00*/  FFMA.FTZ R5, R31, R11.reuse, -R20 ;  /* 0x0000000b1f057223 */ /* 0x080fe20000010814 */
[C---:B------:R-:W-:Y:S01]  /*6f10*/  LOP3.LUT R26, R35.reuse, 0xffff0000, RZ, 0xc0, !PT ;  /* 0xffff0000231a7812 */ /* 0x040fe200078ec0ff */
[----:B------:R-:W-:Y:S02]  /*6f20*/  IMAD.U32 R31, R35, 0x10000, RZ ;  /* 0x00010000231f7824 */ /* 0x000fe400078e00ff */
[----:B------:R-:W-:Y:S01]  /*6f30*/  FFMA.FTZ R10, R27, R11, R10 ;  /* 0x0000000b1b0a7223 */ /* 0x000fe2000001000a */
[-C--:B------:R-:W-:Y:S01]  /*6f40*/  FMUL.FTZ R24, R25, R6.reuse ;  /* 0x0000000619187220 */ /* 0x080fe20000410000 */
[-C--:B------:R-:W-:Y:S01]  /*6f50*/  FMUL.FTZ R15, R32, R7.reuse ;  /* 0x00000007200f7220 */ /* 0x080fe20000410000 */
[----:B------:R-:W-:Y:S01]  /*6f60*/  FMUL.FTZ R20, R31, R6 ;  /* 0x000000061f147220 */ /* 0x000fe20000410000 */
[----:B------:R-:W-:Y:S01]  /*6f70*/  FMUL.FTZ R11, R26, R7 ;  /* 0x000000071a0b7220 */ /* 0x000fe20000410000 */
[----:B------:R-:W-:-:S02]  /*6f80*/  F2FP.BF16.F32.PACK_AB R4, R21, R4 ;  /* 0x000000041504723e */ /* 0x000fc400000010ff */
[-C--:B------:R-:W-:Y:S01]  /*6f90*/  FFMA.FTZ R6, R25, R13.reuse, -R20 ;  /* 0x0000000d19067223 */ /* 0x080fe20000010814 */
[-C--:B------:R-:W-:Y:S01]  /*6fa0*/  FFMA.FTZ R7, R32, R14.reuse, -R11 ;  /* 0x0000000e20077223 */ /* 0x080fe2000001080b */
[----:B------:R-:W-:Y:S01]  /*6fb0*/  FFMA.FTZ R13, R31, R13, R24 ;  /* 0x0000000d1f0d7223 */ /* 0x000fe20000010018 */
[----:B------:R-:W-:Y:S01]  /*6fc0*/  FFMA.FTZ R14, R26, R14, R15 ;  /* 0x0000000e1a0e7223 */ /* 0x000fe2000001000f */
[----:B------:R-:W-:-:S03]  /*6fd0*/  F2FP.BF16.F32.PACK_AB R5, R10, R5 ;  /* 0x000000050a05723e */ /* 0x000fc600000010ff */
[----:B------:R-:W-:Y:S02]  /*6fe0*/  F2FP.BF16.F32.PACK_AB R6, R13, R6 ;  /* 0x000000060d06723e */ /* 0x000fe400000010ff */
[----:B------:R-:W-:-:S05]  /*6ff0*/  F2FP.BF16.F32.PACK_AB R7, R14, R7 ;  /* 0x000000070e07723e */ /* 0x000fca00000010ff */
[----:B------:R0:W-:Y:S02]  /*7000*/  STS.128 [R9+0x1a400], R4 ;  /* 0x01a4000409007388 */ /* 0x0001e40000000c00 */
.L_x_1387:
[----:B------:R-:W-:Y:S05]  /*7010*/  BSYNC B1 ;  /* 0x0000000000017941 */ /* 0x000fea0003800000 */
.L_x_1386:
[----:B------:R-:W-:Y:S05]  /*7020*/  @P1 BRA `(.L_x_1385) ;  /* 0x00000010005c1947 */ /* 0x000fea0003800000 */
[----:B0-----:R-:W0:Y:S01]  /*7030*/  LDS.128 R4, [R0+0x2000] ;  /* 0x0020000000047984 */ /* 0x001e220000000c00 */
[C---:B------:R-:W-:Y:S01]  /*7040*/  IMAD.U32 R25, R36.reuse, 0x10000, RZ ;  /* 0x0001000024197824 */ /* 0x040fe200078e00ff */
[----:B------:R-:W-:Y:S01]  /*7050*/  LOP3.LUT R36, R36, 0xffff0000, RZ, 0xc0, !PT ;  /* 0xffff000024247812 */ /* 0x000fe200078ec0ff */
[C---:B------:R-:W-:Y:S01]  /*7060*/  IMAD.U32 R21, R33.reuse, 0x10000, RZ ;  /* 0x0001000021157824 */ /* 0x040fe200078e00ff */
[----:B------:R-:W-:Y:S02]  /*7070*/  LOP3.LUT R24, R33, 0xffff0000, RZ, 0xc0, !PT ;  /* 0xffff000021187812 */ /* 0x000fe400078ec0ff */
        /* <DEDUP_REMOVED lines=11> */
[----:B------:R-:W-:Y:S01]  /*7130*/  FFMA.FTZ R4, R21, R9, -R14 ;  /* 0x0000000915047223 */ /* 0x000fe2000001080e */
[C---:B------:R-:W-:Y:S01]  /*7140*/  FMUL.FTZ R21, R24.reuse, R5 ;  /* 0x0000000518157220 */ /* 0x040fe20000410000 */
[----:B------:R-:W-:Y:S01]  /*7150*/  FFMA.FTZ R5, R24, R10, -R15 ;  /* 0x0000000a18057223 */ /* 0x000fe2000001080f */
[----:B------:R-:W-:Y:S01]  /*7160*/  FFMA.FTZ R9, R25, R9, R20 ;  /* 0x0000000919097223 */ /* 0x000fe20000010014 */
[----:B------:R-:W-:Y:S01]  /*7170*/  IMAD.U32 R15, R3, 0x10000, RZ ;  /* 0x00010000030f7824 */ /* 0x000fe200078e00ff */
[----:B------:R-:W-:Y:S01]  /*7180*/  LOP3.LUT R7, R7, 0xffff0000, RZ, 0xc0, !PT ;  /* 0xffff000007077812 */ /* 0x000fe200078ec0ff */
[----:B------:R-:W-:Y:S01]  /*7190*/  IMAD.U32 R25, R8, 0x10000, RZ ;  /* 0x0001000008197824 */ /* 0x000fe200078e00ff */
[----:B------:R-:W-:Y:S01]  /*71a0*/  LOP3.LUT R3, R3, 0xffff0000, RZ, 0xc0, !PT ;  /* 0xffff000003037812 */ /* 0x000fe200078ec0ff */
[----:B------:R-:W-:Y:S01]  /*71b0*/  FMUL.FTZ R14, R15, R6 ;  /* 0x000000060f0e7220 */ /* 0x000fe20000410000 */
[----:B------:R-:W-:Y:S01]  /*71c0*/  FFMA.FTZ R10, R36, R10, R21 ;  /* 0x0000000a240a7223 */ /* 0x000fe20000010015 */
[----:B------:R-:W-:Y:S01]  /*71d0*/  FMUL.FTZ R8, R25, R6 ;  /* 0x0000000619087220 */ /* 0x000fe20000410000 */
[-C--:B------:R-:W-:Y:S01]  /*71e0*/  FMUL.FTZ R20, R27, R7.reuse ;  /* 0x000000071b147220 */ /* 0x080fe20000410000 */
[----:B------:R-:W-:Y:S01]  /*71f0*/  FMUL.FTZ R24, R3, R7 ;  /* 0x0000000703187220 */ /* 0x000fe20000410000 */
[----:B------:R-:W-:Y:S01]  /*7200*/  F2FP.BF16.F32.PACK_AB R4, R9, R4 ;  /* 0x000000040904723e */ /* 0x000fe200000010ff */
[-C--:B------:R-:W-:Y:S01]  /*7210*/  FFMA.FTZ R6, R15, R11.reuse, -R8 ;  /* 0x0000000b0f067223 */ /* 0x080fe20000010808 */
[----:B------:R-:W-:Y:S01]  /*7220*/  FFMA.FTZ R11, R25, R11, R14 ;  /* 0x0000000b190b7223 */ /* 0x000fe2000001000e */
[-C--:B------:R-:W-:Y:S01]  /*7230*/  FFMA.FTZ R7, R3, R13.reuse, -R20 ;  /* 0x0000000d03077223 */ /* 0x080fe20000010814 */
[----:B------:R-:W-:Y:S01]  /*7240*/  FFMA.FTZ R24, R27, R13, R24 ;  /* 0x0000000d1b187223 */ /* 0x000fe20000010018 */
[----:B------:R-:W-:-:S02]  /*7250*/  F2FP.BF16.F32.PACK_AB R5, R10, R5 ;  /* 0x000000050a05723e */ /* 0x000fc400000010ff */
[----:B------:R-:W-:Y:S02]  /*7260*/  F2FP.BF16.F32.PACK_AB R6, R11, R6 ;  /* 0x000000060b06723e */ /* 0x000fe400000010ff */
[----:B------:R-:W-:-:S05]  /*7270*/  F2FP.BF16.F32.PACK_AB R7, R24, R7 ;  /* 0x000000071807723e */ /* 0x000fca00000010ff */
[----:B------:R3:W-:Y:S01]  /*7280*/  STS.128 [R0+0x2000], R4 ;  /* 0x0020000400007388 */ /* 0x0007e20000000c00 */
[----:B------:R-:W-:Y:S05]  /*7290*/  BRA `(.L_x_1385) ;  /* 0x0000000c00c07947 */ /* 0x000fea0003800000 */
.L_x_1375:
[----:B------:R-:W-:-:S03]  /*72a0*/  UMOV UR4, 0xffffffff ;  /* 0xffffffff00047882 */ /* 0x000fc60000000000 */
[----:B------:R-:W-:Y:S05]  /*72b0*/  BRA.DIV UR4, `(.L_x_1388) ;  /* 0x0000011e04d07947 */ /* 0x000fea000b800000 */
[----:B------:R1:W2:Y:S04]  /*72c0*/  SHFL.IDX PT, R0, R25, RZ, 0x1c1f ;  /* 0x001c1fff19007589 */ /* 0x0002a800000e0000 */
[----:B------:R1:W3:Y:S04]  /*72d0*/  SHFL.IDX PT, R3, R24, RZ, 0x1c1f ;  /* 0x001c1fff18037589 */ /* 0x0002e800000e0000 */
[----:B------:R1:W4:Y:S04]  /*72e0*/  SHFL.IDX PT, R20, R27, RZ, 0x1c1f ;  /* 0x001c1fff1b147589 */ /* 0x00032800000e0000 */
[----:B------:R1:W0:Y:S02]  /*72f0*/  SHFL.IDX PT, R14, R26, RZ, 0x1c1f ;  /* 0x001c1fff1a0e7589 */ /* 0x00022400000e0000 */
.L_x_1626:
[----:B------:R-:W-:Y:S01]  /*7300*/  ULDC UR4, c[0x0][0x448] ;  /* 0x0001120000047ab9 */ /* 0x000fe20000000800 */
[----:B------:R-:W0:Y:S01]  /*7310*/  LDC R47, c[0x0][0x3f4] ;  /* 0x0000fd00ff2f7b82 */ /* 0x000e220000000800 */
[----:B-1----:R-:W-:Y:S01]  /*7320*/  IMAD R26, R97, UR4, RZ ;  /* 0x00000004611a7c24 */ /* 0x002fe2000f8e02ff */
[----:B------:R-:W-:Y:S01]  /*7330*/  LEA.HI R4, R222, R222, RZ, 0x1 ;  /* 0x000000dede047211 */ /* 0x000fe200078f08ff */
[----:B------:R-:W-:Y:S01]  /*7340*/  BSSY B1, `(.L_x_1389) ;  /* 0x0000016000017945 */ /* 0x000fe20003800000 */
[----:B------:R-:W-:Y:S02]  /*7350*/  CS2R R10, SRZ ;  /* 0x00000000000a7805 */ /* 0x000fe4000001ff00 */
[----:B------:R-:W-:Y:S02]  /*7360*/  CS2R R8, SRZ ;  /* 0x0000000000087805 */ /* 0x000fe4000001ff00 */
[----:B------:R-:W-:Y:S02]  /*7370*/  ISETP.GE.AND P0, PT, R5, R26, PT ;  /* 0x0000001a0500720c */ /* 0x000fe40003f06270 */
[----:B------:R-:W-:-:S02]  /*7380*/  LOP3.LUT R7, R4, 0xfffffffe, RZ, 0xc0, !PT ;  /* 0xfffffffe04077812 */ /* 0x000fc400078ec0ff */
[----:B------:R-:W-:-:S03]  /*7390*/  CS2R R4, SRZ ;  /* 0x0000000000047805 */ /* 0x000fc6000001ff00 */
[----:B------:R-:W-:Y:S01]  /*73a0*/  IMAD.IADD R12, R222, 0x1, -R7 ;  /* 0x00000001de0c7824 */ /* 0x000fe200078e0a07 */
[----:B------:R-:W-:-:S04]  /*73b0*/  CS2R R6, SRZ ;  /* 0x0000000000067805 */ /* 0x000fc8000001ff00 */
[----:B------:R-:W-:Y:S01]  /*73c0*/  SHF.L.U32 R21, R12, 0x1f, RZ ;  /* 0x0000001f0c157819 */ /* 0x000fe200000006ff */
[----:B------:R-:W-:Y:S06]  /*73d0*/  @P0 BRA `(.L_x_1390) ;  /* 0x0000000000300947 */ /* 0x000fec0003800000 */
[----:B------:R-:W-:Y:S01]  /*73e0*/  ULDC UR4, c[0x0][0x3f4] ;  /* 0x0000fd0000047ab9 */ /* 0x000fe20000000800 */
[C---:B------:R-:W-:Y:S01]  /*73f0*/  IMAD.SHL.U32 R15, R16.reuse, 0x2, RZ ;  /* 0x00000002100f7824 */ /* 0x040fe200078e00ff */
[C---:B------:R-:W-:Y:S02]  /*7400*/  ISETP.GE.AND P2, PT, R16.reuse, UR4, PT ;  /* 0x0000000410007c0c */ /* 0x040fe4000bf46270 */
[----:B------:R-:W-:Y:S02]  /*7410*/  SHF.L.U64.HI R7, R16, 0x1, R17 ;  /* 0x0000000110077819 */ /* 0x000fe40000010211 */
[-C--:B---3--:R-:W-:Y:S02]  /*7420*/  IADD3 R24, P0, R3, R15.reuse, RZ ;  /* 0x0000000f03187210 */ /* 0x088fe40007f1e0ff */
[----:B0-----:R-:W-:-:S03]  /*7430*/  IADD3 R14, P1, R14, R15, RZ ;  /* 0x0000000f0e0e7210 */ /* 0x001fc60007f3e0ff */
[--C-:B--2---:R-:W-:Y:S02]  /*7440*/  IMAD.X R25, R0, 0x1, R7.reuse, P0 ;  /* 0x0000000100197824 */ /* 0x104fe400000e0607 */
[----:B----4-:R-:W-:Y:S01]  /*7450*/  IMAD.X R15, R20, 0x1, R7, P1 ;  /* 0x00000001140f7824 */ /* 0x010fe200008e0607 */
[----:B------:R-:W-:Y:S01]  /*7460*/  CS2R R6, SRZ ;  /* 0x0000000000067805 */ /* 0x000fe2000001ff00 */
[----:B------:R-:W-:Y:S06]  /*7470*/  @P2 BRA `(.L_x_1390) ;  /* 0x0000000000082947 */ /* 0x000fec0003800000 */
[----:B------:R1:W5:Y:S04]  /*7480*/  LD.E.128 R8, desc[UR60][R24.64] ;  /* 0x0000003c18087980 */ /* 0x000368000c101d00 */
[----:B------:R1:W5:Y:S02]  /*7490*/  LD.E.128 R4, desc[UR60][R14.64] ;  /* 0x0000003c0e047980 */ /* 0x000364000c101d00 */
.L_x_1390:
[----:B------:R-:W-:Y:S05]  /*74a0*/  BSYNC B1 ;  /* 0x0000000000017941 */ /* 0x000fea0003800000 */
.L_x_1389:
[----:B------:R-:W4:Y:S01]  /*74b0*/  SYNCS.PHASECHK.TRANS64.TRYWAIT P1, [R18+URZ+0x32400], R21 ;  /* 0x03240015120075a7 */ /* 0x000f22000802017f */
[----:B--2---:R-:W-:Y:S01]  /*74c0*/  IMAD R0, R33, -0x80, R26 ;  /* 0xffffff8021007824 */ /* 0x004fe200078e021a */
[----:B-----5:R-:W-:Y:S01]  /*74d0*/  SHF.R.U64 R26, R10, 0x10, R11 ;  /* 0x000000100a1a7819 */ /* 0x020fe2000000120b */
[----:B-1----:R-:W-:Y:S01]  /*74e0*/  IMAD.MOV.U32 R15, RZ, RZ, R10 ;  /* 0x000000ffff0f7224 */ /* 0x002fe200078e000a */
[----:B------:R-:W-:Y:S01]  /*74f0*/  SHF.R.U64 R27, R8, 0x10, R9 ;  /* 0x00000010081b7819 */ /* 0x000fe20000001209 */
[----:B------:R-:W-:Y:S01]  /*7500*/  IMAD.MOV.U32 R24, RZ, RZ, R8 ;  /* 0x000000ffff187224 */ /* 0x000fe200078e0008 */
[--C-:B------:R-:W-:Y:S01]  /*7510*/  SHF.R.U32.HI R10, RZ, 0x10, R11.reuse ;  /* 0x00000010ff0a7819 */ /* 0x100fe2000001160b */
[----:B---3--:R-:W-:Y:S01]  /*7520*/  IMAD.MOV.U32 R3, RZ, RZ, R11 ;  /* 0x000000ffff037224 */ /* 0x008fe200078e000b */
[----:B------:R-:W-:Y:S01]  /*7530*/  SHF.R.U64 R11, R4, 0x10, R5 ;  /* 0x00000010040b7819 */ /* 0x000fe20000001205 */
[----:B------:R-:W-:Y:S01]  /*7540*/  IMAD.MOV.U32 R8, RZ, RZ, R4 ;  /* 0x000000ffff087224 */ /* 0x000fe200078e0004 */
[----:B0-----:R-:W-:Y:S01]  /*7550*/  ISETP.GE.AND P0, PT, R16, R47, PT ;  /* 0x0000002f1000720c */ /* 0x001fe20003f06270 */
[----:B------:R-:W-:Y:S01]  /*7560*/  IMAD.MOV.U32 R25, RZ, RZ, R9 ;  /* 0x000000ffff197224 */ /* 0x000fe200078e0009 */
[----:B------:R-:W-:Y:S01]  /*7570*/  VIMNMX R0, R0, 0x80, PT ;  /* 0x0000008000007848 */ /* 0x000fe20003fe0100 */
[----:B------:R-:W-:Y:S01]  /*7580*/  IMAD.MOV.U32 R13, RZ, RZ, R5 ;  /* 0x000000ffff0d7224 */ /* 0x000fe200078e0005 */
[----:B------:R-:W-:Y:S01]  /*7590*/  SHF.R.U32.HI R28, RZ, 0x10, R9 ;  /* 0x00000010ff1c7819 */ /* 0x000fe20000011609 */
[----:B----4-:R-:W-:Y:S01]  /*75a0*/  IMAD.MOV.U32 R20, RZ, RZ, R6 ;  /* 0x000000ffff147224 */ /* 0x010fe200078e0006 */
[----:B------:R-:W-:Y:S01]  /*75b0*/  SHF.R.U32.HI R4, RZ, 0x10, R5 ;  /* 0x00000010ff047819 */ /* 0x000fe20000011605 */
[--C-:B------:R-:W-:Y:S01]  /*75c0*/  IMAD.MOV.U32 R14, RZ, RZ, R7.reuse ;  /* 0x000000ffff0e7224 */ /* 0x100fe200078e0007 */
[--C-:B------:R-:W-:Y:S01]  /*75d0*/  SHF.R.U64 R9, R6, 0x10, R7.reuse ;  /* 0x0000001006097819 */ /* 0x100fe20000001207 */
[----:B------:R-:W-:Y:S01]  /*75e0*/  BSSY B1, `(.L_x_1391) ;  /* 0x000000d000017945 */ /* 0x000fe20003800000 */
[----:B------:R-:W-:-:S02]  /*75f0*/  SHF.R.U32.HI R5, RZ, 0x10, R7 ;  /* 0x00000010ff057819 */ /* 0x000fc40000011607 */
[-C--:B------:R-:W-:Y:S02]  /*7600*/  ISETP.GE.OR P2, PT, R19, R0.reuse, P0 ;  /* 0x000000001300720c */ /* 0x080fe40000746670 */
[----:B------:R-:W-:Y:S02]  /*7610*/  ISETP.GE.OR P0, PT, R221, R0, P0 ;  /* 0x00000000dd00720c */ /* 0x000fe40000706670 */
[----:B------:R-:W-:Y:S02]  /*7620*/  PRMT R44, R24, 0x5410, R27 ;  /* 0x00005410182c7816 */ /* 0x000fe4000000001b */
        /* <DEDUP_REMOVED lines=8> */
.L_x_1627:
[----:B------:R-:W-:Y:S05]  /*76b0*/  BSYNC B1 ;  /* 0x0000000000017941 */ /* 0x000fea0003800000 */
.L_x_1391:
        /* <DEDUP_REMOVED lines=9> */
[----:B------:R-:W-:Y:S02]  /*7750*/  SHF.R.U32.HI R7, RZ, 0x3, R6 ;  /* 0x00000003ff077819 */ /* 0x000fe40000011606 */
[----:B------:R-:W-:Y:S02]  /*7760*/  LOP3.LUT R6, R6, 0x38, R5, 0xf8, !PT ;  /* 0x0000003806067812 */ /* 0x000fe400078ef805 */
[-C--:B------:R-:W-:Y:S02]  /*7770*/  LOP3.LUT R4, R4, R7.reuse, RZ, 0x3c, !PT ;  /* 0x0000000704047212 */ /* 0x080fe400078e3cff */
[----:B------:R-:W-:-:S03]  /*7780*/  LOP3.LUT R6, R6, R7, RZ, 0x3c, !PT ;  /* 0x0000000706067212 */ /* 0x000fc600078e3cff */
[C---:B------:R-:W-:Y:S02]  /*7790*/  IMAD R5, R211.reuse, 0x200, R4 ;  /* 0x00000200d3057824 */ /* 0x040fe400078e0204 */
[----:B------:R-:W-:Y:S02]  /*77a0*/  IMAD R9, R211, 0x200, R6 ;  /* 0x00000200d3097824 */ /* 0x000fe400078e0206 */
[--C-:B------:R-:W-:Y:S02]  /*77b0*/  IMAD R40, R5, 0x2, R18.reuse ;  /* 0x0000000205287824 */ /* 0x100fe400078e0212 */
[----:B------:R-:W-:-:S03]  /*77c0*/  IMAD R42, R9, 0x2, R18 ;  /* 0x00000002092a7824 */ /* 0x000fc600078e0212 */
[----:B------:R-:W0:Y:S04]  /*77d0*/  LDS.128 R4, [R40+0x18400] ;  /* 0x0184000028047984 */ /* 0x000e280000000c00 */
[----:B------:R-:W1:Y:S01]  /*77e0*/  LDS.128 R8, [R42+0x18400] ;  /* 0x018400002a087984 */ /* 0x000e620000000c00 */
[C---:B0-----:R-:W-:Y:S01]  /*77f0*/  IMAD.U32 R21, R4.reuse, 0x10000, RZ ;  /* 0x0001000004157824 */ /* 0x041fe200078e00ff */
        /* <DEDUP_REMOVED lines=11> */
[C---:B------:R-:W-:Y:S01]  /*78b0*/  FFMA.FTZ R36, R21.reuse, R32, -R36 ;  /* 0x0000002015247223 */ /* 0x040fe20000010824 */
[----:B------:R-:W-:Y:S01]  /*78c0*/  FFMA.FTZ R38, R21, R34, R38 ;  /* 0x0000002215267223 */ /* 0x000fe20000010026 */
[----:B------:R-:W-:-:S02]  /*78d0*/  IMAD.U32 R32, R20, 0x10000, RZ ;  /* 0x0001000014207824 */ /* 0x000fc400078e00ff */
[-C--:B------:R-:W-:Y:S01]  /*78e0*/  FFMA.FTZ R37, R4, R27.reuse, -R35 ;  /* 0x0000001b04257223 */ /* 0x080fe20000010823 */
[C---:B------:R-:W-:Y:S02]  /*78f0*/  IMAD.U32 R21, R15.reuse, 0x10000, RZ ;  /* 0x000100000f157824 */ /* 0x040fe400078e00ff */
[----:B------:R-:W-:Y:S01]  /*7900*/  FMUL.FTZ R39, R8, R27 ;  /* 0x0000001b08277220 */ /* 0x000fe20000410000 */
[----:B------:R-:W-:Y:S01]  /*7910*/  LOP3.LUT R35, R20, 0xffff0000, RZ, 0xc0, !PT ;  /* 0xffff000014237812 */ /* 0x000fe200078ec0ff */
[CC--:B------:R-:W-:Y:S01]  /*7920*/  FMUL.FTZ R8, R30.reuse, R32.reuse ;  /* 0x000000201e087220 */ /* 0x0c0fe20000410000 */
[----:B------:R-:W-:Y:S01]  /*7930*/  FMUL.FTZ R41, R30, R21 ;  /* 0x000000151e297220 */ /* 0x000fe20000410000 */
[----:B------:R-:W-:Y:S01]  /*7940*/  LOP3.LUT R27, R15, 0xffff0000, RZ, 0xc0, !PT ;  /* 0xffff00000f1b7812 */ /* 0x000fe200078ec0ff */
[----:B------:R-:W-:Y:S01]  /*7950*/  FFMA.FTZ R39, R4, R33, R39 ;  /* 0x0000002104277223 */ /* 0x000fe20000010027 */
        /* <DEDUP_REMOVED lines=12> */
[-C--:B------:R-:W-:Y:S01]  /*7a20*/  FMUL.FTZ R28, R28, R21.reuse ;  /* 0x000000151c1c7220 */ /* 0x080fe20000410000 */
[----:B------:R-:W-:Y:S01]  /*7a30*/  IMAD.U32 R24, R5, 0x10000, RZ ;  /* 0x0001000005187824 */ /* 0x000fe200078e00ff */
[----:B------:R-:W-:Y:S01]  /*7a40*/  LOP3.LUT R9, R9, 0xffff0000, RZ, 0xc0, !PT ;  /* 0xffff000009097812 */ /* 0x000fe200078ec0ff */
[----:B------:R-:W-:Y:S02]  /*7a50*/  IMAD.U32 R26, R7, 0x10000, RZ ;  /* 0x00010000071a7824 */ /* 0x000fe400078e00ff */
[----:B------:R-:W-:Y:S01]  /*7a60*/  FMUL.FTZ R35, R31, R10 ;  /* 0x0000000a1f237220 */ /* 0x000fe20000410000 */
[----:B------:R-:W-:Y:S02]  /*7a70*/  IMAD.U32 R4, R3, 0x10000, RZ ;  /* 0x0001000003047824 */ /* 0x000fe400078e00ff */
[C---:B------:R-:W-:Y:S01]  /*7a80*/  FFMA.FTZ R27, R24.reuse, R21, -R27 ;  /* 0x00000015181b7223 */ /* 0x040fe2000001081b */
[----:B------:R-:W-:Y:S01]  /*7a90*/  FFMA.FTZ R28, R24, R25, R28 ;  /* 0x00000019181c7223 */ /* 0x000fe2000001001c */
[----:B------:R-:W-:Y:S01]  /*7aa0*/  LOP3.LUT R11, R11, 0xffff0000, RZ, 0xc0, !PT ;  /* 0xffff00000b0b7812 */ /* 0x000fe200078ec0ff */
[-C--:B------:R-:W-:Y:S01]  /*7ab0*/  FMUL.FTZ R31, R31, R4.reuse ;  /* 0x000000041f1f7220 */ /* 0x080fe20000410000 */
[----:B------:R-:W-:Y:S01]  /*7ac0*/  FFMA.FTZ R35, R26, R4, -R35 ;  /* 0x000000041a237223 */ /* 0x000fe20000010823 */
[----:B------:R-:W-:-:S02]  /*7ad0*/  LOP3.LUT R8, R13, 0xffff0000, RZ, 0xc0, !PT ;  /* 0xffff00000d087812 */ /* 0x000fc400078ec0ff */
[----:B------:R-:W-:Y:S01]  /*7ae0*/  LOP3.LUT R24, R14, 0xffff0000, RZ, 0xc0, !PT ;  /* 0xffff00000e187812 */ /* 0x000fe200078ec0ff */
[----:B------:R-:W-:Y:S01]  /*7af0*/  FFMA.FTZ R31, R26, R10, R31 ;  /* 0x0000000a1a1f7223 */ /* 0x000fe2000001001f */
[----:B------:R-:W-:Y:S01]  /*7b00*/  LOP3.LUT R4, R0, 0xffff0000, RZ, 0xc0, !PT ;  /* 0xffff000000047812 */ /* 0x000fe200078ec0ff */
[----:B------:R-:W-:Y:S01]  /*7b10*/  FMUL.FTZ R10, R9, R8 ;  /* 0x00000008090a7220 */ /* 0x000fe20000410000 */
[----:B------:R-:W-:Y:S01]  /*7b20*/  LOP3.LUT R6, R3, 0xffff0000, RZ, 0xc0, !PT ;  /* 0xffff000003067812 */ /* 0x000fe200078ec0ff */
[----:B------:R-:W-:Y:S01]  /*7b30*/  FMUL.FTZ R34, R11, R24 ;  /* 0x000000180b227220 */ /* 0x000fe20000410000 */
[----:B------:R-:W-:Y:S01]  /*7b40*/  LOP3.LUT R5, R5, 0xffff0000, RZ, 0xc0, !PT ;  /* 0xffff000005057812 */ /* 0x000fe200078ec0ff */
[----:B------:R-:W-:Y:S01]  /*7b50*/  FMUL.FTZ R9, R9, R4 ;  /* 0x0000000409097220 */ /* 0x000fe20000410000 */
[----:B------:R-:W-:Y:S01]  /*7b60*/  LOP3.LUT R7, R7, 0xffff0000, RZ, 0xc0, !PT ;  /* 0xffff000007077812 */ /* 0x000fe200078ec0ff */
[----:B------:R-:W-:Y:S02]  /*7b70*/  FMUL.FTZ R11, R11, R6 ;  /* 0x000000060b0b7220 */ /* 0x000fe40000410000 */
[C---:B------:R-:W-:Y:S01]  /*7b80*/  FFMA.FTZ R26, R5.reuse, R4, -R10 ;  /* 0x00000004051a7223 */ /* 0x040fe2000001080a */
[----:B------:R-:W-:Y:S01]  /*7b90*/  FFMA.FTZ R9, R5, R8, R9 ;  /* 0x0000000805097223 */ /* 0x000fe20000010009 */
[C---:B------:R-:W-:Y:S01]  /*7ba0*/  FFMA.FTZ R34, R7.reuse, R6, -R34 ;  /* 0x0000000607227223 */ /* 0x040fe20000010822 */
        /* <DEDUP_REMOVED lines=11> */
.L_x_1394:
[----:B------:R-:W-:Y:S05]  /*7c60*/  BSYNC B1 ;  /* 0x0000000000017941 */ /* 0x000fea0003800000 */
.L_x_1393:
[----:B------:R-:W-:Y:S05]  /*7c70*/  @P0 BRA `(.L_x_1385) ;  /* 0x0000000400480947 */ /* 0x000fea0003800000 */
[----:B------:R-:W-:Y:S01]  /*7c80*/  IMAD.IADD R47, R16, 0x1, R47 ;  /* 0x00000001102f7824 */ /* 0x000fe200078e022f */
[----:B-1----:R-:W-:Y:S01]  /*7c90*/  SHF.R.U32.HI R5, RZ, 0x3, R210 ;  /* 0x00000003ff057819 */ /* 0x002fe200000116d2 */
[C---:B------:R-:W-:Y:S01]  /*7ca0*/  IMAD.U32 R34, R44.reuse, 0x10000, RZ ;  /* 0x000100002c227824 */ /* 0x040fe200078e00ff */
[----:B------:R-:W-:Y:S01]  /*7cb0*/  LOP3.LUT R44, R44, 0xffff0000, RZ, 0xc0, !PT ;  /* 0xffff00002c2c7812 */ /* 0x000fe200078ec0ff */
[----:B------:R-:W-:Y:S01]  /*7cc0*/  IMAD.U32 R36, R45, 0x10000, RZ ;  /* 0x000100002d247824 */ /* 0x000fe200078e00ff */
[----:B------:R-:W-:Y:S01]  /*7cd0*/  LOP3.LUT R4, R210, 0x38, R47, 0xf8, !PT ;  /* 0x00000038d2047812 */ /* 0x000fe200078ef82f */
[----:B------:R-:W-:Y:S01]  /*7ce0*/  IMAD.U32 R43, R13, 0x10000, RZ ;  /* 0x000100000d2b7824 */ /* 0x000fe200078e00ff */
[----:B------:R-:W-:Y:S01]  /*7cf0*/  LOP3.LUT R38, R45, 0xffff0000, RZ, 0xc0, !PT ;  /* 0xffff00002d267812 */ /* 0x000fe200078ec0ff */
[----:B------:R-:W-:Y:S01]  /*7d00*/  IMAD.U32 R41, R0, 0x10000, RZ ;  /* 0x0001000000297824 */ /* 0x000fe200078e00ff */
[----:B------:R-:W-:-:S05]  /*7d10*/  LOP3.LUT R5, R4, R5, RZ, 0x3c, !PT ;  /* 0x0000000504057212 */ /* 0x000fca00078e3cff */
[----:B------:R-:W-:Y:S02]  /*7d20*/  IMAD.IADD R9, R212, 0x1, R5 ;  /* 0x00000001d4097824 */ /* 0x000fe400078e0205 */
[----:B------:R-:W1:Y:S02]  /*7d30*/  LDS.128 R4, [R233+0x18400] ;  /* 0x01840000e9047984 */ /* 0x000e640000000c00 */
[----:B0-----:R-:W-:-:S05]  /*7d40*/  IMAD R21, R9, 0x2, R18 ;  /* 0x0000000209157824 */ /* 0x001fca00078e0212 */
[----:B------:R-:W0:Y:S01]  /*7d50*/  LDS.128 R8, [R21+0x18400] ;  /* 0x0184000015087984 */ /* 0x000e220000000c00 */
[C---:B-1----:R-:W-:Y:S01]  /*7d60*/  IMAD.U32 R24, R4.reuse, 0x10000, RZ ;  /* 0x0001000004187824 */ /* 0x042fe200078e00ff */
        /* <DEDUP_REMOVED lines=11> */
[-C--:B------:R-:W-:Y:S01]  /*7e20*/  FMUL.FTZ R35, R34, R28.reuse ;  /* 0x0000001c22237220 */ /* 0x080fe20000410000 */
[----:B------:R-:W-:Y:S01]  /*7e30*/  FMUL.FTZ R33, R36, R28 ;  /* 0x0000001c24217220 */ /* 0x000fe20000410000 */
[----:B------:R-:W-:Y:S01]  /*7e40*/  FMUL.FTZ R39, R44, R8 ;  /* 0x000000082c277220 */ /* 0x000fe20000410000 */
[----:B------:R-:W-:Y:S01]  /*7e50*/  FMUL.FTZ R28, R43, R30 ;  /* 0x0000001e2b1c7220 */ /* 0x000fe20000410000 */
[----:B------:R-:W-:Y:S01]  /*7e60*/  FMUL.FTZ R37, R38, R8 ;  /* 0x0000000826257220 */ /* 0x000fe20000410000 */
[----:B------:R-:W-:Y:S01]  /*7e70*/  FFMA.FTZ R35, R36, R24, R35 ;  /* 0x0000001824237223 */ /* 0x000fe20000010023 */
[----:B------:R-:W-:Y:S01]  /*7e80*/  FMUL.FTZ R30, R41, R30 ;  /* 0x0000001e291e7220 */ /* 0x000fe20000410000 */
[----:B------:R-:W-:-:S02]  /*7e90*/  IMAD.U32 R31, R10, 0x10000, RZ ;  /* 0x000100000a1f7824 */ /* 0x000fc400078e00ff */
[----:B------:R-:W-:Y:S01]  /*7ea0*/  FFMA.FTZ R33, R34, R24, -R33 ;  /* 0x0000001822217223 */ /* 0x000fe20000010821 */
[----:B------:R-:W-:Y:S02]  /*7eb0*/  IMAD.U32 R36, R20, 0x10000, RZ ;  /* 0x0001000014247824 */ /* 0x000fe400078e00ff */
[-C--:B------:R-:W-:Y:S01]  /*7ec0*/  FFMA.FTZ R24, R38, R4.reuse, R39 ;  /* 0x0000000426187223 */ /* 0x080fe20000010027 */
[----:B------:R-:W-:Y:S01]  /*7ed0*/  LOP3.LUT R10, R10, 0xffff0000, RZ, 0xc0, !PT ;  /* 0xffff00000a0a7812 */ /* 0x000fe200078ec0ff */
[----:B------:R-:W-:Y:S01]  /*7ee0*/  FFMA.FTZ R8, R44, R4, -R37 ;  /* 0x000000042c087223 */ /* 0x000fe20000010825 */
[-C--:B------:R-:W-:Y:S01]  /*7ef0*/  FFMA.FTZ R28, R41, R25.reuse, -R28 ;  /* 0x00000019291c7223 */ /* 0x080fe2000001081c */
[----:B------:R-:W-:Y:S01]  /*7f00*/  FFMA.FTZ R30, R43, R25, R30 ;  /* 0x000000192b1e7223 */ /* 0x000fe2000001001e */
[----:B------:R-:W-:Y:S01]  /*7f10*/  LOP3.LUT R38, R20, 0xffff0000, RZ, 0xc0, !PT ;  /* 0xffff000014267812 */ /* 0x000fe200078ec0ff */
[----:B------:R-:W-:Y:S02]  /*7f20*/  IMAD.U32 R4, R15, 0x10000, RZ ;  /* 0x000100000f047824 */ /* 0x000fe400078e00ff */
[----:B------:R-:W-:Y:S01]  /*7f30*/  FMUL.FTZ R25, R36, R31 ;  /* 0x0000001f24197220 */ /* 0x000fe20000410000 */
[----:B------:R-:W-:Y:S01]  /*7f40*/  IMAD.U32 R32, R11, 0x10000, RZ ;  /* 0x000100000b207824 */ /* 0x000fe200078e00ff */
[----:B------:R-:W-:Y:S01]  /*7f50*/  LOP3.LUT R34, R15, 0xffff0000, RZ, 0xc0, !PT ;  /* 0xffff00000f227812 */ /* 0x000fe200078ec0ff */
[----:B------:R-:W-:-:S02]  /*7f60*/  IMAD.U32 R41, R14, 0x10000, RZ ;  /* 0x000100000e297824 */ /* 0x000fc400078e00ff */
[C---:B------:R-:W-:Y:S01]  /*7f70*/  FMUL.FTZ R31, R4.reuse, R31 ;  /* 0x0000001f041f7220 */ /* 0x040fe20000410000 */
[----:B------:R-:W-:Y:S01]  /*7f80*/  FFMA.FTZ R25, R4, R26, -R25 ;  /* 0x0000001a04197223 */ /* 0x000fe20000010819 */
[----:B------:R-:W-:Y:S01]  /*7f90*/  FMUL.FTZ R15, R38, R10 ;  /* 0x0000000a260f7220 */ /* 0x000fe20000410000 */
[----:B------:R-:W-:Y:S02]  /*7fa0*/  IMAD.U32 R39, R3, 0x10000, RZ ;  /* 0x0001000003277824 */ /* 0x000fe400078e00ff */
[----:B------:R-:W-:Y:S01]  /*7fb0*/  FMUL.FTZ R4, R41, R32 ;  /* 0x0000002029047220 */ /* 0x000fe20000410000 */
[C---:B------:R-:W-:Y:S01]  /*7fc0*/  FMUL.FTZ R37, R34.reuse, R10 ;  /* 0x0000000a22257220 */ /* 0x040fe20000410000 */
[----:B------:R-:W-:Y:S01]  /*7fd0*/  FFMA.FTZ R20, R34, R6, -R15 ;  /* 0x0000000622147223 */ /* 0x000fe2000001080f */
[C---:B------:R-:W-:Y:S01]  /*7fe0*/  FMUL.FTZ R32, R39.reuse, R32 ;  /* 0x0000002027207220 */ /* 0x040fe20000410000 */
[-C--:B------:R-:W-:Y:S01]  /*7ff0*/  FFMA.FTZ R15, R39, R27.reuse, -R4 ;  /* 0x0000001b270f7223 */ /* 0x080fe20000010804 */
[----:B------:R-:W-:Y:S01]  /*8000*/  LOP3.LUT R39, R13, 0xffff0000, RZ, 0xc0, !PT ;  /* 0xffff00000d277812 */ /* 0x000fe200078ec0ff */
[----:B------:R-:W-:Y:S01]  /*8010*/  FFMA.FTZ R10, R36, R26, R31 ;  /* 0x0000001a240a7223 */ /* 0x000fe2000001001f */
[----:B------:R-:W-:Y:S01]  /*8020*/  LOP3.LUT R11, R11, 0xffff0000, RZ, 0xc0, !PT ;  /* 0xffff00000b0b7812 */ /* 0x000fe200078ec0ff */
[----:B------:R-:W-:Y:S01]  /*8030*/  FFMA.FTZ R37, R38, R6, R37 ;  /* 0x0000000626257223 */ /* 0x000fe20000010025 */
[----:B------:R-:W-:Y:S01]  /*8040*/  LOP3.LUT R43, R14, 0xffff0000, RZ, 0xc0, !PT ;  /* 0xffff00000e2b7812 */ /* 0x000fe200078ec0ff */
[----:B------:R-:W-:Y:S01]  /*8050*/  FFMA.FTZ R32, R41, R27, R32 ;  /* 0x0000001b29207223 */ /* 0x000fe20000010020 */
[----:B------:R-:W-:Y:S01]  /*8060*/  LOP3.LUT R13, R0, 0xffff0000, RZ, 0xc0, !PT ;  /* 0xffff0000000d7812 */ /* 0x000fe200078ec0ff */
[----:B------:R-:W-:Y:S01]  /*8070*/  FMUL.FTZ R0, R39, R9 ;  /* 0x0000000927007220 */ /* 0x000fe20000410000 */
[----:B------:R-:W-:Y:S01]  /*8080*/  LOP3.LUT R31, R3, 0xffff0000, RZ, 0xc0, !PT ;  /* 0xffff0000031f7812 */ /* 0x000fe200078ec0ff */
[----:B------:R-:W-:Y:S01]  /*8090*/  FMUL.FTZ R6, R43, R11 ;  /* 0x0000000b2b067220 */ /* 0x000fe20000410000 */
[----:B------:R-:W-:Y:S01]  /*80a0*/  F2FP.BF16.F32.PACK_AB R10, R37, R10 ;  /* 0x0000000a250a723e */ /* 0x000fe200000010ff */
[C---:B------:R-:W-:Y:S01]  /*80b0*/  FMUL.FTZ R4, R13.reuse, R9 ;  /* 0x000000090d047220 */ /* 0x040fe20000410000 */
[----:B------:R-:W-:Y:S01]  /*80c0*/  FFMA.FTZ R3, R13, R5, -R0 ;  /* 0x000000050d037223 */ /* 0x000fe20000010800 */
[C---:B------:R-:W-:Y:S01]  /*80d0*/  FMUL.FTZ R14, R31.reuse, R11 ;  /* 0x0000000b1f0e7220 */ /* 0x040fe20000410000 */
[----:B------:R-:W-:Y:S01]  /*80e0*/  FFMA.FTZ R0, R31, R7, -R6 ;  /* 0x000000071f007223 */ /* 0x000fe20000010806 */
[----:B------:R-:W-:Y:S01]  /*80f0*/  FFMA.FTZ R9, R39, R5, R4 ;  /* 0x0000000527097223 */ /* 0x000fe20000010004 */
[----:B------:R-:W-:Y:S01]  /*8100*/  F2FP.BF16.F32.PACK_AB R6, R20, R25 ;  /* 0x000000191406723e */ /* 0x000fe200000010ff */
[----:B------:R-:W-:Y:S01]  /*8110*/  FFMA.FTZ R11, R43, R7, R14 ;  /* 0x000000072b0b7223 */ /* 0x000fe2000001000e */
[----:B------:R-:W-:-:S02]  /*8120*/  F2FP.BF16.F32.PACK_AB R4, R8, R33 ;  /* 0x000000210804723e */ /* 0x000fc400000010ff */
[----:B------:R-:W-:Y:S02]  /*8130*/  F2FP.BF16.F32.PACK_AB R5, R3, R28 ;  /* 0x0000001c0305723e */ /* 0x000fe400000010ff */
[----:B------:R-:W-:Y:S02]  /*8140*/  F2FP.BF16.F32.PACK_AB R7, R0, R15 ;  /* 0x0000000f0007723e */ /* 0x000fe400000010ff */
[----:B------:R-:W-:Y:S02]  /*8150*/  F2FP.BF16.F32.PACK_AB R8, R24, R35 ;  /* 0x000000231808723e */ /* 0x000fe400000010ff */
[----:B------:R-:W-:Y:S01]  /*8160*/  F2FP.BF16.F32.PACK_AB R9, R9, R30 ;  /* 0x0000001e0909723e */ /* 0x000fe200000010ff */
[----:B------:R2:W-:Y:S01]  /*8170*/  STS.128 [R233+0x18400], R4 ;  /* 0x01840004e9007388 */ /* 0x0005e20000000c00 */
[----:B------:R-:W-:-:S05]  /*8180*/  F2FP.BF16.F32.PACK_AB R11, R11, R32 ;  /* 0x000000200b0b723e */ /* 0x000fca00000010ff */
[----:B------:R2:W-:Y:S02]  /*8190*/  STS.128 [R21+0x18400], R8 ;  /* 0x0184000815007388 */ /* 0x0005e40000000c00 */
.L_x_1385:
[----:B------:R-:W-:Y:S05]  /*81a0*/  BSYNC B0 ;  /* 0x0000000000007941 */ /* 0x000fea0003800000 */
.L_x_1374:
[----:B------:R-:W-:Y:S01]  /*81b0*/  @!PT LDS RZ, [RZ] ;  /* 0x00000000fffff984 */ /* 0x000fe20000000800 */
[----:B------:R-:W-:Y:S01]  /*81c0*/  @!PT LDS RZ, [RZ] ;  /* 0x00000000fffff984 */ /* 0x000fe20000000800 */
[----:B------:R-:W-:Y:S01]  /*81d0*/  @!PT LDS RZ, [RZ] ;  /* 0x00000000fffff984 */ /* 0x000fe20000000800 */
[----:B------:R-:W-:Y:S01]  /*81e0*/  @!PT LDS RZ, [RZ] ;  /* 0x00000000fffff984 */ /* 0x000fe20000000800 */
[----:B------:R4:W-:Y:S06]  /*81f0*/  MEMBAR.ALL.CTA ;  /* 0x0000000000007992 */ /* 0x0009ec0000008000 */
[----:B----4-:R-:W4:Y:S01]  /*8200*/  FENCE.VIEW.ASYNC.S ;  /* 0x00000000000073c6 */ /* 0x010f220000000000 */
[----:B------:R-:W-:Y:S05]  /*8210*/  WARPSYNC.ALL ;  /* 0x0000000000007948 */ /* 0x000fea0003800000 */
[----:B----4-:R-:W-:Y:S06]  /*8220*/  BAR.SYNC.DEFER_BLOCKING 0xd, 0x100 ;  /* 0x0344000000007b1d */ /* 0x010fec0000010000 */
.L_x_1371:
        /* <DEDUP_REMOVED lines=8> */
.L_x_1395:
[----:B0-2---:R-:W-:Y:S01]  /*82b0*/  IMAD R4, R200, 0x8, R18 ;  /* 0x00000008c8047824 */ /* 0x005fe200078e0212 */
[----:B------:R-:W-:-:S04]  /*82c0*/  SHF.L.U32 R3, R208, 0x1f, RZ ;  /* 0x0000001fd0037819 */ /* 0x000fc800000006ff */
[----:B------:R0:W2:Y:S01]  /*82d0*/  SYNCS.PHASECHK.TRANS64.TRYWAIT P1, [R4+URZ+0x32430], R3 ;  /* 0x03243003040075a7 */ /* 0x0000a2000802017f */
[----:B------:R-:W-:Y:S05]  /*82e0*/  @!P0 BRA `(.L_x_1396) ;  /* 0x0000000000048947 */ /* 0x000fea0003800000 */
[----:B------:R-:W-:Y:S01]  /*82f0*/  BPT.TRAP 0x1 ;  /* 0x000000040000795c */ /* 0x000fe20000300000 */
.L_x_1396:
[----:B------:R-:W-:-:S05]  /*8300*/  VIADD R0, R18, 0x1c400 ;  /* 0x0001c40012007836 */ /* 0x000fca0000000000 */
[----:B------:R-:W-:-:S04]  /*8310*/  SHF.R.U32.HI R0, RZ, 0x4, R0 ;  /* 0x00000004ff007819 */ /* 0x000fc80000011600 */
[----:B------:R-:W-:Y:S01]  /*8320*/  LOP3.LUT R0, R0, 0x3fff, RZ, 0xc0, !PT ;  /* 0x00003fff00007812 */ /* 0x000fe200078ec0ff */
[----:B--2---:R-:W-:Y:S06]  /*8330*/  @P1 BRA `(.L_x_1397) ;  /* 0x0000000000081947 */ /* 0x004fec0003800000 */
[----:B------:R-:W2:Y:S02]  /*8340*/  SYNCS.PHASECHK.TRANS64.TRYWAIT P1, [R4+URZ+0x32430], R3 ;  /* 0x03243003040075a7 */ /* 0x000ea4000802017f */
[----:B--2---:R-:W-:Y:S05]  /*8350*/  @!P1 BRA `(.L_x_1398) ;  /* 0x00000110002c9947 */ /* 0x004fea0003800000 */
.L_x_1397:
[----:B------:R-:W-:Y:S05]  /*8360*/  WARPSYNC.ALL ;  /* 0x0000000000007948 */ /* 0x000fea0003800000 */
[----:B------:R-:W-:Y:S01]  /*8370*/  LOP3.LUT R20, R0, 0x10000, RZ, 0xfc, !PT ;  /* 0x0001000000147812 */ /* 0x000fe200078efcff */
[----:B------:R-:W-:Y:S01]  /*8380*/  IMAD R29, R29, 0x2000, R18 ;  /* 0x000020001d1d7824 */ /* 0x000fe200078e0212 */
[----:B------:R-:W-:-:S03]  /*8390*/  UMOV UR9, 0x40000040 ;  /* 0x4000004000097882 */ /* 0x000fc60000000000 */
[----:B------:R-:W-:Y:S01]  /*83a0*/  IMAD R6, R200, 0x300, R20 ;  /* 0x00000300c8067824 */ /* 0x000fe200078e0214 */
[----:B------:R-:W-:Y:S01]  /*83b0*/  SHF.L.U32 R5, R12, 0x1f, RZ ;  /* 0x0000001f0c057819 */ /* 0x000fe200000006ff */
[----:B------:R-:W-:Y:S01]  /*83c0*/  IMAD.MOV.U32 R7, RZ, RZ, 0x40000040 ;  /* 0x40000040ff077424 */ /* 0x000fe200078e00ff */
[----:B------:R-:W-:Y:S01]  /*83d0*/  R2UR UR4, R29 ;  /* 0x000000001d0472ca */ /* 0x000fe200000e0000 */
[C---:B------:R-:W-:Y:S01]  /*83e0*/  VIADD R8, R6.reuse, 0x2 ;  /* 0x0000000206087836 */ /* 0x040fe20000000000 */
[----:B------:R-:W-:Y:S01]  /*83f0*/  R2UR UR10, R6 ;  /* 0x00000000060a72ca */ /* 0x000fe200000e0000 */
[----:B-----5:R-:W-:Y:S01]  /*8400*/  WARPGROUP.ARRIVE ;  /* 0x00000000000079c5 */ /* 0x020fe20000000000 */
[----:B------:R-:W-:Y:S01]  /*8410*/  R2UR UR11, R7 ;  /* 0x00000000070b72ca */ /* 0x000fe200000e0000 */
[----:B------:R-:W-:Y:S01]  /*8420*/  IMAD.MOV.U32 R9, RZ, RZ, 0x40000040 ;  /* 0x40000040ff097424 */ /* 0x000fe200078e00ff */
[----:B------:R-:W-:Y:S01]  /*8430*/  BSSY B0, `(.L_x_1399) ;  /* 0x0000032000007945 */ /* 0x000fe20003800000 */
[----:B------:R-:W-:-:S02]  /*8440*/  IMAD.U32 R11, RZ, RZ, UR9 ;  /* 0x00000009ff0b7e24 */ /* 0x000fc4000f8e00ff */
[----:B------:R-:W-:-:S04]  /*8450*/  IMAD.MOV.U32 R7, RZ, RZ, 0x40000040 ;  /* 0x40000040ff077424 */ /* 0x000fc800078e00ff */
[----:B------:R-:W-:-:S04]  /*8460*/  UIADD3 UR5, UR4, 0x18400, URZ ;  /* 0x0001840004057890 */ /* 0x000fc8000fffe03f */
[----:B------:R-:W-:-:S04]  /*8470*/  USHF.R.U32.HI UR5, URZ, 0x4, UR5 ;  /* 0x000000043f057899 */ /* 0x000fc80008011605 */
[----:B------:R-:W-:-:S04]  /*8480*/  ULOP3.LUT UR5, UR5, 0x3fff, URZ, 0xc0, !UPT ;  /* 0x00003fff05057892 */ /* 0x000fc8000f8ec03f */
[----:B------:R-:W-:-:S04]  /*8490*/  ULOP3.LUT UR6, UR5, 0x10000, URZ, 0xfc, !UPT ;  /* 0x0001000005067892 */ /* 0x000fc8000f8efc3f */
[----:B------:R-:W-:-:S03]  /*84a0*/  UIADD3 UR5, UR6, 0x2, URZ ;  /* 0x0000000206057890 */ /* 0x000fc6000fffe03f */
[----:B------:R-:W-:Y:S02]  /*84b0*/  UMOV UR8, UR6 ;  /* 0x0000000600087c82 */ /* 0x000fe40008000000 */
[----:B------:R-:W-:Y:S01]  /*84c0*/  HGMMA.64x96x16.F32.BF16 R24, gdesc[UR8], RZ, !UPT, gsb0 ;  /* 0x01600000081879f0 */ /* 0x000fe2000c0018ff */
[----:B------:R-:W-:Y:S01]  /*84d0*/  R2UR UR10, R8 ;  /* 0x00000000080a72ca */ /* 0x000fe200000e0000 */
[----:B------:R-:W-:Y:S01]  /*84e0*/  IMAD.U32 R10, RZ, RZ, UR8 ;  /* 0x00000008ff0a7e24 */ /* 0x000fe2000f8e00ff */
[----:B------:R-:W-:Y:S01]  /*84f0*/  R2UR UR11, R9 ;  /* 0x00000000090b72ca */ /* 0x000fe200000e0000 */
[----:B------:R-:W-:Y:S01]  /*8500*/  UMOV UR8, UR5 ;  /* 0x0000000500087c82 */ /* 0x000fe20008000000 */
[----:B------:R-:W-:Y:S01]  /*8510*/  UMOV UR9, 0x40000040 ;  /* 0x4000004000097882 */ /* 0x000fe20000000000 */
[C---:B------:R-:W-:Y:S01]  /*8520*/  VIADD R8, R6.reuse, 0x4 ;  /* 0x0000000406087836 */ /* 0x040fe20000000000 */
[----:B------:R-:W-:Y:S01]  /*8530*/  UIADD3 UR5, UR6, 0x4, URZ ;  /* 0x0000000406057890 */ /* 0x000fe2000fffe03f */
[----:B------:R-:W-:Y:S01]  /*8540*/  IMAD.MOV.U32 R9, RZ, RZ, 0x40000040 ;  /* 0x40000040ff097424 */ /* 0x000fe200078e00ff */
[----:B------:R3:W-:Y:S01]  /*8550*/  STL.64 [R1+0x70], R10 ;  /* 0x0000700a01007387 */ /* 0x0007e20000100a00 */
[----:B------:R-:W-:-:S02]  /*8560*/  VIADD R6, R6, 0x6 ;  /* 0x0000000606067836 */ /* 0x000fc40000000000 */
[----:B---3--:R-:W-:Y:S02]  /*8570*/  IMAD.U32 R10, RZ, RZ, UR8 ;  /* 0x00000008ff0a7e24 */ /* 0x008fe4000f8e00ff */
[----:B------:R-:W-:-:S05]  /*8580*/  IMAD.U32 R11, RZ, RZ, UR9 ;  /* 0x00000009ff0b7e24 */ /* 0x000fca000f8e00ff */
[----:B------:R3:W-:Y:S01]  /*8590*/  STL.64 [R1+0x68], R10 ;  /* 0x0000680a01007387 */ /* 0x0007e20000100a00 */
[----:B------:R-:W-:Y:S02]  /*85a0*/  WARPGROUP.DEPBAR.LE gsb0, 0x0 ;  /* 0x00008000000079c5 */ /* 0x000fe40000010000 */
[----:B------:R-:W-:-:S06]  /*85b0*/  WARPGROUP.ARRIVE ;  /* 0x00000000000079c5 */ /* 0x000fcc0000000000 */
[----:B------:R-:W-:Y:S01]  /*85c0*/  HGMMA.64x96x16.F32.BF16 R24, gdesc[UR8], R24, gsb0 ;  /* 0x01600000081879f0 */ /* 0x000fe20008001818 */
[----:B------:R-:W-:Y:S01]  /*85d0*/  R2UR UR10, R8 ;  /* 0x00000000080a72ca */ /* 0x000fe200000e0000 */
[----:B------:R-:W-:Y:S01]  /*85e0*/  UMOV UR8, UR5 ;  /* 0x0000000500087c82 */ /* 0x000fe20008000000 */
[----:B------:R-:W-:Y:S01]  /*85f0*/  R2UR UR11, R9 ;  /* 0x00000000090b72ca */ /* 0x000fe200000e0000 */
[----:B------:R-:W-:Y:S01]  /*8600*/  UMOV UR9, 0x40000040 ;  /* 0x4000004000097882 */ /* 0x000fe20000000000 */
[----:B------:R-:W-:Y:S01]  /*8610*/  UIADD3 UR5, UR6, 0x6, URZ ;  /* 0x0000000606057890 */ /* 0x000fe2000fffe03f */
[----:B------:R-:W-:Y:S02]  /*8620*/  IMAD.U32 R8, RZ, RZ, UR8 ;  /* 0x00000008ff087e24 */ /* 0x000fe4000f8e00ff */
        /* <DEDUP_REMOVED lines=9> */
[----:B------:R-:W-:Y:S02]  /*86c0*/  IMAD.U32 R6, RZ, RZ, UR8 ;  /* 0x00000008ff067e24 */ /* 0x000fe4000f8e00ff */
[----:B------:R-:W-:-:S05]  /*86d0*/  IMAD.U32 R7, RZ, RZ, UR9 ;  /* 0x00000009ff077e24 */ /* 0x000fca000f8e00ff */
[----:B------:R3:W-:Y:S01]  /*86e0*/  STL.64 [R1+0x58], R6 ;  /* 0x0000580601007387 */ /* 0x0007e20000100a00 */
[----:B------:R-:W-:Y:S02]  /*86f0*/  WARPGROUP.DEPBAR.LE gsb0, 0x0 ;  /* 0x00008000000079c5 */ /* 0x000fe40000010000 */
[----:B------:R-:W-:-:S06]  /*8700*/  WARPGROUP.ARRIVE ;  /* 0x00000000000079c5 */ /* 0x000fcc0000000000 */
[----:B------:R-:W-:Y:S03]  /*8710*/  HGMMA.64x96x16.F32.BF16 R24, gdesc[UR8], R24, gsb0 ;  /* 0x01600000081879f0 */ /* 0x000fe60008001818 */
[----:B------:R-:W-:Y:S02]  /*8720*/  WARPGROUP.DEPBAR.LE gsb0, 0x0 ;  /* 0x00008000000079c5 */ /* 0x000fe40000010000 */
[----:B------:R-:W4:Y:S02]  /*8730*/  SYNCS.PHASECHK.TRANS64.TRYWAIT P1, [R18+URZ+0x32410], R5 ;  /* 0x03241005120075a7 */ /* 0x000f24000802017f */
[----:B---34-:R-:W-:Y:S05]  /*8740*/  @!P1 BRA `(.L_x_1400) ;  /* 0x0000010c00449947 */ /* 0x018fea0003800000 */
.L_x_1628:
[----:B------:R-:W-:Y:S05]  /*8750*/  BSYNC B0 ;  /* 0x0000000000007941 */ /* 0x000fea0003800000 */
.L_x_1399:
[----:B------:R-:W-:Y:S05]  /*8760*/  @!P0 BRA `(.L_x_1401) ;  /* 0x0000000000048947 */ /* 0x000fea0003800000 */
[----:B------:R-:W-:Y:S01]  /*8770*/  BPT.TRAP 0x1 ;  /* 0x000000040000795c */ /* 0x000fe20000300000 */
.L_x_1401:
[----:B------:R4:W0:Y:S01]  /*8780*/  SYNCS.PHASECHK.TRANS64.TRYWAIT P2, [R4+URZ+0x32450], R3 ;  /* 0x03245003040075a7 */ /* 0x000822000804017f */
[----:B------:R-:W-:Y:S05]  /*8790*/  @!P0 BRA `(.L_x_1402) ;  /* 0x0000000000048947 */ /* 0x000fea0003800000 */
[----:B------:R-:W-:Y:S01]  /*87a0*/  BPT.TRAP 0x1 ;  /* 0x000000040000795c */ /* 0x000fe20000300000 */
.L_x_1402:
[----:B------:R-:W5:Y:S01]  /*87b0*/  S2R R0, SR_TID.X ;  /* 0x0000000000007919 */ /* 0x000f620000002100 */
[----:B------:R-:W-:Y:S01]  /*87c0*/  BSSY B0, `(.L_x_1403) ;  /* 0x0000006000007945 */ /* 0x000fe20003800000 */
[----:B-----5:R-:W-:-:S04]  /*87d0*/  LOP3.LUT R0, R0, 0x7f, RZ, 0xc0, !PT ;  /* 0x0000007f00007812 */ /* 0x020fc800078ec0ff */
[----:B------:R-:W-:Y:S01]  /*87e0*/  ISETP.NE.AND P1, PT, R0, RZ, PT ;  /* 0x000000ff0000720c */ /* 0x000fe20003f25270 */
[----:B0-----:R-:W-:-:S12]  /*87f0*/  @P2 BRA `(.L_x_1404) ;  /* 0x0000000000082947 */ /* 0x001fd80003800000 */
[----:B------:R-:W0:Y:S02]  /*8800*/  SYNCS.PHASECHK.TRANS64.TRYWAIT P2, [R4+URZ+0x32450], R3 ;  /* 0x03245003040075a7 */ /* 0x000e24000804017f */
[----:B0-----:R-:W-:Y:S05]  /*8810*/  @!P2 BRA `(.L_x_1405) ;  /* 0x0000010c0024a947 */ /* 0x001fea0003800000 */
.L_x_1404:
[----:B------:R-:W-:Y:S05]  /*8820*/  BSYNC B0 ;  /* 0x0000000000007941 */ /* 0x000fea0003800000 */
.L_x_1403:
[----:B------:R-:W-:Y:S05]  /*8830*/  WARPSYNC.ALL ;  /* 0x0000000000007948 */ /* 0x000fea0003800000 */
[----:B------:R-:W-:Y:S01]  /*8840*/  VIADD R15, R18, 0x400 ;  /* 0x00000400120f7836 */ /* 0x000fe20000000000 */
[----:B------:R-:W-:Y:S01]  /*8850*/  UIADD3 UR4, UR4, 0x22400, URZ ;  /* 0x0002240004047890 */ /* 0x000fe2000fffe03f */
[----:B------:R-:W-:Y:S01]  /*8860*/  IMAD.MOV.U32 R7, RZ, RZ, 0x40000040 ;  /* 0x40000040ff077424 */ /* 0x000fe200078e00ff */
[----:B------:R-:W-:Y:S01]  /*8870*/  WARPGROUP.ARRIVE ;  /* 0x00000000000079c5 */ /* 0x000fe20000000000 */
[----:B------:R-:W-:Y:S01]  /*8880*/  UMOV UR9, 0x40000040 ;  /* 0x4000004000097882 */ /* 0x000fe20000000000 */
[----:B------:R-:W-:Y:S01]  /*8890*/  SHF.R.U32.HI R15, RZ, 0x4, R15 ;  /* 0x00000004ff0f7819 */ /* 0x000fe2000001160f */
[----:B------:R-:W-:Y:S01]  /*88a0*/  USHF.R.U32.HI UR4, URZ, 0x4, UR4 ;  /* 0x000000043f047899 */ /* 0x000fe20008011604 */
[----:B------:R-:W-:Y:S01]  /*88b0*/  R2UR UR11, R7 ;  /* 0x00000000070b72ca */ /* 0x000fe200000e0000 */
[----:B------:R-:W-:Y:S01]  /*88c0*/  IMAD.MOV.U32 R9, RZ, RZ, 0x40000040 ;  /* 0x40000040ff097424 */ /* 0x000fe200078e00ff */
[----:B------:R-:W-:Y:S01]  /*88d0*/  LOP3.LUT R15, R15, 0x3fff, RZ, 0xc0, !PT ;  /* 0x00003fff0f0f7812 */ /* 0x000fe200078ec0ff */
[----:B------:R-:W-:Y:S01]  /*88e0*/  ULOP3.LUT UR4, UR4, 0x3fff, URZ, 0xc0, !UPT ;  /* 0x00003fff04047892 */ /* 0x000fe2000f8ec03f */
[----:B------:R-:W-:Y:S01]  /*88f0*/  IMAD.U32 R11, RZ, RZ, UR9 ;  /* 0x00000009ff0b7e24 */ /* 0x000fe2000f8e00ff */
[----:B------:R-:W-:Y:S01]  /*8900*/  UMOV UR53, 0x40000040 ;  /* 0x4000004000357882 */ /* 0x000fe20000000000 */
[----:B------:R-:W-:Y:S01]  /*8910*/  LOP3.LUT R21, R15, 0x10000, RZ, 0xfc, !PT ;  /* 0x000100000f157812 */ /* 0x000fe200078efcff */
[----:B------:R-:W-:Y:S01]  /*8920*/  ULOP3.LUT UR4, UR4, 0x10000, URZ, 0xfc, !UPT ;  /* 0x0001000004047892 */ /* 0x000fe2000f8efc3f */
[----:B------:R-:W-:Y:S01]  /*8930*/  IMAD.MOV.U32 R7, RZ, RZ, 0x40000040 ;  /* 0x40000040ff077424 */ /* 0x000fe200078e00ff */
[----:B------:R-:W-:Y:S01]  /*8940*/  UMOV UR49, 0x40000040 ;  /* 0x4000004000317882 */ /* 0x000fe20000000000 */
[----:B------:R-:W-:Y:S01]  /*8950*/  UMOV UR45, 0x40000040 ;  /* 0x40000040002d7882 */ /* 0x000fe20000000000 */
[----:B------:R-:W-:Y:S01]  /*8960*/  IMAD R6, R200, 0xc00, R21 ;  /* 0x00000c00c8067824 */ /* 0x000fe200078e0215 */
[----:B------:R-:W-:Y:S01]  /*8970*/  UIADD3 UR5, UR4, 0x2, URZ ;  /* 0x0000000204057890 */ /* 0x000fe2000fffe03f */
[----:B------:R-:W-:Y:S01]  /*8980*/  R2UR UR39, R7 ;  /* 0x00000000072772ca */ /* 0x000fe200000e0000 */
[----:B------:R-:W-:Y:S01]  /*8990*/  UMOV UR8, UR4 ;  /* 0x0000000400087c82 */ /* 0x000fe20008000000 */
[C---:B------:R-:W-:Y:S01]  /*89a0*/  VIADD R8, R6.reuse, 0x2 ;  /* 0x0000000206087836 */ /* 0x040fe20000000000 */
[----:B------:R-:W-:Y:S01]  /*89b0*/  R2UR UR10, R6 ;  /* 0x00000000060a72ca */ /* 0x000fe200000e0000 */
[----:B------:R-:W-:Y:S01]  /*89c0*/  IMAD.U32 R10, RZ, RZ, UR8 ;  /* 0x00000008ff0a7e24 */ /* 0x000fe2000f8e00ff */
[----:B------:R-:W-:Y:S01]  /*89d0*/  UIADD3 UR52, UR4, 0x806, URZ ;  /* 0x0000080604347890 */ /* 0x000fe2000fffe03f */
[----:B------:R-:W-:Y:S01]  /*89e0*/  IMAD R0, R226, -0x60, R198 ;  /* 0xffffffa0e2007824 */ /* 0x000fe200078e02c6 */
[----:B------:R-:W-:Y:S01]  /*89f0*/  UIADD3 UR48, UR4, 0xc00, URZ ;  /* 0x00000c0004307890 */ /* 0x000fe2000fffe03f */
[----:B------:R-:W0:Y:S01]  /*8a00*/  S2R R73, SR_TID.X ;  /* 0x0000000000497919 */ /* 0x000e220000002100 */
[----:B------:R-:W-:Y:S01]  /*8a10*/  UIADD3 UR44, UR4, 0xc02, URZ ;  /* 0x00000c02042c7890 */ /* 0x000fe2000fffe03f */
[----:B--2-4-:R-:W-:Y:S01]  /*8a20*/  VIADD R3, R0, 0x60 ;  /* 0x0000006000037836 */ /* 0x014fe20000000000 */
[----:B------:R-:W-:Y:S01]  /*8a30*/  UIADD3 UR40, UR4, 0xc04, URZ ;  /* 0x00000c0404287890 */ /* 0x000fe2000fffe03f */
[----:B------:R2:W-:Y:S01]  /*8a40*/  STL.64 [R1+0x50], R10 ;  /* 0x0000500a01007387 */ /* 0x0005e20000100a00 */
[----:B------:R-:W-:Y:S01]  /*8a50*/  UMOV UR41, 0x40000040 ;  /* 0x4000004000297882 */ /* 0x000fe20000000000 */
[----:B------:R-:W-:Y:S01]  /*8a60*/  UIADD3 UR36, UR4, 0xc06, URZ ;  /* 0x00000c0604247890 */ /* 0x000fe2000fffe03f */
[----:B------:R-:W-:Y:S01]  /*8a70*/  IMAD R3, R236, -0x2, R3 ;  /* 0xfffffffeec037824 */ /* 0x000fe200078e0203 */
[----:B------:R-:W-:Y:S01]  /*8a80*/  HGMMA.64x96x16.F32.BF16 R24, gdesc[UR8], R24, gsb0 ;  /* 0x01600000081879f0 */ /* 0x000fe20008001818 */
[----:B------:R-:W-:Y:S01]  /*8a90*/  R2UR UR10, R8 ;  /* 0x00000000080a72ca */ /* 0x000fe200000e0000 */
[----:B------:R-:W-:Y:S01]  /*8aa0*/  UMOV UR8, UR5 ;  /* 0x0000000500087c82 */ /* 0x000fe20008000000 */
[----:B------:R-:W-:Y:S01]  /*8ab0*/  R2UR UR11, R9 ;  /* 0x00000000090b72ca */ /* 0x000fe200000e0000 */
[----:B------:R-:W-:Y:S01]  /*8ac0*/  UMOV UR9, 0x40000040 ;  /* 0x4000004000097882 */ /* 0x000fe20000000000 */
[----:B------:R-:W-:Y:S01]  /*8ad0*/  VIADD R8, R6, 0x4 ;  /* 0x0000000406087836 */ /* 0x000fe20000000000 */
[----:B------:R-:W-:Y:S01]  /*8ae0*/  UIADD3 UR5, UR4, 0x4, URZ ;  /* 0x0000000404057890 */ /* 0x000fe2000fffe03f */
[----:B------:R-:W-:Y:S01]  /*8af0*/  IMAD.MOV.U32 R9, RZ, RZ, 0x40000040 ;  /* 0x40000040ff097424 */ /* 0x000fe200078e00ff */
[----:B------:R-:W-:Y:S01]  /*8b00*/  UMOV UR37, 0x40000040 ;  /* 0x4000004000257882 */ /* 0x000fe20000000000 */
[----:B--2---:R-:W-:Y:S01]  /*8b10*/  IMAD.U32 R10, RZ, RZ, UR8 ;  /* 0x00000008ff0a7e24 */ /* 0x004fe2000f8e00ff */
[C---:B------:R-:W-:Y:S01]  /*8b20*/  ISETP.GT.AND P3, PT, R3.reuse, RZ, PT ;  /* 0x000000ff0300720c */ /* 0x040fe20003f64270 */
[----:B------:R-:W-:Y:S01]  /*8b30*/  IMAD.U32 R11, RZ, RZ, UR9 ;  /* 0x00000009ff0b7e24 */ /* 0x000fe2000f8e00ff */
[----:B------:R-:W-:-:S02]  /*8b40*/  ISETP.GT.AND P5, PT, R3, 0x1, PT ;  /* 0x000000010300780c */ /* 0x000fc40003fa4270 */
[C---:B------:R-:W-:Y:S02]  /*8b50*/  ISETP.GT.AND P4, PT, R3.reuse, 0x8, PT ;  /* 0x000000080300780c */ /* 0x040fe40003f84270 */
[----:B------:R2:W-:Y:S01]  /*8b60*/  STL.64 [R1+0x48], R10 ;  /* 0x0000480a01007387 */ /* 0x0005e20000100a00 */
[----:B------:R-:W-:Y:S02]  /*8b70*/  ISETP.GT.AND P2, PT, R3, 0x9, PT ;  /* 0x000000090300780c */ /* 0x000fe40003f44270 */
[----:B------:R-:W-:Y:S02]  /*8b80*/  LOP3.LUT R15, R15, 0x3000000, RZ, 0xfc, !PT ;  /* 0x030000000f0f7812 */ /* 0x000fe400078efcff */
[----:B0-----:R-:W-:Y:S01]  /*8b90*/  SHF.R.U32.HI R73, RZ, 0x7, R73 ;  /* 0x00000007ff497819 */ /* 0x001fe20000011649 */
[----:B------:R-:W-:Y:S02]  /*8ba0*/  WARPGROUP.DEPBAR.LE gsb0, 0x0 ;  /* 0x00008000000079c5 */ /* 0x000fe40000010000 */
[----:B------:R-:W-:-:S06]  /*8bb0*/  WARPGROUP.ARRIVE ;  /* 0x00000000000079c5 */ /* 0x000fcc0000000000 */
[----:B------:R-:W-:Y:S01]  /*8bc0*/  HGMMA.64x96x16.F32.BF16 R24, gdesc[UR8], R24, gsb0 ;  /* 0x01600000081879f0 */ /* 0x000fe20008001818 */
[----:B------:R-:W-:Y:S01]  /*8bd0*/  R2UR UR10, R8 ;  /* 0x00000000080a72ca */ /* 0x000fe200000e0000 */
[----:B------:R-:W-:Y:S01]  /*8be0*/  UMOV UR8, UR5 ;  /* 0x0000000500087c82 */ /* 0x000fe20008000000 */
[----:B------:R-:W-:Y:S01]  /*8bf0*/  R2UR UR11, R9 ;  /* 0x00000000090b72ca */ /* 0x000fe200000e0000 */
[----:B------:R-:W-:Y:S01]  /*8c00*/  UMOV UR9, 0x40000040 ;  /* 0x4000004000097882 */ /* 0x000fe20000000000 */
[----:B------:R-:W-:Y:S01]  /*8c10*/  VIADD R8, R6, 0x6 ;  /* 0x0000000606087836 */ /* 0x000fe20000000000 */
[----:B------:R-:W-:Y:S01]  /*8c20*/  UIADD3 UR5, UR4, 0x6, URZ ;  /* 0x0000000604057890 */ /* 0x000fe2000fffe03f */
[----:B------:R-:W-:Y:S02]  /*8c30*/  IMAD.MOV.U32 R9, RZ, RZ, 0x40000040 ;  /* 0x40000040ff097424 */ /* 0x000fe400078e00ff */
[----:B--2---:R-:W-:Y:S02]  /*8c40*/  IMAD.U32 R10, RZ, RZ, UR8 ;  /* 0x00000008ff0a7e24 */ /* 0x004fe4000f8e00ff */
        /* <DEDUP_REMOVED lines=12> */
[----:B0-----:R-:W-:Y:S02]  /*8d10*/  IMAD.U32 R10, RZ, RZ, UR8 ;  /* 0x00000008ff0a7e24 */ /* 0x001fe4000f8e00ff */
        /* <DEDUP_REMOVED lines=77> */
[----:B0-----:R-:W-:Y:S01]  /*91f0*/  IMAD.U32 R10, RZ, RZ, UR8 ;  /* 0x00000008ff0a7e24 */ /* 0x001fe2000f8e00ff */
[----:B------:R-:W-:Y:S01]  /*9200*/  ULDC UR4, c[0x0][0xa80] ;  /* 0x0002a00000047ab9 */ /* 0x000fe20000000800 */
        /* <DEDUP_REMOVED lines=9> */
[----:B------:R-:W-:Y:S02]  /*92a0*/  VIADD R8, R6, 0x606 ;  /* 0x0000060606087836 */ /* 0x000fe40000000000 */
[----:B------:R-:W-:Y:S02]  /*92b0*/  IMAD.MOV.U32 R9, RZ, RZ, 0x40000040 ;  /* 0x40000040ff097424 */ /* 0x000fe400078e00ff */
[----:B0-----:R-:W-:Y:S01]  /*92c0*/  IMAD.U32 R10, RZ, RZ, UR8 ;  /* 0x00000008ff0a7e24 */ /* 0x001fe2000f8e00ff */
[----:B------:R-:W-:Y:S01]  /*92d0*/  R2UR UR54, R8 ;  /* 0x00000000083672ca */ /* 0x000fe200000e0000 */
[----:B------:R-:W-:Y:S01]  /*92e0*/  VIADD R8, R6, 0x900 ;  /* 0x0000090006087836 */ /* 0x000fe20000000000 */
[----:B------:R-:W-:Y:S01]  /*92f0*/  R2UR UR55, R9 ;  /* 0x00000000093772ca */ /* 0x000fe200000e0000 */
[----:B------:R-:W-:-:S02]  /*9300*/  IMAD.MOV.U32 R9, RZ, RZ, 0x40000040 ;  /* 0x40000040ff097424 */ /* 0x000fc400078e00ff */
[----:B------:R-:W-:Y:S01]  /*9310*/  IMAD.U32 R11, RZ, RZ, UR9 ;  /* 0x00000009ff0b7e24 */ /* 0x000fe2000f8e00ff */
[----:B------:R-:W-:Y:S01]  /*9320*/  R2UR UR50, R8 ;  /* 0x00000000083272ca */ /* 0x000fe200000e0000 */
[----:B------:R-:W-:Y:S01]  /*9330*/  VIADD R8, R6, 0x902 ;  /* 0x0000090206087836 */ /* 0x000fe20000000000 */
[----:B------:R-:W-:Y:S01]  /*9340*/  R2UR UR51, R9 ;  /* 0x00000000093372ca */ /* 0x000fe200000e0000 */
[----:B------:R-:W-:Y:S01]  /*9350*/  IMAD.MOV.U32 R9, RZ, RZ, 0x40000040 ;  /* 0x40000040ff097424 */ /* 0x000fe200078e00ff */
[----:B------:R0:W-:Y:S02]  /*9360*/  STL.64 [R1], R10 ;  /* 0x0000000a01007387 */ /* 0x0001e40000100a00 */
[----:B------:R-:W-:Y:S01]  /*9370*/  R2UR UR46, R8 ;  /* 0x00000000082e72ca */ /* 0x000fe200000e0000 */
[----:B------:R-:W-:Y:S01]  /*9380*/  VIADD R8, R6, 0x904 ;  /* 0x0000090406087836 */ /* 0x000fe20000000000 */
[----:B------:R-:W-:Y:S01]  /*9390*/  R2UR UR47, R9 ;  /* 0x00000000092f72ca */ /* 0x000fe200000e0000 */
[----:B------:R-:W-:-:S02]  /*93a0*/  IMAD.MOV.U32 R9, RZ, RZ, 0x40000040 ;  /* 0x40000040ff097424 */ /* 0x000fc400078e00ff */
[----:B------:R-:W-:Y:S01]  /*93b0*/  VIADD R6, R6, 0x906 ;  /* 0x0000090606067836 */ /* 0x000fe20000000000 */
[----:B------:R-:W-:Y:S02]  /*93c0*/  R2UR UR42, R8 ;  /* 0x00000000082a72ca */ /* 0x000fe400000e0000 */
        /* <DEDUP_REMOVED lines=25> */
[----:B0-----:R-:W-:Y:S02]  /*9560*/  FSEL R11, R26, -INF , P3 ;  /* 0xff8000001a0b7808 */ /* 0x001fe40001800000 */
[----:B------:R-:W-:Y:S02]  /*9570*/  ISETP.GT.AND P3, PT, R3, 0x10, PT ;  /* 0x000000100300780c */ /* 0x000fe40003f64270 */
[----:B------:R-:W-:Y:S02]  /*9580*/  FSEL R24, R29, -INF , P2 ;  /* 0xff8000001d187808 */ /* 0x000fe40001000000 */
[----:B------:R-:W-:Y:S02]  /*9590*/  FMNMX.FTZ R25, R28, R25, !PT ;  /* 0x000000191c197209 */ /* 0x000fe40007810000 */
[----:B------:R-:W-:Y:S02]  /*95a0*/  FSEL R27, R27, -INF , P5 ;  /* 0xff8000001b1b7808 */ /* 0x000fe40002800000 */
[----:B------:R-:W-:-:S02]  /*95b0*/  ISETP.GT.AND P5, PT, R3, 0x11, PT ;  /* 0x000000110300780c */ /* 0x000fc40003fa4270 */
[----:B---3--:R-:W-:Y:S02]  /*95c0*/  FSEL R5, R32, -INF , P3 ;  /* 0xff80000020057808 */ /* 0x008fe40001800000 */
        /* <DEDUP_REMOVED lines=9> */
[----:B------:R-:W-:Y:S02]  /*9660*/  FMNMX.FTZ R0, R11, R27, !PT ;  /* 0x0000001b0b007209 */ /* 0x000fe40007810000 */
[----:B------:R-:W-:-:S02]  /*9670*/  FSEL R154, R34, -INF , P3 ;  /* 0xff800000229a7808 */ /* 0x000fc40001800000 */
[----:B------:R-:W-:Y:S02]  /*9680*/  FSEL R10, R37, -INF , P2 ;  /* 0xff800000250a7808 */ /* 0x000fe40001000000 */
[----:B------:R-:W-:Y:S02]  /*9690*/  FMNMX.FTZ R25, R7, R26, !PT ;  /* 0x0000001a07197209 */ /* 0x000fe40007810000 */
[----:B------:R-:W-:Y:S02]  /*96a0*/  ISETP.GT.AND P3, PT, R3, 0x20, PT ;  /* 0x000000200300780c */ /* 0x000fe40003f64270 */
[----:B------:R-:W-:Y:S02]  /*96b0*/  FMNMX.FTZ R0, R13, R0, !PT ;  /* 0x000000000d007209 */ /* 0x000fe40007810000 */
[----:B------:R-:W-:Y:S02]  /*96c0*/  FSEL R153, R35, -INF , P5 ;  /* 0xff80000023997808 */ /* 0x000fe40002800000 */
[----:B------:R-:W-:-:S02]  /*96d0*/  FMNMX.FTZ R26, R10, R25, !PT ;  /* 0x000000190a1a7209 */ /* 0x000fc40007810000 */
[----:B------:R-:W-:Y:S02]  /*96e0*/  ISETP.GT.AND P5, PT, R3, 0x21, PT ;  /* 0x000000210300780c */ /* 0x000fe40003fa4270 */
[----:B------:R-:W-:Y:S02]  /*96f0*/  FSEL R171, R40, -INF , P3 ;  /* 0xff80000028ab7808 */ /* 0x000fe40001800000 */
[----:B------:R-:W-:Y:S02]  /*9700*/  FMNMX.FTZ R25, R31, R0, !PT ;  /* 0x000000001f197209 */ /* 0x000fe40007810000 */
[----:B------:R-:W-:Y:S02]  /*9710*/  FSEL R152, R38, -INF , P4 ;  /* 0xff80000026987808 */ /* 0x000fe40002000000 */
[----:B------:R-:W-:Y:S02]  /*9720*/  ISETP.GT.AND P4, PT, R3, 0x28, PT ;  /* 0x000000280300780c */ /* 0x000fe40003f84270 */
[----:B------:R-:W-:-:S02]  /*9730*/  FSEL R170, R41, -INF , P5 ;  /* 0xff80000029aa7808 */ /* 0x000fc40002800000 */
[----:B------:R-:W-:Y:S02]  /*9740*/  FMNMX.FTZ R29, R171, R26, !PT ;  /* 0x0000001aab1d7209 */ /* 0x000fe40007810000 */
[----:B------:R-:W-:Y:S02]  /*9750*/  FMNMX.FTZ R0, R154, R25, !PT ;  /* 0x000000199a007209 */ /* 0x000fe40007810000 */
[----:B------:R-:W-:Y:S02]  /*9760*/  FSEL R9, R39, -INF , P2 ;  /* 0xff80000027097808 */ /* 0x000fe40001000000 */
[----:B------:R-:W-:Y:S02]  /*9770*/  ISETP.GT.AND P2, PT, R3, 0x29, PT ;  /* 0x000000290300780c */ /* 0x000fe40003f44270 */
[----:B------:R-:W-:Y:S02]  /*9780*/  FSEL R14, R44, -INF , P4 ;  /* 0xff8000002c0e7808 */ /* 0x000fe40002000000 */
[----:B------:R-:W-:-:S02]  /*9790*/  FMNMX.FTZ R29, R170, R29, !PT ;  /* 0x0000001daa1d7209 */ /* 0x000fc40007810000 */
[----:B------:R-:W-:Y:S02]  /*97a0*/  FMNMX.FTZ R25, R153, R0, !PT ;  /* 0x0000000099197209 */ /* 0x000fe40007810000 */
[----:B------:R-:W-:Y:S02]  /*97b0*/  FSEL R180, R42, -INF , P3 ;  /* 0xff8000002ab47808 */ /* 0x000fe40001800000 */
[----:B------:R-:W-:Y:S02]  /*97c0*/  ISETP.GT.AND P3, PT, R3, 0x30, PT ;  /* 0x000000300300780c */ /* 0x000fe40003f64270 */
[----:B------:R-:W-:Y:S02]  /*97d0*/  FSEL R156, R45, -INF , P2 ;  /* 0xff8000002d9c7808 */ /* 0x000fe40001000000 */
[----:B------:R-:W-:Y:S02]  /*97e0*/  FMNMX.FTZ R29, R14, R29, !PT ;  /* 0x0000001d0e1d7209 */ /* 0x000fe40007810000 */
[----:B------:R-:W-:-:S02]  /*97f0*/  FMNMX.FTZ R0, R152, R25, !PT ;  /* 0x0000001998007209 */ /* 0x000fc40007810000 */
[----:B------:R-:W-:Y:S02]  /*9800*/  FSEL R173, R43, -INF , P5 ;  /* 0xff8000002bad7808 */ /* 0x000fe40002800000 */
[----:B------:R-:W-:Y:S02]  /*9810*/  ISETP.GT.AND P5, PT, R3, 0x31, PT ;  /* 0x000000310300780c */ /* 0x000fe40003fa4270 */
[----:B------:R-:W-:Y:S02]  /*9820*/  FSEL R179, R48, -INF , P3 ;  /* 0xff80000030b37808 */ /* 0x000fe40001800000 */
[----:B------:R-:W-:Y:S02]  /*9830*/  FMNMX.FTZ R26, R156, R29, !PT ;  /* 0x0000001d9c1a7209 */ /* 0x000fe40007810000 */
[----:B------:R-:W-:Y:S02]  /*9840*/  FMNMX.FTZ R25, R9, R0, !PT ;  /* 0x0000000009197209 */ /* 0x000fe40007810000 */
[----:B------:R-:W-:-:S02]  /*9850*/  FSEL R174, R46, -INF , P4 ;  /* 0xff8000002eae7808 */ /* 0x000fc40002000000 */
[----:B------:R-:W-:Y:S02]  /*9860*/  ISETP.GT.AND P4, PT, R3, 0x38, PT ;  /* 0x000000380300780c */ /* 0x000fe40003f84270 */
[----:B------:R-:W-:Y:S02]  /*9870*/  FSEL R176, R49, -INF , P5 ;  /* 0xff80000031b07808 */ /* 0x000fe40002800000 */
[----:B------:R-:W-:Y:S02]  /*9880*/  FMNMX.FTZ R29, R179, R26, !PT ;  /* 0x0000001ab31d7209 */ /* 0x000fe40007810000 */
[----:B------:R-:W-:Y:S02]  /*9890*/  FMNMX.FTZ R0, R180, R25, !PT ;  /* 0x00000019b4007209 */ /* 0x000fe40007810000 */
[----:B------:R-:W-:Y:S02]  /*98a0*/  FSEL R175, R47, -INF , P2 ;  /* 0xff8000002faf7808 */ /* 0x000fe40001000000 */
[----:B------:R-:W-:-:S02]  /*98b0*/  ISETP.GT.AND P2, PT, R3, 0x39, PT ;  /* 0x000000390300780c */ /* 0x000fc40003f44270 */
[----:B------:R-:W-:Y:S02]  /*98c0*/  FSEL R177, R52, -INF , P4 ;  /* 0xff80000034b17808 */ /* 0x000fe40002000000 */
[----:B------:R-:W-:Y:S02]  /*98d0*/  FMNMX.FTZ R26, R176, R29, !PT ;  /* 0x0000001db01a7209 */ /* 0x000fe40007810000 */
        /* <DEDUP_REMOVED lines=32> */
[----:B------:R-:W-:Y:S02]  /*9ae0*/  FSEL R192, R63, -INF , P2 ;  /* 0xff8000003fc07808 */ /* 0x000fe40001000000 */
[----:B------:R-:W-:-:S02]  /*9af0*/  ISETP.GT.AND P4, PT, R3, 0x58, PT ;  /* 0x000000580300780c */ /* 0x000fc40003f84270 */
[----:B------:R-:W-:Y:S02]  /*9b00*/  ISETP.GT.AND P2, PT, R3, 0x59, PT ;  /* 0x000000590300780c */ /* 0x000fe40003f44270 */
[----:B------:R-:W-:Y:S02]  /*9b10*/  FSEL R186, R65, -INF , P5 ;  /* 0xff80000041ba7808 */ /* 0x000fe40002800000 */
[----:B------:R-:W-:Y:S02]  /*9b20*/  FMNMX.FTZ R29, R194, R29, !PT ;  /* 0x0000001dc21d7209 */ /* 0x000fe40007810000 */
[----:B------:R-:W-:Y:S02]  /*9b30*/  FMNMX.FTZ R3, R197, R0, !PT ;  /* 0x00000000c5037209 */ /* 0x000fe40007810000 */
[----:B------:R-:W-:Y:S02]  /*9b40*/  FSEL R185, R68, -INF , P4 ;  /* 0xff80000044b97808 */ /* 0x000fe40002000000 */
[----:B------:R-:W-:-:S02]  /*9b50*/  FMNMX.FTZ R26, R186, R29, !PT ;  /* 0x0000001dba1a7209 */ /* 0x000fc40007810000 */
[----:B------:R-:W-:Y:S02]  /*9b60*/  FMNMX.FTZ R0, R196, R3, !PT ;  /* 0x00000003c4007209 */ /* 0x000fe40007810000 */
[----:B------:R-:W-:Y:S02]  /*9b70*/  FSEL R184, R69, -INF , P2 ;  /* 0xff80000045b87808 */ /* 0x000fe40001000000 */
[----:B------:R-:W-:Y:S02]  /*9b80*/  FMNMX.FTZ R25, R185, R26, !PT ;  /* 0x0000001ab9197209 */ /* 0x000fe40007810000 */
[----:B------:R-:W-:Y:S02]  /*9b90*/  FMNMX.FTZ R3, R195, R0, !PT ;  /* 0x00000000c3037209 */ /* 0x000fe40007810000 */
[----:B------:R-:W-:Y:S02]  /*9ba0*/  FMNMX.FTZ R25, R184, R25, !PT ;  /* 0x00000019b8197209 */ /* 0x000fe40007810000 */
[----:B------:R-:W-:-:S02]  /*9bb0*/  FSEL R183, R66, -INF , P3 ;  /* 0xff80000042b77808 */ /* 0x000fc40001800000 */
[----:B------:R-:W-:Y:S01]  /*9bc0*/  FMNMX.FTZ R0, R192, R3, !PT ;  /* 0x00000003c0007209 */ /* 0x000fe20007810000 */
[----:B------:R-:W0:Y:S01]  /*9bd0*/  SHFL.BFLY PT, R30, R25, 0x2, 0x1f ;  /* 0x0c401f00191e7f89 */ /* 0x000e2200000e0000 */
[----:B------:R-:W-:Y:S02]  /*9be0*/  FSEL R157, R67, -INF , P5 ;  /* 0xff800000439d7808 */ /* 0x000fe40002800000 */
[----:B------:R-:W-:Y:S02]  /*9bf0*/  FMNMX.FTZ R0, R183, R0, !PT ;  /* 0x00000000b7007209 */ /* 0x000fe40007810000 */
[----:B------:R-:W-:Y:S02]  /*9c00*/  FSEL R158, R70, -INF , P4 ;  /* 0xff800000469e7808 */ /* 0x000fe40002000000 */
[----:B------:R-:W-:Y:S02]  /*9c10*/  FMNMX.FTZ R3, R157, R0, !PT ;  /* 0x000000009d037209 */ /* 0x000fe40007810000 */
[----:B------:R-:W-:-:S02]  /*9c20*/  FSEL R161, R71, -INF , P2 ;  /* 0xff80000047a17808 */ /* 0x000fc40001000000 */
[----:B------:R-:W-:-:S04]  /*9c30*/  FMNMX.FTZ R0, R158, R3, !PT ;  /* 0x000000039e007209 */ /* 0x000fc80007810000 */
[----:B------:R-:W-:Y:S01]  /*9c40*/  FMNMX.FTZ R26, R161, R0, !PT ;  /* 0x00000000a11a7209 */ /* 0x000fe20007810000 */
[----:B------:R-:W-:-:S04]  /*9c50*/  IMAD.U32 R0, RZ, RZ, UR4 ;  /* 0x00000004ff007e24 */ /* 0x000fc8000f8e00ff */
[----:B------:R-:W2:Y:S01]  /*9c60*/  SHFL.BFLY PT, R29, R26, 0x2, 0x1f ;  /* 0x0c401f001a1d7f89 */ /* 0x000ea200000e0000 */
[----:B0-----:R-:W-:-:S05]  /*9c70*/  FMNMX.FTZ R30, R25, R30, !PT ;  /* 0x0000001e191e7209 */ /* 0x001fca0007810000 */
[----:B------:R-:W0:Y:S01]  /*9c80*/  SHFL.BFLY PT, R3, R30, 0x1, 0x1f ;  /* 0x0c201f001e037f89 */ /* 0x000e2200000e0000 */
[----:B--2---:R-:W-:-:S05]  /*9c90*/  FMNMX.FTZ R29, R26, R29, !PT ;  /* 0x0000001d1a1d7209 */ /* 0x004fca0007810000 */
[----:B------:R-:W2:Y:S01]  /*9ca0*/  SHFL.BFLY PT, R32, R29, 0x1, 0x1f ;  /* 0x0c201f001d207f89 */ /* 0x000ea200000e0000 */
[----:B0-----:R-:W-:-:S04]  /*9cb0*/  FMNMX.FTZ R3, R30, R3, !PT ;  /* 0x000000031e037209 */ /* 0x001fc80007810000 */
[C---:B------:R-:W-:Y:S01]  /*9cc0*/  FSETP.NEU.FTZ.AND P2, PT, R3.reuse, -INF , PT ;  /* 0xff8000000300780b */ /* 0x040fe20003f5d000 */
[----:B------:R-:W-:-:S05]  /*9cd0*/  FMUL.FTZ R159, R3, R0 ;  /* 0x00000000039f7220 */ /* 0x000fca0000410000 */
[----:B------:R-:W-:-:S05]  /*9ce0*/  FSEL R159, R159, RZ, P2 ;  /* 0x000000ff9f9f7208 */ /* 0x000fca0001000000 */
[-CC-:B------:R-:W-:Y:S01]  /*9cf0*/  FFMA.FTZ R25, R8, R0.reuse, -R159.reuse ;  /* 0x0000000008197223 */ /* 0x180fe2000001089f */
[-CC-:B------:R-:W-:Y:S01]  /*9d00*/  FFMA.FTZ R26, R12, R0.reuse, -R159.reuse ;  /* 0x000000000c1a7223 */ /* 0x180fe2000001089f */
[----:B------:R-:W-:Y:S02]  /*9d10*/  @!P1 VIADD R12, R4, 0x32440 ;  /* 0x00032440040c9836 */ /* 0x000fe40000000000 */
[--C-:B------:R-:W-:Y:S01]  /*9d20*/  FFMA.FTZ R162, R24, R0, -R159.reuse ;  /* 0x0000000018a27223 */ /* 0x100fe2000001089f */
[----:B------:R0:W-:Y:S01]  /*9d30*/  MUFU.EX2 R204, R25 ;  /* 0x0000001900cc7308 */ /* 0x0001e20000000800 */
[----:B--2---:R-:W-:Y:S01]  /*9d40*/  FMNMX.FTZ R8, R29, R32, !PT ;  /* 0x000000201d087209 */ /* 0x004fe20007810000 */
[-C--:B------:R-:W-:Y:S01]  /*9d50*/  FFMA.FTZ R28, R28, R0.reuse, -R159 ;  /* 0x000000001c1c7223 */ /* 0x080fe2000001089f */
[----:B------:R-:W-:Y:S01]  /*9d60*/  @!P1 PRMT R24, RZ, 0x654, R12 ;  /* 0x00000654ff189816 */ /* 0x000fe2000000000c */
[----:B------:R-:W-:Y:S01]  /*9d70*/  IMAD R12, R200, 0xc00, R15 ;  /* 0x00000c00c80c7824 */ /* 0x000fe200078e020f */
[C---:B------:R-:W-:Y:S01]  /*9d80*/  FSETP.NEU.FTZ.AND P2, PT, R8.reuse, -INF , PT ;  /* 0xff8000000800780b */ /* 0x040fe20003f5d000 */
[-C--:B------:R-:W-:Y:S01]  /*9d90*/  FMUL.FTZ R160, R8, R0.reuse ;  /* 0x0000000008a07220 */ /* 0x080fe20000410000 */
[----:B------:R-:W-:Y:S01]  /*9da0*/  IMAD.MOV.U32 R29, RZ, RZ, 0x40000040 ;  /* 0x40000040ff1d7424 */ /* 0x000fe200078e00ff */
[----:B------:R2:W3:Y:S01]  /*9db0*/  MUFU.EX2 R33, R26 ;  /* 0x0000001a00217308 */ /* 0x0004e20000000800 */
[----:B------:R-:W-:Y:S01]  /*9dc0*/  R2UR UR6, R12 ;  /* 0x000000000c0672ca */ /* 0x000fe200000e0000 */
[-CC-:B------:R-:W-:Y:S01]  /*9dd0*/  FFMA.FTZ R164, R5, R0.reuse, -R159.reuse ;  /* 0x0000000005a47223 */ /* 0x180fe2000001089f */
[----:B------:R-:W-:Y:S01]  /*9de0*/  FSEL R160, R160, RZ, P2 ;  /* 0x000000ffa0a07208 */ /* 0x000fe20001000000 */
[----:B------:R-:W-:Y:S01]  /*9df0*/  FFMA.FTZ R165, R6, R0, -R159 ;  /* 0x0000000006a57223 */ /* 0x000fe2000001089f */
[----:B------:R-:W-:Y:S01]  /*9e00*/  R2UR UR11, R29 ;  /* 0x000000001d0b72ca */ /* 0x000fe200000e0000 */
[----:B------:R-:W-:-:S02]  /*9e10*/  IMAD.MOV.U32 R29, RZ, RZ, 0x40000040 ;  /* 0x40000040ff1d7424 */ /* 0x000fc400078e00ff */
[-C--:B------:R-:W-:Y:S01]  /*9e20*/  FFMA.FTZ R166, R7, R0.reuse, -R159 ;  /* 0x0000000007a67223 */ /* 0x080fe2000001089f */
[-CC-:B0-----:R-:W-:Y:S01]  /*9e30*/  FFMA.FTZ R25, R11, R0.reuse, -R160.reuse ;  /* 0x000000000b197223 */ /* 0x181fe200000108a0 */
[----:B------:R-:W-:Y:S01]  /*9e40*/  IADD3 R11, -R73, 0xb, RZ ;  /* 0x0000000b490b7810 */ /* 0x000fe20007ffe1ff */
[-CC-:B------:R-:W-:Y:S01]  /*9e50*/  FFMA.FTZ R30, R27, R0.reuse, -R160.reuse ;  /* 0x000000001b1e7223 */ /* 0x180fe200000108a0 */
[-CC-:B------:R-:W-:Y:S01]  /*9e60*/  FFMA.FTZ R163, R13, R0.reuse, -R160.reuse ;  /* 0x000000000da37223 */ /* 0x180fe200000108a0 */
[----:B------:R-:W-:Y:S02]  /*9e70*/  IMAD.MOV.U32 R13, RZ, RZ, 0x40000040 ;  /* 0x40000040ff0d7424 */ /* 0x000fe400078e00ff */
[----:B------:R-:W-:Y:S01]  /*9e80*/  FFMA.FTZ R31, R31, R0, -R160 ;  /* 0x000000001f1f7223 */ /* 0x000fe200000108a0 */
[----:B------:R0:W-:Y:S06]  /*9e90*/  BAR.ARV R11, 0x100 ;  /* 0x0004000b0000751d */ /* 0x0001ec0000002000 */
[----:B------:R4:W-:Y:S01]  /*9ea0*/  @!P1 SYNCS.ARRIVE.TRANS64.RED.A1T0 RZ, [R24+URZ], RZ ;  /* 0x000000ff18ff99a7 */ /* 0x0009e2000810043f */
[----:B------:R5:W-:Y:S01]  /*9eb0*/  MUFU.EX2 R205, R25 ;  /* 0x0000001900cd7308 */ /* 0x000be20000000800 */
[----:B------:R-:W-:Y:S01]  /*9ec0*/  R2UR UR7, R13 ;  /* 0x000000000d0772ca */ /* 0x000fe200000e0000 */
[----:B--2---:R-:W-:-:S02]  /*9ed0*/  VIADD R26, R12, 0x100 ;  /* 0x000001000c1a7836 */ /* 0x004fc40000000000 */
[----:B---3--:R-:W-:Y:S01]  /*9ee0*/  FADD.FTZ R224, R204, R33 ;  /* 0x00000021cce07221 */ /* 0x008fe20000010000 */
[----:B------:R-:W-:Y:S01]  /*9ef0*/  IMAD.MOV.U32 R27, RZ, RZ, 0x40000040 ;  /* 0x40000040ff1b7424 */ /* 0x000fe200078e00ff */
[----:B------:R-:W-:Y:S01]  /*9f00*/  F2FP.BF16.F32.PACK_AB R204, R33, R204 ;  /* 0x000000cc21cc723e */ /* 0x000fe200000010ff */
[-CC-:B------:R-:W-:Y:S01]  /*9f10*/  FFMA.FTZ R5, R10, R0.reuse, -R159.reuse ;  /* 0x000000000a057223 */ /* 0x180fe2000001089f */
[----:B----4-:R-:W-:Y:S01]  /*9f20*/  VIADD R24, R12, 0x180 ;  /* 0x000001800c187836 */ /* 0x010fe20000000000 */
[----:B------:R-:W2:Y:S01]  /*9f30*/  MUFU.EX2 R30, R30 ;  /* 0x0000001e001e7308 */ /* 0x000ea20000000800 */
[----:B-----5:R-:W-:Y:S01]  /*9f40*/  IMAD.MOV.U32 R25, RZ, RZ, 0x40000040 ;  /* 0x40000040ff197424 */ /* 0x020fe200078e00ff */
[----:B------:R-:W-:Y:S01]  /*9f50*/  R2UR UR14, R26 ;  /* 0x000000001a0e72ca */ /* 0x000fe200000e0000 */
[-CC-:B------:R-:W-:Y:S01]  /*9f60*/  FFMA.FTZ R169, R154, R0.reuse, -R160.reuse ;  /* 0x000000009aa97223 */ /* 0x180fe200000108a0 */
[----:B------:R-:W-:Y:S01]  /*9f70*/  R2UR UR15, R27 ;  /* 0x000000001b0f72ca */ /* 0x000fe200000e0000 */
[-CC-:B------:R-:W-:Y:S01]  /*9f80*/  FFMA.FTZ R168, R153, R0.reuse, -R160.reuse ;  /* 0x0000000099a87223 */ /* 0x180fe200000108a0 */
[----:B------:R-:W-:Y:S01]  /*9f90*/  R2UR UR18, R24 ;  /* 0x00000000181272ca */ /* 0x000fe200000e0000 */
[-CC-:B------:R-:W-:Y:S01]  /*9fa0*/  FFMA.FTZ R167, R152, R0.reuse, -R160.reuse ;  /* 0x0000000098a77223 */ /* 0x180fe200000108a0 */
[----:B------:R3:W4:Y:S01]  /*9fb0*/  MUFU.EX2 R35, R28 ;  /* 0x0000001c00237308 */ /* 0x0007220000000800 */
[----:B------:R-:W-:Y:S01]  /*9fc0*/  R2UR UR19, R25 ;  /* 0x00000000191372ca */ /* 0x000fe200000e0000 */
[-C--:B------:R-:W-:Y:S01]  /*9fd0*/  FFMA.FTZ R9, R9, R0.reuse, -R160 ;  /* 0x0000000009097223 */ /* 0x080fe200000108a0 */
[----:B------:R-:W-:Y:S01]  /*9fe0*/  R2UR UR23, R29 ;  /* 0x000000001d1772ca */ /* 0x000fe200000e0000 */
[-CC-:B------:R-:W-:Y:S01]  /*9ff0*/  FFMA.FTZ R172, R14, R0.reuse, -R159.reuse ;  /* 0x000000000eac7223 */ /* 0x180fe2000001089f */
[-CC-:B------:R-:W-:Y:S01]  /*a000*/  FFMA.FTZ R10, R156, R0.reuse, -R159.reuse ;  /* 0x000000009c0a7223 */ /* 0x180fe2000001089f */
[-CC-:B------:R-:W-:Y:S01]  /*a010*/  FFMA.FTZ R171, R171, R0.reuse, -R159.reuse ;  /* 0x00000000abab7223 */ /* 0x180fe2000001089f */
[----:B------:R-:W-:Y:S01]  /*a020*/  FFMA.FTZ R170, R170, R0, -R159 ;  /* 0x00000000aaaa7223 */ /* 0x000fe2000001089f */
[----:B------:R-:W5:Y:S01]  /*a030*/  MUFU.EX2 R162, R162 ;  /* 0x000000a200a27308 */ /* 0x000f620000000800 */
[----:B---3--:R-:W-:-:S02]  /*a040*/  VIADD R28, R12, 0x80 ;  /* 0x000000800c1c7836 */ /* 0x008fc40000000000 */
[----:B--2---:R-:W-:Y:S01]  /*a050*/  FADD.FTZ R199, R205, R30 ;  /* 0x0000001ecdc77221 */ /* 0x004fe20000010000 */
[----:B------:R-:W-:Y:S01]  /*a060*/  F2FP.BF16.F32.PACK_AB R205, R30, R205 ;  /* 0x000000cd1ecd723e */ /* 0x000fe200000010ff */
[-CC-:B------:R-:W-:Y:S01]  /*a070*/  FFMA.FTZ R156, R180, R0.reuse, -R160.reuse ;  /* 0x00000000b49c7223 */ /* 0x180fe200000108a0 */
[-C--:B------:R-:W-:Y:S01]  /*a080*/  FFMA.FTZ R173, R173, R0.reuse, -R160 ;  /* 0x00000000adad7223 */ /* 0x080fe200000108a0 */
[----:B------:R-:W-:Y:S01]  /*a090*/  R2UR UR10, R28 ;  /* 0x000000001c0a72ca */ /* 0x000fe200000e0000 */
[----:B------:R-:W-:Y:S01]  /*a0a0*/  VIADD R28, R12, 0x200 ;  /* 0x000002000c1c7836 */ /* 0x000fe20000000000 */
[----:B------:R-:W-:Y:S01]  /*a0b0*/  MUFU.EX2 R163, R163 ;  /* 0x000000a300a37308 */ /* 0x000fe20000000800 */
[----:B----4-:R-:W-:Y:S01]  /*a0c0*/  FADD.FTZ R224, R35, R224 ;  /* 0x000000e023e07221 */ /* 0x010fe20000010000 */
[-CC-:B------:R-:W-:Y:S01]  /*a0d0*/  FFMA.FTZ R174, R174, R0.reuse, -R160.reuse ;  /* 0x00000000aeae7223 */ /* 0x180fe200000108a0 */
[-CC-:B------:R-:W-:Y:S01]  /*a0e0*/  FFMA.FTZ R14, R175, R0.reuse, -R160.reuse ;  /* 0x00000000af0e7223 */ /* 0x180fe200000108a0 */
[----:B------:R-:W-:Y:S01]  /*a0f0*/  R2UR UR22, R28 ;  /* 0x000000001c1672ca */ /* 0x000fe200000e0000 */
[-CC-:B------:R-:W-:Y:S01]  /*a100*/  FFMA.FTZ R175, R179, R0.reuse, -R159.reuse ;  /* 0x00000000b3af7223 */ /* 0x180fe2000001089f */
[-CC-:B------:R-:W-:Y:S01]  /*a110*/  FFMA.FTZ R176, R176, R0.reuse, -R159.reuse ;  /* 0x00000000b0b07223 */ /* 0x180fe2000001089f */
[-CC-:B------:R-:W-:Y:S01]  /*a120*/  FFMA.FTZ R177, R177, R0.reuse, -R159.reuse ;  /* 0x00000000b1b17223 */ /* 0x180fe2000001089f */
[----:B------:R-:W2:Y:S01]  /*a130*/  MUFU.EX2 R13, R31 ;  /* 0x0000001f000d7308 */ /* 0x000ea20000000800 */
[----:B-----5:R-:W-:Y:S01]  /*a140*/  F2FP.BF16.F32.PACK_AB R206, R162, R35 ;  /* 0x00000023a2ce723e */ /* 0x020fe200000010ff */
[-C--:B------:R-:W-:Y:S01]  /*a150*/  FFMA.FTZ R178, R178, R0.reuse, -R159 ;  /* 0x00000000b2b27223 */ /* 0x080fe2000001089f */
[-CC-:B------:R-:W-:Y:S01]  /*a160*/  FFMA.FTZ R179, R191, R0.reuse, -R160.reuse ;  /* 0x00000000bfb37223 */ /* 0x180fe200000108a0 */
[-CC-:B------:R-:W-:Y:S01]  /*a170*/  FFMA.FTZ R180, R190, R0.reuse, -R160.reuse ;  /* 0x00000000beb47223 */ /* 0x180fe200000108a0 */
[-CC-:B------:R-:W-:Y:S01]  /*a180*/  FFMA.FTZ R181, R181, R0.reuse, -R160.reuse ;  /* 0x00000000b5b57223 */ /* 0x180fe200000108a0 */
[----:B------:R-:W-:Y:S01]  /*a190*/  FFMA.FTZ R182, R182, R0, -R160 ;  /* 0x00000000b6b67223 */ /* 0x000fe200000108a0 */
[----:B------:R-:W-:Y:S01]  /*a1a0*/  VIADD R6, R12, 0x280 ;  /* 0x000002800c067836 */ /* 0x000fe20000000000 */
[----:B------:R-:W3:Y:S01]  /*a1b0*/  MUFU.EX2 R164, R164 ;  /* 0x000000a400a47308 */ /* 0x000ee20000000800 */
[----:B------:R-:W-:-:S02]  /*a1c0*/  IMAD.MOV.U32 R7, RZ, RZ, 0x40000040 ;  /* 0x40000040ff077424 */ /* 0x000fc400078e00ff */
[----:B------:R-:W-:Y:S01]  /*a1d0*/  FADD.FTZ R191, R162, R224 ;  /* 0x000000e0a2bf7221 */ /* 0x000fe20000010000 */
[-CC-:B------:R-:W-:Y:S01]  /*a1e0*/  FFMA.FTZ R12, R188, R0.reuse, -R159.reuse ;  /* 0x00000000bc0c7223 */ /* 0x180fe2000001089f */
[-CC-:B------:R-:W-:Y:S01]  /*a1f0*/  FFMA.FTZ R162, R197, R0.reuse, -R160.reuse ;  /* 0x00000000c5a27223 */ /* 0x180fe200000108a0 */
[-CC-:B------:R-:W-:Y:S01]  /*a200*/  FFMA.FTZ R194, R194, R0.reuse, -R159.reuse ;  /* 0x00000000c2c27223 */ /* 0x180fe2000001089f */
[-CC-:B------:R-:W-:Y:S01]  /*a210*/  FFMA.FTZ R186, R186, R0.reuse, -R159.reuse ;  /* 0x00000000baba7223 */ /* 0x180fe2000001089f */
[-C--:B------:R-:W-:Y:S01]  /*a220*/  FFMA.FTZ R185, R185, R0.reuse, -R159 ;  /* 0x00000000b9b97223 */ /* 0x080fe2000001089f */
[----:B------:R-:W4:Y:S01]  /*a230*/  MUFU.EX2 R165, R165 ;  /* 0x000000a500a57308 */ /* 0x000f220000000800 */
[----:B--2---:R-:W-:Y:S01]  /*a240*/  F2FP.BF16.F32.PACK_AB R207, R13, R163 ;  /* 0x000000a30dcf723e */ /* 0x004fe200000010ff */
[----:B------:R-:W-:Y:S01]  /*a250*/  FADD.FTZ R163, R163, R199 ;  /* 0x000000c7a3a37221 */ /* 0x000fe20000010000 */
[-CC-:B------:R-:W-:Y:S01]  /*a260*/  FFMA.FTZ R183, R183, R0.reuse, -R160.reuse ;  /* 0x00000000b7b77223 */ /* 0x180fe200000108a0 */
[-CC-:B------:R-:W-:Y:S01]  /*a270*/  FFMA.FTZ R157, R157, R0.reuse, -R160.reuse ;  /* 0x000000009d9d7223 */ /* 0x180fe200000108a0 */
[-CC-:B------:R-:W-:Y:S01]  /*a280*/  FFMA.FTZ R158, R158, R0.reuse, -R160.reuse ;  /* 0x000000009e9e7223 */ /* 0x180fe200000108a0 */
[----:B------:R-:W-:Y:S01]  /*a290*/  FADD.FTZ R190, R13, R163 ;  /* 0x000000a30dbe7221 */ /* 0x000fe20000010000 */
[-C--:B------:R-:W-:Y:S01]  /*a2a0*/  FFMA.FTZ R13, R187, R0.reuse, -R159 ;  /* 0x00000000bb0d7223 */ /* 0x080fe2000001089f */
[----:B------:R-:W2:Y:S01]  /*a2b0*/  MUFU.EX2 R166, R166 ;  /* 0x000000a600a67308 */ /* 0x000ea20000000800 */
[----:B---3--:R-:W-:Y:S01]  /*a2c0*/  FADD.FTZ R191, R164, R191 ;  /* 0x000000bfa4bf7221 */ /* 0x008fe20000010000 */
[-CC-:B------:R-:W-:Y:S01]  /*a2d0*/  FFMA.FTZ R163, R196, R0.reuse, -R160.reuse ;  /* 0x00000000c4a37223 */ /* 0x180fe200000108a0 */
[----:B------:R-:W-:Y:S01]  /*a2e0*/  FFMA.FTZ R187, R195, R0, -R160 ;  /* 0x00000000c3bb7223 */ /* 0x000fe200000108a0 */
[----:B------:R-:W-:Y:S01]  /*a2f0*/  ISETP.GE.AND P2, PT, R198, 0x61, PT ;  /* 0x00000061c600780c */ /* 0x000fe20003f46270 */
[----:B------:R-:W-:-:S03]  /*a300*/  @!P1 VIADD R4, R4, 0x32460 ;  /* 0x0003246004049836 */ /* 0x000fc60000000000 */
[----:B------:R-:W3:Y:S01]  /*a310*/  MUFU.EX2 R5, R5 ;  /* 0x0000000500057308 */ /* 0x000ee20000000800 */
[----:B----4-:R-:W-:Y:S01]  /*a320*/  F2FP.BF16.F32.PACK_AB R152, R165, R164 ;  /* 0x000000a4a598723e */ /* 0x010fe200000010ff */
[-CC-:B------:R-:W-:Y:S01]  /*a330*/  FFMA.FTZ R164, R192, R0.reuse, -R160.reuse ;  /* 0x00000000c0a47223 */ /* 0x180fe200000108a0 */
[----:B------:R-:W-:Y:S01]  /*a340*/  FFMA.FTZ R160, R161, R0, -R160 ;  /* 0x00000000a1a07223 */ /* 0x000fe200000108a0 */
[----:B------:R-:W-:Y:S01]  /*a350*/  FADD.FTZ R191, R165, R191 ;  /* 0x000000bfa5bf7221 */ /* 0x000fe20000010000 */
[----:B------:R-:W-:-:S03]  /*a360*/  @!P1 PRMT R4, RZ, 0x654, R4 ;  /* 0x00000654ff049816 */ /* 0x000fc60000000004 */
[----:B------:R-:W4:Y:S01]  /*a370*/  MUFU.EX2 R169, R169 ;  /* 0x000000a900a97308 */ /* 0x000f220000000800 */
[----:B--2---:R-:W-:-:S07]  /*a380*/  FADD.FTZ R191, R166, R191 ;  /* 0x000000bfa6bf7221 */ /* 0x004fce0000010000 */
[----:B------:R-:W2:Y:S01]  /*a390*/  MUFU.EX2 R168, R168 ;  /* 0x000000a800a87308 */ /* 0x000ea20000000800 */
[C---:B---3--:R-:W-:Y:S01]  /*a3a0*/  F2FP.BF16.F32.PACK_AB R154, R5.reuse, R166 ;  /* 0x000000a6059a723e */ /* 0x048fe200000010ff */
[----:B------:R-:W-:-:S06]  /*a3b0*/  FADD.FTZ R191, R5, R191 ;  /* 0x000000bf05bf7221 */ /* 0x000fcc0000010000 */
[----:B------:R-:W3:Y:S01]  /*a3c0*/  MUFU.EX2 R167, R167 ;  /* 0x000000a700a77308 */ /* 0x000ee20000000800 */
[----:B----4-:R-:W-:-:S07]  /*a3d0*/  FADD.FTZ R190, R169, R190 ;  /* 0x000000bea9be7221 */ /* 0x010fce0000010000 */
[----:B------:R-:W4:Y:S01]  /*a3e0*/  MUFU.EX2 R9, R9 ;  /* 0x0000000900097308 */ /* 0x000f220000000800 */
[C---:B--2---:R-:W-:Y:S01]  /*a3f0*/  F2FP.BF16.F32.PACK_AB R153, R168.reuse, R169 ;  /* 0x000000a9a899723e */ /* 0x044fe200000010ff */
[----:B------:R-:W-:-:S06]  /*a400*/  FADD.FTZ R190, R168, R190 ;  /* 0x000000bea8be7221 */ /* 0x000fcc0000010000 */
[----:B------:R-:W2:Y:S01]  /*a410*/  MUFU.EX2 R171, R171 ;  /* 0x000000ab00ab7308 */ /* 0x000ea20000000800 */
[----:B---3--:R-:W-:-:S07]  /*a420*/  FADD.FTZ R190, R167, R190 ;  /* 0x000000bea7be7221 */ /* 0x008fce0000010000 */
[----:B------:R-:W3:Y:S01]  /*a430*/  MUFU.EX2 R170, R170 ;  /* 0x000000aa00aa7308 */ /* 0x000ee20000000800 */
[C---:B----4-:R-:W-:Y:S01]  /*a440*/  F2FP.BF16.F32.PACK_AB R155, R9.reuse, R167 ;  /* 0x000000a7099b723e */ /* 0x050fe200000010ff */
[----:B------:R-:W-:-:S06]  /*a450*/  FADD.FTZ R190, R9, R190 ;  /* 0x000000be09be7221 */ /* 0x000fcc0000010000 */
[----:B------:R-:W-:Y:S01]  /*a460*/  MUFU.EX2 R172, R172 ;  /* 0x000000ac00ac7308 */ /* 0x000fe20000000800 */
[----:B--2---:R-:W-:-:S07]  /*a470*/  FADD.FTZ R191, R171, R191 ;  /* 0x000000bfabbf7221 */ /* 0x004fce0000010000 */
[----:B------:R-:W-:Y:S01]  /*a480*/  MUFU.EX2 R10, R10 ;  /* 0x0000000a000a7308 */ /* 0x000fe20000000800 */
[----:B---3--:R-:W-:-:S07]  /*a490*/  FADD.FTZ R191, R170, R191 ;  /* 0x000000bfaabf7221 */ /* 0x008fce0000010000 */
[----:B------:R-:W2:Y:S08]  /*a4a0*/  MUFU.EX2 R156, R156 ;  /* 0x0000009c009c7308 */ /* 0x000eb00000000800 */
[----:B------:R-:W3:Y:S08]  /*a4b0*/  MUFU.EX2 R173, R173 ;  /* 0x000000ad00ad7308 */ /* 0x000ef00000000800 */
[----:B------:R-:W-:Y:S01]  /*a4c0*/  MUFU.EX2 R174, R174 ;  /* 0x000000ae00ae7308 */ /* 0x000fe20000000800 */
[----:B--2---:R-:W-:-:S07]  /*a4d0*/  FADD.FTZ R190, R156, R190 ;  /* 0x000000be9cbe7221 */ /* 0x004fce0000010000 */
[----:B------:R-:W2:Y:S01]  /*a4e0*/  MUFU.EX2 R14, R14 ;  /* 0x0000000e000e7308 */ /* 0x000ea20000000800 */
[----:B---3--:R-:W-:-:S07]  /*a4f0*/  FADD.FTZ R190, R173, R190 ;  /* 0x000000beadbe7221 */ /* 0x008fce0000010000 */
[----:B------:R-:W3:Y:S08]  /*a500*/  MUFU.EX2 R175, R175 ;  /* 0x000000af00af7308 */ /* 0x000ef00000000800 */
[----:B------:R-:W-:Y:S08]  /*a510*/  MUFU.EX2 R176, R176 ;  /* 0x000000b000b07308 */ /* 0x000ff00000000800 */
[----:B------:R-:W-:Y:S08]  /*a520*/  MUFU.EX2 R177, R177 ;  /* 0x000000b100b17308 */ /* 0x000ff00000000800 */
[----:B------:R-:W-:Y:S08]  /*a530*/  MUFU.EX2 R178, R178 ;  /* 0x000000b200b27308 */ /* 0x000ff00000000800 */
[----:B------:R-:W4:Y:S08]  /*a540*/  MUFU.EX2 R179, R179 ;  /* 0x000000b300b37308 */ /* 0x000f300000000800 */
[----:B------:R-:W5:Y:S08]  /*a550*/  MUFU.EX2 R180, R180 ;  /* 0x000000b400b47308 */ /* 0x000f700000000800 */
[----:B------:R-:W-:Y:S08]  /*a560*/  MUFU.EX2 R181, R181 ;  /* 0x000000b500b57308 */ /* 0x000ff00000000800 */
[----:B------:R-:W0:Y:S08]  /*a570*/  MUFU.EX2 R182, R182 ;  /* 0x000000b600b67308 */ /* 0x000e300000000800 */
[----:B------:R-:W-:Y:S08]  /*a580*/  MUFU.EX2 R12, R12 ;  /* 0x0000000c000c7308 */ /* 0x000ff00000000800 */
        /* <DEDUP_REMOVED lines=11> */
[----:B------:R-:W-:Y:S01]  /*a640*/  MUFU.EX2 R160, R160 ;  /* 0x000000a000a07308 */ /* 0x000fe20000000800 */
[----:B------:R1:W-:Y:S06]  /*a650*/  BAR.SYNC.DEFER_BLOCKING R72, 0x100 ;  /* 0x000400480000751d */ /* 0x0003ec0000010000 */
[----:B-1----:R-:W-:-:S06]  /*a660*/  WARPGROUP.ARRIVE ;  /* 0x00000000000079c5 */ /* 0x002fcc0000000000 */
[----:B------:R-:W-:Y:S01]  /*a670*/  HGMMA.64x256x16.F32.BF16 R24, R204, gdesc[UR4].tnspB, RZ, !UPT, gsb0 ;  /* 0x43e00004cc187df0 */ /* 0x000fe2000c0018ff */
[----:B------:R-:W-:Y:S01]  /*a680*/  R2UR UR6, R6 ;  /* 0x00000000060672ca */ /* 0x000fe200000e0000 */
[-CC-:B------:R-:W-:Y:S01]  /*a690*/  FFMA.FTZ R6, R193, R0.reuse, -R159.reuse ;  /* 0x00000000c1067223 */ /* 0x180fe2000001089f */
[----:B------:R-:W-:Y:S01]  /*a6a0*/  R2UR UR7, R7 ;  /* 0x00000000070772ca */ /* 0x000fe200000e0000 */
[-CC-:B------:R-:W-:Y:S01]  /*a6b0*/  FFMA.FTZ R7, R189, R0.reuse, -R159.reuse ;  /* 0x00000000bd077223 */ /* 0x180fe2000001089f */
[----:B------:R-:W-:-:S03]  /*a6c0*/  FFMA.FTZ R159, R184, R0, -R159 ;  /* 0x00000000b89f7223 */ /* 0x000fc6000001089f */
[----:B------:R-:W-:Y:S08]  /*a6d0*/  MUFU.EX2 R6, R6 ;  /* 0x0000000600067308 */ /* 0x000ff00000000800 */
[----:B------:R-:W1:Y:S08]  /*a6e0*/  MUFU.EX2 R7, R7 ;  /* 0x0000000700077308 */ /* 0x000e700000000800 */
[----:B------:R-:W1:Y:S01]  /*a6f0*/  MUFU.EX2 R159, R159 ;  /* 0x0000009f009f7308 */ /* 0x000e620000000800 */
[----:B------:R-:W-:-:S02]  /*a700*/  WARPGROUP.DEPBAR.LE gsb0, 0x0 ;  /* 0x00008000000079c5 */ /* 0x000fc40000010000 */
[----:B------:R-:W-:-:S06]  /*a710*/  WARPGROUP.ARRIVE ;  /* 0x00000000000079c5 */ /* 0x000fcc0000000000 */
[----:B------:R-:W-:Y:S03]  /*a720*/  HGMMA.64x256x16.F32.BF16 R24, R152, gdesc[UR8].tnspB, R24, gsb0 ;  /* 0x43e0000898187df0 */ /* 0x000fe60008001818 */
[----:B------:R-:W-:Y:S02]  /*a730*/  WARPGROUP.DEPBAR.LE gsb0, 0x0 ;  /* 0x00008000000079c5 */ /* 0x000fe40000010000 */
[----:B------:R-:W-:Y:S02]  /*a740*/  F2FP.BF16.F32.PACK_AB R152, R170, R171 ;  /* 0x000000abaa98723e */ /* 0x000fe400000010ff */
[----:B------:R-:W-:Y:S02]  /*a750*/  F2FP.BF16.F32.PACK_AB R153, R173, R156 ;  /* 0x0000009cad99723e */ /* 0x000fe400000010ff */
[----:B------:R-:W-:Y:S01]  /*a760*/  F2FP.BF16.F32.PACK_AB R154, R10, R172 ;  /* 0x000000ac0a9a723e */ /* 0x000fe200000010ff */
[----:B------:R-:W-:Y:S01]  /*a770*/  FADD.FTZ R172, R172, R191 ;  /* 0x000000bfacac7221 */ /* 0x000fe20000010000 */
[----:B--2---:R-:W-:Y:S01]  /*a780*/  F2FP.BF16.F32.PACK_AB R155, R14, R174 ;  /* 0x000000ae0e9b723e */ /* 0x004fe200000010ff */
[----:B------:R-:W-:-:S02]  /*a790*/  FADD.FTZ R174, R174, R190 ;  /* 0x000000beaeae7221 */ /* 0x000fc40000010000 */
[----:B------:R-:W-:Y:S01]  /*a7a0*/  FADD.FTZ R172, R10, R172 ;  /* 0x000000ac0aac7221 */ /* 0x000fe20000010000 */
[----:B------:R-:W-:Y:S01]  /*a7b0*/  WARPGROUP.ARRIVE ;  /* 0x00000000000079c5 */ /* 0x000fe20000000000 */
[----:B------:R-:W-:Y:S02]  /*a7c0*/  FADD.FTZ R174, R14, R174 ;  /* 0x000000ae0eae7221 */ /* 0x000fe40000010000 */
[----:B---3--:R-:W-:Y:S02]  /*a7d0*/  FADD.FTZ R172, R175, R172 ;  /* 0x000000acafac7221 */ /* 0x008fe40000010000 */
[----:B----4-:R-:W-:-:S08]  /*a7e0*/  FADD.FTZ R174, R179, R174 ;  /* 0x000000aeb3ae7221 */ /* 0x010fd00000010000 */
[----:B------:R-:W-:Y:S01]  /*a7f0*/  HGMMA.64x256x16.F32.BF16 R24, R152, gdesc[UR12].tnspB, R24, gsb0 ;  /* 0x43e0000c98187df0 */ /* 0x000fe20008001818 */
[----:B------:R-:W-:Y:S01]  /*a800*/  FADD.FTZ R172, R176, R172 ;  /* 0x000000acb0ac7221 */ /* 0x000fe20000010000 */
[----:B-----5:R-:W-:-:S03]  /*a810*/  FADD.FTZ R174, R180, R174 ;  /* 0x000000aeb4ae7221 */ /* 0x020fc60000010000 */
[----:B------:R-:W-:-:S04]  /*a820*/  FADD.FTZ R172, R177, R172 ;  /* 0x000000acb1ac7221 */ /* 0x000fc80000010000 */
[----:B------:R-:W-:Y:S01]  /*a830*/  FADD.FTZ R5, R178, R172 ;  /* 0x000000acb2057221 */ /* 0x000fe20000010000 */
[----:B------:R-:W-:Y:S02]  /*a840*/  WARPGROUP.DEPBAR.LE gsb0, 0x0 ;  /* 0x00008000000079c5 */ /* 0x000fe40000010000 */
[----:B------:R-:W-:Y:S02]  /*a850*/  F2FP.BF16.F32.PACK_AB R152, R176, R175 ;  /* 0x000000afb098723e */ /* 0x000fe400000010ff */
[----:B------:R-:W-:Y:S02]  /*a860*/  F2FP.BF16.F32.PACK_AB R153, R180, R179 ;  /* 0x000000b3b499723e */ /* 0x000fe400000010ff */
[----:B------:R-:W-:Y:S02]  /*a870*/  F2FP.BF16.F32.PACK_AB R154, R178, R177 ;  /* 0x000000b1b29a723e */ /* 0x000fe400000010ff */
[----:B0-----:R-:W-:Y:S01]  /*a880*/  F2FP.BF16.F32.PACK_AB R155, R182, R181 ;  /* 0x000000b5b69b723e */ /* 0x001fe200000010ff */
[----:B------:R-:W-:-:S03]  /*a890*/  FADD.FTZ R181, R181, R174 ;  /* 0x000000aeb5b57221 */ /* 0x000fc60000010000 */
[----:B------:R-:W-:Y:S01]  /*a8a0*/  WARPGROUP.ARRIVE ;  /* 0x00000000000079c5 */ /* 0x000fe20000000000 */
[----:B------:R-:W-:-:S05]  /*a8b0*/  FADD.FTZ R181, R182, R181 ;  /* 0x000000b5b6b57221 */ /* 0x000fca0000010000 */
[----:B------:R-:W-:Y:S03]  /*a8c0*/  HGMMA.64x256x16.F32.BF16 R24, R152, gdesc[UR16].tnspB, R24, gsb0 ;  /* 0x43e0001098187df0 */ /* 0x000fe60008001818 */
[----:B------:R-:W-:Y:S02]  /*a8d0*/  WARPGROUP.DEPBAR.LE gsb0, 0x0 ;  /* 0x00008000000079c5 */ /* 0x000fe40000010000 */
[----:B-1----:R-:W-:Y:S01]  /*a8e0*/  F2FP.BF16.F32.PACK_AB R152, R7, R6 ;  /* 0x000000060798723e */ /* 0x002fe200000010ff */
        /* <DEDUP_REMOVED lines=13> */
[----:B------:R-:W-:Y:S01]  /*a9c0*/  FADD.FTZ R13, R194, R13 ;  /* 0x0000000dc20d7221 */ /* 0x000fe20000010000 */
[----:B------:R-:W-:Y:S01]  /*a9d0*/  FADD.FTZ R164, R183, R164 ;  /* 0x000000a4b7a47221 */ /* 0x000fe20000010000 */
[----:B------:R-:W-:Y:S02]  /*a9e0*/  WARPGROUP.DEPBAR.LE gsb0, 0x0 ;  /* 0x00008000000079c5 */ /* 0x000fe40000010000 */
[C---:B------:R-:W-:Y:S01]  /*a9f0*/  F2FP.BF16.F32.PACK_AB R152, R186.reuse, R194 ;  /* 0x000000c2ba98723e */ /* 0x040fe200000010ff */
[----:B------:R-:W-:Y:S01]  /*aa00*/  FADD.FTZ R186, R186, R13 ;  /* 0x0000000dbaba7221 */ /* 0x000fe20000010000 */
[C---:B------:R-:W-:Y:S01]  /*aa10*/  F2FP.BF16.F32.PACK_AB R153, R157.reuse, R183 ;  /* 0x000000b79d99723e */ /* 0x040fe200000010ff */
[----:B------:R-:W-:Y:S01]  /*aa20*/  FADD.FTZ R157, R157, R164 ;  /* 0x000000a49d9d7221 */ /* 0x000fe20000010000 */
[----:B------:R-:W-:Y:S01]  /*aa30*/  F2FP.BF16.F32.PACK_AB R154, R159, R185 ;  /* 0x000000b99f9a723e */ /* 0x000fe200000010ff */
[----:B------:R-:W-:Y:S01]  /*aa40*/  FADD.FTZ R186, R185, R186 ;  /* 0x000000bab9ba7221 */ /* 0x000fe20000010000 */
[----:B------:R-:W-:Y:S01]  /*aa50*/  F2FP.BF16.F32.PACK_AB R155, R160, R158 ;  /* 0x0000009ea09b723e */ /* 0x000fe200000010ff */
[----:B------:R-:W-:-:S02]  /*aa60*/  FADD.FTZ R157, R158, R157 ;  /* 0x0000009d9e9d7221 */ /* 0x000fc40000010000 */
[----:B------:R-:W-:Y:S01]  /*aa70*/  FADD.FTZ R12, R159, R186 ;  /* 0x000000ba9f0c7221 */ /* 0x000fe20000010000 */
[----:B------:R-:W-:Y:S01]  /*aa80*/  WARPGROUP.ARRIVE ;  /* 0x00000000000079c5 */ /* 0x000fe20000000000 */
[----:B------:R-:W-:-:S12]  /*aa90*/  FADD.FTZ R13, R160, R157 ;  /* 0x0000009da00d7221 */ /* 0x000fd80000010000 */
[----:B------:R-:W-:Y:S03]  /*aaa0*/  HGMMA.64x256x16.F32.BF16 R24, R152, gdesc[UR4].tnspB, R24, gsb0 ;  /* 0x43e0000498187df0 */ /* 0x000fe60008001818 */
[----:B------:R-:W-:Y:S02]  /*aab0*/  WARPGROUP.DEPBAR.LE gsb0, 0x0 ;  /* 0x00008000000079c5 */ /* 0x000fe40000010000 */
[----:B------:R0:W-:Y:S01]  /*aac0*/  @!P1 SYNCS.ARRIVE.TRANS64.RED.A1T0 RZ, [R4+URZ], RZ ;  /* 0x000000ff04ff99a7 */ /* 0x0001e2000810043f */
[----:B------:R-:W-:Y:S05]  /*aad0*/  @!P2 BRA `(.L_x_1406) ;  /* 0x0000002400f8a947 */ /* 0x000fea0003800000 */
[----:B0-----:R-:W-:Y:S02]  /*aae0*/  VIADD R4, R226, 0xfffffffe ;  /* 0xfffffffee2047836 */ /* 0x001fe40000000000 */
[----:B------:R-:W-:Y:S02]  /*aaf0*/  IMAD.MOV.U32 R6, RZ, RZ, R8 ;  /* 0x000000ffff067224 */ /* 0x000fe400078e0008 */
[----:B------:R-:W-:-:S07]  /*ab00*/  IMAD.MOV.U32 R7, RZ, RZ, R3 ;  /* 0x000000ffff077224 */ /* 0x000fce00078e0003 */
.L_x_1416:
        /* <DEDUP_REMOVED lines=8> */
[----:B-1---5:R-:W-:Y:S06]  /*ab90*/  @!P0 BRA `(.L_x_1407) ;  /* 0x0000000000048947 */ /* 0x022fec0003800000 */
[----:B------:R-:W-:Y:S01]  /*aba0*/  BPT.TRAP 0x1 ;  /* 0x000000040000795c */ /* 0x000fe20000300000 */
.L_x_1407:
[----:B------:R-:W-:Y:S01]  /*abb0*/  IMAD R5, R200, 0x8, R18 ;  /* 0x00000008c8057824 */ /* 0x000fe200078e0212 */
[----:B------:R-:W-:-:S04]  /*abc0*/  SHF.L.U32 R0, R208, 0x1f, RZ ;  /* 0x0000001fd0007819 */ /* 0x000fc800000006ff */
[----:B------:R0:W1:Y:S01]  /*abd0*/  SYNCS.PHASECHK.TRANS64.TRYWAIT P3, [R5+URZ+0x32430], R0 ;  /* 0x03243000050075a7 */ /* 0x000062000806017f */
[----:B------:R-:W-:Y:S05]  /*abe0*/  @!P0 BRA `(.L_x_1408) ;  /* 0x0000000000048947 */ /* 0x000fea0003800000 */
[----:B------:R-:W-:Y:S01]  /*abf0*/  BPT.TRAP 0x1 ;  /* 0x000000040000795c */ /* 0x000fe20000300000 */
.L_x_1408:
[----:B------:R-:W-:Y:S02]  /*ac00*/  IMAD R152, R200, 0x300, R20 ;  /* 0x00000300c8987824 */ /* 0x000fe400078e0214 */
[----:B------:R-:W-:Y:S01]  /*ac10*/  IMAD.MOV.U32 R153, RZ, RZ, 0x40000040 ;  /* 0x40000040ff997424 */ /* 0x000fe200078e00ff */
[----:B-1----:R-:W-:Y:S06]  /*ac20*/  @P3 BRA `(.L_x_1409) ;  /* 0x0000000000083947 */ /* 0x002fec0003800000 */
[----:B------:R-:W1:Y:S02]  /*ac30*/  SYNCS.PHASECHK.TRANS64.TRYWAIT P3, [R5+URZ+0x32430], R0 ;  /* 0x03243000050075a7 */ /* 0x000e64000806017f */
[----:B-1----:R-:W-:Y:S05]  /*ac40*/  @!P3 BRA `(.L_x_1410) ;  /* 0x000000e8002cb947 */ /* 0x002fea0003800000 */
.L_x_1409:
[----:B------:R-:W2:Y:S01]  /*ac50*/  LDL.64 R154, [R1+0x70] ;  /* 0x00007000019a7983 */ /* 0x000ea20000100a00 */
[----:B------:R-:W-:Y:S02]  /*ac60*/  VIADD R10, R152, 0x2 ;  /* 0x00000002980a7836 */ /* 0x000fe40000000000 */
[----:B------:R-:W-:Y:S01]  /*ac70*/  IMAD.MOV.U32 R11, RZ, RZ, 0x40000040 ;  /* 0x40000040ff0b7424 */ /* 0x000fe200078e00ff */
[----:B------:R-:W-:Y:S05]  /*ac80*/  WARPSYNC.ALL ;  /* 0x0000000000007948 */ /* 0x000fea0003800000 */
[----:B------:R-:W-:Y:S01]  /*ac90*/  R2UR UR14, R10 ;  /* 0x000000000a0e72ca */ /* 0x000fe200000e0000 */
[----:B------:R-:W3:Y:S01]  /*aca0*/  LDL.64 R206, [R1+0x60] ;  /* 0x0000600001ce7983 */ /* 0x000ee20000100a00 */
[----:B------:R-:W-:-:S03]  /*acb0*/  R2UR UR15, R11 ;  /* 0x000000000b0f72ca */ /* 0x000fc600000e0000 */
[----:B------:R-:W4:Y:S01]  /*acc0*/  LDL.64 R10, [R1+0x68] ;  /* 0x00006800010a7983 */ /* 0x000f220000100a00 */
[----:B------:R-:W-:-:S03]  /*acd0*/  R2UR UR18, R152 ;  /* 0x00000000981272ca */ /* 0x000fc600000e0000 */
[----:B------:R-:W5:Y:S01]  /*ace0*/  LDL.64 R204, [R1+0x58] ;  /* 0x0000580001cc7983 */ /* 0x000f620000100a00 */
[----:B------:R-:W-:Y:S01]  /*acf0*/  R2UR UR19, R153 ;  /* 0x00000000991372ca */ /* 0x000fe200000e0000 */
[C---:B------:R-:W-:Y:S02]  /*ad00*/  VIADD R8, R152.reuse, 0x4 ;  /* 0x0000000498087836 */ /* 0x040fe40000000000 */
[----:B------:R-:W-:Y:S02]  /*ad10*/  VIADD R152, R152, 0x6 ;  /* 0x0000000698987836 */ /* 0x000fe40000000000 */
[----:B------:R-:W-:-:S03]  /*ad20*/  IMAD.MOV.U32 R153, RZ, RZ, 0x40000040 ;  /* 0x40000040ff997424 */ /* 0x000fc600078e00ff */
[----:B------:R-:W-:Y:S02]  /*ad30*/  R2UR UR6, R152 ;  /* 0x00000000980672ca */ /* 0x000fe400000e0000 */
[----:B------:R-:W-:Y:S01]  /*ad40*/  R2UR UR7, R153 ;  /* 0x00000000990772ca */ /* 0x000fe200000e0000 */
[----:B------:R-:W-:Y:S01]  /*ad50*/  IMAD.MOV.U32 R9, RZ, RZ, 0x40000040 ;  /* 0x40000040ff097424 */ /* 0x000fe200078e00ff */
[----:B------:R-:W-:-:S04]  /*ad60*/  R2UR UR10, R8 ;  /* 0x00000000080a72ca */ /* 0x000fc800000e0000 */
[----:B------:R-:W-:Y:S02]  /*ad70*/  R2UR UR11, R9 ;  /* 0x00000000090b72ca */ /* 0x000fe400000e0000 */
[----:B--2---:R-:W-:Y:S02]  /*ad80*/  R2UR UR16, R154 ;  /* 0x000000009a1072ca */ /* 0x004fe400000e0000 */
[----:B------:R-:W-:Y:S02]  /*ad90*/  R2UR UR17, R155 ;  /* 0x000000009b1172ca */ /* 0x000fe400000e0000 */
[----:B------:R-:W-:-:S11]  /*ada0*/  WARPGROUP.ARRIVE ;  /* 0x00000000000079c5 */ /* 0x000fd60000000000 */
[----:B------:R-:W-:Y:S01]  /*adb0*/  HGMMA.64x96x16.F32.BF16 R152, gdesc[UR16], RZ, !UPT, gsb0 ;  /* 0x01600000109879f0 */ /* 0x000fe2000c0018ff */
[----:B----4-:R-:W-:Y:S02]  /*adc0*/  R2UR UR12, R10 ;  /* 0x000000000a0c72ca */ /* 0x010fe400000e0000 */
[----:B------:R-:W-:Y:S02]  /*add0*/  R2UR UR13, R11 ;  /* 0x000000000b0d72ca */ /* 0x000fe400000e0000 */
[----:B---3--:R-:W-:Y:S02]  /*ade0*/  R2UR UR8, R206 ;  /* 0x00000000ce0872ca */ /* 0x008fe400000e0000 */
[----:B------:R-:W-:Y:S01]  /*adf0*/  R2UR UR9, R207 ;  /* 0x00000000cf0972ca */ /* 0x000fe200000e0000 */
[----:B------:R-:W-:Y:S02]  /*ae00*/  WARPGROUP.DEPBAR.LE gsb0, 0x0 ;  /* 0x00008000000079c5 */ /* 0x000fe40000010000 */
[----:B------:R-:W-:-:S06]  /*ae10*/  WARPGROUP.ARRIVE ;  /* 0x00000000000079c5 */ /* 0x000fcc0000000000 */
[----:B------:R-:W-:Y:S01]  /*ae20*/  HGMMA.64x96x16.F32.BF16 R152, gdesc[UR12], R152, gsb0 ;  /* 0x016000000c9879f0 */ /* 0x000fe20008001898 */
[----:B-----5:R-:W-:Y:S02]  /*ae30*/  R2UR UR4, R204 ;  /* 0x00000000cc0472ca */ /* 0x020fe400000e0000 */
        /* <DEDUP_REMOVED lines=10> */
.L_x_1411:
[----:B------:R2:W3:Y:S01]  /*aee0*/  SYNCS.PHASECHK.TRANS64.TRYWAIT P3, [R5+URZ+0x32450], R0 ;  /* 0x03245000050075a7 */ /* 0x0004e2000806017f */
[----:B------:R-:W-:Y:S05]  /*aef0*/  @!P0 BRA `(.L_x_1412) ;  /* 0x0000000000048947 */ /* 0x000fea0003800000 */
[----:B------:R-:W-:Y:S01]  /*af00*/  BPT.TRAP 0x1 ;  /* 0x000000040000795c */ /* 0x000fe20000300000 */
.L_x_1412:
[----:B------:R-:W-:Y:S04]  /*af10*/  BSSY B0, `(.L_x_1413) ;  /* 0x0000004000007945 */ /* 0x000fe80003800000 */
[----:B---3--:R-:W-:Y:S05]  /*af20*/  @P3 BRA `(.L_x_1414) ;  /* 0x0000000000083947 */ /* 0x008fea0003800000 */
[----:B------:R-:W3:Y:S02]  /*af30*/  SYNCS.PHASECHK.TRANS64.TRYWAIT P3, [R5+URZ+0x32450], R0 ;  /* 0x03245000050075a7 */ /* 0x000ee4000806017f */
[----:B---3--:R-:W-:Y:S05]  /*af40*/  @!P3 BRA `(.L_x_1415) ;  /* 0x000000e40080b947 */ /* 0x008fea0003800000 */
.L_x_1414:
[----:B------:R-:W-:Y:S05]  /*af50*/  BSYNC B0 ;  /* 0x0000000000007941 */ /* 0x000fea0003800000 */
.L_x_1413:
[----:B------:R-:W-:Y:S05]  /*af60*/  WARPSYNC.ALL ;  /* 0x0000000000007948 */ /* 0x000fea0003800000 */
[----:B------:R-:W4:Y:S04]  /*af70*/  LDL.64 R206, [R1+0x50] ;  /* 0x0000500001ce7983 */ /* 0x000f280000100a00 */
[----:B------:R-:W2:Y:S04]  /*af80*/  LDL.64 R204, [R1+0x48] ;  /* 0x0000480001cc7983 */ /* 0x000ea80000100a00 */
[----:B------:R0:W-:Y:S04]  /*af90*/  STL.64 [R1+0x88], R16 ;  /* 0x0000881001007387 */ /* 0x0001e80000100a00 */
[----:B0-----:R-:W3:Y:S01]  /*afa0*/  LDL.64 R16, [R1+0x40] ;  /* 0x0000400001107983 */ /* 0x001ee20000100a00 */
[----:B------:R-:W-:-:S02]  /*afb0*/  IMAD R8, R200, 0xc00, R21 ;  /* 0x00000c00c8087824 */ /* 0x000fc400078e0215 */
[----:B------:R-:W-:-:S03]  /*afc0*/  IMAD.MOV.U32 R9, RZ, RZ, 0x40000040 ;  /* 0x40000040ff097424 */ /* 0x000fc600078e00ff */
[C---:B------:R-:W-:Y:S02]  /*afd0*/  R2UR UR6, R8.reuse ;  /* 0x00000000080672ca */ /* 0x040fe400000e0000 */
[----:B------:R-:W-:Y:S01]  /*afe0*/  R2UR UR7, R9 ;  /* 0x00000000090772ca */ /* 0x000fe200000e0000 */
[----:B------:R-:W-:Y:S01]  /*aff0*/  WARPGROUP.ARRIVE ;  /* 0x00000000000079c5 */ /* 0x000fe20000000000 */
[----:B------:R-:W-:Y:S02]  /*b000*/  VIADD R10, R8, 0x2 ;  /* 0x00000002080a7836 */ /* 0x000fe40000000000 */
[----:B------:R-:W-:Y:S01]  /*b010*/  IMAD.MOV.U32 R11, RZ, RZ, 0x40000040 ;  /* 0x40000040ff0b7424 */ /* 0x000fe200078e00ff */
[----:B----4-:R-:W-:Y:S02]  /*b020*/  R2UR UR4, R206 ;  /* 0x00000000ce0472ca */ /* 0x010fe400000e0000 */
[----:B------:R-:W-:Y:S02]  /*b030*/  R2UR UR5, R207 ;  /* 0x00000000cf0572ca */ /* 0x000fe400000e0000 */
[----:B------:R-:W4:Y:S11]  /*b040*/  LDL.64 R206, [R1+0x38] ;  /* 0x0000380001ce7983 */ /* 0x000f360000100a00 */
[----:B------:R-:W-:Y:S01]  /*b050*/  HGMMA.64x96x16.F32.BF16 R152, gdesc[UR4], R152, gsb0 ;  /* 0x01600000049879f0 */ /* 0x000fe20008001898 */
[----:B--2---:R-:W-:-:S02]  /*b060*/  R2UR UR4, R204 ;  /* 0x00000000cc0472ca */ /* 0x004fc400000e0000 */
[----:B------:R-:W-:Y:S02]  /*b070*/  R2UR UR5, R205 ;  /* 0x00000000cd0572ca */ /* 0x000fe400000e0000 */
[----:B------:R-:W2:Y:S01]  /*b080*/  LDL.64 R204, [R1+0x30] ;  /* 0x0000300001cc7983 */ /* 0x000ea20000100a00 */
[----:B------:R-:W-:Y:S02]  /*b090*/  R2UR UR6, R10 ;  /* 0x000000000a0672ca */ /* 0x000fe400000e0000 */
[----:B------:R-:W-:Y:S01]  /*b0a0*/  R2UR UR7, R11 ;  /* 0x000000000b0772ca */ /* 0x000fe200000e0000 */
[----:B------:R-:W-:Y:S02]  /*b0b0*/  VIADD R10, R8, 0x4 ;  /* 0x00000004080a7836 */ /* 0x000fe40000000000 */
[----:B------:R-:W-:Y:S01]  /*b0c0*/  IMAD.MOV.U32 R11, RZ, RZ, 0x40000040 ;  /* 0x40000040ff0b7424 */ /* 0x000fe200078e00ff */
[----:B------:R-:W-:Y:S02]  /*b0d0*/  WARPGROUP.DEPBAR.LE gsb0, 0x0 ;  /* 0x00008000000079c5 */ /* 0x000fe40000010000 */
[----:B------:R-:W-:-:S07]  /*b0e0*/  WARPGROUP.ARRIVE ;  /* 0x00000000000079c5 */ /* 0x000fce0000000000 */
[----:B------:R-:W-:Y:S01]  /*b0f0*/  HGMMA.64x96x16.F32.BF16 R152, gdesc[UR4], R152, gsb0 ;  /* 0x01600000049879f0 */ /* 0x000fe20008001898 */
[----:B---3--:R-:W-:Y:S02]  /*b100*/  R2UR UR4, R16 ;  /* 0x00000000100472ca */ /* 0x008fe400000e0000 */
[----:B------:R-:W-:Y:S02]  /*b110*/  R2UR UR5, R17 ;  /* 0x00000000110572ca */ /* 0x000fe400000e0000 */
[----:B------:R-:W3:Y:S01]  /*b120*/  LDL.64 R16, [R1+0x28] ;  /* 0x0000280001107983 */ /* 0x000ee20000100a00 */
[----:B------:R-:W-:Y:S02]  /*b130*/  R2UR UR6, R10 ;  /* 0x000000000a0672ca */ /* 0x000fe400000e0000 */
[----:B------:R-:W-:Y:S01]  /*b140*/  R2UR UR7, R11 ;  /* 0x000000000b0772ca */ /* 0x000fe200000e0000 */
[----:B------:R-:W-:Y:S02]  /*b150*/  VIADD R10, R8, 0x6 ;  /* 0x00000006080a7836 */ /* 0x000fe40000000000 */
[----:B------:R-:W-:Y:S01]  /*b160*/  IMAD.MOV.U32 R11, RZ, RZ, 0x40000040 ;  /* 0x40000040ff0b7424 */ /* 0x000fe200078e00ff */
[----:B------:R-:W-:-:S02]  /*b170*/  WARPGROUP.DEPBAR.LE gsb0, 0x0 ;  /* 0x00008000000079c5 */ /* 0x000fc40000010000 */
[----:B------:R-:W-:-:S07]  /*b180*/  WARPGROUP.ARRIVE ;  /* 0x00000000000079c5 */ /* 0x000fce0000000000 */
[----:B------:R-:W-:Y:S01]  /*b190*/  HGMMA.64x96x16.F32.BF16 R152, gdesc[UR4], R152, gsb0 ;  /* 0x01600000049879f0 */ /* 0x000fe20008001898 */
[----:B------:R-:W-:Y:S02]  /*b1a0*/  R2UR UR6, R10 ;  /* 0x000000000a0672ca */ /* 0x000fe400000e0000 */
[----:B------:R-:W-:Y:S02]  /*b1b0*/  R2UR UR7, R11 ;  /* 0x000000000b0772ca */ /* 0x000fe400000e0000 */
[----:B----4-:R-:W-:Y:S02]  /*b1c0*/  R2UR UR4, R206 ;  /* 0x00000000ce0472ca */ /* 0x010fe400000e0000 */
[----:B------:R-:W-:Y:S02]  /*b1d0*/  R2UR UR5, R207 ;  /* 0x00000000cf0572ca */ /* 0x000fe400000e0000 */
[----:B------:R-:W4:Y:S01]  /*b1e0*/  LDL.64 R206, [R1+0x20] ;  /* 0x0000200001ce7983 */ /* 0x000f220000100a00 */
[----:B------:R-:W-:-:S02]  /*b1f0*/  WARPGROUP.DEPBAR.LE gsb0, 0x0 ;  /* 0x00008000000079c5 */ /* 0x000fc40000010000 */
[----:B------:R-:W-:-:S08]  /*b200*/  WARPGROUP.ARRIVE ;  /* 0x00000000000079c5 */ /* 0x000fd00000000000 */
[----:B------:R-:W-:Y:S01]  /*b210*/  HGMMA.64x96x16.F32.BF16 R152, gdesc[UR4], R152, gsb0 ;  /* 0x01600000049879f0 */ /* 0x000fe20008001898 */
[----:B--2---:R-:W-:Y:S02]  /*b220*/  R2UR UR4, R204 ;  /* 0x00000000cc0472ca */ /* 0x004fe400000e0000 */
[----:B------:R-:W-:Y:S02]  /*b230*/  R2UR UR5, R205 ;  /* 0x00000000cd0572ca */ /* 0x000fe400000e0000 */
[----:B------:R-:W2:Y:S01]  /*b240*/  LDL.64 R204, [R1+0x18] ;  /* 0x0000180001cc7983 */ /* 0x000ea20000100a00 */
[----:B------:R-:W-:Y:S02]  /*b250*/  VIADD R10, R8, 0x300 ;  /* 0x00000300080a7836 */ /* 0x000fe40000000000 */
[----:B------:R-:W-:-:S03]  /*b260*/  IMAD.MOV.U32 R11, RZ, RZ, 0x40000040 ;  /* 0x40000040ff0b7424 */ /* 0x000fc600078e00ff */
[----:B------:R-:W-:Y:S02]  /*b270*/  R2UR UR6, R10 ;  /* 0x000000000a0672ca */ /* 0x000fe400000e0000 */
[----:B------:R-:W-:Y:S01]  /*b280*/  R2UR UR7, R11 ;  /* 0x000000000b0772ca */ /* 0x000fe200000e0000 */
[----:B------:R-:W-:Y:S01]  /*b290*/  VIADD R10, R8, 0x302 ;  /* 0x00000302080a7836 */ /* 0x000fe20000000000 */
[----:B------:R-:W-:Y:S02]  /*b2a0*/  WARPGROUP.DEPBAR.LE gsb0, 0x0 ;  /* 0x00008000000079c5 */ /* 0x000fe40000010000 */
[----:B------:R-:W-:-:S09]  /*b2b0*/  WARPGROUP.ARRIVE ;  /* 0x00000000000079c5 */ /* 0x000fd20000000000 */
[----:B------:R-:W-:Y:S01]  /*b2c0*/  HGMMA.64x96x16.F32.BF16 R152, gdesc[UR4], R152, gsb0 ;  /* 0x01600000049879f0 */ /* 0x000fe20008001898 */
[----:B------:R-:W-:Y:S01]  /*b2d0*/  IMAD.MOV.U32 R11, RZ, RZ, 0x40000040 ;  /* 0x40000040ff0b7424 */ /* 0x000fe200078e00ff */
[----:B---3--:R-:W-:Y:S02]  /*b2e0*/  R2UR UR4, R16 ;  /* 0x00000000100472ca */ /* 0x008fe400000e0000 */
[----:B------:R-:W-:Y:S02]  /*b2f0*/  R2UR UR5, R17 ;  /* 0x00000000110572ca */ /* 0x000fe400000e0000 */
[----:B------:R-:W3:Y:S01]  /*b300*/  LDL.64 R16, [R1+0x10] ;  /* 0x0000100001107983 */ /* 0x000ee20000100a00 */
[----:B------:R-:W-:Y:S02]  /*b310*/  R2UR UR6, R10 ;  /* 0x000000000a0672ca */ /* 0x000fe400000e0000 */
[----:B------:R-:W-:Y:S01]  /*b320*/  R2UR UR7, R11 ;  /* 0x000000000b0772ca */ /* 0x000fe200000e0000 */
[----:B------:R-:W-:-:S02]  /*b330*/  VIADD R10, R8, 0x304 ;  /* 0x00000304080a7836 */ /* 0x000fc40000000000 */
[----:B------:R-:W-:Y:S01]  /*b340*/  IMAD.MOV.U32 R11, RZ, RZ, 0x40000040 ;  /* 0x40000040ff0b7424 */ /* 0x000fe200078e00ff */
[----:B------:R-:W-:Y:S02]  /*b350*/  WARPGROUP.DEPBAR.LE gsb0, 0x0 ;  /* 0x00008000000079c5 */ /* 0x000fe40000010000 */
        /* <DEDUP_REMOVED lines=10> */
[----:B------:R-:W-:Y:S01]  /*b400*/  VIADD R10, R8, 0x306 ;  /* 0x00000306080a7836 */ /* 0x000fe20000000000 */
[----:B--2---:R-:W-:Y:S01]  /*b410*/  R2UR UR4, R204 ;  /* 0x00000000cc0472ca */ /* 0x004fe200000e0000 */
[----:B------:R-:W-:Y:S01]  /*b420*/  IMAD.MOV.U32 R11, RZ, RZ, 0x40000040 ;  /* 0x40000040ff0b7424 */ /* 0x000fe200078e00ff */
[----:B------:R-:W-:Y:S02]  /*b430*/  R2UR UR5, R205 ;  /* 0x00000000cd0572ca */ /* 0x000fe400000e0000 */
[----:B------:R-:W2:Y:S01]  /*b440*/  LDL.64 R204, [R1] ;  /* 0x0000000001cc7983 */ /* 0x000ea20000100a00 */
        /* <DEDUP_REMOVED lines=9> */
[----:B---3--:R-:W-:Y:S02]  /*b4e0*/  R2UR UR4, R16 ;  /* 0x00000000100472ca */ /* 0x008fe400000e0000 */
[----:B------:R-:W-:Y:S01]  /*b4f0*/  R2UR UR5, R17 ;  /* 0x00000000110572ca */ /* 0x000fe200000e0000 */
[----:B------:R-:W-:Y:S01]  /*b500*/  VIADD R10, R8, 0x602 ;  /* 0x00000602080a7836 */ /* 0x000fe20000000000 */
[----:B------:R3:W5:Y:S01]  /*b510*/  LDL.LU.64 R16, [R1+0x88] ;  /* 0x0000880001107983 */ /* 0x0007620000300a00 */
[----:B------:R-:W-:Y:S01]  /*b520*/  IMAD.MOV.U32 R11, RZ, RZ, 0x40000040 ;  /* 0x40000040ff0b7424 */ /* 0x000fe200078e00ff */
[----:B------:R-:W-:-:S02]  /*b530*/  WARPGROUP.DEPBAR.LE gsb0, 0x0 ;  /* 0x00008000000079c5 */ /* 0x000fc40000010000 */
[----:B------:R-:W-:-:S07]  /*b540*/  WARPGROUP.ARRIVE ;  /* 0x00000000000079c5 */ /* 0x000fce0000000000 */
[----:B------:R-:W-:Y:S01]  /*b550*/  HGMMA.64x96x16.F32.BF16 R152, gdesc[UR4], R152, gsb0 ;  /* 0x01600000049879f0 */ /* 0x000fe20008001898 */
[----:B------:R-:W-:Y:S02]  /*b560*/  R2UR UR6, R10 ;  /* 0x000000000a0672ca */ /* 0x000fe400000e0000 */
[----:B------:R-:W-:Y:S02]  /*b570*/  R2UR UR7, R11 ;  /* 0x000000000b0772ca */ /* 0x000fe400000e0000 */
[----:B----4-:R-:W-:Y:S02]  /*b580*/  R2UR UR4, R206 ;  /* 0x00000000ce0472ca */ /* 0x010fe400000e0000 */
[----:B------:R-:W-:Y:S01]  /*b590*/  R2UR UR5, R207 ;  /* 0x00000000cf0572ca */ /* 0x000fe200000e0000 */
[----:B------:R-:W-:Y:S02]  /*b5a0*/  WARPGROUP.DEPBAR.LE gsb0, 0x0 ;  /* 0x00008000000079c5 */ /* 0x000fe40000010000 */
[----:B------:R-:W-:-:S10]  /*b5b0*/  WARPGROUP.ARRIVE ;  /* 0x00000000000079c5 */ /* 0x000fd40000000000 */
[----:B------:R-:W-:Y:S01]  /*b5c0*/  HGMMA.64x96x16.F32.BF16 R152, gdesc[UR4], R152, gsb0 ;  /* 0x01600000049879f0 */ /* 0x000fe20008001898 */
[----:B------:R-:W-:Y:S02]  /*b5d0*/  VIADD R10, R8, 0x604 ;  /* 0x00000604080a7836 */ /* 0x000fe40000000000 */
[----:B------:R-:W-:Y:S01]  /*b5e0*/  IMAD.MOV.U32 R11, RZ, RZ, 0x40000040 ;  /* 0x40000040ff0b7424 */ /* 0x000fe200078e00ff */
[----:B--2---:R-:W-:Y:S02]  /*b5f0*/  R2UR UR4, R204 ;  /* 0x00000000cc0472ca */ /* 0x004fe400000e0000 */
[----:B------:R-:W-:Y:S02]  /*b600*/  R2UR UR6, R10 ;  /* 0x000000000a0672ca */ /* 0x000fe400000e0000 */
        /* <DEDUP_REMOVED lines=8> */
[----:B------:R-:W-:Y:S01]  /*b690*/  R2UR UR55, R11 ;  /* 0x000000000b3772ca */ /* 0x000fe200000e0000 */
[----:B------:R-:W-:Y:S02]  /*b6a0*/  VIADD R10, R8, 0x900 ;  /* 0x00000900080a7836 */ /* 0x000fe40000000000 */
[----:B------:R-:W-:-:S03]  /*b6b0*/  IMAD.MOV.U32 R11, RZ, RZ, 0x40000040 ;  /* 0x40000040ff0b7424 */ /* 0x000fc600078e00ff */
[----:B------:R-:W-:Y:S01]  /*b6c0*/  R2UR UR50, R10 ;  /* 0x000000000a3272ca */ /* 0x000fe200000e0000 */
[----:B------:R-:W-:Y:S02]  /*b6d0*/  WARPGROUP.DEPBAR.LE gsb0, 0x0 ;  /* 0x00008000000079c5 */ /* 0x000fe40000010000 */
[----:B------:R-:W-:-:S06]  /*b6e0*/  WARPGROUP.ARRIVE ;  /* 0x00000000000079c5 */ /* 0x000fcc0000000000 */
[----:B------:R-:W-:Y:S01]  /*b6f0*/  HGMMA.64x96x16.F32.BF16 R152, gdesc[UR52], R152, gsb0 ;  /* 0x01600000349879f0 */ /* 0x000fe20008001898 */
[----:B------:R-:W-:Y:S01]  /*b700*/  R2UR UR51, R11 ;  /* 0x000000000b3372ca */ /* 0x000fe200000e0000 */
[----:B------:R-:W-:Y:S02]  /*b710*/  VIADD R10, R8, 0x902 ;  /* 0x00000902080a7836 */ /* 0x000fe40000000000 */
[----:B------:R-:W-:-:S03]  /*b720*/  IMAD.MOV.U32 R11, RZ, RZ, 0x40000040 ;  /* 0x40000040ff0b7424 */ /* 0x000fc600078e00ff */
[----:B------:R-:W-:Y:S02]  /*b730*/  R2UR UR46, R10 ;  /* 0x000000000a2e72ca */ /* 0x000fe400000e0000 */
[----:B------:R-:W-:Y:S01]  /*b740*/  R2UR UR47, R11 ;  /* 0x000000000b2f72ca */ /* 0x000fe200000e0000 */
[----:B------:R-:W-:Y:S02]  /*b750*/  WARPGROUP.DEPBAR.LE gsb0, 0x0 ;  /* 0x00008000000079c5 */ /* 0x000fe40000010000 */
[----:B------:R-:W-:-:S06]  /*b760*/  WARPGROUP.ARRIVE ;  /* 0x00000000000079c5 */ /* 0x000fcc0000000000 */
[----:B------:R-:W-:Y:S01]  /*b770*/  HGMMA.64x96x16.F32.BF16 R152, gdesc[UR48], R152, gsb0 ;  /* 0x01600000309879f0 */ /* 0x000fe20008001898 */
        /* <DEDUP_REMOVED lines=18> */
[----:B-1----:R-:W-:-:S04]  /*b8a0*/  FMNMX.FTZ R0, R152, R7, !PT ;  /* 0x0000000798007209 */ /* 0x002fc80007810000 */
        /* <DEDUP_REMOVED lines=24> */
[----:B0-----:R-:W-:-:S05]  /*ba30*/  FMNMX.FTZ R3, R0, R3, !PT ;  /* 0x0000000300037209 */ /* 0x001fca0007810000 */
[----:B------:R-:W0:Y:S02]  /*ba40*/  SHFL.BFLY PT, R0, R3, 0x1, 0x1f ;  /* 0x0c201f0003007f89 */ /* 0x000e2400000e0000 */
[----:B0-----:R-:W-:Y:S02]  /*ba50*/  FMNMX.FTZ R3, R3, R0, !PT ;  /* 0x0000000003037209 */ /* 0x001fe40007810000 */
[----:B------:R-:W0:Y:S03]  /*ba60*/  LDC R0, c[0x0][0xa80] ;  /* 0x0002a000ff007b82 */ /* 0x000e260000000800 */
[C---:B------:R-:W-:Y:S01]  /*ba70*/  FADD.FTZ R7, -R3.reuse, R7 ;  /* 0x0000000703077221 */ /* 0x040fe20000010100 */
[----:B0-----:R-:W-:-:S03]  /*ba80*/  FMUL.FTZ R9, R3, R0 ;  /* 0x0000000003097220 */ /* 0x001fc60000410000 */
[-C--:B------:R-:W-:Y:S01]  /*ba90*/  FMUL.FTZ R7, R7, R0.reuse ;  /* 0x0000000007077220 */ /* 0x080fe20000410000 */
[-CC-:B------:R-:W-:Y:S01]  /*baa0*/  FFMA.FTZ R152, R152, R0.reuse, -R9.reuse ;  /* 0x0000000098987223 */ /* 0x180fe20000010809 */
[----:B------:R-:W-:-:S04]  /*bab0*/  FFMA.FTZ R153, R153, R0, -R9 ;  /* 0x0000000099997223 */ /* 0x000fc80000010809 */
[----:B------:R-:W-:Y:S01]  /*bac0*/  MUFU.EX2 R7, R7 ;  /* 0x0000000700077308 */ /* 0x000fe20000000800 */
[-CC-:B------:R-:W-:Y:S01]  /*bad0*/  FFMA.FTZ R156, R156, R0.reuse, -R9.reuse ;  /* 0x000000009c9c7223 */ /* 0x180fe20000010809 */
[----:B------:R-:W-:-:S06]  /*bae0*/  FFMA.FTZ R157, R157, R0, -R9 ;  /* 0x000000009d9d7223 */ /* 0x000fcc0000010809 */
[----:B------:R-:W0:Y:S08]  /*baf0*/  MUFU.EX2 R152, R152 ;  /* 0x0000009800987308 */ /* 0x000e300000000800 */
[----:B------:R-:W1:Y:S08]  /*bb00*/  MUFU.EX2 R153, R153 ;  /* 0x0000009900997308 */ /* 0x000e700000000800 */
[----:B------:R-:W2:Y:S01]  /*bb10*/  MUFU.EX2 R156, R156 ;  /* 0x0000009c009c7308 */ /* 0x000ea20000000800 */
[----:B0-----:R-:W-:-:S07]  /*bb20*/  FFMA.FTZ R8, R7, R12, R152 ;  /* 0x0000000c07087223 */ /* 0x001fce0000010098 */
[----:B------:R-:W0:Y:S01]  /*bb30*/  MUFU.EX2 R157, R157 ;  /* 0x0000009d009d7308 */ /* 0x000e220000000800 */
[----:B-1----:R-:W-:-:S04]  /*bb40*/  FADD.FTZ R8, R153, R8 ;  /* 0x0000000899087221 */ /* 0x002fc80000010000 */
[----:B--2---:R-:W-:-:S04]  /*bb50*/  FADD.FTZ R8, R156, R8 ;  /* 0x000000089c087221 */ /* 0x004fc80000010000 */
[----:B0-----:R-:W-:Y:S01]  /*bb60*/  FADD.FTZ R10, R157, R8 ;  /* 0x000000089d0a7221 */ /* 0x001fe20000010000 */
        /* <DEDUP_REMOVED lines=26> */
[----:B------:R-:W0:Y:S01]  /*bd10*/  SHFL.BFLY PT, R11, R8, 0x1, 0x1f ;  /* 0x0c201f00080b7f89 */ /* 0x000e2200000e0000 */
[----:B------:R-:W1:Y:S01]  /*bd20*/  S2R R207, SR_TID.X ;  /* 0x0000000000cf7919 */ /* 0x000e620000002100 */
[----:B0-----:R-:W-:-:S05]  /*bd30*/  FMNMX.FTZ R8, R8, R11, !PT ;  /* 0x0000000b08087209 */ /* 0x001fca0007810000 */
[C---:B------:R-:W-:Y:S01]  /*bd40*/  FMUL.FTZ R11, R8.reuse, R0 ;  /* 0x00000000080b7220 */ /* 0x040fe20000410000 */
[----:B------:R-:W-:-:S03]  /*bd50*/  FADD.FTZ R6, -R8, R6 ;  /* 0x0000000608067221 */ /* 0x000fc60000010100 */
[-C--:B------:R-:W-:Y:S01]  /*bd60*/  FFMA.FTZ R154, R154, R0.reuse, -R11 ;  /* 0x000000009a9a7223 */ /* 0x080fe2000001080b */
[----:B------:R-:W-:-:S05]  /*bd70*/  FMUL.FTZ R6, R6, R0 ;  /* 0x0000000006067220 */ /* 0x000fca0000410000 */
[----:B------:R-:W-:Y:S08]  /*bd80*/  MUFU.EX2 R154, R154 ;  /* 0x0000009a009a7308 */ /* 0x000ff00000000800 */
        /* <DEDUP_REMOVED lines=65> */
[----:B-1----:R-:W-:Y:S01]  /*c1a0*/  SHF.R.U32.HI R207, RZ, 0x7, R207 ;  /* 0x00000007ffcf7819 */ /* 0x002fe200000116cf */
[----:B------:R-:W-:-:S02]  /*c1b0*/  @!P1 VIADD R7, R5, 0x32440 ;  /* 0x0003244005079836 */ /* 0x000fc40000000000 */
[-CC-:B------:R-:W-:Y:S01]  /*c1c0*/  FFMA.FTZ R155, R155, R0.reuse, -R11.reuse ;  /* 0x000000009b9b7223 */ /* 0x180fe2000001080b */
        /* <DEDUP_REMOVED lines=21> */
[----:B------:R-:W-:Y:S01]  /*c320*/  FFMA.FTZ R199, R199, R0, -R11 ;  /* 0x00000000c7c77223 */ /* 0x000fe2000001080b */
[----:B------:R-:W-:Y:S01]  /*c330*/  IADD3 R11, -R207, 0xb, RZ ;  /* 0x0000000bcf0b7810 */ /* 0x000fe20007ffe1ff */
[----:B0-----:R-:W-:Y:S01]  /*c340*/  FFMA.FTZ R14, R6, R13, R154 ;  /* 0x0000000d060e7223 */ /* 0x001fe2000001009a */
        /* <DEDUP_REMOVED lines=64> */
[----:B------:R-:W-:Y:S01]  /*c750*/  @!P1 PRMT R7, RZ, 0x654, R7 ;  /* 0x00000654ff079816 */ /* 0x000fe20000000007 */
[----:B------:R-:W-:Y:S01]  /*c760*/  VIADD R6, R207, 0x8 ;  /* 0x00000008cf067836 */ /* 0x000fe20000000000 */
[----:B------:R3:W-:Y:S06]  /*c770*/  BAR.ARV R11, 0x100 ;  /* 0x0004000b0000751d */ /* 0x0007ec0000002000 */
[----:B------:R0:W-:Y:S01]  /*c780*/  @!P1 SYNCS.ARRIVE.TRANS64.RED.A1T0 RZ, [R7+URZ], RZ ;  /* 0x000000ff07ff99a7 */ /* 0x0001e2000810043f */
[----:B------:R-:W1:Y:S08]  /*c790*/  MUFU.EX2 R155, R155 ;  /* 0x0000009b009b7308 */ /* 0x000e700000000800 */
[----:B------:R-:W-:Y:S08]  /*c7a0*/  MUFU.EX2 R158, R158 ;  /* 0x0000009e009e7308 */ /* 0x000ff00000000800 */
[----:B------:R-:W2:Y:S01]  /*c7b0*/  MUFU.EX2 R159, R159 ;  /* 0x0000009f009f7308 */ /* 0x000ea20000000800 */
[----:B------:R-:W-:Y:S01]  /*c7c0*/  IMAD R12, R200, 0xc00, R15 ;  /* 0x00000c00c80c7824 */ /* 0x000fe200078e020f */
[----:B------:R4:W-:Y:S01]  /*c7d0*/  BAR.SYNC.DEFER_BLOCKING R6, 0x100 ;  /* 0x000400060000751d */ /* 0x0009e20000010000 */
[----:B------:R-:W-:-:S03]  /*c7e0*/  IMAD.MOV.U32 R13, RZ, RZ, 0x40000040 ;  /* 0x40000040ff0d7424 */ /* 0x000fc600078e00ff */
[----:B------:R-:W-:Y:S02]  /*c7f0*/  R2UR UR6, R12 ;  /* 0x000000000c0672ca */ /* 0x000fe400000e0000 */
[----:B------:R-:W-:Y:S02]  /*c800*/  R2UR UR7, R13 ;  /* 0x000000000d0772ca */ /* 0x000fe400000e0000 */
[----:B------:R-:W-:Y:S02]  /*c810*/  F2FP.BF16.F32.PACK_AB R204, R153, R152 ;  /* 0x0000009899cc723e */ /* 0x000fe400000010ff */
[----:B------:R-:W-:Y:S02]  /*c820*/  F2FP.BF16.F32.PACK_AB R206, R157, R156 ;  /* 0x0000009c9dce723e */ /* 0x000fe400000010ff */
[----:B-1----:R-:W-:Y:S02]  /*c830*/  F2FP.BF16.F32.PACK_AB R205, R155, R154 ;  /* 0x0000009a9bcd723e */ /* 0x002fe400000010ff */
[----:B--2---:R-:W-:-:S04]  /*c840*/  F2FP.BF16.F32.PACK_AB R207, R159, R158 ;  /* 0x0000009e9fcf723e */ /* 0x004fc800000010ff */
[----:B------:R-:W-:-:S06]  /*c850*/  WARPGROUP.ARRIVE ;  /* 0x00000000000079c5 */ /* 0x000fcc0000000000 */
[----:B------:R-:W-:Y:S01]  /*c860*/  HGMMA.64x256x16.F32.BF16 R24, R204, gdesc[UR4].tnspB, R24, gsb0 ;  /* 0x43e00004cc187df0 */ /* 0x000fe20008001818 */
[-CC-:B------:R-:W-:Y:S01]  /*c870*/  FFMA.FTZ R160, R160, R0.reuse, -R9.reuse ;  /* 0x00000000a0a07223 */ /* 0x180fe20000010809 */
[----:B------:R-:W-:-:S03]  /*c880*/  FFMA.FTZ R161, R161, R0, -R9 ;  /* 0x00000000a1a17223 */ /* 0x000fc60000010809 */
[----:B------:R-:W1:Y:S01]  /*c890*/  MUFU.EX2 R152, R160 ;  /* 0x000000a000987308 */ /* 0x000e620000000800 */
[-CC-:B------:R-:W-:Y:S01]  /*c8a0*/  FFMA.FTZ R165, R165, R0.reuse, -R9.reuse ;  /* 0x00000000a5a57223 */ /* 0x180fe20000010809 */
[----:B------:R-:W-:-:S06]  /*c8b0*/  FFMA.FTZ R164, R164, R0, -R9 ;  /* 0x00000000a4a47223 */ /* 0x000fcc0000010809 */
[----:B------:R-:W2:Y:S08]  /*c8c0*/  MUFU.EX2 R161, R161 ;  /* 0x000000a100a17308 */ /* 0x000eb00000000800 */
[----:B------:R-:W3:Y:S08]  /*c8d0*/  MUFU.EX2 R154, R164 ;  /* 0x000000a4009a7308 */ /* 0x000ef00000000800 */
[----:B------:R-:W3:Y:S08]  /*c8e0*/  MUFU.EX2 R165, R165 ;  /* 0x000000a500a57308 */ /* 0x000ef00000000800 */
[----:B------:R-:W-:Y:S08]  /*c8f0*/  MUFU.EX2 R162, R162 ;  /* 0x000000a200a27308 */ /* 0x000ff00000000800 */
[----:B------:R-:W3:Y:S08]  /*c900*/  MUFU.EX2 R163, R163 ;  /* 0x000000a300a37308 */ /* 0x000ef00000000800 */
[----:B------:R-:W-:Y:S08]  /*c910*/  MUFU.EX2 R166, R166 ;  /* 0x000000a600a67308 */ /* 0x000ff00000000800 */
[----:B------:R-:W3:Y:S01]  /*c920*/  MUFU.EX2 R167, R167 ;  /* 0x000000a700a77308 */ /* 0x000ee20000000800 */
[----:B-1----:R-:W-:Y:S01]  /*c930*/  FADD.FTZ R10, R152, R10 ;  /* 0x0000000a980a7221 */ /* 0x002fe20000010000 */
[----:B----4-:R-:W-:-:S02]  /*c940*/  VIADD R6, R12, 0x80 ;  /* 0x000000800c067836 */ /* 0x010fc40000000000 */
[----:B0-----:R-:W-:Y:S02]  /*c950*/  IMAD.MOV.U32 R7, RZ, RZ, 0x40000040 ;  /* 0x40000040ff077424 */ /* 0x001fe400078e00ff */
[----:B--2---:R-:W-:Y:S01]  /*c960*/  FADD.FTZ R10, R161, R10 ;  /* 0x0000000aa10a7221 */ /* 0x004fe20000010000 */
[----:B------:R-:W-:Y:S02]  /*c970*/  R2UR UR6, R6 ;  /* 0x00000000060672ca */ /* 0x000fe400000e0000 */
[----:B------:R-:W-:Y:S01]  /*c980*/  R2UR UR7, R7 ;  /* 0x00000000070772ca */ /* 0x000fe200000e0000 */
[----:B------:R-:W-:Y:S01]  /*c990*/  FADD.FTZ R14, R155, R14 ;  /* 0x0000000e9b0e7221 */ /* 0x000fe20000010000 */
[----:B---3--:R-:W-:Y:S01]  /*c9a0*/  FADD.FTZ R10, R154, R10 ;  /* 0x0000000a9a0a7221 */ /* 0x008fe20000010000 */
[----:B------:R-:W-:Y:S02]  /*c9b0*/  F2FP.BF16.F32.PACK_AB R152, R161, R152 ;  /* 0x00000098a198723e */ /* 0x000fe400000010ff */
[----:B------:R-:W-:-:S02]  /*c9c0*/  F2FP.BF16.F32.PACK_AB R154, R165, R154 ;  /* 0x0000009aa59a723e */ /* 0x000fc400000010ff */
[----:B------:R-:W-:Y:S02]  /*c9d0*/  F2FP.BF16.F32.PACK_AB R153, R163, R162 ;  /* 0x000000a2a399723e */ /* 0x000fe400000010ff */
[----:B------:R-:W-:Y:S01]  /*c9e0*/  F2FP.BF16.F32.PACK_AB R155, R167, R166 ;  /* 0x000000a6a79b723e */ /* 0x000fe200000010ff */
[-CC-:B------:R-:W-:Y:S01]  /*c9f0*/  FFMA.FTZ R168, R168, R0.reuse, -R9.reuse ;  /* 0x00000000a8a87223 */ /* 0x180fe20000010809 */
[-CC-:B------:R-:W-:Y:S01]  /*ca00*/  FFMA.FTZ R169, R169, R0.reuse, -R9.reuse ;  /* 0x00000000a9a97223 */ /* 0x180fe20000010809 */
[-CC-:B------:R-:W-:Y:S01]  /*ca10*/  FFMA.FTZ R173, R173, R0.reuse, -R9.reuse ;  /* 0x00000000adad7223 */ /* 0x180fe20000010809 */
[----:B------:R-:W-:-:S04]  /*ca20*/  FFMA.FTZ R172, R172, R0, -R9 ;  /* 0x00000000acac7223 */ /* 0x000fc80000010809 */
[----:B------:R-:W-:Y:S01]  /*ca30*/  MUFU.EX2 R169, R169 ;  /* 0x000000a900a97308 */ /* 0x000fe20000000800 */
[----:B------:R-:W-:Y:S02]  /*ca40*/  WARPGROUP.DEPBAR.LE gsb0, 0x0 ;  /* 0x00008000000079c5 */ /* 0x000fe40000010000 */
[----:B------:R-:W-:-:S06]  /*ca50*/  WARPGROUP.ARRIVE ;  /* 0x00000000000079c5 */ /* 0x000fcc0000000000 */
[----:B------:R-:W-:Y:S01]  /*ca60*/  HGMMA.64x256x16.F32.BF16 R24, R152, gdesc[UR4].tnspB, R24, gsb0 ;  /* 0x43e0000498187df0 */ /* 0x000fe20008001818 */
[----:B------:R-:W-:Y:S01]  /*ca70*/  MUFU.EX2 R173, R173 ;  /* 0x000000ad00ad7308 */ /* 0x000fe20000000800 */
[----:B------:R-:W-:-:S07]  /*ca80*/  FADD.FTZ R10, R165, R10 ;  /* 0x0000000aa50a7221 */ /* 0x000fce0000010000 */
[----:B------:R-:W-:Y:S08]  /*ca90*/  MUFU.EX2 R170, R170 ;  /* 0x000000aa00aa7308 */ /* 0x000ff00000000800 */
[----:B------:R-:W-:Y:S08]  /*caa0*/  MUFU.EX2 R171, R171 ;  /* 0x000000ab00ab7308 */ /* 0x000ff00000000800 */
[----:B------:R-:W-:Y:S08]  /*cab0*/  MUFU.EX2 R174, R174 ;  /* 0x000000ae00ae7308 */ /* 0x000ff00000000800 */
[----:B------:R-:W-:Y:S01]  /*cac0*/  MUFU.EX2 R175, R175 ;  /* 0x000000af00af7308 */ /* 0x000fe20000000800 */
[----:B------:R-:W-:-:S02]  /*cad0*/  VIADD R6, R12, 0x100 ;  /* 0x000001000c067836 */ /* 0x000fc40000000000 */
[----:B------:R-:W-:-:S03]  /*cae0*/  IMAD.MOV.U32 R7, RZ, RZ, 0x40000040 ;  /* 0x40000040ff077424 */ /* 0x000fc600078e00ff */
[----:B------:R-:W-:Y:S02]  /*caf0*/  R2UR UR6, R6 ;  /* 0x00000000060672ca */ /* 0x000fe400000e0000 */
[----:B------:R-:W-:Y:S01]  /*cb00*/  R2UR UR7, R7 ;  /* 0x00000000070772ca */ /* 0x000fe200000e0000 */
[-CC-:B------:R-:W-:Y:S01]  /*cb10*/  FFMA.FTZ R176, R176, R0.reuse, -R9.reuse ;  /* 0x00000000b0b07223 */ /* 0x180fe20000010809 */
[-CC-:B------:R-:W-:Y:S01]  /*cb20*/  FFMA.FTZ R177, R177, R0.reuse, -R9.reuse ;  /* 0x00000000b1b17223 */ /* 0x180fe20000010809 */
[-CC-:B------:R-:W-:Y:S01]  /*cb30*/  FFMA.FTZ R181, R181, R0.reuse, -R9.reuse ;  /* 0x00000000b5b57223 */ /* 0x180fe20000010809 */
[----:B------:R-:W-:-:S04]  /*cb40*/  FFMA.FTZ R180, R180, R0, -R9 ;  /* 0x00000000b4b47223 */ /* 0x000fc80000010809 */
[----:B------:R-:W-:Y:S01]  /*cb50*/  MUFU.EX2 R177, R177 ;  /* 0x000000b100b17308 */ /* 0x000fe20000000800 */
[----:B------:R-:W-:-:S07]  /*cb60*/  IMAD.MOV.U32 R7, RZ, RZ, 0x40000040 ;  /* 0x40000040ff077424 */ /* 0x000fce00078e00ff */
[----:B------:R-:W-:Y:S01]  /*cb70*/  MUFU.EX2 R181, R181 ;  /* 0x000000b500b57308 */ /* 0x000fe20000000800 */
[----:B------:R-:W-:-:S07]  /*cb80*/  WARPGROUP.DEPBAR.LE gsb0, 0x0 ;  /* 0x00008000000079c5 */ /* 0x000fce0000010000 */
[----:B------:R-:W0:Y:S08]  /*cb90*/  MUFU.EX2 R152, R168 ;  /* 0x000000a800987308 */ /* 0x000e300000000800 */
[----:B------:R-:W1:Y:S01]  /*cba0*/  MUFU.EX2 R154, R172 ;  /* 0x000000ac009a7308 */ /* 0x000e620000000800 */
[----:B0-----:R-:W-:-:S04]  /*cbb0*/  FADD.FTZ R10, R152, R10 ;  /* 0x0000000a980a7221 */ /* 0x001fc80000010000 */
[C---:B------:R-:W-:Y:S01]  /*cbc0*/  FADD.FTZ R10, R169.reuse, R10 ;  /* 0x0000000aa90a7221 */ /* 0x040fe20000010000 */
[----:B------:R-:W-:Y:S02]  /*cbd0*/  F2FP.BF16.F32.PACK_AB R152, R169, R152 ;  /* 0x00000098a998723e */ /* 0x000fe400000010ff */
[----:B------:R-:W-:Y:S01]  /*cbe0*/  F2FP.BF16.F32.PACK_AB R153, R171, R170 ;  /* 0x000000aaab99723e */ /* 0x000fe200000010ff */
[----:B-1----:R-:W-:Y:S01]  /*cbf0*/  FADD.FTZ R10, R154, R10 ;  /* 0x0000000a9a0a7221 */ /* 0x002fe20000010000 */
[----:B------:R-:W-:Y:S02]  /*cc00*/  F2FP.BF16.F32.PACK_AB R154, R173, R154 ;  /* 0x0000009aad9a723e */ /* 0x000fe400000010ff */
[----:B------:R-:W-:-:S04]  /*cc10*/  F2FP.BF16.F32.PACK_AB R155, R175, R174 ;  /* 0x000000aeaf9b723e */ /* 0x000fc800000010ff */
[----:B------:R-:W-:-:S06]  /*cc20*/  WARPGROUP.ARRIVE ;  /* 0x00000000000079c5 */ /* 0x000fcc0000000000 */
[----:B------:R-:W-:Y:S01]  /*cc30*/  HGMMA.64x256x16.F32.BF16 R24, R152, gdesc[UR4].tnspB, R24, gsb0 ;  /* 0x43e0000498187df0 */ /* 0x000fe20008001818 */
[----:B------:R-:W-:Y:S01]  /*cc40*/  MUFU.EX2 R178, R178 ;  /* 0x000000b200b27308 */ /* 0x000fe20000000800 */
[----:B------:R-:W-:-:S07]  /*cc50*/  FADD.FTZ R10, R173, R10 ;  /* 0x0000000aad0a7221 */ /* 0x000fce0000010000 */
[----:B------:R-:W-:Y:S08]  /*cc60*/  MUFU.EX2 R179, R179 ;  /* 0x000000b300b37308 */ /* 0x000ff00000000800 */
[----:B------:R-:W-:Y:S08]  /*cc70*/  MUFU.EX2 R182, R182 ;  /* 0x000000b600b67308 */ /* 0x000ff00000000800 */
[----:B------:R-:W-:Y:S01]  /*cc80*/  MUFU.EX2 R183, R183 ;  /* 0x000000b700b77308 */ /* 0x000fe20000000800 */
[----:B------:R-:W-:Y:S01]  /*cc90*/  VIADD R6, R12, 0x180 ;  /* 0x000001800c067836 */ /* 0x000fe20000000000 */
[----:B------:R-:W-:-:S04]  /*cca0*/  R2UR UR7, R7 ;  /* 0x00000000070772ca */ /* 0x000fc800000e0000 */
[----:B------:R-:W-:Y:S01]  /*ccb0*/  R2UR UR6, R6 ;  /* 0x00000000060672ca */ /* 0x000fe200000e0000 */
[-CC-:B------:R-:W-:Y:S01]  /*ccc0*/  FFMA.FTZ R184, R184, R0.reuse, -R9.reuse ;  /* 0x00000000b8b87223 */ /* 0x180fe20000010809 */
[-CC-:B------:R-:W-:Y:S01]  /*ccd0*/  FFMA.FTZ R185, R185, R0.reuse, -R9.reuse ;  /* 0x00000000b9b97223 */ /* 0x180fe20000010809 */
[-CC-:B------:R-:W-:Y:S01]  /*cce0*/  FFMA.FTZ R189, R189, R0.reuse, -R9.reuse ;  /* 0x00000000bdbd7223 */ /* 0x180fe20000010809 */
[----:B------:R-:W-:-:S04]  /*ccf0*/  FFMA.FTZ R188, R188, R0, -R9 ;  /* 0x00000000bcbc7223 */ /* 0x000fc80000010809 */
[----:B------:R-:W-:Y:S01]  /*cd00*/  MUFU.EX2 R185, R185 ;  /* 0x000000b900b97308 */ /* 0x000fe20000000800 */
[----:B------:R-:W-:-:S07]  /*cd10*/  VIADD R6, R12, 0x200 ;  /* 0x000002000c067836 */ /* 0x000fce0000000000 */
[----:B------:R-:W-:Y:S08]  /*cd20*/  MUFU.EX2 R189, R189 ;  /* 0x000000bd00bd7308 */ /* 0x000ff00000000800 */
        /* <DEDUP_REMOVED lines=16> */
[----:B------:R-:W-:Y:S01]  /*ce30*/  MUFU.EX2 R191, R191 ;  /* 0x000000bf00bf7308 */ /* 0x000fe20000000800 */
[----:B------:R-:W-:Y:S01]  /*ce40*/  R2UR UR6, R6 ;  /* 0x00000000060672ca */ /* 0x000fe200000e0000 */
[-CC-:B------:R-:W-:Y:S01]  /*ce50*/  FFMA.FTZ R192, R192, R0.reuse, -R9.reuse ;  /* 0x00000000c0c07223 */ /* 0x180fe20000010809 */
[-CC-:B------:R-:W-:Y:S01]  /*ce60*/  FFMA.FTZ R193, R193, R0.reuse, -R9.reuse ;  /* 0x00000000c1c17223 */ /* 0x180fe20000010809 */
[-CC-:B------:R-:W-:Y:S01]  /*ce70*/  FFMA.FTZ R196, R196, R0.reuse, -R9.reuse ;  /* 0x00000000c4c47223 */ /* 0x180fe20000010809 */
[----:B------:R-:W-:-:S04]  /*ce80*/  FFMA.FTZ R9, R197, R0, -R9 ;  /* 0x00000000c5097223 */ /* 0x000fc80000010809 */
[----:B------:R-:W-:Y:S08]  /*ce90*/  MUFU.EX2 R193, R193 ;  /* 0x000000c100c17308 */ /* 0x000ff00000000800 */
[----:B------:R-:W-:Y:S08]  /*cea0*/  MUFU.EX2 R9, R9 ;  /* 0x0000000900097308 */ /* 0x000ff00000000800 */
[----:B------:R-:W-:Y:S08]  /*ceb0*/  MUFU.EX2 R194, R194 ;  /* 0x000000c200c27308 */ /* 0x000ff00000000800 */
[----:B------:R-:W-:Y:S08]  /*cec0*/  MUFU.EX2 R195, R195 ;  /* 0x000000c300c37308 */ /* 0x000ff00000000800 */
[----:B------:R-:W-:Y:S01]  /*ced0*/  MUFU.EX2 R198, R198 ;  /* 0x000000c600c67308 */ /* 0x000fe20000000800 */
[----:B------:R-:W-:-:S07]  /*cee0*/  WARPGROUP.DEPBAR.LE gsb0, 0x0 ;  /* 0x00008000000079c5 */ /* 0x000fce0000010000 */
[----:B------:R-:W0:Y:S08]  /*cef0*/  MUFU.EX2 R152, R184 ;  /* 0x000000b800987308 */ /* 0x000e300000000800 */
[----:B------:R-:W1:Y:S01]  /*cf00*/  MUFU.EX2 R154, R188 ;  /* 0x000000bc009a7308 */ /* 0x000e620000000800 */
[----:B0-----:R-:W-:Y:S01]  /*cf10*/  FADD.FTZ R10, R152, R7 ;  /* 0x00000007980a7221 */ /* 0x001fe20000010000 */
[----:B------:R-:W-:-:S03]  /*cf20*/  IMAD.MOV.U32 R7, RZ, RZ, 0x40000040 ;  /* 0x40000040ff077424 */ /* 0x000fc600078e00ff */
[----:B------:R-:W-:Y:S02]  /*cf30*/  FADD.FTZ R6, R185, R10 ;  /* 0x0000000ab9067221 */ /* 0x000fe40000010000 */
[----:B------:R-:W-:Y:S02]  /*cf40*/  R2UR UR7, R7 ;  /* 0x00000000070772ca */ /* 0x000fe400000e0000 */
[----:B-1----:R-:W-:Y:S01]  /*cf50*/  FADD.FTZ R6, R154, R6 ;  /* 0x000000069a067221 */ /* 0x002fe20000010000 */
[----:B------:R-:W-:Y:S02]  /*cf60*/  F2FP.BF16.F32.PACK_AB R152, R185, R152 ;  /* 0x00000098b998723e */ /* 0x000fe400000010ff */
[----:B------:R-:W-:Y:S02]  /*cf70*/  F2FP.BF16.F32.PACK_AB R154, R189, R154 ;  /* 0x0000009abd9a723e */ /* 0x000fe400000010ff */
[----:B------:R-:W-:Y:S02]  /*cf80*/  F2FP.BF16.F32.PACK_AB R153, R187, R186 ;  /* 0x000000babb99723e */ /* 0x000fe400000010ff */
[----:B------:R-:W-:-:S04]  /*cf90*/  F2FP.BF16.F32.PACK_AB R155, R191, R190 ;  /* 0x000000bebf9b723e */ /* 0x000fc800000010ff */
[----:B------:R-:W-:-:S06]  /*cfa0*/  WARPGROUP.ARRIVE ;  /* 0x00000000000079c5 */ /* 0x000fcc0000000000 */
[----:B------:R-:W-:Y:S01]  /*cfb0*/  HGMMA.64x256x16.F32.BF16 R24, R152, gdesc[UR4].tnspB, R24, gsb0 ;  /* 0x43e0000498187df0 */ /* 0x000fe20008001818 */
[----:B------:R-:W-:Y:S01]  /*cfc0*/  MUFU.EX2 R199, R199 ;  /* 0x000000c700c77308 */ /* 0x000fe20000000800 */
[----:B------:R-:W-:Y:S01]  /*cfd0*/  FADD.FTZ R6, R189, R6 ;  /* 0x00000006bd067221 */ /* 0x000fe20000010000 */
[----:B------:R-:W-:Y:S02]  /*cfe0*/  VIADD R12, R12, 0x280 ;  /* 0x000002800c0c7836 */ /* 0x000fe40000000000 */
[----:B------:R-:W-:-:S03]  /*cff0*/  IMAD.MOV.U32 R13, RZ, RZ, 0x40000040 ;  /* 0x40000040ff0d7424 */ /* 0x000fc600078e00ff */
[----:B------:R-:W-:Y:S02]  /*d000*/  R2UR UR6, R12 ;  /* 0x000000000c0672ca */ /* 0x000fe400000e0000 */
[----:B------:R-:W-:Y:S01]  /*d010*/  R2UR UR7, R13 ;  /* 0x000000000d0772ca */ /* 0x000fe200000e0000 */
        /* <DEDUP_REMOVED lines=18> */
[----:B------:R-:W-:Y:S02]  /*d140*/  WARPGROUP.DEPBAR.LE gsb0, 0x0 ;  /* 0x00008000000079c5 */ /* 0x000fe40000010000 */
        /* <DEDUP_REMOVED lines=11> */
[----:B------:R-:W-:Y:S02]  /*d200*/  @!P1 VIADD R5, R5, 0x32460 ;  /* 0x0003246005059836 */ /* 0x000fe40000000000 */
[----:B------:R-:W-:-:S04]  /*d210*/  FADD.FTZ R194, R194, R191 ;  /* 0x000000bfc2c27221 */ /* 0x000fc80000010000 */
[----:B------:R-:W-:Y:S01]  /*d220*/  FADD.FTZ R195, R195, R194 ;  /* 0x000000c2c3c37221 */ /* 0x000fe20000010000 */
[----:B------:R-:W-:-:S03]  /*d230*/  @!P1 PRMT R5, RZ, 0x654, R5 ;  /* 0x00000654ff059816 */ /* 0x000fc60000000005 */
[----:B------:R-:W-:Y:S01]  /*d240*/  FADD.FTZ R198, R198, R195 ;  /* 0x000000c3c6c67221 */ /* 0x000fe20000010000 */
[----:B------:R-:W-:Y:S01]  /*d250*/  FADD.FTZ R12, R9, R12 ;  /* 0x0000000c090c7221 */ /* 0x000fe20000010000 */
[----:B------:R-:W-:Y:S02]  /*d260*/  IMAD.MOV.U32 R6, RZ, RZ, R8 ;  /* 0x000000ffff067224 */ /* 0x000fe400078e0008 */
[----:B------:R-:W-:Y:S01]  /*d270*/  FADD.FTZ R13, R199, R198 ;  /* 0x000000c6c70d7221 */ /* 0x000fe20000010000 */
[----:B------:R-:W-:Y:S01]  /*d280*/  IMAD.MOV.U32 R7, RZ, RZ, R3 ;  /* 0x000000ffff077224 */ /* 0x000fe200078e0003 */
[----:B------:R-:W-:Y:S02]  /*d290*/  WARPGROUP.DEPBAR.LE gsb0, 0x0 ;  /* 0x00008000000079c5 */ /* 0x000fe40000010000 */
[----:B------:R1:W-:Y:S01]  /*d2a0*/  @!P1 SYNCS.ARRIVE.TRANS64.RED.A1T0 RZ, [R5+URZ], RZ ;  /* 0x000000ff05ff99a7 */ /* 0x0003e2000810043f */
[----:B------:R-:W-:Y:S05]  /*d2b0*/  @P2 BRA `(.L_x_1416) ;  /* 0xffffffd800142947 */ /* 0x000fea000383ffff */
.L_x_1406:
[----:B------:R-:W-:Y:S05]  /*d2c0*/  WARPSYNC.ALL ;  /* 0x0000000000007948 */ /* 0x000fea0003800000 */
[----:B-1----:R-:W1:Y:S01]  /*d2d0*/  SHFL.BFLY PT, R5, R12, 0x2, 0x1f ;  /* 0x0c401f000c057f89 */ /* 0x002e6200000e0000 */
[----:B------:R-:W-:Y:S01]  /*d2e0*/  VIADD R200, R200, 0x1 ;  /* 0x00000001c8c87836 */ /* 0x000fe20000000000 */
[----:B------:R2:W-:Y:S08]  /*d2f0*/  BAR.ARV R11, 0x100 ;  /* 0x0004000b0000751d */ /* 0x0005f00000002000 */
[----:B------:R-:W-:Y:S06]  /*d300*/  BAR.ARV 0x8, 0x180 ;  /* 0x0206000000007b1d */ /* 0x000fec0000002000 */
[----:B------:R-:W-:Y:S01]  /*d310*/  ISETP.NE.AND P0, PT, R200, 0x2, PT ;  /* 0x00000002c800780c */ /* 0x000fe20003f05270 */
[----:B------:R-:W-:Y:S01]  /*d320*/  VIADD R222, R222, 0x1 ;  /* 0x00000001dede7836 */ /* 0x000fe20000000000 */
[----:B------:R-:W3:Y:S01]  /*d330*/  SHFL.BFLY PT, R6, R13, 0x2, 0x1f ;  /* 0x0c401f000d067f89 */ /* 0x000ee200000e0000 */
[----:B------:R-:W-:-:S02]  /*d340*/  PLOP3.LUT P1, PT, PT, PT, PT, 0x8, 0x0 ;  /* 0x000000000000781c */ /* 0x000fc40003f2e170 */
[----:B------:R-:W-:Y:S01]  /*d350*/  SEL R200, R200, RZ, P0 ;  /* 0x000000ffc8c87207 */ /* 0x000fe20000000000 */
[----:B-1----:R-:W-:-:S05]  /*d360*/  FADD.FTZ R5, R5, R12 ;  /* 0x0000000c05057221 */ /* 0x002fca0000010000 */
[----:B0-----:R-:W0:Y:S01]  /*d370*/  SHFL.BFLY PT, R4, R5, 0x1, 0x1f ;  /* 0x0c201f0005047f89 */ /* 0x001e2200000e0000 */
[----:B---3--:R-:W-:Y:S01]  /*d380*/  FADD.FTZ R7, R6, R13 ;  /* 0x0000000d06077221 */ /* 0x008fe20000010000 */
[----:B------:R-:W-:Y:S01]  /*d390*/  IMAD.MOV.U32 R6, RZ, RZ, RZ ;  /* 0x000000ffff067224 */ /* 0x000fe200078e00ff */
[----:B------:R-:W-:-:S03]  /*d3a0*/  SEL R13, RZ, 0x1, P0 ;  /* 0x00000001ff0d7807 */ /* 0x000fc60000000000 */
[----:B------:R-:W1:Y:S01]  /*d3b0*/  SHFL.BFLY PT, R10, R7, 0x1, 0x1f ;  /* 0x0c201f00070a7f89 */ /* 0x000e6200000e0000 */
[----:B------:R-:W-:Y:S01]  /*d3c0*/  LOP3.LUT R208, R208, R13, RZ, 0x3c, !PT ;  /* 0x0000000dd0d07212 */ /* 0x000fe200078e3cff */
[----:B0-----:R-:W-:Y:S01]  /*d3d0*/  FADD.FTZ R9, R5, R4 ;  /* 0x0000000405097221 */ /* 0x001fe20000010000 */
[----:B------:R-:W-:-:S04]  /*d3e0*/  IMAD.MOV.U32 R5, RZ, RZ, RZ ;  /* 0x000000ffff057224 */ /* 0x000fc800078e00ff */
[----:B------:R-:W-:-:S13]  /*d3f0*/  FSETP.NE.FTZ.AND P2, PT, R9, RZ, PT ;  /* 0x000000ff0900720b */ /* 0x000fda0003f55000 */
[----:B------:R-:W0:Y:S01]  /*d400*/  @P2 MUFU.RCP R6, R9 ;  /* 0x0000000900062308 */ /* 0x000e220000001000 */
[----:B-1----:R-:W-:Y:S01]  /*d410*/  FADD.FTZ R12, R7, R10 ;  /* 0x0000000a070c7221 */ /* 0x002fe20000010000 */
[----:B------:R-:W-:-:S04]  /*d420*/  IMAD.MOV.U32 R7, RZ, RZ, -0x800000 ;  /* 0xff800000ff077424 */ /* 0x000fc800078e00ff */
[----:B------:R-:W-:Y:S02]  /*d430*/  FSETP.NE.FTZ.AND P3, PT, R12, RZ, PT ;  /* 0x000000ff0c00720b */ /* 0x000fe40003f75000 */
[----:B------:R-:W1:Y:S01]  /*d440*/  @P2 MUFU.LG2 R20, R9 ;  /* 0x0000000900142308 */ /* 0x000e620000000c00 */
[-C--:B0-----:R-:W-:Y:S01]  /*d450*/  FMUL.FTZ R10, R28, R6.reuse ;  /* 0x000000061c0a7220 */ /* 0x081fe20000410000 */
[----:B------:R-:W-:Y:S01]  /*d460*/  FMUL.FTZ R4, R33, R6 ;  /* 0x0000000621047220 */ /* 0x000fe20000410000 */
[----:B------:R-:W-:-:S08]  /*d470*/  @P2 FMUL.FTZ R28, R0, 0.69314718246459960938 ;  /* 0x3f317218001c2820 */ /* 0x000fd00000410000 */
[----:B------:R-:W0:Y:S01]  /*d480*/  @P3 MUFU.LG2 R18, R12 ;  /* 0x0000000c00123308 */ /* 0x000e220000000c00 */
[----:B------:R-:W-:Y:S01]  /*d490*/  @P3 FMUL.FTZ R21, R0, 0.69314718246459960938 ;  /* 0x3f31721800153820 */ /* 0x000fe20000410000 */
[-C--:B------:R-:W-:Y:S01]  /*d4a0*/  FMUL.FTZ R162, R48, R6.reuse ;  /* 0x0000000630a27220 */ /* 0x080fe20000410000 */
[-C--:B------:R-:W-:Y:S01]  /*d4b0*/  FMUL.FTZ R166, R64, R6.reuse ;  /* 0x0000000640a67220 */ /* 0x080fe20000410000 */
[-C--:B------:R-:W-:Y:S01]  /*d4c0*/  FMUL.FTZ R170, R80, R6.reuse ;  /* 0x0000000650aa7220 */ /* 0x080fe20000410000 */
[----:B-1----:R-:W-:Y:S01]  /*d4d0*/  @P2 FMUL.FTZ R33, R20, 0.69314718246459960938 ;  /* 0x3f31721814212820 */ /* 0x002fe20000410000 */
[-C--:B------:R-:W-:Y:S01]  /*d4e0*/  FMUL.FTZ R24, R24, R6.reuse ;  /* 0x0000000618187220 */ /* 0x080fe20000410000 */
[-C--:B------:R-:W-:Y:S01]  /*d4f0*/  FMUL.FTZ R25, R25, R6.reuse ;  /* 0x0000000619197220 */ /* 0x080fe20000410000 */
[----:B------:R-:W1:Y:S01]  /*d500*/  @P3 MUFU.RCP R5, R12 ;  /* 0x0000000c00053308 */ /* 0x000e620000001000 */
        /* <DEDUP_REMOVED lines=58> */
[-C--:B-1----:R-:W-:Y:S01]  /*d8b0*/  FMUL.FTZ R13, R43, R5.reuse ;  /* 0x000000052b0d7220 */ /* 0x082fe20000410000 */
[----:B------:R-:W-:Y:S01]  /*d8c0*/  FMUL.FTZ R15, R47, R5 ;  /* 0x000000052f0f7220 */ /* 0x000fe20000410000 */
[----:B------:R-:W-:-:S02]  /*d8d0*/  IMAD.MOV.U32 R6, RZ, RZ, -0x800000 ;  /* 0xff800000ff067424 */ /* 0x000fc400078e00ff */
        /* <DEDUP_REMOVED lines=64> */
.L_x_1363:
        /* <DEDUP_REMOVED lines=26> */
[----:B------:R-:W-:Y:S02]  /*de80*/  MOV R20, R18 ;  /* 0x0000001200147202 */ /* 0x000fe40000000f00 */
[----:B---3--:R-:W-:Y:S01]  /*de90*/  MOV R21, R3 ;  /* 0x0000000300157202 */ /* 0x008fe20000000f00 */
[----:B------:R-:W-:Y:S02]  /*dea0*/  BAR.SYNC.DEFER_BLOCKING 0x1, 0x100 ;  /* 0x0044000000007b1d */ /* 0x000fe40000010000 */
[----:B--2---:R-:W-:-:S03]  /*deb0*/  IMAD.WIDE R124, R8, 0x2, R20 ;  /* 0x00000002087c7825 */ /* 0x004fc600078e0214 */
[C---:B------:R-:W-:Y:S02]  /*dec0*/  IADD3 R8, P2, R124.reuse, 0x40, RZ ;  /* 0x000000407c087810 */ /* 0x040fe40007f5e0ff */
[----:B------:R-:W-:Y:S02]  /*ded0*/  IADD3 R26, P3, R124, 0x60, RZ ;  /* 0x000000607c1a7810 */ /* 0x000fe40007f7e0ff */
[----:B------:R-:W-:Y:S01]  /*dee0*/  LOP3.LUT R96, R8, 0x380, RZ, 0xc0, !PT ;  /* 0x0000038008607812 */ /* 0x000fe200078ec0ff */
[--C-:B------:R-:W-:Y:S01]  /*def0*/  IMAD.X R97, RZ, RZ, R125.reuse, P2 ;  /* 0x000000ffff617224 */ /* 0x100fe200010e067d */
[----:B-1----:R-:W-:Y:S01]  /*df00*/  IADD3 R32, P0, R124, 0x4040, RZ ;  /* 0x000040407c207810 */ /* 0x002fe20007f1e0ff */
[--C-:B------:R-:W-:Y:S01]  /*df10*/  IMAD.X R101, RZ, RZ, R125.reuse, P3 ;  /* 0x000000ffff657224 */ /* 0x100fe200018e067d */
[----:B------:R-:W-:Y:S02]  /*df20*/  SHF.R.U64 R96, R96, 0x3, RZ ;  /* 0x0000000360607819 */ /* 0x000fe400000012ff */
[----:B------:R-:W-:Y:S01]  /*df30*/  IADD3 R30, P5, R124, 0x4020, RZ ;  /* 0x000040207c1e7810 */ /* 0x000fe20007fbe0ff */
[----:B------:R-:W-:Y:S01]  /*df40*/  IMAD.X R109, RZ, RZ, R125, P0 ;  /* 0x000000ffff6d7224 */ /* 0x000fe200000e067d */
[----:B------:R-:W-:-:S02]  /*df50*/  LOP3.LUT R100, R26, 0x380, RZ, 0xc0, !PT ;  /* 0x000003801a647812 */ /* 0x000fc400078ec0ff */
[----:B------:R-:W-:Y:S01]  /*df60*/  LOP3.LUT R96, R96, R8, RZ, 0x3c, !PT ;  /* 0x0000000860607212 */ /* 0x000fe200078e3cff */
[----:B------:R-:W-:Y:S01]  /*df70*/  IMAD.X R107, RZ, RZ, R125, P5 ;  /* 0x000000ffff6b7224 */ /* 0x000fe200028e067d */
[----:B------:R-:W-:Y:S02]  /*df80*/  LOP3.LUT R8, R32, 0x380, RZ, 0xc0, !PT ;  /* 0x0000038020087812 */ /* 0x000fe400078ec0ff */
[----:B------:R-:W-:Y:S02]  /*df90*/  SHF.R.U64 R100, R100, 0x3, RZ ;  /* 0x0000000364647819 */ /* 0x000fe400000012ff */
[----:B------:R-:W-:Y:S02]  /*dfa0*/  SHF.R.U64 R8, R8, 0x3, RZ ;  /* 0x0000000308087819 */ /* 0x000fe400000012ff */
[C---:B------:R-:W-:Y:S02]  /*dfb0*/  IADD3 R118, P5, R124.reuse, 0x8060, RZ ;  /* 0x000080607c767810 */ /* 0x040fe40007fbe0ff */
[----:B------:R-:W-:-:S02]  /*dfc0*/  IADD3 R3, P1, R124, 0x20, RZ ;  /* 0x000000207c037810 */ /* 0x000fc40007f3e0ff */
[----:B-----5:R-:W-:Y:S01]  /*dfd0*/  IADD3 R28, P4, R124, 0x4000, RZ ;  /* 0x000040007c1c7810 */ /* 0x020fe20007f9e0ff */
[--C-:B------:R-:W-:Y:S01]  /*dfe0*/  IMAD.X R119, RZ, RZ, R125.reuse, P5 ;  /* 0x000000ffff777224 */ /* 0x100fe200028e067d */
[----:B------:R-:W-:Y:S01]  /*dff0*/  LOP3.LUT R100, R100, R26, RZ, 0x3c, !PT ;  /* 0x0000001a64647212 */ /* 0x000fe200078e3cff */
[--C-:B------:R-:W-:Y:S01]  /*e000*/  IMAD.X R93, RZ, RZ, R125.reuse, P1 ;  /* 0x000000ffff5d7224 */ /* 0x100fe200008e067d */
[----:B------:R-:W-:Y:S01]  /*e010*/  IADD3 R114, P3, R124, 0x8020, RZ ;  /* 0x000080207c727810 */ /* 0x000fe20007f7e0ff */
[--C-:B------:R-:W-:Y:S01]  /*e020*/  IMAD.X R105, RZ, RZ, R125.reuse, P4 ;  /* 0x000000ffff697224 */ /* 0x100fe200020e067d */
[----:B------:R-:W-:Y:S02]  /*e030*/  LOP3.LUT R26, R30, 0x380, RZ, 0xc0, !PT ;  /* 0x000003801e1a7812 */ /* 0x000fe400078ec0ff */
[----:B------:R-:W-:Y:S01]  /*e040*/  LOP3.LUT R108, R8, R32, RZ, 0x3c, !PT ;  /* 0x00000020086c7212 */ /* 0x000fe200078e3cff */
[----:B------:R-:W-:Y:S01]  /*e050*/  IMAD.X R115, RZ, RZ, R125, P3 ;  /* 0x000000ffff737224 */ /* 0x000fe200018e067d */
[----:B------:R-:W-:-:S02]  /*e060*/  LOP3.LUT R8, R118, 0x380, RZ, 0xc0, !PT ;  /* 0x0000038076087812 */ /* 0x000fc400078ec0ff */
[----:B------:R-:W-:Y:S02]  /*e070*/  LOP3.LUT R92, R3, 0x380, RZ, 0xc0, !PT ;  /* 0x00000380035c7812 */ /* 0x000fe400078ec0ff */
[----:B------:R-:W-:Y:S02]  /*e080*/  LOP3.LUT R104, R28, 0x380, RZ, 0xc0, !PT ;  /* 0x000003801c687812 */ /* 0x000fe400078ec0ff */
[----:B------:R-:W-:Y:S02]  /*e090*/  SHF.R.U64 R26, R26, 0x3, RZ ;  /* 0x000000031a1a7819 */ /* 0x000fe400000012ff */
[----:B------:R-:W-:Y:S02]  /*e0a0*/  IADD3 R88, P2, R124, 0x8000, RZ ;  /* 0x000080007c587810 */ /* 0x000fe40007f5e0ff */
[----:B------:R-:W-:Y:S02]  /*e0b0*/  SHF.R.U64 R8, R8, 0x3, RZ ;  /* 0x0000000308087819 */ /* 0x000fe400000012ff */
[----:B------:R-:W-:Y:S01]  /*e0c0*/  IADD3 R140, P3, R124, 0xc060, RZ ;  /* 0x0000c0607c8c7810 */ /* 0x000fe20007f7e0ff */
[----:B------:R-:W-:Y:S01]  /*e0d0*/  IMAD.X R113, RZ, RZ, R125, P2 ;  /* 0x000000ffff717224 */ /* 0x000fe200010e067d */
[----:B------:R-:W-:-:S02]  /*e0e0*/  SHF.R.U64 R92, R92, 0x3, RZ ;  /* 0x000000035c5c7819 */ /* 0x000fc400000012ff */
[C---:B------:R-:W-:Y:S02]  /*e0f0*/  LOP3.LUT R89, R124.reuse, 0x380, RZ, 0xc0, !PT ;  /* 0x000003807c597812 */ /* 0x040fe400078ec0ff */
[----:B------:R-:W-:Y:S02]  /*e100*/  IADD3 R84, P1, R124, 0x4060, RZ ;  /* 0x000040607c547810 */ /* 0x000fe40007f3e0ff */
[----:B------:R-:W-:Y:S02]  /*e110*/  SHF.R.U64 R104, R104, 0x3, RZ ;  /* 0x0000000368687819 */ /* 0x000fe400000012ff */
[----:B------:R-:W-:Y:S01]  /*e120*/  LOP3.LUT R106, R26, R30, RZ, 0x3c, !PT ;  /* 0x0000001e1a6a7212 */ /* 0x000fe200078e3cff */
[----:B------:R-:W-:Y:S01]  /*e130*/  IMAD.X R111, RZ, RZ, R125, P1 ;  /* 0x000000ffff6f7224 */ /* 0x000fe200008e067d */
[----:B------:R-:W-:Y:S02]  /*e140*/  LOP3.LUT R26, R88, 0x380, RZ, 0xc0, !PT ;  /* 0x00000380581a7812 */ /* 0x000fe400078ec0ff */
[----:B------:R-:W-:-:S02]  /*e150*/  LOP3.LUT R118, R8, R118, RZ, 0x3c, !PT ;  /* 0x0000007608767212 */ /* 0x000fc400078e3cff */
[----:B------:R-:W-:Y:S02]  /*e160*/  LOP3.LUT R92, R92, R3, RZ, 0x3c, !PT ;  /* 0x000000035c5c7212 */ /* 0x000fe400078e3cff */
[----:B------:R-:W-:Y:S02]  /*e170*/  LOP3.LUT R8, R140, 0x380, RZ, 0xc0, !PT ;  /* 0x000003808c087812 */ /* 0x000fe400078ec0ff */
[----:B------:R-:W-:Y:S02]  /*e180*/  SHF.R.U64 R89, R89, 0x3, RZ ;  /* 0x0000000359597819 */ /* 0x000fe400000012ff */
[----:B------:R-:W-:Y:S02]  /*e190*/  LOP3.LUT R3, R84, 0x380, RZ, 0xc0, !PT ;  /* 0x0000038054037812 */ /* 0x000fe400078ec0ff */
[----:B------:R-:W-:Y:S02]  /*e1a0*/  LOP3.LUT R104, R104, R28, RZ, 0x3c, !PT ;  /* 0x0000001c68687212 */ /* 0x000fe400078e3cff */
[----:B------:R-:W-:-:S02]  /*e1b0*/  LOP3.LUT R28, R114, 0x380, RZ, 0xc0, !PT ;  /* 0x00000380721c7812 */ /* 0x000fc400078ec0ff */
[----:B------:R-:W-:Y:S02]  /*e1c0*/  SHF.R.U64 R26, R26, 0x3, RZ ;  /* 0x000000031a1a7819 */ /* 0x000fe400000012ff */
[C---:B------:R-:W-:Y:S02]  /*e1d0*/  IADD3 R116, P4, R124.reuse, 0x8040, RZ ;  /* 0x000080407c747810 */ /* 0x040fe40007f9e0ff */
[C---:B------:R-:W-:Y:S02]  /*e1e0*/  IADD3 R120, P0, R124.reuse, 0xc000, RZ ;  /* 0x0000c0007c787810 */ /* 0x040fe40007f1e0ff */
[C---:B------:R-:W-:Y:S01]  /*e1f0*/  IADD3 R122, P1, R124.reuse, 0xc020, RZ ;  /* 0x0000c0207c7a7810 */ /* 0x040fe20007f3e0ff */
[--C-:B------:R-:W-:Y:S01]  /*e200*/  IMAD.X R117, RZ, RZ, R125.reuse, P4 ;  /* 0x000000ffff757224 */ /* 0x100fe200020e067d */
[----:B------:R-:W-:Y:S01]  /*e210*/  IADD3 R136, P2, R124, 0xc040, RZ ;  /* 0x0000c0407c887810 */ /* 0x000fe20007f5e0ff */
[--C-:B------:R-:W-:Y:S01]  /*e220*/  IMAD.X R121, RZ, RZ, R125.reuse, P0 ;  /* 0x000000ffff797224 */ /* 0x100fe200000e067d */
[----:B------:R-:W-:Y:S01]  /*e230*/  SHF.R.U64 R8, R8, 0x3, RZ ;  /* 0x0000000308087819 */ /* 0x000fe200000012ff */
[--C-:B------:R-:W-:Y:S01]  /*e240*/  IMAD.X R123, RZ, RZ, R125.reuse, P1 ;  /* 0x000000ffff7b7224 */ /* 0x100fe200008e067d */
[----:B------:R-:W-:Y:S01]  /*e250*/  LOP3.LUT R124, R89, R124, RZ, 0x3c, !PT ;  /* 0x0000007c597c7212 */ /* 0x000fe200078e3cff */
[--C-:B------:R-:W-:Y:S01]  /*e260*/  IMAD.X R85, RZ, RZ, R125.reuse, P2 ;  /* 0x000000ffff557224 */ /* 0x100fe200010e067d */
[----:B------:R-:W-:Y:S01]  /*e270*/  SHF.R.U64 R3, R3, 0x3, RZ ;  /* 0x0000000303037819 */ /* 0x000fe200000012ff */
[----:B------:R-:W-:Y:S01]  /*e280*/  IMAD.X R89, RZ, RZ, R125, P3 ;  /* 0x000000ffff597224 */ /* 0x000fe200018e067d */
[----:B------:R-:W-:-:S02]  /*e290*/  SHF.R.U64 R28, R28, 0x3, RZ ;  /* 0x000000031c1c7819 */ /* 0x000fc400000012ff */
[----:B------:R-:W-:Y:S02]  /*e2a0*/  LOP3.LUT R112, R26, R88, RZ, 0x3c, !PT ;  /* 0x000000581a707212 */ /* 0x000fe400078e3cff */
[----:B------:R-:W-:Y:S02]  /*e2b0*/  LOP3.LUT R88, R8, R140, RZ, 0x3c, !PT ;  /* 0x0000008c08587212 */ /* 0x000fe400078e3cff */
[----:B------:R-:W-:Y:S02]  /*e2c0*/  LOP3.LUT R110, R3, R84, RZ, 0x3c, !PT ;  /* 0x00000054036e7212 */ /* 0x000fe400078e3cff */
[----:B------:R-:W-:Y:S02]  /*e2d0*/  MOV R124, R124 ;  /* 0x0000007c007c7202 */ /* 0x000fe40000000f00 */
[----:B------:R-:W-:Y:S02]  /*e2e0*/  F2FP.BF16.F32.PACK_AB R8, R25, R24 ;  /* 0x000000181908723e */ /* 0x000fe400000010ff */
[----:B------:R-:W-:-:S02]  /*e2f0*/  LOP3.LUT R3, R116, 0x380, RZ, 0xc0, !PT ;  /* 0x0000038074037812 */ /* 0x000fc400078ec0ff */
[----:B------:R-:W-:Y:S01]  /*e300*/  LOP3.LUT R114, R28, R114, RZ, 0x3c, !PT ;  /* 0x000000721c727212 */ /* 0x000fe200078e3cff */
[----:B------:R1:W-:Y:S01]  /*e310*/  STSM.16.M88.4 [R124], R8 ;  /* 0x000000087c007844 */ /* 0x0003e20000000200 */
[----:B------:R-:W-:Y:S02]  /*e320*/  LOP3.LUT R26, R120, 0x380, RZ, 0xc0, !PT ;  /* 0x00000380781a7812 */ /* 0x000fe400078ec0ff */
[----:B------:R-:W-:Y:S02]  /*e330*/  LOP3.LUT R28, R122, 0x380, RZ, 0xc0, !PT ;  /* 0x000003807a1c7812 */ /* 0x000fe400078ec0ff */
[----:B------:R-:W-:Y:S02]  /*e340*/  SHF.R.U64 R3, R3, 0x3, RZ ;  /* 0x0000000303037819 */ /* 0x000fe400000012ff */
[----:B------:R-:W-:Y:S02]  /*e350*/  SHF.R.U64 R26, R26, 0x3, RZ ;  /* 0x000000031a1a7819 */ /* 0x000fe400000012ff */
[----:B------:R-:W-:-:S02]  /*e360*/  SHF.R.U64 R28, R28, 0x3, RZ ;  /* 0x000000031c1c7819 */ /* 0x000fc400000012ff */
[----:B------:R-:W-:Y:S02]  /*e370*/  MOV R92, R92 ;  /* 0x0000005c005c7202 */ /* 0x000fe40000000f00 */
[----:B------:R-:W-:Y:S02]  /*e380*/  MOV R96, R96 ;  /* 0x0000006000607202 */ /* 0x000fe40000000f00 */
[----:B------:R-:W-:Y:S02]  /*e390*/  LOP3.LUT R116, R3, R116, RZ, 0x3c, !PT ;  /* 0x0000007403747212 */ /* 0x000fe400078e3cff */
[----:B-1----:R-:W-:Y:S02]  /*e3a0*/  F2FP.BF16.F32.PACK_AB R8, R4, R14 ;  /* 0x0000000e0408723e */ /* 0x002fe400000010ff */
[----:B------:R-:W-:Y:S02]  /*e3b0*/  F2FP.BF16.F32.PACK_AB R9, R12, R0 ;  /* 0x000000000c09723e */ /* 0x000fe400000010ff */
[----:B------:R-:W-:Y:S01]  /*e3c0*/  F2FP.BF16.F32.PACK_AB R10, R37, R36 ;  /* 0x00000024250a723e */ /* 0x000fe200000010ff */
[----:B------:R-:W1:Y:S01]  /*e3d0*/  LDC R0, c[0x0][0xce8] ;  /* 0x00033a00ff007b82 */ /* 0x000e620000000800 */
[----:B------:R-:W-:-:S02]  /*e3e0*/  F2FP.BF16.F32.PACK_AB R11, R39, R38 ;  /* 0x00000026270b723e */ /* 0x000fc400000010ff */
[----:B------:R-:W-:Y:S02]  /*e3f0*/  F2FP.BF16.F32.PACK_AB R12, R41, R160 ;  /* 0x000000a0290c723e */ /* 0x000fe400000010ff */
[----:B------:R-:W-:Y:S01]  /*e400*/  F2FP.BF16.F32.PACK_AB R14, R45, R161 ;  /* 0x000000a12d0e723e */ /* 0x000fe200000010ff */
[----:B------:R2:W-:Y:S01]  /*e410*/  STSM.16.M88.4 [R92], R8 ;  /* 0x000000085c007844 */ /* 0x0005e20000000200 */
[----:B------:R-:W-:Y:S02]  /*e420*/  LOP3.LUT R120, R26, R120, RZ, 0x3c, !PT ;  /* 0x000000781a787212 */ /* 0x000fe400078e3cff */
[----:B------:R-:W-:Y:S01]  /*e430*/  LOP3.LUT R3, R136, 0x380, RZ, 0xc0, !PT ;  /* 0x0000038088037812 */ /* 0x000fe200078ec0ff */
[----:B------:R3:W-:Y:S01]  /*e440*/  STSM.16.M88.4 [R96], R12 ;  /* 0x0000000c60007844 */ /* 0x0007e20000000200 */
[----:B------:R-:W-:Y:S02]  /*e450*/  LOP3.LUT R122, R28, R122, RZ, 0x3c, !PT ;  /* 0x0000007a1c7a7212 */ /* 0x000fe400078e3cff */
[----:B------:R-:W-:-:S02]  /*e460*/  MOV R100, R100 ;  /* 0x0000006400647202 */ /* 0x000fc40000000f00 */
[----:B------:R-:W-:Y:S02]  /*e470*/  F2FP.BF16.F32.PACK_AB R24, R49, R162 ;  /* 0x000000a23118723e */ /* 0x000fe400000010ff */
[----:B------:R-:W-:Y:S02]  /*e480*/  F2FP.BF16.F32.PACK_AB R25, R51, R50 ;  /* 0x000000323319723e */ /* 0x000fe400000010ff */
[----:B------:R-:W-:Y:S02]  /*e490*/  F2FP.BF16.F32.PACK_AB R26, R53, R163 ;  /* 0x000000a3351a723e */ /* 0x000fe400000010ff */
[----:B------:R-:W-:Y:S02]  /*e4a0*/  MOV R104, R104 ;  /* 0x0000006800687202 */ /* 0x000fe40000000f00 */
[----:B------:R-:W-:Y:S01]  /*e4b0*/  F2FP.BF16.F32.PACK_AB R28, R57, R164 ;  /* 0x000000a4391c723e */ /* 0x000fe200000010ff */
[----:B------:R-:W-:Y:S01]  /*e4c0*/  STSM.16.M88.4 [R100], R24 ;  /* 0x0000001864007844 */ /* 0x000fe20000000200 */
[----:B------:R-:W-:-:S02]  /*e4d0*/  F2FP.BF16.F32.PACK_AB R30, R61, R165 ;  /* 0x000000a53d1e723e */ /* 0x000fc400000010ff */
[----:B------:R-:W-:Y:S02]  /*e4e0*/  MOV R106, R106 ;  /* 0x0000006a006a7202 */ /* 0x000fe40000000f00 */
[----:B--2---:R-:W-:Y:S01]  /*e4f0*/  F2FP.BF16.F32.PACK_AB R8, R65, R166 ;  /* 0x000000a64108723e */ /* 0x004fe200000010ff */
[----:B------:R-:W-:Y:S01]  /*e500*/  STSM.16.M88.4 [R104], R28 ;  /* 0x0000001c68007844 */ /* 0x000fe20000000200 */
[----:B------:R-:W-:Y:S02]  /*e510*/  F2FP.BF16.F32.PACK_AB R9, R67, R66 ;  /* 0x000000424309723e */ /* 0x000fe400000010ff */
[----:B------:R-:W-:Y:S02]  /*e520*/  F2FP.BF16.F32.PACK_AB R10, R69, R167 ;  /* 0x000000a7450a723e */ /* 0x000fe400000010ff */
[----:B------:R-:W-:Y:S02]  /*e530*/  F2FP.BF16.F32.PACK_AB R11, R71, R70 ;  /* 0x00000046470b723e */ /* 0x000fe400000010ff */
[----:B------:R-:W-:-:S02]  /*e540*/  MOV R108, R108 ;  /* 0x0000006c006c7202 */ /* 0x000fc40000000f00 */
[----:B---3--:R-:W-:Y:S01]  /*e550*/  F2FP.BF16.F32.PACK_AB R12, R73, R168 ;  /* 0x000000a8490c723e */ /* 0x008fe200000010ff */
[----:B------:R2:W-:Y:S01]  /*e560*/  STSM.16.M88.4 [R106], R8 ;  /* 0x000000086a007844 */ /* 0x0005e20000000200 */
[----:B------:R-:W-:Y:S02]  /*e570*/  F2FP.BF16.F32.PACK_AB R13, R75, R74 ;  /* 0x0000004a4b0d723e */ /* 0x000fe400000010ff */
[----:B------:R-:W-:Y:S02]  /*e580*/  F2FP.BF16.F32.PACK_AB R14, R77, R169 ;  /* 0x000000a94d0e723e */ /* 0x000fe400000010ff */
[----:B------:R-:W-:Y:S02]  /*e590*/  F2FP.BF16.F32.PACK_AB R15, R79, R78 ;  /* 0x0000004e4f0f723e */ /* 0x000fe400000010ff */
[----:B------:R-:W-:Y:S02]  /*e5a0*/  SHF.R.U64 R3, R3, 0x3, RZ ;  /* 0x0000000303037819 */ /* 0x000fe400000012ff */
[----:B------:R-:W-:Y:S01]  /*e5b0*/  MOV R110, R110 ;  /* 0x0000006e006e7202 */ /* 0x000fe20000000f00 */
[----:B------:R3:W-:Y:S01]  /*e5c0*/  STSM.16.M88.4 [R108], R12 ;  /* 0x0000000c6c007844 */ /* 0x0007e20000000200 */
[----:B------:R-:W-:-:S02]  /*e5d0*/  F2FP.BF16.F32.PACK_AB R36, R81, R170 ;  /* 0x000000aa5124723e */ /* 0x000fc400000010ff */
[----:B------:R-:W-:Y:S02]  /*e5e0*/  F2FP.BF16.F32.PACK_AB R37, R83, R82 ;  /* 0x000000525325723e */ /* 0x000fe400000010ff */
[----:B------:R-:W-:Y:S02]  /*e5f0*/  F2FP.BF16.F32.PACK_AB R38, R48, R171 ;  /* 0x000000ab3026723e */ /* 0x000fe400000010ff */
[----:B------:R-:W-:Y:S02]  /*e600*/  F2FP.BF16.F32.PACK_AB R39, R87, R86 ;  /* 0x000000565727723e */ /* 0x000fe400000010ff */
[----:B------:R-:W-:Y:S02]  /*e610*/  MOV R112, R112 ;  /* 0x0000007000707202 */ /* 0x000fe40000000f00 */
[----:B------:R-:W-:Y:S01]  /*e620*/  F2FP.BF16.F32.PACK_AB R48, R64, R172 ;  /* 0x000000ac4030723e */ /* 0x000fe200000010ff */
[----:B------:R4:W-:Y:S01]  /*e630*/  STSM.16.M88.4 [R110], R36 ;  /* 0x000000246e007844 */ /* 0x0009e20000000200 */
[----:B------:R-:W-:-:S02]  /*e640*/  F2FP.BF16.F32.PACK_AB R49, R91, R90 ;  /* 0x0000005a5b31723e */ /* 0x000fc400000010ff */
[----:B------:R-:W-:Y:S01]  /*e650*/  F2FP.BF16.F32.PACK_AB R50, R80, R173 ;  /* 0x000000ad5032723e */ /* 0x000fe200000010ff */
[----:B------:R-:W-:Y:S01]  /*e660*/  IMAD.MOV.U32 R80, RZ, RZ, RZ ;  /* 0x000000ffff507224 */ /* 0x000fe200078e00ff */
[----:B------:R-:W-:Y:S02]  /*e670*/  F2FP.BF16.F32.PACK_AB R51, R95, R94 ;  /* 0x0000005e5f33723e */ /* 0x000fe400000010ff */
[----:B------:R-:W-:Y:S02]  /*e680*/  MOV R114, R114 ;  /* 0x0000007200727202 */ /* 0x000fe40000000f00 */
[----:B------:R-:W-:Y:S01]  /*e690*/  F2FP.BF16.F32.PACK_AB R64, R152, R174 ;  /* 0x000000ae9840723e */ /* 0x000fe200000010ff */
[----:B------:R-:W-:Y:S01]  /*e6a0*/  STSM.16.M88.4 [R112], R48 ;  /* 0x0000003070007844 */ /* 0x000fe20000000200 */
[----:B------:R-:W-:Y:S02]  /*e6b0*/  F2FP.BF16.F32.PACK_AB R65, R99, R98 ;  /* 0x000000626341723e */ /* 0x000fe400000010ff */
[----:B------:R-:W-:-:S02]  /*e6c0*/  F2FP.BF16.F32.PACK_AB R66, R153, R175 ;  /* 0x000000af9942723e */ /* 0x000fc400000010ff */
[----:B------:R-:W-:Y:S02]  /*e6d0*/  F2FP.BF16.F32.PACK_AB R67, R103, R102 ;  /* 0x000000666743723e */ /* 0x000fe400000010ff */
[----:B------:R-:W-:Y:S02]  /*e6e0*/  LOP3.LUT R84, R3, R136, RZ, 0x3c, !PT ;  /* 0x0000008803547212 */ /* 0x000fe400078e3cff */
[----:B------:R-:W-:Y:S01]  /*e6f0*/  MOV R116, R116 ;  /* 0x0000007400747202 */ /* 0x000fe20000000f00 */
[----:B------:R-:W-:Y:S01]  /*e700*/  STSM.16.M88.4 [R114], R64 ;  /* 0x0000004072007844 */ /* 0x000fe20000000200 */
[----:B--2---:R-:W-:Y:S02]  /*e710*/  F2FP.BF16.F32.PACK_AB R8, R154, R176 ;  /* 0x000000b09a08723e */ /* 0x004fe400000010ff */
[----:B------:R-:W-:Y:S02]  /*e720*/  F2FP.BF16.F32.PACK_AB R9, R43, R40 ;  /* 0x000000282b09723e */ /* 0x000fe400000010ff */
[----:B------:R-:W-:-:S02]  /*e730*/  F2FP.BF16.F32.PACK_AB R10, R155, R177 ;  /* 0x000000b19b0a723e */ /* 0x000fc400000010ff */
[----:B------:R-:W-:Y:S02]  /*e740*/  F2FP.BF16.F32.PACK_AB R11, R47, R44 ;  /* 0x0000002c2f0b723e */ /* 0x000fe400000010ff */
[----:B------:R-:W-:Y:S02]  /*e750*/  MOV R118, R118 ;  /* 0x0000007600767202 */ /* 0x000fe40000000f00 */
[----:B---3--:R-:W-:Y:S01]  /*e760*/  F2FP.BF16.F32.PACK_AB R12, R156, R178 ;  /* 0x000000b29c0c723e */ /* 0x008fe200000010ff */
[----:B------:R2:W-:Y:S01]  /*e770*/  STSM.16.M88.4 [R116], R8 ;  /* 0x0000000874007844 */ /* 0x0005e20000000200 */
[----:B------:R-:W-:Y:S02]  /*e780*/  F2FP.BF16.F32.PACK_AB R13, R56, R52 ;  /* 0x00000034380d723e */ /* 0x000fe400000010ff */
[----:B------:R-:W-:Y:S02]  /*e790*/  F2FP.BF16.F32.PACK_AB R14, R157, R179 ;  /* 0x000000b39d0e723e */ /* 0x000fe400000010ff */
[----:B------:R-:W-:-:S02]  /*e7a0*/  F2FP.BF16.F32.PACK_AB R15, R68, R60 ;  /* 0x0000003c440f723e */ /* 0x000fc400000010ff */
[----:B------:R-:W-:Y:S02]  /*e7b0*/  MOV R120, R120 ;  /* 0x0000007800787202 */ /* 0x000fe40000000f00 */
[----:B------:R-:W-:Y:S01]  /*e7c0*/  F2FP.BF16.F32.PACK_AB R24, R158, R180 ;  /* 0x000000b49e18723e */ /* 0x000fe200000010ff */
[----:B------:R-:W-:Y:S01]  /*e7d0*/  STSM.16.M88.4 [R118], R12 ;  /* 0x0000000c76007844 */ /* 0x000fe20000000200 */
[----:B------:R-:W-:Y:S02]  /*e7e0*/  F2FP.BF16.F32.PACK_AB R25, R76, R72 ;  /* 0x000000484c19723e */ /* 0x000fe400000010ff */
[----:B------:R-:W-:Y:S02]  /*e7f0*/  F2FP.BF16.F32.PACK_AB R26, R159, R181 ;  /* 0x000000b59f1a723e */ /* 0x000fe400000010ff */
[----:B------:R-:W-:Y:S02]  /*e800*/  F2FP.BF16.F32.PACK_AB R27, R127, R126 ;  /* 0x0000007e7f1b723e */ /* 0x000fe400000010ff */
[----:B------:R-:W-:-:S02]  /*e810*/  ISETP.NE.U32.AND P0, PT, RZ, UR4, PT ;  /* 0x00000004ff007c0c */ /* 0x000fc4000bf05070 */
[----:B------:R-:W-:Y:S01]  /*e820*/  IADD3 R4, P1, R218, UR4, RZ ;  /* 0x00000004da047c10 */ /* 0x000fe2000ff3e0ff */
[----:B------:R3:W-:Y:S01]  /*e830*/  STSM.16.M88.4 [R120], R24 ;  /* 0x0000001878007844 */ /* 0x0007e20000000200 */
[----:B------:R-:W-:Y:S02]  /*e840*/  MOV R122, R122 ;  /* 0x0000007a007a7202 */ /* 0x000fe40000000f00 */
[----:B------:R-:W-:Y:S02]  /*e850*/  F2FP.BF16.F32.PACK_AB R28, R129, R128 ;  /* 0x00000080811c723e */ /* 0x000fe400000010ff */
[----:B------:R-:W-:Y:S02]  /*e860*/  F2FP.BF16.F32.PACK_AB R29, R131, R130 ;  /* 0x00000082831d723e */ /* 0x000fe400000010ff */
[----:B------:R-:W-:Y:S02]  /*e870*/  F2FP.BF16.F32.PACK_AB R30, R133, R132 ;  /* 0x00000084851e723e */ /* 0x000fe400000010ff */
[----:B------:R-:W-:-:S02]  /*e880*/  F2FP.BF16.F32.PACK_AB R31, R135, R134 ;  /* 0x00000086871f723e */ /* 0x000fc400000010ff */
[----:B------:R-:W-:Y:S02]  /*e890*/  MOV R84, R84 ;  /* 0x0000005400547202 */ /* 0x000fe40000000f00 */
[----:B----4-:R-:W-:Y:S01]  /*e8a0*/  F2FP.BF16.F32.PACK_AB R36, R137, R182 ;  /* 0x000000b68924723e */ /* 0x010fe200000010ff */
[----:B------:R4:W-:Y:S01]  /*e8b0*/  STSM.16.M88.4 [R122], R28 ;  /* 0x0000001c7a007844 */ /* 0x0009e20000000200 */
[----:B------:R-:W-:Y:S02]  /*e8c0*/  F2FP.BF16.F32.PACK_AB R37, R139, R138 ;  /* 0x0000008a8b25723e */ /* 0x000fe400000010ff */
[----:B------:R-:W-:Y:S02]  /*e8d0*/  F2FP.BF16.F32.PACK_AB R38, R141, R183 ;  /* 0x000000b78d26723e */ /* 0x000fe400000010ff */
[----:B------:R-:W-:Y:S02]  /*e8e0*/  F2FP.BF16.F32.PACK_AB R39, R143, R142 ;  /* 0x0000008e8f27723e */ /* 0x000fe400000010ff */
[----:B------:R-:W-:-:S02]  /*e8f0*/  MOV R88, R88 ;  /* 0x0000005800587202 */ /* 0x000fc40000000f00 */
        /* <DEDUP_REMOVED lines=10> */
[----:B--2---:R-:W-:Y:S01]  /*e9a0*/  IMAD.U32 R11, RZ, RZ, UR4 ;  /* 0x00000004ff0b7e24 */ /* 0x004fe2000f8e00ff */
[----:B------:R-:W-:Y:S01]  /*e9b0*/  @P2 IADD3.X R219, R219, UR5, RZ, P3, !PT ;  /* 0x00000005dbdb2c10 */ /* 0x000fe20009ffe4ff */
[----:B------:R4:W5:Y:S01]  /*e9c0*/  @P0 LDG.E R80, desc[UR60][R4.64] ;  /* 0x0000003c04500981 */ /* 0x000962000c1e1900 */
[----:B-1----:R-:W-:Y:S01]  /*e9d0*/  ISETP.NE.AND P1, PT, R0, 0x1, PT ;  /* 0x000000010000780c */ /* 0x002fe20003f25270 */
[----:B---3--:R-:W-:Y:S02]  /*e9e0*/  IMAD R27, R223, 0x80, R237 ;  /* 0x00000080df1b7824 */ /* 0x008fe400078e02ed */
[----:B------:R4:W5:Y:S10]  /*e9f0*/  @P2 LDG.E R11, desc[UR60][R218.64] ;  /* 0x0000003cda0b2981 */ /* 0x000974000c1e1900 */
[----:B------:R-:W1:Y:S08]  /*ea00*/  @P1 LDC R8, c[0x0][0xcec] ;  /* 0x00033b00ff081b82 */ /* 0x000e700000000800 */
[----:B------:R-:W2:Y:S01]  /*ea10*/  @P1 LDC R13, c[0x0][0xcf0] ;  /* 0x00033c00ff0d1b82 */ /* 0x000ea20000000800 */
[----:B----4-:R-:W-:Y:S05]  /*ea20*/  @P2 BRA `(.L_x_1419) ;  /* 0x0000000000102947 */ /* 0x010fea0003800000 */
[----:B------:R-:W-:Y:S05]  /*ea30*/  @!P0 BRA `(.L_x_1419) ;  /* 0x00000000000c8947 */ /* 0x000fea0003800000 */
[----:B------:R-:W3:Y:S04]  /*ea40*/  LDG.E R10, desc[UR60][R4.64] ;  /* 0x0000003c040a7981 */ /* 0x000ee8000c1e1900 */
[----:B-----5:R-:W3:Y:S02]  /*ea50*/  LDG.E R11, desc[UR60][R4.64+0x4] ;  /* 0x0000043c040b7981 */ /* 0x020ee4000c1e1900 */
[----:B---3--:R-:W-:-:S07]  /*ea60*/  IMAD.IADD R11, R11, 0x1, -R10 ;  /* 0x000000010b0b7824 */ /* 0x008fce00078e0a0a */
.L_x_1419:
[----:B------:R-:W-:Y:S01]  /*ea70*/  SHF.R.S32.HI R3, RZ, 0x1f, R217 ;  /* 0x0000001fff037819 */ /* 0x000fe200000114d9 */
[----:B-1----:R-:W-:Y:S01]  /*ea80*/  @P1 IMAD.HI.U32 R4, R27, R8, RZ ;  /* 0x000000081b041227 */ /* 0x002fe200078e00ff */
[----:B------:R-:W-:Y:S01]  /*ea90*/  ULDC.64 UR4, c[0x0][0xc90] ;  /* 0x0003240000047ab9 */ /* 0x000fe20000000a00 */
[----:B-----5:R-:W-:Y:S01]  /*eaa0*/  SHF.R.S32.HI R81, RZ, 0x1f, R80 ;  /* 0x0000001fff517819 */ /* 0x020fe20000011450 */
[----:B------:R-:W1:Y:S01]  /*eab0*/  @P1 LDC R83, c[0x0][0xcec] ;  /* 0x00033b00ff531b82 */ /* 0x000e620000000800 */
[----:B------:R-:W-:Y:S01]  /*eac0*/  IMAD R8, R3, UR4, RZ ;  /* 0x0000000403087c24 */ /* 0x000fe2000f8e02ff */
[----:B------:R-:W-:Y:S01]  /*ead0*/  SEL R229, R229, RZ, !P0 ;  /* 0x000000ffe5e57207 */ /* 0x000fe20004000000 */
[----:B------:R-:W-:Y:S01]  /*eae0*/  IMAD.MOV.U32 R9, RZ, RZ, R27 ;  /* 0x000000ffff097224 */ /* 0x000fe200078e001b */
[----:B--2---:R-:W-:Y:S01]  /*eaf0*/  @P1 SHF.R.U32.HI R9, RZ, R13, R4 ;  /* 0x0000000dff091219 */ /* 0x004fe20000011604 */
[----:B------:R-:W-:Y:S01]  /*eb00*/  IMAD.WIDE.U32 R4, R217, UR4, R80 ;  /* 0x00000004d9047c25 */ /* 0x000fe2000f8e0050 */
[----:B------:R-:W-:-:S02]  /*eb10*/  SEL R220, R220, RZ, !P0 ;  /* 0x000000ffdcdc7207 */ /* 0x000fc40004000000 */
[----:B------:R-:W2:Y:S01]  /*eb20*/  @P1 LDC R85, c[0x0][0xcf0] ;  /* 0x00033c00ff551b82 */ /* 0x000ea20000000800 */
[----:B------:R-:W-:Y:S01]  /*eb30*/  IMAD R13, R217, UR5, R8 ;  /* 0x00000005d90d7c24 */ /* 0x000fe2000f8e0208 */
[----:B------:R-:W-:Y:S01]  /*eb40*/  ULDC.64 UR4, c[0x0][0xc98] ;  /* 0x0003260000047ab9 */ /* 0x000fe20000000a00 */
[----:B------:R-:W-:Y:S02]  /*eb50*/  IMAD.MOV R25, RZ, RZ, -R9 ;  /* 0x000000ffff197224 */ /* 0x000fe400078e0a09 */
[----:B------:R-:W-:Y:S02]  /*eb60*/  IMAD.IADD R5, R5, 0x1, R13 ;  /* 0x0000000105057824 */ /* 0x000fe400078e020d */
[----:B------:R-:W-:Y:S02]  /*eb70*/  IMAD R13, R0, R25, R27 ;  /* 0x00000019000d7224 */ /* 0x000fe400078e021b */
[----:B------:R-:W-:Y:S02]  /*eb80*/  IMAD R15, R228, 0x40, R209 ;  /* 0x00000040e40f7824 */ /* 0x000fe400078e02d1 */
[----:B------:R-:W-:Y:S01]  /*eb90*/  IMAD R25, R229, UR4, RZ ;  /* 0x00000004e5197c24 */ /* 0x000fe2000f8e02ff */
[----:B------:R-:W-:Y:S01]  /*eba0*/  SHF.R.S32.HI R8, RZ, 0x1f, R13 ;  /* 0x0000001fff087819 */ /* 0x000fe2000001140d */
[----:B------:R-:W-:-:S04]  /*ebb0*/  IMAD.WIDE.U32 R4, R220, UR4, R4 ;  /* 0x00000004dc047c25 */ /* 0x000fc8000f8e0004 */
[----:B------:R-:W-:Y:S01]  /*ebc0*/  IMAD.WIDE R20, R15, 0x2, R20 ;  /* 0x000000020f147825 */ /* 0x000fe200078e0214 */
[----:B------:R-:W-:Y:S02]  /*ebd0*/  SHF.R.S32.HI R15, RZ, 0x1f, R9 ;  /* 0x0000001fff0f7819 */ /* 0x000fe40000011409 */
[----:B------:R-:W-:Y:S01]  /*ebe0*/  IADD3 R4, P0, R9, R4, RZ ;  /* 0x0000000409047210 */ /* 0x000fe20007f1e0ff */
[----:B------:R-:W-:Y:S01]  /*ebf0*/  IMAD R25, R220, UR5, R25 ;  /* 0x00000005dc197c24 */ /* 0x000fe2000f8e0219 */
[----:B------:R-:W-:Y:S01]  /*ec00*/  ULDC.64 UR4, c[0x0][0xc88] ;  /* 0x0003220000047ab9 */ /* 0x000fe20000000a00 */
[----:B------:R-:W-:Y:S01]  /*ec10*/  IADD3 R9, P2, R20, 0x1000, RZ ;  /* 0x0000100014097810 */ /* 0x000fe20007f5e0ff */
[----:B------:R-:W-:Y:S01]  /*ec20*/  IMAD R10, R8, UR4, RZ ;  /* 0x00000004080a7c24 */ /* 0x000fe2000f8e02ff */
[----:B------:R-:W-:Y:S01]  /*ec30*/  IADD3 R37, P4, R20, 0x5000, RZ ;  /* 0x0000500014257810 */ /* 0x000fe20007f9e0ff */
[----:B------:R-:W-:Y:S01]  /*ec40*/  IMAD R32, R11, R0, RZ ;  /* 0x000000000b207224 */ /* 0x000fe200078e02ff */
[----:B------:R-:W-:Y:S01]  /*ec50*/  IADD3.X R5, R15, R5, R25, P0, !PT ;  /* 0x000000050f057210 */ /* 0x000fe200007fe419 */
[----:B------:R-:W-:Y:S01]  /*ec60*/  IMAD R15, R13, UR5, R10 ;  /* 0x000000050d0f7c24 */ /* 0x000fe2000f8e020a */
[----:B------:R-:W-:-:S02]  /*ec70*/  LOP3.LUT R8, R9, 0x380, RZ, 0xc0, !PT ;  /* 0x0000038009087812 */ /* 0x000fc400078ec0ff */
[C---:B------:R-:W-:Y:S01]  /*ec80*/  IADD3 R25, P5, R20.reuse, 0x3000, RZ ;  /* 0x0000300014197810 */ /* 0x040fe20007fbe0ff */
[----:B------:R-:W-:Y:S01]  /*ec90*/  IMAD.WIDE.U32 R4, R13, UR4, R4 ;  /* 0x000000040d047c25 */ /* 0x000fe2000f8e0004 */
[----:B------:R-:W-:Y:S01]  /*eca0*/  ULDC.64 UR4, c[0x0][0xc50] ;  /* 0x0003140000047ab9 */ /* 0x000fe20000000a00 */
[----:B------:R-:W-:Y:S02]  /*ecb0*/  IADD3 R13, P3, R20, 0x2000, RZ ;  /* 0x00002000140d7810 */ /* 0x000fe40007f7e0ff */
[----:B------:R-:W-:Y:S01]  /*ecc0*/  IMAD.IADD R5, R5, 0x1, R15 ;  /* 0x0000000105057824 */ /* 0x000fe200078e020f */
[----:B------:R-:W-:Y:S02]  /*ecd0*/  LEA R10, P0, R4, UR4, 0x2 ;  /* 0x00000004040a7c11 */ /* 0x000fe4000f8010ff */
[----:B------:R-:W-:Y:S02]  /*ece0*/  SHF.R.U64 R8, R8, 0x3, RZ ;  /* 0x0000000308087819 */ /* 0x000fe400000012ff */
[----:B------:R-:W-:Y:S01]  /*ecf0*/  LEA.HI.X R4, R4, UR5, R5, 0x2, P0 ;  /* 0x0000000504047c11 */ /* 0x000fe200080f1405 */
[----:B------:R-:W-:Y:S01]  /*ed00*/  SHFL.IDX PT, R54, R10, RZ, 0x1c1f ;  /* 0x001c1fff0a367589 */ /* 0x000fe200000e0000 */
[----:B------:R-:W-:Y:S01]  /*ed10*/  IADD3 R29, P0, R20, 0x4000, RZ ;  /* 0x00004000141d7810 */ /* 0x000fe20007f1e0ff */
[----:B------:R-:W-:Y:S01]  /*ed20*/  IMAD R5, R223, 0x80, R235 ;  /* 0x00000080df057824 */ /* 0x000fe200078e02eb */
[----:B------:R-:W-:Y:S01]  /*ed30*/  LOP3.LUT R12, R13, 0x380, RZ, 0xc0, !PT ;  /* 0x000003800d0c7812 */ /* 0x000fe200078ec0ff */
[----:B------:R-:W3:Y:S01]  /*ed40*/  SHFL.IDX PT, R55, R4, RZ, 0x1c1f ;  /* 0x001c1fff04377589 */ /* 0x000ee200000e0000 */
[----:B------:R-:W-:Y:S01]  /*ed50*/  LOP3.LUT R8, R8, R9, RZ, 0x3c, !PT ;  /* 0x0000000908087212 */ /* 0x000fe200078e3cff */
[----:B------:R-:W-:Y:S01]  /*ed60*/  IMAD.X R9, RZ, RZ, R21, P2 ;  /* 0x000000ffff097224 */ /* 0x000fe200010e0615 */
[----:B------:R-:W-:Y:S01]  /*ed70*/  LOP3.LUT R28, R29, 0x380, RZ, 0xc0, !PT ;  /* 0x000003801d1c7812 */ /* 0x000fe200078ec0ff */
[----:B------:R-:W-:Y:S01]  /*ed80*/  SHFL.IDX PT, R58, R10, 0x1, 0x1c1f ;  /* 0x003c1f000a3a7f89 */ /* 0x000fe200000e0000 */
[----:B------:R-:W-:Y:S01]  /*ed90*/  SHF.R.U64 R12, R12, 0x3, RZ ;  /* 0x000000030c0c7819 */ /* 0x000fe200000012ff */
[----:B------:R-:W-:Y:S01]  /*eda0*/  ULDC.64 UR4, c[0x0][0xba0] ;  /* 0x0002e80000047ab9 */ /* 0x000fe20000000a00 */
[----:B------:R-:W-:Y:S01]  /*edb0*/  IADD3 R41, P2, R20, 0x6000, RZ ;  /* 0x0000600014297810 */ /* 0x000fe20007f5e0ff */
[----:B------:R4:W0:Y:S01]  /*edc0*/  SHFL.IDX PT, R59, R4, 0x1, 0x1c1f ;  /* 0x003c1f00043b7f89 */ /* 0x00082200000e0000 */
[----:B------:R-:W-:-:S02]  /*edd0*/  SHF.R.U64 R28, R28, 0x3, RZ ;  /* 0x000000031c1c7819 */ /* 0x000fc400000012ff */
[----:B------:R-:W-:Y:S01]  /*ede0*/  LOP3.LUT R12, R12, R13, RZ, 0x3c, !PT ;  /* 0x0000000d0c0c7212 */ /* 0x000fe200078e3cff */
[--C-:B------:R-:W-:Y:S01]  /*edf0*/  IMAD.X R13, RZ, RZ, R21.reuse, P3 ;  /* 0x000000ffff0d7224 */ /* 0x100fe200018e0615 */
[----:B------:R-:W-:Y:S02]  /*ee00*/  LOP3.LUT R40, R41, 0x380, RZ, 0xc0, !PT ;  /* 0x0000038029287812 */ /* 0x000fe400078ec0ff */
[----:B------:R-:W-:Y:S02]  /*ee10*/  IADD3 R45, P3, R20, 0x7000, RZ ;  /* 0x00007000142d7810 */ /* 0x000fe40007f7e0ff */
[----:B------:R-:W-:Y:S01]  /*ee20*/  LOP3.LUT R28, R28, R29, RZ, 0x3c, !PT ;  /* 0x0000001d1c1c7212 */ /* 0x000fe200078e3cff */
[----:B------:R-:W-:Y:S01]  /*ee30*/  IMAD.X R29, RZ, RZ, R21, P0 ;  /* 0x000000ffff1d7224 */ /* 0x000fe200000e0615 */
[----:B------:R-:W-:Y:S02]  /*ee40*/  SHF.R.U64 R40, R40, 0x3, RZ ;  /* 0x0000000328287819 */ /* 0x000fe400000012ff */
[----:B------:R-:W-:-:S02]  /*ee50*/  IADD3 R53, P0, R20, 0x9000, RZ ;  /* 0x0000900014357810 */ /* 0x000fc40007f1e0ff */
[----:B------:R-:W-:Y:S02]  /*ee60*/  LOP3.LUT R44, R45, 0x380, RZ, 0xc0, !PT ;  /* 0x000003802d2c7812 */ /* 0x000fe400078ec0ff */
[----:B------:R-:W-:Y:S02]  /*ee70*/  LOP3.LUT R24, R25, 0x380, RZ, 0xc0, !PT ;  /* 0x0000038019187812 */ /* 0x000fe400078ec0ff */
[----:B------:R-:W-:Y:S02]  /*ee80*/  LOP3.LUT R36, R37, 0x380, RZ, 0xc0, !PT ;  /* 0x0000038025247812 */ /* 0x000fe400078ec0ff */
[----:B------:R-:W-:Y:S01]  /*ee90*/  LOP3.LUT R40, R40, R41, RZ, 0x3c, !PT ;  /* 0x0000002928287212 */ /* 0x000fe200078e3cff */
[----:B------:R-:W-:Y:S01]  /*eea0*/  IMAD.X R41, RZ, RZ, R21, P2 ;  /* 0x000000ffff297224 */ /* 0x000fe200010e0615 */
[----:B------:R-:W-:Y:S02]  /*eeb0*/  LOP3.LUT R52, R53, 0x380, RZ, 0xc0, !PT ;  /* 0x0000038035347812 */ /* 0x000fe400078ec0ff */
[----:B------:R-:W-:-:S02]  /*eec0*/  SHF.R.U64 R44, R44, 0x3, RZ ;  /* 0x000000032c2c7819 */ /* 0x000fc400000012ff */
[----:B------:R-:W-:Y:S02]  /*eed0*/  IADD3 R61, P2, R20, 0xb000, RZ ;  /* 0x0000b000143d7810 */ /* 0x000fe40007f5e0ff */
[----:B------:R-:W-:Y:S02]  /*eee0*/  SHF.R.U64 R24, R24, 0x3, RZ ;  /* 0x0000000318187819 */ /* 0x000fe400000012ff */
[----:B------:R-:W-:Y:S02]  /*eef0*/  SHF.R.U64 R36, R36, 0x3, RZ ;  /* 0x0000000324247819 */ /* 0x000fe400000012ff */
[----:B------:R-:W-:Y:S02]  /*ef00*/  SHF.R.U64 R52, R52, 0x3, RZ ;  /* 0x0000000334347819 */ /* 0x000fe400000012ff */
[----:B------:R-:W-:Y:S01]  /*ef10*/  LOP3.LUT R44, R44, R45, RZ, 0x3c, !PT ;  /* 0x0000002d2c2c7212 */ /* 0x000fe200078e3cff */
[----:B------:R-:W-:Y:S01]  /*ef20*/  IMAD.X R45, RZ, RZ, R21, P3 ;  /* 0x000000ffff2d7224 */ /* 0x000fe200018e0615 */
[----:B------:R-:W-:-:S02]  /*ef30*/  LOP3.LUT R60, R61, 0x380, RZ, 0xc0, !PT ;  /* 0x000003803d3c7812 */ /* 0x000fc400078ec0ff */
[----:B------:R-:W-:Y:S01]  /*ef40*/  LOP3.LUT R24, R24, R25, RZ, 0x3c, !PT ;  /* 0x0000001918187212 */ /* 0x000fe200078e3cff */
[--C-:B------:R-:W-:Y:S01]  /*ef50*/  IMAD.X R25, RZ, RZ, R21.reuse, P5 ;  /* 0x000000ffff197224 */ /* 0x100fe200028e0615 */
[----:B------:R-:W-:Y:S01]  /*ef60*/  LOP3.LUT R36, R36, R37, RZ, 0x3c, !PT ;  /* 0x0000002524247212 */ /* 0x000fe200078e3cff */
[--C-:B------:R-:W-:Y:S01]  /*ef70*/  IMAD.X R37, RZ, RZ, R21.reuse, P4 ;  /* 0x000000ffff257224 */ /* 0x100fe200020e0615 */
[C---:B------:R-:W-:Y:S02]  /*ef80*/  IADD3 R65, P3, R20.reuse, 0xc000, RZ ;  /* 0x0000c00014417810 */ /* 0x040fe40007f7e0ff */
[C---:B------:R-:W-:Y:S02]  /*ef90*/  IADD3 R49, P5, R20.reuse, 0x8000, RZ ;  /* 0x0000800014317810 */ /* 0x040fe40007fbe0ff */
[----:B------:R-:W-:Y:S02]  /*efa0*/  IADD3 R57, P4, R20, 0xa000, RZ ;  /* 0x0000a00014397810 */ /* 0x000fe40007f9e0ff */
[----:B------:R-:W-:Y:S01]  /*efb0*/  LOP3.LUT R52, R52, R53, RZ, 0x3c, !PT ;  /* 0x0000003534347212 */ /* 0x000fe200078e3cff */
[----:B------:R-:W-:Y:S01]  /*efc0*/  IMAD.X R53, RZ, RZ, R21, P0 ;  /* 0x000000ffff357224 */ /* 0x000fe200000e0615 */
[----:B------:R-:W-:-:S02]  /*efd0*/  SHF.R.U64 R60, R60, 0x3, RZ ;  /* 0x000000033c3c7819 */ /* 0x000fc400000012ff */
[----:B------:R-:W-:Y:S02]  /*efe0*/  LOP3.LUT R64, R65, 0x380, RZ, 0xc0, !PT ;  /* 0x0000038041407812 */ /* 0x000fe400078ec0ff */
[----:B------:R-:W-:Y:S02]  /*eff0*/  LOP3.LUT P0, RZ, R230, 0x3, RZ, 0xc0, !PT ;  /* 0x00000003e6ff7812 */ /* 0x000fe4000780c0ff */
[----:B------:R-:W-:Y:S02]  /*f000*/  LOP3.LUT R48, R49, 0x380, RZ, 0xc0, !PT ;  /* 0x0000038031307812 */ /* 0x000fe400078ec0ff */
[----:B------:R-:W-:Y:S02]  /*f010*/  LOP3.LUT R56, R57, 0x380, RZ, 0xc0, !PT ;  /* 0x0000038039387812 */ /* 0x000fe400078ec0ff */
[----:B------:R-:W-:Y:S01]  /*f020*/  LOP3.LUT R60, R60, R61, RZ, 0x3c, !PT ;  /* 0x0000003d3c3c7212 */ /* 0x000fe200078e3cff */
[----:B------:R-:W-:Y:S01]  /*f030*/  IMAD.X R61, RZ, RZ, R21, P2 ;  /* 0x000000ffff3d7224 */ /* 0x000fe200010e0615 */
[----:B------:R-:W-:-:S02]  /*f040*/  SHF.R.U64 R64, R64, 0x3, RZ ;  /* 0x0000000340407819 */ /* 0x000fc400000012ff */
[CC--:B------:R-:W-:Y:S01]  /*f050*/  ISETP.GE.OR P2, PT, R5.reuse, R32.reuse, P0 ;  /* 0x000000200500720c */ /* 0x0c0fe20000746670 */
[----:B------:R-:W-:Y:S01]  /*f060*/  VIADD R5, R5, 0x8 ;  /* 0x0000000805057836 */ /* 0x000fe20000000000 */
[----:B------:R-:W-:Y:S02]  /*f070*/  SHF.R.U64 R48, R48, 0x3, RZ ;  /* 0x0000000330307819 */ /* 0x000fe400000012ff */
[----:B------:R-:W-:Y:S02]  /*f080*/  SHF.R.U64 R56, R56, 0x3, RZ ;  /* 0x0000000338387819 */ /* 0x000fe400000012ff */
[----:B------:R-:W-:Y:S01]  /*f090*/  LOP3.LUT R64, R64, R65, RZ, 0x3c, !PT ;  /* 0x0000004140407212 */ /* 0x000fe200078e3cff */
[--C-:B------:R-:W-:Y:S01]  /*f0a0*/  IMAD.X R65, RZ, RZ, R21.reuse, P3 ;  /* 0x000000ffff417224 */ /* 0x100fe200018e0615 */
[----:B------:R-:W-:Y:S01]  /*f0b0*/  LOP3.LUT R48, R48, R49, RZ, 0x3c, !PT ;  /* 0x0000003130307212 */ /* 0x000fe200078e3cff */
[--C-:B------:R-:W-:Y:S01]  /*f0c0*/  IMAD.X R49, RZ, RZ, R21.reuse, P5 ;  /* 0x000000ffff317224 */ /* 0x100fe200028e0615 */
[----:B------:R-:W-:Y:S01]  /*f0d0*/  LOP3.LUT R56, R56, R57, RZ, 0x3c, !PT ;  /* 0x0000003938387212 */ /* 0x000fe200078e3cff */
[----:B------:R-:W-:Y:S01]  /*f0e0*/  IMAD.X R57, RZ, RZ, R21, P4 ;  /* 0x000000ffff397224 */ /* 0x000fe200020e0615 */
[----:B------:R-:W-:Y:S01]  /*f0f0*/  IADD3 R11, P3, R20, 0xf000, RZ ;  /* 0x0000f000140b7810 */ /* 0x000fe20007f7e0ff */
[----:B---3--:R-:W-:Y:S01]  /*f100*/  @!P2 ST.E desc[UR60][R54.64], R7 ;  /* 0x000000073600a985 */ /* 0x008fe2000c10193c */
[----:B------:R-:W-:-:S02]  /*f110*/  ISETP.GE.OR P0, PT, R5, R32, P0 ;  /* 0x000000200500720c */ /* 0x000fc40000706670 */
[C---:B------:R-:W-:Y:S01]  /*f120*/  IADD3 R69, P5, R20.reuse, 0xd000, RZ ;  /* 0x0000d00014457810 */ /* 0x040fe20007fbe0ff */
[----:B------:R-:W-:Y:S01]  /*f130*/  IMAD.X R77, RZ, RZ, R21, P3 ;  /* 0x000000ffff4d7224 */ /* 0x000fe200018e0615 */
[C---:B------:R-:W-:Y:S02]  /*f140*/  IADD3 R73, P4, R20.reuse, 0xe000, RZ ;  /* 0x0000e00014497810 */ /* 0x040fe40007f9e0ff */
[----:B------:R-:W-:Y:S02]  /*f150*/  LOP3.LUT R15, R20, 0x380, RZ, 0xc0, !PT ;  /* 0x00000380140f7812 */ /* 0x000fe400078ec0ff */
[----:B----4-:R-:W-:Y:S02]  /*f160*/  LOP3.LUT R4, R11, 0x380, RZ, 0xc0, !PT ;  /* 0x000003800b047812 */ /* 0x010fe400078ec0ff */
[----:B------:R-:W-:Y:S02]  /*f170*/  LOP3.LUT R68, R69, 0x380, RZ, 0xc0, !PT ;  /* 0x0000038045447812 */ /* 0x000fe400078ec0ff */
[----:B------:R-:W-:Y:S01]  /*f180*/  LOP3.LUT R72, R73, 0x380, RZ, 0xc0, !PT ;  /* 0x0000038049487812 */ /* 0x000fe200078ec0ff */
[----:B0-----:R0:W-:Y:S01]  /*f190*/  @!P0 ST.E desc[UR60][R58.64], R6 ;  /* 0x000000063a008985 */ /* 0x0011e2000c10193c */
[----:B------:R-:W-:-:S02]  /*f1a0*/  SHF.R.U64 R15, R15, 0x3, RZ ;  /* 0x000000030f0f7819 */ /* 0x000fc400000012ff */
[----:B------:R-:W-:Y:S01]  /*f1b0*/  SHF.R.U64 R4, R4, 0x3, RZ ;  /* 0x0000000304047819 */ /* 0x000fe200000012ff */
[----:B------:R-:W5:Y:S01]  /*f1c0*/  LD.E.128 R24, desc[UR60][R24.64] ;  /* 0x0000003c18187980 */ /* 0x000f62000c101d00 */
[----:B------:R-:W-:Y:S02]  /*f1d0*/  SHF.R.U64 R68, R68, 0x3, RZ ;  /* 0x0000000344447819 */ /* 0x000fe400000012ff */
[----:B------:R-:W-:Y:S01]  /*f1e0*/  SHF.R.U64 R72, R72, 0x3, RZ ;  /* 0x0000000348487819 */ /* 0x000fe200000012ff */
[----:B------:R-:W5:Y:S01]  /*f1f0*/  LD.E.128 R28, desc[UR60][R28.64] ;  /* 0x0000003c1c1c7980 */ /* 0x000f62000c101d00 */
[----:B------:R-:W-:Y:S02]  /*f200*/  LOP3.LUT R20, R15, R20, RZ, 0x3c, !PT ;  /* 0x000000140f147212 */ /* 0x000fe400078e3cff */
[----:B------:R-:W-:Y:S01]  /*f210*/  LOP3.LUT R68, R68, R69, RZ, 0x3c, !PT ;  /* 0x0000004544447212 */ /* 0x000fe200078e3cff */
[--C-:B------:R-:W-:Y:S01]  /*f220*/  IMAD.X R69, RZ, RZ, R21.reuse, P5 ;  /* 0x000000ffff457224 */ /* 0x100fe200028e0615 */
[----:B------:R-:W-:Y:S01]  /*f230*/  LOP3.LUT R72, R72, R73, RZ, 0x3c, !PT ;  /* 0x0000004948487212 */ /* 0x000fe200078e3cff */
[----:B------:R-:W-:Y:S01]  /*f240*/  IMAD.X R73, RZ, RZ, R21, P4 ;  /* 0x000000ffff497224 */ /* 0x000fe200020e0615 */
[----:B------:R-:W-:Y:S01]  /*f250*/  LOP3.LUT R76, R4, R11, RZ, 0x3c, !PT ;  /* 0x0000000b044c7212 */ /* 0x000fe200078e3cff */
[----:B------:R-:W5:Y:S04]  /*f260*/  LD.E.128 R12, desc[UR60][R12.64] ;  /* 0x0000003c0c0c7980 */ /* 0x000f68000c101d00 */
[----:B0-----:R0:W5:Y:S04]  /*f270*/  LD.E.128 R4, desc[UR60][R20.64] ;  /* 0x0000003c14047980 */ /* 0x001168000c101d00 */
[----:B------:R-:W5:Y:S04]  /*f280*/  LD.E.128 R8, desc[UR60][R8.64] ;  /* 0x0000003c08087980 */ /* 0x000f68000c101d00 */
[----:B------:R-:W5:Y:S01]  /*f290*/  LD.E.128 R36, desc[UR60][R36.64] ;  /* 0x0000003c24247980 */ /* 0x000f62000c101d00 */
[----:B0-----:R-:W-:-:S03]  /*f2a0*/  IMAD R21, R81, UR4, RZ ;  /* 0x0000000451157c24 */ /* 0x001fc6000f8e02ff */
[----:B------:R-:W5:Y:S01]  /*f2b0*/  LD.E.128 R40, desc[UR60][R40.64] ;  /* 0x0000003c28287980 */ /* 0x000f62000c101d00 */
[C---:B------:R-:W-:Y:S02]  /*f2c0*/  IMAD R81, R80.reuse, UR5, R21 ;  /* 0x0000000550517c24 */ /* 0x040fe4000f8e0215 */
[----:B------:R-:W-:Y:S01]  /*f2d0*/  IMAD.WIDE.U32 R20, R80, UR4, RZ ;  /* 0x0000000450147c25 */ /* 0x000fe2000f8e00ff */
[----:B------:R-:W-:Y:S01]  /*f2e0*/  ULDC.64 UR4, c[0x0][0xbe8] ;  /* 0x0002fa0000047ab9 */ /* 0x000fe20000000a00 */
[----:B------:R-:W5:Y:S02]  /*f2f0*/  LD.E.128 R44, desc[UR60][R44.64] ;  /* 0x0000003c2c2c7980 */ /* 0x000f64000c101d00 */
[----:B------:R-:W-:Y:S02]  /*f300*/  IMAD R82, R3, UR4, RZ ;  /* 0x0000000403527c24 */ /* 0x000fe4000f8e02ff */
[----:B------:R-:W-:Y:S01]  /*f310*/  IMAD R80, R216, 0x20, R228 ;  /* 0x00000020d8507824 */ /* 0x000fe200078e02e4 */
[----:B------:R-:W5:Y:S01]  /*f320*/  LD.E.128 R48, desc[UR60][R48.64] ;  /* 0x0000003c30307980 */ /* 0x000f62000c101d00 */
[----:B------:R-:W-:-:S02]  /*f330*/  IMAD.IADD R21, R21, 0x1, R81 ;  /* 0x0000000115157824 */ /* 0x000fc400078e0251 */
[----:B------:R-:W-:Y:S01]  /*f340*/  IMAD R3, R217, UR5, R82 ;  /* 0x00000005d9037c24 */ /* 0x000fe2000f8e0252 */
[----:B------:R-:W5:Y:S01]  /*f350*/  LD.E.128 R52, desc[UR60][R52.64] ;  /* 0x0000003c34347980 */ /* 0x000f62000c101d00 */
[----:B------:R-:W-:Y:S02]  /*f360*/  IMAD R82, R223, 0x80, R80 ;  /* 0x00000080df527824 */ /* 0x000fe400078e0250 */
[----:B------:R-:W-:Y:S01]  /*f370*/  IMAD.WIDE.U32 R20, R217, UR4, R20 ;  /* 0x00000004d9147c25 */ /* 0x000fe2000f8e0014 */
[----:B------:R-:W-:Y:S01]  /*f380*/  ULDC.64 UR4, c[0x0][0xbf0] ;  /* 0x0002fc0000047ab9 */ /* 0x000fe20000000a00 */
[----:B------:R-:W5:Y:S02]  /*f390*/  LD.E.128 R56, desc[UR60][R56.64] ;  /* 0x0000003c38387980 */ /* 0x000f64000c101d00 */
[----:B-1----:R-:W-:Y:S02]  /*f3a0*/  @P1 IMAD.HI.U32 R80, R82, R83, RZ ;  /* 0x0000005352501227 */ /* 0x002fe400078e00ff */
[----:B------:R-:W5:Y:S02]  /*f3b0*/  LD.E.128 R60, desc[UR60][R60.64] ;  /* 0x0000003c3c3c7980 */ /* 0x000f64000c101d00 */
[----:B------:R-:W-:-:S02]  /*f3c0*/  IMAD.IADD R21, R21, 0x1, R3 ;  /* 0x0000000115157824 */ /* 0x000fc400078e0203 */
[----:B------:R-:W-:Y:S01]  /*f3d0*/  IMAD.MOV.U32 R3, RZ, RZ, R82 ;  /* 0x000000ffff037224 */ /* 0x000fe200078e0052 */
[----:B--2---:R-:W-:Y:S01]  /*f3e0*/  @P1 SHF.R.U32.HI R3, RZ, R85, R80 ;  /* 0x00000055ff031219 */ /* 0x004fe20000011650 */
[----:B------:R-:W-:Y:S01]  /*f3f0*/  IMAD R229, R229, UR4, RZ ;  /* 0x00000004e5e57c24 */ /* 0x000fe2000f8e02ff */
[----:B------:R-:W5:Y:S01]  /*f400*/  LD.E.128 R64, desc[UR60][R64.64] ;  /* 0x0000003c40407980 */ /* 0x000f62000c101d00 */
[C---:B------:R-:W-:Y:S01]  /*f410*/  IMAD.WIDE.U32 R20, R220.reuse, UR4, R20 ;  /* 0x00000004dc147c25 */ /* 0x040fe2000f8e0014 */
[--C-:B------:R-:W-:Y:S02]  /*f420*/  SHF.R.S32.HI R80, RZ, 0x1f, R3.reuse ;  /* 0x0000001fff507819 */ /* 0x100fe40000011403 */
[----:B------:R-:W5:Y:S01]  /*f430*/  LD.E.128 R68, desc[UR60][R68.64] ;  /* 0x0000003c44447980 */ /* 0x000f62000c101d00 */
[----:B------:R-:W-:Y:S02]  /*f440*/  IMAD.MOV R81, RZ, RZ, -R3 ;  /* 0x000000ffff517224 */ /* 0x000fe400078e0a03 */
[----:B------:R-:W-:Y:S01]  /*f450*/  IMAD R229, R220, UR5, R229 ;  /* 0x00000005dce57c24 */ /* 0x000fe2000f8e02e5 */
[----:B------:R-:W-:Y:S01]  /*f460*/  ULDC.64 UR4, c[0x0][0xbe0] ;  /* 0x0002f80000047ab9 */ /* 0x000fe20000000a00 */
[----:B------:R-:W-:Y:S01]  /*f470*/  IMAD R81, R0, R81, R82 ;  /* 0x0000005100517224 */ /* 0x000fe200078e0252 */
[----:B------:R-:W5:Y:S01]  /*f480*/  LD.E.128 R72, desc[UR60][R72.64] ;  /* 0x0000003c48487980 */ /* 0x000f62000c101d00 */
[----:B------:R-:W-:-:S02]  /*f490*/  IMAD.IADD R21, R21, 0x1, R229 ;  /* 0x0000000115157824 */ /* 0x000fc400078e02e5 */
[----:B------:R-:W-:Y:S01]  /*f4a0*/  IMAD R80, R80, UR4, RZ ;  /* 0x0000000450507c24 */ /* 0x000fe2000f8e02ff */
[----:B------:R-:W5:Y:S01]  /*f4b0*/  LD.E.128 R76, desc[UR60][R76.64] ;  /* 0x0000003c4c4c7980 */ /* 0x000f62000c101d00 */
[----:B------:R-:W-:Y:S01]  /*f4c0*/  SHF.R.S32.HI R0, RZ, 0x1f, R81 ;  /* 0x0000001fff007819 */ /* 0x000fe20000011451 */
[----:B------:R-:W-:Y:S01]  /*f4d0*/  @!PT LDS RZ, [RZ] ;  /* 0x00000000fffff984 */ /* 0x000fe20000000800 */
[----:B------:R-:W-:Y:S01]  /*f4e0*/  @!PT LDS RZ, [RZ] ;  /* 0x00000000fffff984 */ /* 0x000fe20000000800 */
[----:B------:R-:W-:Y:S01]  /*f4f0*/  @!PT LDS RZ, [RZ] ;  /* 0x00000000fffff984 */ /* 0x000fe20000000800 */
[----:B------:R-:W-:Y:S01]  /*f500*/  @!PT LDS RZ, [RZ] ;  /* 0x00000000fffff984 */ /* 0x000fe20000000800 */
[----:B------:R0:W-:Y:S06]  /*f510*/  MEMBAR.ALL.CTA ;  /* 0x0000000000007992 */ /* 0x0001ec0000008000 */
[----:B0-----:R-:W0:Y:S01]  /*f520*/  FENCE.VIEW.ASYNC.S ;  /* 0x00000000000073c6 */ /* 0x001e220000000000 */
[----:B------:R-:W-:-:S02]  /*f530*/  IMAD R83, R3, UR5, R80 ;  /* 0x0000000503537c24 */ /* 0x000fc4000f8e0250 */
[----:B------:R-:W-:Y:S01]  /*f540*/  IMAD.WIDE.U32 R20, R3, UR4, R20 ;  /* 0x0000000403147c25 */ /* 0x000fe2000f8e0014 */
[----:B------:R-:W-:-:S03]  /*f550*/  ULDC.64 UR4, c[0x0][0xbd8] ;  /* 0x0002f60000047ab9 */ /* 0x000fc60000000a00 */
[----:B------:R-:W-:Y:S02]  /*f560*/  IMAD R85, R223, 0x80, R228 ;  /* 0x00000080df557824 */ /* 0x000fe400078e02e4 */
[----:B------:R-:W-:Y:S02]  /*f570*/  IMAD.IADD R21, R21, 0x1, R83 ;  /* 0x0000000115157824 */ /* 0x000fe400078e0253 */
[----:B------:R-:W-:Y:S02]  /*f580*/  IMAD R0, R0, UR4, RZ ;  /* 0x0000000400007c24 */ /* 0x000fe4000f8e02ff */
[----:B------:R-:W-:Y:S02]  /*f590*/  VIADD R3, R85, 0x20 ;  /* 0x0000002055037836 */ /* 0x000fe40000000000 */
[C---:B------:R-:W-:Y:S02]  /*f5a0*/  IMAD R83, R81.reuse, UR5, R0 ;  /* 0x0000000551537c24 */ /* 0x040fe4000f8e0200 */
[----:B------:R-:W-:Y:S01]  /*f5b0*/  IMAD.WIDE.U32 R20, R81, UR4, R20 ;  /* 0x0000000451147c25 */ /* 0x000fe2000f8e0014 */
[-C--:B------:R-:W-:Y:S01]  /*f5c0*/  ISETP.GE.AND P0, PT, R3, R32.reuse, PT ;  /* 0x000000200300720c */ /* 0x080fe20003f06270 */
[----:B------:R-:W-:Y:S01]  /*f5d0*/  ULDC.64 UR4, c[0x0][0xb80] ;  /* 0x0002e00000047ab9 */ /* 0x000fe20000000a00 */
[----:B------:R-:W-:Y:S01]  /*f5e0*/  ISETP.GE.AND P2, PT, R85, R32, PT ;  /* 0x000000205500720c */ /* 0x000fe20003f46270 */
[----:B------:R-:W-:-:S02]  /*f5f0*/  VIADD R0, R18, 0x32420 ;  /* 0x0003242012007836 */ /* 0x000fc40000000000 */
[----:B------:R-:W-:Y:S01]  /*f600*/  VIADD R3, R85, 0x40 ;  /* 0x0000004055037836 */ /* 0x000fe20000000000 */
[C---:B------:R-:W-:Y:S01]  /*f610*/  LEA R86, P3, R20.reuse, UR4, 0x1 ;  /* 0x0000000414567c11 */ /* 0x040fe2000f8608ff */
[----:B------:R-:W-:Y:S01]  /*f620*/  IMAD.IADD R21, R21, 0x1, R83 ;  /* 0x0000000115157824 */ /* 0x000fe200078e0253 */
[----:B------:R-:W-:Y:S02]  /*f630*/  P2R R87, PR, RZ, 0x1 ;  /* 0x00000001ff577803 */ /* 0x000fe40000000000 */
[----:B------:R-:W-:Y:S02]  /*f640*/  ISETP.GE.AND P0, PT, R3, R32, PT ;  /* 0x000000200300720c */ /* 0x000fe40003f06270 */
[----:B------:R-:W-:Y:S02]  /*f650*/  PRMT R0, RZ, 0x654, R0 ;  /* 0x00000654ff007816 */ /* 0x000fe40000000000 */
[----:B------:R-:W-:Y:S01]  /*f660*/  LEA.HI.X R3, R20, UR5, R21, 0x1, P3 ;  /* 0x0000000514037c11 */ /* 0x000fe200098f0c15 */
        /* <DEDUP_REMOVED lines=13> */
[----:B------:R-:W-:-:S11]  /*f740*/  ISETP.GE.AND P3, PT, R214, UR4, PT ;  /* 0x00000004d6007c0c */ /* 0x000fd6000bf66270 */
[----:B--2---:R-:W-:-:S04]  /*f750*/  @!P2 LEA R20, P4, R209, R84, 0x1 ;  /* 0x00000054d114a211 */ /* 0x004fc800078808ff */
[----:B0-----:R-:W-:Y:S02]  /*f760*/  @!P2 LEA.HI.X R21, R209, R0, R91, 0x1, P4 ;  /* 0x00000000d115a211 */ /* 0x001fe400020f0c5b */
[----:B------:R-:W-:-:S03]  /*f770*/  @!P3 LEA R80, P4, R214, R84, 0x1 ;  /* 0x00000054d650b211 */ /* 0x000fc600078808ff */
[----:B-----5:R3:W-:Y:S01]  /*f780*/  @!P2 ST.E.128 desc[UR60][R20.64], R4 ;  /* 0x000000041400a985 */ /* 0x0207e2000c101d3c */
[----:B------:R-:W-:Y:S02]  /*f790*/  @!P3 LEA.HI.X R81, R214, R0, R90, 0x1, P4 ;  /* 0x00000000d651b211 */ /* 0x000fe400020f0c5a */
[----:B------:R-:W-:-:S03]  /*f7a0*/  ISETP.GE.AND P4, PT, R213, UR4, PT ;  /* 0x00000004d5007c0c */ /* 0x000fc6000bf86270 */
[----:B------:R3:W-:Y:S10]  /*f7b0*/  @!P3 ST.E.128 desc[UR60][R80.64], R28 ;  /* 0x0000001c5000b985 */ /* 0x0007f4000c101d3c */
[----:B------:R-:W-:-:S04]  /*f7c0*/  @!P4 LEA R82, P5, R213, R84, 0x1 ;  /* 0x00000054d552c211 */ /* 0x000fc800078a08ff */
[----:B------:R-:W-:Y:S02]  /*f7d0*/  @!P4 LEA.HI.X R83, R213, R0, R89, 0x1, P5 ;  /* 0x00000000d553c211 */ /* 0x000fe400028f0c59 */
[----:B------:R-:W-:-:S03]  /*f7e0*/  ISETP.GE.AND P5, PT, R215, UR4, PT ;  /* 0x00000004d7007c0c */ /* 0x000fc6000bfa6270 */
[----:B------:R3:W-:Y:S10]  /*f7f0*/  @!P4 ST.E.128 desc[UR60][R82.64], R48 ;  /* 0x000000305200c985 */ /* 0x0007f4000c101d3c */
[----:B------:R-:W-:-:S04]  /*f800*/  @!P5 LEA R84, P6, R215, R84, 0x1 ;  /* 0x00000054d754d211 */ /* 0x000fc800078c08ff */
[----:B------:R-:W-:-:S05]  /*f810*/  @!P5 LEA.HI.X R85, R215, R0, R88, 0x1, P6 ;  /* 0x00000000d755d211 */ /* 0x000fca00030f0c58 */
[----:B------:R3:W-:Y:S04]  /*f820*/  @!P5 ST.E.128 desc[UR60][R84.64], R64 ;  /* 0x000000405400d985 */ /* 0x0007e8000c101d3c */
.L_x_1421:
[----:B------:R-:W-:Y:S05]  /*f830*/  BSYNC B1 ;  /* 0x0000000000017941 */ /* 0x000fea0003800000 */
.L_x_1420:
[----:B------:R-:W-:Y:S01]  /*f840*/  ISETP.NE.AND P2, PT, R87, RZ, PT ;  /* 0x000000ff5700720c */ /* 0x000fe20003f45270 */
[----:B0-----:R0:W4:Y:S01]  /*f850*/  SHFL.IDX PT, R0, R3, 0x1, 0x181f ;  /* 0x00381f0003007f89 */ /* 0x00112200000e0000 */
[----:B------:R-:W-:Y:S03]  /*f860*/  BSSY B1, `(.L_x_1422) ;  /* 0x0000014000017945 */ /* 0x000fe60003800000 */
[----:B---3-5:R0:W3:Y:S08]  /*f870*/  SHFL.IDX PT, R28, R86, 0x1, 0x181f ;  /* 0x00381f00561c7f89 */ /* 0x0280f000000e0000 */
[----:B0-----:R-:W-:Y:S05]  /*f880*/  @P2 BRA `(.L_x_1423) ;  /* 0x0000000000442947 */ /* 0x001fea0003800000 */
[----:B------:R-:W-:Y:S02]  /*f890*/  ULDC UR4, c[0x0][0xbc8] ;  /* 0x0002f20000047ab9 */ /* 0x000fe40000000800 */
[----:B------:R-:W-:Y:S02]  /*f8a0*/  ISETP.GE.AND P2, PT, R209, UR4, PT ;  /* 0x00000004d1007c0c */ /* 0x000fe4000bf46270 */
[----:B------:R-:W-:Y:S02]  /*f8b0*/  ISETP.GE.AND P3, PT, R214, UR4, PT ;  /* 0x00000004d6007c0c */ /* 0x000fe4000bf66270 */
[----:B------:R-:W-:-:S09]  /*f8c0*/  ISETP.GE.AND P4, PT, R213, UR4, PT ;  /* 0x00000004d5007c0c */ /* 0x000fd2000bf86270 */
[----:B---3--:R-:W-:-:S04]  /*f8d0*/  @!P2 LEA R4, P5, R209, R28, 0x1 ;  /* 0x0000001cd104a211 */ /* 0x008fc800078a08ff */
[----:B----4-:R-:W-:Y:S02]  /*f8e0*/  @!P2 LEA.HI.X R5, R209, R0, R91, 0x1, P5 ;  /* 0x00000000d105a211 */ /* 0x010fe400028f0c5b */
[----:B------:R-:W-:-:S03]  /*f8f0*/  ISETP.GE.AND P5, PT, R215, UR4, PT ;  /* 0x00000004d7007c0c */ /* 0x000fc6000bfa6270 */
[----:B------:R0:W-:Y:S01]  /*f900*/  @!P2 ST.E.128 desc[UR60][R4.64], R8 ;  /* 0x000000080400a985 */ /* 0x0001e2000c101d3c */
        /* <DEDUP_REMOVED lines=9> */
.L_x_1423:
[----:B------:R-:W-:Y:S05]  /*f9a0*/  BSYNC B1 ;  /* 0x0000000000017941 */ /* 0x000fea0003800000 */
.L_x_1422:
        /* <DEDUP_REMOVED lines=9> */
[----:B0-----:R-:W-:-:S04]  /*fa40*/  @!P4 LEA R4, P5, R209, R10, 0x1 ;  /* 0x0000000ad104c211 */ /* 0x001fc800078a08ff */
[----:B-1----:R-:W-:Y:S02]  /*fa50*/  @!P4 LEA.HI.X R5, R209, R0, R91, 0x1, P5 ;  /* 0x00000000d105c211 */ /* 0x002fe400028f0c5b */
        /* <DEDUP_REMOVED lines=10> */
.L_x_1425:
[----:B------:R-:W-:Y:S05]  /*fb00*/  BSYNC B1 ;  /* 0x0000000000017941 */ /* 0x000fea0003800000 */
.L_x_1424:
[----:B-1----:R1:W0:Y:S04]  /*fb10*/  SHFL.IDX PT, R0, R3, 0x3, 0x181f ;  /* 0x00781f0003007f89 */ /* 0x00222800000e0000 */
[----:B----4-:R-:W4:Y:S01]  /*fb20*/  SHFL.IDX PT, R86, R86, 0x3, 0x181f ;  /* 0x00781f0056567f89 */ /* 0x010f2200000e0000 */
[----:B------:R-:W-:Y:S05]  /*fb30*/  @P1 BRA `(.L_x_1426) ;  /* 0x0000000c00e41947 */ /* 0x000fea0003800000 */
[----:B------:R-:W-:Y:S02]  /*fb40*/  ULDC UR4, c[0x0][0xbc8] ;  /* 0x0002f20000047ab9 */ /* 0x000fe40000000800 */
[----:B------:R-:W-:Y:S02]  /*fb50*/  ISETP.GE.AND P3, PT, R209, UR4, PT ;  /* 0x00000004d1007c0c */ /* 0x000fe4000bf66270 */
[----:B------:R-:W-:Y:S02]  /*fb60*/  ISETP.GE.AND P4, PT, R214, UR4, PT ;  /* 0x00000004d6007c0c */ /* 0x000fe4000bf86270 */
[----:B------:R-:W-:-:S09]  /*fb70*/  ISETP.GE.AND P5, PT, R213, UR4, PT ;  /* 0x00000004d5007c0c */ /* 0x000fd2000bfa6270 */
[-C--:B0---4-:R-:W-:Y:S02]  /*fb80*/  @!P3 LEA R4, P0, R209, R86.reuse, 0x1 ;  /* 0x00000056d104b211 */ /* 0x091fe400078008ff */
        /* <DEDUP_REMOVED lines=14> */
.L_x_1418:
        /* <DEDUP_REMOVED lines=26> */
.L_x_1427:
        /* <DEDUP_REMOVED lines=46> */
.L_x_1429:
[----:B------:R-:W-:Y:S05]  /*100f0*/  BSYNC B1 ;  /* 0x0000000000017941 */ /* 0x000fea0003800000 */
.L_x_1428:
[----:B------:R-:W4:Y:S01]  /*10100*/  @P2 LDC R9, c[0x0][0xcf0] ;  /* 0x00033c00ff092b82 */ /* 0x000f220000000800 */
[----:B------:R-:W-:Y:S01]  /*10110*/  ULDC.64 UR4, c[0x0][0xba0] ;  /* 0x0002e80000047ab9 */ /* 0x000fe20000000a00 */
[----:B---3--:R-:W-:Y:S02]  /*10120*/  IMAD R6, R216, 0x20, R228 ;  /* 0x00000020d8067824 */ /* 0x008fe400078e02e4 */
[----:B------:R-:W-:Y:S02]  /*10130*/  IMAD R3, R11, UR4, RZ ;  /* 0x000000040b037c24 */ /* 0x000fe4000f8e02ff */
[----:B------:R-:W-:-:S04]  /*10140*/  IMAD.WIDE.U32 R4, R0, UR4, RZ ;  /* 0x0000000400047c25 */ /* 0x000fc8000f8e00ff */
[----:B------:R-:W-:Y:S01]  /*10150*/  IMAD R3, R0, UR5, R3 ;  /* 0x0000000500037c24 */ /* 0x000fe2000f8e0203 */
[----:B------:R-:W-:Y:S01]  /*10160*/  ULDC.64 UR4, c[0x0][0xbe8] ;  /* 0x0002fa0000047ab9 */ /* 0x000fe20000000a00 */
[----:B------:R-:W-:Y:S02]  /*10170*/  IMAD R10, R223, 0x80, R6 ;  /* 0x00000080df0a7824 */ /* 0x000fe400078e0206 */
[----:B------:R-:W-:Y:S02]  /*10180*/  IMAD R0, R12, UR4, RZ ;  /* 0x000000040c007c24 */ /* 0x000fe4000f8e02ff */
[----:B------:R-:W-:Y:S02]  /*10190*/  IMAD.IADD R5, R5, 0x1, R3 ;  /* 0x0000000105057824 */ /* 0x000fe400078e0203 */
        /* <DEDUP_REMOVED lines=32> */
.L_x_1631:
        /* <DEDUP_REMOVED lines=26> */
.L_x_1432:
[----:B------:R-:W-:Y:S05]  /*10540*/  BSYNC B1 ;  /* 0x0000000000017941 */ /* 0x000fea0003800000 */
.L_x_1431:
[----:B------:R-:W-:-:S03]  /*10550*/  UMOV UR4, 0xffffffff ;  /* 0xffffffff00047882 */ /* 0x000fc60000000000 */
[----:B------:R-:W-:Y:S05]  /*10560*/  BRA.DIV UR4, `(.L_x_1433) ;  /* 0x0000009204407947 */ /* 0x000fea000b800000 */
[----:B---3--:R3:W0:Y:S04]  /*10570*/  SHFL.IDX PT, R0, R4, 0x1, 0x181f ;  /* 0x00381f0004007f89 */ /* 0x00862800000e0000 */
[----:B----4-:R3:W4:Y:S02]  /*10580*/  SHFL.IDX PT, R14, R3, 0x1, 0x181f ;  /* 0x00381f00030e7f89 */ /* 0x01072400000e0000 */
.L_x_1635:
        /* <DEDUP_REMOVED lines=25> */
.L_x_1435:
[----:B------:R-:W-:Y:S05]  /*10720*/  BSYNC B1 ;  /* 0x0000000000017941 */ /* 0x000fea0003800000 */
.L_x_1434:
[----:B------:R-:W-:-:S03]  /*10730*/  UMOV UR4, 0xffffffff ;  /* 0xffffffff00047882 */ /* 0x000fc60000000000 */
[----:B------:R-:W-:Y:S05]  /*10740*/  BRA.DIV UR4, `(.L_x_1436) ;  /* 0x0000009204107947 */ /* 0x000fea000b800000 */
[----:B0-----:R0:W0:Y:S04]  /*10750*/  SHFL.IDX PT, R0, R4, 0x2, 0x181f ;  /* 0x00581f0004007f89 */ /* 0x00102800000e0000 */
[----:B----4-:R4:W0:Y:S02]  /*10760*/  SHFL.IDX PT, R14, R3, 0x2, 0x181f ;  /* 0x00581f00030e7f89 */ /* 0x01082400000e0000 */
.L_x_1639:
        /* <DEDUP_REMOVED lines=25> */
.L_x_1438:
[----:B------:R-:W-:Y:S05]  /*10900*/  BSYNC B1 ;  /* 0x0000000000017941 */ /* 0x000fea0003800000 */
.L_x_1437:
[----:B------:R-:W-:-:S03]  /*10910*/  UMOV UR4, 0xffffffff ;  /* 0xffffffff00047882 */ /* 0x000fc60000000000 */
[----:B------:R-:W-:Y:S05]  /*10920*/  BRA.DIV UR4, `(.L_x_1439) ;  /* 0x0000008e04e07947 */ /* 0x000fea000b800000 */
[----:B0-----:R0:W0:Y:S04]  /*10930*/  SHFL.IDX PT, R0, R4, 0x3, 0x181f ;  /* 0x00781f0004007f89 */ /* 0x00102800000e0000 */
[----:B------:R0:W0:Y:S02]  /*10940*/  SHFL.IDX PT, R14, R3, 0x3, 0x181f ;  /* 0x00781f00030e7f89 */ /* 0x00002400000e0000 */
.L_x_1643:
        /* <DEDUP_REMOVED lines=24> */
.L_x_1426:
[----:B------:R-:W-:Y:S05]  /*10ad0*/  BSYNC B0 ;  /* 0x0000000000007941 */ /* 0x000fea0003800000 */
.L_x_1417:
[----:B------:R-:W-:Y:S02]  /*10ae0*/  ULDC UR4, c[0x0][0xd3c] ;  /* 0x00034f0000047ab9 */ /* 0x000fe40000000800 */
[----:B-1----:R-:W-:-:S13]  /*10af0*/  ISETP.GE.AND P0, PT, R35, UR4, PT ;  /* 0x0000000423007c0c */ /* 0x002fda000bf06270 */
[----:B------:R-:W-:Y:S05]  /*10b00*/  @!P0 BRA `(.L_x_1440) ;  /* 0xffffff0400588947 */ /* 0x000fea000383ffff */
[----:B------:R-:W-:Y:S05]  /*10b10*/  BRA `(.L_x_1305) ;  /* 0x0000008000b47947 */ /* 0x000fea0003800000 */
.L_x_1303:
        /* <DEDUP_REMOVED lines=18> */
.L_x_1441:
        /* <DEDUP_REMOVED lines=42> */
.L_x_1447:
        /* <DEDUP_REMOVED lines=12> */
.L_x_1446:
[----:B------:R-:W-:Y:S05]  /*10fa0*/  BSYNC B0 ;  /* 0x0000000000007941 */ /* 0x000fea0003800000 */
.L_x_1445:
        /* <DEDUP_REMOVED lines=22> */
.L_x_1443:
        /* <DEDUP_REMOVED lines=16> */
.L_x_1448:
        /* <DEDUP_REMOVED lines=25> */
.L_x_1444:
[----:B------:R-:W-:Y:S02]  /*113a0*/  IMAD.MOV.U32 R17, RZ, RZ, RZ ;  /* 0x000000ffff117224 */ /* 0x000fe400078e00ff */
[----:B------:R-:W-:Y:S02]  /*113b0*/  IMAD.U32 R16, RZ, RZ, UR6 ;  /* 0x00000006ff107e24 */ /* 0x000fe4000f8e00ff */
[----:B------:R-:W-:-:S07]  /*113c0*/  IMAD.MOV.U32 R18, RZ, RZ, RZ ;  /* 0x000000ffff127224 */ /* 0x000fce00078e00ff */
.L_x_1449:
[----:B------:R-:W-:-:S13]  /*113d0*/  ISETP.NE.AND P0, PT, R5, RZ, PT ;  /* 0x000000ff0500720c */ /* 0x000fda0003f05270 */
[----:B------:R-:W0:Y:S01]  /*113e0*/  @!P0 S2R R3, SR_CgaCtaId ;  /* 0x0000000000038919 */ /* 0x000e220000008800 */
[----:B------:R-:W-:-:S04]  /*113f0*/  @!P0 MOV R0, 0x400 ;  /* 0x0000040000008802 */ /* 0x000fc80000000f00 */
[----:B0-----:R-:W-:-:S05]  /*11400*/  @!P0 LEA R0, R3, R0, 0x18 ;  /* 0x0000000003008211 */ /* 0x001fca00078ec0ff */
[----:B------:R2:W-:Y:S01]  /*11410*/  @!P0 STS.128 [R0+0x324d0], R16 ;  /* 0x0324d01000008388 */ /* 0x0005e20000000c00 */
[----:B------:R-:W-:Y:S06]  /*11420*/  BAR.ARV 0x5, 0x180 ;  /* 0x0146000000007b1d */ /* 0x000fec0000002000 */
.L_x_1442:
        /* <DEDUP_REMOVED lines=16> */
[C---:B0-----:R-:W-:Y:S02]  /*11530*/  LOP3.LUT R2, R0.reuse, 0x1f8, RZ, 0xc0, !PT ;  /* 0x000001f800027812 */ /* 0x041fe400078ec0ff */
        /* <DEDUP_REMOVED lines=12> */
[----:B------:R-:W-:Y:S01]  /*11600*/  STL [R1+0x68], RZ ;  /* 0x000068ff01007387 */ /* 0x000fe20000100800 */
[----:B0-----:R-:W-:-:S03]  /*11610*/  IMAD.MOV.U32 R4, RZ, RZ, 0x1 ;  /* 0x00000001ff047424 */ /* 0x001fc600078e00ff */
[----:B------:R0:W-:Y:S01]  /*11620*/  STL [R1+0x20], R2 ;  /* 0x0000200201007387 */ /* 0x0001e20000100800 */
[----:B-1----:R-:W-:-:S03]  /*11630*/  LOP3.LUT R3, R0, 0x40, RZ, 0xfc, !PT ;  /* 0x0000004000037812 */ /* 0x002fc600078efcff */
[----:B------:R1:W-:Y:S04]  /*11640*/  STL [R1+0xc], RZ ;  /* 0x00000cff01007387 */ /* 0x0003e80000100800 */
[----:B------:R1:W-:Y:S01]  /*11650*/  STL [R1+0x8], RZ ;  /* 0x000008ff01007387 */ /* 0x0003e20000100800 */
[----:B0-----:R-:W-:-:S03]  /*11660*/  LOP3.LUT R2, R0, 0x80, RZ, 0xfc, !PT ;  /* 0x0000008000027812 */ /* 0x001fc600078efcff */
[----:B------:R1:W-:Y:S01]  /*11670*/  STL [R1+0x1c], R4 ;  /* 0x00001c0401007387 */ /* 0x0003e20000100800 */
[----:B------:R-:W-:-:S07]  /*11680*/  LOP3.LUT R0, R0, 0xc0, RZ, 0xfc, !PT ;  /* 0x000000c000007812 */ /* 0x000fce00078efcff */
.L_x_1596:
[----:B01----:R-:W0:Y:S02]  /*11690*/  LDC.64 R2, c[0x0][0xd88] ;  /* 0x00036200ff027b82 */ /* 0x003e240000000a00 */
[----:B0-----:R-:W-:-:S05]  /*116a0*/  IMAD.WIDE R2, R19, 0x4, R2 ;  /* 0x0000000413027825 */ /* 0x001fca00078e0202 */
[----:B------:R-:W1:Y:S01]  /*116b0*/  LDG.E R15, desc[UR60][R2.64] ;  /* 0x0000003c020f7981 */ /* 0x000e62000c1e1900 */
[----:B------:R-:W-:Y:S05]  /*116c0*/  YIELD ;  /* 0x0000000000007946 */ /* 0x000fea0003800000 */
[----:B------:R-:W-:Y:S01]  /*116d0*/  ULDC.64 UR4, c[0x0][0xb20] ;  /* 0x0002c80000047ab9 */ /* 0x000fe20000000a00 */
[----:B--2---:R-:W-:Y:S01]  /*116e0*/  IMAD.MOV.U32 R0, RZ, RZ, RZ ;  /* 0x000000ffff007224 */ /* 0x004fe200078e00ff */
[----:B------:R-:W-:Y:S02]  /*116f0*/  ISETP.NE.U32.AND P0, PT, RZ, UR4, PT ;  /* 0x00000004ff007c0c */ /* 0x000fe4000bf05070 */
[----:B-----5:R-:W-:Y:S01]  /*11700*/  CS2R R8, SRZ ;  /* 0x0000000000087805 */ /* 0x020fe2000001ff00 */
[----:B------:R-:W-:Y:S01]  /*11710*/  ULDC.64 UR10, c[0x0][0xb10] ;  /* 0x0002c400000a7ab9 */ /* 0x000fe20000000a00 */
[----:B------:R-:W-:Y:S01]  /*11720*/  ULDC.64 UR8, c[0x0][0xb08] ;  /* 0x0002c20000087ab9 */ /* 0x000fe20000000a00 */
[----:B------:R-:W-:Y:S01]  /*11730*/  ISETP.NE.AND.EX P0, PT, RZ, UR5, PT, P0 ;  /* 0x00000005ff007c0c */ /* 0x000fe2000bf05300 */
[----:B------:R-:W-:Y:S01]  /*11740*/  ULDC.64 UR6, c[0x0][0xb00] ;  /* 0x0002c00000067ab9 */ /* 0x000fe20000000a00 */
[----:B-1----:R-:W-:Y:S01]  /*11750*/  SHF.R.S32.HI R4, RZ, 0x1f, R15 ;  /* 0x0000001fff047819 */ /* 0x002fe2000001140f */
        /* <DEDUP_REMOVED lines=8> */
[----:B------:R1:W5:Y:S01]  /*117e0*/  @P0 LDG.E R0, desc[UR60][R2.64] ;  /* 0x0000003c02000981 */ /* 0x000362000c1e1900 */
[----:B------:R-:W-:Y:S01]  /*117f0*/  ISETP.NE.AND.EX P2, PT, RZ, UR5, PT, P2 ;  /* 0x00000005ff007c0c */ /* 0x000fe2000bf45320 */
[----:B------:R-:W-:Y:S01]  /*11800*/  IMAD.MOV.U32 R12, RZ, RZ, RZ ;  /* 0x000000ffff0c7224 */ /* 0x000fe200078e00ff */
[----:B------:R-:W-:Y:S01]  /*11810*/  ISETP.NE.U32.AND P3, PT, RZ, UR10, PT ;  /* 0x0000000aff007c0c */ /* 0x000fe2000bf65070 */
[----:B------:R-:W-:Y:S01]  /*11820*/  STL [R1], R14 ;  /* 0x0000000e01007387 */ /* 0x000fe20000100800 */
[----:B------:R-:W-:Y:S02]  /*11830*/  ISETP.NE.U32.AND P0, PT, RZ, UR6, PT ;  /* 0x00000006ff007c0c */ /* 0x000fe4000bf05070 */
[----:B------:R-:W-:Y:S01]  /*11840*/  ISETP.NE.AND.EX P3, PT, RZ, UR11, PT, P3 ;  /* 0x0000000bff007c0c */ /* 0x000fe2000bf65330 */
[----:B------:R-:W-:Y:S01]  /*11850*/  STL [R1+0x24], R13 ;  /* 0x0000240d01007387 */ /* 0x000fe20000100800 */
[----:B------:R-:W-:Y:S02]  /*11860*/  ISETP.NE.U32.AND P1, PT, RZ, UR8, PT ;  /* 0x00000008ff007c0c */ /* 0x000fe4000bf25070 */
[----:B-1----:R-:W-:-:S02]  /*11870*/  IADD3 R2, P4, R14, UR4, RZ ;  /* 0x000000040e027c10 */ /* 0x002fc4000ff9e0ff */
[----:B------:R-:W-:Y:S02]  /*11880*/  ISETP.NE.AND.EX P0, PT, RZ, UR7, PT, P0 ;  /* 0x00000007ff007c0c */ /* 0x000fe4000bf05300 */
[C---:B------:R-:W-:Y:S02]  /*11890*/  IADD3.X R3, R13.reuse, UR5, RZ, P4, !PT ;  /* 0x000000050d037c10 */ /* 0x040fe4000a7fe4ff */
[C---:B0-----:R-:W-:Y:S02]  /*118a0*/  IADD3 R4, P4, R14.reuse, UR8, RZ ;  /* 0x000000080e047c10 */ /* 0x041fe4000ff9e0ff */
[----:B------:R-:W-:Y:S01]  /*118b0*/  ISETP.NE.AND.EX P1, PT, RZ, UR9, PT, P1 ;  /* 0x00000009ff007c0c */ /* 0x000fe2000bf25310 */
[----:B------:R-:W2:Y:S01]  /*118c0*/  @P2 LDG.E R8, desc[UR60][R2.64] ;  /* 0x0000003c02082981 */ /* 0x000ea2000c1e1900 */
[----:B------:R-:W-:Y:S01]  /*118d0*/  IADD3.X R5, R13, UR9, RZ, P4, !PT ;  /* 0x000000090d057c10 */ /* 0x000fe2000a7fe4ff */
[----:B------:R-:W-:Y:S01]  /*118e0*/  ULDC UR4, c[0x0][0x288] ;  /* 0x0000a20000047ab9 */ /* 0x000fe20000000800 */
[----:B------:R-:W-:-:S02]  /*118f0*/  @P3 IADD3 R10, P4, R14, UR10, RZ ;  /* 0x0000000a0e0a3c10 */ /* 0x000fc4000ff9e0ff */
[----:B------:R-:W-:Y:S02]  /*11900*/  IADD3 R6, P5, R14, UR6, RZ ;  /* 0x000000060e067c10 */ /* 0x000fe4000ffbe0ff */
[C---:B------:R-:W-:Y:S02]  /*11910*/  @P3 IADD3.X R11, R13.reuse, UR11, RZ, P4, !PT ;  /* 0x0000000b0d0b3c10 */ /* 0x040fe4000a7fe4ff */
[----:B------:R-:W-:-:S03]  /*11920*/  IADD3.X R7, R13, UR7, RZ, P5, !PT ;  /* 0x000000070d077c10 */ /* 0x000fc6000affe4ff */
        /* <DEDUP_REMOVED lines=16> */
[----:B----4-:R-:W-:Y:S06]  /*11a30*/  @P3 BRA `(.L_x_1451) ;  /* 0x0000000000143947 */ /* 0x010fec0003800000 */
[----:B------:R-:W-:Y:S05]  /*11a40*/  @!P2 BRA `(.L_x_1451) ;  /* 0x000000000010a947 */ /* 0x000fea0003800000 */
[----:B------:R-:W2:Y:S04]  /*11a50*/  LDG.E R11, desc[UR60][R2.64] ;  /* 0x0000003c020b7981 */ /* 0x000ea8000c1e1900 */
[----:B------:R-:W2:Y:S02]  /*11a60*/  LDG.E R2, desc[UR60][R2.64+0x4] ;  /* 0x0000043c02027981 */ /* 0x000ea4000c1e1900 */
[----:B--2---:R-:W-:-:S05]  /*11a70*/  IMAD.IADD R2, R2, 0x1, -R11 ;  /* 0x0000000102027824 */ /* 0x004fca00078e0a0b */
[----:B------:R0:W-:Y:S02]  /*11a80*/  STL [R1+0x44], R2 ;  /* 0x0000440201007387 */ /* 0x0001e40000100800 */
.L_x_1451:
        /* <DEDUP_REMOVED lines=12> */
.L_x_1452:
[----:B------:R-:W-:Y:S05]  /*11b50*/  @!P0 BRA `(.L_x_1453) ;  /* 0x00000000000c8947 */ /* 0x000fea0003800000 */
[----:B------:R-:W2:Y:S04]  /*11b60*/  LDG.E R8, desc[UR60][R6.64] ;  /* 0x0000003c06087981 */ /* 0x000ea8000c1e1900 */
[----:B------:R-:W2:Y:S02]  /*11b70*/  LDG.E R6, desc[UR60][R6.64+0x4] ;  /* 0x0000043c06067981 */ /* 0x000ea4000c1e1900 */
[----:B--2---:R-:W-:-:S07]  /*11b80*/  IMAD.IADD R8, R6, 0x1, -R8 ;  /* 0x0000000106087824 */ /* 0x004fce00078e0a08 */
.L_x_1453:
[----:B0-----:R-:W2:Y:S01]  /*11b90*/  @P1 LDG.E R2, desc[UR60][R4.64] ;  /* 0x0000003c04021981 */ /* 0x001ea2000c1e1900 */
[----:B-----5:R-:W-:-:S03]  /*11ba0*/  IMAD.IADD R0, R8, 0x1, -R0 ;  /* 0x0000000108007824 */ /* 0x020fc600078e0a00 */
[----:B------:R-:W2:Y:S01]  /*11bb0*/  @P1 LDG.E R4, desc[UR60][R4.64+0x4] ;  /* 0x0000043c04041981 */ /* 0x000ea2000c1e1900 */
[----:B------:R-:W-:Y:S01]  /*11bc0*/  BSSY B0, `(.L_x_1454) ;  /* 0x0000150000007945 */ /* 0x000fe20003800000 */
[----:B--2---:R-:W-:-:S04]  /*11bd0*/  @P1 IMAD.IADD R10, R4, 0x1, -R2 ;  /* 0x00000001040a1824 */ /* 0x004fc800078e0a02 */
[----:B------:R-:W-:-:S04]  /*11be0*/  IMAD.IADD R3, R0, 0x1, R10 ;  /* 0x0000000100037824 */ /* 0x000fc800078e020a */
[----:B------:R-:W-:-:S04]  /*11bf0*/  VIADD R2, R3, 0x5f ;  /* 0x0000005f03027836 */ /* 0x000fc80000000000 */
[----:B------:R-:W-:Y:S01]  /*11c00*/  IMAD.HI R2, R2, 0x2aaaaaab, RZ ;  /* 0x2aaaaaab02027827 */ /* 0x000fe200078e02ff */
[----:B------:R0:W-:Y:S04]  /*11c10*/  STL [R1+0x7c], R3 ;  /* 0x00007c0301007387 */ /* 0x0001e80000100800 */
[----:B0-----:R-:W-:-:S04]  /*11c20*/  SHF.R.U32.HI R3, RZ, 0x1f, R2 ;  /* 0x0000001fff037819 */ /* 0x001fc80000011602 */
[----:B------:R-:W-:-:S05]  /*11c30*/  LEA.HI.SX32 R4, R2, R3, 0x1c ;  /* 0x0000000302047211 */ /* 0x000fca00078fe2ff */
[--C-:B------:R-:W-:Y:S02]  /*11c40*/  IMAD R2, R4, 0x60, -R0.reuse ;  /* 0x0000006004027824 */ /* 0x100fe400078e0a00 */
[----:B------:R-:W-:-:S03]  /*11c50*/  IMAD.MOV R0, RZ, RZ, -R0 ;  /* 0x000000ffff007224 */ /* 0x000fc600078e0a00 */
[----:B------:R-:W-:Y:S02]  /*11c60*/  VIMNMX R10, R2, R10, PT ;  /* 0x0000000a020a7248 */ /* 0x000fe40003fe0100 */
[----:B------:R-:W-:-:S04]  /*11c70*/  VIMNMX R0, RZ, R0, !PT ;  /* 0x00000000ff007248 */ /* 0x000fc80007fe0100 */
[----:B------:R-:W-:Y:S01]  /*11c80*/  ISETP.GT.AND P0, PT, R10, R0, PT ;  /* 0x000000000a00720c */ /* 0x000fe20003f04270 */
[----:B------:R-:W-:-:S05]  /*11c90*/  IMAD.WIDE.U32 R2, R0, -0x55555555, RZ ;  /* 0xaaaaaaab00027825 */ /* 0x000fca00078e00ff */
[----:B------:R-:W-:-:S07]  /*11ca0*/  SHF.R.U32.HI R2, RZ, 0x6, R3 ;  /* 0x00000006ff027819 */ /* 0x000fce0000011603 */
[----:B------:R-:W-:-:S04]  /*11cb0*/  @P0 VIADD R10, R10, 0x5f ;  /* 0x0000005f0a0a0836 */ /* 0x000fc80000000000 */
[----:B------:R-:W-:Y:S01]  /*11cc0*/  @P0 IMAD.HI R0, R10, 0x2aaaaaab, RZ ;  /* 0x2aaaaaab0a000827 */ /* 0x000fe200078e02ff */
[----:B------:R0:W-:Y:S04]  /*11cd0*/  STL [R1+0x38], R4 ;  /* 0x0000380401007387 */ /* 0x0001e80000100800 */
[----:B------:R-:W-:Y:S01]  /*11ce0*/  @P0 SHF.R.U32.HI R3, RZ, 0x1f, R0 ;  /* 0x0000001fff030819 */ /* 0x000fe20000011600 */
[----:B------:R-:W-:-:S03]  /*11cf0*/  IMAD.MOV.U32 R7, RZ, RZ, R2 ;  /* 0x000000ffff077224 */ /* 0x000fc600078e0002 */
[----:B------:R-:W-:-:S04]  /*11d00*/  @P0 LEA.HI.SX32 R7, R0, R3, 0x1c ;  /* 0x0000000300070211 */ /* 0x000fc800078fe2ff */
[----:B------:R-:W-:Y:S02]  /*11d10*/  ISETP.GT.AND P2, PT, R7, R2, PT ;  /* 0x000000020700720c */ /* 0x000fe40003f44270 */
[----:B------:R-:W-:-:S11]  /*11d20*/  PLOP3.LUT P0, PT, PT, PT, PT, 0x80, 0x0 ;  /* 0x000000000000781c */ /* 0x000fd60003f0f070 */
[----:B0-----:R-:W-:Y:S05]  /*11d30*/  @!P2 BRA `(.L_x_1455) ;  /* 0x0000001000e0a947 */ /* 0x001fea0003800000 */
[----:B------:R-:W-:Y:S01]  /*11d40*/  UMOV UR4, 0xffffffff ;  /* 0xffffffff00047882 */ /* 0x000fe20000000000 */
[----:B------:R-:W-:Y:S02]  /*11d50*/  SEL R0, R11, RZ, !P1 ;  /* 0x000000ff0b007207 */ /* 0x000fe40004800000 */
[----:B------:R-:W-:Y:S05]  /*11d60*/  BRA.DIV UR4, `(.L_x_1456) ;  /* 0x0000007e04187947 */ /* 0x000fea000b800000 */
[----:B------:R-:W0:Y:S02]  /*11d70*/  S2R R3, SR_TID.X ;  /* 0x0000000000037919 */ /* 0x000e240000002100 */
[----:B0-----:R-:W-:-:S04]  /*11d80*/  SHF.R.U32.HI R3, RZ, 0x5, R3 ;  /* 0x00000005ff037819 */ /* 0x001fc80000011603 */
[----:B------:R-:W-:-:S05]  /*11d90*/  LOP3.LUT R3, R3, 0x3, RZ, 0xc0, !PT ;  /* 0x0000000303037812 */ /* 0x000fca00078ec0ff */
[----:B------:R0:W1:Y:S02]  /*11da0*/  SHFL.IDX PT, R14, R3, RZ, 0x1f ;  /* 0x00001fff030e7589 */ /* 0x00006400000e0000 */
.L_x_1646:
[----:B-1----:R-:W-:Y:S02]  /*11db0*/  ISETP.NE.AND P0, PT, R14, RZ, PT ;  /* 0x000000ff0e00720c */ /* 0x002fe40003f05270 */
[----:B------:R-:W-:-:S11]  /*11dc0*/  PLOP3.LUT P6, PT, PT, PT, PT, 0x8, 0x0 ;  /* 0x000000000000781c */ /* 0x000fd60003fce170 */
[----:B------:R-:W-:Y:S05]  /*11dd0*/  @P0 BRA `(.L_x_1457) ;  /* 0x00000000000c0947 */ /* 0x000fea0003800000 */
[----:B------:R-:W-:-:S03]  /*11de0*/  UMOV UR4, 0xffffffff ;  /* 0xffffffff00047882 */ /* 0x000fc60000000000 */
[----:B------:R-:W-:Y:S05]  /*11df0*/  BRA.DIV UR4, `(.L_x_1458) ;  /* 0x0000007e04287947 */ /* 0x000fea000b800000 */
[----:B------:R-:W-:-:S13]  /*11e00*/  ELECT P6, URZ, PT ;  /* 0x00000000003f782f */ /* 0x000fda00038c0000 */
.L_x_1457:
        /* <DEDUP_REMOVED lines=10> */
.L_x_1649:
[----:B------:R-:W-:Y:S05]  /*11eb0*/  BSYNC B1 ;  /* 0x0000000000017941 */ /* 0x000fea0003800000 */
.L_x_1459:
        /* <DEDUP_REMOVED lines=14> */
.L_x_1650:
[----:B------:R-:W-:Y:S05]  /*11fa0*/  BSYNC B2 ;  /* 0x0000000000027941 */ /* 0x000fea0003800000 */
.L_x_1463:
        /* <DEDUP_REMOVED lines=9> */
.L_x_1466:
[----:B------:R-:W-:Y:S05]  /*12040*/  BSYNC B2 ;  /* 0x0000000000027941 */ /* 0x000fea0003800000 */
.L_x_1465:
        /* <DEDUP_REMOVED lines=14> */
.L_x_1467:
        /* <DEDUP_REMOVED lines=13> */
.L_x_1651:
[----:B------:R-:W-:Y:S05]  /*12200*/  BSYNC B2 ;  /* 0x0000000000027941 */ /* 0x000fea0003800000 */
.L_x_1468:
        /* <DEDUP_REMOVED lines=11> */
.L_x_1471:
[----:B------:R-:W-:Y:S05]  /*122c0*/  BSYNC B2 ;  /* 0x0000000000027941 */ /* 0x000fea0003800000 */
.L_x_1470:
        /* <DEDUP_REMOVED lines=11> */
.L_x_1472:
        /* <DEDUP_REMOVED lines=15> */
.L_x_1473:
        /* <DEDUP_REMOVED lines=15> */
.L_x_1474:
        /* <DEDUP_REMOVED lines=15> */
.L_x_1475:
        /* <DEDUP_REMOVED lines=10> */
.L_x_1462:
[----:B------:R-:W-:Y:S05]  /*126f0*/  BSYNC B1 ;  /* 0x0000000000017941 */ /* 0x000fea0003800000 */
.L_x_1461:
        /* <DEDUP_REMOVED lines=13> */
.L_x_1491:
        /* <DEDUP_REMOVED lines=14> */
.L_x_1652:
[----:B------:R-:W-:Y:S05]  /*128b0*/  BSYNC B2 ;  /* 0x0000000000027941 */ /* 0x000fea0003800000 */
.L_x_1478:
        /* <DEDUP_REMOVED lines=9> */
.L_x_1481:
[----:B------:R-:W-:Y:S05]  /*12950*/  BSYNC B2 ;  /* 0x0000000000027941 */ /* 0x000fea0003800000 */
.L_x_1480:
        /* <DEDUP_REMOVED lines=13> */
.L_x_1482:
        /* <DEDUP_REMOVED lines=13> */
.L_x_1653:
[----:B------:R-:W-:Y:S05]  /*12b00*/  BSYNC B2 ;  /* 0x0000000000027941 */ /* 0x000fea0003800000 */
.L_x_1483:
        /* <DEDUP_REMOVED lines=11> */
.L_x_1486:
[----:B------:R-:W-:Y:S05]  /*12bc0*/  BSYNC B2 ;  /* 0x0000000000027941 */ /* 0x000fea0003800000 */
.L_x_1485:
        /* <DEDUP_REMOVED lines=11> */
.L_x_1487:
        /* <DEDUP_REMOVED lines=15> */
.L_x_1488:
        /* <DEDUP_REMOVED lines=15> */
.L_x_1489:
        /* <DEDUP_REMOVED lines=15> */
.L_x_1490:
        /* <DEDUP_REMOVED lines=10> */
.L_x_1477:
[----:B------:R-:W-:Y:S05]  /*12ff0*/  BSYNC B1 ;  /* 0x0000000000017941 */ /* 0x000fea0003800000 */
.L_x_1476:
        /* <DEDUP_REMOVED lines=12> */
.L_x_1455:
[----:B------:R-:W-:Y:S05]  /*130c0*/  BSYNC B0 ;  /* 0x0000000000007941 */ /* 0x000fea0003800000 */
.L_x_1454:
        /* <DEDUP_REMOVED lines=11> */
[----:B------:R-:W-:Y:S01]  /*13180*/  VOTEU.ANY UR4, UPT, PT ;  /* 0x0000000000047886 */ /* 0x000fe200038e0100 */
[----:B------:R-:W1:Y:S01]  /*13190*/  LDC.64 R4, c[0x0][0xd60] ;  /* 0x00035800ff047b82 */ /* 0x000e620000000a00 */
[----:B------:R-:W0:Y:S02]  /*131a0*/  FLO.U32 R0, UR4 ;  /* 0x0000000400007d00 */ /* 0x000e2400080e0000 */
[----:B0-----:R-:W-:-:S06]  /*131b0*/  ISETP.EQ.U32.AND P0, PT, R0, R2, PT ;  /* 0x000000020000720c */ /* 0x001fcc0003f02070 */
[----:B------:R-:W1:Y:S07]  /*131c0*/  POPC R2, UR4 ;  /* 0x0000000400027d09 */ /* 0x000e6e0008000000 */
[----:B-1----:R-:W2:Y:S04]  /*131d0*/  @P0 ATOMG.E.ADD.STRONG.GPU PT, R2, desc[UR60][R4.64], R2 ;  /* 0x00000002040209a8 */ /* 0x002ea800081ee1fc */
[----:B--2---:R0:W1:Y:S02]  /*131e0*/  SHFL.IDX PT, R2, R2, R0, 0x1f ;  /* 0x00001f0002027589 */ /* 0x00406400000e0000 */
[----:B0-----:R-:W0:Y:S02]  /*131f0*/  S2R R0, SR_LTMASK ;  /* 0x0000000000007919 */ /* 0x001e240000003900 */
[----:B0-----:R-:W-:-:S06]  /*13200*/  LOP3.LUT R0, R0, UR4, RZ, 0xc0, !PT ;  /* 0x0000000400007c12 */ /* 0x001fcc000f8ec0ff */
[----:B------:R-:W1:Y:S02]  /*13210*/  POPC R0, R0 ;  /* 0x0000000000007309 */ /* 0x000e640000000000 */
[----:B-1----:R-:W-:Y:S01]  /*13220*/  IADD3 R16, R2, UR36, R0 ;  /* 0x0000002402107c10 */ /* 0x002fe2000fffe000 */
[----:B------:R-:W-:Y:S06]  /*13230*/  BRA `(.L_x_1494) ;  /* 0x0000004c00747947 */ /* 0x000fec0003800000 */
.L_x_1493:
        /* <DEDUP_REMOVED lines=21> */
.L_x_1496:
[----:B------:R-:W-:Y:S05]  /*13390*/  BSYNC B6 ;  /* 0x0000000000067941 */ /* 0x000fea0003800000 */
.L_x_1495:
        /* <DEDUP_REMOVED lines=21> */
.L_x_1499:
        /* <DEDUP_REMOVED lines=16> */
.L_x_1498:
[----:B------:R-:W-:Y:S05]  /*135f0*/  BSYNC B6 ;  /* 0x0000000000067941 */ /* 0x000fea0003800000 */
.L_x_1497:
        /* <DEDUP_REMOVED lines=26> */
.L_x_1656:
        /* <DEDUP_REMOVED lines=11> */
.L_x_1659:
        /* <DEDUP_REMOVED lines=25> */
.L_x_1503:
[----:B------:R-:W2:Y:S04]  /*139e0*/  LDL R7, [R1+0x4] ;  /* 0x0000040001077983 */ /* 0x000ea80000100800 */
[----:B01----:R-:W2:Y:S04]  /*139f0*/  LDL R0, [R1+0x8] ;  /* 0x0000080001007983 */ /* 0x003ea80000100800 */
[----:B------:R-:W3:Y:S01]  /*13a00*/  LDL R2, [R1+0x1c] ;  /* 0x00001c0001027983 */ /* 0x000ee20000100800 */
[----:B--2---:R-:W-:Y:S01]  /*13a10*/  IMAD R0, R0, 0x8, R7 ;  /* 0x0000000800007824 */ /* 0x004fe200078e0207 */
[----:B---3--:R-:W-:-:S04]  /*13a20*/  SHF.L.U32 R2, R2, 0x1f, RZ ;  /* 0x0000001f02027819 */ /* 0x008fc800000006ff */
[----:B------:R-:W0:Y:S02]  /*13a30*/  SYNCS.PHASECHK.TRANS64.TRYWAIT P0, [R0+URZ+0x32440], R2 ;  /* 0x03244002000075a7 */ /* 0x000e24000800017f */
[----:B0-----:R-:W-:Y:S05]  /*13a40*/  @!P0 BRA `(.L_x_1504) ;  /* 0x0000006000f08947 */ /* 0x001fea0003800000 */
.L_x_1660:
        /* <DEDUP_REMOVED lines=11> */
.L_x_1505:
        /* <DEDUP_REMOVED lines=27> */
.L_x_1501:
[----:B0-----:R-:W2:Y:S04]  /*13cb0*/  LDL R0, [R1+0x4] ;  /* 0x0000040001007983 */ /* 0x001ea80000100800 */
[----:B------:R-:W3:Y:S04]  /*13cc0*/  LDL.LU R4, [R1+0x2c] ;  /* 0x00002c0001047983 */ /* 0x000ee80000300800 */
[----:B------:R-:W4:Y:S04]  /*13cd0*/  LDL.LU R3, [R1+0x4c] ;  /* 0x00004c0001037983 */ /* 0x000f280000300800 */
[----:B-1----:R-:W5:Y:S01]  /*13ce0*/  LDL R2, [R1+0x34] ;  /* 0x0000340001027983 */ /* 0x002f620000100800 */
[----:B------:R-:W-:Y:S05]  /*13cf0*/  WARPSYNC.ALL ;  /* 0x0000000000007948 */ /* 0x000fea0003800000 */
[----:B------:R-:W-:Y:S01]  /*13d00*/  ULDC.64 UR4, c[0x0][0xaf8] ;  /* 0x0002be0000047ab9 */ /* 0x000fe20000000a00 */
[----:B------:R-:W-:Y:S01]  /*13d10*/  BSSY B6, `(.L_x_1506) ;  /* 0x000001f000067945 */ /* 0x000fe20003800000 */
[----:B------:R-:W-:Y:S01]  /*13d20*/  BAR.SYNC.DEFER_BLOCKING 0x8, 0x180 ;  /* 0x0206000000007b1d */ /* 0x000fe20000010000 */
[----:B------:R-:W-:-:S04]  /*13d30*/  ISETP.NE.U32.AND P0, PT, RZ, UR4, PT ;  /* 0x00000004ff007c0c */ /* 0x000fc8000bf05070 */
[----:B------:R-:W-:Y:S01]  /*13d40*/  ISETP.NE.AND.EX P0, PT, RZ, UR5, PT, P0 ;  /* 0x00000005ff007c0c */ /* 0x000fe2000bf05300 */
[----:B--2---:R-:W-:-:S05]  /*13d50*/  VIADD R0, R0, 0x18400 ;  /* 0x0001840000007836 */ /* 0x004fca0000000000 */
[----:B------:R-:W-:Y:S02]  /*13d60*/  LOP3.LUT P1, RZ, R0, 0x3ff, RZ, 0xc0, !PT ;  /* 0x000003ff00ff7812 */ /* 0x000fe4000782c0ff */
[----:B---3--:R-:W-:Y:S02]  /*13d70*/  SEL R0, R4, RZ, !P0 ;  /* 0x000000ff04007207 */ /* 0x008fe40004000000 */
[----:B----4-:R-:W-:-:S03]  /*13d80*/  SEL R3, R3, RZ, !P0 ;  /* 0x000000ff03037207 */ /* 0x010fc60004000000 */
[----:B------:R0:W-:Y:S01]  /*13d90*/  STL [R1+0x40], R0 ;  /* 0x0000400001007387 */ /* 0x0001e20000100800 */
[----:B-----5:R-:W-:-:S03]  /*13da0*/  SHF.R.S32.HI R2, RZ, 0x1f, R2 ;  /* 0x0000001fff027819 */ /* 0x020fc60000011402 */
[----:B------:R1:W-:Y:S01]  /*13db0*/  STL [R1+0x64], R3 ;  /* 0x0000640301007387 */ /* 0x0003e20000100800 */
[----:B0-----:R-:W-:-:S05]  /*13dc0*/  SHF.R.S32.HI R0, RZ, 0x1f, R18 ;  /* 0x0000001fff007819 */ /* 0x001fca0000011412 */
        /* <DEDUP_REMOVED lines=19> */
.L_x_1507:
[----:B------:R-:W-:Y:S05]  /*13f00*/  BSYNC B6 ;  /* 0x0000000000067941 */ /* 0x000fea0003800000 */
.L_x_1506:
[----:B------:R-:W2:Y:S01]  /*13f10*/  LDL R4, [R1+0x50] ;  /* 0x0000500001047983 */ /* 0x000ea20000100800 */
[----:B------:R-:W0:Y:S03]  /*13f20*/  LDC R7, c[0x0][0x448] ;  /* 0x00011200ff077b82 */ /* 0x000e260000000800 */
[----:B------:R-:W3:Y:S04]  /*13f30*/  LDL R10, [R1+0x34] ;  /* 0x00003400010a7983 */ /* 0x000ee80000100800 */
[----:B------:R-:W4:Y:S01]  /*13f40*/  LDL R9, [R1+0x5c] ;  /* 0x00005c0001097983 */ /* 0x000f220000100800 */
[----:B-1----:R-:W1:Y:S01]  /*13f50*/  S2R R2, SR_TID.X ;  /* 0x0000000000027919 */ /* 0x002e620000002100 */
[----:B------:R-:W1:Y:S02]  /*13f60*/  S2R R0, SR_TID.X ;  /* 0x0000000000007919 */ /* 0x000e640000002100 */
[----:B------:R-:W4:Y:S04]  /*13f70*/  LDL R8, [R1+0x64] ;  /* 0x0000640001087983 */ /* 0x000f280000100800 */
[----:B------:R-:W4:Y:S01]  /*13f80*/  LDL R6, [R1+0x40] ;  /* 0x0000400001067983 */ /* 0x000f220000100800 */
[----:B0-----:R-:W-:Y:S01]  /*13f90*/  ISETP.NE.AND P0, PT, R7, 0x1, PT ;  /* 0x000000010700780c */ /* 0x001fe20003f05270 */
[----:B------:R-:W-:Y:S01]  /*13fa0*/  IMAD.SHL.U32 R17, R17, 0x80, RZ ;  /* 0x0000008011117824 */ /* 0x000fe200078e00ff */
[----:B------:R-:W-:Y:S01]  /*13fb0*/  ULDC.64 UR4, c[0x0][0x298] ;  /* 0x0000a60000047ab9 */ /* 0x000fe20000000a00 */
[----:B------:R-:W-:-:S10]  /*13fc0*/  ULDC.64 UR6, c[0x0][0x280] ;  /* 0x0000a00000067ab9 */ /* 0x000fd40000000a00 */
[----:B------:R-:W0:Y:S01]  /*13fd0*/  @P0 LDC R3, c[0x0][0x450] ;  /* 0x00011400ff030b82 */ /* 0x000e220000000800 */
[----:B-1----:R-:W-:-:S04]  /*13fe0*/  LOP3.LUT R2, R2, 0x7f, RZ, 0xc0, !PT ;  /* 0x0000007f02027812 */ /* 0x002fc800078ec0ff */
[----:B------:R-:W-:Y:S01]  /*13ff0*/  SHF.R.U32.HI R2, RZ, 0x3, R2 ;  /* 0x00000003ff027819 */ /* 0x000fe20000011602 */
[----:B------:R-:W-:-:S05]  /*14000*/  IMAD.SHL.U32 R0, R0, 0x10, RZ ;  /* 0x0000001000007824 */ /* 0x000fca00078e00ff */
[----:B------:R-:W-:Y:S02]  /*14010*/  LOP3.LUT R0, R2, 0x70, R0, 0xf8, !PT ;  /* 0x0000007002007812 */ /* 0x000fe400078ef800 */
[----:B------:R-:W1:Y:S02]  /*14020*/  @P0 LDC R2, c[0x0][0x44c] ;  /* 0x00011300ff020b82 */ /* 0x000e640000000800 */
[----:B------:R-:W-:-:S05]  /*14030*/  LOP3.LUT R5, R0, R17, RZ, 0xfc, !PT ;  /* 0x0000001100057212 */ /* 0x000fca00078efcff */
[----:B------:R-:W-:Y:S01]  /*14040*/  IMAD.MOV.U32 R0, RZ, RZ, R5 ;  /* 0x000000ffff007224 */ /* 0x000fe200078e0005 */
[----:B------:R4:W-:Y:S01]  /*14050*/  STL [R1+0x2c], R5 ;  /* 0x00002c0501007387 */ /* 0x0009e20000100800 */
[----:B-1----:R-:W-:-:S05]  /*14060*/  @P0 IMAD.HI.U32 R2, R5, R2, RZ ;  /* 0x0000000205020227 */ /* 0x002fca00078e00ff */
[----:B0-----:R-:W-:Y:S01]  /*14070*/  @P0 SHF.R.U32.HI R0, RZ, R3, R2 ;  /* 0x00000003ff000219 */ /* 0x001fe20000011602 */
[----:B--2---:R-:W-:-:S04]  /*14080*/  IMAD R2, R4, UR4, RZ ;  /* 0x0000000404027c24 */ /* 0x004fc8000f8e02ff */
[C---:B---3--:R-:W-:Y:S02]  /*14090*/  IMAD R4, R10.reuse, UR5, R2 ;  /* 0x000000050a047c24 */ /* 0x048fe4000f8e0202 */
[----:B------:R-:W-:Y:S01]  /*140a0*/  IMAD.WIDE.U32 R2, R10, UR4, RZ ;  /* 0x000000040a027c25 */ /* 0x000fe2000f8e00ff */
[----:B------:R-:W-:-:S03]  /*140b0*/  ULDC.64 UR4, c[0x0][0x2d8] ;  /* 0x0000b60000047ab9 */ /* 0x000fc60000000a00 */
[----:B------:R-:W-:Y:S02]  /*140c0*/  IMAD.IADD R3, R3, 0x1, R4 ;  /* 0x0000000103037824 */ /* 0x000fe400078e0204 */
[----:B----4-:R-:W-:Y:S02]  /*140d0*/  IMAD R4, R9, UR4, RZ ;  /* 0x0000000409047c24 */ /* 0x010fe4000f8e02ff */
[----:B------:R0:W5:Y:S01]  /*140e0*/  LDL R9, [R1+0x14] ;  /* 0x0000140001097983 */ /* 0x0001620000100800 */
[----:B------:R-:W-:-:S04]  /*140f0*/  IMAD.WIDE.U32 R2, R18, UR4, R2 ;  /* 0x0000000412027c25 */ /* 0x000fc8000f8e0002 */
[----:B------:R-:W-:Y:S01]  /*14100*/  IMAD R4, R18, UR5, R4 ;  /* 0x0000000512047c24 */ /* 0x000fe2000f8e0204 */
[----:B------:R-:W-:-:S03]  /*14110*/  ULDC.64 UR4, c[0x0][0x2e0] ;  /* 0x0000b80000047ab9 */ /* 0x000fc60000000a00 */
[----:B------:R-:W-:Y:S02]  /*14120*/  IMAD.IADD R3, R3, 0x1, R4 ;  /* 0x0000000103037824 */ /* 0x000fe400078e0204 */
[----:B------:R-:W-:Y:S02]  /*14130*/  IMAD R4, R8, UR4, RZ ;  /* 0x0000000408047c24 */ /* 0x000fe4000f8e02ff */
[----:B------:R-:W1:Y:S01]  /*14140*/  S2R R8, SR_TID.X ;  /* 0x0000000000087919 */ /* 0x000e620000002100 */
        /* <DEDUP_REMOVED lines=10> */
[----:B------:R-:W-:-:S05]  /*141f0*/  IMAD R0, R7, R0, R5 ;  /* 0x0000000007007224 */ /* 0x000fca00078e0205 */
[----:B------:R-:W-:Y:S01]  /*14200*/  SHF.R.S32.HI R6, RZ, 0x1f, R0 ;  /* 0x0000001fff067819 */ /* 0x000fe20000011400 */
[----:B------:R-:W-:Y:S02]  /*14210*/  IMAD.IADD R3, R3, 0x1, R4 ;  /* 0x0000000103037824 */ /* 0x000fe400078e0204 */
[----:B-1----:R-:W-:Y:S02]  /*14220*/  IMAD.SHL.U32 R10, R8, 0x8, RZ ;  /* 0x00000008080a7824 */ /* 0x002fe400078e00ff */
[----:B------:R-:W-:Y:S02]  /*14230*/  IMAD R6, R6, UR4, RZ ;  /* 0x0000000406067c24 */ /* 0x000fe4000f8e02ff */
[----:B------:R-:W-:Y:S01]  /*14240*/  IMAD.WIDE.U32 R4, R0, UR4, R2 ;  /* 0x0000000400047c25 */ /* 0x000fe2000f8e0002 */
[----:B------:R-:W-:Y:S01]  /*14250*/  LOP3.LUT R10, R10, 0x38, RZ, 0xc0, !PT ;  /* 0x000000380a0a7812 */ /* 0x000fe200078ec0ff */
[----:B------:R-:W-:Y:S02]  /*14260*/  ULDC UR4, c[0x0][0x2b8] ;  /* 0x0000ae0000047ab9 */ /* 0x000fe40000000800 */
[----:B------:R-:W-:Y:S01]  /*14270*/  IMAD R0, R0, UR5, R6 ;  /* 0x0000000500007c24 */ /* 0x000fe2000f8e0206 */
[----:B------:R-:W-:-:S03]  /*14280*/  LEA R3, P1, R4, UR6, 0x1 ;  /* 0x0000000604037c11 */ /* 0x000fc6000f8208ff */
[----:B------:R-:W-:Y:S01]  /*14290*/  IMAD.IADD R0, R5, 0x1, R0 ;  /* 0x0000000105007824 */ /* 0x000fe200078e0200 */
[----:B------:R-:W-:Y:S01]  /*142a0*/  ISETP.GE.AND P0, PT, R10, UR4, PT ;  /* 0x000000040a007c0c */ /* 0x000fe2000bf06270 */
[----:B------:R-:W-:Y:S01]  /*142b0*/  UMOV UR4, 0xffffffff ;  /* 0xffffffff00047882 */ /* 0x000fe20000000000 */
[----:B------:R-:W-:Y:S02]  /*142c0*/  LOP3.LUT R8, R8, 0x7f, RZ, 0xc0, !PT ;  /* 0x0000007f08087812 */ /* 0x000fe400078ec0ff */
[----:B------:R-:W-:Y:S02]  /*142d0*/  LEA.HI.X R2, R4, UR7, R0, 0x1, P1 ;  /* 0x0000000704027c11 */ /* 0x000fe400088f0c00 */
[----:B------:R-:W-:Y:S01]  /*142e0*/  SHF.R.U32.HI R8, RZ, 0x3, R8 ;  /* 0x00000003ff087819 */ /* 0x000fe20000011608 */
[----:B0-----:R-:W-:Y:S06]  /*142f0*/  BRA.DIV UR4, `(.L_x_1508) ;  /* 0x0000005a04d87947 */ /* 0x001fec000b800000 */
[----:B------:R-:W2:Y:S01]  /*14300*/  LDL R6, [R1+0x44] ;  /* 0x0000440001067983 */ /* 0x000ea20000100800 */
[----:B------:R-:W-:-:S03]  /*14310*/  IMAD.IADD R17, R8, 0x1, R17 ;  /* 0x0000000108117824 */ /* 0x000fc600078e0211 */
[----:B------:R-:W0:Y:S01]  /*14320*/  SHFL.IDX PT, R5, R3, RZ, 0x181f ;  /* 0x00181fff03057589 */ /* 0x000e2200000e0000 */
[----:B------:R-:W-:-:S03]  /*14330*/  VIADD R8, R17, 0x10 ;  /* 0x0000001011087836 */ /* 0x000fc60000000000 */
[----:B------:R-:W1:Y:S04]  /*14340*/  SHFL.IDX PT, R4, R2, RZ, 0x181f ;  /* 0x00181fff02047589 */ /* 0x000e6800000e0000 */
[----:B------:R3:W-:Y:S01]  /*14350*/  STL [R1+0x4c], R8 ;  /* 0x00004c0801007387 */ /* 0x0007e20000100800 */
[----:B--2---:R-:W-:-:S03]  /*14360*/  IMAD R0, R6, R7, RZ ;  /* 0x0000000706007224 */ /* 0x004fc600078e02ff */
[----:B------:R-:W2:Y:S02]  /*14370*/  SHFL.IDX PT, R6, R3, 0x1, 0x181f ;  /* 0x00381f0003067f89 */ /* 0x000ea400000e0000 */
[CC--:B------:R-:W-:Y:S02]  /*14380*/  ISETP.GE.AND P1, PT, R17.reuse, R0.reuse, PT ;  /* 0x000000001100720c */ /* 0x0c0fe40003f26270 */
[----:B------:R-:W4:Y:S01]  /*14390*/  SHFL.IDX PT, R7, R2, 0x1, 0x181f ;  /* 0x00381f0002077f89 */ /* 0x000f2200000e0000 */
[----:B------:R-:W-:Y:S01]  /*143a0*/  ISETP.GE.AND P2, PT, R8, R0, PT ;  /* 0x000000000800720c */ /* 0x000fe20003f46270 */
[----:B---3--:R-:W-:-:S05]  /*143b0*/  VIADD R8, R17, 0x20 ;  /* 0x0000002011087836 */ /* 0x008fca0000000000 */
[----:B------:R-:W-:Y:S04]  /*143c0*/  STL [R1+0x58], R8 ;  /* 0x0000580801007387 */ /* 0x000fe80000100800 */
[----:B0-----:R-:W-:-:S05]  /*143d0*/  @!P1 LEA R5, P3, R10, R5, 0x1 ;  /* 0x000000050a059211 */ /* 0x001fca00078608ff */
[----:B-1----:R-:W-:-:S05]  /*143e0*/  @!P1 IMAD.X R4, RZ, RZ, R4, P3 ;  /* 0x000000ffff049224 */ /* 0x002fca00018e0604 */
[----:B------:R-:W-:-:S04]  /*143f0*/  @!P1 LOP3.LUT R5, R5, R4, RZ, 0x3c, !PT ;  /* 0x0000000405059212 */ /* 0x000fc800078e3cff */
[----:B------:R-:W-:-:S04]  /*14400*/  @!P1 LOP3.LUT R4, R5, R4, RZ, 0x3c, !PT ;  /* 0x0000000405049212 */ /* 0x000fc800078e3cff */
[----:B------:R-:W-:-:S05]  /*14410*/  @!P1 LOP3.LUT R5, R5, R4, RZ, 0x3c, !PT ;  /* 0x0000000405059212 */ /* 0x000fca00078e3cff */
[----:B-----5:R2:W-:Y:S02]  /*14420*/  @!P1 LDGSTS.E.BYPASS.LTC128B.128 [R9+0x18400], desc[UR60][R4.64], !P0 ;  /* 0x1840000004099fae */ /* 0x0205e4000c101d7c */
[----:B--2---:R-:W-:Y:S02]  /*14430*/  @!P2 LEA R5, P1, R10, R6, 0x1 ;  /* 0x000000060a05a211 */ /* 0x004fe400078208ff */
[----:B------:R-:W-:Y:S03]  /*14440*/  SHFL.IDX PT, R6, R2, 0x2, 0x181f ;  /* 0x00581f0002067f89 */ /* 0x000fe600000e0000 */
[----:B----4-:R-:W-:Y:S01]  /*14450*/  @!P2 IMAD.X R4, RZ, RZ, R7, P1 ;  /* 0x000000ffff04a224 */ /* 0x010fe200008e0607 */
        /* <DEDUP_REMOVED lines=58> */
.L_x_1677:
        /* <DEDUP_REMOVED lines=12> */
.L_x_1509:
        /* <DEDUP_REMOVED lines=38> */
.L_x_1511:
[----:B------:R-:W-:Y:S05]  /*14b20*/  BSYNC B6 ;  /* 0x0000000000067941 */ /* 0x000fea0003800000 */
.L_x_1510:
[----:B------:R-:W2:Y:S01]  /*14b30*/  LDL.LU R6, [R1+0x34] ;  /* 0x0000340001067983 */ /* 0x000ea20000300800 */
[----:B------:R-:W1:Y:S01]  /*14b40*/  LDC R7, c[0x0][0x448] ;  /* 0x00011200ff077b82 */ /* 0x000e620000000800 */
[----:B------:R-:W-:Y:S01]  /*14b50*/  ULDC.64 UR4, c[0x0][0x3d8] ;  /* 0x0000f60000047ab9 */ /* 0x000fe20000000a00 */
[----:B------:R-:W-:Y:S01]  /*14b60*/  ULDC.64 UR6, c[0x0][0x390] ;  /* 0x0000e40000067ab9 */ /* 0x000fe20000000a00 */
[----:B0-----:R-:W2:Y:S04]  /*14b70*/  LDL.LU.64 R2, [R1+0x50] ;  /* 0x0000500001027983 */ /* 0x001ea80000300a00 */
[----:B------:R-:W3:Y:S04]  /*14b80*/  LDL.LU R0, [R1+0x5c] ;  /* 0x00005c0001007983 */ /* 0x000ee80000300800 */
[----:B------:R-:W4:Y:S04]  /*14b90*/  LDL.LU R5, [R1+0x64] ;  /* 0x0000640001057983 */ /* 0x000f280000300800 */
[----:B------:R-:W4:Y:S04]  /*14ba0*/  LDL.LU R4, [R1+0x40] ;  /* 0x0000400001047983 */ /* 0x000f280000300800 */
[----:B-----5:R-:W4:Y:S01]  /*14bb0*/  LDL.LU R8, [R1+0x2c] ;  /* 0x00002c0001087983 */ /* 0x020f220000300800 */
[----:B-1----:R-:W-:Y:S01]  /*14bc0*/  ISETP.NE.AND P0, PT, R7, 0x1, PT ;  /* 0x000000010700780c */ /* 0x002fe20003f05270 */
[----:B------:R-:W0:Y:S01]  /*14bd0*/  S2R R9, SR_TID.X ;  /* 0x0000000000097919 */ /* 0x000e220000002100 */
[----:B--2---:R-:W-:-:S02]  /*14be0*/  IMAD.MOV.U32 R3, RZ, RZ, R6 ;  /* 0x000000ffff037224 */ /* 0x004fc400078e0006 */
[----:B---3--:R-:W-:Y:S02]  /*14bf0*/  IMAD R0, R0, UR4, RZ ;  /* 0x0000000400007c24 */ /* 0x008fe4000f8e02ff */
[----:B------:R-:W-:-:S04]  /*14c00*/  IMAD.WIDE.U32 R2, R18, UR4, R2 ;  /* 0x0000000412027c25 */ /* 0x000fc8000f8e0002 */
[----:B------:R-:W-:Y:S01]  /*14c10*/  IMAD R0, R18, UR5, R0 ;  /* 0x0000000512007c24 */ /* 0x000fe2000f8e0200 */
[----:B------:R-:W-:-:S03]  /*14c20*/  ULDC.64 UR4, c[0x0][0x3e0] ;  /* 0x0000f80000047ab9 */ /* 0x000fc60000000a00 */
[----:B------:R-:W-:Y:S02]  /*14c30*/  IMAD.IADD R3, R3, 0x1, R0 ;  /* 0x0000000103037824 */ /* 0x000fe400078e0200 */
[----:B----4-:R-:W-:Y:S02]  /*14c40*/  IMAD R0, R5, UR4, RZ ;  /* 0x0000000405007c24 */ /* 0x010fe4000f8e02ff */
[C---:B------:R-:W-:Y:S01]  /*14c50*/  IMAD.WIDE.U32 R2, R4.reuse, UR4, R2 ;  /* 0x0000000404027c25 */ /* 0x040fe2000f8e0002 */
[----:B------:R-:W1:Y:S03]  /*14c60*/  @P0 LDC R5, c[0x0][0x450] ;  /* 0x00011400ff050b82 */ /* 0x000e660000000800 */
[----:B------:R-:W-:Y:S01]  /*14c70*/  IMAD R0, R4, UR5, R0 ;  /* 0x0000000504007c24 */ /* 0x000fe2000f8e0200 */
[----:B------:R-:W-:-:S04]  /*14c80*/  ULDC.64 UR4, c[0x0][0x3d0] ;  /* 0x0000f40000047ab9 */ /* 0x000fc80000000a00 */
[----:B------:R-:W2:Y:S01]  /*14c90*/  @P0 LDC R4, c[0x0][0x44c] ;  /* 0x00011300ff040b82 */ /* 0x000ea20000000800 */
[----:B------:R-:W-:Y:S02]  /*14ca0*/  IMAD.IADD R3, R3, 0x1, R0 ;  /* 0x0000000103037824 */ /* 0x000fe400078e0200 */
[----:B------:R-:W-:Y:S02]  /*14cb0*/  IMAD.MOV.U32 R0, RZ, RZ, R8 ;  /* 0x000000ffff007224 */ /* 0x000fe400078e0008 */
[----:B--2---:R-:W-:-:S05]  /*14cc0*/  @P0 IMAD.HI.U32 R4, R8, R4, RZ ;  /* 0x0000000408040227 */ /* 0x004fca00078e00ff */
[----:B-1----:R-:W-:-:S04]  /*14cd0*/  @P0 SHF.R.U32.HI R0, RZ, R5, R4 ;  /* 0x00000005ff000219 */ /* 0x002fc80000011604 */
[--C-:B------:R-:W-:Y:S01]  /*14ce0*/  SHF.R.S32.HI R4, RZ, 0x1f, R0.reuse ;  /* 0x0000001fff047819 */ /* 0x100fe20000011400 */
[----:B------:R-:W-:-:S04]  /*14cf0*/  IMAD.MOV R6, RZ, RZ, -R0 ;  /* 0x000000ffff067224 */ /* 0x000fc800078e0a00 */
[----:B------:R-:W-:Y:S02]  /*14d00*/  IMAD R4, R4, UR4, RZ ;  /* 0x0000000404047c24 */ /* 0x000fe4000f8e02ff */
[----:B------:R-:W-:-:S04]  /*14d10*/  IMAD.WIDE.U32 R2, R0, UR4, R2 ;  /* 0x0000000400027c25 */ /* 0x000fc8000f8e0002 */
[----:B------:R-:W-:Y:S02]  /*14d20*/  IMAD R6, R7, R6, R8 ;  /* 0x0000000607067224 */ /* 0x000fe400078e0208 */
[----:B------:R-:W-:Y:S01]  /*14d30*/  IMAD R0, R0, UR5, R4 ;  /* 0x0000000500007c24 */ /* 0x000fe2000f8e0204 */
[----:B------:R-:W-:Y:S01]  /*14d40*/  ULDC.64 UR4, c[0x0][0x3c8] ;  /* 0x0000f20000047ab9 */ /* 0x000fe20000000a00 */
[----:B0-----:R-:W-:Y:S02]  /*14d50*/  IMAD.SHL.U32 R8, R9, 0x8, RZ ;  /* 0x0000000809087824 */ /* 0x001fe400078e00ff */
        /* <DEDUP_REMOVED lines=8> */
[C---:B------:R-:W-:Y:S01]  /*14de0*/  LOP3.LUT R11, R9.reuse, 0x40, RZ, 0xfc, !PT ;  /* 0x00000040090b7812 */ /* 0x040fe200078efcff */
        /* <DEDUP_REMOVED lines=16> */
[----:B------:R-:W4:Y:S04]  /*14ef0*/  LDL.LU R10, [R1+0x60] ;  /* 0x00006000010a7983 */ /* 0x000f280000300800 */
[----:B------:R-:W4:Y:S04]  /*14f00*/  LDL.LU R12, [R1+0x6c] ;  /* 0x00006c00010c7983 */ /* 0x000f280000300800 */
[----:B------:R-:W-:Y:S01]  /*14f10*/  SHFL.IDX PT, R6, R0, 0x1, 0x181f ;  /* 0x00381f0000067f89 */ /* 0x000fe200000e0000 */
[----:B--2---:R-:W-:-:S03]  /*14f20*/  IMAD R3, R5, R7, RZ ;  /* 0x0000000705037224 */ /* 0x004fc600078e02ff */
[----:B------:R-:W0:Y:S02]  /*14f30*/  SHFL.IDX PT, R5, R2, RZ, 0x181f ;  /* 0x00181fff02057589 */ /* 0x000e2400000e0000 */
[-C--:B---3--:R-:W-:Y:S02]  /*14f40*/  ISETP.GE.AND P4, PT, R4, R3.reuse, PT ;  /* 0x000000030400720c */ /* 0x088fe40003f86270 */
[----:B------:R-:W1:Y:S01]  /*14f50*/  SHFL.IDX PT, R4, R0, RZ, 0x181f ;  /* 0x00181fff00047589 */ /* 0x000e6200000e0000 */
[----:B------:R-:W-:-:S13]  /*14f60*/  ISETP.GE.AND P5, PT, R17, R3, PT ;  /* 0x000000031100720c */ /* 0x000fda0003fa6270 */
[----:B0-----:R-:W-:-:S05]  /*14f70*/  @!P5 LEA R5, P6, R8, R5, 0x1 ;  /* 0x000000050805d211 */ /* 0x001fca00078c08ff */
[----:B-1----:R-:W-:-:S05]  /*14f80*/  @!P5 IMAD.X R4, RZ, RZ, R4, P6 ;  /* 0x000000ffff04d224 */ /* 0x002fca00030e0604 */
        /* <DEDUP_REMOVED lines=10> */
[----:B------:R-:W-:-:S04]  /*15030*/  @!P4 LOP3.LUT R5, R5, R4, RZ, 0x3c, !PT ;  /* 0x000000040505c212 */ /* 0x000fc800078e3cff */
[----:B------:R-:W-:-:S04]  /*15040*/  @!P4 LOP3.LUT R4, R5, R4, RZ, 0x3c, !PT ;  /* 0x000000040504c212 */ /* 0x000fc800078e3cff */
[----:B------:R-:W-:-:S05]  /*15050*/  @!P4 LOP3.LUT R5, R5, R4, RZ, 0x3c, !PT ;  /* 0x000000040505c212 */ /* 0x000fca00078e3cff */
[----:B------:R-:W-:Y:S04]  /*15060*/  @!P4 LDGSTS.E.BYPASS.LTC128B.128 [R9+0x22c00], desc[UR60][R4.64], !P3 ;  /* 0x22c000000409cfae */ /* 0x000fe8000d901d7c */
[----:B------:R-:W-:Y:S04]  /*15070*/  @!P4 LDGSTS.E.BYPASS.LTC128B.128 [R9+0x26c00], desc[UR60][R4.64+0x80], !P2 ;  /* 0x26c000800409cfae */ /* 0x000fe8000d101d7c */
[----:B------:R-:W-:Y:S04]  /*15080*/  @!P4 LDGSTS.E.BYPASS.LTC128B.128 [R9+0x2ac00], desc[UR60][R4.64+0x100], !P1 ;  /* 0x2ac001000409cfae */ /* 0x000fe8000c901d7c */
[----:B------:R0:W-:Y:S01]  /*15090*/  @!P4 LDGSTS.E.BYPASS.LTC128B.128 [R9+0x2ec00], desc[UR60][R4.64+0x180], !P0 ;  /* 0x2ec001800409cfae */ /* 0x0001e2000c101d7c */
[----:B----4-:R-:W-:-:S03]  /*150a0*/  ISETP.GE.AND P4, PT, R11, R3, PT ;  /* 0x000000030b00720c */ /* 0x010fc60003f86270 */
[----:B------:R-:W2:Y:S04]  /*150b0*/  LDL.LU R11, [R1+0x70] ;  /* 0x00007000010b7983 */ /* 0x000ea80000300800 */
[----:B0-----:R-:W0:Y:S04]  /*150c0*/  SHFL.IDX PT, R5, R2, 0x2, 0x181f ;  /* 0x00581f0002057f89 */ /* 0x001e2800000e0000 */
[----:B------:R-:W1:Y:S02]  /*150d0*/  SHFL.IDX PT, R6, R0, 0x2, 0x181f ;  /* 0x00581f0000067f89 */ /* 0x000e6400000e0000 */
[----:B0-----:R-:W-:-:S05]  /*150e0*/  @!P4 LEA R5, P6, R8, R5, 0x1 ;  /* 0x000000050805c211 */ /* 0x001fca00078c08ff */
[----:B-1----:R-:W-:-:S05]  /*150f0*/  @!P4 IMAD.X R4, RZ, RZ, R6, P6 ;  /* 0x000000ffff04c224 */ /* 0x002fca00030e0606 */
[----:B------:R-:W-:-:S04]  /*15100*/  @!P4 LOP3.LUT R5, R5, R4, RZ, 0x3c, !PT ;  /* 0x000000040505c212 */ /* 0x000fc800078e3cff */
[----:B------:R-:W-:-:S04]  /*15110*/  @!P4 LOP3.LUT R4, R5, R4, RZ, 0x3c, !PT ;  /* 0x000000040504c212 */ /* 0x000fc800078e3cff */
[----:B------:R-:W-:-:S05]  /*15120*/  @!P4 LOP3.LUT R5, R5, R4, RZ, 0x3c, !PT ;  /* 0x000000040505c212 */ /* 0x000fca00078e3cff */
[----:B------:R-:W-:Y:S04]  /*15130*/  @!P4 LDGSTS.E.BYPASS.LTC128B.128 [R9+0x23400], desc[UR60][R4.64], !P3 ;  /* 0x234000000409cfae */ /* 0x000fe8000d901d7c */
[----:B------:R-:W-:Y:S04]  /*15140*/  @!P4 LDGSTS.E.BYPASS.LTC128B.128 [R9+0x27400], desc[UR60][R4.64+0x80], !P2 ;  /* 0x274000800409cfae */ /* 0x000fe8000d101d7c */
[----:B------:R-:W-:Y:S04]  /*15150*/  @!P4 LDGSTS.E.BYPASS.LTC128B.128 [R9+0x2b400], desc[UR60][R4.64+0x100], !P1 ;  /* 0x2b4001000409cfae */ /* 0x000fe8000c901d7c */
[----:B------:R0:W-:Y:S01]  /*15160*/  @!P4 LDGSTS.E.BYPASS.LTC128B.128 [R9+0x2f400], desc[UR60][R4.64+0x180], !P0 ;  /* 0x2f4001800409cfae */ /* 0x0001e2000c101d7c */
[----:B------:R-:W-:-:S03]  /*15170*/  ISETP.GE.AND P4, PT, R10, R3, PT ;  /* 0x000000030a00720c */ /* 0x000fc60003f86270 */
[----:B------:R-:W3:Y:S04]  /*15180*/  LDL.LU R10, [R1+0x74] ;  /* 0x00007400010a7983 */ /* 0x000ee80000300800 */
        /* <DEDUP_REMOVED lines=10> */
[----:B------:R0:W-:Y:S04]  /*15230*/  @!P4 LDGSTS.E.BYPASS.LTC128B.128 [R9+0x2fc00], desc[UR60][R4.64+0x180], !P0 ;  /* 0x2fc001800409cfae */ /* 0x0001e8000c101d7c */
[----:B------:R-:W-:Y:S04]  /*15240*/  SHFL.IDX PT, R6, R0, 0x4, 0x181f ;  /* 0x00981f0000067f89 */ /* 0x000fe800000e0000 */
[----:B0-----:R-:W0:Y:S01]  /*15250*/  SHFL.IDX PT, R5, R2, 0x4, 0x181f ;  /* 0x00981f0002057f89 */ /* 0x001e2200000e0000 */
[----:B------:R-:W-:-:S13]  /*15260*/  ISETP.GE.AND P4, PT, R12, R3, PT ;  /* 0x000000030c00720c */ /* 0x000fda0003f86270 */
        /* <DEDUP_REMOVED lines=26> */
[----:B------:R-:W-:-:S04]  /*15410*/  @!P4 LOP3.LUT R5, R5, R4, RZ, 0x3c, !PT ;  /* 0x000000040505c212 */ /* 0x000fc800078e3cff */
[----:B------:R-:W-:-:S04]  /*15420*/  @!P4 LOP3.LUT R4, R5, R4, RZ, 0x3c, !PT ;  /* 0x000000040504c212 */ /* 0x000fc800078e3cff */
[----:B------:R-:W-:Y:S01]  /*15430*/  @!P4 LOP3.LUT R5, R5, R4, RZ, 0x3c, !PT ;  /* 0x000000040505c212 */ /* 0x000fe200078e3cff */
[----:B------:R1:W2:Y:S04]  /*15440*/  SHFL.IDX PT, R6, R0, 0x7, 0x181f ;  /* 0x00f81f0000067f89 */ /* 0x0002a800000e0000 */
[----:B------:R1:W-:Y:S04]  /*15450*/  @!P4 LDGSTS.E.BYPASS.LTC128B.128 [R9+0x25400], desc[UR60][R4.64], !P3 ;  /* 0x254000000409cfae */ /* 0x0003e8000d901d7c */
[----:B------:R1:W-:Y:S04]  /*15460*/  @!P4 LDGSTS.E.BYPASS.LTC128B.128 [R9+0x29400], desc[UR60][R4.64+0x80], !P2 ;  /* 0x294000800409cfae */ /* 0x0003e8000d101d7c */
[----:B------:R1:W-:Y:S04]  /*15470*/  @!P4 LDGSTS.E.BYPASS.LTC128B.128 [R9+0x2d400], desc[UR60][R4.64+0x100], !P1 ;  /* 0x2d4001000409cfae */ /* 0x0003e8000c901d7c */
[----:B------:R1:W-:Y:S04]  /*15480*/  @!P4 LDGSTS.E.BYPASS.LTC128B.128 [R9+0x31400], desc[UR60][R4.64+0x180], !P0 ;  /* 0x314001800409cfae */ /* 0x0003e8000c101d7c */
[----:B------:R-:W3:Y:S02]  /*15490*/  SHFL.IDX PT, R2, R2, 0x7, 0x181f ;  /* 0x00f81f0002027f89 */ /* 0x000ee400000e0000 */
.L_x_1695:
[----:B-1----:R-:W4:Y:S01]  /*154a0*/  LDL.LU R0, [R1+0x78] ;  /* 0x0000780001007983 */ /* 0x002f220000300800 */
[----:B------:R-:W-:Y:S01]  /*154b0*/  BSSY B0, `(.L_x_1513) ;  /* 0x000000d000007945 */ /* 0x000fe20003800000 */
[----:B----4-:R-:W-:-:S13]  /*154c0*/  ISETP.GE.AND P4, PT, R0, R3, PT ;  /* 0x000000030000720c */ /* 0x010fda0003f86270 */
[----:B------:R-:W-:Y:S05]  /*154d0*/  @P4 BRA `(.L_x_1514) ;  /* 0x0000000000284947 */ /* 0x000fea0003800000 */
[----:B------:R-:W4:Y:S01]  /*154e0*/  LDL R0, [R1+0x14] ;  /* 0x0000140001007983 */ /* 0x000f220000100800 */
[----:B---3--:R-:W-:-:S05]  /*154f0*/  LEA R2, P4, R8, R2, 0x1 ;  /* 0x0000000208027211 */ /* 0x008fca00078808ff */
[----:B--2---:R-:W-:-:S05]  /*15500*/  IMAD.X R3, RZ, RZ, R6, P4 ;  /* 0x000000ffff037224 */ /* 0x004fca00020e0606 */
[----:B------:R-:W-:Y:S01]  /*15510*/  @!PT LDS RZ, [RZ] ;  /* 0x00000000fffff984 */ /* 0x000fe20000000800 */
[----:B------:R-:W-:Y:S01]  /*15520*/  @!PT LDS RZ, [RZ] ;  /* 0x00000000fffff984 */ /* 0x000fe20000000800 */
[----:B------:R-:W-:Y:S01]  /*15530*/  @!PT LDS RZ, [RZ] ;  /* 0x00000000fffff984 */ /* 0x000fe20000000800 */
[----:B----4-:R1:W-:Y:S04]  /*15540*/  LDGSTS.E.BYPASS.LTC128B.128 [R0+0x25c00], desc[UR60][R2.64], !P3 ;  /* 0x25c0000002007fae */ /* 0x0103e8000d901d7c */
[----:B------:R1:W-:Y:S04]  /*15550*/  LDGSTS.E.BYPASS.LTC128B.128 [R0+0x29c00], desc[UR60][R2.64+0x80], !P2 ;  /* 0x29c0008002007fae */ /* 0x0003e8000d101d7c */
[----:B------:R1:W-:Y:S04]  /*15560*/  LDGSTS.E.BYPASS.LTC128B.128 [R0+0x2dc00], desc[UR60][R2.64+0x100], !P1 ;  /* 0x2dc0010002007fae */ /* 0x0003e8000c901d7c */
[----:B------:R1:W-:Y:S02]  /*15570*/  LDGSTS.E.BYPASS.LTC128B.128 [R0+0x31c00], desc[UR60][R2.64+0x180], !P0 ;  /* 0x31c0018002007fae */ /* 0x0003e4000c101d7c */
.L_x_1514:
[----:B------:R-:W-:Y:S05]  /*15580*/  BSYNC B0 ;  /* 0x0000000000007941 */ /* 0x000fea0003800000 */
.L_x_1513:
[----:B------:R4:W5:Y:S01]  /*15590*/  LDL R8, [R1+0x4] ;  /* 0x0000040001087983 */ /* 0x0009620000100800 */
[----:B------:R-:W-:Y:S01]  /*155a0*/  PLOP3.LUT P0, PT, PT, PT, PT, 0x80, 0x0 ;  /* 0x000000000000781c */ /* 0x000fe20003f0f070 */
[----:B------:R-:W-:-:S12]  /*155b0*/  NOP ;  /* 0x0000000000007918 */ /* 0x000fd80000000000 */
.L_x_1515:
[----:B-1-3--:R-:W3:Y:S01]  /*155c0*/  LDL R2, [R1+0x4] ;  /* 0x0000040001027983 */ /* 0x00aee20000100800 */
[----:B------:R-:W-:Y:S02]  /*155d0*/  PLOP3.LUT P1, PT, P1, P0, PT, 0xa2, 0x0 ;  /* 0x000000000000781c */ /* 0x000fe40000f21472 */
[----:B---3--:R-:W-:-:S08]  /*155e0*/  @P0 R2UR P1, UR4, R2 ;  /* 0x00000000020402ca */ /* 0x008fd00000020000 */
[----:B------:R-:W-:-:S05]  /*155f0*/  @P0 PLOP3.LUT P0, PT, P1, PT, PT, 0x80, 0x0 ;  /* 0x000000000000081c */ /* 0x000fca0000f0f070 */
[----:B------:R-:W-:Y:S01]  /*15600*/  @!P1 SYNCS.ARRIVE.TRANS64.RED.A0T1 RZ, [UR4+0x32410], RZ ;  /* 0x032410ffffff99a7 */ /* 0x000fe20008200404 */
[----:B------:R-:W-:Y:S07]  /*15610*/  @!P1 ARRIVES.LDGSTSBAR.64.TRANSCNT [UR4+0x32410] ;  /* 0x03241000ff0099b0 */ /* 0x000fee0008000a84 */
[----:B------:R-:W-:Y:S05]  /*15620*/  @P0 BRA.U.ANY `(.L_x_1515) ;  /* 0xfffffffd00e40947 */ /* 0x000fea000393ffff */
[----:B------:R-:W3:Y:S02]  /*15630*/  LDL.LU R3, [R1+0x68] ;  /* 0x0000680001037983 */ /* 0x000ee40000300800 */
[----:B---3--:R-:W-:-:S05]  /*15640*/  VIADD R3, R3, 0x1 ;  /* 0x0000000103037836 */ /* 0x008fca0000000000 */
        /* <DEDUP_REMOVED lines=8> */
[----:B------:R-:W3:Y:S03]  /*156d0*/  SYNCS.PHASECHK.TRANS64.TRYWAIT P0, [R2+URZ+0x32420], R0 ;  /* 0x03242000020075a7 */ /* 0x000ee6000800017f */
[----:B-1-3--:R-:W-:Y:S05]  /*156e0*/  @!P0 BRA `(.L_x_1517) ;  /* 0x00000060000c8947 */ /* 0x00afea0003800000 */
.L_x_1696:
[----:B------:R-:W-:Y:S05]  /*156f0*/  BSYNC B0 ;  /* 0x0000000000007941 */ /* 0x000fea0003800000 */
.L_x_1516:
[----:B-1----:R-:W3:Y:S01]  /*15700*/  LDL R2, [R1+0x18] ;  /* 0x0000180001027983 */ /* 0x002ee20000100800 */
[----:B------:R-:W-:Y:S01]  /*15710*/  BSSY B0, `(.L_x_1518) ;  /* 0x0000063000007945 */ /* 0x000fe20003800000 */
[----:B---3--:R-:W-:-:S13]  /*15720*/  LOP3.LUT P0, RZ, R2, 0x1, RZ, 0xc0, !PT ;  /* 0x0000000102ff7812 */ /* 0x008fda000780c0ff */
[----:B------:R-:W-:Y:S05]  /*15730*/  @!P0 BRA `(.L_x_1519) ;  /* 0x0000000400808947 */ /* 0x000fea0003800000 */
[----:B------:R-:W3:Y:S04]  /*15740*/  LDL R2, [R1+0x4] ;  /* 0x0000040001027983 */ /* 0x000ee80000100800 */
[----:B0-----:R-:W2:Y:S01]  /*15750*/  LDL R4, [R1+0x1c] ;  /* 0x00001c0001047983 */ /* 0x001ea20000100800 */
[----:B------:R-:W0:Y:S01]  /*15760*/  S2R R3, SR_TID.X ;  /* 0x0000000000037919 */ /* 0x000e220000002100 */
[----:B---3--:R-:W-:Y:S02]  /*15770*/  IMAD.MOV.U32 R5, RZ, RZ, R2 ;  /* 0x000000ffff057224 */ /* 0x008fe400078e0002 */
[----:B------:R-:W3:Y:S01]  /*15780*/  LDL R2, [R1+0x8] ;  /* 0x0000080001027983 */ /* 0x000ee20000100800 */
[----:B--2---:R-:W-:Y:S01]  /*15790*/  SHF.L.U32 R0, R4, 0x1f, RZ ;  /* 0x0000001f04007819 */ /* 0x004fe200000006ff */
[----:B------:R-:W-:Y:S01]  /*157a0*/  BSSY B1, `(.L_x_1520) ;  /* 0x0000006000017945 */ /* 0x000fe20003800000 */
[----:B0-----:R-:W-:-:S04]  /*157b0*/  LOP3.LUT R3, R3, 0x7f, RZ, 0xc0, !PT ;  /* 0x0000007f03037812 */ /* 0x001fc800078ec0ff */
[----:B------:R-:W-:Y:S01]  /*157c0*/  ISETP.NE.AND P1, PT, R3, RZ, PT ;  /* 0x000000ff0300720c */ /* 0x000fe20003f25270 */
[----:B---3--:R-:W-:-:S04]  /*157d0*/  IMAD R2, R2, 0x8, R5 ;  /* 0x0000000802027824 */ /* 0x008fc800078e0205 */
[----:B------:R-:W0:Y:S02]  /*157e0*/  SYNCS.PHASECHK.TRANS64.TRYWAIT P0, [R2+URZ+0x32460], R0 ;  /* 0x03246000020075a7 */ /* 0x000e24000800017f */
[----:B0-----:R-:W-:Y:S06]  /*157f0*/  @!P0 BRA `(.L_x_1521) ;  /* 0x0000005c00e08947 */ /* 0x001fec0003800000 */
.L_x_1697:
[----:B------:R-:W-:Y:S05]  /*15800*/  BSYNC B1 ;  /* 0x0000000000017941 */ /* 0x000fea0003800000 */
.L_x_1520:
        /* <DEDUP_REMOVED lines=9> */
.L_x_1523:
[----:B------:R-:W-:Y:S05]  /*158a0*/  BSYNC B1 ;  /* 0x0000000000017941 */ /* 0x000fea0003800000 */
.L_x_1522:
        /* <DEDUP_REMOVED lines=14> */
.L_x_1524:
        /* <DEDUP_REMOVED lines=16> */
.L_x_1525:
        /* <DEDUP_REMOVED lines=16> */
.L_x_1526:
        /* <DEDUP_REMOVED lines=16> */
.L_x_1527:
        /* <DEDUP_REMOVED lines=11> */
.L_x_1519:
[----:B------:R-:W-:Y:S05]  /*15d40*/  BSYNC B0 ;  /* 0x0000000000007941 */ /* 0x000fea0003800000 */
.L_x_1518:
[----:B0-----:R-:W3:Y:S01]  /*15d50*/  LDL.LU R4, [R1+0x7c] ;  /* 0x00007c0001047983 */ /* 0x001ee20000300800 */
[----:B------:R-:W-:Y:S01]  /*15d60*/  BSSY B0, `(.L_x_1528) ;  /* 0x000020f000007945 */ /* 0x000fe20003800000 */
[----:B---3--:R-:W-:-:S13]  /*15d70*/  ISETP.GE.AND P0, PT, R4, 0x61, PT ;  /* 0x000000610400780c */ /* 0x008fda0003f06270 */
        /* <DEDUP_REMOVED lines=48> */
.L_x_1534:
        /* <DEDUP_REMOVED lines=9> */
.L_x_1698:
[----:B------:R-:W-:Y:S05]  /*16110*/  BSYNC B3 ;  /* 0x0000000000037941 */ /* 0x000fea0003800000 */
.L_x_1535:
        /* <DEDUP_REMOVED lines=9> */
.L_x_1538:
[----:B------:R-:W-:Y:S05]  /*161b0*/  BSYNC B3 ;  /* 0x0000000000037941 */ /* 0x000fea0003800000 */
.L_x_1537:
        /* <DEDUP_REMOVED lines=14> */
.L_x_1539:
        /* <DEDUP_REMOVED lines=14> */
.L_x_1699:
[----:B------:R-:W-:Y:S05]  /*16380*/  BSYNC B3 ;  /* 0x0000000000037941 */ /* 0x000fea0003800000 */
.L_x_1540:
        /* <DEDUP_REMOVED lines=11> */
.L_x_1543:
[----:B------:R-:W-:Y:S05]  /*16440*/  BSYNC B3 ;  /* 0x0000000000037941 */ /* 0x000fea0003800000 */
.L_x_1542:
        /* <DEDUP_REMOVED lines=11> */
.L_x_1544:
        /* <DEDUP_REMOVED lines=16> */
.L_x_1545:
        /* <DEDUP_REMOVED lines=16> */
.L_x_1546:
        /* <DEDUP_REMOVED lines=16> */
.L_x_1547:
        /* <DEDUP_REMOVED lines=11> */
.L_x_1533:
[----:B------:R-:W-:Y:S05]  /*168b0*/  BSYNC B1 ;  /* 0x0000000000017941 */ /* 0x000fea0003800000 */
.L_x_1532:
[----:B------:R-:W2:Y:S02]  /*168c0*/  LDL.LU R4, [R1+0x38] ;  /* 0x0000380001047983 */ /* 0x000ea40000300800 */
[----:B--2---:R-:W-:-:S07]  /*168d0*/  VIADD R0, R4, 0xfffffffd ;  /* 0xfffffffd04007836 */ /* 0x004fce0000000000 */
.L_x_1531:
[----:B------:R-:W-:Y:S05]  /*168e0*/  BSYNC B2 ;  /* 0x0000000000027941 */ /* 0x000fea0003800000 */
.L_x_1530:
[----:B------:R-:W2:Y:S01]  /*168f0*/  LDL.LU R2, [R1+0x3c] ;  /* 0x00003c0001027983 */ /* 0x000ea20000300800 */
[----:B------:R-:W-:-:S05]  /*16900*/  IMAD.MOV R6, RZ, RZ, -R6 ;  /* 0x000000ffff067224 */ /* 0x000fca00078e0a06 */
[----:B--2---:R-:W-:-:S13]  /*16910*/  ISETP.NE.AND P0, PT, R2, R6, PT ;  /* 0x000000060200720c */ /* 0x004fda0003f05270 */
[----:B------:R-:W-:Y:S05]  /*16920*/  @!P0 BRA `(.L_x_1529) ;  /* 0x0000001400488947 */ /* 0x000fea0003800000 */
.L_x_1580:
        /* <DEDUP_REMOVED lines=37> */
.L_x_1550:
        /* <DEDUP_REMOVED lines=9> */
.L_x_1700:
[----:B------:R-:W-:Y:S05]  /*16c10*/  BSYNC B2 ;  /* 0x0000000000027941 */ /* 0x000fea0003800000 */
.L_x_1551:
        /* <DEDUP_REMOVED lines=9> */
.L_x_1554:
[----:B------:R-:W-:Y:S05]  /*16cb0*/  BSYNC B2 ;  /* 0x0000000000027941 */ /* 0x000fea0003800000 */
.L_x_1553:
        /* <DEDUP_REMOVED lines=13> */
.L_x_1555:
        /* <DEDUP_REMOVED lines=14> */
.L_x_1701:
[----:B------:R-:W-:Y:S05]  /*16e70*/  BSYNC B2 ;  /* 0x0000000000027941 */ /* 0x000fea0003800000 */
.L_x_1556:
        /* <DEDUP_REMOVED lines=11> */
.L_x_1559:
[----:B------:R-:W-:Y:S05]  /*16f30*/  BSYNC B2 ;  /* 0x0000000000027941 */ /* 0x000fea0003800000 */
.L_x_1558:
        /* <DEDUP_REMOVED lines=10> */
.L_x_1560:
        /* <DEDUP_REMOVED lines=16> */
.L_x_1561:
        /* <DEDUP_REMOVED lines=16> */
.L_x_1562:
        /* <DEDUP_REMOVED lines=16> */
.L_x_1563:
        /* <DEDUP_REMOVED lines=11> */
.L_x_1549:
[----:B------:R-:W-:Y:S05]  /*17390*/  BSYNC B1 ;  /* 0x0000000000017941 */ /* 0x000fea0003800000 */
.L_x_1548:
        /* <DEDUP_REMOVED lines=36> */
.L_x_1566:
        /* <DEDUP_REMOVED lines=9> */
.L_x_1702:
[----:B------:R-:W-:Y:S05]  /*17670*/  BSYNC B2 ;  /* 0x0000000000027941 */ /* 0x000fea0003800000 */
.L_x_1567:
        /* <DEDUP_REMOVED lines=9> */
.L_x_1570:
[----:B------:R-:W-:Y:S05]  /*17710*/  BSYNC B2 ;  /* 0x0000000000027941 */ /* 0x000fea0003800000 */
.L_x_1569:
        /* <DEDUP_REMOVED lines=14> */
.L_x_1571:
        /* <DEDUP_REMOVED lines=14> */
.L_x_1703:
[----:B------:R-:W-:Y:S05]  /*178e0*/  BSYNC B2 ;  /* 0x0000000000027941 */ /* 0x000fea0003800000 */
.L_x_1572:
        /* <DEDUP_REMOVED lines=11> */
.L_x_1575:
[----:B------:R-:W-:Y:S05]  /*179a0*/  BSYNC B2 ;  /* 0x0000000000027941 */ /* 0x000fea0003800000 */
.L_x_1574:
        /* <DEDUP_REMOVED lines=11> */
.L_x_1576:
        /* <DEDUP_REMOVED lines=16> */
.L_x_1577:
        /* <DEDUP_REMOVED lines=16> */
.L_x_1578:
        /* <DEDUP_REMOVED lines=16> */
.L_x_1579:
        /* <DEDUP_REMOVED lines=11> */
.L_x_1565:
[----:B------:R-:W-:Y:S05]  /*17e10*/  BSYNC B1 ;  /* 0x0000000000017941 */ /* 0x000fea0003800000 */
.L_x_1564:
[C---:B------:R-:W-:Y:S01]  /*17e20*/  ISETP.GT.AND P0, PT, R0.reuse, 0x1, PT ;  /* 0x000000010000780c */ /* 0x040fe20003f04270 */
[----:B------:R-:W-:-:S12]  /*17e30*/  VIADD R0, R0, 0xfffffffe ;  /* 0xfffffffe00007836 */ /* 0x000fd80000000000 */
[----:B------:R-:W-:Y:S05]  /*17e40*/  @P0 BRA `(.L_x_1580) ;  /* 0xffffffe800b80947 */ /* 0x000fea000383ffff */
.L_x_1529:
[----:B------:R-:W-:Y:S05]  /*17e50*/  BSYNC B0 ;  /* 0x0000000000007941 */ /* 0x000fea0003800000 */
.L_x_1528:
[----:B------:R-:W3:Y:S04]  /*17e60*/  LDL.LU R4, [R1+0x8] ;  /* 0x0000080001047983 */ /* 0x000ee80000300800 */
[----:B------:R-:W2:Y:S01]  /*17e70*/  LDL.LU R3, [R1+0x1c] ;  /* 0x00001c0001037983 */ /* 0x000ea20000300800 */
[----:B------:R-:W1:Y:S01]  /*17e80*/  S2R R2, SR_TID.X ;  /* 0x0000000000027919 */ /* 0x000e620000002100 */
[----:B------:R-:W-:Y:S01]  /*17e90*/  BSSY B0, `(.L_x_1581) ;  /* 0x0000015000007945 */ /* 0x000fe20003800000 */
[----:B-1----:R-:W-:-:S04]  /*17ea0*/  LOP3.LUT R2, R2, 0x7f, RZ, 0xc0, !PT ;  /* 0x0000007f02027812 */ /* 0x002fc800078ec0ff */
[----:B------:R-:W-:Y:S01]  /*17eb0*/  ISETP.NE.AND P1, PT, R2, RZ, PT ;  /* 0x000000ff0200720c */ /* 0x000fe20003f25270 */
[----:B---3--:R-:W-:-:S05]  /*17ec0*/  VIADD R0, R4, 0x1 ;  /* 0x0000000104007836 */ /* 0x008fca0000000000 */
        /* <DEDUP_REMOVED lines=11> */
[----:B--2---:R-:W2:Y:S04]  /*17f80*/  @P1 ATOMG.E.ADD.STRONG.GPU PT, R3, desc[UR60][R4.64], R3 ;  /* 0x00000003040319a8 */ /* 0x004ea800081ee1fc */
[----:B--2---:R1:W2:Y:S02]  /*17f90*/  SHFL.IDX PT, R3, R3, R2, 0x1f ;  /* 0x00001f0203037589 */ /* 0x0042a400000e0000 */
[----:B-1----:R-:W1:Y:S02]  /*17fa0*/  S2R R2, SR_LTMASK ;  /* 0x0000000000027919 */ /* 0x002e640000003900 */
[----:B-1----:R-:W-:-:S06]  /*17fb0*/  LOP3.LUT R2, R2, UR4, RZ, 0xc0, !PT ;  /* 0x0000000402027c12 */ /* 0x002fcc000f8ec0ff */
[----:B------:R-:W2:Y:S02]  /*17fc0*/  POPC R2, R2 ;  /* 0x0000000200027309 */ /* 0x000ea40000000000 */
[----:B--2---:R-:W-:-:S07]  /*17fd0*/  IADD3 R16, R3, UR36, R2 ;  /* 0x0000002403107c10 */ /* 0x004fce000fffe002 */
.L_x_1582:
[----:B------:R-:W-:Y:S05]  /*17fe0*/  BSYNC B0 ;  /* 0x0000000000007941 */ /* 0x000fea0003800000 */
.L_x_1581:
[----:B------:R-:W-:-:S05]  /*17ff0*/  SEL R0, R0, RZ, P0 ;  /* 0x000000ff00007207 */ /* 0x000fca0000000000 */
[----:B------:R2:W-:Y:S02]  /*18000*/  STL [R1+0x8], R0 ;  /* 0x0000080001007387 */ /* 0x0005e40000100800 */
.L_x_1494:
[----:B------:R-:W-:Y:S05]  /*18010*/  BSYNC B7 ;  /* 0x0000000000077941 */ /* 0x000fea0003800000 */
.L_x_1492:
[----:B--2---:R-:W2:Y:S02]  /*18020*/  LDL R0, [R1+0x18] ;  /* 0x0000180001007983 */ /* 0x004ea40000100800 */
        /* <DEDUP_REMOVED lines=12> */
.L_x_1583:
[----:B------:R-:W0:Y:S01]  /*180f0*/  S2R R0, SR_TID.X ;  /* 0x0000000000007919 */ /* 0x000e220000002100 */
[----:B------:R-:W-:Y:S01]  /*18100*/  UMOV UR4, 0xffffffff ;  /* 0xffffffff00047882 */ /* 0x000fe20000000000 */
[----:B0-----:R-:W-:-:S04]  /*18110*/  LOP3.LUT R7, R0, 0x1f, RZ, 0xc0, !PT ;  /* 0x0000001f00077812 */ /* 0x001fc800078ec0ff */
        /* <DEDUP_REMOVED lines=33> */
.L_x_1713:
[----:B------:R-:W-:Y:S02]  /*18330*/  ULDC UR4, c[0x0][0xd38] ;  /* 0x00034e0000047ab9 */ /* 0x000fe40000000800 */
[----:B------:R-:W-:-:S04]  /*18340*/  IMAD.U32 R16, RZ, RZ, UR4 ;  /* 0x00000004ff107e24 */ /* 0x000fc8000f8e00ff */
[----:B-1----:R-:W-:-:S04]  /*18350*/  IMAD R6, R6, R16, RZ ;  /* 0x0000001006067224 */ /* 0x002fc800078e02ff */
[----:B------:R-:W-:-:S05]  /*18360*/  IMAD.IADD R4, R4, 0x1, R6 ;  /* 0x0000000104047824 */ /* 0x000fca00078e0206 */
[----:B------:R-:W-:-:S13]  /*18370*/  ISETP.GT.AND P6, PT, R4, R0, PT ;  /* 0x000000000400720c */ /* 0x000fda0003fc4270 */
[----:B------:R-:W-:Y:S05]  /*18380*/  @P6 BRA `(.L_x_1586) ;  /* 0x00000000009c6947 */ /* 0x000fea0003800000 */
.L_x_1591:
        /* <DEDUP_REMOVED lines=14> */
.L_x_1589:
[----:B------:R-:W-:Y:S05]  /*18470*/  BSYNC B0 ;  /* 0x0000000000007941 */ /* 0x000fea0003800000 */
.L_x_1588:
        /* <DEDUP_REMOVED lines=18> */
.L_x_1721:
[----:B------:R-:W-:Y:S02]  /*185a0*/  ULDC UR4, c[0x0][0xd38] ;  /* 0x00034e0000047ab9 */ /* 0x000fe40000000800 */
[----:B------:R-:W-:-:S04]  /*185b0*/  IMAD.U32 R16, RZ, RZ, UR4 ;  /* 0x00000004ff107e24 */ /* 0x000fc8000f8e00ff */
[----:B-1----:R-:W-:-:S04]  /*185c0*/  IMAD R6, R6, R16, RZ ;  /* 0x0000001006067224 */ /* 0x002fc800078e02ff */
[----:B------:R-:W-:-:S05]  /*185d0*/  IMAD.IADD R4, R6, 0x1, R4 ;  /* 0x0000000106047824 */ /* 0x000fca00078e0204 */
[----:B------:R-:W-:-:S13]  /*185e0*/  ISETP.GT.AND P6, PT, R4, R0, PT ;  /* 0x000000000400720c */ /* 0x000fda0003fc4270 */
[----:B------:R-:W-:Y:S05]  /*185f0*/  @!P6 BRA `(.L_x_1591) ;  /* 0xfffffffc0064e947 */ /* 0x000fea000383ffff */
.L_x_1586:
        /* <DEDUP_REMOVED lines=8> */
.L_x_1725:
[----:B------:R-:W-:Y:S01]  /*18680*/  ISETP.NE.AND P0, PT, R5, RZ, PT ;  /* 0x000000ff0500720c */ /* 0x000fe20003f05270 */
[----:B-1----:R-:W-:-:S12]  /*18690*/  IMAD.MOV.U32 R2, RZ, RZ, RZ ;  /* 0x000000ffff027224 */ /* 0x002fd800078e00ff */
[----:B------:R-:W-:Y:S05]  /*186a0*/  @!P0 BRA `(.L_x_1593) ;  /* 0x0000000000108947 */ /* 0x000fea0003800000 */
[----:B------:R-:W-:Y:S01]  /*186b0*/  UMOV UR4, 0xffffffff ;  /* 0xffffffff00047882 */ /* 0x000fe20000000000 */
[----:B------:R-:W-:Y:S02]  /*186c0*/  VIADD R12, R4, 0xffffffff ;  /* 0xffffffff040c7836 */ /* 0x000fe40000000000 */
[----:B------:R-:W-:Y:S05]  /*186d0*/  BRA.DIV UR4, `(.L_x_1594) ;  /* 0x0000003e04107947 */ /* 0x000fea000b800000 */
[----:B------:R1:W3:Y:S02]  /*186e0*/  SHFL.IDX PT, R2, R3, R12, 0x1f ;  /* 0x00001f0c03027589 */ /* 0x0002e400000e0000 */
.L_x_1593:
        /* <DEDUP_REMOVED lines=31> */
.L_x_1587:
[----:B------:R-:W-:Y:S01]  /*188e0*/  UMOV UR4, URZ ;  /* 0x0000003f00047c82 */ /* 0x000fe20008000000 */
[----:B------:R-:W-:Y:S01]  /*188f0*/  UMOV UR5, URZ ;  /* 0x0000003f00057c82 */ /* 0x000fe20008000000 */
[----:B------:R-:W-:Y:S01]  /*18900*/  ULDC UR6, c[0x0][0xd3c] ;  /* 0x00034f0000067ab9 */ /* 0x000fe20000000800 */
[----:B------:R-:W-:Y:S02]  /*18910*/  IMAD.MOV.U32 R16, RZ, RZ, R0 ;  /* 0x000000ffff107224 */ /* 0x000fe400078e0000 */
[----:B------:R-:W-:Y:S02]  /*18920*/  IMAD.U32 R17, RZ, RZ, UR4 ;  /* 0x00000004ff117e24 */ /* 0x000fe4000f8e00ff */
[----:B------:R-:W-:Y:S02]  /*18930*/  IMAD.U32 R18, RZ, RZ, UR5 ;  /* 0x00000005ff127e24 */ /* 0x000fe4000f8e00ff */
[----:B------:R-:W-:-:S07]  /*18940*/  IMAD.U32 R19, RZ, RZ, UR6 ;  /* 0x00000006ff137e24 */ /* 0x000fce000f8e00ff */
.L_x_1595:
        /* <DEDUP_REMOVED lines=12> */
.L_x_1584:
[----:B------:R-:W-:Y:S02]  /*18a10*/  ULDC UR4, c[0x0][0xd3c] ;  /* 0x00034f0000047ab9 */ /* 0x000fe40000000800 */
[----:B---3--:R-:W-:-:S13]  /*18a20*/  ISETP.GE.AND P0, PT, R19, UR4, PT ;  /* 0x0000000413007c0c */ /* 0x008fda000bf06270 */
[----:B------:R-:W-:Y:S05]  /*18a30*/  @!P0 BRA `(.L_x_1596) ;  /* 0xffffff8c00148947 */ /* 0x000fea000383ffff */
[----:B------:R-:W-:Y:S05]  /*18a40*/  BSYNC B8 ;  /* 0x0000000000087941 */ /* 0x000fea0003800000 */
.L_x_1450:
[----:B--2---:R-:W2:Y:S01]  /*18a50*/  LDL.LU R0, [R1+0x68] ;  /* 0x0000680001007983 */ /* 0x004ea20000300800 */
[----:B------:R-:W-:Y:S01]  /*18a60*/  BSSY B0, `(.L_x_1597) ;  /* 0x000000b000007945 */ /* 0x000fe20003800000 */
[----:B------:R-:W3:Y:S01]  /*18a70*/  S2R R5, SR_CgaCtaId ;  /* 0x0000000000057919 */ /* 0x000ee20000008800 */
[----:B--2---:R-:W-:-:S05]  /*18a80*/  VIADD R0, R0, 0x1 ;  /* 0x0000000100007836 */ /* 0x004fca0000000000 */
[----:B0-----:R-:W-:-:S04]  /*18a90*/  LEA.HI R2, R0, R0, RZ, 0x1 ;  /* 0x0000000000027211 */ /* 0x001fc800078f08ff */
[----:B-1----:R-:W-:-:S05]  /*18aa0*/  LOP3.LUT R3, R2, 0xfffffffe, RZ, 0xc0, !PT ;  /* 0xfffffffe02037812 */ /* 0x002fca00078ec0ff */
[----:B------:R-:W-:Y:S01]  /*18ab0*/  IMAD.IADD R3, R0, 0x1, -R3 ;  /* 0x0000000100037824 */ /* 0x000fe200078e0a03 */
[----:B------:R-:W-:-:S04]  /*18ac0*/  MOV R0, 0x400 ;  /* 0x0000040000007802 */ /* 0x000fc80000000f00 */
[----:B---3--:R-:W-:Y:S02]  /*18ad0*/  LEA R0, R5, R0, 0x18 ;  /* 0x0000000005007211 */ /* 0x008fe400078ec0ff */
[----:B------:R-:W-:-:S04]  /*18ae0*/  SHF.L.U32 R3, R3, 0x1f, RZ ;  /* 0x0000001f03037819 */ /* 0x000fc800000006ff */
[----:B------:R-:W0:Y:S02]  /*18af0*/  SYNCS.PHASECHK.TRANS64.TRYWAIT P0, [R0+URZ+0x32420], R3 ;  /* 0x03242003000075a7 */ /* 0x000e24000800017f */
[----:B0-----:R-:W-:Y:S05]  /*18b00*/  @!P0 BRA `(.L_x_1598) ;  /* 0x00000038002c8947 */ /* 0x001fea0003800000 */
.L_x_1728:
[----:B------:R-:W-:Y:S05]  /*18b10*/  BSYNC B0 ;  /* 0x0000000000007941 */ /* 0x000fea0003800000 */
.L_x_1597:
[----:B------:R-:W-:-:S03]  /*18b20*/  UMOV UR4, 0xffffffff ;  /* 0xffffffff00047882 */ /* 0x000fc60000000000 */
[----:B------:R-:W-:Y:S05]  /*18b30*/  BRA.DIV UR4, `(.L_x_1599) ;  /* 0x0000003a04347947 */ /* 0x000fea000b800000 */
[----:B------:R-:W1:Y:S02]  /*18b40*/  S2R R2, SR_TID.X ;  /* 0x0000000000027919 */ /* 0x000e640000002100 */
[----:B-1----:R-:W-:-:S04]  /*18b50*/  SHF.R.U32.HI R2, RZ, 0x5, R2 ;  /* 0x00000005ff027819 */ /* 0x002fc80000011602 */
[----:B------:R-:W-:-:S05]  /*18b60*/  LOP3.LUT R2, R2, 0x3, RZ, 0xc0, !PT ;  /* 0x0000000302027812 */ /* 0x000fca00078ec0ff */
[----:B------:R1:W2:Y:S02]  /*18b70*/  SHFL.IDX PT, R14, R2, RZ, 0x1f ;  /* 0x00001fff020e7589 */ /* 0x0002a400000e0000 */
.L_x_1731:
[----:B--2---:R-:W-:-:S13]  /*18b80*/  ISETP.NE.AND P0, PT, R14, RZ, PT ;  /* 0x000000ff0e00720c */ /* 0x004fda0003f05270 */
[----:B------:R-:W-:Y:S05]  /*18b90*/  @P0 BRA `(.L_x_1305) ;  /* 0x0000000000940947 */ /* 0x000fea0003800000 */
[----:B------:R-:W-:-:S03]  /*18ba0*/  UMOV UR4, 0xffffffff ;  /* 0xffffffff00047882 */ /* 0x000fc60000000000 */
[----:B------:R-:W-:Y:S05]  /*18bb0*/  BRA.DIV UR4, `(.L_x_1600) ;  /* 0x0000003a04487947 */ /* 0x000fea000b800000 */
[----:B------:R-:W-:-:S13]  /*18bc0*/  ELECT P6, URZ, PT ;  /* 0x00000000003f782f */ /* 0x000fda00038c0000 */
.L_x_1734:
[----:B------:R-:W-:Y:S05]  /*18bd0*/  @!P6 BRA `(.L_x_1305) ;  /* 0x000000000084e947 */ /* 0x000fea0003800000 */
[----:B-1----:R-:W2:Y:S02]  /*18be0*/  LDL.LU R2, [R1+0x84] ;  /* 0x0000840001027983 */ /* 0x002ea40000300800 */
[----:B--2---:R-:W-:-:S04]  /*18bf0*/  LOP3.LUT R2, R2, 0x2, RZ, 0xfc, !PT ;  /* 0x0000000202027812 */ /* 0x004fc800078efcff */
[----:B------:R-:W-:-:S13]  /*18c00*/  ISETP.NE.AND P2, PT, R2, 0x3, PT ;  /* 0x000000030200780c */ /* 0x000fda0003f45270 */
[----:B------:R-:W-:Y:S05]  /*18c10*/  @!P2 BRA `(.L_x_1601) ;  /* 0x000000000004a947 */ /* 0x000fea0003800000 */
[----:B------:R-:W-:Y:S01]  /*18c20*/  BPT.TRAP 0x1 ;  /* 0x000000040000795c */ /* 0x000fe20000300000 */
.L_x_1601:
        /* <DEDUP_REMOVED lines=14> */
.L_x_1735:
[----:B------:R-:W1:Y:S02]  /*18d10*/  SYNCS.PHASECHK.TRANS64.TRYWAIT P0, [R7+URZ], R2 ;  /* 0x00000002070075a7 */ /* 0x000e64000800017f */
[----:B-1----:R-:W-:Y:S05]  /*18d20*/  @!P0 BRA `(.L_x_1603) ;  /* 0x0000003800208947 */ /* 0x002fea0003800000 */
.L_x_1736:
[----:B------:R-:W-:Y:S05]  /*18d30*/  @!P2 BRA `(.L_x_1604) ;  /* 0x000000000004a947 */ /* 0x000fea0003800000 */
[----:B------:R-:W-:Y:S01]  /*18d40*/  BPT.TRAP 0x1 ;  /* 0x000000040000795c */ /* 0x000fe20000300000 */
.L_x_1604:
[----:B------:R-:W2:Y:S01]  /*18d50*/  LDL.LU R4, [R1+0x8] ;  /* 0x0000080001047983 */ /* 0x000ea20000300800 */
[----:B------:R-:W-:-:S04]  /*18d60*/  VIADD R0, R0, 0x32460 ;  /* 0x0003246000007836 */ /* 0x000fc80000000000 */
[----:B--2---:R-:W-:-:S04]  /*18d70*/  IMAD R4, R4, 0x8, R0 ;  /* 0x0000000804047824 */ /* 0x004fc800078e0200 */
[----:B------:R-:W2:Y:S02]  /*18d80*/  SYNCS.PHASECHK.TRANS64.TRYWAIT P0, [R4+URZ], R5 ;  /* 0x00000005040075a7 */ /* 0x000ea4000800017f */
[----:B--2---:R-:W-:Y:S05]  /*18d90*/  @!P0 BRA `(.L_x_1605) ;  /* 0x0000003800188947 */ /* 0x004fea0003800000 */
.L_x_1737:
[----:B------:R-:W-:-:S07]  /*18da0*/  IMAD R3, R3, 0x8, R0 ;  /* 0x0000000803037824 */ /* 0x000fce00078e0200 */
.L_x_1606:
[----:B---3--:R3:W0:Y:S02]  /*18db0*/  SYNCS.PHASECHK.TRANS64.TRYWAIT P0, [R3+URZ], R2 ;  /* 0x00000002030075a7 */ /* 0x008624000800017f */
[----:B0-----:R-:W-:Y:S05]  /*18dc0*/  @!P0 NANOSLEEP.SYNCS 0x989680 ;  /* 0x009896800000895d */ /* 0x001fea0003900000 */
[----:B------:R-:W0:Y:S02]  /*18dd0*/  @!P0 SYNCS.PHASECHK.TRANS64 P0, [R3+URZ], R2 ;  /* 0x00000002030085a7 */ /* 0x000e24000800007f */
[----:B0-----:R-:W-:Y:S05]  /*18de0*/  @!P0 BRA `(.L_x_1606) ;  /* 0xfffffffc00f08947 */ /* 0x001fea000383ffff */
.L_x_1305:
[----:B------:R-:W-:Y:S05]  /*18df0*/  BSYNC B9 ;  /* 0x0000000000097941 */ /* 0x000fea0003800000 */
.L_x_1302:
[----:B------:R-:W-:Y:S05]  /*18e00*/  EXIT ;  /* 0x000000000000794d */ /* 0x000fea0003800000 */
.L_x_1323:
[----:B0-----:R0:W1:Y:S02]  /*18e10*/  SYNCS.PHASECHK.TRANS64.TRYWAIT P6, [R94+URZ+0x32490], R108 ;  /* 0x0324906c5e0075a7 */ /* 0x00106400080c017f */
[----:B-1----:R-:W-:Y:S05]  /*18e20*/  @!P6 NANOSLEEP.SYNCS 0x989680 ;  /* 0x009896800000e95d */ /* 0x002fea0003900000 */
[----:B------:R-:W1:Y:S02]  /*18e30*/  @!P6 SYNCS.PHASECHK.TRANS64 P6, [R94+URZ+0x32490], R108 ;  /* 0x0324906c5e00e5a7 */ /* 0x000e6400080c007f */
[----:B-1----:R-:W-:Y:S05]  /*18e40*/  @!P6 BRA `(.L_x_1323) ;  /* 0xfffffffc00f0e947 */ /* 0x002fea000383ffff */
[----:B------:R-:W-:Y:S05]  /*18e50*/  BRA `(.L_x_1607) ;  /* 0xfffffe9c005c7947 */ /* 0x000fea000383ffff */
.L_x_1341:
[----:B0-----:R0:W1:Y:S02]  /*18e60*/  SYNCS.PHASECHK.TRANS64.TRYWAIT P5, [R94+URZ+0x32490], R108 ;  /* 0x0324906c5e0075a7 */ /* 0x00106400080a017f */
[----:B-1----:R-:W-:Y:S05]  /*18e70*/  @!P5 NANOSLEEP.SYNCS 0x989680 ;  /* 0x009896800000d95d */ /* 0x002fea0003900000 */
[----:B------:R-:W1:Y:S02]  /*18e80*/  @!P5 SYNCS.PHASECHK.TRANS64 P5, [R94+URZ+0x32490], R108 ;  /* 0x0324906c5e00d5a7 */ /* 0x000e6400080a007f */
[----:B-1----:R-:W-:Y:S05]  /*18e90*/  @!P5 BRA `(.L_x_1341) ;  /* 0xfffffffc00f0d947 */ /* 0x002fea000383ffff */
[----:B------:R-:W-:Y:S05]  /*18ea0*/  BRA `(.L_x_1608) ;  /* 0xfffffeb000047947 */ /* 0x000fea000383ffff */
.L_x_1350:
[----:B0-----:R0:W1:Y:S02]  /*18eb0*/  SYNCS.PHASECHK.TRANS64.TRYWAIT P4, [R94+URZ+0x32490], R108 ;  /* 0x0324906c5e0075a7 */ /* 0x001064000808017f */
[----:B-1----:R-:W-:Y:S05]  /*18ec0*/  @!P4 NANOSLEEP.SYNCS 0x989680 ;  /* 0x009896800000c95d */ /* 0x002fea0003900000 */
[----:B------:R-:W1:Y:S02]  /*18ed0*/  @!P4 SYNCS.PHASECHK.TRANS64 P4, [R94+URZ+0x32490], R108 ;  /* 0x0324906c5e00c5a7 */ /* 0x000e64000808007f */
[----:B-1----:R-:W-:Y:S05]  /*18ee0*/  @!P4 BRA `(.L_x_1350) ;  /* 0xfffffffc00f0c947 */ /* 0x002fea000383ffff */
[----:B------:R-:W-:Y:S05]  /*18ef0*/  BRA `(.L_x_1609) ;  /* 0xfffffec000287947 */ /* 0x000fea000383ffff */
.L_x_1356:
[----:B-1----:R1:W2:Y:S02]  /*18f00*/  SYNCS.PHASECHK.TRANS64.TRYWAIT P3, [R94+URZ+0x324b0], R108 ;  /* 0x0324b06c5e0075a7 */ /* 0x0022a4000806017f */
[----:B--2---:R-:W-:Y:S05]  /*18f10*/  @!P3 NANOSLEEP.SYNCS 0x989680 ;  /* 0x009896800000b95d */ /* 0x004fea0003900000 */
[----:B------:R-:W2:Y:S02]  /*18f20*/  @!P3 SYNCS.PHASECHK.TRANS64 P3, [R94+URZ+0x324b0], R108 ;  /* 0x0324b06c5e00b5a7 */ /* 0x000ea4000806007f */
[----:B--2---:R-:W-:Y:S05]  /*18f30*/  @!P3 BRA `(.L_x_1356) ;  /* 0xfffffffc00f0b947 */ /* 0x004fea000383ffff */
[----:B------:R-:W-:Y:S05]  /*18f40*/  BRA `(.L_x_1610) ;  /* 0xfffffec000b47947 */ /* 0x000fea000383ffff */
.L_x_1364:
        /* <DEDUP_REMOVED lines=8> */
.L_x_1612:
[----:B------:R-:W-:Y:S05]  /*18fd0*/  BSYNC B0 ;  /* 0x0000000000007941 */ /* 0x000fea0003800000 */
.L_x_1611:
[----:B------:R-:W-:Y:S05]  /*18fe0*/  BRA `(.L_x_1613) ;  /* 0xfffffecc00647947 */ /* 0x000fea000383ffff */
.L_x_1376:
        /* <DEDUP_REMOVED lines=8> */
.L_x_1615:
[----:B------:R-:W-:Y:S05]  /*19070*/  BSYNC B1 ;  /* 0x0000000000017941 */ /* 0x000fea0003800000 */
.L_x_1614:
        /* <DEDUP_REMOVED lines=8> */
.L_x_1616:
[----:B------:R-:W-:Y:S02]  /*19100*/  IMAD.MOV.U32 R13, RZ, RZ, R27 ;  /* 0x000000ffff0d7224 */ /* 0x000fe400078e001b */
[----:B------:R-:W-:-:S07]  /*19110*/  IMAD.MOV.U32 R3, RZ, RZ, R14 ;  /* 0x000000ffff037224 */ /* 0x000fce00078e000e */
[----:B------:R-:W-:Y:S05]  /*19120*/  WARPSYNC.COLLECTIVE R15, `(.L_x_1617) ;  /* 0x000000000f087348 */ /* 0x000fea0003c00000 */
[----:B------:R0:W1:Y:S02]  /*19130*/  SHFL.IDX P6, R14, R13, R12, R11 ;  /* 0x0000000c0d0e7389 */ /* 0x00006400000c000b */
[----:B01----:R-:W-:Y:S01]  /*19140*/  ENDCOLLECTIVE ;  /* 0x000000000000791b */ /* 0x003fe20003800000 */
.L_x_1617:
[----:B------:R-:W-:Y:S02]  /*19150*/  IMAD.MOV.U32 R13, RZ, RZ, R26 ;  /* 0x000000ffff0d7224 */ /* 0x000fe400078e001a */
[----:B------:R-:W-:-:S07]  /*19160*/  IMAD.MOV.U32 R4, RZ, RZ, R14 ;  /* 0x000000ffff047224 */ /* 0x000fce00078e000e */
[----:B------:R-:W-:Y:S05]  /*19170*/  WARPSYNC.COLLECTIVE R15, `(.L_x_1618) ;  /* 0x000000000f087348 */ /* 0x000fea0003c00000 */
[----:B------:R0:W1:Y:S02]  /*19180*/  SHFL.IDX P6, R14, R13, R12, R11 ;  /* 0x0000000c0d0e7389 */ /* 0x00006400000c000b */
[----:B01----:R-:W-:Y:S01]  /*19190*/  ENDCOLLECTIVE ;  /* 0x000000000000791b */ /* 0x003fe20003800000 */
.L_x_1618:
[----:B------:R-:W-:Y:S05]  /*191a0*/  BRA `(.L_x_1619) ;  /* 0xfffffed0005c7947 */ /* 0x000fea000383ffff */
.L_x_1380:
[----:B0-----:R0:W1:Y:S02]  /*191b0*/  SYNCS.PHASECHK.TRANS64.TRYWAIT P0, [R18+URZ+0x32400], R5 ;  /* 0x03240005120075a7 */ /* 0x001064000800017f */
[----:B-1----:R-:W-:Y:S05]  /*191c0*/  @!P0 NANOSLEEP.SYNCS 0x989680 ;  /* 0x009896800000895d */ /* 0x002fea0003900000 */
[----:B------:R-:W1:Y:S02]  /*191d0*/  @!P0 SYNCS.PHASECHK.TRANS64 P0, [R18+URZ+0x32400], R5 ;  /* 0x03240005120085a7 */ /* 0x000e64000800007f */
[----:B-1----:R-:W-:Y:S05]  /*191e0*/  @!P0 BRA `(.L_x_1380) ;  /* 0xfffffffc00f08947 */ /* 0x002fea000383ffff */
[----:B------:R-:W-:Y:S05]  /*191f0*/  BRA `(.L_x_1620) ;  /* 0xfffffed400647947 */ /* 0x000fea000383ffff */
.L_x_1388:
        /* <DEDUP_REMOVED lines=8> */
.L_x_1622:
[----:B------:R-:W-:Y:S05]  /*19280*/  BSYNC B1 ;  /* 0x0000000000017941 */ /* 0x000fea0003800000 */
.L_x_1621:
        /* <DEDUP_REMOVED lines=8> */
.L_x_1623:
[----:B------:R-:W-:Y:S02]  /*19310*/  IMAD.MOV.U32 R13, RZ, RZ, R27 ;  /* 0x000000ffff0d7224 */ /* 0x000fe400078e001b */
[----:B------:R-:W-:-:S07]  /*19320*/  IMAD.MOV.U32 R3, RZ, RZ, R14 ;  /* 0x000000ffff037224 */ /* 0x000fce00078e000e */
[----:B------:R-:W-:Y:S05]  /*19330*/  WARPSYNC.COLLECTIVE R15, `(.L_x_1624) ;  /* 0x000000000f087348 */ /* 0x000fea0003c00000 */
[----:B------:R0:W1:Y:S02]  /*19340*/  SHFL.IDX P6, R14, R13, R12, R11 ;  /* 0x0000000c0d0e7389 */ /* 0x00006400000c000b */
[----:B01----:R-:W-:Y:S01]  /*19350*/  ENDCOLLECTIVE ;  /* 0x000000000000791b */ /* 0x003fe20003800000 */
.L_x_1624:
[----:B------:R-:W-:Y:S02]  /*19360*/  IMAD.MOV.U32 R13, RZ, RZ, R26 ;  /* 0x000000ffff0d7224 */ /* 0x000fe400078e001a */
[----:B------:R-:W-:-:S07]  /*19370*/  IMAD.MOV.U32 R20, RZ, RZ, R14 ;  /* 0x000000ffff147224 */ /* 0x000fce00078e000e */
[----:B------:R-:W-:Y:S05]  /*19380*/  WARPSYNC.COLLECTIVE R15, `(.L_x_1625) ;  /* 0x000000000f087348 */ /* 0x000fea0003c00000 */
[----:B------:R0:W1:Y:S02]  /*19390*/  SHFL.IDX P6, R14, R13, R12, R11 ;  /* 0x0000000c0d0e7389 */ /* 0x00006400000c000b */
[----:B01----:R-:W-:Y:S01]  /*193a0*/  ENDCOLLECTIVE ;  /* 0x000000000000791b */ /* 0x003fe20003800000 */
.L_x_1625:
[----:B------:R-:W-:Y:S05]  /*193b0*/  BRA `(.L_x_1626) ;  /* 0xfffffedc00d07947 */ /* 0x000fea000383ffff */
.L_x_1392:
[----:B0-----:R0:W1:Y:S02]  /*193c0*/  SYNCS.PHASECHK.TRANS64.TRYWAIT P1, [R18+URZ+0x32400], R21 ;  /* 0x03240015120075a7 */ /* 0x001064000802017f */
[----:B-1----:R-:W-:Y:S05]  /*193d0*/  @!P1 NANOSLEEP.SYNCS 0x989680 ;  /* 0x009896800000995d */ /* 0x002fea0003900000 */
[----:B------:R-:W1:Y:S02]  /*193e0*/  @!P1 SYNCS.PHASECHK.TRANS64 P1, [R18+URZ+0x32400], R21 ;  /* 0x03240015120095a7 */ /* 0x000e64000802007f */
[----:B-1----:R-:W-:Y:S05]  /*193f0*/  @!P1 BRA `(.L_x_1392) ;  /* 0xfffffffc00f09947 */ /* 0x002fea000383ffff */
[----:B------:R-:W-:Y:S05]  /*19400*/  BRA `(.L_x_1627) ;  /* 0xfffffee000a87947 */ /* 0x000fea000383ffff */
.L_x_1398:
[----:B--2---:R2:W3:Y:S02]  /*19410*/  SYNCS.PHASECHK.TRANS64.TRYWAIT P1, [R4+URZ+0x32430], R3 ;  /* 0x03243003040075a7 */ /* 0x0044e4000802017f */
[----:B---3--:R-:W-:Y:S05]  /*19420*/  @!P1 NANOSLEEP.SYNCS 0x989680 ;  /* 0x009896800000995d */ /* 0x008fea0003900000 */
[----:B------:R-:W3:Y:S02]  /*19430*/  @!P1 SYNCS.PHASECHK.TRANS64 P1, [R4+URZ+0x32430], R3 ;  /* 0x03243003040095a7 */ /* 0x000ee4000802007f */
[----:B---3--:R-:W-:Y:S05]  /*19440*/  @!P1 BRA `(.L_x_1398) ;  /* 0xfffffffc00f09947 */ /* 0x008fea000383ffff */
[----:B------:R-:W-:Y:S05]  /*19450*/  BRA `(.L_x_1397) ;  /* 0xfffffeec00c07947 */ /* 0x000fea000383ffff */
.L_x_1400:
[----:B---3--:R3:W4:Y:S02]  /*19460*/  SYNCS.PHASECHK.TRANS64.TRYWAIT P1, [R18+URZ+0x32410], R5 ;  /* 0x03241005120075a7 */ /* 0x008724000802017f */
[----:B----4-:R-:W-:Y:S05]  /*19470*/  @!P1 NANOSLEEP.SYNCS 0x989680 ;  /* 0x009896800000995d */ /* 0x010fea0003900000 */
[----:B------:R-:W4:Y:S02]  /*19480*/  @!P1 SYNCS.PHASECHK.TRANS64 P1, [R18+URZ+0x32410], R5 ;  /* 0x03241005120095a7 */ /* 0x000f24000802007f */
[----:B----4-:R-:W-:Y:S05]  /*19490*/  @!P1 BRA `(.L_x_1400) ;  /* 0xfffffffc00f09947 */ /* 0x010fea000383ffff */
[----:B------:R-:W-:Y:S05]  /*194a0*/  BRA `(.L_x_1628) ;  /* 0xfffffef000a87947 */ /* 0x000fea000383ffff */
.L_x_1405:
[----:B------:R0:W0:Y:S02]  /*194b0*/  SYNCS.PHASECHK.TRANS64.TRYWAIT P2, [R4+URZ+0x32450], R3 ;  /* 0x03245003040075a7 */ /* 0x000024000804017f */
[----:B0-----:R-:W-:Y:S05]  /*194c0*/  @!P2 NANOSLEEP.SYNCS 0x989680 ;  /* 0x009896800000a95d */ /* 0x001fea0003900000 */
[----:B------:R-:W0:Y:S02]  /*194d0*/  @!P2 SYNCS.PHASECHK.TRANS64 P2, [R4+URZ+0x32450], R3 ;  /* 0x032450030400a5a7 */ /* 0x000e24000804007f */
[----:B0-----:R-:W-:Y:S05]  /*194e0*/  @!P2 BRA `(.L_x_1405) ;  /* 0xfffffffc00f0a947 */ /* 0x001fea000383ffff */
[----:B------:R-:W-:Y:S05]  /*194f0*/  BRA `(.L_x_1404) ;  /* 0xfffffef000c87947 */ /* 0x000fea000383ffff */
.L_x_1410:
[----:B-1----:R1:W2:Y:S02]  /*19500*/  SYNCS.PHASECHK.TRANS64.TRYWAIT P3, [R5+URZ+0x32430], R0 ;  /* 0x03243000050075a7 */ /* 0x0022a4000806017f */
[----:B--2---:R-:W-:Y:S05]  /*19510*/  @!P3 NANOSLEEP.SYNCS 0x989680 ;  /* 0x009896800000b95d */ /* 0x004fea0003900000 */
[----:B------:R-:W2:Y:S02]  /*19520*/  @!P3 SYNCS.PHASECHK.TRANS64 P3, [R5+URZ+0x32430], R0 ;  /* 0x032430000500b5a7 */ /* 0x000ea4000806007f */
[----:B--2---:R-:W-:Y:S05]  /*19530*/  @!P3 BRA `(.L_x_1410) ;  /* 0xfffffffc00f0b947 */ /* 0x004fea000383ffff */
[----:B------:R-:W-:Y:S05]  /*19540*/  BRA `(.L_x_1409) ;  /* 0xffffff1400c07947 */ /* 0x000fea000383ffff */
.L_x_1415:
[----:B---3--:R3:W4:Y:S02]  /*19550*/  SYNCS.PHASECHK.TRANS64.TRYWAIT P3, [R5+URZ+0x32450], R0 ;  /* 0x03245000050075a7 */ /* 0x008724000806017f */
[----:B----4-:R-:W-:Y:S05]  /*19560*/  @!P3 NANOSLEEP.SYNCS 0x989680 ;  /* 0x009896800000b95d */ /* 0x010fea0003900000 */
[----:B------:R-:W4:Y:S02]  /*19570*/  @!P3 SYNCS.PHASECHK.TRANS64 P3, [R5+URZ+0x32450], R0 ;  /* 0x032450000500b5a7 */ /* 0x000f24000806007f */
[----:B----4-:R-:W-:Y:S05]  /*19580*/  @!P3 BRA `(.L_x_1415) ;  /* 0xfffffffc00f0b947 */ /* 0x010fea000383ffff */
[----:B------:R-:W-:Y:S05]  /*19590*/  BRA `(.L_x_1414) ;  /* 0xffffff18006c7947 */ /* 0x000fea000383ffff */
.L_x_1430:
[----:B------:R-:W-:Y:S02]  /*195a0*/  IMAD.MOV.U32 R13, RZ, RZ, R4 ;  /* 0x000000ffff0d7224 */ /* 0x000fe400078e0004 */
[----:B------:R-:W-:Y:S02]  /*195b0*/  IMAD.MOV.U32 R12, RZ, RZ, RZ ;  /* 0x000000ffff0c7224 */ /* 0x000fe400078e00ff */
[----:B------:R-:W-:Y:S02]  /*195c0*/  IMAD.MOV.U32 R11, RZ, RZ, 0x181f ;  /* 0x0000181fff0b7424 */ /* 0x000fe400078e00ff */
[----:B------:R-:W-:-:S07]  /*195d0*/  IMAD.MOV.U32 R15, RZ, RZ, -0x1 ;  /* 0xffffffffff0f7424 */ /* 0x000fce00078e00ff */
[----:B01----:R-:W-:Y:S05]  /*195e0*/  WARPSYNC.COLLECTIVE R15, `(.L_x_1629) ;  /* 0x000000000f087348 */ /* 0x003fea0003c00000 */
[----:B------:R2:W3:Y:S02]  /*195f0*/  SHFL.IDX P6, R14, R13, R12, R11 ;  /* 0x0000000c0d0e7389 */ /* 0x0004e400000c000b */
[----:B0123--:R-:W-:Y:S01]  /*19600*/  ENDCOLLECTIVE ;  /* 0x000000000000791b */ /* 0x00ffe20003800000 */
.L_x_1629:
[----:B------:R-:W-:Y:S02]  /*19610*/  IMAD.MOV.U32 R13, RZ, RZ, R3 ;  /* 0x000000ffff0d7224 */ /* 0x000fe400078e0003 */
[----:B------:R-:W-:-:S07]  /*19620*/  IMAD.MOV.U32 R0, RZ, RZ, R14 ;  /* 0x000000ffff007224 */ /* 0x000fce00078e000e */
[----:B------:R-:W-:Y:S05]  /*19630*/  WARPSYNC.COLLECTIVE R15, `(.L_x_1630) ;  /* 0x000000000f087348 */ /* 0x000fea0003c00000 */
[----:B------:R0:W1:Y:S02]  /*19640*/  SHFL.IDX P6, R14, R13, R12, R11 ;  /* 0x0000000c0d0e7389 */ /* 0x00006400000c000b */
[----:B01----:R-:W-:Y:S01]  /*19650*/  ENDCOLLECTIVE ;  /* 0x000000000000791b */ /* 0x003fe20003800000 */
.L_x_1630:
[----:B------:R-:W-:Y:S05]  /*19660*/  BRA `(.L_x_1631) ;  /* 0xffffff6c004c7947 */ /* 0x000fea000383ffff */
.L_x_1433:
        /* <DEDUP_REMOVED lines=8> */
.L_x_1633:
[----:B------:R-:W-:Y:S05]  /*196f0*/  BSYNC B1 ;  /* 0x0000000000017941 */ /* 0x000fea0003800000 */
.L_x_1632:
        /* <DEDUP_REMOVED lines=8> */
.L_x_1634:
[----:B------:R-:W-:Y:S05]  /*19780*/  BRA `(.L_x_1635) ;  /* 0xffffff6c00807947 */ /* 0x000fea000383ffff */
.L_x_1436:
        /* <DEDUP_REMOVED lines=8> */
.L_x_1637:
[----:B------:R-:W-:Y:S05]  /*19810*/  BSYNC B1 ;  /* 0x0000000000017941 */ /* 0x000fea0003800000 */
.L_x_1636:
        /* <DEDUP_REMOVED lines=8> */
.L_x_1638:
[----:B------:R-:W-:Y:S05]  /*198a0*/  BRA `(.L_x_1639) ;  /* 0xffffff6c00b07947 */ /* 0x000fea000383ffff */
.L_x_1439:
        /* <DEDUP_REMOVED lines=8> */
.L_x_1641:
[----:B------:R-:W-:Y:S05]  /*19930*/  BSYNC B1 ;  /* 0x0000000000017941 */ /* 0x000fea0003800000 */
.L_x_1640:
        /* <DEDUP_REMOVED lines=8> */
.L_x_1642:
[----:B------:R-:W-:Y:S05]  /*199c0*/  BRA `(.L_x_1643) ;  /* 0xffffff6c00e07947 */ /* 0x000fea000383ffff */
.L_x_1456:
        /* <DEDUP_REMOVED lines=11> */
.L_x_1645:
[----:B------:R-:W-:Y:S05]  /*19a80*/  BSYNC B1 ;  /* 0x0000000000017941 */ /* 0x000fea0003800000 */
.L_x_1644:
[----:B------:R-:W-:Y:S05]  /*19a90*/  BRA `(.L_x_1646) ;  /* 0xffffff8000c47947 */ /* 0x000fea000383ffff */
.L_x_1458:
[----:B------:R-:W-:Y:S01]  /*19aa0*/  BSSY B1, `(.L_x_1647) ;  /* 0x0000006000017945 */ /* 0x000fe20003800000 */
[----:B------:R-:W-:-:S07]  /*19ab0*/  IMAD.MOV.U32 R15, RZ, RZ, -0x1 ;  /* 0xffffffffff0f7424 */ /* 0x000fce00078e00ff */
[----:B0-----:R-:W-:Y:S05]  /*19ac0*/  WARPSYNC.COLLECTIVE R15, `(.L_x_1648) ;  /* 0x000000000f0c7348 */ /* 0x001fea0003c00000 */
[----:B------:R-:W-:Y:S02]  /*19ad0*/  ELECT P6, UR62, PT ;  /* 0x00000000003e782f */ /* 0x000fe400038c0000 */
[----:B------:R-:W-:Y:S01]  /*19ae0*/  MOV R14, UR62 ;  /* 0x0000003e000e7c02 */ /* 0x000fe20008000f00 */
[----:B0-----:R-:W-:Y:S10]  /*19af0*/  ENDCOLLECTIVE ;  /* 0x000000000000791b */ /* 0x001ff40003800000 */
.L_x_1648:
[----:B------:R-:W-:Y:S05]  /*19b00*/  BSYNC B1 ;  /* 0x0000000000017941 */ /* 0x000fea0003800000 */
.L_x_1647:
[----:B------:R-:W-:Y:S05]  /*19b10*/  BRA `(.L_x_1457) ;  /* 0xffffff8000bc7947 */ /* 0x000fea000383ffff */
.L_x_1460:
[----:B0-----:R-:W2:Y:S02]  /*19b20*/  LDL R4, [R1+0x4] ;  /* 0x0000040001047983 */ /* 0x001ea40000100800 */
[----:B--2---:R0:W1:Y:S02]  /*19b30*/  SYNCS.PHASECHK.TRANS64.TRYWAIT P0, [R4+URZ+0x32420], R3 ;  /* 0x03242003040075a7 */ /* 0x004064000800017f */
[----:B-1----:R-:W-:Y:S05]  /*19b40*/  @!P0 NANOSLEEP.SYNCS 0x989680 ;  /* 0x009896800000895d */ /* 0x002fea0003900000 */
[----:B------:R-:W1:Y:S02]  /*19b50*/  @!P0 SYNCS.PHASECHK.TRANS64 P0, [R4+URZ+0x32420], R3 ;  /* 0x03242003040085a7 */ /* 0x000e64000800007f */
[----:B-1----:R-:W-:Y:S05]  /*19b60*/  @!P0 BRA `(.L_x_1460) ;  /* 0xfffffffc00ec8947 */ /* 0x002fea000383ffff */
[----:B------:R-:W-:Y:S05]  /*19b70*/  BRA `(.L_x_1649) ;  /* 0xffffff8000cc7947 */ /* 0x000fea000383ffff */
.L_x_1464:
[----:B0-----:R0:W1:Y:S02]  /*19b80*/  SYNCS.PHASECHK.TRANS64.TRYWAIT P0, [R3+URZ+0x324a0], R8 ;  /* 0x0324a008030075a7 */ /* 0x001064000800017f */
[----:B-1----:R-:W-:Y:S05]  /*19b90*/  @!P0 NANOSLEEP.SYNCS 0x989680 ;  /* 0x009896800000895d */ /* 0x002fea0003900000 */
[----:B------:R-:W1:Y:S02]  /*19ba0*/  @!P0 SYNCS.PHASECHK.TRANS64 P0, [R3+URZ+0x324a0], R8 ;  /* 0x0324a008030085a7 */ /* 0x000e64000800007f */
[----:B-1----:R-:W-:Y:S05]  /*19bb0*/  @!P0 BRA `(.L_x_1464) ;  /* 0xfffffffc00f08947 */ /* 0x002fea000383ffff */
[----:B------:R-:W-:Y:S05]  /*19bc0*/  BRA `(.L_x_1650) ;  /* 0xffffff8000f47947 */ /* 0x000fea000383ffff */
.L_x_1469:
[----:B-1----:R1:W2:Y:S02]  /*19bd0*/  SYNCS.PHASECHK.TRANS64.TRYWAIT P0, [R3+URZ+0x324c0], R8 ;  /* 0x0324c008030075a7 */ /* 0x0022a4000800017f */
[----:B--2---:R-:W-:Y:S05]  /*19be0*/  @!P0 NANOSLEEP.SYNCS 0x989680 ;  /* 0x009896800000895d */ /* 0x004fea0003900000 */
[----:B------:R-:W2:Y:S02]  /*19bf0*/  @!P0 SYNCS.PHASECHK.TRANS64 P0, [R3+URZ+0x324c0], R8 ;  /* 0x0324c008030085a7 */ /* 0x000ea4000800007f */
[----:B--2---:R-:W-:Y:S05]  /*19c00*/  @!P0 BRA `(.L_x_1469) ;  /* 0xfffffffc00f08947 */ /* 0x004fea000383ffff */
[----:B------:R-:W-:Y:S05]  /*19c10*/  BRA `(.L_x_1651) ;  /* 0xffffff8400787947 */ /* 0x000fea000383ffff */
.L_x_1479:
[----:B0-----:R0:W1:Y:S02]  /*19c20*/  SYNCS.PHASECHK.TRANS64.TRYWAIT P1, [R4+URZ+0x324a0], R5 ;  /* 0x0324a005040075a7 */ /* 0x001064000802017f */
[----:B-1----:R-:W-:Y:S05]  /*19c30*/  @!P1 NANOSLEEP.SYNCS 0x989680 ;  /* 0x009896800000995d */ /* 0x002fea0003900000 */
[----:B------:R-:W1:Y:S02]  /*19c40*/  @!P1 SYNCS.PHASECHK.TRANS64 P1, [R4+URZ+0x324a0], R5 ;  /* 0x0324a005040095a7 */ /* 0x000e64000802007f */
[----:B-1----:R-:W-:Y:S05]  /*19c50*/  @!P1 BRA `(.L_x_1479) ;  /* 0xfffffffc00f09947 */ /* 0x002fea000383ffff */
[----:B------:R-:W-:Y:S05]  /*19c60*/  BRA `(.L_x_1652) ;  /* 0xffffff8c00107947 */ /* 0x000fea000383ffff */
.L_x_1484:
[----:B-1----:R1:W2:Y:S02]  /*19c70*/  SYNCS.PHASECHK.TRANS64.TRYWAIT P1, [R4+URZ+0x324c0], R5 ;  /* 0x0324c005040075a7 */ /* 0x0022a4000802017f */
[----:B--2---:R-:W-:Y:S05]  /*19c80*/  @!P1 NANOSLEEP.SYNCS 0x989680 ;  /* 0x009896800000995d */ /* 0x004fea0003900000 */
[----:B------:R-:W2:Y:S02]  /*19c90*/  @!P1 SYNCS.PHASECHK.TRANS64 P1, [R4+URZ+0x324c0], R5 ;  /* 0x0324c005040095a7 */ /* 0x000ea4000802007f */
[----:B--2---:R-:W-:Y:S05]  /*19ca0*/  @!P1 BRA `(.L_x_1484) ;  /* 0xfffffffc00f09947 */ /* 0x004fea000383ffff */
[----:B------:R-:W-:Y:S05]  /*19cb0*/  BRA `(.L_x_1653) ;  /* 0xffffff8c00907947 */ /* 0x000fea000383ffff */
.L_x_1500:
        /* <DEDUP_REMOVED lines=11> */
.L_x_1655:
[----:B------:R-:W-:Y:S05]  /*19d70*/  BSYNC B0 ;  /* 0x0000000000007941 */ /* 0x000fea0003800000 */
.L_x_1654:
[----:B------:R-:W-:Y:S05]  /*19d80*/  BRA `(.L_x_1656) ;  /* 0xffffff9800847947 */ /* 0x000fea000383ffff */
.L_x_1502:
[----:B------:R-:W-:Y:S01]  /*19d90*/  BSSY B0, `(.L_x_1657) ;  /* 0x0000006000007945 */ /* 0x000fe20003800000 */
[----:B------:R-:W-:-:S07]  /*19da0*/  IMAD.MOV.U32 R15, RZ, RZ, -0x1 ;  /* 0xffffffffff0f7424 */ /* 0x000fce00078e00ff */
[----:B0-----:R-:W-:Y:S05]  /*19db0*/  WARPSYNC.COLLECTIVE R15, `(.L_x_1658) ;  /* 0x000000000f0c7348 */ /* 0x001fea0003c00000 */
[----:B------:R-:W-:Y:S02]  /*19dc0*/  ELECT P6, UR62, PT ;  /* 0x00000000003e782f */ /* 0x000fe400038c0000 */
[----:B------:R-:W-:Y:S01]  /*19dd0*/  MOV R14, UR62 ;  /* 0x0000003e000e7c02 */ /* 0x000fe20008000f00 */
[----:B0-----:R-:W-:Y:S10]  /*19de0*/  ENDCOLLECTIVE ;  /* 0x000000000000791b */ /* 0x001ff40003800000 */
.L_x_1658:
[----:B------:R-:W-:Y:S05]  /*19df0*/  BSYNC B0 ;  /* 0x0000000000007941 */ /* 0x000fea0003800000 */
.L_x_1657:
[----:B------:R-:W-:Y:S05]  /*19e00*/  BRA `(.L_x_1659) ;  /* 0xffffff9800907947 */ /* 0x000fea000383ffff */
.L_x_1504:
[----:B0-----:R0:W1:Y:S02]  /*19e10*/  SYNCS.PHASECHK.TRANS64.TRYWAIT P0, [R0+URZ+0x32440], R2 ;  /* 0x03244002000075a7 */ /* 0x001064000800017f */
[----:B-1----:R-:W-:Y:S05]  /*19e20*/  @!P0 NANOSLEEP.SYNCS 0x989680 ;  /* 0x009896800000895d */ /* 0x002fea0003900000 */
[----:B------:R-:W1:Y:S02]  /*19e30*/  @!P0 SYNCS.PHASECHK.TRANS64 P0, [R0+URZ+0x32440], R2 ;  /* 0x03244002000085a7 */ /* 0x000e64000800007f */
[----:B-1----:R-:W-:Y:S05]  /*19e40*/  @!P0 BRA `(.L_x_1504) ;  /* 0xfffffffc00f08947 */ /* 0x002fea000383ffff */
[----:B------:R-:W-:Y:S05]  /*19e50*/  BRA `(.L_x_1660) ;  /* 0xffffff9800fc7947 */ /* 0x000fea000383ffff */
.L_x_1508:
[----:B------:R0:W5:Y:S01]  /*19e60*/  LDL R6, [R1+0x44] ;  /* 0x0000440001067983 */ /* 0x0001620000100800 */
[----:B------:R-:W-:Y:S02]  /*19e70*/  IMAD.MOV.U32 R13, RZ, RZ, R2 ;  /* 0x000000ffff0d7224 */ /* 0x000fe400078e0002 */
[----:B------:R-:W-:Y:S02]  /*19e80*/  IMAD.MOV.U32 R12, RZ, RZ, RZ ;  /* 0x000000ffff0c7224 */ /* 0x000fe400078e00ff */
[----:B------:R-:W-:Y:S02]  /*19e90*/  IMAD.MOV.U32 R11, RZ, RZ, 0x181f ;  /* 0x0000181fff0b7424 */ /* 0x000fe400078e00ff */
[----:B------:R-:W-:Y:S02]  /*19ea0*/  IMAD.MOV.U32 R15, RZ, RZ, -0x1 ;  /* 0xffffffffff0f7424 */ /* 0x000fe400078e00ff */
[----:B0-----:R-:W-:-:S07]  /*19eb0*/  IMAD.IADD R17, R8, 0x1, R17 ;  /* 0x0000000108117824 */ /* 0x001fce00078e0211 */
[----:B-----5:R-:W-:Y:S05]  /*19ec0*/  WARPSYNC.COLLECTIVE R15, `(.L_x_1661) ;  /* 0x000000000f087348 */ /* 0x020fea0003c00000 */
[----:B------:R0:W1:Y:S02]  /*19ed0*/  SHFL.IDX P6, R14, R13, R12, R11 ;  /* 0x0000000c0d0e7389 */ /* 0x00006400000c000b */
[----:B01---5:R-:W-:Y:S01]  /*19ee0*/  ENDCOLLECTIVE ;  /* 0x000000000000791b */ /* 0x023fe20003800000 */
.L_x_1661:
[----:B------:R-:W-:-:S05]  /*19ef0*/  VIADD R8, R17, 0x10 ;  /* 0x0000001011087836 */ /* 0x000fca0000000000 */
[----:B------:R0:W-:Y:S01]  /*19f00*/  STL [R1+0x4c], R8 ;  /* 0x00004c0801007387 */ /* 0x0001e20000100800 */
[----:B------:R-:W-:Y:S02]  /*19f10*/  IMAD.MOV.U32 R13, RZ, RZ, R3 ;  /* 0x000000ffff0d7224 */ /* 0x000fe400078e0003 */
[----:B------:R-:W-:-:S07]  /*19f20*/  IMAD.MOV.U32 R4, RZ, RZ, R14 ;  /* 0x000000ffff047224 */ /* 0x000fce00078e000e */
[----:B0-----:R-:W-:Y:S05]  /*19f30*/  WARPSYNC.COLLECTIVE R15, `(.L_x_1662) ;  /* 0x000000000f087348 */ /* 0x001fea0003c00000 */
[----:B------:R1:W2:Y:S02]  /*19f40*/  SHFL.IDX P6, R14, R13, R12, R11 ;  /* 0x0000000c0d0e7389 */ /* 0x0002a400000c000b */
[----:B012---:R-:W-:Y:S01]  /*19f50*/  ENDCOLLECTIVE ;  /* 0x000000000000791b */ /* 0x007fe20003800000 */
.L_x_1662:
[----:B------:R-:W-:Y:S02]  /*19f60*/  IMAD.MOV.U32 R13, RZ, RZ, R2 ;  /* 0x000000ffff0d7224 */ /* 0x000fe400078e0002 */
[----:B------:R-:W-:Y:S02]  /*19f70*/  IMAD.MOV.U32 R12, RZ, RZ, 0x1 ;  /* 0x00000001ff0c7424 */ /* 0x000fe400078e00ff */
[----:B------:R-:W-:-:S07]  /*19f80*/  IMAD.MOV.U32 R5, RZ, RZ, R14 ;  /* 0x000000ffff057224 */ /* 0x000fce00078e000e */
[----:B------:R-:W-:Y:S05]  /*19f90*/  WARPSYNC.COLLECTIVE R15, `(.L_x_1663) ;  /* 0x000000000f087348 */ /* 0x000fea0003c00000 */
[----:B------:R0:W1:Y:S02]  /*19fa0*/  SHFL.IDX P6, R14, R13, R12, R11 ;  /* 0x0000000c0d0e7389 */ /* 0x00006400000c000b */
[----:B01----:R-:W-:Y:S01]  /*19fb0*/  ENDCOLLECTIVE ;  /* 0x000000000000791b */ /* 0x003fe20003800000 */
.L_x_1663:
[----:B------:R-:W-:Y:S02]  /*19fc0*/  IMAD.MOV.U32 R13, RZ, RZ, R3 ;  /* 0x000000ffff0d7224 */ /* 0x000fe400078e0003 */
[----:B------:R-:W-:Y:S02]  /*19fd0*/  IMAD R0, R6, R7, RZ ;  /* 0x0000000706007224 */ /* 0x000fe400078e02ff */
[----:B------:R-:W-:-:S07]  /*19fe0*/  IMAD.MOV.U32 R7, RZ, RZ, R14 ;  /* 0x000000ffff077224 */ /* 0x000fce00078e000e */
[----:B------:R-:W-:Y:S05]  /*19ff0*/  WARPSYNC.COLLECTIVE R15, `(.L_x_1664) ;  /* 0x000000000f087348 */ /* 0x000fea0003c00000 */
[----:B------:R0:W1:Y:S02]  /*1a000*/  SHFL.IDX P6, R14, R13, R12, R11 ;  /* 0x0000000c0d0e7389 */ /* 0x00006400000c000b */
[----:B01----:R-:W-:Y:S01]  /*1a010*/  ENDCOLLECTIVE ;  /* 0x000000000000791b */ /* 0x003fe20003800000 */
.L_x_1664:
        /* <DEDUP_REMOVED lines=13> */
.L_x_1665:
        /* <DEDUP_REMOVED lines=12> */
.L_x_1666:
        /* <DEDUP_REMOVED lines=17> */
.L_x_1667:
        /* <DEDUP_REMOVED lines=10> */
.L_x_1668:
        /* <DEDUP_REMOVED lines=13> */
.L_x_1669:
        /* <DEDUP_REMOVED lines=10> */
.L_x_1670:
        /* <DEDUP_REMOVED lines=13> */
.L_x_1671:
        /* <DEDUP_REMOVED lines=10> */
.L_x_1672:
        /* <DEDUP_REMOVED lines=13> */
.L_x_1673:
        /* <DEDUP_REMOVED lines=10> */
.L_x_1674:
        /* <DEDUP_REMOVED lines=11> */
.L_x_1675:
        /* <DEDUP_REMOVED lines=14> */
.L_x_1676:
[----:B------:R-:W-:Y:S01]  /*1a940*/  IMAD.MOV.U32 R3, RZ, RZ, R14 ;  /* 0x000000ffff037224 */ /* 0x000fe200078e000e */
[----:B------:R-:W-:Y:S06]  /*1a950*/  BRA `(.L_x_1677) ;  /* 0xffffff9c00a87947 */ /* 0x000fec000383ffff */
.L_x_1512:
        /* <DEDUP_REMOVED lines=9> */
[----:B--2---:R-:W-:-:S05]  /*1a9f0*/  IMAD R3, R3, R7, RZ ;  /* 0x0000000703037224 */ /* 0x004fca00078e02ff */
[-C--:B------:R-:W-:Y:S02]  /*1aa00*/  ISETP.GE.AND P4, PT, R17, R3.reuse, PT ;  /* 0x000000031100720c */ /* 0x080fe40003f86270 */
[-C--:B---3--:R-:W-:Y:S01]  /*1aa10*/  ISETP.GE.AND P5, PT, R15, R3.reuse, PT ;  /* 0x000000030f00720c */ /* 0x088fe20003fa6270 */
[----:B------:R-:W-:Y:S01]  /*1aa20*/  IMAD.MOV.U32 R15, RZ, RZ, -0x1 ;  /* 0xffffffffff0f7424 */ /* 0x000fe200078e00ff */
[----:B----4-:R-:W-:Y:S02]  /*1aa30*/  ISETP.GE.AND P6, PT, R14, R3, PT ;  /* 0x000000030e00720c */ /* 0x010fe40003fc6270 */
[----:B-----5:R-:W-:-:S07]  /*1aa40*/  LOP3.LUT R9, R9, 0xffffffef, RZ, 0xc0, !PT ;  /* 0xffffffef09097812 */ /* 0x020fce00078ec0ff */
[----:B------:R-:W-:Y:S02]  /*1aa50*/  @P4 LOP3.LUT R9, R9, 0x10, RZ, 0xfc, !PT ;  /* 0x0000001009094812 */ /* 0x000fe400078efcff */
[----:B------:R-:W-:Y:S01]  /*1aa60*/  ISETP.GE.AND P4, PT, R13, R3, PT ;  /* 0x000000030d00720c */ /* 0x000fe20003f86270 */
[----:B------:R-:W-:Y:S01]  /*1aa70*/  IMAD.MOV.U32 R13, RZ, RZ, R0 ;  /* 0x000000ffff0d7224 */ /* 0x000fe200078e0000 */
[----:B------:R-:W-:-:S04]  /*1aa80*/  LOP3.LUT R9, R9, 0xfffffff7, RZ, 0xc0, !PT ;  /* 0xfffffff709097812 */ /* 0x000fc800078ec0ff */
        /* <DEDUP_REMOVED lines=16> */
.L_x_1679:
[----:B------:R-:W-:Y:S05]  /*1ab90*/  BSYNC B0 ;  /* 0x0000000000007941 */ /* 0x000fea0003800000 */
.L_x_1678:
[----:B------:R0:W5:Y:S01]  /*1aba0*/  LDL R7, [R1+0x14] ;  /* 0x0000140001077983 */ /* 0x0001620000100800 */
[----:B------:R-:W-:Y:S01]  /*1abb0*/  IMAD.MOV.U32 R13, RZ, RZ, R2 ;  /* 0x000000ffff0d7224 */ /* 0x000fe200078e0002 */
[----:B------:R-:W-:Y:S01]  /*1abc0*/  LOP3.LUT R9, R9, 0xfffffeff, RZ, 0xc0, !PT ;  /* 0xfffffeff09097812 */ /* 0x000fe200078ec0ff */
[----:B------:R-:W-:Y:S02]  /*1abd0*/  IMAD.MOV.U32 R12, RZ, RZ, RZ ;  /* 0x000000ffff0c7224 */ /* 0x000fe400078e00ff */
[----:B------:R-:W-:Y:S01]  /*1abe0*/  IMAD.MOV.U32 R11, RZ, RZ, 0x181f ;  /* 0x0000181fff0b7424 */ /* 0x000fe200078e00ff */
[----:B------:R-:W-:Y:S01]  /*1abf0*/  @P5 LOP3.LUT R9, R9, 0x100, RZ, 0xfc, !PT ;  /* 0x0000010009095812 */ /* 0x000fe200078efcff */
[----:B------:R-:W-:Y:S02]  /*1ac00*/  IMAD.MOV.U32 R15, RZ, RZ, -0x1 ;  /* 0xffffffffff0f7424 */ /* 0x000fe400078e00ff */
[----:B------:R-:W-:Y:S01]  /*1ac10*/  IMAD.MOV.U32 R4, RZ, RZ, R14 ;  /* 0x000000ffff047224 */ /* 0x000fe200078e000e */
[----:B0-----:R-:W-:-:S13]  /*1ac20*/  LOP3.LUT P5, RZ, R9, 0x10, RZ, 0xc0, !PT ;  /* 0x0000001009ff7812 */ /* 0x001fda00078ac0ff */
[----:B-----5:R-:W-:Y:S05]  /*1ac30*/  WARPSYNC.COLLECTIVE R15, `(.L_x_1680) ;  /* 0x000000000f087348 */ /* 0x020fea0003c00000 */
[----:B------:R0:W1:Y:S02]  /*1ac40*/  SHFL.IDX P6, R14, R13, R12, R11 ;  /* 0x0000000c0d0e7389 */ /* 0x00006400000c000b */
[----:B01---5:R-:W-:Y:S01]  /*1ac50*/  ENDCOLLECTIVE ;  /* 0x000000000000791b */ /* 0x023fe20003800000 */
.L_x_1680:
        /* <DEDUP_REMOVED lines=13> */
.L_x_1681:
[----:B------:R-:W-:-:S04]  /*1ad30*/  @!P5 LOP3.LUT R4, R5, R4, RZ, 0x3c, !PT ;  /* 0x000000040504d212 */ /* 0x000fc800078e3cff */
[----:B------:R-:W-:Y:S01]  /*1ad40*/  @!P5 LOP3.LUT R5, R5, R4, RZ, 0x3c, !PT ;  /* 0x000000040505d212 */ /* 0x000fe200078e3cff */
[----:B------:R-:W-:Y:S02]  /*1ad50*/  IMAD.MOV.U32 R13, RZ, RZ, R2 ;  /* 0x000000ffff0d7224 */ /* 0x000fe400078e0002 */
[----:B------:R-:W-:-:S07]  /*1ad60*/  IMAD.MOV.U32 R6, RZ, RZ, R14 ;  /* 0x000000ffff067224 */ /* 0x000fce00078e000e */
[----:B------:R-:W-:Y:S05]  /*1ad70*/  WARPSYNC.COLLECTIVE R15, `(.L_x_1682) ;  /* 0x000000000f087348 */ /* 0x000fea0003c00000 */
[----:B------:R0:W1:Y:S02]  /*1ad80*/  SHFL.IDX P6, R14, R13, R12, R11 ;  /* 0x0000000c0d0e7389 */ /* 0x00006400000c000b */
[----:B01----:R-:W-:Y:S01]  /*1ad90*/  ENDCOLLECTIVE ;  /* 0x000000000000791b */ /* 0x003fe20003800000 */
.L_x_1682:
        /* <DEDUP_REMOVED lines=13> */
[----:B------:R-:W-:-:S07]  /*1ae70*/  @!P4 LOP3.LUT R5, R5, R4, RZ, 0x3c, !PT ;  /* 0x000000040505c212 */ /* 0x000fce00078e3cff */
[----:B------:R-:W-:Y:S05]  /*1ae80*/  WARPSYNC.COLLECTIVE R15, `(.L_x_1683) ;  /* 0x000000000f087348 */ /* 0x000fea0003c00000 */
[----:B------:R0:W1:Y:S02]  /*1ae90*/  SHFL.IDX P6, R14, R13, R12, R11 ;  /* 0x0000000c0d0e7389 */ /* 0x00006400000c000b */
[----:B01----:R-:W-:Y:S01]  /*1aea0*/  ENDCOLLECTIVE ;  /* 0x000000000000791b */ /* 0x003fe20003800000 */
.L_x_1683:
        /* <DEDUP_REMOVED lines=15> */
.L_x_1684:
[----:B------:R-:W-:Y:S02]  /*1afa0*/  IMAD.MOV.U32 R13, RZ, RZ, R0 ;  /* 0x000000ffff0d7224 */ /* 0x000fe400078e0000 */
[----:B------:R-:W-:Y:S02]  /*1afb0*/  IMAD.MOV.U32 R12, RZ, RZ, 0x3 ;  /* 0x00000003ff0c7424 */ /* 0x000fe400078e00ff */
[----:B------:R-:W-:-:S05]  /*1afc0*/  IMAD.MOV.U32 R5, RZ, RZ, R14 ;  /* 0x000000ffff057224 */ /* 0x000fca00078e000e */
[----:B------:R-:W-:-:S05]  /*1afd0*/  @!P5 LEA R5, P6, R8, R5, 0x1 ;  /* 0x000000050805d211 */ /* 0x000fca00078c08ff */
[----:B------:R-:W-:-:S05]  /*1afe0*/  @!P5 IMAD.X R4, RZ, RZ, R6, P6 ;  /* 0x000000ffff04d224 */ /* 0x000fca00030e0606 */
[----:B------:R-:W-:-:S07]  /*1aff0*/  @!P5 LOP3.LUT R5, R5, R4, RZ, 0x3c, !PT ;  /* 0x000000040505d212 */ /* 0x000fce00078e3cff */
[----:B------:R-:W-:Y:S05]  /*1b000*/  WARPSYNC.COLLECTIVE R15, `(.L_x_1685) ;  /* 0x000000000f087348 */ /* 0x000fea0003c00000 */
[----:B------:R0:W1:Y:S02]  /*1b010*/  SHFL.IDX P6, R14, R13, R12, R11 ;  /* 0x0000000c0d0e7389 */ /* 0x00006400000c000b */
[----:B01----:R-:W-:Y:S01]  /*1b020*/  ENDCOLLECTIVE ;  /* 0x000000000000791b */ /* 0x003fe20003800000 */
.L_x_1685:
        /* <DEDUP_REMOVED lines=15> */
.L_x_1686:
        /* <DEDUP_REMOVED lines=9> */
.L_x_1687:
        /* <DEDUP_REMOVED lines=15> */
.L_x_1688:
        /* <DEDUP_REMOVED lines=9> */
.L_x_1689:
        /* <DEDUP_REMOVED lines=10> */
[----:B------:R-:W-:-:S07]  /*1b3d0*/  IMAD.MOV.U32 R6, RZ, RZ, R14 ;  /* 0x000000ffff067224 */ /* 0x000fce00078e000e */
[----:B0-----:R-:W-:Y:S05]  /*1b3e0*/  WARPSYNC.COLLECTIVE R15, `(.L_x_1690) ;  /* 0x000000000f087348 */ /* 0x001fea0003c00000 */
[----:B------:R1:W2:Y:S02]  /*1b3f0*/  SHFL.IDX P6, R14, R13, R12, R11 ;  /* 0x0000000c0d0e7389 */ /* 0x0002a400000c000b */
[----:B012---:R-:W-:Y:S01]  /*1b400*/  ENDCOLLECTIVE ;  /* 0x000000000000791b */ /* 0x007fe20003800000 */
.L_x_1690:
[----:B------:R-:W-:Y:S02]  /*1b410*/  IMAD.MOV.U32 R13, RZ, RZ, R0 ;  /* 0x000000ffff0d7224 */ /* 0x000fe400078e0000 */
[----:B------:R-:W-:Y:S01]  /*1b420*/  IMAD.MOV.U32 R12, RZ, RZ, 0x6 ;  /* 0x00000006ff0c7424 */ /* 0x000fe200078e00ff */
[----:B------:R-:W-:Y:S01]  /*1b430*/  LOP3.LUT P6, RZ, R9, 0x20, RZ, 0xc0, !PT ;  /* 0x0000002009ff7812 */ /* 0x000fe200078cc0ff */
[----:B------:R-:W-:-:S12]  /*1b440*/  IMAD.MOV.U32 R5, RZ, RZ, R14 ;  /* 0x000000ffff057224 */ /* 0x000fd800078e000e */
[----:B------:R-:W-:-:S05]  /*1b450*/  @!P6 LEA R5, P5, R8, R5, 0x1 ;  /* 0x000000050805e211 */ /* 0x000fca00078a08ff */
[----:B------:R-:W-:-:S05]  /*1b460*/  @!P6 IMAD.X R4, RZ, RZ, R6, P5 ;  /* 0x000000ffff04e224 */ /* 0x000fca00028e0606 */
[----:B------:R-:W-:-:S04]  /*1b470*/  @!P6 LOP3.LUT R5, R5, R4, RZ, 0x3c, !PT ;  /* 0x000000040505e212 */ /* 0x000fc800078e3cff */
[----:B------:R-:W-:-:S04]  /*1b480*/  @!P6 LOP3.LUT R4, R5, R4, RZ, 0x3c, !PT ;  /* 0x000000040504e212 */ /* 0x000fc800078e3cff */
[----:B------:R-:W-:-:S05]  /*1b490*/  @!P6 LOP3.LUT R5, R5, R4, RZ, 0x3c, !PT ;  /* 0x000000040505e212 */ /* 0x000fca00078e3cff */
        /* <DEDUP_REMOVED lines=10> */
.L_x_1691:
[----:B------:R-:W-:Y:S02]  /*1b540*/  IMAD.MOV.U32 R13, RZ, RZ, R2 ;  /* 0x000000ffff0d7224 */ /* 0x000fe400078e0002 */
[----:B------:R-:W-:-:S07]  /*1b550*/  IMAD.MOV.U32 R6, RZ, RZ, R14 ;  /* 0x000000ffff067224 */ /* 0x000fce00078e000e */
[----:B------:R-:W-:Y:S05]  /*1b560*/  WARPSYNC.COLLECTIVE R15, `(.L_x_1692) ;  /* 0x000000000f087348 */ /* 0x000fea0003c00000 */
[----:B------:R0:W1:Y:S02]  /*1b570*/  SHFL.IDX P6, R14, R13, R12, R11 ;  /* 0x0000000c0d0e7389 */ /* 0x00006400000c000b */
[----:B01----:R-:W-:Y:S01]  /*1b580*/  ENDCOLLECTIVE ;  /* 0x000000000000791b */ /* 0x003fe20003800000 */
.L_x_1692:
[----:B------:R-:W-:Y:S02]  /*1b590*/  IMAD.MOV.U32 R13, RZ, RZ, R0 ;  /* 0x000000ffff0d7224 */ /* 0x000fe400078e0000 */
[----:B------:R-:W-:Y:S02]  /*1b5a0*/  IMAD.MOV.U32 R12, RZ, RZ, 0x7 ;  /* 0x00000007ff0c7424 */ /* 0x000fe400078e00ff */
[----:B------:R-:W-:-:S07]  /*1b5b0*/  IMAD.MOV.U32 R5, RZ, RZ, R14 ;  /* 0x000000ffff057224 */ /* 0x000fce00078e000e */
[----:B------:R-:W-:Y:S05]  /*1b5c0*/  WARPSYNC.COLLECTIVE R15, `(.L_x_1693) ;  /* 0x000000000f087348 */ /* 0x000fea0003c00000 */
[----:B------:R0:W1:Y:S02]  /*1b5d0*/  SHFL.IDX P6, R14, R13, R12, R11 ;  /* 0x0000000c0d0e7389 */ /* 0x00006400000c000b */
[----:B01----:R-:W-:Y:S01]  /*1b5e0*/  ENDCOLLECTIVE ;  /* 0x000000000000791b */ /* 0x003fe20003800000 */
.L_x_1693:
        /* <DEDUP_REMOVED lines=10> */
.L_x_1694:
[----:B------:R-:W-:Y:S01]  /*1b690*/  @!PT LDS RZ, [RZ] ;  /* 0x00000000fffff984 */ /* 0x000fe20000000800 */
[----:B------:R-:W-:Y:S01]  /*1b6a0*/  @!PT LDS RZ, [RZ] ;  /* 0x00000000fffff984 */ /* 0x000fe20000000800 */
[----:B------:R-:W-:Y:S01]  /*1b6b0*/  @!PT LDS RZ, [RZ] ;  /* 0x00000000fffff984 */ /* 0x000fe20000000800 */
[----:B------:R0:W-:Y:S04]  /*1b6c0*/  @!P4 LDGSTS.E.BYPASS.LTC128B.128 [R7+0x25400], desc[UR60][R4.64], !P3 ;  /* 0x254000000407cfae */ /* 0x0001e8000d901d7c */
[----:B------:R0:W-:Y:S04]  /*1b6d0*/  @!P4 LDGSTS.E.BYPASS.LTC128B.128 [R7+0x29400], desc[UR60][R4.64+0x80], !P2 ;  /* 0x294000800407cfae */ /* 0x0001e8000d101d7c */
[----:B------:R0:W-:Y:S04]  /*1b6e0*/  @!P4 LDGSTS.E.BYPASS.LTC128B.128 [R7+0x2d400], desc[UR60][R4.64+0x100], !P1 ;  /* 0x2d4001000407cfae */ /* 0x0001e8000c901d7c */
[----:B------:R0:W-:Y:S01]  /*1b6f0*/  @!P4 LDGSTS.E.BYPASS.LTC128B.128 [R7+0x31400], desc[UR60][R4.64+0x180], !P0 ;  /* 0x314001800407cfae */ /* 0x0001e2000c101d7c */
[----:B------:R-:W-:Y:S01]  /*1b700*/  IMAD.MOV.U32 R2, RZ, RZ, R14 ;  /* 0x000000ffff027224 */ /* 0x000fe200078e000e */
[----:B------:R-:W-:Y:S06]  /*1b710*/  BRA `(.L_x_1695) ;  /* 0xffffff9c00607947 */ /* 0x000fec000383ffff */
.L_x_1517:
[----:B-1----:R-:W3:Y:S02]  /*1b720*/  LDL R2, [R1+0x4] ;  /* 0x0000040001027983 */ /* 0x002ee40000100800 */
[----:B---3--:R1:W3:Y:S02]  /*1b730*/  SYNCS.PHASECHK.TRANS64.TRYWAIT P0, [R2+URZ+0x32420], R0 ;  /* 0x03242000020075a7 */ /* 0x0082e4000800017f */
[----:B---3--:R-:W-:Y:S05]  /*1b740*/  @!P0 NANOSLEEP.SYNCS 0x989680 ;  /* 0x009896800000895d */ /* 0x008fea0003900000 */
[----:B------:R-:W3:Y:S02]  /*1b750*/  @!P0 SYNCS.PHASECHK.TRANS64 P0, [R2+URZ+0x32420], R0 ;  /* 0x03242000020085a7 */ /* 0x000ee4000800007f */
[----:B---3--:R-:W-:Y:S05]  /*1b760*/  @!P0 BRA `(.L_x_1517) ;  /* 0xfffffffc00ec8947 */ /* 0x008fea000383ffff */
[----:B------:R-:W-:Y:S05]  /*1b770*/  BRA `(.L_x_1696) ;  /* 0xffffff9c00dc7947 */ /* 0x000fea000383ffff */
.L_x_1521:
[----:B0-----:R0:W1:Y:S02]  /*1b780*/  SYNCS.PHASECHK.TRANS64.TRYWAIT P0, [R2+URZ+0x32460], R0 ;  /* 0x03246000020075a7 */ /* 0x001064000800017f */
[----:B-1----:R-:W-:Y:S05]  /*1b790*/  @!P0 NANOSLEEP.SYNCS 0x989680 ;  /* 0x009896800000895d */ /* 0x002fea0003900000 */
[----:B------:R-:W1:Y:S02]  /*1b7a0*/  @!P0 SYNCS.PHASECHK.TRANS64 P0, [R2+URZ+0x32460], R0 ;  /* 0x03246000020085a7 */ /* 0x000e64000800007f */
[----:B-1----:R-:W-:Y:S05]  /*1b7b0*/  @!P0 BRA `(.L_x_1521) ;  /* 0xfffffffc00f08947 */ /* 0x002fea000383ffff */
[----:B------:R-:W-:Y:S05]  /*1b7c0*/  BRA `(.L_x_1697) ;  /* 0xffffffa0000c7947 */ /* 0x000fea000383ffff */
.L_x_1536:
[----:B-1----:R1:W2:Y:S02]  /*1b7d0*/  SYNCS.PHASECHK.TRANS64.TRYWAIT P0, [R2+URZ+0x32440], R5 ;  /* 0x03244005020075a7 */ /* 0x0022a4000800017f */
[----:B--2---:R-:W-:Y:S05]  /*1b7e0*/  @!P0 NANOSLEEP.SYNCS 0x989680 ;  /* 0x009896800000895d */ /* 0x004fea0003900000 */
[----:B------:R-:W2:Y:S02]  /*1b7f0*/  @!P0 SYNCS.PHASECHK.TRANS64 P0, [R2+URZ+0x32440], R5 ;  /* 0x03244005020085a7 */ /* 0x000ea4000800007f */
[----:B--2---:R-:W-:Y:S05]  /*1b800*/  @!P0 BRA `(.L_x_1536) ;  /* 0xfffffffc00f08947 */ /* 0x004fea000383ffff */
[----:B------:R-:W-:Y:S05]  /*1b810*/  BRA `(.L_x_1698) ;  /* 0xffffffa8003c7947 */ /* 0x000fea000383ffff */
.L_x_1541:
[----:B0-----:R0:W2:Y:S02]  /*1b820*/  SYNCS.PHASECHK.TRANS64.TRYWAIT P0, [R2+URZ+0x32460], R5 ;  /* 0x03246005020075a7 */ /* 0x0010a4000800017f */
[----:B--2---:R-:W-:Y:S05]  /*1b830*/  @!P0 NANOSLEEP.SYNCS 0x989680 ;  /* 0x009896800000895d */ /* 0x004fea0003900000 */
[----:B------:R-:W2:Y:S02]  /*1b840*/  @!P0 SYNCS.PHASECHK.TRANS64 P0, [R2+URZ+0x32460], R5 ;  /* 0x03246005020085a7 */ /* 0x000ea4000800007f */
[----:B--2---:R-:W-:Y:S05]  /*1b850*/  @!P0 BRA `(.L_x_1541) ;  /* 0xfffffffc00f08947 */ /* 0x004fea000383ffff */
[----:B------:R-:W-:Y:S05]  /*1b860*/  BRA `(.L_x_1699) ;  /* 0xffffffa800c47947 */ /* 0x000fea000383ffff */
.L_x_1552:
[----:B0-----:R0:W1:Y:S02]  /*1b870*/  SYNCS.PHASECHK.TRANS64.TRYWAIT P0, [R3+URZ+0x32440], R2 ;  /* 0x03244002030075a7 */ /* 0x001064000800017f */
[----:B-1----:R-:W-:Y:S05]  /*1b880*/  @!P0 NANOSLEEP.SYNCS 0x989680 ;  /* 0x009896800000895d */ /* 0x002fea0003900000 */
[----:B------:R-:W1:Y:S02]  /*1b890*/  @!P0 SYNCS.PHASECHK.TRANS64 P0, [R3+URZ+0x32440], R2 ;  /* 0x03244002030085a7 */ /* 0x000e64000800007f */
[----:B-1----:R-:W-:Y:S05]  /*1b8a0*/  @!P0 BRA `(.L_x_1552) ;  /* 0xfffffffc00f08947 */ /* 0x002fea000383ffff */
[----:B------:R-:W-:Y:S05]  /*1b8b0*/  BRA `(.L_x_1700) ;  /* 0xffffffb000d47947 */ /* 0x000fea000383ffff */
.L_x_1557:
[----:B-1----:R1:W2:Y:S02]  /*1b8c0*/  SYNCS.PHASECHK.TRANS64.TRYWAIT P0, [R3+URZ+0x32460], R2 ;  /* 0x03246002030075a7 */ /* 0x0022a4000800017f */
[----:B--2---:R-:W-:Y:S05]  /*1b8d0*/  @!P0 NANOSLEEP.SYNCS 0x989680 ;  /* 0x009896800000895d */ /* 0x004fea0003900000 */
[----:B------:R-:W2:Y:S02]  /*1b8e0*/  @!P0 SYNCS.PHASECHK.TRANS64 P0, [R3+URZ+0x32460], R2 ;  /* 0x03246002030085a7 */ /* 0x000ea4000800007f */
[----:B--2---:R-:W-:Y:S05]  /*1b8f0*/  @!P0 BRA `(.L_x_1557) ;  /* 0xfffffffc00f08947 */ /* 0x004fea000383ffff */
[----:B------:R-:W-:Y:S05]  /*1b900*/  BRA `(.L_x_1701) ;  /* 0xffffffb400587947 */ /* 0x000fea000383ffff */
.L_x_1568:
[----:B0-----:R0:W1:Y:S02]  /*1b910*/  SYNCS.PHASECHK.TRANS64.TRYWAIT P0, [R3+URZ+0x32440], R2 ;  /* 0x03244002030075a7 */ /* 0x001064000800017f */
[----:B-1----:R-:W-:Y:S05]  /*1b920*/  @!P0 NANOSLEEP.SYNCS 0x989680 ;  /* 0x009896800000895d */ /* 0x002fea0003900000 */
[----:B------:R-:W1:Y:S02]  /*1b930*/  @!P0 SYNCS.PHASECHK.TRANS64 P0, [R3+URZ+0x32440], R2 ;  /* 0x03244002030085a7 */ /* 0x000e64000800007f */
[----:B-1----:R-:W-:Y:S05]  /*1b940*/  @!P0 BRA `(.L_x_1568) ;  /* 0xfffffffc00f08947 */ /* 0x002fea000383ffff */
[----:B------:R-:W-:Y:S05]  /*1b950*/  BRA `(.L_x_1702) ;  /* 0xffffffbc00447947 */ /* 0x000fea000383ffff */
.L_x_1573:
[----:B-1----:R1:W2:Y:S02]  /*1b960*/  SYNCS.PHASECHK.TRANS64.TRYWAIT P0, [R3+URZ+0x32460], R2 ;  /* 0x03246002030075a7 */ /* 0x0022a4000800017f */
[----:B--2---:R-:W-:Y:S05]  /*1b970*/  @!P0 NANOSLEEP.SYNCS 0x989680 ;  /* 0x009896800000895d */ /* 0x004fea0003900000 */
[----:B------:R-:W2:Y:S02]  /*1b980*/  @!P0 SYNCS.PHASECHK.TRANS64 P0, [R3+URZ+0x32460], R2 ;  /* 0x03246002030085a7 */ /* 0x000ea4000800007f */
[----:B--2---:R-:W-:Y:S05]  /*1b990*/  @!P0 BRA `(.L_x_1573) ;  /* 0xfffffffc00f08947 */ /* 0x004fea000383ffff */
[----:B------:R-:W-:Y:S05]  /*1b9a0*/  BRA `(.L_x_1703) ;  /* 0xffffffbc00cc7947 */ /* 0x000fea000383ffff */
.L_x_1585:
[----:B------:R-:W-:Y:S01]  /*1b9b0*/  BSSY B0, `(.L_x_1704) ;  /* 0x0000008000007945 */ /* 0x000fe20003800000 */
[----:B------:R-:W-:Y:S02]  /*1b9c0*/  IMAD.MOV.U32 R13, RZ, RZ, R16 ;  /* 0x000000ffff0d7224 */ /* 0x000fe400078e0010 */
[----:B------:R-:W-:Y:S02]  /*1b9d0*/  IMAD.MOV.U32 R12, RZ, RZ, RZ ;  /* 0x000000ffff0c7224 */ /* 0x000fe400078e00ff */
[----:B------:R-:W-:Y:S02]  /*1b9e0*/  IMAD.MOV.U32 R11, RZ, RZ, 0x1f ;  /* 0x0000001fff0b7424 */ /* 0x000fe400078e00ff */
[----:B------:R-:W-:-:S07]  /*1b9f0*/  IMAD.MOV.U32 R15, RZ, RZ, -0x1 ;  /* 0xffffffffff0f7424 */ /* 0x000fce00078e00ff */
[----:B-1--45:R-:W-:Y:S05]  /*1ba00*/  WARPSYNC.COLLECTIVE R15, `(.L_x_1705) ;  /* 0x000000000f087348 */ /* 0x032fea0003c00000 */
[----:B------:R0:W2:Y:S02]  /*1ba10*/  SHFL.IDX P6, R14, R13, R12, R11 ;  /* 0x0000000c0d0e7389 */ /* 0x0000a400000c000b */
[----:B012-45:R-:W-:Y:S01]  /*1ba20*/  ENDCOLLECTIVE ;  /* 0x000000000000791b */ /* 0x037fe20003800000 */
.L_x_1705:
[----:B------:R-:W-:Y:S05]  /*1ba30*/  BSYNC B0 ;  /* 0x0000000000007941 */ /* 0x000fea0003800000 */
.L_x_1704:
        /* <DEDUP_REMOVED lines=9> */
.L_x_1706:
        /* <DEDUP_REMOVED lines=18> */
.L_x_1707:
        /* <DEDUP_REMOVED lines=8> */
.L_x_1708:
        /* <DEDUP_REMOVED lines=8> */
.L_x_1709:
        /* <DEDUP_REMOVED lines=8> */
.L_x_1710:
        /* <DEDUP_REMOVED lines=8> */
.L_x_1711:
        /* <DEDUP_REMOVED lines=9> */
.L_x_1712:
[----:B------:R-:W-:Y:S01]  /*1be80*/  IMAD.MOV.U32 R6, RZ, RZ, R14 ;  /* 0x000000ffff067224 */ /* 0x000fe200078e000e */
[----:B------:R-:W-:Y:S06]  /*1be90*/  BRA `(.L_x_1713) ;  /* 0xffffffc400247947 */ /* 0x000fec000383ffff */
.L_x_1590:
[----:B------:R-:W-:Y:S01]  /*1bea0*/  BSSY B0, `(.L_x_1714) ;  /* 0x0000008000007945 */ /* 0x000fe20003800000 */
[----:B-----5:R-:W-:Y:S02]  /*1beb0*/  IMAD.MOV.U32 R13, RZ, RZ, R2 ;  /* 0x000000ffff0d7224 */ /* 0x020fe400078e0002 */
[----:B------:R-:W-:Y:S02]  /*1bec0*/  IMAD.MOV.U32 R12, RZ, RZ, 0x1 ;  /* 0x00000001ff0c7424 */ /* 0x000fe400078e00ff */
[----:B------:R-:W-:Y:S02]  /*1bed0*/  IMAD.MOV.U32 R11, RZ, RZ, RZ ;  /* 0x000000ffff0b7224 */ /* 0x000fe400078e00ff */
[----:B------:R-:W-:-:S07]  /*1bee0*/  IMAD.MOV.U32 R15, RZ, RZ, -0x1 ;  /* 0xffffffffff0f7424 */ /* 0x000fce00078e00ff */
[----:B0---4-:R-:W-:Y:S05]  /*1bef0*/  WARPSYNC.COLLECTIVE R15, `(.L_x_1715) ;  /* 0x000000000f087348 */ /* 0x011fea0003c00000 */
[----:B------:R1:W2:Y:S02]  /*1bf00*/  SHFL.UP P6, R14, R13, R12, R11 ;  /* 0x0400000c0d0e7389 */ /* 0x0002a400000c000b */
[----:B012-4-:R-:W-:Y:S01]  /*1bf10*/  ENDCOLLECTIVE ;  /* 0x000000000000791b */ /* 0x017fe20003800000 */
.L_x_1715:
[----:B------:R-:W-:Y:S05]  /*1bf20*/  BSYNC B0 ;  /* 0x0000000000007941 */ /* 0x000fea0003800000 */
.L_x_1714:
        /* <DEDUP_REMOVED lines=10> */
.L_x_1716:
        /* <DEDUP_REMOVED lines=8> */
.L_x_1717:
        /* <DEDUP_REMOVED lines=8> */
.L_x_1718:
        /* <DEDUP_REMOVED lines=8> */
.L_x_1719:
        /* <DEDUP_REMOVED lines=9> */
.L_x_1720:
[----:B------:R-:W-:Y:S01]  /*1c1e0*/  IMAD.MOV.U32 R6, RZ, RZ, R14 ;  /* 0x000000ffff067224 */ /* 0x000fe200078e000e */
[----:B------:R-:W-:Y:S06]  /*1c1f0*/  BRA `(.L_x_1721) ;  /* 0xffffffc000e87947 */ /* 0x000fec000383ffff */
.L_x_1592:
[----:B------:R-:W-:Y:S01]  /*1c200*/  BSSY B0, `(.L_x_1722) ;  /* 0x0000006000007945 */ /* 0x000fe20003800000 */
[----:B------:R-:W-:Y:S01]  /*1c210*/  PLOP3.LUT P6, PT, P6, PT, PT, 0x8, 0x0 ;  /* 0x000000000000781c */ /* 0x000fe200037ce170 */
[----:B------:R-:W-:-:S12]  /*1c220*/  IMAD.MOV.U32 R15, RZ, RZ, -0x1 ;  /* 0xffffffffff0f7424 */ /* 0x000fd800078e00ff */
[----:B0---45:R-:W-:Y:S05]  /*1c230*/  WARPSYNC.COLLECTIVE R15, `(.L_x_1723) ;  /* 0x000000000f087348 */ /* 0x031fea0003c00000 */
[----:B------:R-:W-:Y:S01]  /*1c240*/  VOTE.ANY R14, PT, P6 ;  /* 0x00000000000e7806 */ /* 0x000fe200030e0100 */
[----:B0---45:R-:W-:Y:S06]  /*1c250*/  ENDCOLLECTIVE ;  /* 0x000000000000791b */ /* 0x031fec0003800000 */
.L_x_1723:
[----:B------:R-:W-:Y:S05]  /*1c260*/  BSYNC B0 ;  /* 0x0000000000007941 */ /* 0x000fea0003800000 */
.L_x_1722:
        /* <DEDUP_REMOVED lines=9> */
.L_x_1724:
[----:B------:R-:W-:Y:S01]  /*1c300*/  IMAD.MOV.U32 R17, RZ, RZ, R14 ;  /* 0x000000ffff117224 */ /* 0x000fe200078e000e */
[----:B------:R-:W-:Y:S06]  /*1c310*/  BRA `(.L_x_1725) ;  /* 0xffffffc000d87947 */ /* 0x000fec000383ffff */
.L_x_1594:
[----:B------:R-:W-:Y:S01]  /*1c320*/  BSSY B0, `(.L_x_1726) ;  /* 0x0000007000007945 */ /* 0x000fe20003800000 */
[----:B------:R-:W-:Y:S02]  /*1c330*/  IMAD.MOV.U32 R13, RZ, RZ, R3 ;  /* 0x000000ffff0d7224 */ /* 0x000fe400078e0003 */
[----:B------:R-:W-:Y:S02]  /*1c340*/  IMAD.MOV.U32 R11, RZ, RZ, 0x1f ;  /* 0x0000001fff0b7424 */ /* 0x000fe400078e00ff */
[----:B------:R-:W-:-:S07]  /*1c350*/  IMAD.MOV.U32 R15, RZ, RZ, -0x1 ;  /* 0xffffffffff0f7424 */ /* 0x000fce00078e00ff */
[----:B0-2-45:R-:W-:Y:S05]  /*1c360*/  WARPSYNC.COLLECTIVE R15, `(.L_x_1727) ;  /* 0x000000000f087348 */ /* 0x035fea0003c00000 */
[----:B------:R1:W3:Y:S02]  /*1c370*/  SHFL.IDX P6, R14, R13, R12, R11 ;  /* 0x0000000c0d0e7389 */ /* 0x0002e400000c000b */
[----:B012345:R-:W-:Y:S01]  /*1c380*/  ENDCOLLECTIVE ;  /* 0x000000000000791b */ /* 0x03ffe20003800000 */
.L_x_1727:
[----:B------:R-:W-:Y:S05]  /*1c390*/  BSYNC B0 ;  /* 0x0000000000007941 */ /* 0x000fea0003800000 */
.L_x_1726:
[----:B------:R-:W-:Y:S01]  /*1c3a0*/  IMAD.MOV.U32 R2, RZ, RZ, R14 ;  /* 0x000000ffff027224 */ /* 0x000fe200078e000e */
[----:B------:R-:W-:Y:S06]  /*1c3b0*/  BRA `(.L_x_1593) ;  /* 0xffffffc000cc7947 */ /* 0x000fec000383ffff */
.L_x_1598:
[----:B0-----:R0:W1:Y:S02]  /*1c3c0*/  SYNCS.PHASECHK.TRANS64.TRYWAIT P0, [R0+URZ+0x32420], R3 ;  /* 0x03242003000075a7 */ /* 0x001064000800017f */
[----:B-1----:R-:W-:Y:S05]  /*1c3d0*/  @!P0 NANOSLEEP.SYNCS 0x989680 ;  /* 0x009896800000895d */ /* 0x002fea0003900000 */
[----:B------:R-:W1:Y:S02]  /*1c3e0*/  @!P0 SYNCS.PHASECHK.TRANS64 P0, [R0+URZ+0x32420], R3 ;  /* 0x03242003000085a7 */ /* 0x000e64000800007f */
[----:B-1----:R-:W-:Y:S05]  /*1c3f0*/  @!P0 BRA `(.L_x_1598) ;  /* 0xfffffffc00f08947 */ /* 0x002fea000383ffff */
[----:B------:R-:W-:Y:S05]  /*1c400*/  BRA `(.L_x_1728) ;  /* 0xffffffc400c07947 */ /* 0x000fea000383ffff */
.L_x_1599:
        /* <DEDUP_REMOVED lines=8> */
[----:B0---45:R-:W-:Y:S05]  /*1c490*/  WARPSYNC.COLLECTIVE R15, `(.L_x_1730) ;  /* 0x000000000f087348 */ /* 0x031fea0003c00000 */
[----:B------:R1:W2:Y:S02]  /*1c4a0*/  SHFL.IDX P6, R14, R13, R12, R11 ;  /* 0x0000000c0d0e7389 */ /* 0x0002a400000c000b */
[----:B012-45:R-:W-:Y:S01]  /*1c4b0*/  ENDCOLLECTIVE ;  /* 0x000000000000791b */ /* 0x037fe20003800000 */
.L_x_1730:
[----:B------:R-:W-:Y:S05]  /*1c4c0*/  BSYNC B0 ;  /* 0x0000000000007941 */ /* 0x000fea0003800000 */
.L_x_1729:
[----:B------:R-:W-:Y:S05]  /*1c4d0*/  BRA `(.L_x_1731) ;  /* 0xffffffc400a87947 */ /* 0x000fea000383ffff */
.L_x_1600:
[----:B------:R-:W-:Y:S01]  /*1c4e0*/  BSSY B0, `(.L_x_1732) ;  /* 0x0000006000007945 */ /* 0x000fe20003800000 */
[----:B------:R-:W-:-:S07]  /*1c4f0*/  IMAD.MOV.U32 R15, RZ, RZ, -0x1 ;  /* 0xffffffffff0f7424 */ /* 0x000fce00078e00ff */
[----:B01--45:R-:W-:Y:S05]  /*1c500*/  WARPSYNC.COLLECTIVE R15, `(.L_x_1733) ;  /* 0x000000000f0c7348 */ /* 0x033fea0003c00000 */
[----:B------:R-:W-:Y:S02]  /*1c510*/  ELECT P6, UR62, PT ;  /* 0x00000000003e782f */ /* 0x000fe400038c0000 */
[----:B------:R-:W-:Y:S01]  /*1c520*/  MOV R14, UR62 ;  /* 0x0000003e000e7c02 */ /* 0x000fe20008000f00 */
[----:B01--45:R-:W-:Y:S10]  /*1c530*/  ENDCOLLECTIVE ;  /* 0x000000000000791b */ /* 0x033ff40003800000 */
.L_x_1733:
[----:B------:R-:W-:Y:S05]  /*1c540*/  BSYNC B0 ;  /* 0x0000000000007941 */ /* 0x000fea0003800000 */
.L_x_1732:
[----:B------:R-:W-:Y:S05]  /*1c550*/  BRA `(.L_x_1734) ;  /* 0xffffffc4009c7947 */ /* 0x000fea000383ffff */
.L_x_1602:
[----:B0-----:R0:W1:Y:S02]  /*1c560*/  SYNCS.PHASECHK.TRANS64.TRYWAIT P0, [R6+URZ], R5 ;  /* 0x00000005060075a7 */ /* 0x001064000800017f */
[----:B-1----:R-:W-:Y:S05]  /*1c570*/  @!P0 NANOSLEEP.SYNCS 0x989680 ;  /* 0x009896800000895d */ /* 0x002fea0003900000 */
[----:B------:R-:W1:Y:S02]  /*1c580*/  @!P0 SYNCS.PHASECHK.TRANS64 P0, [R6+URZ], R5 ;  /* 0x00000005060085a7 */ /* 0x000e64000800007f */
[----:B-1----:R-:W-:Y:S05]  /*1c590*/  @!P0 BRA `(.L_x_1602) ;  /* 0xfffffffc00f08947 */ /* 0x002fea000383ffff */
[----:B------:R-:W-:Y:S05]  /*1c5a0*/  BRA `(.L_x_1735) ;  /* 0xffffffc400d87947 */ /* 0x000fea000383ffff */
.L_x_1603:
[----:B-1----:R1:W2:Y:S02]  /*1c5b0*/  SYNCS.PHASECHK.TRANS64.TRYWAIT P0, [R7+URZ], R2 ;  /* 0x00000002070075a7 */ /* 0x0022a4000800017f */
[----:B--2---:R-:W-:Y:S05]  /*1c5c0*/  @!P0 NANOSLEEP.SYNCS 0x989680 ;  /* 0x009896800000895d */ /* 0x004fea0003900000 */
[----:B------:R-:W2:Y:S02]  /*1c5d0*/  @!P0 SYNCS.PHASECHK.TRANS64 P0, [R7+URZ], R2 ;  /* 0x00000002070085a7 */ /* 0x000ea4000800007f */
[----:B--2---:R-:W-:Y:S05]  /*1c5e0*/  @!P0 BRA `(.L_x_1603) ;  /* 0xfffffffc00f08947 */ /* 0x004fea000383ffff */
[----:B------:R-:W-:Y:S05]  /*1c5f0*/  BRA `(.L_x_1736) ;  /* 0xffffffc400cc7947 */ /* 0x000fea000383ffff */
.L_x_1605:
[----:B--2---:R2:W3:Y:S02]  /*1c600*/  SYNCS.PHASECHK.TRANS64.TRYWAIT P0, [R4+URZ], R5 ;  /* 0x00000005040075a7 */ /* 0x0044e4000800017f */
[----:B---3--:R-:W-:Y:S05]  /*1c610*/  @!P0 NANOSLEEP.SYNCS 0x989680 ;  /* 0x009896800000895d */ /* 0x008fea0003900000 */
[----:B------:R-:W3:Y:S02]  /*1c620*/  @!P0 SYNCS.PHASECHK.TRANS64 P0, [R4+URZ], R5 ;  /* 0x00000005040085a7 */ /* 0x000ee4000800007f */
[----:B---3--:R-:W-:Y:S05]  /*1c630*/  @!P0 BRA `(.L_x_1605) ;  /* 0xfffffffc00f08947 */ /* 0x008fea000383ffff */
[----:B------:R-:W-:Y:S05]  /*1c640*/  BRA `(.L_x_1737) ;  /* 0xffffffc400d47947 */ /* 0x000fea000383ffff */
.L_x_1738:
        /* <DEDUP_REMOVED lines=11> */
.L_x_6039:


//--------------------- .text._ZN7cutlass13device_kernelIN5flash11enable_sm90INS1_16FlashAttnFwdSm90INS1_25CollectiveMainloopFwdSm90ILi2EN4cute5tupleIJNS5_1CILi1EEES8_S8_EEENS6_IJNS7_ILi128EEENS7_ILi96EEENS7_ILi64EEEEEELi256ENS_10bfloat16_tEfNS_4arch4Sm90ELb0ELb1ELb0ELb0ELb0ELb0ELb0ELb1ELb0ELb1ELb0ELb0EEENS1_21CollectiveEpilogueFwdINS6_IJSA_NS7_ILi256EEESB_EEES9_SE_SG_Li256ELb0ELb1ELb0ELb0EEENS1_30DynamicPersistentTileSchedulerILi256ELi128ELb0ELb1ELb1EEEEEEEEEvNT_6ParamsE --------------------------
	.section	.text._ZN7cutlass13device_kernelIN5flash11enable_sm90INS1_16FlashAttnFwdSm90INS1_25CollectiveMainloopFwdSm90ILi2EN4cute5tupleIJNS5_1CILi1EEES8_S8_EEENS6_IJNS7_ILi128EEENS7_ILi96EEENS7_ILi64EEEEEELi256ENS_10bfloat16_tEfNS_4arch4Sm90ELb0ELb1ELb0ELb0ELb0ELb0ELb0ELb1ELb0ELb1ELb0ELb0EEENS1_21CollectiveEpilogueFwdINS6_IJSA_NS7_ILi256EEESB_EEES9_SE_SG_Li256ELb0ELb1ELb0ELb0EEENS1_30DynamicPersistentTileSchedulerILi256ELi128ELb0ELb1ELb1EEEEEEEEEvNT_6ParamsE,"ax",@progbits
	.align	128
.text._ZN7cutlass13device_kernelIN5flash11enable_sm90INS1_16FlashAttnFwdSm90INS1_25CollectiveMainloopFwdSm90ILi2EN4cute5tupleIJNS5_1CILi1EEES8_S8_EEENS6_IJNS7_ILi128EEENS7_ILi96EEENS7_ILi64EEEEEELi256ENS_10bfloat16_tEfNS_4arch4Sm90ELb0ELb1ELb0ELb0ELb0ELb0ELb0ELb1ELb0ELb1ELb0ELb0EEENS1_21CollectiveEpilogueFwdINS6_IJSA_NS7_ILi256EEESB_EEES9_SE_SG_Li256ELb0ELb1ELb0ELb0EEENS1_30DynamicPersistentTileSchedulerILi256ELi128ELb0ELb1ELb1EEEEEEEEEvNT_6ParamsE:
        .type           _ZN7cutlass13device_kernelIN5flash11enable_sm90INS1_16FlashAttnFwdSm90INS1_25CollectiveMainloopFwdSm90ILi2EN4cute5tupleIJNS5_1CILi1EEES8_S8_EEENS6_IJNS7_ILi128EEENS7_ILi96EEENS7_ILi64EEEEEELi256ENS_10bfloat16_tEfNS_4arch4Sm90ELb0ELb1ELb0ELb0ELb0ELb0ELb0ELb1ELb0ELb1ELb0ELb0EEENS1_21CollectiveEpilogueFwdINS6_IJSA_NS7_ILi256EEESB_EEES9_SE_SG_Li256ELb0ELb1ELb0ELb0EEENS1_30DynamicPersistentTileSchedulerILi256ELi128ELb0ELb1ELb1EEEEEEEEEvNT_6ParamsE,@function
        .size           _ZN7cutlass13device_kernelIN5flash11enable_sm90INS1_16FlashAttnFwdSm90INS1_25CollectiveMainloopFwdSm90ILi2EN4cute5tupleIJNS5_1CILi1EEES8_S8_EEENS6_IJNS7_ILi128EEENS7_ILi96EEENS7_ILi64EEEEEELi256ENS_10bfloat16_tEfNS_4arch4Sm90ELb0ELb1ELb0ELb0ELb0ELb0ELb0ELb1ELb0ELb1ELb0ELb0EEENS1_21CollectiveEpilogueFwdINS6_IJSA_NS7_ILi256EEESB_EEES9_SE_SG_Li256ELb0ELb1ELb0ELb0EEENS1_30DynamicPersistentTileSchedulerILi256ELi128ELb0ELb1ELb1EEEEEEEEEvNT_6ParamsE,(.L_x_6040 - _ZN7cutlass13device_kernelIN5flash11enable_sm90INS1_16FlashAttnFwdSm90INS1_25CollectiveMainloopFwdSm90ILi2EN4cute5tupleIJNS5_1CILi1EEES8_S8_EEENS6_IJNS7_ILi128EEENS7_ILi96EEENS7_ILi64EEEEEELi256ENS_10bfloat16_tEfNS_4arch4Sm90ELb0ELb1ELb0ELb0ELb0ELb0ELb0ELb1ELb0ELb1ELb0ELb0EEENS1_21CollectiveEpilogueFwdINS6_IJSA_NS7_ILi256EEESB_EEES9_SE_SG_Li256ELb0ELb1ELb0ELb0EEENS1_30DynamicPersistentTileSchedulerILi256ELi128ELb0ELb1ELb1EEEEEEEEEvNT_6ParamsE)
        .other          _ZN7cutlass13device_kernelIN5flash11enable_sm90INS1_16FlashAttnFwdSm90INS1_25CollectiveMainloopFwdSm90ILi2EN4cute5tupleIJNS5_1CILi1EEES8_S8_EEENS6_IJNS7_ILi128EEENS7_ILi96EEENS7_ILi64EEEEEELi256ENS_10bfloat16_tEfNS_4arch4Sm90ELb0ELb1ELb0ELb0ELb0ELb0ELb0ELb1ELb0ELb1ELb0ELb0EEENS1_21CollectiveEpilogueFwdINS6_IJSA_NS7_ILi256EEESB_EEES9_SE_SG_Li256ELb0ELb1ELb0ELb0EEENS1_30DynamicPersistentTileSchedulerILi256ELi128ELb0ELb1ELb1EEEEEEEEEvNT_6ParamsE,@"STO_CUDA_ENTRY STV_DEFAULT"
_ZN7cutlass13device_kernelIN5flash11enable_sm90INS1_16FlashAttnFwdSm90INS1_25CollectiveMainloopFwdSm90ILi2EN4cute5tupleIJNS5_1CILi1EEES8_S8_EEENS6_IJNS7_ILi128EEENS7_ILi96EEENS7_ILi64EEEEEELi256ENS_10bfloat16_tEfNS_4arch4Sm90ELb0ELb1ELb0ELb0ELb0ELb0ELb0ELb1ELb0ELb1ELb0ELb0EEENS1_21CollectiveEpilogueFwdINS6_IJSA_NS7_ILi256EEESB_EEES9_SE_SG_Li256ELb0ELb1ELb0ELb0EEENS1_30DynamicPersistentTileSchedulerILi256ELi128ELb0ELb1ELb1EEEEEEEEEvNT_6ParamsE:
        /* <DEDUP_REMOVED lines=18> */
.L_x_1740:
[----:B------:R-:W-:Y:S05]  /*0120*/  BSYNC B0 ;  /* 0x0000000000007941 */ /* 0x000fea0003800000 */
.L_x_1739:
        /* <DEDUP_REMOVED lines=41> */
.L_x_1741:
        /* <DEDUP_REMOVED lines=22> */
.L_x_1742:
        /* <DEDUP_REMOVED lines=18> */
.L_x_1743:
        /* <DEDUP_REMOVED lines=22> */
.L_x_1744:
        /* <DEDUP_REMOVED lines=22> */
.L_x_1745:
[----:B------:R-:W-:Y:S01]  /*0900*/  PLOP3.LUT P0, PT, PT, PT, UP0, 0x80, 0x0 ;  /* 0x000000000000781c */ /* 0x000fe20003f0f008 */
[----:B------:R-:W-:Y:S01]  /*0910*/  UMOV UR41, 0x1 ;  /* 0x0000000100297882 */ /* 0x000fe20000000000 */
[----:B------:R-:W-:Y:S01]  /*0920*/  NOP ;  /* 0x0000000000007918 */ /* 0x000fe20000000000 */
[----:B------:R-:W-:Y:S01]  /*0930*/  USEL UR41, UR41, 0x2, !UP0 ;  /* 0x0000000229297887 */ /* 0x000fe2000c000000 */
[----:B------:R-:W-:Y:S01]  /*0940*/  ULDC.64 UR46, c[0x0][0x208] ;  /* 0x00008200002e7ab9 */ /* 0x000fe20000000a00 */
[----:B012-4-:R-:W-:Y:S08]  /*0950*/  BAR.SYNC.DEFER_BLOCKING 0x0 ;  /* 0x0000000000007b1d */ /* 0x017ff00000010000 */
[----:B------:R-:W-:Y:S05]  /*0960*/  @!P0 BRA `(.L_x_1746) ;  /* 0x000000f000548947 */ /* 0x000fea0003800000 */
.L_x_1747:
[----:B------:R-:W-:-:S08]  /*0970*/  NOP ;  /* 0x0000000000007918 */ /* 0x000fd00000000000 */
[----:B------:R-:W0:Y:S02]  /*0980*/  USETMAXREG.TRY_ALLOC.CTAPOOL UP0, 0xf0 ;  /* 0x000000f0000079c8 */ /* 0x000e240008000600 */
[----:B0-----:R-:W-:-:S13]  /*0990*/  PLOP3.LUT P0, PT, PT, PT, UP0, 0x80, 0x0 ;  /* 0x000000000000781c */ /* 0x001fda0003f0f008 */
[----:B------:R-:W-:Y:S05]  /*09a0*/  @!P0 BRA `(.L_x_1747) ;  /* 0xfffffffc00f08947 */ /* 0x000fea000383ffff */
[----:B------:R-:W0:Y:S01]  /*09b0*/  S2R R0, SR_TID.X ;  /* 0x0000000000007919 */ /* 0x000e220000002100 */
[----:B------:R-:W1:Y:S08]  /*09c0*/  S2UR UR4, SR_CTAID.X ;  /* 0x00000000000479c3 */ /* 0x000e700000002500 */
[----:B------:R-:W-:Y:S08]  /*09d0*/  BAR.ARV 0x4, 0x180 ;  /* 0x0106000000007b1d */ /* 0x000ff00000002000 */
[----:B------:R-:W-:Y:S06]  /*09e0*/  BAR.ARV 0x8, 0x180 ;  /* 0x0206000000007b1d */ /* 0x000fec0000002000 */
[----:B0-----:R-:W-:-:S04]  /*09f0*/  SHF.R.U32.HI R0, RZ, 0x7, R0 ;  /* 0x00000007ff007819 */ /* 0x001fc80000011600 */
[----:B------:R-:W-:Y:S02]  /*0a00*/  ISETP.NE.AND P0, PT, R0, 0x1, PT ;  /* 0x000000010000780c */ /* 0x000fe40003f05270 */
[----:B------:R-:W1:Y:S11]  /*0a10*/  LDC R0, c[0x0][0xc38] ;  /* 0x00030e00ff007b82 */ /* 0x000e760000000800 */
[----:B------:R-:W-:Y:S06]  /*0a20*/  @!P0 BAR.ARV 0x9, 0x100 ;  /* 0x0244000000008b1d */ /* 0x000fec0000002000 */
[----:B-1----:R-:W-:-:S13]  /*0a30*/  ISETP.LE.AND P0, PT, R0, UR4, PT ;  /* 0x0000000400007c0c */ /* 0x002fda000bf03270 */
[----:B------:R-:W-:Y:S05]  /*0a40*/  @P0 EXIT ;  /* 0x000000000000094d */ /* 0x000fea0003800000 */
[----:B------:R-:W0:Y:S01]  /*0a50*/  S2R R2, SR_TID.X ;  /* 0x0000000000027919 */ /* 0x000e220000002100 */
[----:B------:R-:W-:Y:S01]  /*0a60*/  ULOP3.LUT UR44, UR41, 0x1, URZ, 0xfc, !UPT ;  /* 0x00000001292c7892 */ /* 0x000fe2000f8efc3f */
[----:B------:R-:W-:Y:S01]  /*0a70*/  UMOV UR38, URZ ;  /* 0x0000003f00267c82 */ /* 0x000fe20008000000 */
[----:B------:R-:W-:Y:S01]  /*0a80*/  UMOV UR37, URZ ;  /* 0x0000003f00257c82 */ /* 0x000fe20008000000 */
[----:B------:R-:W-:Y:S01]  /*0a90*/  UMOV UR36, URZ ;  /* 0x0000003f00247c82 */ /* 0x000fe20008000000 */
[----:B0-----:R-:W-:-:S05]  /*0aa0*/  VIADD R214, R2, 0xffffff80 ;  /* 0xffffff8002d67836 */ /* 0x001fca0000000000 */
[----:B------:R-:W-:-:S04]  /*0ab0*/  SHF.R.S32.HI R3, RZ, 0x1f, R214 ;  /* 0x0000001fff037819 */ /* 0x000fc800000114d6 */
[CC--:B------:R-:W-:Y:S02]  /*0ac0*/  LEA.HI R0, R3.reuse, R214.reuse, RZ, 0x7 ;  /* 0x000000d603007211 */ /* 0x0c0fe400078f38ff */
[CC--:B------:R-:W-:Y:S02]  /*0ad0*/  LEA.HI R2, R3.reuse, R214.reuse, RZ, 0x4 ;  /* 0x000000d603027211 */ /* 0x0c0fe400078f20ff */
[----:B------:R-:W-:Y:S02]  /*0ae0*/  LOP3.LUT R5, R0, 0xffffff80, RZ, 0xc0, !PT ;  /* 0xffffff8000057812 */ /* 0x000fe400078ec0ff */
[----:B------:R-:W-:Y:S02]  /*0af0*/  SHF.R.S32.HI R7, RZ, 0x4, R2 ;  /* 0x00000004ff077819 */ /* 0x000fe40000011402 */
[----:B------:R-:W-:Y:S01]  /*0b00*/  LEA.HI R4, R3, R214, RZ, 0x5 ;  /* 0x000000d603047211 */ /* 0x000fe200078f28ff */
[----:B------:R-:W-:Y:S01]  /*0b10*/  IMAD.IADD R206, R214, 0x1, -R5 ;  /* 0x00000001d6ce7824 */ /* 0x000fe200078e0a05 */
[----:B------:R-:W-:-:S02]  /*0b20*/  LOP3.LUT R5, R2, 0x3fffff0, RZ, 0xc0, !PT ;  /* 0x03fffff002057812 */ /* 0x000fc400078ec0ff */
[----:B------:R-:W-:Y:S01]  /*0b30*/  LEA.HI R2, R2, R7, RZ, 0x1 ;  /* 0x0000000702027211 */ /* 0x000fe200078f08ff */
[----:B------:R-:W-:Y:S01]  /*0b40*/  IMAD.SHL.U32 R4, R4, 0x20, RZ ;  /* 0x0000002004047824 */ /* 0x000fe200078e00ff */
[----:B------:R-:W-:Y:S01]  /*0b50*/  SHF.R.S32.HI R9, RZ, 0x1f, R206 ;  /* 0x0000001fff097819 */ /* 0x000fe200000114ce */
[----:B------:R-:W-:Y:S01]  /*0b60*/  IMAD.IADD R5, R214, 0x1, -R5 ;  /* 0x00000001d6057824 */ /* 0x000fe200078e0a05 */
[----:B------:R-:W-:Y:S02]  /*0b70*/  LOP3.LUT R2, R2, 0x1ffffffe, RZ, 0xc0, !PT ;  /* 0x1ffffffe02027812 */ /* 0x000fe400078ec0ff */
[----:B------:R-:W-:Y:S02]  /*0b80*/  LEA.HI R6, R9, R206, RZ, 0x2 ;  /* 0x000000ce09067211 */ /* 0x000fe400078f10ff */
[----:B------:R-:W-:Y:S01]  /*0b90*/  LEA.HI R10, R3, R214, RZ, 0x2 ;  /* 0x000000d6030a7211 */ /* 0x000fe200078f10ff */
[----:B------:R-:W-:Y:S01]  /*0ba0*/  IMAD.IADD R2, R7, 0x1, -R2 ;  /* 0x0000000107027824 */ /* 0x000fe200078e0a02 */
[----:B------:R-:W-:-:S02]  /*0bb0*/  SHF.R.S32.HI R8, RZ, 0x2, R6 ;  /* 0x00000002ff087819 */ /* 0x000fc40000011406 */
[----:B------:R-:W-:Y:S02]  /*0bc0*/  SHF.R.S32.HI R11, RZ, 0x1f, R6 ;  /* 0x0000001fff0b7819 */ /* 0x000fe40000011406 */
[----:B------:R-:W-:Y:S02]  /*0bd0*/  LOP3.LUT R4, R4, 0xfffffc00, RZ, 0xc0, !PT ;  /* 0xfffffc0004047812 */ /* 0x000fe400078ec0ff */
[----:B------:R-:W-:Y:S02]  /*0be0*/  LOP3.LUT R7, R10, 0xfffffffc, RZ, 0xc0, !PT ;  /* 0xfffffffc0a077812 */ /* 0x000fe400078ec0ff */
[----:B------:R-:W-:Y:S01]  /*0bf0*/  LEA.HI R3, R3, R214, RZ, 0x3 ;  /* 0x000000d603037211 */ /* 0x000fe200078f18ff */
[----:B------:R-:W-:Y:S01]  /*0c00*/  IMAD R5, R5, 0x40, R4 ;  /* 0x0000004005057824 */ /* 0x000fe200078e0204 */
[----:B------:R-:W-:Y:S01]  /*0c10*/  LEA.HI R11, R11, R8, RZ, 0x3 ;  /* 0x000000080b0b7211 */ /* 0x000fe200078f18ff */
[----:B------:R-:W-:Y:S01]  /*0c20*/  IMAD.IADD R4, R214, 0x1, -R7 ;  /* 0x00000001d6047824 */ /* 0x000fe200078e0a07 */
[----:B------:R-:W-:Y:S01]  /*0c30*/  SHF.R.S32.HI R207, RZ, 0x7, R0 ;  /* 0x00000007ffcf7819 */ /* 0x000fe20000011400 */
[----:B------:R-:W-:Y:S01]  /*0c40*/  IMAD R209, R2, 0x8, R5 ;  /* 0x0000000802d17824 */ /* 0x000fe200078e0205 */
[----:B------:R-:W-:-:S02]  /*0c50*/  LOP3.LUT R7, R3, 0xfffffff8, RZ, 0xc0, !PT ;  /* 0xfffffff803077812 */ /* 0x000fc400078ec0ff */
[----:B------:R-:W-:Y:S02]  /*0c60*/  LOP3.LUT R11, R11, 0xfffffff8, RZ, 0xc0, !PT ;  /* 0xfffffff80b0b7812 */ /* 0x000fe400078ec0ff */
[----:B------:R-:W-:Y:S01]  /*0c70*/  LEA.HI R9, R9, R206, RZ, 0x5 ;  /* 0x000000ce09097211 */ /* 0x000fe200078f28ff */
[----:B------:R-:W-:Y:S01]  /*0c80*/  IMAD.IADD R202, R214, 0x1, -R7 ;  /* 0x00000001d6ca7824 */ /* 0x000fe200078e0a07 */
[----:B------:R-:W-:Y:S01]  /*0c90*/  LEA.HI R0, R0, R207, RZ, 0x1 ;  /* 0x000000cf00007211 */ /* 0x000fe200078f08ff */
[----:B------:R-:W-:Y:S01]  /*0ca0*/  IMAD.IADD R8, R8, 0x1, -R11 ;  /* 0x0000000108087824 */ /* 0x000fe200078e0a0b */
[----:B------:R-:W-:Y:S01]  /*0cb0*/  SHF.R.S32.HI R9, RZ, 0x5, R9 ;  /* 0x00000005ff097819 */ /* 0x000fe20000011409 */
[----:B------:R-:W-:Y:S01]  /*0cc0*/  IMAD.SHL.U32 R19, R202, 0x8, RZ ;  /* 0x00000008ca137824 */ /* 0x000fe200078e00ff */
[----:B------:R-:W-:Y:S02]  /*0cd0*/  LEA.HI R10, R4, R4, RZ, 0x1 ;  /* 0x00000004040a7211 */ /* 0x000fe400078f08ff */
[----:B------:R-:W-:Y:S01]  /*0ce0*/  LOP3.LUT R0, R0, 0x3fffffe, RZ, 0xc0, !PT ;  /* 0x03fffffe00007812 */ /* 0x000fe200078ec0ff */
[----:B------:R-:W-:Y:S01]  /*0cf0*/  IMAD R9, R9, 0x10, R8 ;  /* 0x0000001009097824 */ /* 0x000fe200078e0208 */
[----:B------:R-:W-:Y:S01]  /*0d00*/  LOP3.LUT R11, R10, 0x1ffffffe, RZ, 0xc0, !PT ;  /* 0x1ffffffe0a0b7812 */ /* 0x000fe200078ec0ff */
[----:B------:R-:W-:Y:S01]  /*0d10*/  VIADD R200, R19, 0x40 ;  /* 0x0000004013c87836 */ /* 0x000fe20000000000 */
[----:B------:R-:W-:Y:S01]  /*0d20*/  SHF.R.S32.HI R205, RZ, 0x3, R3 ;  /* 0x00000003ffcd7819 */ /* 0x000fe20000011403 */
[----:B------:R-:W-:Y:S01]  /*0d30*/  IMAD.IADD R0, R207, 0x1, -R0 ;  /* 0x00000001cf007824 */ /* 0x000fe200078e0a00 */
[----:B------:R-:W-:Y:S01]  /*0d40*/  LOP3.LUT R3, R6, 0x7ffffffc, RZ, 0xc0, !PT ;  /* 0x7ffffffc06037812 */ /* 0x000fe200078ec0ff */
        /* <DEDUP_REMOVED lines=8> */
[----:B------:R-:W-:-:S02]  /*0dd0*/  IMAD.IADD R18, R206, 0x1, -R3 ;  /* 0x00000001ce127824 */ /* 0x000fc400078e0a03 */
[----:B------:R-:W-:-:S07]  /*0de0*/  IMAD R22, R11, 0x8, R208 ;  /* 0x000000080b167824 */ /* 0x000fce00078e02d0 */
.L_x_1844:
[----:B------:R-:W-:Y:S01]  /*0df0*/  ULDC UR5, c[0x0][0xc60] ;  /* 0x0003180000057ab9 */ /* 0x000fe20000000800 */
[----:B------:R-:W-:Y:S01]  /*0e00*/  UMOV UR8, UR4 ;  /* 0x0000000400087c82 */ /* 0x000fe20008000000 */
[----:B------:R-:W-:-:S11]  /*0e10*/  UISETP.NE.AND UP0, UPT, UR5, 0x1, UPT ;  /* 0x000000010500788c */ /* 0x000fd6000bf05270 */
[----:B------:R-:W-:Y:S01]  /*0e20*/  @UP0 ULDC UR6, c[0x0][0xc64] ;  /* 0x0003190000060ab9 */ /* 0x000fe20000000800 */
[----:B------:R-:W-:Y:S01]  /*0e30*/  @UP0 ULDC UR9, c[0x0][0xc68] ;  /* 0x00031a0000090ab9 */ /* 0x000fe20000000800 */
[----:B------:R-:W-:-:S04]  /*0e40*/  UIMAD.WIDE.U32 UR6, UR4, UR6, URZ ;  /* 0x00000006040672a5 */ /* 0x000fc8000f8e003f */
[----:B------:R-:W-:-:S03]  /*0e50*/  @UP0 USHF.R.U32.HI UR8, URZ, UR9, UR7 ;  /* 0x000000093f080299 */ /* 0x000fc60008011607 */
[----:B------:R-:W-:Y:S02]  /*0e60*/  ULDC UR6, c[0x0][0xc78] ;  /* 0x00031e0000067ab9 */ /* 0x000fe40000000800 */
[----:B------:R-:W-:Y:S02]  /*0e70*/  UISETP.GE.AND UP0, UPT, UR8, UR6, UPT ;  /* 0x000000060800728c */ /* 0x000fe4000bf06270 */
[----:B------:R-:W-:-:S04]  /*0e80*/  UIADD3 UR6, -UR8, URZ, URZ ;  /* 0x0000003f08067290 */ /* 0x000fc8000fffe13f */
[----:B------:R-:W-:Y:S01]  /*0e90*/  PLOP3.LUT P0, PT, PT, PT, UP0, 0x80, 0x0 ;  /* 0x000000000000781c */ /* 0x000fe20003f0f008 */
[----:B------:R-:W-:-:S12]  /*0ea0*/  UIMAD UR9, UR5, UR6, UR4 ;  /* 0x00000006050972a4 */ /* 0x000fd8000f8e0204 */
[----:B012345:R-:W-:Y:S05]  /*0eb0*/  @!P0 BRA `(.L_x_1748) ;  /* 0x0000000000208947 */ /* 0x03ffea0003800000 */
[----:B------:R-:W-:Y:S01]  /*0ec0*/  ULDC UR7, c[0x0][0xc6c] ;  /* 0x00031b0000077ab9 */ /* 0x000fe20000000800 */
[----:B------:R-:W-:Y:S01]  /*0ed0*/  UMOV UR6, UR9 ;  /* 0x0000000900067c82 */ /* 0x000fe20008000000 */
[----:B------:R-:W-:-:S11]  /*0ee0*/  UISETP.NE.AND UP0, UPT, UR7, 0x1, UPT ;  /* 0x000000010700788c */ /* 0x000fd6000bf05270 */
[----:B------:R-:W-:Y:S02]  /*0ef0*/  @UP0 ULDC.64 UR10, c[0x0][0xc70] ;  /* 0x00031c00000a0ab9 */ /* 0x000fe40000000a00 */
[----:B------:R-:W-:-:S04]  /*0f00*/  UIMAD.WIDE.U32 UR4, UR9, UR10, URZ ;  /* 0x0000000a090472a5 */ /* 0x000fc8000f8e003f */
[----:B------:R-:W-:-:S04]  /*0f10*/  @UP0 USHF.R.U32.HI UR6, URZ, UR11, UR5 ;  /* 0x0000000b3f060299 */ /* 0x000fc80008011605 */
[----:B------:R-:W-:Y:S01]  /*0f20*/  UIMAD UR4, UR6, UR7, URZ ;  /* 0x00000007060472a4 */ /* 0x000fe2000f8e023f */
[----:B------:R-:W-:Y:S11]  /*0f30*/  BRA `(.L_x_1749) ;  /* 0x00000000001c7947 */ /* 0x000ff60003800000 */
.L_x_1748:
[----:B------:R-:W-:Y:S01]  /*0f40*/  ULDC UR7, c[0x0][0xc54] ;  /* 0x0003150000077ab9 */ /* 0x000fe20000000800 */
[----:B------:R-:W-:Y:S01]  /*0f50*/  UMOV UR6, UR9 ;  /* 0x0000000900067c82 */ /* 0x000fe20008000000 */
[----:B------:R-:W-:-:S11]  /*0f60*/  UISETP.NE.AND UP0, UPT, UR7, 0x1, UPT ;  /* 0x000000010700788c */ /* 0x000fd6000bf05270 */
[----:B------:R-:W-:Y:S02]  /*0f70*/  @UP0 ULDC.64 UR10, c[0x0][0xc58] ;  /* 0x00031600000a0ab9 */ /* 0x000fe40000000a00 */
[----:B------:R-:W-:-:S04]  /*0f80*/  UIMAD.WIDE.U32 UR4, UR9, UR10, URZ ;  /* 0x0000000a090472a5 */ /* 0x000fc8000f8e003f */
[----:B------:R-:W-:-:S04]  /*0f90*/  @UP0 USHF.R.U32.HI UR6, URZ, UR11, UR5 ;  /* 0x0000000b3f060299 */ /* 0x000fc80008011605 */
[----:B------:R-:W-:-:S12]  /*0fa0*/  UIMAD UR4, UR6, UR7, URZ ;  /* 0x00000007060472a4 */ /* 0x000fd8000f8e023f */
.L_x_1749:
[----:B------:R-:W0:Y:S01]  /*0fb0*/  LDC R0, c[0x0][0x448] ;  /* 0x00011200ff007b82 */ /* 0x000e220000000800 */
[----:B------:R-:W-:Y:S01]  /*0fc0*/  ULOP3.LUT UR6, URZ, UR6, URZ, 0x33, !UPT ;  /* 0x000000063f067292 */ /* 0x000fe2000f8e333f */
[----:B------:R-:W-:Y:S01]  /*0fd0*/  ULDC UR40, c[0x0][0xc48] ;  /* 0x0003120000287ab9 */ /* 0x000fe20000000800 */
[----:B------:R-:W-:Y:S01]  /*0fe0*/  ULDC UR5, c[0x0][0xc3c] ;  /* 0x00030f0000057ab9 */ /* 0x000fe20000000800 */
[----:B------:R-:W-:Y:S02]  /*0ff0*/  UISETP.NE.AND UP0, UPT, UR40, 0x1, UPT ;  /* 0x000000012800788c */ /* 0x000fe4000bf05270 */
[----:B------:R-:W-:Y:S02]  /*1000*/  UIADD3 UR6, UR6, UR5, URZ ;  /* 0x0000000506067290 */ /* 0x000fe4000fffe03f */
[----:B------:R-:W1:Y:S01]  /*1010*/  LDC.64 R8, c[0x0][0x9e0] ;  /* 0x00027800ff087b82 */ /* 0x000e620000000a00 */
[----:B------:R-:W-:Y:S02]  /*1020*/  UIADD3 UR4, UR9, -UR4, URZ ;  /* 0x8000000409047290 */ /* 0x000fe4000fffe03f */
[----:B------:R-:W-:Y:S01]  /*1030*/  USHF.L.U32 UR43, UR6, 0x7, URZ ;  /* 0x00000007062b7899 */ /* 0x000fe2000800063f */
[----:B------:R-:W-:Y:S01]  /*1040*/  ULDC.64 UR10, c[0x0][0x418] ;  /* 0x00010600000a7ab9 */ /* 0x000fe20000000a00 */
[----:B------:R-:W-:Y:S01]  /*1050*/  ULDC UR7, c[0x0][0xc54] ;  /* 0x0003150000077ab9 */ /* 0x000fe20000000800 */
[----:B------:R-:W-:-:S02]  /*1060*/  ISETP.NE.U32.AND P0, PT, RZ, UR10, PT ;  /* 0x0000000aff007c0c */ /* 0x000fc4000bf05070 */
[----:B------:R-:W2:Y:S01]  /*1070*/  LDC R6, c[0x0][0x288] ;  /* 0x0000a200ff067b82 */ /* 0x000ea20000000800 */
[----:B------:R-:W-:Y:S02]  /*1080*/  UIADD3 UR6, UR43, 0x7f, URZ ;  /* 0x0000007f2b067890 */ /* 0x000fe4000fffe03f */
[----:B------:R-:W-:Y:S01]  /*1090*/  UIMAD UR8, UR8, UR7, UR4 ;  /* 0x00000007080872a4 */ /* 0x000fe2000f8e0204 */
[----:B------:R-:W-:Y:S02]  /*10a0*/  ISETP.NE.AND.EX P0, PT, RZ, UR11, PT, P0 ;  /* 0x0000000bff007c0c */ /* 0x000fe4000bf05300 */
[----:B------:R-:W-:Y:S01]  /*10b0*/  @UP0 ULDC UR4, c[0x0][0xc4c] ;  /* 0x0003130000040ab9 */ /* 0x000fe20000000800 */
[----:B------:R-:W-:Y:S01]  /*10c0*/  @UP0 ULDC UR7, c[0x0][0xc50] ;  /* 0x0003140000070ab9 */ /* 0x000fe20000000800 */
[----:B0-----:R-:W-:Y:S01]  /*10d0*/  ISETP.NE.AND P1, PT, R0, 0x1, PT ;  /* 0x000000010000780c */ /* 0x001fe20003f25270 */
[----:B------:R-:W0:Y:S01]  /*10e0*/  LDC R7, c[0x0][0x2f0] ;  /* 0x0000bc00ff077b82 */ /* 0x000e220000000800 */
[----:B------:R-:W-:Y:S01]  /*10f0*/  UIMAD.WIDE.U32 UR4, UR8, UR4, URZ ;  /* 0x00000004080472a5 */ /* 0x000fe2000f8e003f */
[----:B------:R-:W-:Y:S01]  /*1100*/  IMAD.U32 R2, RZ, RZ, UR6 ;  /* 0x00000006ff027e24 */ /* 0x000fe2000f8e00ff */
[----:B------:R-:W-:-:S02]  /*1110*/  UMOV UR42, UR8 ;  /* 0x00000008002a7c82 */ /* 0x000fc40008000000 */
[----:B------:R-:W-:Y:S01]  /*1120*/  @UP0 USHF.R.U32.HI UR42, URZ, UR7, UR5 ;  /* 0x000000073f2a0299 */ /* 0x000fe20008011605 */
[----:B-1----:R-:W-:Y:S02]  /*1130*/  ISETP.GE.AND P2, PT, R9, 0x1, PT ;  /* 0x000000010900780c */ /* 0x002fe40003f46270 */
[----:B------:R-:W1:Y:S01]  /*1140*/  LDC R0, c[0x0][0x424] ;  /* 0x00010900ff007b82 */ /* 0x000e620000000800 */
[----:B------:R-:W-:-:S04]  /*1150*/  UIADD3 UR4, -UR42, URZ, URZ ;  /* 0x0000003f2a047290 */ /* 0x000fc8000fffe13f */
[----:B------:R-:W-:Y:S01]  /*1160*/  UIMAD UR40, UR40, UR4, UR8 ;  /* 0x00000004282872a4 */ /* 0x000fe2000f8e0208 */
[----:B--2---:R-:W-:Y:S02]  /*1170*/  IADD3 R5, -R6, 0x1, RZ ;  /* 0x0000000106057810 */ /* 0x004fe40007ffe1ff */
[----:B------:R-:W2:Y:S08]  /*1180*/  @P1 LDC R3, c[0x0][0x44c] ;  /* 0x00011300ff031b82 */ /* 0x000eb00000000800 */
[----:B------:R-:W3:Y:S01]  /*1190*/  @P1 LDC R4, c[0x0][0x450] ;  /* 0x00011400ff041b82 */ /* 0x000ee20000000800 */
[----:B-1----:R-:W-:-:S05]  /*11a0*/  SEL R0, R0, 0x1, P0 ;  /* 0x0000000100007807 */ /* 0x002fca0000000000 */
[CC--:B0-----:R-:W-:Y:S02]  /*11b0*/  IMAD R5, R0.reuse, R7.reuse, R5 ;  /* 0x0000000700057224 */ /* 0x0c1fe400078e0205 */
[----:B------:R-:W-:Y:S02]  /*11c0*/  IMAD R16, R0, R7, RZ ;  /* 0x0000000700107224 */ /* 0x000fe400078e02ff */
[----:B--2---:R-:W-:-:S05]  /*11d0*/  @P1 IMAD.HI.U32 R3, R3, UR6, RZ ;  /* 0x0000000603031c27 */ /* 0x004fca000f8e00ff */
[----:B---3--:R-:W-:-:S05]  /*11e0*/  @P1 SHF.R.U32.HI R2, RZ, R4, R3 ;  /* 0x00000004ff021219 */ /* 0x008fca0000011603 */
[----:B------:R-:W-:-:S04]  /*11f0*/  IMAD.IADD R11, R5, 0x1, R2 ;  /* 0x00000001050b7824 */ /* 0x000fc800078e0202 */
[----:B------:R-:W-:Y:S01]  /*1200*/  IMAD.IADD R2, R11, 0x1, R8 ;  /* 0x000000010b027824 */ /* 0x000fe200078e0208 */
[----:B------:R-:W-:Y:S06]  /*1210*/  @!P2 BRA `(.L_x_1750) ;  /* 0x000000000040a947 */ /* 0x000fec0003800000 */
[C---:B------:R-:W-:Y:S01]  /*1220*/  ISETP.GT.AND P0, PT, R11.reuse, RZ, PT ;  /* 0x000000ff0b00720c */ /* 0x040fe20003f04270 */
[----:B------:R-:W-:-:S12]  /*1230*/  VIADD R3, R11, 0xffffffff ;  /* 0xffffffff0b037836 */ /* 0x000fd80000000000 */
[----:B------:R-:W-:Y:S05]  /*1240*/  @P0 BRA `(.L_x_1751) ;  /* 0x00000000001c0947 */ /* 0x000fea0003800000 */
[----:B------:R-:W-:Y:S01]  /*1250*/  ISETP.NE.AND P0, PT, R9, 0x1, PT ;  /* 0x000000010900780c */ /* 0x000fe20003f05270 */
[----:B------:R-:W-:-:S12]  /*1260*/  IMAD.MOV R3, RZ, RZ, -R11 ;  /* 0x000000ffff037224 */ /* 0x000fd800078e0a0b */
[----:B------:R-:W0:Y:S02]  /*1270*/  @P0 LDC.64 R4, c[0x0][0x9e8] ;  /* 0x00027a00ff040b82 */ /* 0x000e240000000a00 */
[----:B0-----:R-:W-:-:S05]  /*1280*/  @P0 IMAD.HI.U32 R4, R3, R4, RZ ;  /* 0x0000000403040227 */ /* 0x001fca00078e00ff */
[----:B------:R-:W-:-:S04]  /*1290*/  @P0 SHF.R.U32.HI R3, RZ, R5, R4 ;  /* 0x00000005ff030219 */ /* 0x000fc80000011604 */
[----:B------:R-:W-:Y:S01]  /*12a0*/  LOP3.LUT R3, RZ, R3, RZ, 0x33, !PT ;  /* 0x00000003ff037212 */ /* 0x000fe200078e33ff */
[----:B------:R-:W-:Y:S06]  /*12b0*/  BRA `(.L_x_1752) ;  /* 0x0000000000107947 */ /* 0x000fec0003800000 */
.L_x_1751:
[----:B------:R-:W-:-:S13]  /*12c0*/  ISETP.NE.AND P0, PT, R9, 0x1, PT ;  /* 0x000000010900780c */ /* 0x000fda0003f05270 */
[----:B------:R-:W0:Y:S02]  /*12d0*/  @P0 LDC.64 R4, c[0x0][0x9e8] ;  /* 0x00027a00ff040b82 */ /* 0x000e240000000a00 */
[----:B0-----:R-:W-:-:S05]  /*12e0*/  @P0 IMAD.HI.U32 R4, R3, R4, RZ ;  /* 0x0000000403040227 */ /* 0x001fca00078e00ff */
[----:B------:R-:W-:-:S07]  /*12f0*/  @P0 SHF.R.U32.HI R3, RZ, R5, R4 ;  /* 0x00000005ff030219 */ /* 0x000fce0000011604 */
.L_x_1752:
[----:B------:R-:W-:-:S05]  /*1300*/  IMAD R3, R3, R9, R9 ;  /* 0x0000000903037224 */ /* 0x000fca00078e0209 */
[----:B------:R-:W-:-:S07]  /*1310*/  VIMNMX R2, R2, R3, PT ;  /* 0x0000000302027248 */ /* 0x000fce0003fe0100 */
.L_x_1750:
[----:B------:R-:W0:Y:S01]  /*1320*/  @P1 LDC R4, c[0x0][0x44c] ;  /* 0x00011300ff041b82 */ /* 0x000e220000000800 */
[----:B------:R-:W-:Y:S01]  /*1330*/  IMAD.U32 R3, RZ, RZ, UR43 ;  /* 0x0000002bff037e24 */ /* 0x000fe2000f8e00ff */
[----:B------:R-:W-:Y:S01]  /*1340*/  ULDC UR4, c[0x0][0x9dc] ;  /* 0x0002770000047ab9 */ /* 0x000fe20000000800 */
[-C--:B------:R-:W-:Y:S02]  /*1350*/  IMAD R6, R0, R7.reuse, -R6 ;  /* 0x0000000700067224 */ /* 0x080fe400078e0a06 */
[----:B------:R-:W-:Y:S02]  /*1360*/  VIADD R2, R2, 0x5f ;  /* 0x0000005f02027836 */ /* 0x000fe40000000000 */
[----:B------:R-:W-:Y:S01]  /*1370*/  IMAD R0, R0, R7, 0x5f ;  /* 0x0000005f00007424 */ /* 0x000fe200078e0207 */
[----:B------:R-:W1:Y:S01]  /*1380*/  @P1 LDC R5, c[0x0][0x450] ;  /* 0x00011400ff051b82 */ /* 0x000e620000000800 */
[----:B------:R-:W-:-:S04]  /*1390*/  IMAD.HI R2, R2, 0x2aaaaaab, RZ ;  /* 0x2aaaaaab02027827 */ /* 0x000fc800078e02ff */
[----:B------:R-:W-:-:S04]  /*13a0*/  IMAD.HI R0, R0, 0x2aaaaaab, RZ ;  /* 0x2aaaaaab00007827 */ /* 0x000fc800078e02ff */
[----:B0-----:R-:W-:-:S05]  /*13b0*/  @P1 IMAD.HI.U32 R4, R4, UR43, RZ ;  /* 0x0000002b04041c27 */ /* 0x001fca000f8e00ff */
[----:B-1----:R-:W-:Y:S02]  /*13c0*/  @P1 SHF.R.U32.HI R3, RZ, R5, R4 ;  /* 0x00000005ff031219 */ /* 0x002fe40000011604 */
[----:B------:R-:W-:-:S03]  /*13d0*/  SHF.R.U32.HI R5, RZ, 0x1f, R2 ;  /* 0x0000001fff057819 */ /* 0x000fc60000011602 */
[----:B------:R-:W-:Y:S01]  /*13e0*/  IMAD.IADD R6, R6, 0x1, R3 ;  /* 0x0000000106067824 */ /* 0x000fe200078e0203 */
[----:B------:R-:W-:Y:S02]  /*13f0*/  SHF.R.U32.HI R3, RZ, 0x1f, R0 ;  /* 0x0000001fff037819 */ /* 0x000fe40000011600 */
[----:B------:R-:W-:Y:S01]  /*1400*/  LEA.HI.SX32 R176, R2, R5, 0x1c ;  /* 0x0000000502b07211 */ /* 0x000fe200078fe2ff */
[----:B------:R-:W-:Y:S01]  /*1410*/  VIADD R4, R6, -UR4 ;  /* 0x8000000406047c36 */ /* 0x000fe20008000000 */
[----:B------:R-:W-:-:S04]  /*1420*/  LEA.HI.SX32 R3, R0, R3, 0x1c ;  /* 0x0000000300037211 */ /* 0x000fc800078fe2ff */
[----:B------:R-:W-:Y:S02]  /*1430*/  R2UR UR4, R4 ;  /* 0x00000000040472ca */ /* 0x000fe400000e0000 */
[----:B------:R-:W-:Y:S01]  /*1440*/  VIMNMX R176, R3, R176, PT ;  /* 0x000000b003b07248 */ /* 0x000fe20003fe0100 */
[----:B------:R-:W-:-:S12]  /*1450*/  @!P2 BRA `(.L_x_1753) ;  /* 0x000000000044a947 */ /* 0x000fd80003800000 */
[----:B------:R-:W-:-:S13]  /*1460*/  ISETP.GT.AND P0, PT, R6, -0x1, PT ;  /* 0xffffffff0600780c */ /* 0x000fda0003f04270 */
[----:B------:R-:W-:Y:S05]  /*1470*/  @P0 BRA `(.L_x_1754) ;  /* 0x00000000001c0947 */ /* 0x000fea0003800000 */
[----:B------:R-:W-:Y:S02]  /*1480*/  ISETP.NE.AND P0, PT, R9, 0x1, PT ;  /* 0x000000010900780c */ /* 0x000fe40003f05270 */
[----:B------:R-:W-:-:S11]  /*1490*/  LOP3.LUT R3, RZ, R6, RZ, 0x33, !PT ;  /* 0x00000006ff037212 */ /* 0x000fd600078e33ff */
[----:B------:R-:W0:Y:S02]  /*14a0*/  @P0 LDC.64 R4, c[0x0][0x9e8] ;  /* 0x00027a00ff040b82 */ /* 0x000e240000000a00 */
[----:B0-----:R-:W-:-:S05]  /*14b0*/  @P0 IMAD.HI.U32 R0, R3, R4, RZ ;  /* 0x0000000403000227 */ /* 0x001fca00078e00ff */
[----:B------:R-:W-:-:S04]  /*14c0*/  @P0 SHF.R.U32.HI R3, RZ, R5, R0 ;  /* 0x00000005ff030219 */ /* 0x000fc80000011600 */
[----:B------:R-:W-:Y:S01]  /*14d0*/  LOP3.LUT R6, RZ, R3, RZ, 0x33, !PT ;  /* 0x00000003ff067212 */ /* 0x000fe200078e33ff */
[----:B------:R-:W-:Y:S06]  /*14e0*/  BRA `(.L_x_1755) ;  /* 0x0000000000107947 */ /* 0x000fec0003800000 */
.L_x_1754:
[----:B------:R-:W-:-:S13]  /*14f0*/  ISETP.NE.AND P0, PT, R9, 0x1, PT ;  /* 0x000000010900780c */ /* 0x000fda0003f05270 */
[----:B------:R-:W0:Y:S02]  /*1500*/  @P0 LDC.64 R2, c[0x0][0x9e8] ;  /* 0x00027a00ff020b82 */ /* 0x000e240000000a00 */
[----:B0-----:R-:W-:-:S05]  /*1510*/  @P0 IMAD.HI.U32 R0, R6, R2, RZ ;  /* 0x0000000206000227 */ /* 0x001fca00078e00ff */
[----:B------:R-:W-:-:S07]  /*1520*/  @P0 SHF.R.U32.HI R6, RZ, R3, R0 ;  /* 0x00000003ff060219 */ /* 0x000fce0000011600 */
.L_x_1755:
[----:B------:R-:W-:-:S05]  /*1530*/  IMAD R6, R6, R9, RZ ;  /* 0x0000000906067224 */ /* 0x000fca00078e02ff */
[----:B------:R-:W-:-:S13]  /*1540*/  R2UR UR5, R6 ;  /* 0x00000000060572ca */ /* 0x000fda00000e0000 */
[----:B------:R-:W-:-:S04]  /*1550*/  UISETP.LT.AND UP0, UPT, UR4, UR5, UPT ;  /* 0x000000050400728c */ /* 0x000fc8000bf01270 */
[----:B------:R-:W-:-:S12]  /*1560*/  USEL UR4, UR4, UR5, !UP0 ;  /* 0x0000000504047287 */ /* 0x000fd8000c000000 */
.L_x_1753:
[----:B------:R-:W-:Y:S01]  /*1570*/  UIMAD.WIDE UR4, UR4, 0x2aaaaaab, URZ ;  /* 0x2aaaaaab040478a5 */ /* 0x000fe2000f8e023f */
[----:B------:R-:W-:Y:S01]  /*1580*/  PLOP3.LUT P0, PT, PT, PT, PT, 0x80, 0x0 ;  /* 0x000000000000781c */ /* 0x000fe20003f0f070 */
[----:B------:R-:W-:Y:S01]  /*1590*/  IMAD.MOV.U32 R3, RZ, RZ, RZ ;  /* 0x000000ffff037224 */ /* 0x000fe200078e00ff */
[----:B------:R-:W-:Y:S01]  /*15a0*/  CS2R R4, SRZ ;  /* 0x0000000000047805 */ /* 0x000fe2000001ff00 */
[----:B------:R-:W-:Y:S01]  /*15b0*/  USHF.R.U32.HI UR4, URZ, 0x1f, UR5 ;  /* 0x0000001f3f047899 */ /* 0x000fe20008011605 */
[----:B------:R-:W-:Y:S01]  /*15c0*/  IMAD.MOV.U32 R0, RZ, RZ, RZ ;  /* 0x000000ffff007224 */ /* 0x000fe200078e00ff */
[----:B------:R-:W-:Y:S02]  /*15d0*/  CS2R R178, SRZ ;  /* 0x0000000000b27805 */ /* 0x000fe4000001ff00 */
[----:B------:R-:W-:Y:S01]  /*15e0*/  CS2R R148, SRZ ;  /* 0x0000000000947805 */ /* 0x000fe2000001ff00 */
[----:B------:R-:W-:Y:S01]  /*15f0*/  ULEA.HI.SX32 UR4, UR5, UR4, 0x1c ;  /* 0x0000000405047291 */ /* 0x000fe2000f8fe23f */
[----:B------:R-:W-:Y:S01]  /*1600*/  IMAD.MOV.U32 R177, RZ, RZ, RZ ;  /* 0x000000ffffb17224 */ /* 0x000fe200078e00ff */
[----:B------:R-:W-:-:S02]  /*1610*/  CS2R R144, SRZ ;  /* 0x0000000000907805 */ /* 0x000fc4000001ff00 */
[----:B------:R-:W-:Y:S01]  /*1620*/  CS2R R174, SRZ ;  /* 0x0000000000ae7805 */ /* 0x000fe2000001ff00 */
[----:B------:R-:W-:Y:S01]  /*1630*/  UISETP.LT.AND UP0, UPT, URZ, UR4, UPT ;  /* 0x000000043f00728c */ /* 0x000fe2000bf01270 */
[----:B------:R-:W-:Y:S02]  /*1640*/  CS2R R140, SRZ ;  /* 0x00000000008c7805 */ /* 0x000fe4000001ff00 */
[----:B------:R-:W-:Y:S02]  /*1650*/  CS2R R128, SRZ ;  /* 0x0000000000807805 */ /* 0x000fe4000001ff00 */
[----:B------:R-:W-:Y:S01]  /*1660*/  CS2R R120, SRZ ;  /* 0x0000000000787805 */ /* 0x000fe2000001ff00 */
[----:B------:R-:W-:Y:S01]  /*1670*/  USEL UR39, URZ, UR4, !UP0 ;  /* 0x000000043f277287 */ /* 0x000fe2000c000000 */
[----:B------:R-:W-:Y:S02]  /*1680*/  CS2R R136, SRZ ;  /* 0x0000000000887805 */ /* 0x000fe4000001ff00 */
[----:B------:R-:W-:-:S02]  /*1690*/  CS2R R116, SRZ ;  /* 0x0000000000747805 */ /* 0x000fc4000001ff00 */
[----:B------:R-:W-:Y:S02]  /*16a0*/  CS2R R112, SRZ ;  /* 0x0000000000707805 */ /* 0x000fe4000001ff00 */
[----:B------:R-:W-:Y:S02]  /*16b0*/  CS2R R132, SRZ ;  /* 0x0000000000847805 */ /* 0x000fe4000001ff00 */
[----:B------:R-:W-:Y:S02]  /*16c0*/  CS2R R108, SRZ ;  /* 0x00000000006c7805 */ /* 0x000fe4000001ff00 */
[----:B------:R-:W-:Y:S02]  /*16d0*/  ISETP.GT.AND P1, PT, R176, UR39, PT ;  /* 0x00000027b0007c0c */ /* 0x000fe4000bf24270 */
[----:B------:R-:W-:Y:S01]  /*16e0*/  CS2R R104, SRZ ;  /* 0x0000000000687805 */ /* 0x000fe2000001ff00 */
[----:B------:R-:W-:Y:S01]  /*16f0*/  IMAD.MOV.U32 R204, RZ, RZ, RZ ;  /* 0x000000ffffcc7224 */ /* 0x000fe200078e00ff */
        /* <DEDUP_REMOVED lines=49> */
[----:B------:R-:W-:Y:S01]  /*1a10*/  CS2R R24, SRZ ;  /* 0x0000000000187805 */ /* 0x000fe2000001ff00 */
[----:B------:R-:W-:Y:S06]  /*1a20*/  @!P1 BRA `(.L_x_1756) ;  /* 0x000000b400c89947 */ /* 0x000fec0003800000 */
        /* <DEDUP_REMOVED lines=31> */
.L_x_1757:
        /* <DEDUP_REMOVED lines=13> */
.L_x_1954:
[----:B0-----:R-:W-:Y:S01]  /*1cf0*/  IMAD.U32 R0, RZ, RZ, UR44 ;  /* 0x0000002cff007e24 */ /* 0x001fe2000f8e00ff */
[----:B------:R-:W-:Y:S05]  /*1d00*/  WARPSYNC.ALL ;  /* 0x0000000000007948 */ /* 0x000fea0003800000 */
[----:B------:R0:W-:Y:S01]  /*1d10*/  BAR.SYNC.DEFER_BLOCKING R9, 0x100 ;  /* 0x000400090000751d */ /* 0x0001e20000010000 */
[----:B------:R-:W-:-:S13]  /*1d20*/  ISETP.NE.AND P0, PT, R0, 0x3, PT ;  /* 0x000000030000780c */ /* 0x000fda0003f05270 */
[----:B0-----:R-:W-:Y:S05]  /*1d30*/  @!P0 BRA `(.L_x_1759) ;  /* 0x0000000000048947 */ /* 0x001fea0003800000 */
[----:B------:R-:W-:Y:S01]  /*1d40*/  BPT.TRAP 0x1 ;  /* 0x000000040000795c */ /* 0x000fe20000300000 */
.L_x_1759:
[----:B------:R-:W-:Y:S01]  /*1d50*/  R2UR UR22, R5 ;  /* 0x00000000051672ca */ /* 0x000fe200000e0000 */
[----:B------:R-:W-:-:S05]  /*1d60*/  IMAD.U32 R10, RZ, RZ, UR37 ;  /* 0x00000025ff0a7e24 */ /* 0x000fca000f8e00ff */
[----:B------:R-:W-:-:S07]  /*1d70*/  SHF.L.U32 R10, R10, 0x1f, RZ ;  /* 0x0000001f0a0a7819 */ /* 0x000fce00000006ff */
[----:B------:R-:W-:-:S09]  /*1d80*/  ULEA UR22, UR36, UR22, 0x3 ;  /* 0x0000001624167291 */ /* 0x000fd2000f8e183f */
[----:B------:R0:W1:Y:S01]  /*1d90*/  SYNCS.PHASECHK.TRANS64.TRYWAIT P1, [UR22+0x22830], R10 ;  /* 0x0228300aff0075a7 */ /* 0x0000620008020156 */
[----:B------:R-:W-:Y:S05]  /*1da0*/  @!P0 BRA `(.L_x_1760) ;  /* 0x0000000000048947 */ /* 0x000fea0003800000 */
[----:B------:R-:W-:Y:S01]  /*1db0*/  BPT.TRAP 0x1 ;  /* 0x000000040000795c */ /* 0x000fe20000300000 */
.L_x_1760:
[----:B-1----:R-:W-:Y:S05]  /*1dc0*/  @P1 BRA `(.L_x_1761) ;  /* 0x0000000000081947 */ /* 0x002fea0003800000 */
[----:B------:R-:W1:Y:S02]  /*1dd0*/  SYNCS.PHASECHK.TRANS64.TRYWAIT P1, [UR22+0x22830], R10 ;  /* 0x0228300aff0075a7 */ /* 0x000e640008020156 */
[----:B-1----:R-:W-:Y:S05]  /*1de0*/  @!P1 BRA `(.L_x_1762) ;  /* 0x0000012800109947 */ /* 0x002fea0003800000 */
.L_x_1761:
[----:B------:R-:W-:Y:S01]  /*1df0*/  R2UR UR4, R5 ;  /* 0x00000000050472ca */ /* 0x000fe200000e0000 */
[----:B------:R-:W-:Y:S01]  /*1e00*/  ULOP3.LUT UR16, UR45, 0x10000, URZ, 0xfc, !UPT ;  /* 0x000100002d107892 */ /* 0x000fe2000f8efc3f */
[----:B------:R-:W-:Y:S01]  /*1e10*/  WARPGROUP.ARRIVE ;  /* 0x00000000000079c5 */ /* 0x000fe20000000000 */
[----:B------:R-:W-:Y:S01]  /*1e20*/  UMOV UR17, 0x40000040 ;  /* 0x4000004000117882 */ /* 0x000fe20000000000 */
[----:B------:R-:W-:Y:S01]  /*1e30*/  UMOV UR19, 0x40000040 ;  /* 0x4000004000137882 */ /* 0x000fe20000000000 */
[----:B------:R-:W-:Y:S01]  /*1e40*/  UMOV UR5, 0x40000040 ;  /* 0x4000004000057882 */ /* 0x000fe20000000000 */
[----:B------:R-:W-:Y:S01]  /*1e50*/  UMOV UR7, 0x40000040 ;  /* 0x4000004000077882 */ /* 0x000fe20000000000 */
[----:B------:R-:W-:Y:S01]  /*1e60*/  UIADD3 UR8, UR16, 0x4, URZ ;  /* 0x0000000410087890 */ /* 0x000fe2000fffe03f */
[----:B------:R-:W2:Y:S01]  /*1e70*/  LDC R8, c[0x0][0x448] ;  /* 0x00011200ff087b82 */ /* 0x000ea20000000800 */
[----:B------:R-:W-:Y:S01]  /*1e80*/  UMOV UR9, 0x40000040 ;  /* 0x4000004000097882 */ /* 0x000fe20000000000 */
[----:B------:R-:W-:Y:S01]  /*1e90*/  UMOV UR11, 0x40000040 ;  /* 0x40000040000b7882 */ /* 0x000fe20000000000 */
[----:B------:R-:W-:Y:S01]  /*1ea0*/  UIADD3 UR12, UR16, 0x6, URZ ;  /* 0x00000006100c7890 */ /* 0x000fe2000fffe03f */
[----:B------:R-:W3:Y:S01]  /*1eb0*/  S2R R2, SR_TID.X ;  /* 0x0000000000027919 */ /* 0x000ee20000002100 */
[----:B------:R-:W-:Y:S01]  /*1ec0*/  UIADD3 UR4, UR4, 0x1c400, URZ ;  /* 0x0001c40004047890 */ /* 0x000fe2000fffe03f */
[----:B------:R-:W-:Y:S01]  /*1ed0*/  VIADD R0, R22, UR43 ;  /* 0x0000002b16007c36 */ /* 0x000fe20008000000 */
[----:B------:R-:W-:Y:S01]  /*1ee0*/  UMOV UR13, 0x40000040 ;  /* 0x40000040000d7882 */ /* 0x000fe20000000000 */
[----:B------:R-:W-:Y:S01]  /*1ef0*/  UMOV UR15, 0x40000040 ;  /* 0x40000040000f7882 */ /* 0x000fe20000000000 */
[----:B------:R-:W-:Y:S01]  /*1f00*/  USHF.R.U32.HI UR4, URZ, 0x4, UR4 ;  /* 0x000000043f047899 */ /* 0x000fe20008011604 */
[----:B------:R-:W4:Y:S01]  /*1f10*/  LDC R7, c[0x0][0x288] ;  /* 0x0000a200ff077b82 */ /* 0x000f220000000800 */
[----:B------:R-:W-:Y:S01]  /*1f20*/  IMAD.MOV.U32 R6, RZ, RZ, R0 ;  /* 0x000000ffff067224 */ /* 0x000fe200078e0000 */
[----:B------:R-:W-:Y:S01]  /*1f30*/  LOP3.LUT R17, R17, 0xffefffff, RZ, 0xc0, !PT ;  /* 0xffefffff11117812 */ /* 0x000fe200078ec0ff */
[----:B------:R-:W-:-:S04]  /*1f40*/  ULOP3.LUT UR4, UR4, 0x3fff, URZ, 0xc0, !UPT ;  /* 0x00003fff04047892 */ /* 0x000fc8000f8ec03f */
[----:B------:R-:W-:Y:S02]  /*1f50*/  ULOP3.LUT UR20, UR4, 0x10000, URZ, 0xfc, !UPT ;  /* 0x0001000004147892 */ /* 0x000fe4000f8efc3f */
[----:B------:R-:W-:Y:S02]  /*1f60*/  UIADD3 UR4, UR16, 0x2, URZ ;  /* 0x0000000210047890 */ /* 0x000fe4000fffe03f */
[----:B------:R-:W-:Y:S01]  /*1f70*/  UIMAD UR18, UR36, 0x300, UR20 ;  /* 0x00000300241278a4 */ /* 0x000fe2000f8e0214 */
[----:B--2---:R-:W-:-:S03]  /*1f80*/  ISETP.NE.AND P2, PT, R8, 0x1, PT ;  /* 0x000000010800780c */ /* 0x004fc60003f45270 */
[----:B------:R-:W-:Y:S02]  /*1f90*/  UIADD3 UR6, UR18, 0x2, URZ ;  /* 0x0000000212067890 */ /* 0x000fe4000fffe03f */
[----:B------:R-:W-:Y:S02]  /*1fa0*/  UIADD3 UR10, UR18, 0x4, URZ ;  /* 0x00000004120a7890 */ /* 0x000fe4000fffe03f */
[----:B------:R-:W-:Y:S02]  /*1fb0*/  UIADD3 UR14, UR18, 0x6, URZ ;  /* 0x00000006120e7890 */ /* 0x000fe4000fffe03f */
[----:B------:R-:W-:Y:S01]  /*1fc0*/  HGMMA.64x96x16.F32.BF16 R24, gdesc[UR16], RZ, !UPT, gsb0 ;  /* 0x01600000101879f0 */ /* 0x000fe2000c0018ff */
[----:B---3--:R-:W-:-:S03]  /*1fd0*/  LOP3.LUT P1, RZ, R2, 0x7f, RZ, 0xc0, !PT ;  /* 0x0000007f02ff7812 */ /* 0x008fc6000782c0ff */
[----:B-1----:R-:W1:Y:S01]  /*1fe0*/  @P2 LDC R3, c[0x0][0x44c] ;  /* 0x00011300ff032b82 */ /* 0x002e620000000800 */
[----:B------:R-:W-:Y:S01]  /*1ff0*/  SHF.R.U32.HI R11, RZ, 0x7, R2 ;  /* 0x00000007ff0b7819 */ /* 0x000fe20000011602 */
[----:B------:R-:W-:Y:S01]  /*2000*/  IMAD R2, R176, -0x60, R16 ;  /* 0xffffffa0b0027824 */ /* 0x000fe200078e0210 */
[----:B------:R-:W-:-:S04]  /*2010*/  @P2 LOP3.LUT R17, R17, 0x100000, RZ, 0xfc, !PT ;  /* 0x0010000011112812 */ /* 0x000fc800078efcff */
[----:B------:R-:W-:Y:S01]  /*2020*/  LOP3.LUT R17, R17, 0xfff7ffff, RZ, 0xc0, !PT ;  /* 0xfff7ffff11117812 */ /* 0x000fe200078ec0ff */
[----:B------:R-:W2:Y:S03]  /*2030*/  @P2 LDC R4, c[0x0][0x450] ;  /* 0x00011400ff042b82 */ /* 0x000ea60000000800 */
[----:B------:R-:W-:Y:S01]  /*2040*/  @P1 LOP3.LUT R17, R17, 0x80000, RZ, 0xfc, !PT ;  /* 0x0008000011111812 */ /* 0x000fe200078efcff */
[----:B-1----:R-:W-:-:S04]  /*2050*/  @P2 IMAD.HI.U32 R3, R0, R3, RZ ;  /* 0x0000000300032227 */ /* 0x002fc800078e00ff */
[----:B------:R-:W-:Y:S01]  /*2060*/  IMAD.U32 R0, RZ, RZ, UR22 ;  /* 0x00000016ff007e24 */ /* 0x000fe2000f8e00ff */
[----:B--2---:R-:W-:-:S03]  /*2070*/  @P2 SHF.R.U32.HI R6, RZ, R4, R3 ;  /* 0x00000004ff062219 */ /* 0x004fc60000011603 */
[----:B------:R-:W-:Y:S01]  /*2080*/  @!P1 VIADD R0, R0, 0x22840 ;  /* 0x0002284000009836 */ /* 0x000fe20000000000 */
[----:B------:R-:W-:Y:S01]  /*2090*/  IADD3 R4, -R11, 0xb, RZ ;  /* 0x0000000b0b047810 */ /* 0x000fe20007ffe1ff */
[----:B------:R-:W-:Y:S01]  /*20a0*/  VIADD R3, R2, 0x61 ;  /* 0x0000006102037836 */ /* 0x000fe20000000000 */
[----:B------:R-:W1:Y:S02]  /*20b0*/  SHFL.IDX PT, R20, R6, RZ, 0x1c1f ;  /* 0x001c1fff06147589 */ /* 0x000e6400000e0000 */
[----:B------:R-:W-:Y:S01]  /*20c0*/  @!P1 PRMT R0, RZ, 0x654, R0 ;  /* 0x00000654ff009816 */ /* 0x000fe20000000000 */
[----:B------:R-:W-:-:S04]  /*20d0*/  IMAD.MOV.U32 R11, RZ, RZ, -0x60 ;  /* 0xffffffa0ff0b7424 */ /* 0x000fc800078e00ff */
[----:B------:R-:W-:-:S04]  /*20e0*/  IMAD R15, R176, R11, 0x60 ;  /* 0x00000060b00f7424 */ /* 0x000fc800078e020b */
[----:B------:R-:W-:Y:S01]  /*20f0*/  IMAD R14, R18, -0x2, R15 ;  /* 0xfffffffe120e7824 */ /* 0x000fe200078e020f */
[----:B------:R-:W-:Y:S02]  /*2100*/  WARPGROUP.DEPBAR.LE gsb0, 0x0 ;  /* 0x00008000000079c5 */ /* 0x000fe40000010000 */
[----:B------:R-:W-:-:S06]  /*2110*/  WARPGROUP.ARRIVE ;  /* 0x00000000000079c5 */ /* 0x000fcc0000000000 */
[----:B------:R-:W-:Y:S01]  /*2120*/  HGMMA.64x96x16.F32.BF16 R24, gdesc[UR4], R24, gsb0 ;  /* 0x01600000041879f0 */ /* 0x000fe20008001818 */
[----:B------:R-:W-:Y:S02]  /*2130*/  ULDC UR7, c[0x0][0x9dc] ;  /* 0x0002770000077ab9 */ /* 0x000fe40000000800 */
[----:B------:R-:W-:Y:S01]  /*2140*/  ULOP3.LUT UR6, URZ, UR7, URZ, 0x33, !UPT ;  /* 0x000000073f067292 */ /* 0x000fe2000f8e333f */
[----:B------:R-:W-:Y:S02]  /*2150*/  WARPGROUP.DEPBAR.LE gsb0, 0x0 ;  /* 0x00008000000079c5 */ /* 0x000fe40000010000 */
[----:B------:R-:W-:-:S06]  /*2160*/  WARPGROUP.ARRIVE ;  /* 0x00000000000079c5 */ /* 0x000fcc0000000000 */
[----:B------:R-:W-:Y:S03]  /*2170*/  HGMMA.64x96x16.F32.BF16 R24, gdesc[UR8], R24, gsb0 ;  /* 0x01600000081879f0 */ /* 0x000fe60008001818 */
[----:B------:R-:W-:Y:S02]  /*2180*/  WARPGROUP.DEPBAR.LE gsb0, 0x0 ;  /* 0x00008000000079c5 */ /* 0x000fe40000010000 */
[----:B------:R-:W-:-:S06]  /*2190*/  WARPGROUP.ARRIVE ;  /* 0x00000000000079c5 */ /* 0x000fcc0000000000 */
[----:B------:R-:W-:Y:S01]  /*21a0*/  HGMMA.64x96x16.F32.BF16 R24, gdesc[UR12], R24, gsb0 ;  /* 0x016000000c1879f0 */ /* 0x000fe20008001818 */
[----:B------:R-:W-:Y:S02]  /*21b0*/  ULDC.64 UR14, c[0x0][0x9e0] ;  /* 0x00027800000e7ab9 */ /* 0x000fe40000000a00 */
[----:B------:R-:W-:Y:S01]  /*21c0*/  UISETP.GE.AND UP0, UPT, UR15, 0x1, UPT ;  /* 0x000000010f00788c */ /* 0x000fe2000bf06270 */
[----:B------:R-:W-:Y:S02]  /*21d0*/  WARPGROUP.DEPBAR.LE gsb0, 0x0 ;  /* 0x00008000000079c5 */ /* 0x000fe40000010000 */
[----:B------:R2:W-:Y:S06]  /*21e0*/  BAR.ARV R4, 0x100 ;  /* 0x000400040000751d */ /* 0x0005ec0000002000 */
[----:B------:R3:W-:Y:S01]  /*21f0*/  @!P1 SYNCS.ARRIVE.TRANS64.RED.A1T0 RZ, [R0+URZ], RZ ;  /* 0x000000ff00ff99a7 */ /* 0x0007e2000810043f */
[----:B------:R-:W-:Y:S01]  /*2200*/  PLOP3.LUT P1, PT, PT, PT, UP0, 0x40, 0x0 ;  /* 0x000000000000781c */ /* 0x000fe20003f2e808 */
[----:B---3--:R-:W-:-:S02]  /*2210*/  IMAD R0, R18, -0x2, R3 ;  /* 0xfffffffe12007824 */ /* 0x008fc400078e0203 */
[----:B------:R-:W-:Y:S02]  /*2220*/  VIADD R3, R2, 0x60 ;  /* 0x0000006002037836 */ /* 0x000fe40000000000 */
[----:B----4-:R-:W-:Y:S02]  /*2230*/  IMAD.IADD R0, R0, 0x1, -R7 ;  /* 0x0000000100007824 */ /* 0x010fe400078e0a07 */
[----:B------:R-:W-:Y:S02]  /*2240*/  IMAD R11, R18, -0x2, R3 ;  /* 0xfffffffe120b7824 */ /* 0x000fe400078e0203 */
[C---:B------:R-:W-:Y:S02]  /*2250*/  VIADD R12, R0.reuse, UR14 ;  /* 0x0000000e000c7c36 */ /* 0x040fe40008000000 */
[----:B------:R-:W-:-:S03]  /*2260*/  VIADD R13, R0, UR6 ;  /* 0x00000006000d7c36 */ /* 0x000fc60008000000 */
[----:B-1----:R-:W-:Y:S01]  /*2270*/  VIADDMNMX R0, R20, R12, R11, PT ;  /* 0x0000000c14007246 */ /* 0x002fe2000380010b */
[----:B------:R-:W-:Y:S01]  /*2280*/  IMAD.IADD R2, R13, 0x1, R20 ;  /* 0x000000010d027824 */ /* 0x000fe200078e0214 */
[----:B--2---:R-:W-:Y:S06]  /*2290*/  @P1 BRA `(.L_x_1763) ;  /* 0x0000000000541947 */ /* 0x004fec0003800000 */
[----:B------:R-:W-:Y:S01]  /*22a0*/  IADD3 R3, R16, -R7, R20 ;  /* 0x8000000710037210 */ /* 0x000fe20007ffe014 */
[----:B------:R-:W-:Y:S03]  /*22b0*/  BSSY B0, `(.L_x_1764) ;  /* 0x0000010000007945 */ /* 0x000fe60003800000 */
[----:B------:R-:W-:-:S13]  /*22c0*/  ISETP.GT.AND P1, PT, R3, -0x1, PT ;  /* 0xffffffff0300780c */ /* 0x000fda0003f24270 */
[----:B------:R-:W-:Y:S05]  /*22d0*/  @P1 BRA `(.L_x_1765) ;  /* 0x0000000000201947 */ /* 0x000fea0003800000 */
[----:B------:R-:W-:Y:S01]  /*22e0*/  UISETP.NE.AND UP1, UPT, UR15, 0x1, UPT ;  /* 0x000000010f00788c */ /* 0x000fe2000bf25270 */
[----:B------:R-:W-:-:S05]  /*22f0*/  LOP3.LUT R3, RZ, R3, RZ, 0x33, !PT ;  /* 0x00000003ff037212 */ /* 0x000fca00078e33ff */
[----:B------:R-:W-:-:S05]  /*2300*/  PLOP3.LUT P1, PT, PT, PT, UP1, 0x80, 0x0 ;  /* 0x000000000000781c */ /* 0x000fca0003f2f018 */
[----:B------:R-:W-:-:S08]  /*2310*/  @UP1 ULDC.64 UR10, c[0x0][0x9e8] ;  /* 0x00027a00000a1ab9 */ /* 0x000fd00000000a00 */
[----:B------:R-:W-:-:S05]  /*2320*/  @P1 IMAD.HI.U32 R20, R3, UR10, RZ ;  /* 0x0000000a03141c27 */ /* 0x000fca000f8e00ff */
[----:B------:R-:W-:-:S04]  /*2330*/  @P1 SHF.R.U32.HI R3, RZ, UR11, R20 ;  /* 0x0000000bff031c19 */ /* 0x000fc80008011614 */
[----:B------:R-:W-:Y:S01]  /*2340*/  LOP3.LUT R3, RZ, R3, RZ, 0x33, !PT ;  /* 0x00000003ff037212 */ /* 0x000fe200078e33ff */
[----:B------:R-:W-:Y:S06]  /*2350*/  BRA `(.L_x_1766) ;  /* 0x0000000000147947 */ /* 0x000fec0003800000 */
.L_x_1765:
[----:B------:R-:W-:-:S06]  /*2360*/  UISETP.NE.AND UP1, UPT, UR15, 0x1, UPT ;  /* 0x000000010f00788c */ /* 0x000fcc000bf25270 */
[----:B------:R-:W-:-:S05]  /*2370*/  PLOP3.LUT P1, PT, PT, PT, UP1, 0x80, 0x0 ;  /* 0x000000000000781c */ /* 0x000fca0003f2f018 */
[----:B------:R-:W-:-:S08]  /*2380*/  @UP1 ULDC.64 UR10, c[0x0][0x9e8] ;  /* 0x00027a00000a1ab9 */ /* 0x000fd00000000a00 */
[----:B------:R-:W-:-:S05]  /*2390*/  @P1 IMAD.HI.U32 R20, R3, UR10, RZ ;  /* 0x0000000a03141c27 */ /* 0x000fca000f8e00ff */
[----:B------:R-:W-:-:S07]  /*23a0*/  @P1 SHF.R.U32.HI R3, RZ, UR11, R20 ;  /* 0x0000000bff031c19 */ /* 0x000fce0008011614 */
.L_x_1766:
[----:B------:R-:W-:Y:S05]  /*23b0*/  BSYNC B0 ;  /* 0x0000000000007941 */ /* 0x000fea0003800000 */
.L_x_1764:
[----:B------:R-:W-:-:S05]  /*23c0*/  IMAD R3, R3, UR15, R14 ;  /* 0x0000000f03037c24 */ /* 0x000fca000f8e020e */
[----:B------:R-:W-:Y:S02]  /*23d0*/  VIMNMX R2, R2, R3, !PT ;  /* 0x0000000302027248 */ /* 0x000fe40007fe0100 */
[----:B------:R-:W-:-:S07]  /*23e0*/  VIADDMNMX R0, R3, UR15, R0, PT ;  /* 0x0000000f03007c46 */ /* 0x000fce000b800100 */
.L_x_1763:
[C---:B------:R-:W-:Y:S02]  /*23f0*/  ISETP.GE.AND P6, PT, R15.reuse, 0x9, PT ;  /* 0x000000090f00780c */ /* 0x040fe40003fc6270 */
[C---:B------:R-:W-:Y:S02]  /*2400*/  ISETP.GE.AND P1, PT, R15.reuse, 0x2, PT ;  /* 0x000000020f00780c */ /* 0x040fe40003f26270 */
[C---:B------:R-:W-:Y:S02]  /*2410*/  ISETP.GT.AND P2, PT, R2.reuse, 0x8, !P6 ;  /* 0x000000080200780c */ /* 0x040fe40007744270 */
[----:B------:R-:W-:Y:S02]  /*2420*/  ISETP.GT.AND P3, PT, R2, 0x1, !P1 ;  /* 0x000000010200780c */ /* 0x000fe40004f64270 */
[----:B------:R-:W-:Y:S02]  /*2430*/  ISETP.LT.OR P2, PT, R0, 0x9, P2 ;  /* 0x000000090000780c */ /* 0x000fe40001741670 */
[----:B------:R-:W-:-:S02]  /*2440*/  ISETP.GE.AND P4, PT, R15, 0xa, PT ;  /* 0x0000000a0f00780c */ /* 0x000fc40003f86270 */
[----:B------:R-:W-:Y:S02]  /*2450*/  FSEL R28, R28, -INF , !P2 ;  /* 0xff8000001c1c7808 */ /* 0x000fe40005000000 */
[----:B------:R-:W-:Y:S02]  /*2460*/  ISETP.LT.OR P3, PT, R0, 0x2, P3 ;  /* 0x000000020000780c */ /* 0x000fe40001f61670 */
[----:B------:R-:W-:Y:S02]  /*2470*/  ISETP.GT.AND P2, PT, R2, 0x9, !P4 ;  /* 0x000000090200780c */ /* 0x000fe40006744270 */
[----:B------:R-:W-:Y:S02]  /*2480*/  FSEL R20, R25, -INF , !P3 ;  /* 0xff80000019147808 */ /* 0x000fe40005800000 */
[----:B------:R-:W-:Y:S02]  /*2490*/  ISETP.LT.OR P2, PT, R0, 0xa, P2 ;  /* 0x0000000a0000780c */ /* 0x000fe40001741670 */
[----:B------:R-:W-:-:S02]  /*24a0*/  ISETP.GE.AND P3, PT, R15, 0x11, PT ;  /* 0x000000110f00780c */ /* 0x000fc40003f66270 */
[----:B------:R-:W-:Y:S02]  /*24b0*/  FSEL R72, R29, -INF , !P2 ;  /* 0xff8000001d487808 */ /* 0x000fe40005000000 */
[----:B------:R-:W-:Y:S02]  /*24c0*/  ISETP.GT.AND P2, PT, R2, 0x10, !P3 ;  /* 0x000000100200780c */ /* 0x000fe40005f44270 */
[----:B------:R-:W-:Y:S02]  /*24d0*/  P2R R25, PR, RZ, 0x8 ;  /* 0x00000008ff197803 */ /* 0x000fe40000000000 */
[----:B------:R-:W-:Y:S02]  /*24e0*/  ISETP.LT.OR P2, PT, R0, 0x11, P2 ;  /* 0x000000110000780c */ /* 0x000fe40001741670 */
[----:B------:R-:W-:Y:S02]  /*24f0*/  ISETP.GE.AND P3, PT, R15, 0x12, PT ;  /* 0x000000120f00780c */ /* 0x000fe40003f66270 */
[----:B------:R-:W-:-:S02]  /*2500*/  FSEL R32, R32, -INF , !P2 ;  /* 0xff80000020207808 */ /* 0x000fc40005000000 */
[----:B------:R-:W-:Y:S02]  /*2510*/  ISETP.GT.AND P2, PT, R2, 0x11, !P3 ;  /* 0x000000110200780c */ /* 0x000fe40005f44270 */
[----:B------:R-:W-:Y:S02]  /*2520*/  P2R R29, PR, RZ, 0x8 ;  /* 0x00000008ff1d7803 */ /* 0x000fe40000000000 */
[----:B------:R-:W-:Y:S02]  /*2530*/  ISETP.LT.OR P2, PT, R0, 0x12, P2 ;  /* 0x000000120000780c */ /* 0x000fe40001741670 */
[----:B------:R-:W-:Y:S02]  /*2540*/  ISETP.GE.AND P3, PT, R15, 0x19, PT ;  /* 0x000000190f00780c */ /* 0x000fe40003f66270 */
[----:B------:R-:W-:Y:S02]  /*2550*/  FSEL R74, R33, -INF , !P2 ;  /* 0xff800000214a7808 */ /* 0x000fe40005000000 */
[----:B------:R-:W-:-:S02]  /*2560*/  ISETP.GT.AND P2, PT, R2, 0x18, !P3 ;  /* 0x000000180200780c */ /* 0x000fc40005f44270 */
[----:B------:R-:W-:Y:S02]  /*2570*/  P2R R33, PR, RZ, 0x8 ;  /* 0x00000008ff217803 */ /* 0x000fe40000000000 */
[----:B------:R-:W-:Y:S02]  /*2580*/  ISETP.LT.OR P2, PT, R0, 0x19, P2 ;  /* 0x000000190000780c */ /* 0x000fe40001741670 */
[----:B------:R-:W-:Y:S02]  /*2590*/  ISETP.GE.AND P3, PT, R15, 0x1a, PT ;  /* 0x0000001a0f00780c */ /* 0x000fe40003f66270 */
[----:B------:R-:W-:Y:S02]  /*25a0*/  FSEL R36, R36, -INF , !P2 ;  /* 0xff80000024247808 */ /* 0x000fe40005000000 */
[----:B------:R-:W-:Y:S02]  /*25b0*/  ISETP.GT.AND P2, PT, R2, 0x19, !P3 ;  /* 0x000000190200780c */ /* 0x000fe40005f44270 */
[----:B------:R-:W-:-:S02]  /*25c0*/  P2R R73, PR, RZ, 0x8 ;  /* 0x00000008ff497803 */ /* 0x000fc40000000000 */
[----:B------:R-:W-:Y:S02]  /*25d0*/  ISETP.LT.OR P2, PT, R0, 0x1a, P2 ;  /* 0x0000001a0000780c */ /* 0x000fe40001741670 */
[----:B------:R-:W-:Y:S02]  /*25e0*/  ISETP.GE.AND P3, PT, R15, 0x21, PT ;  /* 0x000000210f00780c */ /* 0x000fe40003f66270 */
[----:B------:R-:W-:Y:S02]  /*25f0*/  FSEL R76, R37, -INF , !P2 ;  /* 0xff800000254c7808 */ /* 0x000fe40005000000 */
[----:B------:R-:W-:Y:S02]  /*2600*/  ISETP.GT.AND P2, PT, R2, 0x20, !P3 ;  /* 0x000000200200780c */ /* 0x000fe40005f44270 */
[----:B------:R-:W-:Y:S02]  /*2610*/  P2R R37, PR, RZ, 0x8 ;  /* 0x00000008ff257803 */ /* 0x000fe40000000000 */
[----:B------:R-:W-:-:S02]  /*2620*/  ISETP.LT.OR P2, PT, R0, 0x21, P2 ;  /* 0x000000210000780c */ /* 0x000fc40001741670 */
[C---:B------:R-:W-:Y:S02]  /*2630*/  ISETP.GE.AND P3, PT, R15.reuse, 0x22, PT ;  /* 0x000000220f00780c */ /* 0x040fe40003f66270 */
[----:B------:R-:W-:Y:S02]  /*2640*/  FSEL R40, R40, -INF , !P2 ;  /* 0xff80000028287808 */ /* 0x000fe40005000000 */
[----:B------:R-:W-:Y:S02]  /*2650*/  ISETP.GT.AND P2, PT, R2, 0x21, !P3 ;  /* 0x000000210200780c */ /* 0x000fe40005f44270 */
[----:B------:R-:W-:Y:S02]  /*2660*/  P2R R75, PR, RZ, 0x8 ;  /* 0x00000008ff4b7803 */ /* 0x000fe40000000000 */
        /* <DEDUP_REMOVED lines=56> */
[----:B------:R-:W-:Y:S02]  /*29f0*/  P2R R21, PR, RZ, 0x10 ;  /* 0x00000010ff157803 */ /* 0x000fe40000000000 */
[----:B------:R-:W-:Y:S02]  /*2a00*/  FSEL R64, R64, -INF , !P2 ;  /* 0xff80000040407808 */ /* 0x000fe40005000000 */
[C---:B------:R-:W-:Y:S02]  /*2a10*/  ISETP.GE.AND P2, PT, R15.reuse, 0x52, PT ;  /* 0x000000520f00780c */ /* 0x040fe40003f46270 */
[----:B------:R-:W-:Y:S02]  /*2a20*/  ISETP.GE.AND P5, PT, R15, 0x1, PT ;  /* 0x000000010f00780c */ /* 0x000fe40003fa6270 */
[----:B------:R-:W-:-:S04]  /*2a30*/  ISETP.GT.AND P3, PT, R2, 0x51, !P2 ;  /* 0x000000510200780c */ /* 0x000fc80005764270 */
[----:B------:R-:W-:-:S04]  /*2a40*/  ISETP.LT.OR P3, PT, R0, 0x52, P3 ;  /* 0x000000520000780c */ /* 0x000fc80001f61670 */
[----:B------:R-:W-:Y:S02]  /*2a50*/  FSEL R90, R65, -INF , !P3 ;  /* 0xff800000415a7808 */ /* 0x000fe40005800000 */
[----:B------:R-:W-:-:S04]  /*2a60*/  ISETP.GE.AND P3, PT, R15, 0x59, PT ;  /* 0x000000590f00780c */ /* 0x000fc80003f66270 */
[----:B------:R-:W-:-:S04]  /*2a70*/  ISETP.GT.AND P4, PT, R2, 0x58, !P3 ;  /* 0x000000580200780c */ /* 0x000fc80005f84270 */
[----:B------:R-:W-:-:S04]  /*2a80*/  ISETP.LT.OR P4, PT, R0, 0x59, P4 ;  /* 0x000000590000780c */ /* 0x000fc80002781670 */
[----:B------:R-:W-:Y:S02]  /*2a90*/  FSEL R68, R68, -INF , !P4 ;  /* 0xff80000044447808 */ /* 0x000fe40006000000 */
[----:B------:R-:W-:-:S04]  /*2aa0*/  ISETP.GT.AND P4, PT, R2, RZ, !P5 ;  /* 0x000000ff0200720c */ /* 0x000fc80006f84270 */
[----:B------:R-:W-:-:S04]  /*2ab0*/  ISETP.LT.OR P4, PT, R0, 0x1, P4 ;  /* 0x000000010000780c */ /* 0x000fc80002781670 */
[----:B------:R-:W-:Y:S02]  /*2ac0*/  FSEL R24, R24, -INF , !P4 ;  /* 0xff80000018187808 */ /* 0x000fe40006000000 */
[----:B------:R-:W-:-:S04]  /*2ad0*/  ISETP.GE.AND P4, PT, R15, 0x5a, PT ;  /* 0x0000005a0f00780c */ /* 0x000fc80003f86270 */
[----:B------:R-:W-:Y:S02]  /*2ae0*/  P2R R15, PR, RZ, 0x10 ;  /* 0x00000010ff0f7803 */ /* 0x000fe40000000000 */
[----:B------:R-:W-:Y:S02]  /*2af0*/  ISETP.GT.AND P4, PT, R2, 0x59, !P4 ;  /* 0x000000590200780c */ /* 0x000fe40006784270 */
[----:B------:R-:W1:Y:S02]  /*2b00*/  SHFL.IDX PT, R2, R6, 0x1, 0x1c1f ;  /* 0x003c1f0006027f89 */ /* 0x000e6400000e0000 */
[----:B------:R-:W-:-:S04]  /*2b10*/  ISETP.LT.OR P4, PT, R0, 0x5a, P4 ;  /* 0x0000005a0000780c */ /* 0x000fc80002781670 */
[----:B------:R-:W-:Y:S02]  /*2b20*/  FSEL R92, R69, -INF , !P4 ;  /* 0xff800000455c7808 */ /* 0x000fe40006000000 */
[----:B------:R-:W-:Y:S02]  /*2b30*/  PLOP3.LUT P4, PT, PT, PT, UP0, 0x40, 0x0 ;  /* 0x000000000000781c */ /* 0x000fe40003f8e808 */
[----:B-1----:R-:W-:Y:S01]  /*2b40*/  VIADDMNMX R0, R2, R12, R11, PT ;  /* 0x0000000c02007246 */ /* 0x002fe2000380010b */
[----:B------:R-:W-:-:S10]  /*2b50*/  IMAD.IADD R3, R13, 0x1, R2 ;  /* 0x000000010d037824 */ /* 0x000fd400078e0202 */
[----:B------:R-:W-:Y:S05]  /*2b60*/  @P4 BRA `(.L_x_1767) ;  /* 0x00000000005c4947 */ /* 0x000fea0003800000 */
        /* <DEDUP_REMOVED lines=8> */
[----:B------:R-:W-:Y:S01]  /*2bf0*/  @P4 IMAD.HI.U32 R6, R2, UR10, RZ ;  /* 0x0000000a02064c27 */ /* 0x000fe2000f8e00ff */
[----:B------:R-:W-:-:S13]  /*2c00*/  PLOP3.LUT P4, PT, PT, PT, UP1, 0x80, 0x0 ;  /* 0x000000000000781c */ /* 0x000fda0003f8f018 */
[----:B------:R-:W-:-:S04]  /*2c10*/  @P4 SHF.R.U32.HI R2, RZ, UR11, R6 ;  /* 0x0000000bff024c19 */ /* 0x000fc80008011606 */
[----:B------:R-:W-:Y:S01]  /*2c20*/  LOP3.LUT R2, RZ, R2, RZ, 0x33, !PT ;  /* 0x00000002ff027212 */ /* 0x000fe200078e33ff */
[----:B------:R-:W-:Y:S06]  /*2c30*/  BRA `(.L_x_1770) ;  /* 0x0000000000187947 */ /* 0x000fec0003800000 */
.L_x_1769:
[----:B------:R-:W-:-:S06]  /*2c40*/  UISETP.NE.AND UP1, UPT, UR15, 0x1, UPT ;  /* 0x000000010f00788c */ /* 0x000fcc000bf25270 */
[----:B------:R-:W-:-:S05]  /*2c50*/  PLOP3.LUT P4, PT, PT, PT, UP1, 0x80, 0x0 ;  /* 0x000000000000781c */ /* 0x000fca0003f8f018 */
[----:B------:R-:W-:-:S08]  /*2c60*/  @UP1 ULDC.64 UR10, c[0x0][0x9e8] ;  /* 0x00027a00000a1ab9 */ /* 0x000fd00000000a00 */
[----:B------:R-:W-:Y:S01]  /*2c70*/  @P4 IMAD.HI.U32 R6, R2, UR10, RZ ;  /* 0x0000000a02064c27 */ /* 0x000fe2000f8e00ff */
[----:B------:R-:W-:-:S13]  /*2c80*/  PLOP3.LUT P4, PT, PT, PT, UP1, 0x80, 0x0 ;  /* 0x000000000000781c */ /* 0x000fda0003f8f018 */
[----:B------:R-:W-:-:S07]  /*2c90*/  @P4 SHF.R.U32.HI R2, RZ, UR11, R6 ;  /* 0x0000000bff024c19 */ /* 0x000fce0008011606 */
.L_x_1770:
[----:B------:R-:W-:Y:S05]  /*2ca0*/  BSYNC B0 ;  /* 0x0000000000007941 */ /* 0x000fea0003800000 */
.L_x_1768:
[----:B------:R-:W-:-:S05]  /*2cb0*/  IMAD R2, R2, UR15, R14 ;  /* 0x0000000f02027c24 */ /* 0x000fca000f8e020e */
[----:B------:R-:W-:Y:S02]  /*2cc0*/  VIMNMX R3, R3, R2, !PT ;  /* 0x0000000203037248 */ /* 0x000fe40007fe0100 */
[----:B------:R-:W-:-:S07]  /*2cd0*/  VIADDMNMX R0, R2, UR15, R0, PT ;  /* 0x0000000f02007c46 */ /* 0x000fce000b800100 */
.L_x_1767:
[C---:B------:R-:W-:Y:S01]  /*2ce0*/  ISETP.GT.AND P1, PT, R3.reuse, 0x1, !P1 ;  /* 0x000000010300780c */ /* 0x040fe20004f24270 */
[----:B------:R-:W-:Y:S01]  /*2cf0*/  ULDC UR6, c[0x0][0x988] ;  /* 0x0002620000067ab9 */ /* 0x000fe20000000800 */
[----:B------:R-:W-:Y:S02]  /*2d00*/  ISETP.GT.AND P6, PT, R3, 0x8, !P6 ;  /* 0x000000080300780c */ /* 0x000fe400077c4270 */
[C---:B------:R-:W-:Y:S02]  /*2d10*/  ISETP.LT.OR P1, PT, R0.reuse, 0x2, P1 ;  /* 0x000000020000780c */ /* 0x040fe40000f21670 */
[----:B------:R-:W-:Y:S02]  /*2d20*/  ISETP.LT.OR P6, PT, R0, 0x9, P6 ;  /* 0x000000090000780c */ /* 0x000fe400037c1670 */
[----:B------:R-:W-:Y:S02]  /*2d30*/  FSEL R27, R27, -INF , !P1 ;  /* 0xff8000001b1b7808 */ /* 0x000fe40004800000 */
[----:B------:R-:W-:-:S02]  /*2d40*/  ISETP.NE.AND P1, PT, R21, RZ, PT ;  /* 0x000000ff1500720c */ /* 0x000fc40003f25270 */
[----:B------:R-:W-:Y:S02]  /*2d50*/  FSEL R30, R30, -INF , !P6 ;  /* 0xff8000001e1e7808 */ /* 0x000fe40007000000 */
[----:B------:R-:W-:Y:S02]  /*2d60*/  ISETP.GT.AND P1, PT, R3, 0x9, !P1 ;  /* 0x000000090300780c */ /* 0x000fe40004f24270 */
[----:B------:R-:W-:Y:S02]  /*2d70*/  ISETP.NE.AND P6, PT, R33, RZ, PT ;  /* 0x000000ff2100720c */ /* 0x000fe40003fc5270 */
[----:B------:R-:W-:Y:S02]  /*2d80*/  ISETP.LT.OR P1, PT, R0, 0xa, P1 ;  /* 0x0000000a0000780c */ /* 0x000fe40000f21670 */
[----:B------:R-:W-:Y:S02]  /*2d90*/  FMNMX.FTZ R2, R24, R20, !PT ;  /* 0x0000001418027209 */ /* 0x000fe40007810000 */
[----:B------:R-:W-:-:S02]  /*2da0*/  FSEL R31, R31, -INF , !P1 ;  /* 0xff8000001f1f7808 */ /* 0x000fc40004800000 */
[----:B------:R-:W-:Y:S02]  /*2db0*/  ISETP.NE.AND P1, PT, R25, RZ, PT ;  /* 0x000000ff1900720c */ /* 0x000fe40003f25270 */
[----:B------:R-:W-:Y:S02]  /*2dc0*/  ISETP.NE.AND P4, PT, R73, RZ, PT ;  /* 0x000000ff4900720c */ /* 0x000fe40003f85270 */
[----:B------:R-:W-:Y:S02]  /*2dd0*/  ISETP.GT.AND P1, PT, R3, 0x10, !P1 ;  /* 0x000000100300780c */ /* 0x000fe40004f24270 */
[----:B------:R-:W-:Y:S02]  /*2de0*/  FMNMX.FTZ R2, R28, R2, !PT ;  /* 0x000000021c027209 */ /* 0x000fe40007810000 */
[----:B------:R-:W-:Y:S02]  /*2df0*/  ISETP.LT.OR P1, PT, R0, 0x11, P1 ;  /* 0x000000110000780c */ /* 0x000fe40000f21670 */
[----:B------:R-:W-:-:S02]  /*2e00*/  FMNMX.FTZ R2, R72, R2, !PT ;  /* 0x0000000248027209 */ /* 0x000fc40007810000 */
[----:B------:R-:W-:Y:S02]  /*2e10*/  FSEL R34, R34, -INF , !P1 ;  /* 0xff80000022227808 */ /* 0x000fe40004800000 */
[----:B------:R-:W-:Y:S02]  /*2e20*/  ISETP.NE.AND P1, PT, R29, RZ, PT ;  /* 0x000000ff1d00720c */ /* 0x000fe40003f25270 */
[----:B------:R-:W-:Y:S02]  /*2e30*/  FMNMX.FTZ R2, R32, R2, !PT ;  /* 0x0000000220027209 */ /* 0x000fe40007810000 */
[----:B------:R-:W-:Y:S02]  /*2e40*/  ISETP.GT.AND P1, PT, R3, 0x11, !P1 ;  /* 0x000000110300780c */ /* 0x000fe40004f24270 */
[----:B------:R-:W-:Y:S02]  /*2e50*/  FMNMX.FTZ R2, R74, R2, !PT ;  /* 0x000000024a027209 */ /* 0x000fe40007810000 */
[----:B------:R-:W-:-:S02]  /*2e60*/  ISETP.LT.OR P1, PT, R0, 0x12, P1 ;  /* 0x000000120000780c */ /* 0x000fc40000f21670 */
[----:B------:R-:W-:Y:S02]  /*2e70*/  FMNMX.FTZ R2, R36, R2, !PT ;  /* 0x0000000224027209 */ /* 0x000fe40007810000 */
[----:B------:R-:W-:Y:S02]  /*2e80*/  FSEL R35, R35, -INF , !P1 ;  /* 0xff80000023237808 */ /* 0x000fe40004800000 */
[----:B------:R-:W-:Y:S02]  /*2e90*/  ISETP.GT.AND P1, PT, R3, 0x18, !P6 ;  /* 0x000000180300780c */ /* 0x000fe40007724270 */
[----:B------:R-:W-:Y:S02]  /*2ea0*/  FMNMX.FTZ R2, R76, R2, !PT ;  /* 0x000000024c027209 */ /* 0x000fe40007810000 */
[----:B------:R-:W-:Y:S02]  /*2eb0*/  ISETP.LT.OR P1, PT, R0, 0x19, P1 ;  /* 0x000000190000780c */ /* 0x000fe40000f21670 */
[----:B------:R-:W-:-:S02]  /*2ec0*/  FMNMX.FTZ R2, R40, R2, !PT ;  /* 0x0000000228027209 */ /* 0x000fc40007810000 */
[----:B------:R-:W-:Y:S02]  /*2ed0*/  FSEL R38, R38, -INF , !P1 ;  /* 0xff80000026267808 */ /* 0x000fe40004800000 */
[----:B------:R-:W-:Y:S02]  /*2ee0*/  ISETP.GT.AND P1, PT, R3, 0x19, !P4 ;  /* 0x000000190300780c */ /* 0x000fe40006724270 */
[----:B------:R-:W-:Y:S02]  /*2ef0*/  FMNMX.FTZ R2, R78, R2, !PT ;  /* 0x000000024e027209 */ /* 0x000fe40007810000 */
[----:B------:R-:W-:Y:S02]  /*2f00*/  ISETP.LT.OR P1, PT, R0, 0x1a, P1 ;  /* 0x0000001a0000780c */ /* 0x000fe40000f21670 */
[----:B------:R-:W-:Y:S02]  /*2f10*/  FMNMX.FTZ R2, R44, R2, !PT ;  /* 0x000000022c027209 */ /* 0x000fe40007810000 */
[----:B------:R-:W-:-:S02]  /*2f20*/  FSEL R39, R39, -INF , !P1 ;  /* 0xff80000027277808 */ /* 0x000fc40004800000 */
[----:B------:R-:W-:Y:S02]  /*2f30*/  ISETP.NE.AND P1, PT, R37, RZ, PT ;  /* 0x000000ff2500720c */ /* 0x000fe40003f25270 */
[----:B------:R-:W-:Y:S02]  /*2f40*/  FMNMX.FTZ R2, R80, R2, !PT ;  /* 0x0000000250027209 */ /* 0x000fe40007810000 */
        /* <DEDUP_REMOVED lines=12> */
[----:B------:R-:W-:Y:S02]  /*3010*/  ISETP.NE.AND P1, PT, R41, RZ, PT ;  /* 0x000000ff2900720c */ /* 0x000fe40003f25270 */
[----:B------:R-:W-:Y:S02]  /*3020*/  FMNMX.FTZ R2, R86, R2, !PT ;  /* 0x0000000256027209 */ /* 0x000fe40007810000 */
[----:B------:R-:W-:Y:S02]  /*3030*/  ISETP.GT.AND P1, PT, R3, 0x28, !P1 ;  /* 0x000000280300780c */ /* 0x000fe40004f24270 */
[----:B------:R-:W-:-:S02]  /*3040*/  FMNMX.FTZ R2, R60, R2, !PT ;  /* 0x000000023c027209 */ /* 0x000fc40007810000 */
[----:B------:R-:W-:Y:S02]  /*3050*/  ISETP.LT.OR P1, PT, R0, 0x29, P1 ;  /* 0x000000290000780c */ /* 0x000fe40000f21670 */
[----:B------:R-:W-:Y:S02]  /*3060*/  FMNMX.FTZ R2, R88, R2, !PT ;  /* 0x0000000258027209 */ /* 0x000fe40007810000 */
[----:B------:R-:W-:Y:S02]  /*3070*/  FSEL R46, R46, -INF , !P1 ;  /* 0xff8000002e2e7808 */ /* 0x000fe40004800000 */
[----:B------:R-:W-:Y:S02]  /*3080*/  ISETP.NE.AND P1, PT, R77, RZ, PT ;  /* 0x000000ff4d00720c */ /* 0x000fe40003f25270 */
[----:B------:R-:W-:Y:S02]  /*3090*/  FMNMX.FTZ R2, R64, R2, !PT ;  /* 0x0000000240027209 */ /* 0x000fe40007810000 */
[----:B------:R-:W-:-:S02]  /*30a0*/  ISETP.GT.AND P1, PT, R3, 0x29, !P1 ;  /* 0x000000290300780c */ /* 0x000fc40004f24270 */
[----:B------:R-:W-:Y:S02]  /*30b0*/  FMNMX.FTZ R2, R90, R2, !PT ;  /* 0x000000025a027209 */ /* 0x000fe40007810000 */
[----:B------:R-:W-:Y:S02]  /*30c0*/  ISETP.LT.OR P1, PT, R0, 0x2a, P1 ;  /* 0x0000002a0000780c */ /* 0x000fe40000f21670 */
[----:B------:R-:W-:Y:S02]  /*30d0*/  FMNMX.FTZ R2, R68, R2, !PT ;  /* 0x0000000244027209 */ /* 0x000fe40007810000 */
[----:B------:R-:W-:Y:S02]  /*30e0*/  FSEL R47, R47, -INF , !P1 ;  /* 0xff8000002f2f7808 */ /* 0x000fe40004800000 */
[----:B------:R-:W-:Y:S02]  /*30f0*/  ISETP.NE.AND P1, PT, R45, RZ, PT ;  /* 0x000000ff2d00720c */ /* 0x000fe40003f25270 */
[----:B------:R-:W-:-:S02]  /*3100*/  FMNMX.FTZ R6, R92, R2, !PT ;  /* 0x000000025c067209 */ /* 0x000fc40007810000 */
[----:B------:R-:W-:Y:S02]  /*3110*/  ISETP.GT.AND P1, PT, R3, 0x30, !P1 ;  /* 0x000000300300780c */ /* 0x000fe40004f24270 */
[----:B------:R-:W-:Y:S01]  /*3120*/  ISETP.NE.AND P6, PT, R83, RZ, PT ;  /* 0x000000ff5300720c */ /* 0x000fe20003fc5270 */
[----:B------:R-:W1:Y:S01]  /*3130*/  SHFL.BFLY PT, R11, R6, 0x2, 0x1f ;  /* 0x0c401f00060b7f89 */ /* 0x000e6200000e0000 */
[----:B------:R-:W-:Y:S02]  /*3140*/  ISETP.LT.OR P1, PT, R0, 0x31, P1 ;  /* 0x000000310000780c */ /* 0x000fe40000f21670 */
[----:B------:R-:W-:Y:S02]  /*3150*/  ISETP.NE.AND P4, PT, R57, RZ, PT ;  /* 0x000000ff3900720c */ /* 0x000fe40003f85270 */
[----:B------:R-:W-:Y:S02]  /*3160*/  FSEL R50, R50, -INF , !P1 ;  /* 0xff80000032327808 */ /* 0x000fe40004800000 */
[----:B------:R-:W-:-:S02]  /*3170*/  ISETP.NE.AND P1, PT, R79, RZ, PT ;  /* 0x000000ff4f00720c */ /* 0x000fc40003f25270 */
[C---:B------:R-:W-:Y:S02]  /*3180*/  ISETP.GT.AND P5, PT, R3.reuse, RZ, !P5 ;  /* 0x000000ff0300720c */ /* 0x040fe40006fa4270 */
[----:B------:R-:W-:Y:S02]  /*3190*/  ISETP.GT.AND P1, PT, R3, 0x31, !P1 ;  /* 0x000000310300780c */ /* 0x000fe40004f24270 */
[C---:B------:R-:W-:Y:S02]  /*31a0*/  ISETP.LT.OR P5, PT, R0.reuse, 0x1, P5 ;  /* 0x000000010000780c */ /* 0x040fe40002fa1670 */
[----:B------:R-:W-:Y:S02]  /*31b0*/  ISETP.LT.OR P1, PT, R0, 0x32, P1 ;  /* 0x000000320000780c */ /* 0x000fe40000f21670 */
[----:B------:R-:W-:Y:S02]  /*31c0*/  FSEL R26, R26, -INF , !P5 ;  /* 0xff8000001a1a7808 */ /* 0x000fe40006800000 */
[----:B------:R-:W-:-:S02]  /*31d0*/  FSEL R51, R51, -INF , !P1 ;  /* 0xff80000033337808 */ /* 0x000fc40004800000 */
[----:B------:R-:W-:Y:S02]  /*31e0*/  ISETP.NE.AND P1, PT, R49, RZ, PT ;  /* 0x000000ff3100720c */ /* 0x000fe40003f25270 */
[C---:B------:R-:W-:Y:S02]  /*31f0*/  ISETP.GT.AND P2, PT, R3.reuse, 0x51, !P2 ;  /* 0x000000510300780c */ /* 0x040fe40005744270 */
[C---:B------:R-:W-:Y:S02]  /*3200*/  ISETP.GT.AND P1, PT, R3.reuse, 0x38, !P1 ;  /* 0x000000380300780c */ /* 0x040fe40004f24270 */
[----:B-1----:R-:W-:Y:S02]  /*3210*/  FMNMX.FTZ R12, R6, R11, !PT ;  /* 0x0000000b060c7209 */ /* 0x002fe40007810000 */
[----:B------:R-:W-:Y:S02]  /*3220*/  ISETP.LT.OR P1, PT, R0, 0x39, P1 ;  /* 0x000000390000780c */ /* 0x000fe40000f21670 */
[----:B------:R-:W-:Y:S01]  /*3230*/  ISETP.GT.AND P3, PT, R3, 0x58, !P3 ;  /* 0x000000580300780c */ /* 0x000fe20005f64270 */
[----:B------:R-:W1:Y:S01]  /*3240*/  SHFL.BFLY PT, R11, R12, 0x1, 0x1f ;  /* 0x0c201f000c0b7f89 */ /* 0x000e6200000e0000 */
[----:B------:R-:W-:-:S02]  /*3250*/  FSEL R54, R54, -INF , !P1 ;  /* 0xff80000036367808 */ /* 0x000fc40004800000 */
[----:B------:R-:W-:Y:S02]  /*3260*/  ISETP.NE.AND P1, PT, R81, RZ, PT ;  /* 0x000000ff5100720c */ /* 0x000fe40003f25270 */
[C---:B------:R-:W-:Y:S02]  /*3270*/  ISETP.LT.OR P2, PT, R0.reuse, 0x52, P2 ;  /* 0x000000520000780c */ /* 0x040fe40001741670 */
[----:B------:R-:W-:Y:S02]  /*3280*/  ISETP.GT.AND P1, PT, R3, 0x39, !P1 ;  /* 0x000000390300780c */ /* 0x000fe40004f24270 */
[C---:B------:R-:W-:Y:S02]  /*3290*/  ISETP.LT.OR P3, PT, R0.reuse, 0x59, P3 ;  /* 0x000000590000780c */ /* 0x040fe40001f61670 */
[----:B------:R-:W-:Y:S02]  /*32a0*/  ISETP.LT.OR P1, PT, R0, 0x3a, P1 ;  /* 0x0000003a0000780c */ /* 0x000fe40000f21670 */
[----:B------:R-:W-:-:S02]  /*32b0*/  FSEL R67, R67, -INF , !P2 ;  /* 0xff80000043437808 */ /* 0x000fc40005000000 */
[----:B------:R-:W-:Y:S02]  /*32c0*/  FSEL R55, R55, -INF , !P1 ;  /* 0xff80000037377808 */ /* 0x000fe40004800000 */
[----:B------:R-:W-:Y:S02]  /*32d0*/  ISETP.NE.AND P1, PT, R53, RZ, PT ;  /* 0x000000ff3500720c */ /* 0x000fe40003f25270 */
[----:B------:R-:W-:Y:S02]  /*32e0*/  FSEL R70, R70, -INF , !P3 ;  /* 0xff80000046467808 */ /* 0x000fe40005800000 */
[----:B------:R-:W-:Y:S02]  /*32f0*/  ISETP.GT.AND P1, PT, R3, 0x40, !P1 ;  /* 0x000000400300780c */ /* 0x000fe40004f24270 */
[----:B-1----:R-:W-:Y:S02]  /*3300*/  FMNMX.FTZ R2, R12, R11, !PT ;  /* 0x0000000b0c027209 */ /* 0x002fe40007810000 */
[----:B------:R-:W-:-:S03]  /*3310*/  ISETP.LT.OR P1, PT, R0, 0x41, P1 ;  /* 0x000000410000780c */ /* 0x000fc60000f21670 */
[----:B------:R-:W-:Y:S01]  /*3320*/  FMUL.FTZ R11, R2, UR6 ;  /* 0x00000006020b7c20 */ /* 0x000fe20008410000 */
[----:B------:R-:W-:Y:S02]  /*3330*/  FSEL R58, R58, -INF , !P1 ;  /* 0xff8000003a3a7808 */ /* 0x000fe40004800000 */
[----:B------:R-:W-:Y:S02]  /*3340*/  ISETP.GT.AND P1, PT, R3, 0x41, !P6 ;  /* 0x000000410300780c */ /* 0x000fe40007724270 */
[----:B------:R-:W-:Y:S02]  /*3350*/  ISETP.NE.AND P6, PT, R61, RZ, PT ;  /* 0x000000ff3d00720c */ /* 0x000fe40003fc5270 */
[----:B------:R-:W-:-:S04]  /*3360*/  ISETP.LT.OR P1, PT, R0, 0x42, P1 ;  /* 0x000000420000780c */ /* 0x000fc80000f21670 */
[----:B------:R-:W-:Y:S02]  /*3370*/  FSEL R59, R59, -INF , !P1 ;  /* 0xff8000003b3b7808 */ /* 0x000fe40004800000 */
[----:B------:R-:W-:Y:S02]  /*3380*/  ISETP.GT.AND P1, PT, R3, 0x48, !P4 ;  /* 0x000000480300780c */ /* 0x000fe40006724270 */
[----:B------:R-:W-:Y:S02]  /*3390*/  ISETP.NE.AND P4, PT, R85, RZ, PT ;  /* 0x000000ff5500720c */ /* 0x000fe40003f85270 */
[----:B------:R-:W-:-:S04]  /*33a0*/  ISETP.LT.OR P1, PT, R0, 0x49, P1 ;  /* 0x000000490000780c */ /* 0x000fc80000f21670 */
[----:B------:R-:W-:Y:S02]  /*33b0*/  FSEL R62, R62, -INF , !P1 ;  /* 0xff8000003e3e7808 */ /* 0x000fe40004800000 */
[----:B------:R-:W-:-:S04]  /*33c0*/  FSETP.NEU.FTZ.AND P1, PT, R2, -INF , PT ;  /* 0xff8000000200780b */ /* 0x000fc80003f3d000 */
[----:B------:R-:W-:Y:S02]  /*33d0*/  FSEL R13, R11, RZ, P1 ;  /* 0x000000ff0b0d7208 */ /* 0x000fe40000800000 */
[----:B------:R-:W-:Y:S02]  /*33e0*/  FMNMX.FTZ R11, R26, R27, !PT ;  /* 0x0000001b1a0b7209 */ /* 0x000fe40007810000 */
[----:B------:R-:W-:Y:S01]  /*33f0*/  ISETP.GT.AND P1, PT, R3, 0x49, !P4 ;  /* 0x000000490300780c */ /* 0x000fe20006724270 */
[--C-:B------:R-:W-:Y:S01]  /*3400*/  FFMA.FTZ R14, R24, UR6, -R13.reuse ;  /* 0x00000006180e7c23 */ /* 0x100fe2000801080d */
[----:B------:R-:W-:Y:S01]  /*3410*/  FMNMX.FTZ R6, R30, R11, !PT ;  /* 0x0000000b1e067209 */ /* 0x000fe20007810000 */
[--C-:B------:R-:W-:Y:S01]  /*3420*/  FFMA.FTZ R12, R20, UR6, -R13.reuse ;  /* 0x00000006140c7c23 */ /* 0x100fe2000801080d */
[----:B------:R-:W-:Y:S01]  /*3430*/  ISETP.LT.OR P1, PT, R0, 0x4a, P1 ;  /* 0x0000004a0000780c */ /* 0x000fe20000f21670 */
[--C-:B------:R-:W-:Y:S01]  /*3440*/  FFMA.FTZ R20, R28, UR6, -R13.reuse ;  /* 0x000000061c147c23 */ /* 0x100fe2000801080d */
[----:B------:R-:W-:Y:S01]  /*3450*/  FMNMX.FTZ R11, R31, R6, !PT ;  /* 0x000000061f0b7209 */ /* 0x000fe20007810000 */
[----:B------:R-:W-:Y:S01]  /*3460*/  MUFU.EX2 R14, R14 ;  /* 0x0000000e000e7308 */ /* 0x000fe20000000800 */
[----:B------:R-:W-:Y:S01]  /*3470*/  FSEL R63, R63, -INF , !P1 ;  /* 0xff8000003f3f7808 */ /* 0x000fe20004800000 */
[--C-:B------:R-:W-:Y:S01]  /*3480*/  FFMA.FTZ R21, R72, UR6, -R13.reuse ;  /* 0x0000000648157c23 */ /* 0x100fe2000801080d */
[----:B------:R-:W-:Y:S01]  /*3490*/  FMNMX.FTZ R6, R34, R11, !PT ;  /* 0x0000000b22067209 */ /* 0x000fe20007810000 */
[--C-:B------:R-:W-:Y:S01]  /*34a0*/  FFMA.FTZ R24, R32, UR6, -R13.reuse ;  /* 0x0000000620187c23 */ /* 0x100fe2000801080d */
[----:B------:R-:W-:Y:S01]  /*34b0*/  ISETP.GT.AND P1, PT, R3, 0x50, !P6 ;  /* 0x000000500300780c */ /* 0x000fe20007724270 */
[--C-:B------:R-:W-:Y:S01]  /*34c0*/  FFMA.FTZ R28, R36, UR6, -R13.reuse ;  /* 0x00000006241c7c23 */ /* 0x100fe2000801080d */
[----:B------:R-:W-:Y:S01]  /*34d0*/  FMNMX.FTZ R11, R35, R6, !PT ;  /* 0x00000006230b7209 */ /* 0x000fe20007810000 */
[----:B------:R-:W-:Y:S01]  /*34e0*/  MUFU.EX2 R20, R20 ;  /* 0x0000001400147308 */ /* 0x000fe20000000800 */
[----:B------:R-:W-:Y:S01]  /*34f0*/  ISETP.NE.AND P4, PT, R15, RZ, PT ;  /* 0x000000ff0f00720c */ /* 0x000fe20003f85270 */
[--C-:B------:R-:W-:Y:S01]  /*3500*/  FFMA.FTZ R36, R48, UR6, -R13.reuse ;  /* 0x0000000630247c23 */ /* 0x100fe2000801080d */
[----:B------:R-:W-:Y:S01]  /*3510*/  FMNMX.FTZ R6, R38, R11, !PT ;  /* 0x0000000b26067209 */ /* 0x000fe20007810000 */
[--C-:B------:R-:W-:Y:S01]  /*3520*/  FFMA.FTZ R48, R88, UR6, -R13.reuse ;  /* 0x0000000658307c23 */ /* 0x100fe2000801080d */
[----:B------:R-:W-:Y:S01]  /*3530*/  ISETP.LT.OR P1, PT, R0, 0x51, P1 ;  /* 0x000000510000780c */ /* 0x000fe20000f21670 */
[--C-:B------:R-:W-:Y:S01]  /*3540*/  FFMA.FTZ R29, R76, UR6, -R13.reuse ;  /* 0x000000064c1d7c23 */ /* 0x100fe2000801080d */
[----:B------:R-:W-:Y:S01]  /*3550*/  FMNMX.FTZ R11, R39, R6, !PT ;  /* 0x00000006270b7209 */ /* 0x000fe20007810000 */
[----:B------:R1:W2:Y:S01]  /*3560*/  MUFU.EX2 R15, R12 ;  /* 0x0000000c000f7308 */ /* 0x0002a20000000800 */
[----:B------:R-:W-:Y:S01]  /*3570*/  ISETP.GT.AND P4, PT, R3, 0x59, !P4 ;  /* 0x000000590300780c */ /* 0x000fe20006784270 */
[--C-:B------:R-:W-:Y:S01]  /*3580*/  FFMA.FTZ R32, R80, UR6, -R13.reuse ;  /* 0x0000000650207c23 */ /* 0x100fe2000801080d */
[----:B------:R-:W-:Y:S01]  /*3590*/  FMNMX.FTZ R6, R42, R11, !PT ;  /* 0x0000000b2a067209 */ /* 0x000fe20007810000 */
[--C-:B------:R-:W-:Y:S01]  /*35a0*/  FFMA.FTZ R37, R82, UR6, -R13.reuse ;  /* 0x0000000652257c23 */ /* 0x100fe2000801080d */
[----:B------:R-:W-:Y:S01]  /*35b0*/  FSEL R66, R66, -INF , !P1 ;  /* 0xff80000042427808 */ /* 0x000fe20004800000 */
[--C-:B------:R-:W-:Y:S01]  /*35c0*/  FFMA.FTZ R41, R84, UR6, -R13.reuse ;  /* 0x0000000654297c23 */ /* 0x100fe2000801080d */
[----:B------:R-:W-:Y:S01]  /*35d0*/  FMNMX.FTZ R11, R43, R6, !PT ;  /* 0x000000062b0b7209 */ /* 0x000fe20007810000 */
[----:B------:R-:W3:Y:S01]  /*35e0*/  MUFU.EX2 R21, R21 ;  /* 0x0000001500157308 */ /* 0x000ee20000000800 */
[----:B------:R-:W-:Y:S01]  /*35f0*/  ISETP.LT.OR P4, PT, R0, 0x5a, P4 ;  /* 0x0000005a0000780c */ /* 0x000fe20002781670 */
[--C-:B-1----:R-:W-:Y:S01]  /*3600*/  FFMA.FTZ R12, R74, UR6, -R13.reuse ;  /* 0x000000064a0c7c23 */ /* 0x102fe2000801080d */
[----:B------:R-:W-:Y:S01]  /*3610*/  FMNMX.FTZ R6, R46, R11, !PT ;  /* 0x0000000b2e067209 */ /* 0x000fe20007810000 */
[----:B------:R-:W-:Y:S01]  /*3620*/  FFMA.FTZ R53, R90, UR6, -R13 ;  /* 0x000000065a357c23 */ /* 0x000fe2000801080d */
[----:B------:R-:W-:-:S02]  /*3630*/  FSEL R71, R71, -INF , !P4 ;  /* 0xff80000047477808 */ /* 0x000fc40006000000 */
[----:B------:R-:W-:Y:S01]  /*3640*/  FMNMX.FTZ R11, R47, R6, !PT ;  /* 0x000000062f0b7209 */ /* 0x000fe20007810000 */
[----:B------:R-:W-:Y:S01]  /*3650*/  MUFU.EX2 R24, R24 ;  /* 0x0000001800187308 */ /* 0x000fe20000000800 */
[----:B--2---:R-:W-:Y:S02]  /*3660*/  F2FP.BF16.F32.PACK_AB R152, R15, R14 ;  /* 0x0000000e0f98723e */ /* 0x004fe400000010ff */
[----:B------:R-:W-:-:S04]  /*3670*/  FMNMX.FTZ R6, R50, R11, !PT ;  /* 0x0000000b32067209 */ /* 0x000fc80007810000 */
[----:B------:R-:W-:Y:S01]  /*3680*/  FMNMX.FTZ R11, R51, R6, !PT ;  /* 0x00000006330b7209 */ /* 0x000fe20007810000 */
[----:B------:R1:W2:Y:S01]  /*3690*/  MUFU.EX2 R25, R12 ;  /* 0x0000000c00197308 */ /* 0x0002a20000000800 */
[----:B---3--:R-:W-:Y:S02]  /*36a0*/  F2FP.BF16.F32.PACK_AB R154, R21, R20 ;  /* 0x00000014159a723e */ /* 0x008fe400000010ff */
[----:B------:R-:W-:-:S04]  /*36b0*/  FMNMX.FTZ R6, R54, R11, !PT ;  /* 0x0000000b36067209 */ /* 0x000fc80007810000 */
[----:B------:R-:W-:Y:S01]  /*36c0*/  FMNMX.FTZ R11, R55, R6, !PT ;  /* 0x00000006370b7209 */ /* 0x000fe20007810000 */
[----:B------:R-:W-:Y:S01]  /*36d0*/  MUFU.EX2 R28, R28 ;  /* 0x0000001c001c7308 */ /* 0x000fe20000000800 */
[--C-:B-1----:R-:W-:Y:S01]  /*36e0*/  FFMA.FTZ R12, R40, UR6, -R13.reuse ;  /* 0x00000006280c7c23 */ /* 0x102fe2000801080d */
[--C-:B------:R-:W-:Y:S01]  /*36f0*/  FFMA.FTZ R40, R52, UR6, -R13.reuse ;  /* 0x0000000634287c23 */ /* 0x100fe2000801080d */
[----:B------:R-:W-:Y:S01]  /*3700*/  FMNMX.FTZ R6, R58, R11, !PT ;  /* 0x0000000b3a067209 */ /* 0x000fe20007810000 */
[----:B------:R-:W-:-:S03]  /*3710*/  FFMA.FTZ R52, R64, UR6, -R13 ;  /* 0x0000000640347c23 */ /* 0x000fc6000801080d */
[----:B------:R-:W-:Y:S01]  /*3720*/  FMNMX.FTZ R11, R59, R6, !PT ;  /* 0x000000063b0b7209 */ /* 0x000fe20007810000 */
[----:B------:R-:W-:Y:S01]  /*3730*/  MUFU.EX2 R49, R48 ;  /* 0x0000003000317308 */ /* 0x000fe20000000800 */
[----:B--2---:R-:W-:Y:S02]  /*3740*/  F2FP.BF16.F32.PACK_AB R156, R25, R24 ;  /* 0x00000018199c723e */ /* 0x004fe400000010ff */
[----:B------:R-:W-:Y:S01]  /*3750*/  FMNMX.FTZ R6, R62, R11, !PT ;  /* 0x0000000b3e067209 */ /* 0x000fe20007810000 */
[----:B------:R-:W-:-:S03]  /*3760*/  FFMA.FTZ R11, R78, UR6, -R13 ;  /* 0x000000064e0b7c23 */ /* 0x000fc6000801080d */
[----:B------:R-:W-:Y:S01]  /*3770*/  FMNMX.FTZ R3, R63, R6, !PT ;  /* 0x000000063f037209 */ /* 0x000fe20007810000 */
[----:B------:R-:W1:Y:S03]  /*3780*/  MUFU.EX2 R29, R29 ;  /* 0x0000001d001d7308 */ /* 0x000e660000000800 */
[----:B------:R-:W-:-:S04]  /*3790*/  FMNMX.FTZ R6, R66, R3, !PT ;  /* 0x0000000342067209 */ /* 0x000fc80007810000 */
[----:B------:R-:W-:Y:S01]  /*37a0*/  FMNMX.FTZ R3, R67, R6, !PT ;  /* 0x0000000643037209 */ /* 0x000fe20007810000 */
[--C-:B------:R-:W-:Y:S01]  /*37b0*/  FFMA.FTZ R6, R44, UR6, -R13.reuse ;  /* 0x000000062c067c23 */ /* 0x100fe2000801080d */
[----:B------:R-:W-:Y:S01]  /*37c0*/  MUFU.EX2 R12, R12 ;  /* 0x0000000c000c7308 */ /* 0x000fe20000000800 */
[----:B------:R-:W-:Y:S01]  /*37d0*/  FFMA.FTZ R44, R56, UR6, -R13 ;  /* 0x00000006382c7c23 */ /* 0x000fe2000801080d */
[----:B------:R-:W-:-:S04]  /*37e0*/  FMNMX.FTZ R0, R70, R3, !PT ;  /* 0x0000000346007209 */ /* 0x000fc80007810000 */
[----:B------:R-:W-:Y:S02]  /*37f0*/  FMNMX.FTZ R0, R71, R0, !PT ;  /* 0x0000000047007209 */ /* 0x000fe40007810000 */
[----:B------:R-:W-:Y:S01]  /*3800*/  MUFU.EX2 R162, R6 ;  /* 0x0000000600a27308 */ /* 0x000fe20000000800 */
[----:B-1----:R-:W-:Y:S02]  /*3810*/  F2FP.BF16.F32.PACK_AB R158, R29, R28 ;  /* 0x0000001c1d9e723e */ /* 0x002fe400000010ff */
[----:B------:R-:W1:Y:S05]  /*3820*/  SHFL.BFLY PT, R3, R0, 0x2, 0x1f ;  /* 0x0c401f0000037f89 */ /* 0x000e6a00000e0000 */
[----:B------:R-:W2:Y:S08]  /*3830*/  MUFU.EX2 R11, R11 ;  /* 0x0000000b000b7308 */ /* 0x000eb00000000800 */
[----:B------:R3:W-:Y:S08]  /*3840*/  MUFU.EX2 R33, R32 ;  /* 0x0000002000217308 */ /* 0x0007f00000000800 */
[----:B------:R-:W-:Y:S01]  /*3850*/  MUFU.EX2 R36, R36 ;  /* 0x0000002400247308 */ /* 0x000fe20000000800 */
[----:B---3--:R-:W-:Y:S01]  /*3860*/  FFMA.FTZ R32, R60, UR6, -R13 ;  /* 0x000000063c207c23 */ /* 0x008fe2000801080d */
[----:B--2---:R-:W-:-:S02]  /*3870*/  F2FP.BF16.F32.PACK_AB R160, R11, R12 ;  /* 0x0000000c0ba0723e */ /* 0x004fc400000010ff */
[----:B-1----:R-:W-:Y:S01]  /*3880*/  FMNMX.FTZ R3, R0, R3, !PT ;  /* 0x0000000300037209 */ /* 0x002fe20007810000 */
[----:B------:R-:W-:-:S03]  /*3890*/  FFMA.FTZ R0, R86, UR6, -R13 ;  /* 0x0000000656007c23 */ /* 0x000fc6000801080d */
[----:B------:R-:W1:Y:S01]  /*38a0*/  MUFU.EX2 R37, R37 ;  /* 0x0000002500257308 */ /* 0x000e620000000800 */
[----:B------:R-:W2:Y:S07]  /*38b0*/  SHFL.BFLY PT, R6, R3, 0x1, 0x1f ;  /* 0x0c201f0003067f89 */ /* 0x000eae00000e0000 */
[----:B------:R3:W-:Y:S08]  /*38c0*/  MUFU.EX2 R45, R0 ;  /* 0x00000000002d7308 */ /* 0x0007f00000000800 */
[----:B------:R-:W-:Y:S01]  /*38d0*/  MUFU.EX2 R40, R40 ;  /* 0x0000002800287308 */ /* 0x000fe20000000800 */
[----:B-1----:R-:W-:-:S07]  /*38e0*/  F2FP.BF16.F32.PACK_AB R164, R37, R36 ;  /* 0x0000002425a4723e */ /* 0x002fce00000010ff */
[----:B------:R-:W-:Y:S01]  /*38f0*/  MUFU.EX2 R41, R41 ;  /* 0x0000002900297308 */ /* 0x000fe20000000800 */
[----:B--2---:R-:W-:Y:S01]  /*3900*/  FMNMX.FTZ R6, R3, R6, !PT ;  /* 0x0000000603067209 */ /* 0x004fe20007810000 */
[--C-:B------:R-:W-:Y:S01]  /*3910*/  FFMA.FTZ R3, R68, UR6, -R13.reuse ;  /* 0x0000000644037c23 */ /* 0x100fe2000801080d */
[----:B------:R-:W-:Y:S02]  /*3920*/  FFMA.FTZ R13, R92, UR6, -R13 ;  /* 0x000000065c0d7c23 */ /* 0x000fe4000801080d */
[C---:B------:R-:W-:Y:S01]  /*3930*/  FSETP.NEU.FTZ.AND P1, PT, R6.reuse, -INF , PT ;  /* 0xff8000000600780b */ /* 0x040fe20003f3d000 */
[----:B---3--:R-:W-:Y:S02]  /*3940*/  FMUL.FTZ R0, R6, UR6 ;  /* 0x0000000606007c20 */ /* 0x008fe40008410000 */
[----:B------:R1:W-:Y:S03]  /*3950*/  MUFU.EX2 R174, R3 ;  /* 0x0000000300ae7308 */ /* 0x0003e60000000800 */
[----:B------:R-:W-:-:S05]  /*3960*/  FSEL R0, R0, RZ, P1 ;  /* 0x000000ff00007208 */ /* 0x000fca0000800000 */
[--C-:B------:R-:W-:Y:S01]  /*3970*/  FFMA.FTZ R26, R26, UR6, -R0.reuse ;  /* 0x000000061a1a7c23 */ /* 0x100fe20008010800 */
[--C-:B------:R-:W-:Y:S01]  /*3980*/  FFMA.FTZ R27, R27, UR6, -R0.reuse ;  /* 0x000000061b1b7c23 */ /* 0x100fe20008010800 */
[--C-:B------:R-:W-:Y:S01]  /*3990*/  FFMA.FTZ R30, R30, UR6, -R0.reuse ;  /* 0x000000061e1e7c23 */ /* 0x100fe20008010800 */
[--C-:B------:R-:W-:Y:S01]  /*39a0*/  FFMA.FTZ R31, R31, UR6, -R0.reuse ;  /* 0x000000061f1f7c23 */ /* 0x100fe20008010800 */
[----:B-1----:R-:W-:Y:S01]  /*39b0*/  FADD.FTZ R3, R14, R15 ;  /* 0x0000000f0e037221 */ /* 0x002fe20000010000 */
[--C-:B------:R-:W-:Y:S01]  /*39c0*/  FFMA.FTZ R34, R34, UR6, -R0.reuse ;  /* 0x0000000622227c23 */ /* 0x100fe20008010800 */
[----:B------:R-:W-:Y:S01]  /*39d0*/  MUFU.EX2 R26, R26 ;  /* 0x0000001a001a7308 */ /* 0x000fe20000000800 */
[--C-:B------:R-:W-:Y:S01]  /*39e0*/  FFMA.FTZ R35, R35, UR6, -R0.reuse ;  /* 0x0000000623237c23 */ /* 0x100fe20008010800 */
[----:B------:R-:W-:Y:S01]  /*39f0*/  FADD.FTZ R48, R20, R3 ;  /* 0x0000000314307221 */ /* 0x000fe20000010000 */
[--C-:B------:R-:W-:Y:S01]  /*3a00*/  FFMA.FTZ R38, R38, UR6, -R0.reuse ;  /* 0x0000000626267c23 */ /* 0x100fe20008010800 */
[--C-:B------:R-:W-:Y:S01]  /*3a10*/  FFMA.FTZ R39, R39, UR6, -R0.reuse ;  /* 0x0000000627277c23 */ /* 0x100fe20008010800 */
[----:B------:R-:W-:Y:S01]  /*3a20*/  FFMA.FTZ R42, R42, UR6, -R0 ;  /* 0x000000062a2a7c23 */ /* 0x000fe20008010800 */
[----:B------:R-:W-:Y:S01]  /*3a30*/  FADD.FTZ R3, R21, R48 ;  /* 0x0000003015037221 */ /* 0x000fe20000010000 */
[--C-:B------:R-:W-:Y:S01]  /*3a40*/  FFMA.FTZ R43, R43, UR6, -R0.reuse ;  /* 0x000000062b2b7c23 */ /* 0x100fe20008010800 */
[----:B------:R-:W1:Y:S01]  /*3a50*/  MUFU.EX2 R27, R27 ;  /* 0x0000001b001b7308 */ /* 0x000e620000000800 */
[--C-:B------:R-:W-:Y:S01]  /*3a60*/  FFMA.FTZ R46, R46, UR6, -R0.reuse ;  /* 0x000000062e2e7c23 */ /* 0x100fe20008010800 */
[----:B------:R-:W-:Y:S01]  /*3a70*/  FADD.FTZ R48, R24, R3 ;  /* 0x0000000318307221 */ /* 0x000fe20000010000 */
[--C-:B------:R-:W-:Y:S01]  /*3a80*/  FFMA.FTZ R47, R47, UR6, -R0.reuse ;  /* 0x000000062f2f7c23 */ /* 0x100fe20008010800 */
[--C-:B------:R-:W-:Y:S01]  /*3a90*/  FFMA.FTZ R50, R50, UR6, -R0.reuse ;  /* 0x0000000632327c23 */ /* 0x100fe20008010800 */
[----:B------:R-:W-:Y:S01]  /*3aa0*/  FFMA.FTZ R51, R51, UR6, -R0 ;  /* 0x0000000633337c23 */ /* 0x000fe20008010800 */
[----:B------:R-:W-:Y:S01]  /*3ab0*/  FADD.FTZ R57, R25, R48 ;  /* 0x0000003019397221 */ /* 0x000fe20000010000 */
[--C-:B------:R-:W-:Y:S01]  /*3ac0*/  FFMA.FTZ R54, R54, UR6, -R0.reuse ;  /* 0x0000000636367c23 */ /* 0x100fe20008010800 */
[----:B------:R-:W2:Y:S01]  /*3ad0*/  MUFU.EX2 R30, R30 ;  /* 0x0000001e001e7308 */ /* 0x000ea20000000800 */
[--C-:B------:R-:W-:Y:S01]  /*3ae0*/  FFMA.FTZ R55, R55, UR6, -R0.reuse ;  /* 0x0000000637377c23 */ /* 0x100fe20008010800 */
[----:B------:R-:W-:Y:S01]  /*3af0*/  FADD.FTZ R56, R28, R57 ;  /* 0x000000391c387221 */ /* 0x000fe20000010000 */
[--C-:B------:R-:W-:Y:S01]  /*3b00*/  FFMA.FTZ R58, R58, UR6, -R0.reuse ;  /* 0x000000063a3a7c23 */ /* 0x100fe20008010800 */
[--C-:B------:R-:W-:Y:S01]  /*3b10*/  FFMA.FTZ R59, R59, UR6, -R0.reuse ;  /* 0x000000063b3b7c23 */ /* 0x100fe20008010800 */
[----:B------:R-:W-:Y:S01]  /*3b20*/  FFMA.FTZ R62, R62, UR6, -R0 ;  /* 0x000000063e3e7c23 */ /* 0x000fe20008010800 */
[----:B------:R-:W-:Y:S01]  /*3b30*/  FADD.FTZ R57, R29, R56 ;  /* 0x000000381d397221 */ /* 0x000fe20000010000 */
[--C-:B------:R-:W-:Y:S01]  /*3b40*/  FFMA.FTZ R63, R63, UR6, -R0.reuse ;  /* 0x000000063f3f7c23 */ /* 0x100fe20008010800 */
[----:B------:R-:W3:Y:S01]  /*3b50*/  MUFU.EX2 R31, R31 ;  /* 0x0000001f001f7308 */ /* 0x000ee20000000800 */
[----:B-1----:R-:W-:Y:S01]  /*3b60*/  FADD.FTZ R3, R26, R27 ;  /* 0x0000001b1a037221 */ /* 0x002fe20000010000 */
[----:B------:R-:W-:Y:S01]  /*3b70*/  FADD.FTZ R56, R12, R57 ;  /* 0x000000390c387221 */ /* 0x000fe20000010000 */
[--C-:B------:R-:W-:Y:S01]  /*3b80*/  FFMA.FTZ R66, R66, UR6, -R0.reuse ;  /* 0x0000000642427c23 */ /* 0x100fe20008010800 */
[--C-:B------:R-:W-:Y:S01]  /*3b90*/  FFMA.FTZ R67, R67, UR6, -R0.reuse ;  /* 0x0000000643437c23 */ /* 0x100fe20008010800 */
[----:B------:R-:W-:Y:S01]  /*3ba0*/  FFMA.FTZ R70, R70, UR6, -R0 ;  /* 0x0000000646467c23 */ /* 0x000fe20008010800 */
[----:B------:R-:W-:Y:S01]  /*3bb0*/  FADD.FTZ R57, R11, R56 ;  /* 0x000000380b397221 */ /* 0x000fe20000010000 */
[----:B------:R-:W-:Y:S01]  /*3bc0*/  FFMA.FTZ R0, R71, UR6, -R0 ;  /* 0x0000000647007c23 */ /* 0x000fe20008010800 */
[----:B------:R-:W1:Y:S01]  /*3bd0*/  MUFU.EX2 R34, R34 ;  /* 0x0000002200227308 */ /* 0x000e620000000800 */
[----:B--2---:R-:W-:Y:S01]  /*3be0*/  FADD.FTZ R48, R30, R3 ;  /* 0x000000031e307221 */ /* 0x004fe20000010000 */
[----:B------:R-:W-:Y:S01]  /*3bf0*/  FADD.FTZ R56, R162, R57 ;  /* 0x00000039a2387221 */ /* 0x000fe20000010000 */
[----:B------:R-:W-:-:S02]  /*3c00*/  F2FP.BF16.F32.PACK_AB R162, R33, R162 ;  /* 0x000000a221a2723e */ /* 0x000fc400000010ff */
[----:B------:R-:W-:Y:S01]  /*3c10*/  F2FP.BF16.F32.PACK_AB R166, R41, R40 ;  /* 0x0000002829a6723e */ /* 0x000fe200000010ff */
[----:B------:R-:W-:Y:S01]  /*3c20*/  FADD.FTZ R57, R33, R56 ;  /* 0x0000003821397221 */ /* 0x000fe20000010000 */
[----:B------:R-:W-:Y:S01]  /*3c30*/  F2FP.BF16.F32.PACK_AB R153, R27, R26 ;  /* 0x0000001a1b99723e */ /* 0x000fe200000010ff */
[----:B------:R-:W2:Y:S01]  /*3c40*/  MUFU.EX2 R35, R35 ;  /* 0x0000002300237308 */ /* 0x000ea20000000800 */
[C---:B---3--:R-:W-:Y:S01]  /*3c50*/  FADD.FTZ R3, R31.reuse, R48 ;  /* 0x000000301f037221 */ /* 0x048fe20000010000 */
[----:B------:R-:W-:Y:S01]  /*3c60*/  FADD.FTZ R56, R36, R57 ;  /* 0x0000003924387221 */ /* 0x000fe20000010000 */
[----:B------:R-:W-:-:S03]  /*3c70*/  F2FP.BF16.F32.PACK_AB R155, R31, R30 ;  /* 0x0000001e1f9b723e */ /* 0x000fc600000010ff */
[----:B------:R-:W-:Y:S02]  /*3c80*/  FADD.FTZ R57, R37, R56 ;  /* 0x0000003825397221 */ /* 0x000fe40000010000 */
[----:B------:R-:W3:Y:S01]  /*3c90*/  MUFU.EX2 R38, R38 ;  /* 0x0000002600267308 */ /* 0x000ee20000000800 */
[----:B-1----:R-:W-:Y:S01]  /*3ca0*/  FADD.FTZ R48, R34, R3 ;  /* 0x0000000322307221 */ /* 0x002fe20000010000 */
[----:B------:R-:W-:-:S04]  /*3cb0*/  FADD.FTZ R56, R40, R57 ;  /* 0x0000003928387221 */ /* 0x000fc80000010000 */
[----:B------:R-:W-:Y:S02]  /*3cc0*/  FADD.FTZ R57, R41, R56 ;  /* 0x0000003829397221 */ /* 0x000fe40000010000 */
[----:B------:R-:W1:Y:S01]  /*3cd0*/  MUFU.EX2 R39, R39 ;  /* 0x0000002700277308 */ /* 0x000e620000000800 */
[C---:B--2---:R-:W-:Y:S01]  /*3ce0*/  FADD.FTZ R3, R35.reuse, R48 ;  /* 0x0000003023037221 */ /* 0x044fe20000010000 */
[----:B------:R-:W-:-:S06]  /*3cf0*/  F2FP.BF16.F32.PACK_AB R157, R35, R34 ;  /* 0x00000022239d723e */ /* 0x000fcc00000010ff */
[----:B------:R-:W2:Y:S01]  /*3d00*/  MUFU.EX2 R42, R42 ;  /* 0x0000002a002a7308 */ /* 0x000ea20000000800 */
[----:B---3--:R-:W-:-:S07]  /*3d10*/  FADD.FTZ R48, R38, R3 ;  /* 0x0000000326307221 */ /* 0x008fce0000010000 */
[----:B------:R-:W3:Y:S01]  /*3d20*/  MUFU.EX2 R43, R43 ;  /* 0x0000002b002b7308 */ /* 0x000ee20000000800 */
[C---:B-1----:R-:W-:Y:S01]  /*3d30*/  FADD.FTZ R3, R39.reuse, R48 ;  /* 0x0000003027037221 */ /* 0x042fe20000010000 */
[----:B------:R-:W-:-:S06]  /*3d40*/  F2FP.BF16.F32.PACK_AB R159, R39, R38 ;  /* 0x00000026279f723e */ /* 0x000fcc00000010ff */
[----:B------:R-:W1:Y:S01]  /*3d50*/  MUFU.EX2 R46, R46 ;  /* 0x0000002e002e7308 */ /* 0x000e620000000800 */
[----:B--2---:R-:W-:-:S07]  /*3d60*/  FADD.FTZ R48, R42, R3 ;  /* 0x000000032a307221 */ /* 0x004fce0000010000 */
[----:B------:R-:W2:Y:S01]  /*3d70*/  MUFU.EX2 R47, R47 ;  /* 0x0000002f002f7308 */ /* 0x000ea20000000800 */
[C---:B---3--:R-:W-:Y:S01]  /*3d80*/  FADD.FTZ R3, R43.reuse, R48 ;  /* 0x000000302b037221 */ /* 0x048fe20000010000 */
[----:B------:R-:W-:-:S06]  /*3d90*/  F2FP.BF16.F32.PACK_AB R161, R43, R42 ;  /* 0x0000002a2ba1723e */ /* 0x000fcc00000010ff */
[----:B------:R-:W3:Y:S01]  /*3da0*/  MUFU.EX2 R50, R50 ;  /* 0x0000003200327308 */ /* 0x000ee20000000800 */
[----:B-1----:R-:W-:-:S07]  /*3db0*/  FADD.FTZ R48, R46, R3 ;  /* 0x000000032e307221 */ /* 0x002fce0000010000 */
[----:B------:R-:W1:Y:S01]  /*3dc0*/  MUFU.EX2 R44, R44 ;  /* 0x0000002c002c7308 */ /* 0x000e620000000800 */
[C---:B--2---:R-:W-:Y:S01]  /*3dd0*/  FADD.FTZ R3, R47.reuse, R48 ;  /* 0x000000302f037221 */ /* 0x044fe20000010000 */
[----:B------:R-:W-:-:S06]  /*3de0*/  F2FP.BF16.F32.PACK_AB R163, R47, R46 ;  /* 0x0000002e2fa3723e */ /* 0x000fcc00000010ff */
[----:B------:R-:W2:Y:S01]  /*3df0*/  MUFU.EX2 R51, R51 ;  /* 0x0000003300337308 */ /* 0x000ea20000000800 */
[----:B---3--:R-:W-:-:S07]  /*3e00*/  FADD.FTZ R14, R50, R3 ;  /* 0x00000003320e7221 */ /* 0x008fce0000010000 */
[----:B------:R-:W3:Y:S01]  /*3e10*/  MUFU.EX2 R54, R54 ;  /* 0x0000003600367308 */ /* 0x000ee20000000800 */
[----:B-1----:R-:W-:Y:S01]  /*3e20*/  FADD.FTZ R48, R44, R57 ;  /* 0x000000392c307221 */ /* 0x002fe20000010000 */
[----:B------:R-:W-:-:S03]  /*3e30*/  F2FP.BF16.F32.PACK_AB R168, R45, R44 ;  /* 0x0000002c2da8723e */ /* 0x000fc600000010ff */
[----:B------:R-:W-:-:S03]  /*3e40*/  FADD.FTZ R15, R45, R48 ;  /* 0x000000302d0f7221 */ /* 0x000fc60000010000 */
        /* <DEDUP_REMOVED lines=15> */
[----:B-1----:R-:W-:-:S07]  /*3f40*/  FADD.FTZ R14, R52, R11 ;  /* 0x0000000b340e7221 */ /* 0x002fce0000010000 */
[----:B------:R-:W1:Y:S01]  /*3f50*/  MUFU.EX2 R62, R62 ;  /* 0x0000003e003e7308 */ /* 0x000e620000000800 */
[C---:B--2---:R-:W-:Y:S01]  /*3f60*/  FADD.FTZ R3, R59.reuse, R12 ;  /* 0x0000000c3b037221 */ /* 0x044fe20000010000 */
[----:B------:R-:W-:-:S06]  /*3f70*/  F2FP.BF16.F32.PACK_AB R169, R59, R58 ;  /* 0x0000003a3ba9723e */ /* 0x000fcc00000010ff */
[----:B------:R-:W2:Y:S01]  /*3f80*/  MUFU.EX2 R63, R63 ;  /* 0x0000003f003f7308 */ /* 0x000ea20000000800 */
[C---:B---3--:R-:W-:Y:S01]  /*3f90*/  FADD.FTZ R11, R53.reuse, R14 ;  /* 0x0000000e350b7221 */ /* 0x048fe20000010000 */
[----:B------:R-:W-:-:S03]  /*3fa0*/  F2FP.BF16.F32.PACK_AB R172, R53, R52 ;  /* 0x0000003435ac723e */ /* 0x000fc600000010ff */
[----:B------:R-:W-:-:S03]  /*3fb0*/  FADD.FTZ R14, R174, R11 ;  /* 0x0000000bae0e7221 */ /* 0x000fc60000010000 */
[----:B------:R-:W3:Y:S01]  /*3fc0*/  MUFU.EX2 R66, R66 ;  /* 0x0000004200427308 */ /* 0x000ee20000000800 */
[----:B-1----:R-:W-:-:S07]  /*3fd0*/  FADD.FTZ R12, R62, R3 ;  /* 0x000000033e0c7221 */ /* 0x002fce0000010000 */
[----:B------:R-:W1:Y:S01]  /*3fe0*/  MUFU.EX2 R67, R67 ;  /* 0x0000004300437308 */ /* 0x000e620000000800 */
[C---:B--2---:R-:W-:Y:S01]  /*3ff0*/  FADD.FTZ R11, R63.reuse, R12 ;  /* 0x0000000c3f0b7221 */ /* 0x044fe20000010000 */
[----:B------:R-:W-:-:S06]  /*4000*/  F2FP.BF16.F32.PACK_AB R171, R63, R62 ;  /* 0x0000003e3fab723e */ /* 0x000fcc00000010ff */
[----:B------:R-:W2:Y:S01]  /*4010*/  MUFU.EX2 R70, R70 ;  /* 0x0000004600467308 */ /* 0x000ea20000000800 */
[----:B---3--:R-:W-:-:S07]  /*4020*/  FADD.FTZ R12, R66, R11 ;  /* 0x0000000b420c7221 */ /* 0x008fce0000010000 */
[----:B------:R2:W3:Y:S01]  /*4030*/  MUFU.EX2 R175, R0 ;  /* 0x0000000000af7308 */ /* 0x0004e20000000800 */
[C---:B-1----:R-:W-:Y:S01]  /*4040*/  FADD.FTZ R11, R67.reuse, R12 ;  /* 0x0000000c430b7221 */ /* 0x042fe20000010000 */
[----:B------:R-:W-:-:S06]  /*4050*/  F2FP.BF16.F32.PACK_AB R173, R67, R66 ;  /* 0x0000004243ad723e */ /* 0x000fcc00000010ff */
[----:B------:R-:W1:Y:S01]  /*4060*/  MUFU.EX2 R13, R13 ;  /* 0x0000000d000d7308 */ /* 0x000e620000000800 */
[----:B--2---:R-:W-:-:S04]  /*4070*/  FADD.FTZ R0, R70, R11 ;  /* 0x0000000b46007221 */ /* 0x004fc80000010000 */
[C---:B---3--:R-:W-:Y:S01]  /*4080*/  FADD.FTZ R0, R175.reuse, R0 ;  /* 0x00000000af007221 */ /* 0x048fe20000010000 */
[----:B------:R-:W-:Y:S01]  /*4090*/  F2FP.BF16.F32.PACK_AB R175, R175, R70 ;  /* 0x00000046afaf723e */ /* 0x000fe200000010ff */
[C---:B-1----:R-:W-:Y:S01]  /*40a0*/  FADD.FTZ R3, R13.reuse, R14 ;  /* 0x0000000e0d037221 */ /* 0x042fe20000010000 */
[----:B------:R-:W-:Y:S01]  /*40b0*/  F2FP.BF16.F32.PACK_AB R174, R13, R174 ;  /* 0x000000ae0dae723e */ /* 0x000fe200000010ff */
[----:B------:R-:W-:Y:S06]  /*40c0*/  @!P0 BRA `(.L_x_1771) ;  /* 0x0000000000048947 */ /* 0x000fec0003800000 */
[----:B------:R-:W-:Y:S01]  /*40d0*/  BPT.TRAP 0x1 ;  /* 0x000000040000795c */ /* 0x000fe20000300000 */
.L_x_1771:
[----:B------:R1:W2:Y:S01]  /*40e0*/  SYNCS.PHASECHK.TRANS64.TRYWAIT P1, [UR22+0x22850], R10 ;  /* 0x0228500aff0075a7 */ /* 0x0002a20008020156 */
[----:B------:R-:W-:Y:S05]  /*40f0*/  @!P0 BRA `(.L_x_1772) ;  /* 0x0000000000048947 */ /* 0x000fea0003800000 */
[----:B------:R-:W-:Y:S01]  /*4100*/  BPT.TRAP 0x1 ;  /* 0x000000040000795c */ /* 0x000fe20000300000 */
.L_x_1772:
[----:B--2---:R-:W-:Y:S05]  /*4110*/  @P1 BRA `(.L_x_1773) ;  /* 0x0000000000081947 */ /* 0x004fea0003800000 */
[----:B------:R-:W2:Y:S02]  /*4120*/  SYNCS.PHASECHK.TRANS64.TRYWAIT P1, [UR22+0x22850], R10 ;  /* 0x0228500aff0075a7 */ /* 0x000ea40008020156 */
[----:B--2---:R-:W-:Y:S05]  /*4130*/  @!P1 BRA `(.L_x_1774) ;  /* 0x0000010400549947 */ /* 0x004fea0003800000 */
.L_x_1773:
[----:B------:R-:W-:Y:S01]  /*4140*/  R2UR UR10, R5 ;  /* 0x00000000050a72ca */ /* 0x000fe200000e0000 */
[----:B------:R3:W-:Y:S01]  /*4150*/  BAR.SYNC.DEFER_BLOCKING R9, 0x100 ;  /* 0x000400090000751d */ /* 0x0007e20000010000 */
[----:B------:R-:W-:-:S05]  /*4160*/  ISETP.NE.AND P2, PT, R8, 0x1, PT ;  /* 0x000000010800780c */ /* 0x000fca0003f45270 */
[----:B------:R-:W-:Y:S01]  /*4170*/  UMOV UR11, 0x40000040 ;  /* 0x40000040000b7882 */ /* 0x000fe20000000000 */
[----:B--2---:R-:W2:Y:S01]  /*4180*/  S2R R11, SR_TID.X ;  /* 0x00000000000b7919 */ /* 0x004ea20000002100 */
[----:B---3--:R-:W-:-:S04]  /*4190*/  IMAD.U32 R9, RZ, RZ, UR43 ;  /* 0x0000002bff097e24 */ /* 0x008fc8000f8e00ff */
[----:B------:R-:W-:Y:S02]  /*41a0*/  UIADD3 UR10, UR10, 0x400, URZ ;  /* 0x000004000a0a7890 */ /* 0x000fe4000fffe03f */
[----:B------:R-:W3:Y:S02]  /*41b0*/  @P2 LDC R5, c[0x0][0x44c] ;  /* 0x00011300ff052b82 */ /* 0x000ee40000000800 */
[----:B------:R-:W-:-:S04]  /*41c0*/  USHF.R.U32.HI UR10, URZ, 0x4, UR10 ;  /* 0x000000043f0a7899 */ /* 0x000fc8000801160a */
[----:B------:R-:W-:Y:S02]  /*41d0*/  ULOP3.LUT UR10, UR10, 0x3fff, URZ, 0xc0, !UPT ;  /* 0x00003fff0a0a7892 */ /* 0x000fe4000f8ec03f */
[----:B01----:R-:W0:Y:S02]  /*41e0*/  @P2 LDC R10, c[0x0][0x450] ;  /* 0x00011400ff0a2b82 */ /* 0x003e240000000800 */
[----:B------:R-:W-:Y:S01]  /*41f0*/  ULOP3.LUT UR21, UR10, 0x3000000, URZ, 0xfc, !UPT ;  /* 0x030000000a157892 */ /* 0x000fe2000f8efc3f */
[----:B------:R-:W-:-:S03]  /*4200*/  WARPGROUP.ARRIVE ;  /* 0x00000000000079c5 */ /* 0x000fc60000000000 */
[----:B------:R-:W-:-:S07]  /*4210*/  UIMAD UR18, UR36, 0xc00, UR21 ;  /* 0x00000c00241278a4 */ /* 0x000fce000f8e0215 */
[----:B------:R-:W-:Y:S02]  /*4220*/  UMOV UR10, UR18 ;  /* 0x00000012000a7c82 */ /* 0x000fe40008000000 */
[----:B------:R-:W-:Y:S01]  /*4230*/  HGMMA.64x256x16.F32.BF16 R24, R152, gdesc[UR8].tnspB, RZ, !UPT, gsb0 ;  /* 0x43e0000898187df0 */ /* 0x000fe2000c0018ff */
[----:B------:R-:W-:Y:S01]  /*4240*/  UIADD3 UR10, UR18, 0x80, URZ ;  /* 0x00000080120a7890 */ /* 0x000fe2000fffe03f */
[----:B---3--:R-:W-:Y:S01]  /*4250*/  @P2 IMAD.HI.U32 R5, R5, UR43, RZ ;  /* 0x0000002b05052c27 */ /* 0x008fe2000f8e00ff */
[----:B------:R-:W-:Y:S01]  /*4260*/  UMOV UR11, 0x40000040 ;  /* 0x40000040000b7882 */ /* 0x000fe20000000000 */
[----:B--2---:R-:W-:Y:S02]  /*4270*/  LOP3.LUT P1, RZ, R11, 0x7f, RZ, 0xc0, !PT ;  /* 0x0000007f0bff7812 */ /* 0x004fe4000782c0ff */
[----:B------:R-:W-:Y:S01]  /*4280*/  IMAD.U32 R11, RZ, RZ, UR22 ;  /* 0x00000016ff0b7e24 */ /* 0x000fe2000f8e00ff */
[----:B0-----:R-:W-:-:S04]  /*4290*/  @P2 SHF.R.U32.HI R9, RZ, R10, R5 ;  /* 0x0000000aff092219 */ /* 0x001fc80000011605 */
[----:B------:R-:W-:-:S06]  /*42a0*/  IADD3 R9, R9, -R7, R16 ;  /* 0x8000000709097210 */ /* 0x000fcc0007ffe010 */
[----:B------:R-:W-:-:S05]  /*42b0*/  @!P1 VIADD R5, R11, 0x22860 ;  /* 0x000228600b059836 */ /* 0x000fca0000000000 */
[----:B------:R-:W-:Y:S01]  /*42c0*/  @!P1 PRMT R5, RZ, 0x654, R5 ;  /* 0x00000654ff059816 */ /* 0x000fe20000000005 */
[----:B------:R-:W-:Y:S02]  /*42d0*/  WARPGROUP.DEPBAR.LE gsb0, 0x0 ;  /* 0x00008000000079c5 */ /* 0x000fe40000010000 */
        /* <DEDUP_REMOVED lines=26> */
[----:B------:R-:W-:-:S13]  /*4480*/  R2UR UR10, R9 ;  /* 0x00000000090a72ca */ /* 0x000fda00000e0000 */
[----:B------:R-:W-:Y:S01]  /*4490*/  UIADD3 UR14, UR10, UR14, URZ ;  /* 0x0000000e0a0e7290 */ /* 0x000fe2000fffe03f */
[----:B------:R-:W-:Y:S02]  /*44a0*/  WARPGROUP.DEPBAR.LE gsb0, 0x0 ;  /* 0x00008000000079c5 */ /* 0x000fe40000010000 */
[----:B------:R0:W-:Y:S01]  /*44b0*/  @!P1 SYNCS.ARRIVE.TRANS64.RED.A1T0 RZ, [R5+URZ], RZ ;  /* 0x000000ff05ff99a7 */ /* 0x0001e2000810043f */
[----:B------:R-:W-:Y:S01]  /*44c0*/  PLOP3.LUT P1, PT, PT, PT, UP0, 0x40, 0x0 ;  /* 0x000000000000781c */ /* 0x000fe20003f2e808 */
[----:B0-----:R-:W-:-:S12]  /*44d0*/  VIADD R5, R176, 0xfffffffe ;  /* 0xfffffffeb0057836 */ /* 0x001fd80000000000 */
[----:B------:R-:W-:Y:S05]  /*44e0*/  @P1 BRA `(.L_x_1775) ;  /* 0x0000000000481947 */ /* 0x000fea0003800000 */
[C---:B------:R-:W-:Y:S01]  /*44f0*/  ISETP.GT.AND P1, PT, R9.reuse, RZ, PT ;  /* 0x000000ff0900720c */ /* 0x040fe20003f24270 */
[----:B------:R-:W-:-:S05]  /*4500*/  VIADD R10, R9, 0xffffffff ;  /* 0xffffffff090a7836 */ /* 0x000fca0000000000 */
[----:B------:R-:W-:-:S07]  /*4510*/  R2UR UR18, R10 ;  /* 0x000000000a1272ca */ /* 0x000fce00000e0000 */
[----:B------:R-:W-:Y:S08]  /*4520*/  @P1 BRA `(.L_x_1776) ;  /* 0x00000000001c1947 */ /* 0x000ff00003800000 */
[----:B------:R-:W-:Y:S02]  /*4530*/  UISETP.NE.AND UP1, UPT, UR15, 0x1, UPT ;  /* 0x000000010f00788c */ /* 0x000fe4000bf25270 */
[----:B------:R-:W-:-:S09]  /*4540*/  UIADD3 UR18, -UR10, URZ, URZ ;  /* 0x0000003f0a127290 */ /* 0x000fd2000fffe13f */
[----:B------:R-:W-:Y:S02]  /*4550*/  @UP1 ULDC.64 UR22, c[0x0][0x9e8] ;  /* 0x00027a0000161ab9 */ /* 0x000fe40000000a00 */
[----:B------:R-:W-:-:S04]  /*4560*/  UIMAD.WIDE.U32 UR10, UR18, UR22, URZ ;  /* 0x00000016120a72a5 */ /* 0x000fc8000f8e003f */
[----:B------:R-:W-:-:S04]  /*4570*/  @UP1 USHF.R.U32.HI UR18, URZ, UR23, UR11 ;  /* 0x000000173f121299 */ /* 0x000fc8000801160b */
[----:B------:R-:W-:Y:S01]  /*4580*/  ULOP3.LUT UR18, URZ, UR18, URZ, 0x33, !UPT ;  /* 0x000000123f127292 */ /* 0x000fe2000f8e333f */
[----:B------:R-:W-:Y:S11]  /*4590*/  BRA `(.L_x_1777) ;  /* 0x0000000000107947 */ /* 0x000ff60003800000 */
.L_x_1776:
[----:B------:R-:W-:-:S11]  /*45a0*/  UISETP.NE.AND UP1, UPT, UR15, 0x1, UPT ;  /* 0x000000010f00788c */ /* 0x000fd6000bf25270 */
[----:B------:R-:W-:Y:S02]  /*45b0*/  @UP1 ULDC.64 UR22, c[0x0][0x9e8] ;  /* 0x00027a0000161ab9 */ /* 0x000fe40000000a00 */
[----:B------:R-:W-:-:S04]  /*45c0*/  UIMAD.WIDE.U32 UR10, UR18, UR22, URZ ;  /* 0x00000016120a72a5 */ /* 0x000fc8000f8e003f */
[----:B------:R-:W-:-:S12]  /*45d0*/  @UP1 USHF.R.U32.HI UR18, URZ, UR23, UR11 ;  /* 0x000000173f121299 */ /* 0x000fd8000801160b */
.L_x_1777:
[----:B------:R-:W-:-:S04]  /*45e0*/  UIMAD UR15, UR18, UR15, UR15 ;  /* 0x0000000f120f72a4 */ /* 0x000fc8000f8e020f */
[----:B------:R-:W-:-:S04]  /*45f0*/  UISETP.LT.AND UP1, UPT, UR14, UR15, UPT ;  /* 0x0000000f0e00728c */ /* 0x000fc8000bf21270 */
[----:B------:R-:W-:-:S12]  /*4600*/  USEL UR14, UR14, UR15, UP1 ;  /* 0x0000000f0e0e7287 */ /* 0x000fd80008800000 */
.L_x_1775:
[----:B------:R-:W-:Y:S01]  /*4610*/  UIMAD.WIDE UR10, UR14, 0x2aaaaaab, URZ ;  /* 0x2aaaaaab0e0a78a5 */ /* 0x000fe2000f8e023f */
[----:B------:R-:W-:Y:S01]  /*4620*/  ULDC UR25, c[0x0][0x9e4] ;  /* 0x0002790000197ab9 */ /* 0x000fe20000000800 */
[----:B------:R-:W-:Y:S02]  /*4630*/  ULDC UR23, c[0x0][0x9dc] ;  /* 0x0002770000177ab9 */ /* 0x000fe40000000800 */
[----:B------:R-:W-:Y:S01]  /*4640*/  USHF.R.U32.HI UR10, URZ, 0x1f, UR11 ;  /* 0x0000001f3f0a7899 */ /* 0x000fe2000801160b */
[----:B------:R-:W-:Y:S01]  /*4650*/  ULDC UR24, c[0x0][0x988] ;  /* 0x0002620000187ab9 */ /* 0x000fe20000000800 */
[----:B------:R-:W-:Y:S02]  /*4660*/  ULDC UR26, c[0x0][0x9e0] ;  /* 0x00027800001a7ab9 */ /* 0x000fe40000000800 */
[----:B------:R-:W-:-:S04]  /*4670*/  ULEA.HI.SX32 UR10, UR11, UR10, 0x1c ;  /* 0x0000000a0b0a7291 */ /* 0x000fc8000f8fe23f */
[----:B------:R-:W-:-:S04]  /*4680*/  UISETP.LT.AND UP1, UPT, UR39, UR10, UPT ;  /* 0x0000000a2700728c */ /* 0x000fc8000bf21270 */
[----:B------:R-:W-:-:S06]  /*4690*/  USEL UR22, UR39, UR10, !UP1 ;  /* 0x0000000a27167287 */ /* 0x000fcc000c800000 */
[----:B------:R-:W-:-:S13]  /*46a0*/  ISETP.GE.AND P1, PT, R5, UR22, PT ;  /* 0x0000001605007c0c */ /* 0x000fda000bf26270 */
[----:B------:R-:W-:Y:S05]  /*46b0*/  @!P1 BRA `(.L_x_1778) ;  /* 0x0000003000049947 */ /* 0x000fea0003800000 */
.L_x_1795:
[----:B------:R-:W-:-:S04]  /*46c0*/  UIADD3 UR36, UR36, 0x1, URZ ;  /* 0x0000000124247890 */ /* 0x000fc8000fffe03f */
[----:B------:R-:W-:-:S04]  /*46d0*/  UISETP.NE.AND UP1, UPT, UR36, 0x2, UPT ;  /* 0x000000022400788c */ /* 0x000fc8000bf25270 */
[----:B------:R-:W-:Y:S02]  /*46e0*/  USEL UR6, URZ, 0x1, UP1 ;  /* 0x000000013f067887 */ /* 0x000fe40008800000 */
[----:B------:R-:W-:Y:S02]  /*46f0*/  USEL UR36, UR36, URZ, UP1 ;  /* 0x0000003f24247287 */ /* 0x000fe40008800000 */
[----:B------:R-:W-:Y:S01]  /*4700*/  ULOP3.LUT UR37, UR37, UR6, URZ, 0x3c, !UPT ;  /* 0x0000000625257292 */ /* 0x000fe2000f8e3c3f */
[----:B01----:R-:W-:Y:S11]  /*4710*/  @!P0 BRA `(.L_x_1779) ;  /* 0x0000000000048947 */ /* 0x003ff60003800000 */
[----:B------:R-:W-:Y:S01]  /*4720*/  BPT.TRAP 0x1 ;  /* 0x000000040000795c */ /* 0x000fe20000300000 */
.L_x_1779:
        /* <DEDUP_REMOVED lines=9> */
.L_x_1780:
[----:B-1----:R-:W-:Y:S05]  /*47c0*/  @P1 BRA `(.L_x_1781) ;  /* 0x0000000000081947 */ /* 0x002fea0003800000 */
[----:B------:R-:W1:Y:S02]  /*47d0*/  SYNCS.PHASECHK.TRANS64.TRYWAIT P1, [UR27+0x22830], R9 ;  /* 0x02283009ff0075a7 */ /* 0x000e64000802015b */
[----:B-1----:R-:W-:Y:S05]  /*47e0*/  @!P1 BRA `(.L_x_1782) ;  /* 0x000000fc00c09947 */ /* 0x002fea0003800000 */
.L_x_1781:
[----:B------:R-:W-:Y:S01]  /*47f0*/  UIMAD UR18, UR36, 0x300, UR20 ;  /* 0x00000300241278a4 */ /* 0x000fe2000f8e0214 */
[----:B------:R-:W-:Y:S01]  /*4800*/  WARPGROUP.ARRIVE ;  /* 0x00000000000079c5 */ /* 0x000fe20000000000 */
[----:B------:R-:W-:Y:S01]  /*4810*/  UMOV UR19, 0x40000040 ;  /* 0x4000004000137882 */ /* 0x000fe20000000000 */
[----:B------:R-:W-:Y:S01]  /*4820*/  UMOV UR7, 0x40000040 ;  /* 0x4000004000077882 */ /* 0x000fe20000000000 */
[----:B------:R-:W-:Y:S01]  /*4830*/  UIADD3 UR6, UR18, 0x2, URZ ;  /* 0x0000000212067890 */ /* 0x000fe2000fffe03f */
[----:B------:R-:W-:Y:S01]  /*4840*/  ISETP.NE.AND P2, PT, R8, 0x1, PT ;  /* 0x000000010800780c */ /* 0x000fe20003f45270 */
[----:B------:R-:W-:Y:S01]  /*4850*/  UIADD3 UR10, UR18, 0x4, URZ ;  /* 0x00000004120a7890 */ /* 0x000fe2000fffe03f */
[----:B------:R-:W2:Y:S01]  /*4860*/  S2R R10, SR_TID.X ;  /* 0x00000000000a7919 */ /* 0x000ea20000002100 */
[----:B------:R-:W-:Y:S01]  /*4870*/  UMOV UR11, 0x40000040 ;  /* 0x40000040000b7882 */ /* 0x000fe20000000000 */
[----:B------:R-:W-:Y:S01]  /*4880*/  HGMMA.64x96x16.F32.BF16 R152, gdesc[UR16], RZ, !UPT, gsb0 ;  /* 0x01600000109879f0 */ /* 0x000fe2000c0018ff */
[----:B------:R-:W-:Y:S01]  /*4890*/  UIADD3 UR14, UR18, 0x6, URZ ;  /* 0x00000006120e7890 */ /* 0x000fe2000fffe03f */
[----:B------:R-:W-:Y:S01]  /*48a0*/  VIADD R203, R22, UR43 ;  /* 0x0000002b16cb7c36 */ /* 0x000fe20008000000 */
[----:B------:R-:W-:Y:S01]  /*48b0*/  UMOV UR15, 0x40000040 ;  /* 0x40000040000f7882 */ /* 0x000fe20000000000 */
[----:B------:R-:W3:Y:S01]  /*48c0*/  LDC R7, c[0x0][0x288] ;  /* 0x0000a200ff077b82 */ /* 0x000ee20000000800 */
[----:B------:R-:W-:-:S02]  /*48d0*/  IMAD.U32 R12, RZ, RZ, UR27 ;  /* 0x0000001bff0c7e24 */ /* 0x000fc4000f8e00ff */
[----:B------:R-:W-:-:S05]  /*48e0*/  IMAD R13, R5, -0x60, RZ ;  /* 0xffffffa0050d7824 */ /* 0x000fca00078e02ff */
[----:B-1----:R-:W1:Y:S08]  /*48f0*/  @P2 LDC R4, c[0x0][0x44c] ;  /* 0x00011300ff042b82 */ /* 0x002e700000000800 */
[----:B------:R-:W4:Y:S01]  /*4900*/  @P2 LDC R11, c[0x0][0x450] ;  /* 0x00011400ff0b2b82 */ /* 0x000f220000000800 */
[----:B--2---:R-:W-:Y:S02]  /*4910*/  LOP3.LUT P1, RZ, R10, 0x7f, RZ, 0xc0, !PT ;  /* 0x0000007f0aff7812 */ /* 0x004fe4000782c0ff */
[----:B------:R-:W-:Y:S01]  /*4920*/  SHF.R.U32.HI R14, RZ, 0x7, R10 ;  /* 0x00000007ff0e7819 */ /* 0x000fe2000001160a */
[----:B-1----:R-:W-:-:S10]  /*4930*/  @P2 IMAD.HI.U32 R4, R203, R4, RZ ;  /* 0x00000004cb042227 */ /* 0x002fd400078e00ff */
[----:B------:R-:W-:Y:S01]  /*4940*/  @!P1 VIADD R10, R12, 0x22840 ;  /* 0x000228400c0a9836 */ /* 0x000fe20000000000 */
[----:B----4-:R-:W-:Y:S01]  /*4950*/  @P2 SHF.R.U32.HI R203, RZ, R11, R4 ;  /* 0x0000000bffcb2219 */ /* 0x010fe20000011604 */
[----:B------:R-:W-:Y:S01]  /*4960*/  VIADD R11, R13, 0x1 ;  /* 0x000000010d0b7836 */ /* 0x000fe20000000000 */
[----:B------:R-:W-:Y:S02]  /*4970*/  IADD3 R4, -R14, 0xb, RZ ;  /* 0x0000000b0e047810 */ /* 0x000fe40007ffe1ff */
[----:B------:R-:W-:Y:S01]  /*4980*/  @!P1 PRMT R10, RZ, 0x654, R10 ;  /* 0x00000654ff0a9816 */ /* 0x000fe2000000000a */
[----:B------:R-:W1:Y:S01]  /*4990*/  SHFL.IDX PT, R215, R203, RZ, 0x1c1f ;  /* 0x001c1fffcbd77589 */ /* 0x000e6200000e0000 */
[----:B------:R-:W-:-:S05]  /*49a0*/  IMAD R11, R18, -0x2, R11 ;  /* 0xfffffffe120b7824 */ /* 0x000fca00078e020b */
[----:B---3--:R-:W-:-:S05]  /*49b0*/  IADD3 R11, R11, -R7, R16 ;  /* 0x800000070b0b7210 */ /* 0x008fca0007ffe010 */
[----:B------:R-:W-:-:S04]  /*49c0*/  VIADD R21, R11, UR26 ;  /* 0x0000001a0b157c36 */ /* 0x000fc80008000000 */
[----:B-1----:R-:W-:Y:S01]  /*49d0*/  IMAD.IADD R15, R215, 0x1, R21 ;  /* 0x00000001d70f7824 */ /* 0x002fe200078e0215 */
[----:B------:R-:W-:Y:S02]  /*49e0*/  WARPGROUP.DEPBAR.LE gsb0, 0x0 ;  /* 0x00008000000079c5 */ /* 0x000fe40000010000 */
[----:B------:R-:W-:-:S06]  /*49f0*/  WARPGROUP.ARRIVE ;  /* 0x00000000000079c5 */ /* 0x000fcc0000000000 */
[----:B------:R-:W-:Y:S01]  /*4a00*/  HGMMA.64x96x16.F32.BF16 R152, gdesc[UR4], R152, gsb0 ;  /* 0x01600000049879f0 */ /* 0x000fe20008001898 */
[----:B------:R-:W-:Y:S02]  /*4a10*/  UMOV UR7, UR23 ;  /* 0x0000001700077c82 */ /* 0x000fe40008000000 */
[----:B------:R-:W-:-:S06]  /*4a20*/  ULOP3.LUT UR6, URZ, UR7, URZ, 0x33, !UPT ;  /* 0x000000073f067292 */ /* 0x000fcc000f8e333f */
[----:B------:R-:W-:-:S04]  /*4a30*/  VIADD R20, R11, UR6 ;  /* 0x000000060b147c36 */ /* 0x000fc80008000000 */
[----:B------:R-:W-:Y:S01]  /*4a40*/  IMAD.IADD R14, R215, 0x1, R20 ;  /* 0x00000001d70e7824 */ /* 0x000fe200078e0214 */
[----:B------:R-:W-:Y:S02]  /*4a50*/  WARPGROUP.DEPBAR.LE gsb0, 0x0 ;  /* 0x00008000000079c5 */ /* 0x000fe40000010000 */
[----:B------:R-:W-:-:S06]  /*4a60*/  WARPGROUP.ARRIVE ;  /* 0x00000000000079c5 */ /* 0x000fcc0000000000 */
[----:B------:R-:W-:Y:S03]  /*4a70*/  HGMMA.64x96x16.F32.BF16 R152, gdesc[UR8], R152, gsb0 ;  /* 0x01600000089879f0 */ /* 0x000fe60008001898 */
[----:B------:R-:W-:Y:S02]  /*4a80*/  WARPGROUP.DEPBAR.LE gsb0, 0x0 ;  /* 0x00008000000079c5 */ /* 0x000fe40000010000 */
[----:B------:R-:W-:-:S06]  /*4a90*/  WARPGROUP.ARRIVE ;  /* 0x00000000000079c5 */ /* 0x000fcc0000000000 */
[----:B------:R-:W-:Y:S03]  /*4aa0*/  HGMMA.64x96x16.F32.BF16 R152, gdesc[UR12], R152, gsb0 ;  /* 0x016000000c9879f0 */ /* 0x000fe60008001898 */
[----:B------:R-:W-:Y:S02]  /*4ab0*/  WARPGROUP.DEPBAR.LE gsb0, 0x0 ;  /* 0x00008000000079c5 */ /* 0x000fe40000010000 */
[----:B------:R1:W-:Y:S06]  /*4ac0*/  BAR.ARV R4, 0x100 ;  /* 0x000400040000751d */ /* 0x0003ec0000002000 */
[----:B------:R1:W-:Y:S01]  /*4ad0*/  @!P1 SYNCS.ARRIVE.TRANS64.RED.A1T0 RZ, [R10+URZ], RZ ;  /* 0x000000ff0aff99a7 */ /* 0x0003e2000810043f */
[----:B------:R-:W-:-:S13]  /*4ae0*/  PLOP3.LUT P1, PT, PT, PT, UP0, 0x40, 0x0 ;  /* 0x000000000000781c */ /* 0x000fda0003f2e808 */
[----:B-1----:R-:W-:Y:S05]  /*4af0*/  @P1 BRA `(.L_x_1783) ;  /* 0x0000000000581947 */ /* 0x002fea0003800000 */
[----:B------:R-:W-:Y:S01]  /*4b00*/  IADD3 R215, R16, -R7, R215 ;  /* 0x8000000710d77210 */ /* 0x000fe20007ffe0d7 */
[----:B------:R-:W-:Y:S03]  /*4b10*/  BSSY B0, `(.L_x_1784) ;  /* 0x0000010000007945 */ /* 0x000fe60003800000 */
[----:B------:R-:W-:-:S13]  /*4b20*/  ISETP.GT.AND P1, PT, R215, -0x1, PT ;  /* 0xffffffffd700780c */ /* 0x000fda0003f24270 */
[----:B------:R-:W-:Y:S05]  /*4b30*/  @P1 BRA `(.L_x_1785) ;  /* 0x0000000000201947 */ /* 0x000fea0003800000 */
[----:B------:R-:W-:Y:S01]  /*4b40*/  IMAD.U32 R204, RZ, RZ, UR25 ;  /* 0x00000019ffcc7e24 */ /* 0x000fe2000f8e00ff */
[----:B------:R-:W-:-:S04]  /*4b50*/  LOP3.LUT R215, RZ, R215, RZ, 0x33, !PT ;  /* 0x000000d7ffd77212 */ /* 0x000fc800078e33ff */
[----:B------:R-:W-:-:S13]  /*4b60*/  ISETP.NE.AND P1, PT, R204, 0x1, PT ;  /* 0x00000001cc00780c */ /* 0x000fda0003f25270 */
[----:B------:R-:W1:Y:S02]  /*4b70*/  @P1 LDC.64 R10, c[0x0][0x9e8] ;  /* 0x00027a00ff0a1b82 */ /* 0x000e640000000a00 */
[----:B-1----:R-:W-:-:S05]  /*4b80*/  @P1 IMAD.HI.U32 R10, R215, R10, RZ ;  /* 0x0000000ad70a1227 */ /* 0x002fca00078e00ff */
[----:B------:R-:W-:-:S04]  /*4b90*/  @P1 SHF.R.U32.HI R215, RZ, R11, R10 ;  /* 0x0000000bffd71219 */ /* 0x000fc8000001160a */
[----:B------:R-:W-:Y:S01]  /*4ba0*/  LOP3.LUT R215, RZ, R215, RZ, 0x33, !PT ;  /* 0x000000d7ffd77212 */ /* 0x000fe200078e33ff */
[----:B------:R-:W-:Y:S06]  /*4bb0*/  BRA `(.L_x_1786) ;  /* 0x0000000000147947 */ /* 0x000fec0003800000 */
.L_x_1785:
[----:B------:R-:W-:-:S05]  /*4bc0*/  IMAD.U32 R204, RZ, RZ, UR25 ;  /* 0x00000019ffcc7e24 */ /* 0x000fca000f8e00ff */
[----:B------:R-:W-:-:S13]  /*4bd0*/  ISETP.NE.AND P1, PT, R204, 0x1, PT ;  /* 0x00000001cc00780c */ /* 0x000fda0003f25270 */
[----:B------:R-:W1:Y:S02]  /*4be0*/  @P1 LDC.64 R10, c[0x0][0x9e8] ;  /* 0x00027a00ff0a1b82 */ /* 0x000e640000000a00 */
[----:B-1----:R-:W-:-:S05]  /*4bf0*/  @P1 IMAD.HI.U32 R10, R215, R10, RZ ;  /* 0x0000000ad70a1227 */ /* 0x002fca00078e00ff */
[----:B------:R-:W-:-:S07]  /*4c00*/  @P1 SHF.R.U32.HI R215, RZ, R11, R10 ;  /* 0x0000000bffd71219 */ /* 0x000fce000001160a */
.L_x_1786:
[----:B------:R-:W-:Y:S05]  /*4c10*/  BSYNC B0 ;  /* 0x0000000000007941 */ /* 0x000fea0003800000 */
.L_x_1784:
[----:B------:R-:W-:-:S04]  /*4c20*/  IMAD R10, R18, -0x2, R13 ;  /* 0xfffffffe120a7824 */ /* 0x000fc800078e020d */
[----:B------:R-:W-:-:S05]  /*4c30*/  IMAD R10, R215, R204, R10 ;  /* 0x000000ccd70a7224 */ /* 0x000fca00078e020a */
[----:B------:R-:W-:Y:S02]  /*4c40*/  VIADDMNMX R15, R10, R204, R15, PT ;  /* 0x000000cc0a0f7246 */ /* 0x000fe4000380010f */
[----:B------:R-:W-:-:S07]  /*4c50*/  VIMNMX R14, R14, R10, !PT ;  /* 0x0000000a0e0e7248 */ /* 0x000fce0007fe0100 */
.L_x_1783:
[----:B------:R-:W-:Y:S02]  /*4c60*/  ISETP.GE.AND P2, PT, R13, 0x1, PT ;  /* 0x000000010d00780c */ /* 0x000fe40003f46270 */
[----:B------:R-:W-:Y:S02]  /*4c70*/  LOP3.LUT R17, R17, 0xfffbffff, RZ, 0xc0, !PT ;  /* 0xfffbffff11117812 */ /* 0x000fe400078ec0ff */
[C---:B------:R-:W-:Y:S02]  /*4c80*/  ISETP.GE.AND P1, PT, R13.reuse, 0x2, PT ;  /* 0x000000020d00780c */ /* 0x040fe40003f26270 */
[----:B------:R-:W-:Y:S02]  /*4c90*/  ISETP.GT.AND P3, PT, R14, RZ, !P2 ;  /* 0x000000ff0e00720c */ /* 0x000fe40005764270 */
[----:B------:R-:W-:Y:S02]  /*4ca0*/  ISETP.GE.AND P4, PT, R13, 0x9, PT ;  /* 0x000000090d00780c */ /* 0x000fe40003f86270 */
[----:B------:R-:W-:-:S03]  /*4cb0*/  ISETP.LT.OR P3, PT, R15, 0x1, P3 ;  /* 0x000000010f00780c */ /* 0x000fc60001f61670 */
[----:B------:R-:W-:Y:S02]  /*4cc0*/  @P2 LOP3.LUT R17, R17, 0x40000, RZ, 0xfc, !PT ;  /* 0x0004000011112812 */ /* 0x000fe400078efcff */
[----:B------:R-:W-:Y:S02]  /*4cd0*/  ISETP.GT.AND P2, PT, R14, 0x1, !P1 ;  /* 0x000000010e00780c */ /* 0x000fe40004f44270 */
[----:B------:R-:W-:Y:S02]  /*4ce0*/  FSEL R215, R152, -INF , !P3 ;  /* 0xff80000098d77808 */ /* 0x000fe40005800000 */
[----:B------:R-:W-:Y:S02]  /*4cf0*/  ISETP.LT.OR P2, PT, R15, 0x2, P2 ;  /* 0x000000020f00780c */ /* 0x000fe40001741670 */
[----:B------:R-:W-:Y:S02]  /*4d00*/  ISETP.GE.AND P3, PT, R13, 0xa, PT ;  /* 0x0000000a0d00780c */ /* 0x000fe40003f66270 */
[----:B------:R-:W-:-:S02]  /*4d10*/  LOP3.LUT R17, R17, 0xfffffffd, RZ, 0xc0, !PT ;  /* 0xfffffffd11117812 */ /* 0x000fc400078ec0ff */
[----:B------:R-:W-:Y:S02]  /*4d20*/  FSEL R153, R153, -INF , !P2 ;  /* 0xff80000099997808 */ /* 0x000fe40005000000 */
[----:B------:R-:W-:Y:S02]  /*4d30*/  ISETP.GT.AND P2, PT, R14, 0x8, !P4 ;  /* 0x000000080e00780c */ /* 0x000fe40006744270 */
[----:B------:R-:W-:Y:S02]  /*4d40*/  @P4 LOP3.LUT R17, R17, 0x2, RZ, 0xfc, !PT ;  /* 0x0000000211114812 */ /* 0x000fe400078efcff */
[----:B------:R-:W-:Y:S02]  /*4d50*/  ISETP.LT.OR P2, PT, R15, 0x9, P2 ;  /* 0x000000090f00780c */ /* 0x000fe40001741670 */
[----:B------:R-:W-:Y:S02]  /*4d60*/  LOP3.LUT R17, R17, 0xfffffffb, RZ, 0xc0, !PT ;  /* 0xfffffffb11117812 */ /* 0x000fe400078ec0ff */
[----:B------:R-:W-:-:S02]  /*4d70*/  FSEL R156, R156, -INF , !P2 ;  /* 0xff8000009c9c7808 */ /* 0x000fc40005000000 */
[----:B------:R-:W-:Y:S02]  /*4d80*/  @P3 LOP3.LUT R17, R17, 0x4, RZ, 0xfc, !PT ;  /* 0x0000000411113812 */ /* 0x000fe400078efcff */
[----:B------:R-:W-:Y:S02]  /*4d90*/  ISETP.GT.AND P2, PT, R14, 0x9, !P3 ;  /* 0x000000090e00780c */ /* 0x000fe40005f44270 */
[----:B------:R-:W-:Y:S02]  /*4da0*/  ISETP.GE.AND P3, PT, R13, 0x11, PT ;  /* 0x000000110d00780c */ /* 0x000fe40003f66270 */
[----:B------:R-:W-:Y:S02]  /*4db0*/  ISETP.LT.OR P2, PT, R15, 0xa, P2 ;  /* 0x0000000a0f00780c */ /* 0x000fe40001741670 */
[----:B------:R-:W-:Y:S02]  /*4dc0*/  LOP3.LUT R17, R17, 0xfffffff7, RZ, 0xc0, !PT ;  /* 0xfffffff711117812 */ /* 0x000fe400078ec0ff */
[----:B------:R-:W-:-:S02]  /*4dd0*/  FSEL R157, R157, -INF , !P2 ;  /* 0xff8000009d9d7808 */ /* 0x000fc40005000000 */
[----:B------:R-:W-:-:S04]  /*4de0*/  ISETP.GT.AND P2, PT, R14, 0x10, !P3 ;  /* 0x000000100e00780c */ /* 0x000fc80005f44270 */
[----:B------:R-:W-:Y:S02]  /*4df0*/  ISETP.LT.OR P2, PT, R15, 0x11, P2 ;  /* 0x000000110f00780c */ /* 0x000fe40001741670 */
[----:B------:R-:W-:Y:S02]  /*4e00*/  @P3 LOP3.LUT R17, R17, 0x8, RZ, 0xfc, !PT ;  /* 0x0000000811113812 */ /* 0x000fe400078efcff */
[----:B------:R-:W-:Y:S02]  /*4e10*/  ISETP.GE.AND P3, PT, R13, 0x12, PT ;  /* 0x000000120d00780c */ /* 0x000fe40003f66270 */
[----:B------:R-:W-:Y:S02]  /*4e20*/  LOP3.LUT R17, R17, 0xffffffef, RZ, 0xc0, !PT ;  /* 0xffffffef11117812 */ /* 0x000fe400078ec0ff */
[----:B------:R-:W-:Y:S02]  /*4e30*/  FSEL R160, R160, -INF , !P2 ;  /* 0xff800000a0a07808 */ /* 0x000fe40005000000 */
[----:B------:R-:W-:-:S04]  /*4e40*/  ISETP.GT.AND P2, PT, R14, 0x11, !P3 ;  /* 0x000000110e00780c */ /* 0x000fc80005f44270 */
[----:B------:R-:W-:-:S03]  /*4e50*/  ISETP.LT.OR P2, PT, R15, 0x12, P2 ;  /* 0x000000120f00780c */ /* 0x000fc60001741670 */
        /* <DEDUP_REMOVED lines=68> */
[----:B------:R-:W-:Y:S02]  /*52a0*/  FSEL R184, R184, -INF , !P2 ;  /* 0xff800000b8b87808 */ /* 0x000fe40005000000 */
[----:B------:R-:W-:Y:S02]  /*52b0*/  LOP3.LUT R17, R17, 0xffffffbf, RZ, 0xc0, !PT ;  /* 0xffffffbf11117812 */ /* 0x000fe400078ec0ff */
[----:B------:R-:W-:-:S04]  /*52c0*/  ISETP.GT.AND P2, PT, R14, 0x41, !P3 ;  /* 0x000000410e00780c */ /* 0x000fc80005f44270 */
[----:B------:R-:W-:-:S03]  /*52d0*/  ISETP.LT.OR P2, PT, R15, 0x42, P2 ;  /* 0x000000420f00780c */ /* 0x000fc60001741670 */
[----:B------:R-:W-:Y:S02]  /*52e0*/  @P3 LOP3.LUT R17, R17, 0x40, RZ, 0xfc, !PT ;  /* 0x0000004011113812 */ /* 0x000fe400078efcff */
[----:B------:R-:W-:Y:S02]  /*52f0*/  ISETP.GE.AND P3, PT, R13, 0x49, PT ;  /* 0x000000490d00780c */ /* 0x000fe40003f66270 */
[----:B------:R-:W-:Y:S02]  /*5300*/  FSEL R185, R185, -INF , !P2 ;  /* 0xff800000b9b97808 */ /* 0x000fe40005000000 */
[----:B------:R-:W-:Y:S02]  /*5310*/  ISETP.GT.AND P2, PT, R14, 0x48, !P3 ;  /* 0x000000480e00780c */ /* 0x000fe40005f44270 */
[----:B------:R-:W-:Y:S02]  /*5320*/  LOP3.LUT R17, R17, 0xffffffdf, RZ, 0xc0, !PT ;  /* 0xffffffdf11117812 */ /* 0x000fe400078ec0ff */
[----:B------:R-:W-:-:S04]  /*5330*/  ISETP.LT.OR P2, PT, R15, 0x49, P2 ;  /* 0x000000490f00780c */ /* 0x000fc80001741670 */
[----:B------:R-:W-:Y:S02]  /*5340*/  FSEL R188, R188, -INF , !P2 ;  /* 0xff800000bcbc7808 */ /* 0x000fe40005000000 */
[----:B------:R-:W-:Y:S02]  /*5350*/  ISETP.GE.AND P2, PT, R13, 0x4a, PT ;  /* 0x0000004a0d00780c */ /* 0x000fe40003f46270 */
[----:B------:R-:W-:Y:S02]  /*5360*/  @P3 LOP3.LUT R17, R17, 0x20, RZ, 0xfc, !PT ;  /* 0x0000002011113812 */ /* 0x000fe400078efcff */
[----:B------:R-:W-:Y:S02]  /*5370*/  ISETP.GT.AND P3, PT, R14, 0x49, !P2 ;  /* 0x000000490e00780c */ /* 0x000fe40005764270 */
[----:B------:R-:W-:Y:S02]  /*5380*/  LOP3.LUT R17, R17, 0xfffffffe, RZ, 0xc0, !PT ;  /* 0xfffffffe11117812 */ /* 0x000fe400078ec0ff */
[----:B------:R-:W-:-:S04]  /*5390*/  ISETP.LT.OR P3, PT, R15, 0x4a, P3 ;  /* 0x0000004a0f00780c */ /* 0x000fc80001f61670 */
[----:B------:R-:W-:Y:S02]  /*53a0*/  FSEL R189, R189, -INF , !P3 ;  /* 0xff800000bdbd7808 */ /* 0x000fe40005800000 */
[----:B------:R-:W-:-:S04]  /*53b0*/  ISETP.GE.AND P3, PT, R13, 0x51, PT ;  /* 0x000000510d00780c */ /* 0x000fc80003f66270 */
[----:B------:R-:W-:-:S04]  /*53c0*/  ISETP.GT.AND P4, PT, R14, 0x50, !P3 ;  /* 0x000000500e00780c */ /* 0x000fc80005f84270 */
        /* <DEDUP_REMOVED lines=10> */
[----:B------:R-:W-:-:S13]  /*5470*/  ISETP.GE.AND P6, PT, R13, 0x5a, PT ;  /* 0x0000005a0d00780c */ /* 0x000fda0003fc6270 */
[----:B------:R-:W-:Y:S02]  /*5480*/  @P6 LOP3.LUT R17, R17, 0x1, RZ, 0xfc, !PT ;  /* 0x0000000111116812 */ /* 0x000fe400078efcff */
[----:B------:R-:W-:-:S04]  /*5490*/  ISETP.GT.AND P6, PT, R14, 0x59, !P6 ;  /* 0x000000590e00780c */ /* 0x000fc800077c4270 */
[----:B------:R-:W-:Y:S02]  /*54a0*/  ISETP.LT.OR P6, PT, R15, 0x5a, P6 ;  /* 0x0000005a0f00780c */ /* 0x000fe400037c1670 */
[----:B------:R-:W1:Y:S02]  /*54b0*/  SHFL.IDX PT, R15, R203, 0x1, 0x1c1f ;  /* 0x003c1f00cb0f7f89 */ /* 0x000e6400000e0000 */
[----:B------:R-:W-:Y:S02]  /*54c0*/  FSEL R197, R197, -INF , !P6 ;  /* 0xff800000c5c57808 */ /* 0x000fe40007000000 */
[----:B------:R-:W-:Y:S01]  /*54d0*/  PLOP3.LUT P6, PT, PT, PT, UP0, 0x40, 0x0 ;  /* 0x000000000000781c */ /* 0x000fe20003fce808 */
[--C-:B-1----:R-:W-:Y:S02]  /*54e0*/  IMAD.IADD R21, R21, 0x1, R15.reuse ;  /* 0x0000000115157824 */ /* 0x102fe400078e020f */
[----:B------:R-:W-:-:S10]  /*54f0*/  IMAD.IADD R20, R20, 0x1, R15 ;  /* 0x0000000114147824 */ /* 0x000fd400078e020f */
[----:B------:R-:W-:Y:S05]  /*5500*/  @P6 BRA `(.L_x_1787) ;  /* 0x0000000000586947 */ /* 0x000fea0003800000 */
        /* <DEDUP_REMOVED lines=12> */
.L_x_1789:
[----:B------:R-:W-:-:S05]  /*55d0*/  IMAD.U32 R14, RZ, RZ, UR25 ;  /* 0x00000019ff0e7e24 */ /* 0x000fca000f8e00ff */
[----:B------:R-:W-:-:S13]  /*55e0*/  ISETP.NE.AND P6, PT, R14, 0x1, PT ;  /* 0x000000010e00780c */ /* 0x000fda0003fc5270 */
[----:B------:R-:W1:Y:S02]  /*55f0*/  @P6 LDC.64 R10, c[0x0][0x9e8] ;  /* 0x00027a00ff0a6b82 */ /* 0x000e640000000a00 */
[----:B-1----:R-:W-:-:S05]  /*5600*/  @P6 IMAD.HI.U32 R10, R15, R10, RZ ;  /* 0x0000000a0f0a6227 */ /* 0x002fca00078e00ff */
[----:B------:R-:W-:-:S07]  /*5610*/  @P6 SHF.R.U32.HI R15, RZ, R11, R10 ;  /* 0x0000000bff0f6219 */ /* 0x000fce000001160a */
.L_x_1790:
[----:B------:R-:W-:Y:S05]  /*5620*/  BSYNC B0 ;  /* 0x0000000000007941 */ /* 0x000fea0003800000 */
.L_x_1788:
[----:B------:R-:W-:-:S04]  /*5630*/  IMAD R13, R18, -0x2, R13 ;  /* 0xfffffffe120d7824 */ /* 0x000fc800078e020d */
[----:B------:R-:W-:-:S05]  /*5640*/  IMAD R15, R15, R14, R13 ;  /* 0x0000000e0f0f7224 */ /* 0x000fca00078e020d */
[----:B------:R-:W-:Y:S02]  /*5650*/  VIADDMNMX R21, R15, R14, R21, PT ;  /* 0x0000000e0f157246 */ /* 0x000fe40003800115 */
[----:B------:R-:W-:-:S07]  /*5660*/  VIMNMX R20, R20, R15, !PT ;  /* 0x0000000f14147248 */ /* 0x000fce0007fe0100 */
.L_x_1787:
[----:B------:R-:W-:Y:S01]  /*5670*/  ISETP.GT.AND P1, PT, R20, 0x1, !P1 ;  /* 0x000000011400780c */ /* 0x000fe20004f24270 */
[----:B------:R-:W-:Y:S01]  /*5680*/  UMOV UR6, UR24 ;  /* 0x0000001800067c82 */ /* 0x000fe20008000000 */
[----:B------:R-:W-:Y:S02]  /*5690*/  LOP3.LUT P6, RZ, R17, 0x10000, RZ, 0xc0, !PT ;  /* 0x0001000011ff7812 */ /* 0x000fe400078cc0ff */
[----:B------:R-:W-:Y:S02]  /*56a0*/  ISETP.LT.OR P1, PT, R21, 0x2, P1 ;  /* 0x000000021500780c */ /* 0x000fe40000f21670 */
[----:B------:R-:W-:Y:S02]  /*56b0*/  FMNMX.FTZ R10, R215, R2, !PT ;  /* 0x00000002d70a7209 */ /* 0x000fe40007810000 */
[----:B------:R-:W-:Y:S02]  /*56c0*/  FSEL R155, R155, -INF , !P1 ;  /* 0xff8000009b9b7808 */ /* 0x000fe40004800000 */
[----:B------:R-:W-:-:S02]  /*56d0*/  LOP3.LUT P1, RZ, R17, 0x2, RZ, 0xc0, !PT ;  /* 0x0000000211ff7812 */ /* 0x000fc4000782c0ff */
[----:B------:R-:W-:Y:S02]  /*56e0*/  FMNMX.FTZ R11, R153, R10, !PT ;  /* 0x0000000a990b7209 */ /* 0x000fe40007810000 */
[----:B------:R-:W-:Y:S02]  /*56f0*/  ISETP.GT.AND P1, PT, R20, 0x8, !P1 ;  /* 0x000000081400780c */ /* 0x000fe40004f24270 */
[----:B------:R-:W-:Y:S02]  /*5700*/  FMNMX.FTZ R10, R156, R11, !PT ;  /* 0x0000000b9c0a7209 */ /* 0x000fe40007810000 */
[----:B------:R-:W-:Y:S02]  /*5710*/  ISETP.LT.OR P1, PT, R21, 0x9, P1 ;  /* 0x000000091500780c */ /* 0x000fe40000f21670 */
[----:B------:R-:W-:Y:S02]  /*5720*/  FMNMX.FTZ R11, R157, R10, !PT ;  /* 0x0000000a9d0b7209 */ /* 0x000fe40007810000 */
[----:B------:R-:W-:-:S02]  /*5730*/  FSEL R158, R158, -INF , !P1 ;  /* 0xff8000009e9e7808 */ /* 0x000fc40004800000 */
[----:B------:R-:W-:Y:S02]  /*5740*/  LOP3.LUT P1, RZ, R17, 0x4, RZ, 0xc0, !PT ;  /* 0x0000000411ff7812 */ /* 0x000fe4000782c0ff */
[----:B------:R-:W-:Y:S02]  /*5750*/  FMNMX.FTZ R10, R160, R11, !PT ;  /* 0x0000000ba00a7209 */ /* 0x000fe40007810000 */
[----:B------:R-:W-:Y:S02]  /*5760*/  ISETP.GT.AND P1, PT, R20, 0x9, !P1 ;  /* 0x000000091400780c */ /* 0x000fe40004f24270 */
[----:B------:R-:W-:Y:S02]  /*5770*/  FMNMX.FTZ R11, R161, R10, !PT ;  /* 0x0000000aa10b7209 */ /* 0x000fe40007810000 */
[----:B------:R-:W-:Y:S02]  /*5780*/  ISETP.LT.OR P1, PT, R21, 0xa, P1 ;  /* 0x0000000a1500780c */ /* 0x000fe40000f21670 */
[----:B------:R-:W-:-:S02]  /*5790*/  FMNMX.FTZ R10, R164, R11, !PT ;  /* 0x0000000ba40a7209 */ /* 0x000fc40007810000 */
[----:B------:R-:W-:Y:S02]  /*57a0*/  FSEL R159, R159, -INF , !P1 ;  /* 0xff8000009f9f7808 */ /* 0x000fe40004800000 */
[----:B------:R-:W-:Y:S02]  /*57b0*/  LOP3.LUT P1, RZ, R17, 0x8, RZ, 0xc0, !PT ;  /* 0x0000000811ff7812 */ /* 0x000fe4000782c0ff */
[----:B------:R-:W-:Y:S02]  /*57c0*/  FMNMX.FTZ R11, R165, R10, !PT ;  /* 0x0000000aa50b7209 */ /* 0x000fe40007810000 */
[----:B------:R-:W-:Y:S02]  /*57d0*/  ISETP.GT.AND P1, PT, R20, 0x10, !P1 ;  /* 0x000000101400780c */ /* 0x000fe40004f24270 */
[----:B------:R-:W-:Y:S02]  /*57e0*/  FMNMX.FTZ R10, R168, R11, !PT ;  /* 0x0000000ba80a7209 */ /* 0x000fe40007810000 */
[----:B------:R-:W-:-:S02]  /*57f0*/  ISETP.LT.OR P1, PT, R21, 0x11, P1 ;  /* 0x000000111500780c */ /* 0x000fc40000f21670 */
[----:B------:R-:W-:Y:S02]  /*5800*/  FMNMX.FTZ R11, R169, R10, !PT ;  /* 0x0000000aa90b7209 */ /* 0x000fe40007810000 */
[----:B------:R-:W-:Y:S02]  /*5810*/  FSEL R162, R162, -INF , !P1 ;  /* 0xff800000a2a27808 */ /* 0x000fe40004800000 */
[----:B------:R-:W-:Y:S02]  /*5820*/  LOP3.LUT P1, RZ, R17, 0x10, RZ, 0xc0, !PT ;  /* 0x0000001011ff7812 */ /* 0x000fe4000782c0ff */
[----:B------:R-:W-:Y:S02]  /*5830*/  FMNMX.FTZ R10, R172, R11, !PT ;  /* 0x0000000bac0a7209 */ /* 0x000fe40007810000 */
[----:B------:R-:W-:Y:S02]  /*5840*/  ISETP.GT.AND P1, PT, R20, 0x11, !P1 ;  /* 0x000000111400780c */ /* 0x000fe40004f24270 */
[----:B------:R-:W-:-:S02]  /*5850*/  FMNMX.FTZ R11, R173, R10, !PT ;  /* 0x0000000aad0b7209 */ /* 0x000fc40007810000 */
[----:B------:R-:W-:Y:S02]  /*5860*/  ISETP.LT.OR P1, PT, R21, 0x12, P1 ;  /* 0x000000121500780c */ /* 0x000fe40000f21670 */
[----:B------:R-:W-:Y:S02]  /*5870*/  FMNMX.FTZ R10, R176, R11, !PT ;  /* 0x0000000bb00a7209 */ /* 0x000fe40007810000 */
[----:B------:R-:W-:Y:S02]  /*5880*/  FSEL R163, R163, -INF , !P1 ;  /* 0xff800000a3a37808 */ /* 0x000fe40004800000 */
[----:B------:R-:W-:Y:S02]  /*5890*/  LOP3.LUT P1, RZ, R17, 0x20000, RZ, 0xc0, !PT ;  /* 0x0002000011ff7812 */ /* 0x000fe4000782c0ff */
[----:B------:R-:W-:Y:S02]  /*58a0*/  FMNMX.FTZ R11, R177, R10, !PT ;  /* 0x0000000ab10b7209 */ /* 0x000fe40007810000 */
[----:B------:R-:W-:-:S02]  /*58b0*/  ISETP.GT.AND P1, PT, R20, 0x18, !P1 ;  /* 0x000000181400780c */ /* 0x000fc40004f24270 */
[----:B------:R-:W-:Y:S02]  /*58c0*/  FMNMX.FTZ R10, R180, R11, !PT ;  /* 0x0000000bb40a7209 */ /* 0x000fe40007810000 */
[----:B------:R-:W-:Y:S02]  /*58d0*/  ISETP.LT.OR P1, PT, R21, 0x19, P1 ;  /* 0x000000191500780c */ /* 0x000fe40000f21670 */
[----:B------:R-:W-:Y:S02]  /*58e0*/  FMNMX.FTZ R11, R181, R10, !PT ;  /* 0x0000000ab50b7209 */ /* 0x000fe40007810000 */
[----:B------:R-:W-:Y:S02]  /*58f0*/  FSEL R166, R166, -INF , !P1 ;  /* 0xff800000a6a67808 */ /* 0x000fe40004800000 */
        /* <DEDUP_REMOVED lines=12> */
[----:B------:R-:W-:Y:S02]  /*59c0*/  LOP3.LUT P1, RZ, R17, 0x4000, RZ, 0xc0, !PT ;  /* 0x0000400011ff7812 */ /* 0x000fe4000782c0ff */
[----:B------:R-:W-:-:S02]  /*59d0*/  FMNMX.FTZ R11, R193, R10, !PT ;  /* 0x0000000ac10b7209 */ /* 0x000fc40007810000 */
[----:B------:R-:W-:Y:S02]  /*59e0*/  ISETP.GT.AND P1, PT, R20, 0x21, !P1 ;  /* 0x000000211400780c */ /* 0x000fe40004f24270 */
[----:B------:R-:W-:Y:S02]  /*59f0*/  FMNMX.FTZ R10, R196, R11, !PT ;  /* 0x0000000bc40a7209 */ /* 0x000fe40007810000 */
[----:B------:R-:W-:Y:S02]  /*5a00*/  ISETP.LT.OR P1, PT, R21, 0x22, P1 ;  /* 0x000000221500780c */ /* 0x000fe40000f21670 */
[----:B------:R-:W-:Y:S02]  /*5a10*/  FMNMX.FTZ R13, R197, R10, !PT ;  /* 0x0000000ac50d7209 */ /* 0x000fe40007810000 */
[----:B------:R-:W-:Y:S02]  /*5a20*/  FSEL R171, R171, -INF , !P1 ;  /* 0xff800000abab7808 */ /* 0x000fe40004800000 */
[C---:B------:R-:W-:Y:S01]  /*5a30*/  LOP3.LUT P1, RZ, R17.reuse, 0x2000, RZ, 0xc0, !PT ;  /* 0x0000200011ff7812 */ /* 0x040fe2000782c0ff */
[----:B------:R-:W1:Y:S01]  /*5a40*/  SHFL.BFLY PT, R10, R13, 0x2, 0x1f ;  /* 0x0c401f000d0a7f89 */ /* 0x000e6200000e0000 */
[----:B------:R-:W-:-:S02]  /*5a50*/  LOP3.LUT P6, RZ, R17, 0x20, RZ, 0xc0, !PT ;  /* 0x0000002011ff7812 */ /* 0x000fc400078cc0ff */
[C---:B------:R-:W-:Y:S02]  /*5a60*/  ISETP.GT.AND P1, PT, R20.reuse, 0x28, !P1 ;  /* 0x000000281400780c */ /* 0x040fe40004f24270 */
[----:B------:R-:W-:Y:S02]  /*5a70*/  ISETP.GT.AND P2, PT, R20, 0x49, !P2 ;  /* 0x000000491400780c */ /* 0x000fe40005744270 */
[C---:B------:R-:W-:Y:S02]  /*5a80*/  ISETP.LT.OR P1, PT, R21.reuse, 0x29, P1 ;  /* 0x000000291500780c */ /* 0x040fe40000f21670 */
[----:B------:R-:W-:Y:S02]  /*5a90*/  ISETP.LT.OR P2, PT, R21, 0x4a, P2 ;  /* 0x0000004a1500780c */ /* 0x000fe40001741670 */
[----:B------:R-:W-:Y:S02]  /*5aa0*/  FSEL R174, R174, -INF , !P1 ;  /* 0xff800000aeae7808 */ /* 0x000fe40004800000 */
[----:B------:R-:W-:-:S02]  /*5ab0*/  LOP3.LUT P1, RZ, R17, 0x1000, RZ, 0xc0, !PT ;  /* 0x0000100011ff7812 */ /* 0x000fc4000782c0ff */
[C---:B------:R-:W-:Y:S02]  /*5ac0*/  ISETP.GT.AND P3, PT, R20.reuse, 0x50, !P3 ;  /* 0x000000501400780c */ /* 0x040fe40005f64270 */
[----:B------:R-:W-:Y:S02]  /*5ad0*/  ISETP.GT.AND P1, PT, R20, 0x29, !P1 ;  /* 0x000000291400780c */ /* 0x000fe40004f24270 */
[----:B------:R-:W-:Y:S02]  /*5ae0*/  FSEL R191, R191, -INF , !P2 ;  /* 0xff800000bfbf7808 */ /* 0x000fe40005000000 */
[C---:B------:R-:W-:Y:S02]  /*5af0*/  ISETP.LT.OR P1, PT, R21.reuse, 0x2a, P1 ;  /* 0x0000002a1500780c */ /* 0x040fe40000f21670 */
[----:B------:R-:W-:Y:S02]  /*5b00*/  ISETP.LT.OR P3, PT, R21, 0x51, P3 ;  /* 0x000000511500780c */ /* 0x000fe40001f61670 */
[----:B------:R-:W-:-:S02]  /*5b10*/  FSEL R175, R175, -INF , !P1 ;  /* 0xff800000afaf7808 */ /* 0x000fc40004800000 */
[----:B------:R-:W-:Y:S02]  /*5b20*/  LOP3.LUT P1, RZ, R17, 0x800, RZ, 0xc0, !PT ;  /* 0x0000080011ff7812 */ /* 0x000fe4000782c0ff */
[----:B-1----:R-:W-:Y:S02]  /*5b30*/  FMNMX.FTZ R15, R13, R10, !PT ;  /* 0x0000000a0d0f7209 */ /* 0x002fe40007810000 */
[C---:B------:R-:W-:Y:S02]  /*5b40*/  ISETP.GT.AND P1, PT, R20.reuse, 0x30, !P1 ;  /* 0x000000301400780c */ /* 0x040fe40004f24270 */
[----:B------:R-:W-:Y:S01]  /*5b50*/  ISETP.GT.AND P4, PT, R20, 0x51, !P4 ;  /* 0x000000511400780c */ /* 0x000fe20006784270 */
[----:B------:R-:W1:Y:S01]  /*5b60*/  SHFL.BFLY PT, R10, R15, 0x1, 0x1f ;  /* 0x0c201f000f0a7f89 */ /* 0x000e6200000e0000 */
[----:B------:R-:W-:Y:S02]  /*5b70*/  ISETP.LT.OR P1, PT, R21, 0x31, P1 ;  /* 0x000000311500780c */ /* 0x000fe40000f21670 */
[----:B------:R-:W-:-:S02]  /*5b80*/  FSEL R194, R194, -INF , !P3 ;  /* 0xff800000c2c27808 */ /* 0x000fc40005800000 */
[----:B------:R-:W-:Y:S02]  /*5b90*/  FSEL R178, R178, -INF , !P1 ;  /* 0xff800000b2b27808 */ /* 0x000fe40004800000 */
[----:B------:R-:W-:Y:S02]  /*5ba0*/  LOP3.LUT P1, RZ, R17, 0x400, RZ, 0xc0, !PT ;  /* 0x0000040011ff7812 */ /* 0x000fe4000782c0ff */
[C---:B------:R-:W-:Y:S02]  /*5bb0*/  ISETP.GT.AND P5, PT, R20.reuse, 0x58, !P5 ;  /* 0x000000581400780c */ /* 0x040fe40006fa4270 */
[----:B------:R-:W-:Y:S02]  /*5bc0*/  ISETP.GT.AND P1, PT, R20, 0x31, !P1 ;  /* 0x000000311400780c */ /* 0x000fe40004f24270 */
[C---:B------:R-:W-:Y:S02]  /*5bd0*/  ISETP.LT.OR P4, PT, R21.reuse, 0x52, P4 ;  /* 0x000000521500780c */ /* 0x040fe40002781670 */
[----:B------:R-:W-:-:S02]  /*5be0*/  ISETP.LT.OR P1, PT, R21, 0x32, P1 ;  /* 0x000000321500780c */ /* 0x000fc40000f21670 */
[----:B------:R-:W-:Y:S02]  /*5bf0*/  ISETP.LT.OR P5, PT, R21, 0x59, P5 ;  /* 0x000000591500780c */ /* 0x000fe40002fa1670 */
[----:B------:R-:W-:Y:S02]  /*5c00*/  FSEL R179, R179, -INF , !P1 ;  /* 0xff800000b3b37808 */ /* 0x000fe40004800000 */
[----:B------:R-:W-:Y:S02]  /*5c10*/  LOP3.LUT P1, RZ, R17, 0x200, RZ, 0xc0, !PT ;  /* 0x0000020011ff7812 */ /* 0x000fe4000782c0ff */
[----:B------:R-:W-:Y:S02]  /*5c20*/  FSEL R195, R195, -INF , !P4 ;  /* 0xff800000c3c37808 */ /* 0x000fe40006000000 */
[----:B------:R-:W-:Y:S02]  /*5c30*/  ISETP.GT.AND P1, PT, R20, 0x38, !P1 ;  /* 0x000000381400780c */ /* 0x000fe40004f24270 */
[----:B-1----:R-:W-:-:S02]  /*5c40*/  FMNMX.FTZ R10, R15, R10, !PT ;  /* 0x0000000a0f0a7209 */ /* 0x002fc40007810000 */
[----:B------:R-:W-:Y:S02]  /*5c50*/  ISETP.LT.OR P1, PT, R21, 0x39, P1 ;  /* 0x000000391500780c */ /* 0x000fe40000f21670 */
[----:B------:R-:W-:Y:S01]  /*5c60*/  FSEL R198, R198, -INF , !P5 ;  /* 0xff800000c6c67808 */ /* 0x000fe20006800000 */
[----:B------:R-:W-:Y:S01]  /*5c70*/  FMUL.FTZ R14, R10, UR6 ;  /* 0x000000060a0e7c20 */ /* 0x000fe20008410000 */
[----:B------:R-:W-:Y:S02]  /*5c80*/  FSEL R182, R182, -INF , !P1 ;  /* 0xff800000b6b67808 */ /* 0x000fe40004800000 */
[----:B------:R-:W-:-:S04]  /*5c90*/  LOP3.LUT P1, RZ, R17, 0x100, RZ, 0xc0, !PT ;  /* 0x0000010011ff7812 */ /* 0x000fc8000782c0ff */
[----:B------:R-:W-:-:S04]  /*5ca0*/  ISETP.GT.AND P1, PT, R20, 0x39, !P1 ;  /* 0x000000391400780c */ /* 0x000fc80004f24270 */
[----:B------:R-:W-:-:S04]  /*5cb0*/  ISETP.LT.OR P1, PT, R21, 0x3a, P1 ;  /* 0x0000003a1500780c */ /* 0x000fc80000f21670 */
        /* <DEDUP_REMOVED lines=9> */
[----:B------:R-:W-:Y:S02]  /*5d50*/  ISETP.GT.AND P1, PT, R20, 0x48, !P6 ;  /* 0x000000481400780c */ /* 0x000fe40007724270 */
[----:B------:R-:W-:Y:S02]  /*5d60*/  LOP3.LUT P6, RZ, R17, 0x40000, RZ, 0xc0, !PT ;  /* 0x0004000011ff7812 */ /* 0x000fe400078cc0ff */
[----:B------:R-:W-:-:S04]  /*5d70*/  ISETP.LT.OR P1, PT, R21, 0x49, P1 ;  /* 0x000000491500780c */ /* 0x000fc80000f21670 */
[----:B------:R-:W-:Y:S02]  /*5d80*/  FSEL R190, R190, -INF , !P1 ;  /* 0xff800000bebe7808 */ /* 0x000fe40004800000 */
[C---:B------:R-:W-:Y:S02]  /*5d90*/  ISETP.GT.AND P1, PT, R20.reuse, RZ, !P6 ;  /* 0x000000ff1400720c */ /* 0x040fe40007724270 */
[----:B------:R-:W-:Y:S02]  /*5da0*/  LOP3.LUT P6, RZ, R17, 0x1, RZ, 0xc0, !PT ;  /* 0x0000000111ff7812 */ /* 0x000fe400078cc0ff */
[----:B------:R-:W-:Y:S02]  /*5db0*/  ISETP.LT.OR P1, PT, R21, 0x1, P1 ;  /* 0x000000011500780c */ /* 0x000fe40000f21670 */
[----:B------:R-:W-:Y:S02]  /*5dc0*/  ISETP.GT.AND P2, PT, R20, 0x59, !P6 ;  /* 0x000000591400780c */ /* 0x000fe40007744270 */
[----:B------:R-:W-:-:S02]  /*5dd0*/  FSEL R11, R154, -INF , !P1 ;  /* 0xff8000009a0b7808 */ /* 0x000fc40004800000 */
[----:B------:R-:W-:Y:S02]  /*5de0*/  FSETP.NEU.FTZ.AND P1, PT, R10, -INF , PT ;  /* 0xff8000000a00780b */ /* 0x000fe40003f3d000 */
[----:B------:R-:W-:Y:S02]  /*5df0*/  FMNMX.FTZ R154, R11, R6, !PT ;  /* 0x000000060b9a7209 */ /* 0x000fe40007810000 */
[----:B------:R-:W-:Y:S02]  /*5e00*/  FSEL R14, R14, RZ, P1 ;  /* 0x000000ff0e0e7208 */ /* 0x000fe40000800000 */
[----:B------:R-:W-:Y:S02]  /*5e10*/  FMNMX.FTZ R15, R155, R154, !PT ;  /* 0x0000009a9b0f7209 */ /* 0x000fe40007810000 */
[----:B------:R-:W-:Y:S01]  /*5e20*/  ISETP.LT.OR P2, PT, R21, 0x5a, P2 ;  /* 0x0000005a1500780c */ /* 0x000fe20001741670 */
[--C-:B------:R-:W-:Y:S01]  /*5e30*/  FFMA.FTZ R203, R156, UR6, -R14.reuse ;  /* 0x000000069ccb7c23 */ /* 0x100fe2000801080e */
[----:B------:R-:W-:Y:S01]  /*5e40*/  FMNMX.FTZ R154, R158, R15, !PT ;  /* 0x0000000f9e9a7209 */ /* 0x000fe20007810000 */
[--C-:B------:R-:W-:Y:S01]  /*5e50*/  FFMA.FTZ R13, R153, UR6, -R14.reuse ;  /* 0x00000006990d7c23 */ /* 0x100fe2000801080e */
[--C-:B------:R-:W-:Y:S01]  /*5e60*/  FFMA.FTZ R204, R160, UR6, -R14.reuse ;  /* 0x00000006a0cc7c23 */ /* 0x100fe2000801080e */
[----:B------:R-:W-:Y:S01]  /*5e70*/  FSEL R199, R199, -INF , !P2 ;  /* 0xff800000c7c77808 */ /* 0x000fe20005000000 */
[--C-:B------:R-:W-:Y:S01]  /*5e80*/  FFMA.FTZ R152, R215, UR6, -R14.reuse ;  /* 0x00000006d7987c23 */ /* 0x100fe2000801080e */
[----:B------:R-:W-:Y:S01]  /*5e90*/  FMNMX.FTZ R15, R159, R154, !PT ;  /* 0x0000009a9f0f7209 */ /* 0x000fe20007810000 */
[--C-:B------:R-:W-:Y:S01]  /*5ea0*/  FFMA.FTZ R196, R196, UR6, -R14.reuse ;  /* 0x00000006c4c47c23 */ /* 0x100fe2000801080e */
[----:B------:R1:W-:Y:S02]  /*5eb0*/  MUFU.EX2 R154, R203 ;  /* 0x000000cb009a7308 */ /* 0x0003e40000000800 */
[----:B------:R-:W-:Y:S01]  /*5ec0*/  FMNMX.FTZ R156, R162, R15, !PT ;  /* 0x0000000fa29c7209 */ /* 0x000fe20007810000 */
[----:B------:R-:W-:-:S03]  /*5ed0*/  FFMA.FTZ R15, R157, UR6, -R14 ;  /* 0x000000069d0f7c23 */ /* 0x000fc6000801080e */
[----:B------:R-:W-:Y:S02]  /*5ee0*/  FMNMX.FTZ R153, R163, R156, !PT ;  /* 0x0000009ca3997209 */ /* 0x000fe40007810000 */
[----:B------:R-:W-:Y:S01]  /*5ef0*/  MUFU.EX2 R152, R152 ;  /* 0x0000009800987308 */ /* 0x000fe20000000800 */
[----:B-1----:R-:W-:Y:S01]  /*5f00*/  FFMA.FTZ R203, R165, UR6, -R14 ;  /* 0x00000006a5cb7c23 */ /* 0x002fe2000801080e */
[----:B------:R-:W-:-:S04]  /*5f10*/  FMNMX.FTZ R156, R166, R153, !PT ;  /* 0x00000099a69c7209 */ /* 0x000fc80007810000 */
[----:B------:R-:W-:Y:S02]  /*5f20*/  FMNMX.FTZ R153, R167, R156, !PT ;  /* 0x0000009ca7997209 */ /* 0x000fe40007810000 */
[----:B------:R1:W-:Y:S02]  /*5f30*/  MUFU.EX2 R156, R204 ;  /* 0x000000cc009c7308 */ /* 0x0003e40000000800 */
[----:B------:R-:W-:Y:S01]  /*5f40*/  FMNMX.FTZ R160, R170, R153, !PT ;  /* 0x00000099aaa07209 */ /* 0x000fe20007810000 */
[----:B------:R-:W-:-:S03]  /*5f50*/  FFMA.FTZ R153, R161, UR6, -R14 ;  /* 0x00000006a1997c23 */ /* 0x000fc6000801080e */
[----:B------:R-:W-:Y:S02]  /*5f60*/  FMNMX.FTZ R157, R171, R160, !PT ;  /* 0x000000a0ab9d7209 */ /* 0x000fe40007810000 */
[----:B------:R-:W-:Y:S01]  /*5f70*/  MUFU.EX2 R13, R13 ;  /* 0x0000000d000d7308 */ /* 0x000fe20000000800 */
[--C-:B-1----:R-:W-:Y:S01]  /*5f80*/  FFMA.FTZ R204, R169, UR6, -R14.reuse ;  /* 0x00000006a9cc7c23 */ /* 0x102fe2000801080e */
[----:B------:R-:W-:Y:S01]  /*5f90*/  FMNMX.FTZ R160, R174, R157, !PT ;  /* 0x0000009daea07209 */ /* 0x000fe20007810000 */
[----:B------:R-:W-:-:S03]  /*5fa0*/  FFMA.FTZ R157, R164, UR6, -R14 ;  /* 0x00000006a49d7c23 */ /* 0x000fc6000801080e */
[----:B------:R-:W-:Y:S02]  /*5fb0*/  FMNMX.FTZ R161, R175, R160, !PT ;  /* 0x000000a0afa17209 */ /* 0x000fe40007810000 */
[----:B------:R-:W-:Y:S02]  /*5fc0*/  MUFU.EX2 R15, R15 ;  /* 0x0000000f000f7308 */ /* 0x000fe40000000800 */
[----:B------:R-:W-:-:S04]  /*5fd0*/  FMNMX.FTZ R160, R178, R161, !PT ;  /* 0x000000a1b2a07209 */ /* 0x000fc80007810000 */
[----:B------:R-:W-:Y:S02]  /*5fe0*/  FMNMX.FTZ R161, R179, R160, !PT ;  /* 0x000000a0b3a17209 */ /* 0x000fe40007810000 */
[----:B------:R-:W-:Y:S02]  /*5ff0*/  MUFU.EX2 R153, R153 ;  /* 0x0000009900997308 */ /* 0x000fe40000000800 */
[----:B------:R-:W-:Y:S01]  /*6000*/  FMNMX.FTZ R164, R182, R161, !PT ;  /* 0x000000a1b6a47209 */ /* 0x000fe20007810000 */
[----:B------:R-:W-:-:S03]  /*6010*/  FFMA.FTZ R161, R168, UR6, -R14 ;  /* 0x00000006a8a17c23 */ /* 0x000fc6000801080e */
[----:B------:R-:W-:Y:S02]  /*6020*/  FMNMX.FTZ R165, R183, R164, !PT ;  /* 0x000000a4b7a57209 */ /* 0x000fe40007810000 */
[----:B------:R-:W-:Y:S02]  /*6030*/  MUFU.EX2 R157, R157 ;  /* 0x0000009d009d7308 */ /* 0x000fe40000000800 */
[----:B------:R-:W-:-:S04]  /*6040*/  FMNMX.FTZ R164, R186, R165, !PT ;  /* 0x000000a5baa47209 */ /* 0x000fc80007810000 */
[----:B------:R-:W-:Y:S02]  /*6050*/  FMNMX.FTZ R165, R187, R164, !PT ;  /* 0x000000a4bba57209 */ /* 0x000fe40007810000 */
[----:B------:R1:W-:Y:S02]  /*6060*/  MUFU.EX2 R164, R204 ;  /* 0x000000cc00a47308 */ /* 0x0003e40000000800 */
[----:B------:R-:W-:Y:S01]  /*6070*/  FMNMX.FTZ R168, R190, R165, !PT ;  /* 0x000000a5bea87209 */ /* 0x000fe20007810000 */
[--C-:B------:R-:W-:Y:S01]  /*6080*/  FFMA.FTZ R165, R172, UR6, -R14.reuse ;  /* 0x00000006aca57c23 */ /* 0x100fe2000801080e */
[--C-:B------:R-:W-:Y:S02]  /*6090*/  FFMA.FTZ R172, R177, UR6, -R14.reuse ;  /* 0x00000006b1ac7c23 */ /* 0x100fe4000801080e */
[----:B------:R-:W-:Y:S01]  /*60a0*/  FMNMX.FTZ R169, R191, R168, !PT ;  /* 0x000000a8bfa97209 */ /* 0x000fe20007810000 */
[--C-:B------:R-:W-:Y:S01]  /*60b0*/  FFMA.FTZ R168, R173, UR6, -R14.reuse ;  /* 0x00000006ada87c23 */ /* 0x100fe2000801080e */
[--C-:B------:R-:W-:Y:S01]  /*60c0*/  FFMA.FTZ R173, R184, UR6, -R14.reuse ;  /* 0x00000006b8ad7c23 */ /* 0x100fe2000801080e */
[--C-:B------:R-:W-:Y:S01]  /*60d0*/  FFMA.FTZ R184, R189, UR6, -R14.reuse ;  /* 0x00000006bdb87c23 */ /* 0x100fe2000801080e */
[----:B------:R-:W-:Y:S01]  /*60e0*/  FMNMX.FTZ R20, R194, R169, !PT ;  /* 0x000000a9c2147209 */ /* 0x000fe20007810000 */
[--C-:B------:R-:W-:Y:S01]  /*60f0*/  FFMA.FTZ R169, R180, UR6, -R14.reuse ;  /* 0x00000006b4a97c23 */ /* 0x100fe2000801080e */
[----:B------:R-:W-:Y:S01]  /*6100*/  FFMA.FTZ R180, R185, UR6, -R14 ;  /* 0x00000006b9b47c23 */ /* 0x000fe2000801080e */
[----:B------:R-:W-:Y:S01]  /*6110*/  FSEL R189, R10, RZ, P1 ;  /* 0x000000ff0abd7208 */ /* 0x000fe20000800000 */
[----:B------:R-:W-:Y:S01]  /*6120*/  MUFU.EX2 R160, R203 ;  /* 0x000000cb00a07308 */ /* 0x000fe20000000800 */
[----:B------:R-:W-:-:S03]  /*6130*/  FMNMX.FTZ R21, R195, R20, !PT ;  /* 0x00000014c3157209 */ /* 0x000fc60007810000 */
[----:B------:R-:W-:Y:S01]  /*6140*/  FADD.FTZ R189, -R189, R2 ;  /* 0x00000002bdbd7221 */ /* 0x000fe20000010100 */
[----:B------:R-:W-:Y:S01]  /*6150*/  FMNMX.FTZ R20, R198, R21, !PT ;  /* 0x00000015c6147209 */ /* 0x000fe20007810000 */
[--C-:B------:R-:W-:Y:S01]  /*6160*/  FFMA.FTZ R21, R176, UR6, -R14.reuse ;  /* 0x00000006b0157c23 */ /* 0x100fe2000801080e */
[--C-:B------:R-:W-:Y:S01]  /*6170*/  FFMA.FTZ R176, R181, UR6, -R14.reuse ;  /* 0x00000006b5b07c23 */ /* 0x100fe2000801080e */
[--C-:B------:R-:W-:Y:S01]  /*6180*/  FFMA.FTZ R181, R192, UR6, -R14.reuse ;  /* 0x00000006c0b57c23 */ /* 0x100fe2000801080e */
[----:B------:R-:W-:Y:S01]  /*6190*/  FMNMX.FTZ R20, R199, R20, !PT ;  /* 0x00000014c7147209 */ /* 0x000fe20007810000 */
[----:B------:R-:W-:Y:S04]  /*61a0*/  MUFU.EX2 R161, R161 ;  /* 0x000000a100a17308 */ /* 0x000fe80000000800 */
[----:B------:R-:W2:Y:S04]  /*61b0*/  SHFL.BFLY PT, R177, R20, 0x2, 0x1f ;  /* 0x0c401f0014b17f89 */ /* 0x000ea800000e0000 */
[----:B------:R-:W-:Y:S08]  /*61c0*/  MUFU.EX2 R165, R165 ;  /* 0x000000a500a57308 */ /* 0x000ff00000000800 */
[----:B------:R-:W-:Y:S08]  /*61d0*/  MUFU.EX2 R168, R168 ;  /* 0x000000a800a87308 */ /* 0x000ff00000000800 */
[----:B------:R-:W-:Y:S01]  /*61e0*/  MUFU.EX2 R21, R21 ;  /* 0x0000001500157308 */ /* 0x000fe20000000800 */
[----:B--2---:R-:W-:Y:S01]  /*61f0*/  FMNMX.FTZ R185, R20, R177, !PT ;  /* 0x000000b114b97209 */ /* 0x004fe20007810000 */
[--C-:B------:R-:W-:Y:S01]  /*6200*/  FFMA.FTZ R177, R188, UR6, -R14.reuse ;  /* 0x00000006bcb17c23 */ /* 0x100fe2000801080e */
[----:B------:R-:W-:-:S05]  /*6210*/  FFMA.FTZ R188, R193, UR6, -R14 ;  /* 0x00000006c1bc7c23 */ /* 0x000fca000801080e */
[----:B------:R-:W-:Y:S01]  /*6220*/  MUFU.EX2 R172, R172 ;  /* 0x000000ac00ac7308 */ /* 0x000fe20000000800 */
[----:B------:R-:W2:Y:S07]  /*6230*/  SHFL.BFLY PT, R20, R185, 0x1, 0x1f ;  /* 0x0c201f00b9147f89 */ /* 0x000eae00000e0000 */
[----:B------:R-:W-:Y:S08]  /*6240*/  MUFU.EX2 R169, R169 ;  /* 0x000000a900a97308 */ /* 0x000ff00000000800 */
[----:B------:R-:W-:Y:S08]  /*6250*/  MUFU.EX2 R176, R176 ;  /* 0x000000b000b07308 */ /* 0x000ff00000000800 */
[----:B------:R-:W-:Y:S01]  /*6260*/  MUFU.EX2 R173, R173 ;  /* 0x000000ad00ad7308 */ /* 0x000fe20000000800 */
[----:B--2---:R-:W-:Y:S01]  /*6270*/  FMNMX.FTZ R20, R185, R20, !PT ;  /* 0x00000014b9147209 */ /* 0x004fe20007810000 */
[----:B------:R-:W-:Y:S01]  /*6280*/  FMUL.FTZ R185, R189, UR6 ;  /* 0x00000006bdb97c20 */ /* 0x000fe20008410000 */
[----:B------:R-:W-:-:S02]  /*6290*/  FFMA.FTZ R189, R197, UR6, -R14 ;  /* 0x00000006c5bd7c23 */ /* 0x000fc4000801080e */
[C---:B------:R-:W-:Y:S01]  /*62a0*/  FSETP.NEU.FTZ.AND P1, PT, R20.reuse, -INF , PT ;  /* 0xff8000001400780b */ /* 0x040fe20003f3d000 */
[----:B-1----:R-:W-:Y:S02]  /*62b0*/  FMUL.FTZ R204, R20, UR6 ;  /* 0x0000000614cc7c20 */ /* 0x002fe40008410000 */
[----:B------:R-:W1:Y:S03]  /*62c0*/  MUFU.EX2 R185, R185 ;  /* 0x000000b900b97308 */ /* 0x000e660000000800 */
[----:B------:R-:W-:-:S05]  /*62d0*/  FSEL R204, R204, RZ, P1 ;  /* 0x000000ffcccc7208 */ /* 0x000fca0000800000 */
        /* <DEDUP_REMOVED lines=9> */
[----:B-1----:R-:W-:Y:S01]  /*6370*/  FFMA.FTZ R192, R185, R3, R152 ;  /* 0x00000003b9c07223 */ /* 0x002fe20000010098 */
[----:B------:R-:W-:Y:S01]  /*6380*/  MUFU.EX2 R177, R177 ;  /* 0x000000b100b17308 */ /* 0x000fe20000000800 */
[----:B------:R-:W-:Y:S01]  /*6390*/  F2FP.BF16.F32.PACK_AB R152, R13, R152 ;  /* 0x000000980d98723e */ /* 0x000fe200000010ff */
[----:B------:R-:W-:Y:S01]  /*63a0*/  FFMA.FTZ R183, R183, UR6, -R204 ;  /* 0x00000006b7b77c23 */ /* 0x000fe200080108cc */
[----:B------:R-:W-:Y:S01]  /*63b0*/  FADD.FTZ R3, R13, R192 ;  /* 0x000000c00d037221 */ /* 0x000fe20000010000 */
[--C-:B------:R-:W-:Y:S01]  /*63c0*/  FFMA.FTZ R192, R159, UR6, -R204.reuse ;  /* 0x000000069fc07c23 */ /* 0x100fe200080108cc */
[--C-:B------:R-:W-:Y:S01]  /*63d0*/  FFMA.FTZ R159, R162, UR6, -R204.reuse ;  /* 0x00000006a29f7c23 */ /* 0x100fe200080108cc */
[--C-:B------:R-:W-:Y:S01]  /*63e0*/  FFMA.FTZ R186, R186, UR6, -R204.reuse ;  /* 0x00000006baba7c23 */ /* 0x100fe200080108cc */
[----:B------:R-:W-:Y:S01]  /*63f0*/  FADD.FTZ R158, R154, R3 ;  /* 0x000000039a9e7221 */ /* 0x000fe20000010000 */
[----:B------:R-:W1:Y:S01]  /*6400*/  MUFU.EX2 R184, R184 ;  /* 0x000000b800b87308 */ /* 0x000e620000000800 */
[----:B------:R-:W-:Y:S01]  /*6410*/  F2FP.BF16.F32.PACK_AB R154, R15, R154 ;  /* 0x0000009a0f9a723e */ /* 0x000fe200000010ff */
[----:B------:R-:W-:Y:S01]  /*6420*/  FFMA.FTZ R187, R187, UR6, -R204 ;  /* 0x00000006bbbb7c23 */ /* 0x000fe200080108cc */
[----:B------:R-:W-:Y:S01]  /*6430*/  FADD.FTZ R3, R15, R158 ;  /* 0x0000009e0f037221 */ /* 0x000fe20000010000 */
[--C-:B------:R-:W-:Y:S01]  /*6440*/  FFMA.FTZ R191, R191, UR6, -R204.reuse ;  /* 0x00000006bfbf7c23 */ /* 0x100fe200080108cc */
[--C-:B------:R-:W-:Y:S01]  /*6450*/  FFMA.FTZ R194, R194, UR6, -R204.reuse ;  /* 0x00000006c2c27c23 */ /* 0x100fe200080108cc */
[--C-:B------:R-:W-:Y:S01]  /*6460*/  FFMA.FTZ R195, R195, UR6, -R204.reuse ;  /* 0x00000006c3c37c23 */ /* 0x100fe200080108cc */
[----:B------:R-:W-:Y:S01]  /*6470*/  FADD.FTZ R158, R156, R3 ;  /* 0x000000039c9e7221 */ /* 0x000fe20000010000 */
[----:B------:R2:W-:Y:S01]  /*6480*/  MUFU.EX2 R2, R196 ;  /* 0x000000c400027308 */ /* 0x0005e20000000800 */
[--C-:B------:R-:W-:Y:S01]  /*6490*/  FFMA.FTZ R198, R198, UR6, -R204.reuse ;  /* 0x00000006c6c67c23 */ /* 0x100fe200080108cc */
[----:B------:R-:W-:Y:S01]  /*64a0*/  FFMA.FTZ R199, R199, UR6, -R204 ;  /* 0x00000006c7c77c23 */ /* 0x000fe200080108cc */
[C---:B------:R-:W-:Y:S01]  /*64b0*/  FADD.FTZ R158, R153.reuse, R158 ;  /* 0x0000009e999e7221 */ /* 0x040fe20000010000 */
[----:B------:R-:W-:Y:S01]  /*64c0*/  F2FP.BF16.F32.PACK_AB R156, R153, R156 ;  /* 0x0000009c999c723e */ /* 0x000fe200000010ff */
[-C--:B------:R-:W-:Y:S01]  /*64d0*/  FMUL.FTZ R24, R24, R185.reuse ;  /* 0x000000b918187220 */ /* 0x080fe20000410000 */
[----:B------:R-:W-:Y:S01]  /*64e0*/  FMUL.FTZ R25, R25, R185 ;  /* 0x000000b919197220 */ /* 0x000fe20000410000 */
[----:B------:R-:W-:Y:S01]  /*64f0*/  FADD.FTZ R3, R157, R158 ;  /* 0x0000009e9d037221 */ /* 0x000fe20000010000 */
[----:B------:R-:W-:Y:S01]  /*6500*/  MUFU.EX2 R181, R181 ;  /* 0x000000b500b57308 */ /* 0x000fe20000000800 */
[--C-:B--2---:R-:W-:Y:S01]  /*6510*/  FFMA.FTZ R196, R163, UR6, -R204.reuse ;  /* 0x00000006a3c47c23 */ /* 0x104fe200080108cc */
[----:B------:R-:W-:Y:S01]  /*6520*/  FFMA.FTZ R163, R166, UR6, -R204 ;  /* 0x00000006a6a37c23 */ /* 0x000fe200080108cc */
[----:B------:R-:W-:Y:S01]  /*6530*/  FADD.FTZ R158, R160, R3 ;  /* 0x00000003a09e7221 */ /* 0x000fe20000010000 */
[----:B------:R-:W-:Y:S01]  /*6540*/  F2FP.BF16.F32.PACK_AB R166, R176, R169 ;  /* 0x000000a9b0a6723e */ /* 0x000fe200000010ff */
[-C--:B------:R-:W-:Y:S01]  /*6550*/  FMUL.FTZ R28, R28, R185.reuse ;  /* 0x000000b91c1c7220 */ /* 0x080fe20000410000 */
[-C--:B------:R-:W-:Y:S01]  /*6560*/  FMUL.FTZ R29, R29, R185.reuse ;  /* 0x000000b91d1d7220 */ /* 0x080fe20000410000 */
[----:B------:R-:W-:Y:S01]  /*6570*/  FADD.FTZ R3, R161, R158 ;  /* 0x0000009ea1037221 */ /* 0x000fe20000010000 */
[----:B------:R-:W-:Y:S01]  /*6580*/  MUFU.EX2 R188, R188 ;  /* 0x000000bc00bc7308 */ /* 0x000fe20000000800 */
[-C--:B------:R-:W-:Y:S01]  /*6590*/  FMUL.FTZ R32, R32, R185.reuse ;  /* 0x000000b920207220 */ /* 0x080fe20000410000 */
[-C--:B------:R-:W-:Y:S01]  /*65a0*/  FMUL.FTZ R33, R33, R185.reuse ;  /* 0x000000b921217220 */ /* 0x080fe20000410000 */
[----:B------:R-:W-:Y:S01]  /*65b0*/  FADD.FTZ R158, R164, R3 ;  /* 0x00000003a49e7221 */ /* 0x000fe20000010000 */
[----:B------:R-:W-:Y:S01]  /*65c0*/  FSEL R3, R20, RZ, P1 ;  /* 0x000000ff14037208 */ /* 0x000fe20000800000 */
[-C--:B------:R-:W-:Y:S01]  /*65d0*/  FMUL.FTZ R36, R36, R185.reuse ;  /* 0x000000b924247220 */ /* 0x080fe20000410000 */
[----:B------:R-:W-:Y:S01]  /*65e0*/  FMUL.FTZ R37, R37, R185 ;  /* 0x000000b925257220 */ /* 0x000fe20000410000 */
[----:B------:R-:W-:Y:S01]  /*65f0*/  FADD.FTZ R193, R165, R158 ;  /* 0x0000009ea5c17221 */ /* 0x000fe20000010000 */
[----:B------:R-:W-:Y:S01]  /*6600*/  MUFU.EX2 R11, R11 ;  /* 0x0000000b000b7308 */ /* 0x000fe20000000800 */
[----:B------:R-:W-:Y:S01]  /*6610*/  FADD.FTZ R3, -R3, R6 ;  /* 0x0000000603037221 */ /* 0x000fe20000010100 */
[--C-:B------:R-:W-:Y:S01]  /*6620*/  FFMA.FTZ R6, R167, UR6, -R204.reuse ;  /* 0x00000006a7067c23 */ /* 0x100fe200080108cc */
[----:B------:R-:W-:Y:S01]  /*6630*/  FADD.FTZ R158, R168, R193 ;  /* 0x000000c1a89e7221 */ /* 0x000fe20000010000 */
[----:B------:R-:W-:Y:S01]  /*6640*/  FFMA.FTZ R167, R170, UR6, -R204 ;  /* 0x00000006aaa77c23 */ /* 0x000fe200080108cc */
[----:B-1----:R-:W-:Y:S01]  /*6650*/  F2FP.BF16.F32.PACK_AB R170, R184, R177 ;  /* 0x000000b1b8aa723e */ /* 0x002fe200000010ff */
[-C--:B------:R-:W-:Y:S01]  /*6660*/  FMUL.FTZ R40, R40, R185.reuse ;  /* 0x000000b928287220 */ /* 0x080fe20000410000 */
[----:B------:R-:W-:Y:S01]  /*6670*/  FADD.FTZ R193, R21, R158 ;  /* 0x0000009e15c17221 */ /* 0x000fe20000010000 */
[----:B------:R-:W-:Y:S01]  /*6680*/  FFMA.FTZ R158, R171, UR6, -R204 ;  /* 0x00000006ab9e7c23 */ /* 0x000fe200080108cc */
[----:B------:R-:W1:Y:S01]  /*6690*/  MUFU.EX2 R14, R14 ;  /* 0x0000000e000e7308 */ /* 0x000e620000000800 */
[-C--:B------:R-:W-:Y:S01]  /*66a0*/  FMUL.FTZ R41, R41, R185.reuse ;  /* 0x000000b929297220 */ /* 0x080fe20000410000 */
[----:B------:R-:W-:Y:S01]  /*66b0*/  FADD.FTZ R162, R172, R193 ;  /* 0x000000c1aca27221 */ /* 0x000fe20000010000 */
[-C--:B------:R-:W-:Y:S01]  /*66c0*/  FMUL.FTZ R44, R44, R185.reuse ;  /* 0x000000b92c2c7220 */ /* 0x080fe20000410000 */
[-C--:B------:R-:W-:Y:S01]  /*66d0*/  FMUL.FTZ R45, R45, R185.reuse ;  /* 0x000000b92d2d7220 */ /* 0x080fe20000410000 */
[-C--:B------:R-:W-:Y:S01]  /*66e0*/  FMUL.FTZ R48, R48, R185.reuse ;  /* 0x000000b930307220 */ /* 0x080fe20000410000 */
[----:B------:R-:W-:Y:S01]  /*66f0*/  FADD.FTZ R171, R169, R162 ;  /* 0x000000a2a9ab7221 */ /* 0x000fe20000010000 */
[-C--:B------:R-:W-:Y:S01]  /*6700*/  FMUL.FTZ R49, R49, R185.reuse ;  /* 0x000000b931317220 */ /* 0x080fe20000410000 */
[----:B------:R-:W-:Y:S01]  /*6710*/  MUFU.EX2 R155, R155 ;  /* 0x0000009b009b7308 */ /* 0x000fe20000000800 */
[-C--:B------:R-:W-:Y:S01]  /*6720*/  FMUL.FTZ R52, R52, R185.reuse ;  /* 0x000000b934347220 */ /* 0x080fe20000410000 */
[----:B------:R-:W-:Y:S01]  /*6730*/  FADD.FTZ R162, R176, R171 ;  /* 0x000000abb0a27221 */ /* 0x000fe20000010000 */
[----:B------:R-:W-:Y:S01]  /*6740*/  FMUL.FTZ R176, R3, UR6 ;  /* 0x0000000603b07c20 */ /* 0x000fe20008410000 */
[----:B------:R-:W-:Y:S01]  /*6750*/  FFMA.FTZ R171, R190, UR6, -R204 ;  /* 0x00000006beab7c23 */ /* 0x000fe200080108cc */
[-C--:B------:R-:W-:Y:S01]  /*6760*/  FMUL.FTZ R53, R53, R185.reuse ;  /* 0x000000b935357220 */ /* 0x080fe20000410000 */
[----:B------:R-:W-:Y:S01]  /*6770*/  FADD.FTZ R193, R173, R162 ;  /* 0x000000a2adc17221 */ /* 0x000fe20000010000 */
[----:B------:R-:W-:Y:S01]  /*6780*/  FMUL.FTZ R56, R56, R185 ;  /* 0x000000b938387220 */ /* 0x000fe20000410000 */
[----:B------:R-:W-:Y:S01]  /*6790*/  MUFU.EX2 R192, R192 ;  /* 0x000000c000c07308 */ /* 0x000fe20000000800 */
[----:B-1----:R-:W-:Y:S01]  /*67a0*/  F2FP.BF16.F32.PACK_AB R153, R14, R11 ;  /* 0x0000000b0e99723e */ /* 0x002fe200000010ff */
[----:B------:R-:W-:Y:S01]  /*67b0*/  FADD.FTZ R162, R180, R193 ;  /* 0x000000c1b4a27221 */ /* 0x000fe20000010000 */
[-C--:B------:R-:W-:Y:S01]  /*67c0*/  FMUL.FTZ R57, R57, R185.reuse ;  /* 0x000000b939397220 */ /* 0x080fe20000410000 */
[-C--:B------:R-:W-:Y:S01]  /*67d0*/  FMUL.FTZ R60, R60, R185.reuse ;  /* 0x000000b93c3c7220 */ /* 0x080fe20000410000 */
[-C--:B------:R-:W-:Y:S01]  /*67e0*/  FMUL.FTZ R61, R61, R185.reuse ;  /* 0x000000b93d3d7220 */ /* 0x080fe20000410000 */
[----:B------:R-:W-:Y:S01]  /*67f0*/  FADD.FTZ R193, R177, R162 ;  /* 0x000000a2b1c17221 */ /* 0x000fe20000010000 */
[-C--:B------:R-:W-:Y:S01]  /*6800*/  FMUL.FTZ R64, R64, R185.reuse ;  /* 0x000000b940407220 */ /* 0x080fe20000410000 */
[----:B------:R-:W1:Y:S01]  /*6810*/  MUFU.EX2 R176, R176 ;  /* 0x000000b000b07308 */ /* 0x000e620000000800 */
[-C--:B------:R-:W-:Y:S01]  /*6820*/  FMUL.FTZ R65, R65, R185.reuse ;  /* 0x000000b941417220 */ /* 0x080fe20000410000 */
[----:B------:R-:W-:Y:S01]  /*6830*/  FADD.FTZ R162, R184, R193 ;  /* 0x000000c1b8a27221 */ /* 0x000fe20000010000 */
[-C--:B------:R-:W-:Y:S01]  /*6840*/  FMUL.FTZ R68, R68, R185.reuse ;  /* 0x000000b944447220 */ /* 0x080fe20000410000 */
[-C--:B------:R-:W-:Y:S01]  /*6850*/  FMUL.FTZ R69, R69, R185.reuse ;  /* 0x000000b945457220 */ /* 0x080fe20000410000 */
[----:B------:R-:W-:Y:S01]  /*6860*/  FMUL.FTZ R72, R72, R185 ;  /* 0x000000b948487220 */ /* 0x000fe20000410000 */
[----:B------:R-:W-:Y:S01]  /*6870*/  FADD.FTZ R15, R181, R162 ;  /* 0x000000a2b50f7221 */ /* 0x000fe20000010000 */
[----:B------:R-:W-:Y:S01]  /*6880*/  F2FP.BF16.F32.PACK_AB R162, R168, R165 ;  /* 0x000000a5a8a2723e */ /* 0x000fe200000010ff */
[----:B------:R2:W-:Y:S01]  /*6890*/  MUFU.EX2 R13, R174 ;  /* 0x000000ae000d7308 */ /* 0x0005e20000000800 */
[----:B------:R-:W-:Y:S01]  /*68a0*/  F2FP.BF16.F32.PACK_AB R168, R180, R173 ;  /* 0x000000adb4a8723e */ /* 0x000fe200000010ff */
[----:B------:R-:W-:Y:S01]  /*68b0*/  FADD.FTZ R15, R188, R15 ;  /* 0x0000000fbc0f7221 */ /* 0x000fe20000010000 */
[-C--:B------:R-:W-:Y:S01]  /*68c0*/  FMUL.FTZ R73, R73, R185.reuse ;  /* 0x000000b949497220 */ /* 0x080fe20000410000 */
[-C--:B------:R-:W-:Y:S01]  /*68d0*/  FMUL.FTZ R76, R76, R185.reuse ;  /* 0x000000b94c4c7220 */ /* 0x080fe20000410000 */
[-C--:B------:R-:W-:Y:S01]  /*68e0*/  FMUL.FTZ R77, R77, R185.reuse ;  /* 0x000000b94d4d7220 */ /* 0x080fe20000410000 */
[-C--:B------:R-:W-:Y:S01]  /*68f0*/  FMUL.FTZ R80, R80, R185.reuse ;  /* 0x000000b950507220 */ /* 0x080fe20000410000 */
[-C--:B------:R-:W-:Y:S01]  /*6900*/  FMUL.FTZ R81, R81, R185.reuse ;  /* 0x000000b951517220 */ /* 0x080fe20000410000 */
[----:B------:R-:W3:Y:S01]  /*6910*/  MUFU.EX2 R159, R159 ;  /* 0x0000009f009f7308 */ /* 0x000ee20000000800 */
[----:B--2---:R-:W-:Y:S01]  /*6920*/  FADD.FTZ R174, R2, R15 ;  /* 0x0000000f02ae7221 */ /* 0x004fe20000010000 */
[----:B-1----:R-:W-:Y:S01]  /*6930*/  FFMA.FTZ R15, R176, R0, R11 ;  /* 0x00000000b00f7223 */ /* 0x002fe2000001000b */
        /* <DEDUP_REMOVED lines=13> */
[----:B------:R-:W2:Y:S01]  /*6a10*/  MUFU.EX2 R163, R163 ;  /* 0x000000a300a37308 */ /* 0x000ea20000000800 */
[-C--:B------:R-:W-:Y:S01]  /*6a20*/  FMUL.FTZ R101, R101, R185.reuse ;  /* 0x000000b965657220 */ /* 0x080fe20000410000 */
[----:B---3--:R-:W-:Y:S01]  /*6a30*/  FADD.FTZ R15, R159, R0 ;  /* 0x000000009f0f7221 */ /* 0x008fe20000010000 */
[-C--:B------:R-:W-:Y:S01]  /*6a40*/  FMUL.FTZ R104, R104, R185.reuse ;  /* 0x000000b968687220 */ /* 0x080fe20000410000 */
[-C--:B------:R-:W-:Y:S01]  /*6a50*/  FMUL.FTZ R105, R105, R185.reuse ;  /* 0x000000b969697220 */ /* 0x080fe20000410000 */
[-C--:B------:R-:W-:Y:S01]  /*6a60*/  FMUL.FTZ R108, R108, R185.reuse ;  /* 0x000000b96c6c7220 */ /* 0x080fe20000410000 */
[-C--:B------:R-:W-:Y:S01]  /*6a70*/  FMUL.FTZ R109, R109, R185.reuse ;  /* 0x000000b96d6d7220 */ /* 0x080fe20000410000 */
[-C--:B------:R-:W-:Y:S01]  /*6a80*/  FMUL.FTZ R112, R112, R185.reuse ;  /* 0x000000b970707220 */ /* 0x080fe20000410000 */
[----:B------:R-:W-:Y:S01]  /*6a90*/  MUFU.EX2 R6, R6 ;  /* 0x0000000600067308 */ /* 0x000fe20000000800 */
[----:B-1----:R-:W-:Y:S01]  /*6aa0*/  FADD.FTZ R0, R196, R15 ;  /* 0x0000000fc4007221 */ /* 0x002fe20000010000 */
[-C--:B------:R-:W-:Y:S01]  /*6ab0*/  FMUL.FTZ R113, R113, R185.reuse ;  /* 0x000000b971717220 */ /* 0x080fe20000410000 */
[-C--:B------:R-:W-:Y:S01]  /*6ac0*/  FMUL.FTZ R116, R116, R185.reuse ;  /* 0x000000b974747220 */ /* 0x080fe20000410000 */
[-C--:B------:R-:W-:Y:S01]  /*6ad0*/  FMUL.FTZ R117, R117, R185.reuse ;  /* 0x000000b975757220 */ /* 0x080fe20000410000 */
[-C--:B------:R-:W-:Y:S01]  /*6ae0*/  FMUL.FTZ R120, R120, R185.reuse ;  /* 0x000000b978787220 */ /* 0x080fe20000410000 */
[-C--:B------:R-:W-:Y:S01]  /*6af0*/  FMUL.FTZ R121, R121, R185.reuse ;  /* 0x000000b979797220 */ /* 0x080fe20000410000 */
[-C--:B------:R-:W-:Y:S01]  /*6b00*/  FMUL.FTZ R124, R124, R185.reuse ;  /* 0x000000b97c7c7220 */ /* 0x080fe20000410000 */
[----:B------:R-:W-:Y:S01]  /*6b10*/  MUFU.EX2 R167, R167 ;  /* 0x000000a700a77308 */ /* 0x000fe20000000800 */
[----:B--2---:R-:W-:Y:S01]  /*6b20*/  FADD.FTZ R15, R163, R0 ;  /* 0x00000000a30f7221 */ /* 0x004fe20000010000 */
        /* <DEDUP_REMOVED lines=13> */
[----:B------:R-:W-:Y:S01]  /*6c00*/  FMUL.FTZ R149, R149, R185 ;  /* 0x000000b995957220 */ /* 0x000fe20000410000 */
[----:B------:R2:W3:Y:S01]  /*6c10*/  MUFU.EX2 R190, R158 ;  /* 0x0000009e00be7308 */ /* 0x0004e20000000800 */
[----:B------:R-:W-:Y:S01]  /*6c20*/  F2FP.BF16.F32.PACK_AB R155, R192, R155 ;  /* 0x0000009bc09b723e */ /* 0x000fe200000010ff */
[-C--:B------:R-:W-:Y:S01]  /*6c30*/  FMUL.FTZ R26, R26, R176.reuse ;  /* 0x000000b01a1a7220 */ /* 0x080fe20000410000 */
[-C--:B------:R-:W-:Y:S01]  /*6c40*/  FMUL.FTZ R27, R27, R176.reuse ;  /* 0x000000b01b1b7220 */ /* 0x080fe20000410000 */
[-C--:B------:R-:W-:Y:S01]  /*6c50*/  FMUL.FTZ R30, R30, R176.reuse ;  /* 0x000000b01e1e7220 */ /* 0x080fe20000410000 */
[-C--:B------:R-:W-:Y:S01]  /*6c60*/  FMUL.FTZ R31, R31, R176.reuse ;  /* 0x000000b01f1f7220 */ /* 0x080fe20000410000 */
[-C--:B------:R-:W-:Y:S01]  /*6c70*/  FMUL.FTZ R34, R34, R176.reuse ;  /* 0x000000b022227220 */ /* 0x080fe20000410000 */
[----:B------:R-:W-:Y:S01]  /*6c80*/  FMUL.FTZ R35, R35, R176 ;  /* 0x000000b023237220 */ /* 0x000fe20000410000 */
[----:B------:R-:W4:Y:S01]  /*6c90*/  MUFU.EX2 R204, R175 ;  /* 0x000000af00cc7308 */ /* 0x000f220000000800 */
[C---:B-1----:R-:W-:Y:S01]  /*6ca0*/  FADD.FTZ R3, R189.reuse, R174 ;  /* 0x000000aebd037221 */ /* 0x042fe20000010000 */
[----:B------:R-:W-:Y:S01]  /*6cb0*/  F2FP.BF16.F32.PACK_AB R174, R189, R2 ;  /* 0x00000002bdae723e */ /* 0x000fe200000010ff */
[-C--:B------:R-:W-:Y:S01]  /*6cc0*/  FMUL.FTZ R38, R38, R176.reuse ;  /* 0x000000b026267220 */ /* 0x080fe20000410000 */
[----:B--2---:R-:W-:Y:S01]  /*6cd0*/  F2FP.BF16.F32.PACK_AB R158, R160, R157 ;  /* 0x0000009da09e723e */ /* 0x004fe200000010ff */
[-C--:B------:R-:W-:Y:S01]  /*6ce0*/  FMUL.FTZ R39, R39, R176.reuse ;  /* 0x000000b027277220 */ /* 0x080fe20000410000 */
[----:B------:R-:W-:Y:S01]  /*6cf0*/  F2FP.BF16.F32.PACK_AB R157, R196, R159 ;  /* 0x0000009fc49d723e */ /* 0x000fe200000010ff */
[-C--:B------:R-:W-:Y:S01]  /*6d00*/  FMUL.FTZ R42, R42, R176.reuse ;  /* 0x000000b02a2a7220 */ /* 0x080fe20000410000 */
[----:B------:R1:W2:Y:S01]  /*6d10*/  MUFU.EX2 R165, R178 ;  /* 0x000000b200a57308 */ /* 0x0002a20000000800 */
[----:B------:R-:W-:Y:S01]  /*6d20*/  F2FP.BF16.F32.PACK_AB R159, R6, R163 ;  /* 0x000000a3069f723e */ /* 0x000fe200000010ff */
[-C--:B------:R-:W-:Y:S01]  /*6d30*/  FMUL.FTZ R43, R43, R176.reuse ;  /* 0x000000b02b2b7220 */ /* 0x080fe20000410000 */
[----:B------:R-:W-:Y:S01]  /*6d40*/  F2FP.BF16.F32.PACK_AB R160, R164, R161 ;  /* 0x000000a1a4a0723e */ /* 0x000fe200000010ff */
[-C--:B------:R-:W-:Y:S01]  /*6d50*/  FMUL.FTZ R46, R46, R176.reuse ;  /* 0x000000b02e2e7220 */ /* 0x080fe20000410000 */
[----:B------:R-:W-:Y:S01]  /*6d60*/  F2FP.BF16.F32.PACK_AB R164, R172, R21 ;  /* 0x00000015aca4723e */ /* 0x000fe200000010ff */
[-C--:B------:R-:W-:Y:S01]  /*6d70*/  FMUL.FTZ R47, R47, R176.reuse ;  /* 0x000000b02f2f7220 */ /* 0x080fe20000410000 */
[----:B---3--:R-:W-:Y:S01]  /*6d80*/  F2FP.BF16.F32.PACK_AB R161, R190, R167 ;  /* 0x000000a7bea1723e */ /* 0x008fe200000010ff */
[----:B------:R-:W3:Y:S01]  /*6d90*/  MUFU.EX2 R2, R179 ;  /* 0x000000b300027308 */ /* 0x000ee20000000800 */
[----:B-1----:R-:W-:Y:S01]  /*6da0*/  FADD.FTZ R178, R6, R15 ;  /* 0x0000000f06b27221 */ /* 0x002fe20000010000 */
[----:B------:R-:W-:Y:S01]  /*6db0*/  F2FP.BF16.F32.PACK_AB R172, R188, R181 ;  /* 0x000000b5bcac723e */ /* 0x000fe200000010ff */
[-C--:B------:R-:W-:Y:S01]  /*6dc0*/  FMUL.FTZ R50, R50, R176.reuse ;  /* 0x000000b032327220 */ /* 0x080fe20000410000 */
[----:B----4-:R-:W-:Y:S01]  /*6dd0*/  F2FP.BF16.F32.PACK_AB R163, R204, R13 ;  /* 0x0000000dcca3723e */ /* 0x010fe200000010ff */
[----:B------:R-:W-:Y:S01]  /*6de0*/  FADD.FTZ R15, R167, R178 ;  /* 0x000000b2a70f7221 */ /* 0x000fe20000010000 */
[-C--:B------:R-:W-:Y:S01]  /*6df0*/  FMUL.FTZ R51, R51, R176.reuse ;  /* 0x000000b033337220 */ /* 0x080fe20000410000 */
[-C--:B------:R-:W-:Y:S01]  /*6e00*/  FMUL.FTZ R54, R54, R176.reuse ;  /* 0x000000b036367220 */ /* 0x080fe20000410000 */
[----:B------:R-:W1:Y:S01]  /*6e10*/  MUFU.EX2 R182, R182 ;  /* 0x000000b600b67308 */ /* 0x000e620000000800 */
[----:B------:R-:W-:Y:S01]  /*6e20*/  FADD.FTZ R178, R190, R15 ;  /* 0x0000000fbeb27221 */ /* 0x000fe20000010000 */
[-C--:B------:R-:W-:Y:S01]  /*6e30*/  FMUL.FTZ R55, R55, R176.reuse ;  /* 0x000000b037377220 */ /* 0x080fe20000410000 */
[-C--:B------:R-:W-:Y:S01]  /*6e40*/  FMUL.FTZ R58, R58, R176.reuse ;  /* 0x000000b03a3a7220 */ /* 0x080fe20000410000 */
[-C--:B------:R-:W-:Y:S01]  /*6e50*/  FMUL.FTZ R59, R59, R176.reuse ;  /* 0x000000b03b3b7220 */ /* 0x080fe20000410000 */
[----:B------:R-:W-:Y:S01]  /*6e60*/  FADD.FTZ R15, R13, R178 ;  /* 0x000000b20d0f7221 */ /* 0x000fe20000010000 */
[-C--:B------:R-:W-:Y:S01]  /*6e70*/  FMUL.FTZ R62, R62, R176.reuse ;  /* 0x000000b03e3e7220 */ /* 0x080fe20000410000 */
[-C--:B------:R-:W-:Y:S01]  /*6e80*/  FMUL.FTZ R63, R63, R176.reuse ;  /* 0x000000b03f3f7220 */ /* 0x080fe20000410000 */
[----:B------:R-:W4:Y:S01]  /*6e90*/  MUFU.EX2 R183, R183 ;  /* 0x000000b700b77308 */ /* 0x000f220000000800 */
[----:B------:R-:W-:Y:S01]  /*6ea0*/  FADD.FTZ R180, R204, R15 ;  /* 0x0000000fccb47221 */ /* 0x000fe20000010000 */
[-C--:B------:R-:W-:Y:S01]  /*6eb0*/  FMUL.FTZ R66, R66, R176.reuse ;  /* 0x000000b042427220 */ /* 0x080fe20000410000 */
[-C--:B------:R-:W-:Y:S01]  /*6ec0*/  FMUL.FTZ R67, R67, R176.reuse ;  /* 0x000000b043437220 */ /* 0x080fe20000410000 */
[-C--:B------:R-:W-:Y:S01]  /*6ed0*/  FMUL.FTZ R70, R70, R176.reuse ;  /* 0x000000b046467220 */ /* 0x080fe20000410000 */
[----:B--2---:R-:W-:Y:S01]  /*6ee0*/  FADD.FTZ R15, R165, R180 ;  /* 0x000000b4a50f7221 */ /* 0x004fe20000010000 */
[C---:B---3--:R-:W-:Y:S01]  /*6ef0*/  F2FP.BF16.F32.PACK_AB R165, R2.reuse, R165 ;  /* 0x000000a502a5723e */ /* 0x048fe200000010ff */
[-C--:B------:R-:W-:Y:S01]  /*6f00*/  FMUL.FTZ R71, R71, R176.reuse ;  /* 0x000000b047477220 */ /* 0x080fe20000410000 */
[----:B------:R-:W2:Y:S01]  /*6f10*/  MUFU.EX2 R169, R186 ;  /* 0x000000ba00a97308 */ /* 0x000ea20000000800 */
[----:B------:R-:W-:Y:S01]  /*6f20*/  FADD.FTZ R15, R2, R15 ;  /* 0x0000000f020f7221 */ /* 0x000fe20000010000 */
[-C--:B------:R-:W-:Y:S01]  /*6f30*/  FMUL.FTZ R74, R74, R176.reuse ;  /* 0x000000b04a4a7220 */ /* 0x080fe20000410000 */
[-C--:B------:R-:W-:Y:S01]  /*6f40*/  FMUL.FTZ R75, R75, R176.reuse ;  /* 0x000000b04b4b7220 */ /* 0x080fe20000410000 */
[-C--:B------:R-:W-:Y:S01]  /*6f50*/  FMUL.FTZ R78, R78, R176.reuse ;  /* 0x000000b04e4e7220 */ /* 0x080fe20000410000 */
[----:B-1----:R-:W-:Y:S01]  /*6f60*/  FADD.FTZ R184, R182, R15 ;  /* 0x0000000fb6b87221 */ /* 0x002fe20000010000 */
[-C--:B------:R-:W-:Y:S01]  /*6f70*/  FMUL.FTZ R79, R79, R176.reuse ;  /* 0x000000b04f4f7220 */ /* 0x080fe20000410000 */
[----:B------:R-:W-:Y:S01]  /*6f80*/  FMUL.FTZ R82, R82, R176 ;  /* 0x000000b052527220 */ /* 0x000fe20000410000 */
[----:B------:R-:W1:Y:S01]  /*6f90*/  MUFU.EX2 R0, R187 ;  /* 0x000000bb00007308 */ /* 0x000e620000000800 */
[C---:B----4-:R-:W-:Y:S01]  /*6fa0*/  FADD.FTZ R184, R183.reuse, R184 ;  /* 0x000000b8b7b87221 */ /* 0x050fe20000010000 */
[----:B------:R-:W-:Y:S01]  /*6fb0*/  F2FP.BF16.F32.PACK_AB R167, R183, R182 ;  /* 0x000000b6b7a7723e */ /* 0x000fe200000010ff */
        /* <DEDUP_REMOVED lines=14> */
[C---:B-1----:R-:W-:Y:S01]  /*70a0*/  FADD.FTZ R184, R0.reuse, R15 ;  /* 0x0000000f00b87221 */ /* 0x042fe20000010000 */
[----:B------:R-:W-:Y:S01]  /*70b0*/  F2FP.BF16.F32.PACK_AB R169, R0, R169 ;  /* 0x000000a900a9723e */ /* 0x000fe200000010ff */
[-C--:B------:R-:W-:Y:S01]  /*70c0*/  FMUL.FTZ R106, R106, R176.reuse ;  /* 0x000000b06a6a7220 */ /* 0x080fe20000410000 */
[-C--:B------:R-:W-:Y:S01]  /*70d0*/  FMUL.FTZ R107, R107, R176.reuse ;  /* 0x000000b06b6b7220 */ /* 0x080fe20000410000 */
[-C--:B------:R-:W-:Y:S01]  /*70e0*/  FMUL.FTZ R110, R110, R176.reuse ;  /* 0x000000b06e6e7220 */ /* 0x080fe20000410000 */
[-C--:B------:R-:W-:Y:S01]  /*70f0*/  FMUL.FTZ R111, R111, R176.reuse ;  /* 0x000000b06f6f7220 */ /* 0x080fe20000410000 */
[-C--:B------:R-:W-:Y:S01]  /*7100*/  FMUL.FTZ R114, R114, R176.reuse ;  /* 0x000000b072727220 */ /* 0x080fe20000410000 */
[----:B------:R-:W1:Y:S01]  /*7110*/  MUFU.EX2 R173, R194 ;  /* 0x000000c200ad7308 */ /* 0x000e620000000800 */
        /* <DEDUP_REMOVED lines=24> */
[C---:B---3--:R-:W-:Y:S01]  /*72a0*/  FADD.FTZ R6, R180.reuse, R11 ;  /* 0x0000000bb4067221 */ /* 0x048fe20000010000 */
[----:B------:R-:W-:Y:S01]  /*72b0*/  F2FP.BF16.F32.PACK_AB R173, R180, R173 ;  /* 0x000000adb4ad723e */ /* 0x000fe200000010ff */
[-C--:B------:R-:W-:Y:S01]  /*72c0*/  FMUL.FTZ R150, R150, R176.reuse ;  /* 0x000000b096967220 */ /* 0x080fe20000410000 */
[----:B------:R-:W-:Y:S01]  /*72d0*/  FMUL.FTZ R151, R151, R176 ;  /* 0x000000b097977220 */ /* 0x000fe20000410000 */
[----:B--2---:R-:W-:-:S04]  /*72e0*/  FADD.FTZ R11, R175, R6 ;  /* 0x00000006af0b7221 */ /* 0x004fc80000010000 */
[C---:B-1----:R-:W-:Y:S01]  /*72f0*/  FADD.FTZ R0, R184.reuse, R11 ;  /* 0x0000000bb8007221 */ /* 0x042fe20000010000 */
[----:B------:R-:W-:Y:S01]  /*7300*/  F2FP.BF16.F32.PACK_AB R175, R184, R175 ;  /* 0x000000afb8af723e */ /* 0x000fe200000010ff */
[----:B------:R-:W-:Y:S06]  /*7310*/  @!P0 BRA `(.L_x_1791) ;  /* 0x0000000000048947 */ /* 0x000fec0003800000 */
[----:B------:R-:W-:Y:S01]  /*7320*/  BPT.TRAP 0x1 ;  /* 0x000000040000795c */ /* 0x000fe20000300000 */
.L_x_1791:
[----:B------:R1:W2:Y:S01]  /*7330*/  SYNCS.PHASECHK.TRANS64.TRYWAIT P1, [UR27+0x22850], R9 ;  /* 0x02285009ff0075a7 */ /* 0x0002a2000802015b */
[----:B------:R-:W-:Y:S05]  /*7340*/  @!P0 BRA `(.L_x_1792) ;  /* 0x0000000000048947 */ /* 0x000fea0003800000 */
[----:B------:R-:W-:Y:S01]  /*7350*/  BPT.TRAP 0x1 ;  /* 0x000000040000795c */ /* 0x000fe20000300000 */
.L_x_1792:
[----:B--2---:R-:W-:Y:S05]  /*7360*/  @P1 BRA `(.L_x_1793) ;  /* 0x0000000000081947 */ /* 0x004fea0003800000 */
[----:B------:R-:W2:Y:S02]  /*7370*/  SYNCS.PHASECHK.TRANS64.TRYWAIT P1, [UR27+0x22850], R9 ;  /* 0x02285009ff0075a7 */ /* 0x000ea4000802015b */
[----:B--2---:R-:W-:Y:S05]  /*7380*/  @!P1 BRA `(.L_x_1794) ;  /* 0x000000d000f09947 */ /* 0x004fea0003800000 */
.L_x_1793:
[----:B------:R-:W3:Y:S01]  /*7390*/  S2R R2, SR_TID.X ;  /* 0x0000000000027919 */ /* 0x000ee20000002100 */
[----:B------:R-:W-:Y:S01]  /*73a0*/  UIMAD UR14, UR36, 0xc00, UR21 ;  /* 0x00000c00240e78a4 */ /* 0x000fe2000f8e0215 */
[----:B------:R-:W-:Y:S01]  /*73b0*/  UMOV UR11, 0x40000040 ;  /* 0x40000040000b7882 */ /* 0x000fe20000000000 */
[----:B------:R-:W4:Y:S05]  /*73c0*/  S2R R6, SR_TID.X ;  /* 0x0000000000067919 */ /* 0x000f2a0000002100 */
[----:B------:R-:W-:Y:S01]  /*73d0*/  UMOV UR10, UR14 ;  /* 0x0000000e000a7c82 */ /* 0x000fe20008000000 */
[----:B---3--:R-:W-:Y:S02]  /*73e0*/  SHF.R.U32.HI R2, RZ, 0x7, R2 ;  /* 0x00000007ff027819 */ /* 0x008fe40000011602 */
[----:B----4-:R-:W-:-:S03]  /*73f0*/  LOP3.LUT P1, RZ, R6, 0x7f, RZ, 0xc0, !PT ;  /* 0x0000007f06ff7812 */ /* 0x010fc6000782c0ff */
[----:B------:R-:W-:Y:S02]  /*7400*/  VIADD R2, R2, 0x8 ;  /* 0x0000000802027836 */ /* 0x000fe40000000000 */
[----:B------:R-:W-:-:S03]  /*7410*/  IMAD.MOV.U32 R6, RZ, RZ, R20 ;  /* 0x000000ffff067224 */ /* 0x000fc600078e0014 */
[----:B------:R3:W-:Y:S05]  /*7420*/  BAR.SYNC.DEFER_BLOCKING R2, 0x100 ;  /* 0x000400020000751d */ /* 0x0007ea0000010000 */
[----:B--2---:R-:W-:Y:S02]  /*7430*/  @!P1 VIADD R12, R12, 0x22860 ;  /* 0x000228600c0c9836 */ /* 0x004fe40000000000 */
[----:B---3--:R-:W-:-:S03]  /*7440*/  IMAD.MOV.U32 R2, RZ, RZ, R10 ;  /* 0x000000ffff027224 */ /* 0x008fc600078e000a */
[----:B------:R-:W-:Y:S01]  /*7450*/  @!P1 PRMT R12, RZ, 0x654, R12 ;  /* 0x00000654ff0c9816 */ /* 0x000fe2000000000c */
        /* <DEDUP_REMOVED lines=34> */
[C---:B------:R-:W-:Y:S01]  /*7680*/  ISETP.GT.AND P1, PT, R5.reuse, UR22, PT ;  /* 0x0000001605007c0c */ /* 0x040fe2000bf24270 */
[----:B------:R-:W-:-:S12]  /*7690*/  VIADD R5, R5, 0xffffffff ;  /* 0xffffffff05057836 */ /* 0x000fd80000000000 */
[----:B--2---:R-:W-:Y:S05]  /*76a0*/  @P1 BRA `(.L_x_1795) ;  /* 0xffffffd000041947 */ /* 0x004fea000383ffff */
[----:B------:R-:W-:Y:S02]  /*76b0*/  IMAD.MOV.U32 R6, RZ, RZ, R20 ;  /* 0x000000ffff067224 */ /* 0x000fe400078e0014 */
[----:B------:R-:W-:-:S07]  /*76c0*/  IMAD.MOV.U32 R2, RZ, RZ, R10 ;  /* 0x000000ffff027224 */ /* 0x000fce00078e000a */
.L_x_1778:
[----:B------:R-:W-:Y:S01]  /*76d0*/  ULDC UR10, c[0x0][0x448] ;  /* 0x00011200000a7ab9 */ /* 0x000fe20000000800 */
[----:B------:R-:W-:Y:S01]  /*76e0*/  IADD3 R7, R16, 0x1, -R7 ;  /* 0x0000000110077810 */ /* 0x000fe20007ffe807 */
[----:B------:R-:W-:Y:S01]  /*76f0*/  UISETP.NE.AND UP0, UPT, UR10, 0x1, UPT ;  /* 0x000000010a00788c */ /* 0x000fe2000bf05270 */
[----:B------:R-:W-:Y:S02]  /*7700*/  ULDC UR15, c[0x0][0x9e4] ;  /* 0x00027900000f7ab9 */ /* 0x000fe40000000800 */
[----:B------:R-:W-:Y:S01]  /*7710*/  R2UR UR18, R7 ;  /* 0x00000000071272ca */ /* 0x000fe200000e0000 */
[----:B------:R-:W-:Y:S02]  /*7720*/  UISETP.GE.AND UP1, UPT, UR15, 0x1, UPT ;  /* 0x000000010f00788c */ /* 0x000fe4000bf26270 */
[----:B------:R-:W-:-:S04]  /*7730*/  UIADD3 UR14, UR43, 0x7f, URZ ;  /* 0x0000007f2b0e7890 */ /* 0x000fc8000fffe03f */
[----:B------:R-:W-:Y:S01]  /*7740*/  PLOP3.LUT P1, PT, PT, PT, UP1, 0x40, 0x0 ;  /* 0x000000000000781c */ /* 0x000fe20003f2e818 */
[----:B------:R-:W-:Y:S01]  /*7750*/  @UP0 ULDC UR10, c[0x0][0x44c] ;  /* 0x00011300000a0ab9 */ /* 0x000fe20000000800 */
[----:B------:R-:W-:Y:S01]  /*7760*/  @UP0 ULDC UR19, c[0x0][0x450] ;  /* 0x0001140000130ab9 */ /* 0x000fe20000000800 */
[----:B------:R-:W-:-:S04]  /*7770*/  UIMAD.WIDE.U32 UR10, UR14, UR10, URZ ;  /* 0x0000000a0e0a72a5 */ /* 0x000fc8000f8e003f */
[----:B------:R-:W-:-:S04]  /*7780*/  @UP0 USHF.R.U32.HI UR14, URZ, UR19, UR11 ;  /* 0x000000133f0e0299 */ /* 0x000fc8000801160b */
[----:B------:R-:W-:-:S04]  /*7790*/  UIADD3 UR14, UR18, UR14, URZ ;  /* 0x0000000e120e7290 */ /* 0x000fc8000fffe03f */
[----:B------:R-:W-:Y:S01]  /*77a0*/  UIADD3 UR7, UR14, -UR7, URZ ;  /* 0x800000070e077290 */ /* 0x000fe2000fffe03f */
[----:B------:R-:W-:Y:S11]  /*77b0*/  @P1 BRA `(.L_x_1796) ;  /* 0x0000000000441947 */ /* 0x000ff60003800000 */
[----:B------:R-:W-:-:S06]  /*77c0*/  UISETP.GT.AND UP2, UPT, UR14, -0x1, UPT ;  /* 0xffffffff0e00788c */ /* 0x000fcc000bf44270 */
[----:B------:R-:W-:-:S13]  /*77d0*/  PLOP3.LUT P1, PT, PT, PT, UP2, 0x80, 0x0 ;  /* 0x000000000000781c */ /* 0x000fda0003f2f028 */
[----:B------:R-:W-:Y:S05]  /*77e0*/  @P1 BRA `(.L_x_1797) ;  /* 0x00000000001c1947 */ /* 0x000fea0003800000 */
[----:B------:R-:W-:Y:S02]  /*77f0*/  UISETP.NE.AND UP2, UPT, UR15, 0x1, UPT ;  /* 0x000000010f00788c */ /* 0x000fe4000bf45270 */
[----:B------:R-:W-:-:S09]  /*7800*/  ULOP3.LUT UR14, URZ, UR14, URZ, 0x33, !UPT ;  /* 0x0000000e3f0e7292 */ /* 0x000fd2000f8e333f */
[----:B------:R-:W-:Y:S02]  /*7810*/  @UP2 ULDC.64 UR18, c[0x0][0x9e8] ;  /* 0x00027a0000122ab9 */ /* 0x000fe40000000a00 */
[----:B------:R-:W-:-:S04]  /*7820*/  UIMAD.WIDE.U32 UR10, UR14, UR18, URZ ;  /* 0x000000120e0a72a5 */ /* 0x000fc8000f8e003f */
[----:B------:R-:W-:-:S04]  /*7830*/  @UP2 USHF.R.U32.HI UR14, URZ, UR19, UR11 ;  /* 0x000000133f0e2299 */ /* 0x000fc8000801160b */
[----:B------:R-:W-:Y:S01]  /*7840*/  ULOP3.LUT UR14, URZ, UR14, URZ, 0x33, !UPT ;  /* 0x0000000e3f0e7292 */ /* 0x000fe2000f8e333f */
[----:B------:R-:W-:Y:S11]  /*7850*/  BRA `(.L_x_1798) ;  /* 0x0000000000107947 */ /* 0x000ff60003800000 */
.L_x_1797:
[----:B------:R-:W-:-:S11]  /*7860*/  UISETP.NE.AND UP2, UPT, UR15, 0x1, UPT ;  /* 0x000000010f00788c */ /* 0x000fd6000bf45270 */
[----:B------:R-:W-:Y:S02]  /*7870*/  @UP2 ULDC.64 UR18, c[0x0][0x9e8] ;  /* 0x00027a0000122ab9 */ /* 0x000fe40000000a00 */
[----:B------:R-:W-:-:S04]  /*7880*/  UIMAD.WIDE.U32 UR10, UR14, UR18, URZ ;  /* 0x000000120e0a72a5 */ /* 0x000fc8000f8e003f */
[----:B------:R-:W-:-:S12]  /*7890*/  @UP2 USHF.R.U32.HI UR14, URZ, UR19, UR11 ;  /* 0x000000133f0e2299 */ /* 0x000fd8000801160b */
.L_x_1798:
[----:B------:R-:W-:-:S04]  /*78a0*/  UIMAD UR14, UR14, UR15, URZ ;  /* 0x0000000f0e0e72a4 */ /* 0x000fc8000f8e023f */
[----:B------:R-:W-:-:S04]  /*78b0*/  UISETP.LT.AND UP2, UPT, UR7, UR14, UPT ;  /* 0x0000000e0700728c */ /* 0x000fc8000bf41270 */
[----:B------:R-:W-:-:S12]  /*78c0*/  USEL UR7, UR7, UR14, !UP2 ;  /* 0x0000000e07077287 */ /* 0x000fd8000d000000 */
.L_x_1796:
[----:B------:R-:W-:-:S04]  /*78d0*/  UIADD3 UR10, UR7, 0x5f, URZ ;  /* 0x0000005f070a7890 */ /* 0x000fc8000fffe03f */
[----:B------:R-:W-:-:S04]  /*78e0*/  UIMAD.WIDE UR10, UR10, 0x2aaaaaab, URZ ;  /* 0x2aaaaaab0a0a78a5 */ /* 0x000fc8000f8e023f */
[----:B------:R-:W-:-:S04]  /*78f0*/  USHF.R.U32.HI UR7, URZ, 0x1f, UR11 ;  /* 0x0000001f3f077899 */ /* 0x000fc8000801160b */
[----:B------:R-:W-:-:S04]  /*7900*/  ULEA.HI.SX32 UR7, UR11, UR7, 0x1c ;  /* 0x000000070b077291 */ /* 0x000fc8000f8fe23f */
[----:B------:R-:W-:-:S04]  /*7910*/  UISETP.LT.AND UP2, UPT, UR39, UR7, UPT ;  /* 0x000000072700728c */ /* 0x000fc8000bf41270 */
[----:B------:R-:W-:-:S06]  /*7920*/  USEL UR22, UR39, UR7, !UP2 ;  /* 0x0000000727167287 */ /* 0x000fcc000d000000 */
[----:B------:R-:W-:-:S13]  /*7930*/  ISETP.GE.AND P1, PT, R5, UR22, PT ;  /* 0x0000001605007c0c */ /* 0x000fda000bf26270 */
[----:B------:R-:W-:Y:S05]  /*7940*/  @!P1 BRA `(.L_x_1799) ;  /* 0x0000001c005c9947 */ /* 0x000fea0003800000 */
[----:B------:R-:W-:Y:S01]  /*7950*/  IMAD.MOV.U32 R203, RZ, RZ, R6 ;  /* 0x000000ffffcb7224 */ /* 0x000fe200078e0006 */
[----:B------:R-:W-:Y:S01]  /*7960*/  ULDC UR23, c[0x0][0x988] ;  /* 0x0002620000177ab9 */ /* 0x000fe20000000800 */
[----:B01----:R-:W-:Y:S02]  /*7970*/  IMAD.MOV.U32 R9, RZ, RZ, R2 ;  /* 0x000000ffff097224 */ /* 0x003fe400078e0002 */
[----:B------:R-:W-:-:S07]  /*7980*/  IMAD.MOV.U32 R7, RZ, RZ, R5 ;  /* 0x000000ffff077224 */ /* 0x000fce00078e0005 */
.L_x_1808:
[----:B------:R-:W-:Y:S01]  /*7990*/  UIADD3 UR36, UR36, 0x1, URZ ;  /* 0x0000000124247890 */ /* 0x000fe2000fffe03f */
[C---:B------:R-:W-:Y:S01]  /*79a0*/  ISETP.GT.AND P1, PT, R7.reuse, UR22, PT ;  /* 0x0000001607007c0c */ /* 0x040fe2000bf24270 */
[----:B------:R-:W-:Y:S02]  /*79b0*/  VIADD R7, R7, 0xffffffff ;  /* 0xffffffff07077836 */ /* 0x000fe40000000000 */
[----:B------:R-:W-:-:S04]  /*79c0*/  UISETP.NE.AND UP2, UPT, UR36, 0x2, UPT ;  /* 0x000000022400788c */ /* 0x000fc8000bf45270 */
[----:B------:R-:W-:Y:S02]  /*79d0*/  USEL UR6, URZ, 0x1, UP2 ;  /* 0x000000013f067887 */ /* 0x000fe40009000000 */
[----:B------:R-:W-:Y:S02]  /*79e0*/  USEL UR36, UR36, URZ, UP2 ;  /* 0x0000003f24247287 */ /* 0x000fe40009000000 */
[----:B------:R-:W-:Y:S01]  /*79f0*/  ULOP3.LUT UR37, UR37, UR6, URZ, 0x3c, !UPT ;  /* 0x0000000625257292 */ /* 0x000fe2000f8e3c3f */
[----:B-1----:R-:W-:Y:S11]  /*7a00*/  @!P0 BRA `(.L_x_1800) ;  /* 0x0000000000048947 */ /* 0x002ff60003800000 */
[----:B------:R-:W-:Y:S01]  /*7a10*/  BPT.TRAP 0x1 ;  /* 0x000000040000795c */ /* 0x000fe20000300000 */
.L_x_1800:
        /* <DEDUP_REMOVED lines=9> */
.L_x_1801:
[----:B-1----:R-:W-:Y:S05]  /*7ab0*/  @P2 BRA `(.L_x_1802) ;  /* 0x0000000000082947 */ /* 0x002fea0003800000 */
[----:B------:R-:W1:Y:S02]  /*7ac0*/  SYNCS.PHASECHK.TRANS64.TRYWAIT P2, [UR24+0x22830], R5 ;  /* 0x02283005ff0075a7 */ /* 0x000e640008040158 */
[----:B-1----:R-:W-:Y:S05]  /*7ad0*/  @!P2 BRA `(.L_x_1803) ;  /* 0x000000cc0030a947 */ /* 0x002fea0003800000 */
.L_x_1802:
        /* <DEDUP_REMOVED lines=11> */
[----:B--2---:R-:W-:Y:S02]  /*7b90*/  LOP3.LUT P2, RZ, R215, 0x7f, RZ, 0xc0, !PT ;  /* 0x0000007fd7ff7812 */ /* 0x004fe4000784c0ff */
[----:B------:R-:W-:Y:S01]  /*7ba0*/  SHF.R.U32.HI R215, RZ, 0x7, R215 ;  /* 0x00000007ffd77819 */ /* 0x000fe200000116d7 */
        /* <DEDUP_REMOVED lines=37> */
[----:B-1----:R-:W-:-:S05]  /*7e00*/  FMNMX.FTZ R12, R10, R11, !PT ;  /* 0x0000000b0a0c7209 */ /* 0x002fca0007810000 */
[----:B------:R-:W1:Y:S02]  /*7e10*/  SHFL.BFLY PT, R11, R12, 0x1, 0x1f ;  /* 0x0c201f000c0b7f89 */ /* 0x000e6400000e0000 */
[----:B-1----:R-:W-:Y:S02]  /*7e20*/  FMNMX.FTZ R2, R12, R11, !PT ;  /* 0x0000000b0c027209 */ /* 0x002fe40007810000 */
[----:B------:R-:W-:-:S03]  /*7e30*/  FMNMX.FTZ R11, R155, R6, !PT ;  /* 0x000000069b0b7209 */ /* 0x000fc60007810000 */
[----:B------:R-:W-:Y:S01]  /*7e40*/  FADD.FTZ R4, -R2, R9 ;  /* 0x0000000902047221 */ /* 0x000fe20000010100 */
[----:B------:R-:W-:-:S03]  /*7e50*/  FMNMX.FTZ R6, R158, R11, !PT ;  /* 0x0000000b9e067209 */ /* 0x000fc60007810000 */
[----:B------:R-:W-:Y:S01]  /*7e60*/  FMUL.FTZ R8, R4, UR6 ;  /* 0x0000000604087c20 */ /* 0x000fe20008410000 */
[----:B------:R-:W-:Y:S01]  /*7e70*/  FMNMX.FTZ R11, R159, R6, !PT ;  /* 0x000000069f0b7209 */ /* 0x000fe20007810000 */
[----:B------:R-:W-:-:S03]  /*7e80*/  FMUL.FTZ R4, R2, UR6 ;  /* 0x0000000602047c20 */ /* 0x000fc60008410000 */
        /* <DEDUP_REMOVED lines=21> */
[----:B------:R-:W1:Y:S03]  /*7fe0*/  MUFU.EX2 R8, R8 ;  /* 0x0000000800087308 */ /* 0x000e660000000800 */
[----:B------:R-:W-:Y:S01]  /*7ff0*/  FMNMX.FTZ R6, R174, R13, !PT ;  /* 0x0000000dae067209 */ /* 0x000fe20007810000 */
[--C-:B------:R-:W-:Y:S01]  /*8000*/  FFMA.FTZ R13, R161, UR6, -R4.reuse ;  /* 0x00000006a10d7c23 */ /* 0x100fe20008010804 */
[--C-:B------:R-:W-:Y:S01]  /*8010*/  FFMA.FTZ R161, R181, UR6, -R4.reuse ;  /* 0x00000006b5a17c23 */ /* 0x100fe20008010804 */
[----:B------:R-:W-:Y:S01]  /*8020*/  FFMA.FTZ R181, R197, UR6, -R4 ;  /* 0x00000006c5b57c23 */ /* 0x000fe20008010804 */
[----:B------:R-:W-:Y:S01]  /*8030*/  FMNMX.FTZ R15, R175, R6, !PT ;  /* 0x00000006af0f7209 */ /* 0x000fe20007810000 */
[----:B------:R-:W2:Y:S03]  /*8040*/  MUFU.EX2 R9, R9 ;  /* 0x0000000900097308 */ /* 0x000ea60000000800 */
[----:B------:R-:W-:-:S04]  /*8050*/  FMNMX.FTZ R6, R178, R15, !PT ;  /* 0x0000000fb2067209 */ /* 0x000fc80007810000 */
[----:B------:R-:W-:Y:S01]  /*8060*/  FMNMX.FTZ R15, R179, R6, !PT ;  /* 0x00000006b30f7209 */ /* 0x000fe20007810000 */
[----:B------:R-:W3:Y:S01]  /*8070*/  MUFU.EX2 R152, R152 ;  /* 0x0000009800987308 */ /* 0x000ee20000000800 */
[-C--:B-1----:R-:W-:Y:S01]  /*8080*/  FMUL.FTZ R24, R24, R8.reuse ;  /* 0x0000000818187220 */ /* 0x082fe20000410000 */
[-C--:B------:R-:W-:Y:S01]  /*8090*/  FMUL.FTZ R25, R25, R8.reuse ;  /* 0x0000000819197220 */ /* 0x080fe20000410000 */
[----:B------:R-:W-:Y:S01]  /*80a0*/  FMNMX.FTZ R6, R182, R15, !PT ;  /* 0x0000000fb6067209 */ /* 0x000fe20007810000 */
[--C-:B------:R-:W-:Y:S01]  /*80b0*/  FFMA.FTZ R15, R165, UR6, -R4.reuse ;  /* 0x00000006a50f7c23 */ /* 0x100fe20008010804 */
[-C--:B------:R-:W-:Y:S01]  /*80c0*/  FMUL.FTZ R28, R28, R8.reuse ;  /* 0x000000081c1c7220 */ /* 0x080fe20000410000 */
[----:B------:R-:W-:Y:S01]  /*80d0*/  FMUL.FTZ R29, R29, R8 ;  /* 0x000000081d1d7220 */ /* 0x000fe20000410000 */
[----:B------:R-:W-:Y:S01]  /*80e0*/  FMNMX.FTZ R21, R183, R6, !PT ;  /* 0x00000006b7157209 */ /* 0x000fe20007810000 */
[----:B------:R-:W-:Y:S01]  /*80f0*/  MUFU.EX2 R10, R10 ;  /* 0x0000000a000a7308 */ /* 0x000fe20000000800 */
[----:B--2---:R-:W-:Y:S01]  /*8100*/  FFMA.FTZ R3, R8, R3, R9 ;  /* 0x0000000308037223 */ /* 0x004fe20000010009 */
[-C--:B------:R-:W-:Y:S01]  /*8110*/  FMUL.FTZ R32, R32, R8.reuse ;  /* 0x0000000820207220 */ /* 0x080fe20000410000 */
[----:B------:R-:W-:Y:S01]  /*8120*/  FMNMX.FTZ R6, R186, R21, !PT ;  /* 0x00000015ba067209 */ /* 0x000fe20007810000 */
[-C--:B------:R-:W-:Y:S01]  /*8130*/  FMUL.FTZ R33, R33, R8.reuse ;  /* 0x0000000821217220 */ /* 0x080fe20000410000 */
[-C--:B------:R-:W-:Y:S01]  /*8140*/  FMUL.FTZ R36, R36, R8.reuse ;  /* 0x0000000824247220 */ /* 0x080fe20000410000 */
[----:B------:R-:W-:Y:S01]  /*8150*/  FMUL.FTZ R37, R37, R8 ;  /* 0x0000000825257220 */ /* 0x000fe20000410000 */
[----:B------:R-:W-:Y:S01]  /*8160*/  FMNMX.FTZ R21, R187, R6, !PT ;  /* 0x00000006bb157209 */ /* 0x000fe20007810000 */
[----:B------:R-:W-:Y:S01]  /*8170*/  MUFU.EX2 R11, R11 ;  /* 0x0000000b000b7308 */ /* 0x000fe20000000800 */
[C---:B---3--:R-:W-:Y:S01]  /*8180*/  FADD.FTZ R3, R152.reuse, R3 ;  /* 0x0000000398037221 */ /* 0x048fe20000010000 */
[----:B------:R-:W-:Y:S01]  /*8190*/  F2FP.BF16.F32.PACK_AB R152, R152, R9 ;  /* 0x000000099898723e */ /* 0x000fe200000010ff */
[-C--:B------:R-:W-:Y:S01]  /*81a0*/  FMUL.FTZ R40, R40, R8.reuse ;  /* 0x0000000828287220 */ /* 0x080fe20000410000 */
[----:B------:R-:W-:Y:S01]  /*81b0*/  FMNMX.FTZ R6, R190, R21, !PT ;  /* 0x00000015be067209 */ /* 0x000fe20007810000 */
[--C-:B------:R-:W-:Y:S01]  /*81c0*/  FFMA.FTZ R21, R169, UR6, -R4.reuse ;  /* 0x00000006a9157c23 */ /* 0x100fe20008010804 */
[--C-:B------:R-:W-:Y:S01]  /*81d0*/  FFMA.FTZ R169, R188, UR6, -R4.reuse ;  /* 0x00000006bca97c23 */ /* 0x100fe20008010804 */
[----:B------:R-:W-:Y:S01]  /*81e0*/  FMUL.FTZ R41, R41, R8 ;  /* 0x0000000829297220 */ /* 0x000fe20000410000 */
[----:B------:R-:W-:Y:S01]  /*81f0*/  FMNMX.FTZ R153, R191, R6, !PT ;  /* 0x00000006bf997209 */ /* 0x000fe20007810000 */
[----:B------:R-:W-:Y:S01]  /*8200*/  MUFU.EX2 R156, R156 ;  /* 0x0000009c009c7308 */ /* 0x000fe20000000800 */
[-C--:B------:R-:W-:Y:S01]  /*8210*/  FMUL.FTZ R44, R44, R8.reuse ;  /* 0x000000082c2c7220 */ /* 0x080fe20000410000 */
[-C--:B------:R-:W-:Y:S01]  /*8220*/  FMUL.FTZ R45, R45, R8.reuse ;  /* 0x000000082d2d7220 */ /* 0x080fe20000410000 */
[----:B------:R-:W-:Y:S01]  /*8230*/  FMNMX.FTZ R6, R194, R153, !PT ;  /* 0x00000099c2067209 */ /* 0x000fe20007810000 */
[-C--:B------:R-:W-:Y:S01]  /*8240*/  FMUL.FTZ R48, R48, R8.reuse ;  /* 0x0000000830307220 */ /* 0x080fe20000410000 */
[-C--:B------:R-:W-:Y:S01]  /*8250*/  FMUL.FTZ R49, R49, R8.reuse ;  /* 0x0000000831317220 */ /* 0x080fe20000410000 */
[----:B------:R-:W-:Y:S01]  /*8260*/  FMUL.FTZ R52, R52, R8 ;  /* 0x0000000834347220 */ /* 0x000fe20000410000 */
[----:B------:R-:W-:Y:S01]  /*8270*/  FMNMX.FTZ R153, R195, R6, !PT ;  /* 0x00000006c3997209 */ /* 0x000fe20007810000 */
[----:B------:R-:W-:Y:S01]  /*8280*/  MUFU.EX2 R13, R13 ;  /* 0x0000000d000d7308 */ /* 0x000fe20000000800 */
[-C--:B------:R-:W-:Y:S01]  /*8290*/  FMUL.FTZ R53, R53, R8.reuse ;  /* 0x0000000835357220 */ /* 0x080fe20000410000 */
        /* <DEDUP_REMOVED lines=9> */
[-C--:B------:R-:W-:Y:S01]  /*8330*/  FMUL.FTZ R64, R64, R8.reuse ;  /* 0x0000000840407220 */ /* 0x080fe20000410000 */
[----:B------:R-:W1:Y:S01]  /*8340*/  SHFL.BFLY PT, R165, R6, 0x2, 0x1f ;  /* 0x0c401f0006a57f89 */ /* 0x000e6200000e0000 */
        /* <DEDUP_REMOVED lines=23> */
[----:B-1----:R-:W-:Y:S01]  /*84c0*/  FMNMX.FTZ R177, R6, R165, !PT ;  /* 0x000000a506b17209 */ /* 0x002fe20007810000 */
[----:B------:R-:W-:Y:S01]  /*84d0*/  FFMA.FTZ R165, R185, UR6, -R4 ;  /* 0x00000006b9a57c23 */ /* 0x000fe20008010804 */
[-C--:B------:R-:W-:Y:S01]  /*84e0*/  FMUL.FTZ R105, R105, R8.reuse ;  /* 0x0000000869697220 */ /* 0x080fe20000410000 */
[-C--:B------:R-:W-:Y:S01]  /*84f0*/  FMUL.FTZ R108, R108, R8.reuse ;  /* 0x000000086c6c7220 */ /* 0x080fe20000410000 */
[----:B------:R-:W-:Y:S01]  /*8500*/  MUFU.EX2 R14, R14 ;  /* 0x0000000e000e7308 */ /* 0x000fe20000000800 */
[----:B------:R-:W1:Y:S01]  /*8510*/  SHFL.BFLY PT, R6, R177, 0x1, 0x1f ;  /* 0x0c201f00b1067f89 */ /* 0x000e6200000e0000 */
        /* <DEDUP_REMOVED lines=21> */
[----:B------:R-:W-:Y:S01]  /*8670*/  FMUL.FTZ R148, R148, R8 ;  /* 0x0000000894947220 */ /* 0x000fe20000410000 */
[----:B------:R-:W-:Y:S01]  /*8680*/  MUFU.EX2 R157, R157 ;  /* 0x0000009d009d7308 */ /* 0x000fe20000000800 */
[----:B-1----:R-:W-:Y:S01]  /*8690*/  FMNMX.FTZ R6, R177, R6, !PT ;  /* 0x00000006b1067209 */ /* 0x002fe20007810000 */
[----:B------:R-:W-:-:S04]  /*86a0*/  FMUL.FTZ R149, R149, R8 ;  /* 0x0000000895957220 */ /* 0x000fc80000410000 */
[C---:B------:R-:W-:Y:S01]  /*86b0*/  FMUL.FTZ R189, R6.reuse, UR6 ;  /* 0x0000000606bd7c20 */ /* 0x040fe20008410000 */
[----:B------:R-:W-:Y:S01]  /*86c0*/  FADD.FTZ R4, -R6, R203 ;  /* 0x000000cb06047221 */ /* 0x000fe20000010100 */
[----:B------:R-:W-:Y:S02]  /*86d0*/  MUFU.EX2 R20, R20 ;  /* 0x0000001400147308 */ /* 0x000fe40000000800 */
[--C-:B------:R-:W-:Y:S01]  /*86e0*/  FFMA.FTZ R184, R154, UR6, -R189.reuse ;  /* 0x000000069ab87c23 */ /* 0x100fe200080108bd */
[----:B------:R-:W-:Y:S01]  /*86f0*/  FMUL.FTZ R4, R4, UR6 ;  /* 0x0000000604047c20 */ /* 0x000fe20008410000 */
[--C-:B------:R-:W-:Y:S01]  /*8700*/  FFMA.FTZ R155, R155, UR6, -R189.reuse ;  /* 0x000000069b9b7c23 */ /* 0x100fe200080108bd */
[--C-:B------:R-:W-:Y:S01]  /*8710*/  FFMA.FTZ R185, R158, UR6, -R189.reuse ;  /* 0x000000069eb97c23 */ /* 0x100fe200080108bd */
[--C-:B------:R-:W-:Y:S01]  /*8720*/  FFMA.FTZ R188, R159, UR6, -R189.reuse ;  /* 0x000000069fbc7c23 */ /* 0x100fe200080108bd */
[--C-:B------:R-:W-:Y:S01]  /*8730*/  FFMA.FTZ R216, R175, UR6, -R189.reuse ;  /* 0x00000006afd87c23 */ /* 0x100fe200080108bd */
[----:B------:R1:W-:Y:S01]  /*8740*/  MUFU.EX2 R177, R4 ;  /* 0x0000000400b17308 */ /* 0x0003e20000000800 */
[--C-:B------:R-:W-:Y:S01]  /*8750*/  FFMA.FTZ R159, R162, UR6, -R189.reuse ;  /* 0x00000006a29f7c23 */ /* 0x100fe200080108bd */
[----:B------:R-:W-:Y:S01]  /*8760*/  FFMA.FTZ R175, R178, UR6, -R189 ;  /* 0x00000006b2af7c23 */ /* 0x000fe200080108bd */
[----:B------:R-:W-:-:S02]  /*8770*/  IMAD.U32 R178, RZ, RZ, UR24 ;  /* 0x00000018ffb27e24 */ /* 0x000fc4000f8e00ff */
[--C-:B------:R-:W-:Y:S01]  /*8780*/  FFMA.FTZ R192, R163, UR6, -R189.reuse ;  /* 0x00000006a3c07c23 */ /* 0x100fe200080108bd */
[--C-:B------:R-:W-:Y:S01]  /*8790*/  FFMA.FTZ R163, R166, UR6, -R189.reuse ;  /* 0x00000006a6a37c23 */ /* 0x100fe200080108bd */
[--C-:B------:R-:W-:Y:S01]  /*87a0*/  FFMA.FTZ R196, R167, UR6, -R189.reuse ;  /* 0x00000006a7c47c23 */ /* 0x100fe200080108bd */
[----:B------:R-:W-:Y:S01]  /*87b0*/  @!P2 VIADD R154, R178, 0x22840 ;  /* 0x00022840b29aa836 */ /* 0x000fe20000000000 */
[----:B------:R-:W2:Y:S01]  /*87c0*/  MUFU.EX2 R184, R184 ;  /* 0x000000b800b87308 */ /* 0x000ea20000000800 */
[----:B-1----:R-:W-:Y:S01]  /*87d0*/  IADD3 R4, -R215, 0xb, RZ ;  /* 0x0000000bd7047810 */ /* 0x002fe20007ffe1ff */
[--C-:B------:R-:W-:Y:S01]  /*87e0*/  FFMA.FTZ R167, R170, UR6, -R189.reuse ;  /* 0x00000006aaa77c23 */ /* 0x100fe200080108bd */
[--C-:B------:R-:W-:Y:S01]  /*87f0*/  FFMA.FTZ R204, R171, UR6, -R189.reuse ;  /* 0x00000006abcc7c23 */ /* 0x100fe200080108bd */
[----:B------:R-:W-:Y:S01]  /*8800*/  @!P2 PRMT R154, RZ, 0x654, R154 ;  /* 0x00000654ff9aa816 */ /* 0x000fe2000000009a */
[--C-:B------:R-:W-:Y:S01]  /*8810*/  FFMA.FTZ R171, R174, UR6, -R189.reuse ;  /* 0x00000006aeab7c23 */ /* 0x100fe200080108bd */
[----:B------:R1:W-:Y:S06]  /*8820*/  BAR.ARV R4, 0x100 ;  /* 0x000400040000751d */ /* 0x0003ec0000002000 */
[----:B------:R-:W3:Y:S01]  /*8830*/  MUFU.EX2 R155, R155 ;  /* 0x0000009b009b7308 */ /* 0x000ee20000000800 */
[----:B------:R4:W-:Y:S01]  /*8840*/  @!P2 SYNCS.ARRIVE.TRANS64.RED.A1T0 RZ, [R154+URZ], RZ ;  /* 0x000000ff9affa9a7 */ /* 0x0009e2000810043f */
[--C-:B------:R-:W-:Y:S01]  /*8850*/  FFMA.FTZ R218, R179, UR6, -R189.reuse ;  /* 0x00000006b3da7c23 */ /* 0x100fe200080108bd */
[--C-:B------:R-:W-:Y:S01]  /*8860*/  FFMA.FTZ R179, R182, UR6, -R189.reuse ;  /* 0x00000006b6b37c23 */ /* 0x100fe200080108bd */
[--C-:B------:R-:W-:Y:S01]  /*8870*/  FFMA.FTZ R182, R183, UR6, -R189.reuse ;  /* 0x00000006b7b67c23 */ /* 0x100fe200080108bd */
[----:B--2---:R-:W-:Y:S01]  /*8880*/  FFMA.FTZ R0, R177, R0, R184 ;  /* 0x00000000b1007223 */ /* 0x004fe200000100b8 */
[--C-:B------:R-:W-:Y:S01]  /*8890*/  FFMA.FTZ R183, R186, UR6, -R189.reuse ;  /* 0x00000006bab77c23 */ /* 0x100fe200080108bd */
[----:B------:R-:W-:Y:S01]  /*88a0*/  FFMA.FTZ R186, R187, UR6, -R189 ;  /* 0x00000006bbba7c23 */ /* 0x000fe200080108bd */
[----:B------:R-:W2:Y:S01]  /*88b0*/  MUFU.EX2 R185, R185 ;  /* 0x000000b900b97308 */ /* 0x000ea20000000800 */
[----:B----4-:R-:W-:Y:S01]  /*88c0*/  FADD.FTZ R154, R10, R3 ;  /* 0x000000030a9a7221 */ /* 0x010fe20000010000 */
[--C-:B------:R-:W-:Y:S01]  /*88d0*/  FFMA.FTZ R187, R190, UR6, -R189.reuse ;  /* 0x00000006bebb7c23 */ /* 0x100fe200080108bd */
[--C-:B------:R-:W-:Y:S01]  /*88e0*/  FFMA.FTZ R190, R191, UR6, -R189.reuse ;  /* 0x00000006bfbe7c23 */ /* 0x100fe200080108bd */
[--C-:B------:R-:W-:Y:S01]  /*88f0*/  FFMA.FTZ R194, R194, UR6, -R189.reuse ;  /* 0x00000006c2c27c23 */ /* 0x100fe200080108bd */
[----:B------:R-:W-:Y:S01]  /*8900*/  FADD.FTZ R3, R11, R154 ;  /* 0x0000009a0b037221 */ /* 0x000fe20000010000 */
[--C-:B------:R-:W-:Y:S01]  /*8910*/  FFMA.FTZ R195, R195, UR6, -R189.reuse ;  /* 0x00000006c3c37c23 */ /* 0x100fe200080108bd */
[----:B------:R-:W-:Y:S01]  /*8920*/  FFMA.FTZ R198, R198, UR6, -R189 ;  /* 0x00000006c6c67c23 */ /* 0x000fe200080108bd */
[----:B------:R-:W4:Y:S01]  /*8930*/  MUFU.EX2 R188, R188 ;  /* 0x000000bc00bc7308 */ /* 0x000f220000000800 */
[----:B---3--:R-:W-:Y:S01]  /*8940*/  FADD.FTZ R0, R155, R0 ;  /* 0x000000009b007221 */ /* 0x008fe20000010000 */
[----:B------:R-:W-:Y:S01]  /*8950*/  FADD.FTZ R154, R156, R3 ;  /* 0x000000039c9a7221 */ /* 0x000fe20000010000 */
[----:B------:R-:W-:Y:S01]  /*8960*/  FFMA.FTZ R199, R199, UR6, -R189 ;  /* 0x00000006c7c77c23 */ /* 0x000fe200080108bd */
[----:B------:R-:W-:Y:S01]  /*8970*/  F2FP.BF16.F32.PACK_AB R162, R153, R14 ;  /* 0x0000000e99a2723e */ /* 0x000fe200000010ff */
[-C--:B------:R-:W-:Y:S01]  /*8980*/  FMUL.FTZ R26, R26, R177.reuse ;  /* 0x000000b11a1a7220 */ /* 0x080fe20000410000 */
[C---:B------:R-:W-:Y:S01]  /*8990*/  FADD.FTZ R3, R13.reuse, R154 ;  /* 0x0000009a0d037221 */ /* 0x040fe20000010000 */
[----:B------:R-:W-:Y:S01]  /*89a0*/  F2FP.BF16.F32.PACK_AB R156, R13, R156 ;  /* 0x0000009c0d9c723e */ /* 0x000fe200000010ff */
[----:B------:R-:W3:Y:S01]  /*89b0*/  MUFU.EX2 R159, R159 ;  /* 0x0000009f009f7308 */ /* 0x000ee20000000800 */
[----:B--2---:R-:W-:Y:S01]  /*89c0*/  FADD.FTZ R9, R185, R0 ;  /* 0x00000000b9097221 */ /* 0x004fe20000010000 */
[----:B------:R-:W-:Y:S01]  /*89d0*/  FADD.FTZ R154, R12, R3 ;  /* 0x000000030c9a7221 */ /* 0x000fe20000010000 */
[-C--:B------:R-:W-:Y:S01]  /*89e0*/  FMUL.FTZ R27, R27, R177.reuse ;  /* 0x000000b11b1b7220 */ /* 0x080fe20000410000 */
[-C--:B------:R-:W-:Y:S01]  /*89f0*/  FMUL.FTZ R30, R30, R177.reuse ;  /* 0x000000b11e1e7220 */ /* 0x080fe20000410000 */
[-C--:B------:R-:W-:Y:S01]  /*8a00*/  FMUL.FTZ R31, R31, R177.reuse ;  /* 0x000000b11f1f7220 */ /* 0x080fe20000410000 */
[----:B------:R-:W-:Y:S01]  /*8a10*/  FADD.FTZ R3, R15, R154 ;  /* 0x0000009a0f037221 */ /* 0x000fe20000010000 */
[-C--:B------:R-:W-:Y:S01]  /*8a20*/  FMUL.FTZ R34, R34, R177.reuse ;  /* 0x000000b122227220 */ /* 0x080fe20000410000 */
[----:B------:R-:W2:Y:S01]  /*8a30*/  MUFU.EX2 R192, R192 ;  /* 0x000000c000c07308 */ /* 0x000ea20000000800 */
[----:B----4-:R-:W-:Y:S01]  /*8a40*/  FADD.FTZ R0, R188, R9 ;  /* 0x00000009bc007221 */ /* 0x010fe20000010000 */
[----:B------:R-:W-:Y:S01]  /*8a50*/  FADD.FTZ R154, R160, R3 ;  /* 0x00000003a09a7221 */ /* 0x000fe20000010000 */
[----:B------:R-:W-:Y:S01]  /*8a60*/  F2FP.BF16.F32.PACK_AB R160, R21, R160 ;  /* 0x000000a015a0723e */ /* 0x000fe200000010ff */
[-C--:B------:R-:W-:Y:S01]  /*8a70*/  FMUL.FTZ R35, R35, R177.reuse ;  /* 0x000000b123237220 */ /* 0x080fe20000410000 */
[-C--:B------:R-:W-:Y:S01]  /*8a80*/  FMUL.FTZ R38, R38, R177.reuse ;  /* 0x000000b126267220 */ /* 0x080fe20000410000 */
[----:B------:R-:W-:Y:S01]  /*8a90*/  FADD.FTZ R3, R21, R154 ;  /* 0x0000009a15037221 */ /* 0x000fe20000010000 */
[-C--:B------:R-:W-:Y:S01]  /*8aa0*/  FMUL.FTZ R39, R39, R177.reuse ;  /* 0x000000b127277220 */ /* 0x080fe20000410000 */
[----:B------:R-:W4:Y:S01]  /*8ab0*/  MUFU.EX2 R163, R163 ;  /* 0x000000a300a37308 */ /* 0x000f220000000800 */
[----:B---3--:R-:W-:Y:S01]  /*8ac0*/  FADD.FTZ R9, R159, R0 ;  /* 0x000000009f097221 */ /* 0x008fe20000010000 */
[----:B------:R-:W-:Y:S01]  /*8ad0*/  FADD.FTZ R154, R14, R3 ;  /* 0x000000030e9a7221 */ /* 0x000fe20000010000 */
[-C--:B------:R-:W-:Y:S01]  /*8ae0*/  FMUL.FTZ R42, R42, R177.reuse ;  /* 0x000000b12a2a7220 */ /* 0x080fe20000410000 */
[-C--:B------:R-:W-:Y:S01]  /*8af0*/  FMUL.FTZ R43, R43, R177.reuse ;  /* 0x000000b12b2b7220 */ /* 0x080fe20000410000 */
[-C--:B------:R-:W-:Y:S01]  /*8b00*/  FMUL.FTZ R46, R46, R177.reuse ;  /* 0x000000b12e2e7220 */ /* 0x080fe20000410000 */
[----:B------:R-:W-:Y:S01]  /*8b10*/  FADD.FTZ R3, R153, R154 ;  /* 0x0000009a99037221 */ /* 0x000fe20000010000 */
[----:B------:R-:W-:Y:S01]  /*8b20*/  F2FP.BF16.F32.PACK_AB R153, R155, R184 ;  /* 0x000000b89b99723e */ /* 0x000fe200000010ff */
[----:B------:R-:W3:Y:S01]  /*8b30*/  MUFU.EX2 R196, R196 ;  /* 0x000000c400c47308 */ /* 0x000ee20000000800 */
[----:B--2---:R-:W-:Y:S01]  /*8b40*/  FADD.FTZ R0, R192, R9 ;  /* 0x00000009c0007221 */ /* 0x004fe20000010000 */
[----:B------:R-:W-:Y:S01]  /*8b50*/  FADD.FTZ R154, R164, R3 ;  /* 0x00000003a49a7221 */ /* 0x000fe20000010000 */
[----:B------:R-:W-:Y:S01]  /*8b60*/  F2FP.BF16.F32.PACK_AB R164, R157, R164 ;  /* 0x000000a49da4723e */ /* 0x000fe200000010ff */
[-C--:B------:R-:W-:Y:S01]  /*8b70*/  FMUL.FTZ R47, R47, R177.reuse ;  /* 0x000000b12f2f7220 */ /* 0x080fe20000410000 */
[----:B------:R-:W-:Y:S01]  /*8b80*/  FMUL.FTZ R50, R50, R177 ;  /* 0x000000b132327220 */ /* 0x000fe20000410000 */
[----:B------:R-:W-:Y:S01]  /*8b90*/  FADD.FTZ R3, R157, R154 ;  /* 0x0000009a9d037221 */ /* 0x000fe20000010000 */
[----:B------:R-:W-:Y:S01]  /*8ba0*/  F2FP.BF16.F32.PACK_AB R157, R192, R159 ;  /* 0x0000009fc09d723e */ /* 0x000fe200000010ff */
[----:B------:R-:W2:Y:S01]  /*8bb0*/  MUFU.EX2 R167, R167 ;  /* 0x000000a700a77308 */ /* 0x000ea20000000800 */
[----:B----4-:R-:W-:Y:S01]  /*8bc0*/  FADD.FTZ R9, R163, R0 ;  /* 0x00000000a3097221 */ /* 0x010fe20000010000 */
[----:B------:R-:W-:Y:S01]  /*8bd0*/  FADD.FTZ R154, R20, R3 ;  /* 0x00000003149a7221 */ /* 0x000fe20000010000 */
[-C--:B------:R-:W-:Y:S01]  /*8be0*/  FMUL.FTZ R51, R51, R177.reuse ;  /* 0x000000b133337220 */ /* 0x080fe20000410000 */
[-C--:B------:R-:W-:Y:S01]  /*8bf0*/  FMUL.FTZ R54, R54, R177.reuse ;  /* 0x000000b136367220 */ /* 0x080fe20000410000 */
[-C--:B------:R-:W-:Y:S01]  /*8c00*/  FMUL.FTZ R55, R55, R177.reuse ;  /* 0x000000b137377220 */ /* 0x080fe20000410000 */
[-C--:B------:R-:W-:Y:S01]  /*8c10*/  FMUL.FTZ R58, R58, R177.reuse ;  /* 0x000000b13a3a7220 */ /* 0x080fe20000410000 */
[----:B------:R-:W-:Y:S01]  /*8c20*/  FMUL.FTZ R59, R59, R177 ;  /* 0x000000b13b3b7220 */ /* 0x000fe20000410000 */
[----:B------:R-:W4:Y:S01]  /*8c30*/  MUFU.EX2 R204, R204 ;  /* 0x000000cc00cc7308 */ /* 0x000f220000000800 */
[C---:B---3--:R-:W-:Y:S01]  /*8c40*/  FADD.FTZ R0, R196.reuse, R9 ;  /* 0x00000009c4007221 */ /* 0x048fe20000010000 */
        /* <DEDUP_REMOVED lines=29> */
[----:B------:R-:W-:Y:S01]  /*8e20*/  FMUL.FTZ R106, R106, R177 ;  /* 0x000000b16a6a7220 */ /* 0x000fe20000410000 */
        /* <DEDUP_REMOVED lines=33> */
[C---:B----4-:R-:W-:Y:S01]  /*9040*/  FADD.FTZ R3, R161.reuse, R154 ;  /* 0x0000009aa1037221 */ /* 0x050fe20000010000 */
[----:B------:R-:W-:-:S02]  /*9050*/  F2FP.BF16.F32.PACK_AB R166, R161, R20 ;  /* 0x00000014a1a6723e */ /* 0x000fc400000010ff */
[----:B------:R-:W-:Y:S02]  /*9060*/  F2FP.BF16.F32.PACK_AB R161, R204, R167 ;  /* 0x000000a7cca1723e */ /* 0x000fe400000010ff */
[----:B------:R-:W-:Y:S02]  /*9070*/  F2FP.BF16.F32.PACK_AB R155, R188, R185 ;  /* 0x000000b9bc9b723e */ /* 0x000fe400000010ff */
[----:B------:R-:W4:Y:S01]  /*9080*/  MUFU.EX2 R183, R183 ;  /* 0x000000b700b77308 */ /* 0x000f220000000800 */
[C---:B---3--:R-:W-:Y:S01]  /*9090*/  FADD.FTZ R0, R182.reuse, R9 ;  /* 0x00000009b6007221 */ /* 0x048fe20000010000 */
[----:B------:R-:W-:-:S06]  /*90a0*/  F2FP.BF16.F32.PACK_AB R167, R182, R179 ;  /* 0x000000b3b6a7723e */ /* 0x000fcc00000010ff */
[----:B------:R-:W3:Y:S01]  /*90b0*/  MUFU.EX2 R165, R165 ;  /* 0x000000a500a57308 */ /* 0x000ee20000000800 */
[----:B--2---:R-:W-:-:S07]  /*90c0*/  FADD.FTZ R154, R168, R3 ;  /* 0x00000003a89a7221 */ /* 0x004fce0000010000 */
[----:B------:R-:W2:Y:S01]  /*90d0*/  MUFU.EX2 R186, R186 ;  /* 0x000000ba00ba7308 */ /* 0x000ea20000000800 */
[----:B----4-:R-:W-:-:S07]  /*90e0*/  FADD.FTZ R9, R183, R0 ;  /* 0x00000000b7097221 */ /* 0x010fce0000010000 */
[----:B------:R-:W4:Y:S01]  /*90f0*/  MUFU.EX2 R169, R169 ;  /* 0x000000a900a97308 */ /* 0x000f220000000800 */
[C---:B---3--:R-:W-:Y:S01]  /*9100*/  FADD.FTZ R154, R165.reuse, R154 ;  /* 0x0000009aa59a7221 */ /* 0x048fe20000010000 */
[----:B------:R-:W-:Y:S02]  /*9110*/  F2FP.BF16.F32.PACK_AB R168, R165, R168 ;  /* 0x000000a8a5a8723e */ /* 0x000fe400000010ff */
[----:B------:R-:W-:-:S04]  /*9120*/  F2FP.BF16.F32.PACK_AB R165, R218, R175 ;  /* 0x000000afdaa5723e */ /* 0x000fc800000010ff */
[----:B------:R-:W3:Y:S01]  /*9130*/  MUFU.EX2 R187, R187 ;  /* 0x000000bb00bb7308 */ /* 0x000ee20000000800 */
[----:B--2---:R-:W-:-:S07]  /*9140*/  FADD.FTZ R0, R186, R9 ;  /* 0x00000009ba007221 */ /* 0x004fce0000010000 */
[----:B------:R-:W2:Y:S01]  /*9150*/  MUFU.EX2 R172, R172 ;  /* 0x000000ac00ac7308 */ /* 0x000ea20000000800 */
[----:B----4-:R-:W-:Y:S01]  /*9160*/  FADD.FTZ R3, R169, R154 ;  /* 0x0000009aa9037221 */ /* 0x010fe20000010000 */
[----:B------:R-:W-:-:S06]  /*9170*/  F2FP.BF16.F32.PACK_AB R154, R11, R10 ;  /* 0x0000000a0b9a723e */ /* 0x000fcc00000010ff */
[----:B------:R-:W4:Y:S01]  /*9180*/  MUFU.EX2 R190, R190 ;  /* 0x000000be00be7308 */ /* 0x000f220000000800 */
[----:B---3--:R-:W-:-:S07]  /*9190*/  FADD.FTZ R9, R187, R0 ;  /* 0x00000000bb097221 */ /* 0x008fce0000010000 */
[----:B------:R-:W3:Y:S01]  /*91a0*/  MUFU.EX2 R173, R173 ;  /* 0x000000ad00ad7308 */ /* 0x000ee20000000800 */
[C---:B--2---:R-:W-:Y:S01]  /*91b0*/  FADD.FTZ R158, R172.reuse, R3 ;  /* 0x00000003ac9e7221 */ /* 0x044fe20000010000 */
[----:B------:R-:W-:Y:S02]  /*91c0*/  F2FP.BF16.F32.PACK_AB R170, R172, R169 ;  /* 0x000000a9acaa723e */ /* 0x000fe400000010ff */
[----:B------:R-:W-:-:S04]  /*91d0*/  F2FP.BF16.F32.PACK_AB R169, R186, R183 ;  /* 0x000000b7baa9723e */ /* 0x000fc800000010ff */
[----:B------:R-:W2:Y:S01]  /*91e0*/  MUFU.EX2 R189, R194 ;  /* 0x000000c200bd7308 */ /* 0x000ea20000000800 */
[C---:B----4-:R-:W-:Y:S01]  /*91f0*/  FADD.FTZ R0, R190.reuse, R9 ;  /* 0x00000009be007221 */ /* 0x050fe20000010000 */
[----:B------:R-:W-:-:S06]  /*9200*/  F2FP.BF16.F32.PACK_AB R171, R190, R187 ;  /* 0x000000bbbeab723e */ /* 0x000fcc00000010ff */
[----:B------:R-:W4:Y:S01]  /*9210*/  MUFU.EX2 R176, R176 ;  /* 0x000000b000b07308 */ /* 0x000f220000000800 */
[----:B---3--:R-:W-:Y:S01]  /*9220*/  FADD.FTZ R3, R173, R158 ;  /* 0x0000009ead037221 */ /* 0x008fe20000010000 */
[----:B------:R-:W-:-:S06]  /*9230*/  F2FP.BF16.F32.PACK_AB R158, R15, R12 ;  /* 0x0000000c0f9e723e */ /* 0x000fcc00000010ff */
        /* <DEDUP_REMOVED lines=9> */
[----:B--2---:R-:W-:-:S07]  /*92d0*/  FADD.FTZ R10, R180, R3 ;  /* 0x00000003b40a7221 */ /* 0x004fce0000010000 */
[----:B------:R-:W2:Y:S01]  /*92e0*/  MUFU.EX2 R199, R199 ;  /* 0x000000c700c77308 */ /* 0x000ea20000000800 */
[----:B----4-:R-:W-:Y:S01]  /*92f0*/  FADD.FTZ R0, R198, R9 ;  /* 0x00000009c6007221 */ /* 0x010fe20000010000 */
[C---:B---3--:R-:W-:Y:S01]  /*9300*/  FADD.FTZ R3, R181.reuse, R10 ;  /* 0x0000000ab5037221 */ /* 0x048fe20000010000 */
[----:B------:R-:W-:Y:S02]  /*9310*/  F2FP.BF16.F32.PACK_AB R174, R181, R180 ;  /* 0x000000b4b5ae723e */ /* 0x000fe400000010ff */
[C---:B--2---:R-:W-:Y:S01]  /*9320*/  FADD.FTZ R0, R199.reuse, R0 ;  /* 0x00000000c7007221 */ /* 0x044fe20000010000 */
[----:B------:R-:W-:Y:S01]  /*9330*/  F2FP.BF16.F32.PACK_AB R175, R199, R198 ;  /* 0x000000c6c7af723e */ /* 0x000fe200000010ff */
[----:B-1----:R-:W-:Y:S06]  /*9340*/  @!P0 BRA `(.L_x_1804) ;  /* 0x0000000000048947 */ /* 0x002fec0003800000 */
[----:B------:R-:W-:Y:S01]  /*9350*/  BPT.TRAP 0x1 ;  /* 0x000000040000795c */ /* 0x000fe20000300000 */
.L_x_1804:
[----:B------:R1:W2:Y:S01]  /*9360*/  SYNCS.PHASECHK.TRANS64.TRYWAIT P2, [UR24+0x22850], R5 ;  /* 0x02285005ff0075a7 */ /* 0x0002a20008040158 */
[----:B------:R-:W-:Y:S05]  /*9370*/  @!P0 BRA `(.L_x_1805) ;  /* 0x0000000000048947 */ /* 0x000fea0003800000 */
[----:B------:R-:W-:Y:S01]  /*9380*/  BPT.TRAP 0x1 ;  /* 0x000000040000795c */ /* 0x000fe20000300000 */
.L_x_1805:
[----:B--2---:R-:W-:Y:S05]  /*9390*/  @P2 BRA `(.L_x_1806) ;  /* 0x0000000000082947 */ /* 0x004fea0003800000 */
[----:B------:R-:W2:Y:S02]  /*93a0*/  SYNCS.PHASECHK.TRANS64.TRYWAIT P2, [UR24+0x22850], R5 ;  /* 0x02285005ff0075a7 */ /* 0x000ea40008040158 */
[----:B--2---:R-:W-:Y:S05]  /*93b0*/  @!P2 BRA `(.L_x_1807) ;  /* 0x000000b40010a947 */ /* 0x004fea0003800000 */
.L_x_1806:
[----:B------:R-:W3:Y:S01]  /*93c0*/  S2R R8, SR_TID.X ;  /* 0x0000000000087919 */ /* 0x000ee20000002100 */
[----:B------:R-:W-:Y:S01]  /*93d0*/  UIMAD UR7, UR36, 0xc00, UR21 ;  /* 0x00000c00240778a4 */ /* 0x000fe2000f8e0215 */
[----:B------:R-:W-:Y:S01]  /*93e0*/  IMAD.MOV.U32 R203, RZ, RZ, R6 ;  /* 0x000000ffffcb7224 */ /* 0x000fe200078e0006 */
[----:B------:R-:W-:Y:S01]  /*93f0*/  UMOV UR11, 0x40000040 ;  /* 0x40000040000b7882 */ /* 0x000fe20000000000 */
[----:B------:R-:W-:-:S04]  /*9400*/  IMAD.MOV.U32 R9, RZ, RZ, R2 ;  /* 0x000000ffff097224 */ /* 0x000fc800078e0002 */
[----:B------:R-:W-:Y:S01]  /*9410*/  UMOV UR10, UR7 ;  /* 0x00000007000a7c82 */ /* 0x000fe20008000000 */
[----:B---3--:R-:W-:-:S05]  /*9420*/  SHF.R.U32.HI R8, RZ, 0x7, R8 ;  /* 0x00000007ff087819 */ /* 0x008fca0000011608 */
[----:B012---:R-:W-:Y:S02]  /*9430*/  VIADD R5, R8, 0x8 ;  /* 0x0000000808057836 */ /* 0x007fe40000000000 */
[----:B------:R-:W0:Y:S03]  /*9440*/  S2R R8, SR_TID.X ;  /* 0x0000000000087919 */ /* 0x000e260000002100 */
[----:B------:R1:W-:Y:S06]  /*9450*/  BAR.SYNC.DEFER_BLOCKING R5, 0x100 ;  /* 0x000400050000751d */ /* 0x0003ec0000010000 */
[----:B------:R-:W-:Y:S01]  /*9460*/  WARPGROUP.ARRIVE ;  /* 0x00000000000079c5 */ /* 0x000fe20000000000 */
[----:B0-----:R-:W-:-:S05]  /*9470*/  LOP3.LUT P2, RZ, R8, 0x7f, RZ, 0xc0, !PT ;  /* 0x0000007f08ff7812 */ /* 0x001fca000784c0ff */
[----:B------:R-:W-:Y:S01]  /*9480*/  HGMMA.64x256x16.F32.BF16 R24, R152, gdesc[UR8].tnspB, R24, gsb0 ;  /* 0x43e0000898187df0 */ /* 0x000fe20008001818 */
[----:B------:R-:W-:Y:S01]  /*9490*/  UIADD3 UR10, UR7, 0x80, URZ ;  /* 0x00000080070a7890 */ /* 0x000fe2000fffe03f */
[----:B------:R-:W-:-:S06]  /*94a0*/  UMOV UR11, 0x40000040 ;  /* 0x40000040000b7882 */ /* 0x000fcc0000000000 */
[----:B------:R-:W-:-:S05]  /*94b0*/  @!P2 VIADD R178, R178, 0x22860 ;  /* 0x00022860b2b2a836 */ /* 0x000fca0000000000 */
[----:B------:R-:W-:Y:S01]  /*94c0*/  @!P2 PRMT R178, RZ, 0x654, R178 ;  /* 0x00000654ffb2a816 */ /* 0x000fe200000000b2 */
[----:B------:R-:W-:Y:S02]  /*94d0*/  WARPGROUP.DEPBAR.LE gsb0, 0x0 ;  /* 0x00008000000079c5 */ /* 0x000fe40000010000 */
[----:B------:R-:W-:-:S12]  /*94e0*/  WARPGROUP.ARRIVE ;  /* 0x00000000000079c5 */ /* 0x000fd80000000000 */
        /* <DEDUP_REMOVED lines=28> */
[----:B-1----:R-:W-:-:S07]  /*96b0*/  IMAD.MOV.U32 R5, RZ, RZ, R7 ;  /* 0x000000ffff057224 */ /* 0x002fce00078e0007 */
.L_x_1799:
[----:B------:R-:W-:-:S13]  /*96c0*/  ISETP.GE.AND P1, PT, R5, UR39, PT ;  /* 0x0000002705007c0c */ /* 0x000fda000bf26270 */
[----:B------:R-:W-:Y:S05]  /*96d0*/  @!P1 BRA `(.L_x_1809) ;  /* 0x0000003000109947 */ /* 0x000fea0003800000 */
[----:B------:R-:W-:Y:S01]  /*96e0*/  IMAD.MOV.U32 R12, RZ, RZ, R6 ;  /* 0x000000ffff0c7224 */ /* 0x000fe200078e0006 */
[----:B------:R-:W-:Y:S01]  /*96f0*/  ULDC UR23, c[0x0][0x9e4] ;  /* 0x0002790000177ab9 */ /* 0x000fe20000000800 */
[----:B01----:R-:W-:Y:S01]  /*9700*/  IMAD.MOV.U32 R9, RZ, RZ, R2 ;  /* 0x000000ffff097224 */ /* 0x003fe200078e0002 */
[----:B------:R-:W-:Y:S01]  /*9710*/  ULDC UR24, c[0x0][0x288] ;  /* 0x0000a20000187ab9 */ /* 0x000fe20000000800 */
[----:B------:R-:W-:Y:S01]  /*9720*/  ULDC UR25, c[0x0][0x9dc] ;  /* 0x0002770000197ab9 */ /* 0x000fe20000000800 */
[----:B------:R-:W-:Y:S01]  /*9730*/  ULDC UR22, c[0x0][0x988] ;  /* 0x0002620000167ab9 */ /* 0x000fe20000000800 */
[----:B------:R-:W-:-:S05]  /*9740*/  ULDC UR26, c[0x0][0x9e0] ;  /* 0x00027800001a7ab9 */ /* 0x000fca0000000800 */
.L_x_1826:
[----:B------:R-:W-:-:S04]  /*9750*/  UIADD3 UR36, UR36, 0x1, URZ ;  /* 0x0000000124247890 */ /* 0x000fc8000fffe03f */
[----:B------:R-:W-:-:S04]  /*9760*/  UISETP.NE.AND UP2, UPT, UR36, 0x2, UPT ;  /* 0x000000022400788c */ /* 0x000fc8000bf45270 */
[----:B------:R-:W-:Y:S02]  /*9770*/  USEL UR6, URZ, 0x1, UP2 ;  /* 0x000000013f067887 */ /* 0x000fe40009000000 */
[----:B------:R-:W-:Y:S02]  /*9780*/  USEL UR36, UR36, URZ, UP2 ;  /* 0x0000003f24247287 */ /* 0x000fe40009000000 */
[----:B------:R-:W-:Y:S01]  /*9790*/  ULOP3.LUT UR37, UR37, UR6, URZ, 0x3c, !UPT ;  /* 0x0000000625257292 */ /* 0x000fe2000f8e3c3f */
[----:B------:R-:W-:Y:S11]  /*97a0*/  @!P0 BRA `(.L_x_1810) ;  /* 0x0000000000048947 */ /* 0x000ff60003800000 */
[----:B------:R-:W-:Y:S01]  /*97b0*/  BPT.TRAP 0x1 ;  /* 0x000000040000795c */ /* 0x000fe20000300000 */
.L_x_1810:
        /* <DEDUP_REMOVED lines=9> */
.L_x_1811:
[----:B-1----:R-:W-:Y:S05]  /*9850*/  @P1 BRA `(.L_x_1812) ;  /* 0x0000000000081947 */ /* 0x002fea0003800000 */
[----:B------:R-:W1:Y:S02]  /*9860*/  SYNCS.PHASECHK.TRANS64.TRYWAIT P1, [UR27+0x22830], R7 ;  /* 0x02283007ff0075a7 */ /* 0x000e64000802015b */
[----:B-1----:R-:W-:Y:S05]  /*9870*/  @!P1 BRA `(.L_x_1813) ;  /* 0x000000ac00f49947 */ /* 0x002fea0003800000 */
.L_x_1812:
[----:B------:R-:W-:Y:S01]  /*9880*/  UIMAD UR18, UR36, 0x300, UR20 ;  /* 0x00000300241278a4 */ /* 0x000fe2000f8e0214 */
[----:B------:R-:W-:Y:S01]  /*9890*/  WARPGROUP.ARRIVE ;  /* 0x00000000000079c5 */ /* 0x000fe20000000000 */
[----:B------:R-:W-:Y:S01]  /*98a0*/  UMOV UR19, 0x40000040 ;  /* 0x4000004000137882 */ /* 0x000fe20000000000 */
[----:B------:R-:W-:Y:S01]  /*98b0*/  UMOV UR7, 0x40000040 ;  /* 0x4000004000077882 */ /* 0x000fe20000000000 */
[----:B------:R-:W-:-:S03]  /*98c0*/  UIADD3 UR6, UR18, 0x2, URZ ;  /* 0x0000000212067890 */ /* 0x000fc6000fffe03f */
[----:B------:R-:W2:Y:S01]  /*98d0*/  S2R R4, SR_TID.X ;  /* 0x0000000000047919 */ /* 0x000ea20000002100 */
[----:B------:R-:W-:Y:S01]  /*98e0*/  UIADD3 UR10, UR18, 0x4, URZ ;  /* 0x00000004120a7890 */ /* 0x000fe2000fffe03f */
[----:B------:R-:W-:Y:S01]  /*98f0*/  PLOP3.LUT P1, PT, PT, PT, UP0, 0x80, 0x0 ;  /* 0x000000000000781c */ /* 0x000fe20003f2f008 */
[----:B------:R-:W-:Y:S01]  /*9900*/  UMOV UR11, 0x40000040 ;  /* 0x40000040000b7882 */ /* 0x000fe20000000000 */
[----:B------:R-:W-:Y:S01]  /*9910*/  HGMMA.64x96x16.F32.BF16 R152, gdesc[UR16], RZ, !UPT, gsb0 ;  /* 0x01600000109879f0 */ /* 0x000fe2000c0018ff */
[----:B------:R-:W-:Y:S01]  /*9920*/  UIADD3 UR14, UR18, 0x6, URZ ;  /* 0x00000006120e7890 */ /* 0x000fe2000fffe03f */
[----:B------:R-:W-:Y:S01]  /*9930*/  PLOP3.LUT P2, PT, PT, PT, UP0, 0x80, 0x0 ;  /* 0x000000000000781c */ /* 0x000fe20003f4f008 */
[----:B------:R-:W-:Y:S01]  /*9940*/  UMOV UR15, 0x40000040 ;  /* 0x40000040000f7882 */ /* 0x000fe20000000000 */
[----:B------:R-:W-:Y:S02]  /*9950*/  VIADD R20, R22, UR43 ;  /* 0x0000002b16147c36 */ /* 0x000fe40008000000 */
[----:B------:R-:W-:-:S02]  /*9960*/  IMAD R13, R5, -0x60, RZ ;  /* 0xffffffa0050d7824 */ /* 0x000fc400078e02ff */
[----:B------:R-:W-:Y:S02]  /*9970*/  IMAD.U32 R8, RZ, RZ, UR27 ;  /* 0x0000001bff087e24 */ /* 0x000fe4000f8e00ff */
[----:B------:R-:W-:-:S04]  /*9980*/  VIADD R11, R13, 0x1 ;  /* 0x000000010d0b7836 */ /* 0x000fc80000000000 */
[----:B------:R-:W-:-:S05]  /*9990*/  IMAD R11, R18, -0x2, R11 ;  /* 0xfffffffe120b7824 */ /* 0x000fca00078e020b */
[----:B------:R-:W-:-:S05]  /*99a0*/  IADD3 R11, R11, -UR24, R16 ;  /* 0x800000180b0b7c10 */ /* 0x000fca000fffe010 */
[----:B------:R-:W-:Y:S01]  /*99b0*/  VIADD R15, R11, UR26 ;  /* 0x0000001a0b0f7c36 */ /* 0x000fe20008000000 */
[----:B--2---:R-:W-:Y:S02]  /*99c0*/  LOP3.LUT P3, RZ, R4, 0x7f, RZ, 0xc0, !PT ;  /* 0x0000007f04ff7812 */ /* 0x004fe4000786c0ff */
[----:B------:R-:W-:-:S04]  /*99d0*/  SHF.R.U32.HI R4, RZ, 0x7, R4 ;  /* 0x00000007ff047819 */ /* 0x000fc80000011604 */
[----:B------:R-:W-:Y:S01]  /*99e0*/  IADD3 R4, -R4, 0xb, RZ ;  /* 0x0000000b04047810 */ /* 0x000fe20007ffe1ff */
[----:B------:R-:W-:Y:S02]  /*99f0*/  WARPGROUP.DEPBAR.LE gsb0, 0x0 ;  /* 0x00008000000079c5 */ /* 0x000fe40000010000 */
[----:B------:R-:W-:-:S06]  /*9a00*/  WARPGROUP.ARRIVE ;  /* 0x00000000000079c5 */ /* 0x000fcc0000000000 */
[----:B------:R-:W-:Y:S01]  /*9a10*/  HGMMA.64x96x16.F32.BF16 R152, gdesc[UR4], R152, gsb0 ;  /* 0x01600000049879f0 */ /* 0x000fe20008001898 */
[----:B------:R-:W-:Y:S02]  /*9a20*/  @UP0 ULDC UR6, c[0x0][0x44c] ;  /* 0x0001130000060ab9 */ /* 0x000fe40000000800 */
[----:B-1----:R-:W-:Y:S01]  /*9a30*/  @P1 IMAD.HI.U32 R2, R20, UR6, RZ ;  /* 0x0000000614021c27 */ /* 0x002fe2000f8e00ff */
[----:B------:R-:W-:Y:S01]  /*9a40*/  @UP0 ULDC UR6, c[0x0][0x450] ;  /* 0x0001140000060ab9 */ /* 0x000fe20000000800 */
[----:B------:R-:W-:-:S03]  /*9a50*/  PLOP3.LUT P1, PT, PT, PT, UP1, 0x40, 0x0 ;  /* 0x000000000000781c */ /* 0x000fc60003f2e818 */
[----:B------:R-:W-:Y:S01]  /*9a60*/  @P2 SHF.R.U32.HI R20, RZ, UR6, R2 ;  /* 0x00000006ff142c19 */ /* 0x000fe20008011602 */
[----:B------:R-:W-:Y:S01]  /*9a70*/  @!P3 VIADD R2, R8, 0x22840 ;  /* 0x000228400802b836 */ /* 0x000fe20000000000 */
[----:B------:R-:W-:-:S03]  /*9a80*/  ULOP3.LUT UR6, URZ, UR25, URZ, 0x33, !UPT ;  /* 0x000000193f067292 */ /* 0x000fc6000f8e333f */
[----:B------:R-:W1:Y:S01]  /*9a90*/  SHFL.IDX PT, R21, R20, RZ, 0x1c1f ;  /* 0x001c1fff14157589 */ /* 0x000e6200000e0000 */
[----:B------:R-:W-:Y:S02]  /*9aa0*/  @!P3 PRMT R2, RZ, 0x654, R2 ;  /* 0x00000654ff02b816 */ /* 0x000fe40000000002 */
[----:B------:R-:W-:Y:S02]  /*9ab0*/  VIADD R14, R11, UR6 ;  /* 0x000000060b0e7c36 */ /* 0x000fe40008000000 */
[----:B-1----:R-:W-:Y:S01]  /*9ac0*/  IMAD.IADD R6, R21, 0x1, R15 ;  /* 0x0000000115067824 */ /* 0x002fe200078e020f */
        /* <DEDUP_REMOVED lines=8> */
[----:B------:R2:W-:Y:S02]  /*9b50*/  @!P3 SYNCS.ARRIVE.TRANS64.RED.A1T0 RZ, [R2+URZ], RZ ;  /* 0x000000ff02ffb9a7 */ /* 0x0005e4000810043f */
[----:B--2---:R-:W-:Y:S01]  /*9b60*/  IMAD.IADD R2, R21, 0x1, R14 ;  /* 0x0000000115027824 */ /* 0x004fe200078e020e */
[----:B-1----:R-:W-:Y:S06]  /*9b70*/  @P1 BRA `(.L_x_1814) ;  /* 0x0000000000581947 */ /* 0x002fec0003800000 */
[----:B------:R-:W-:Y:S01]  /*9b80*/  IADD3 R21, R16, -UR24, R21 ;  /* 0x8000001810157c10 */ /* 0x000fe2000fffe015 */
        /* <DEDUP_REMOVED lines=11> */
.L_x_1816:
[----:B------:R-:W-:-:S05]  /*9c40*/  IMAD.U32 R203, RZ, RZ, UR23 ;  /* 0x00000017ffcb7e24 */ /* 0x000fca000f8e00ff */
[----:B------:R-:W-:-:S13]  /*9c50*/  ISETP.NE.AND P1, PT, R203, 0x1, PT ;  /* 0x00000001cb00780c */ /* 0x000fda0003f25270 */
[----:B------:R-:W1:Y:S02]  /*9c60*/  @P1 LDC.64 R10, c[0x0][0x9e8] ;  /* 0x00027a00ff0a1b82 */ /* 0x000e640000000a00 */
[----:B-1----:R-:W-:-:S05]  /*9c70*/  @P1 IMAD.HI.U32 R10, R21, R10, RZ ;  /* 0x0000000a150a1227 */ /* 0x002fca00078e00ff */
[----:B------:R-:W-:-:S07]  /*9c80*/  @P1 SHF.R.U32.HI R21, RZ, R11, R10 ;  /* 0x0000000bff151219 */ /* 0x000fce000001160a */
.L_x_1817:
[----:B------:R-:W-:Y:S05]  /*9c90*/  BSYNC B0 ;  /* 0x0000000000007941 */ /* 0x000fea0003800000 */
.L_x_1815:
[----:B------:R-:W-:-:S04]  /*9ca0*/  IMAD R10, R18, -0x2, R13 ;  /* 0xfffffffe120a7824 */ /* 0x000fc800078e020d */
[----:B------:R-:W-:-:S05]  /*9cb0*/  IMAD R21, R21, R203, R10 ;  /* 0x000000cb15157224 */ /* 0x000fca00078e020a */
[----:B------:R-:W-:Y:S02]  /*9cc0*/  VIADDMNMX R6, R21, R203, R6, PT ;  /* 0x000000cb15067246 */ /* 0x000fe40003800106 */
[----:B------:R-:W-:-:S07]  /*9cd0*/  VIMNMX R2, R2, R21, !PT ;  /* 0x0000001502027248 */ /* 0x000fce0007fe0100 */
.L_x_1814:
[C---:B------:R-:W-:Y:S01]  /*9ce0*/  ISETP.GE.AND P1, PT, R13.reuse, 0x1, PT ;  /* 0x000000010d00780c */ /* 0x040fe20003f26270 */
[----:B------:R-:W1:Y:S01]  /*9cf0*/  SHFL.IDX PT, R21, R20, 0x1, 0x1c1f ;  /* 0x003c1f0014157f89 */ /* 0x000e6200000e0000 */
[----:B------:R-:W-:Y:S02]  /*9d00*/  ISETP.GE.AND P4, PT, R13, 0x9, PT ;  /* 0x000000090d00780c */ /* 0x000fe40003f86270 */
[----:B------:R-:W-:Y:S02]  /*9d10*/  LOP3.LUT R17, R17, 0xfffbffff, RZ, 0xc0, !PT ;  /* 0xfffbffff11117812 */ /* 0x000fe400078ec0ff */
[----:B------:R-:W-:-:S04]  /*9d20*/  ISETP.GT.AND P2, PT, R2, RZ, !P1 ;  /* 0x000000ff0200720c */ /* 0x000fc80004f44270 */
[----:B------:R-:W-:-:S03]  /*9d30*/  ISETP.LT.OR P2, PT, R6, 0x1, P2 ;  /* 0x000000010600780c */ /* 0x000fc60001741670 */
[----:B------:R-:W-:Y:S02]  /*9d40*/  @P1 LOP3.LUT R17, R17, 0x40000, RZ, 0xfc, !PT ;  /* 0x0004000011111812 */ /* 0x000fe400078efcff */
[----:B------:R-:W-:Y:S02]  /*9d50*/  ISETP.GE.AND P1, PT, R13, 0x2, PT ;  /* 0x000000020d00780c */ /* 0x000fe40003f26270 */
[----:B------:R-:W-:Y:S02]  /*9d60*/  LOP3.LUT R17, R17, 0xfffffffd, RZ, 0xc0, !PT ;  /* 0xfffffffd11117812 */ /* 0x000fe400078ec0ff */
[----:B------:R-:W-:Y:S02]  /*9d70*/  FSEL R152, R152, -INF , !P2 ;  /* 0xff80000098987808 */ /* 0x000fe40005000000 */
[----:B------:R-:W-:Y:S02]  /*9d80*/  ISETP.GT.AND P3, PT, R2, 0x1, !P1 ;  /* 0x000000010200780c */ /* 0x000fe40004f64270 */
[----:B------:R-:W-:-:S02]  /*9d90*/  @P4 LOP3.LUT R17, R17, 0x2, RZ, 0xfc, !PT ;  /* 0x0000000211114812 */ /* 0x000fc400078efcff */
[----:B------:R-:W-:Y:S01]  /*9da0*/  ISETP.GT.AND P2, PT, R2, 0x8, !P4 ;  /* 0x000000080200780c */ /* 0x000fe20006744270 */
[--C-:B-1----:R-:W-:Y:S01]  /*9db0*/  IMAD.IADD R15, R15, 0x1, R21.reuse ;  /* 0x000000010f0f7824 */ /* 0x102fe200078e0215 */
[----:B------:R-:W-:Y:S01]  /*9dc0*/  ISETP.GE.AND P4, PT, R13, 0xa, PT ;  /* 0x0000000a0d00780c */ /* 0x000fe20003f86270 */
[----:B------:R-:W-:Y:S01]  /*9dd0*/  IMAD.IADD R14, R14, 0x1, R21 ;  /* 0x000000010e0e7824 */ /* 0x000fe200078e0215 */
[C---:B------:R-:W-:Y:S02]  /*9de0*/  ISETP.LT.OR P3, PT, R6.reuse, 0x2, P3 ;  /* 0x000000020600780c */ /* 0x040fe40001f61670 */
[----:B------:R-:W-:Y:S02]  /*9df0*/  ISETP.LT.OR P2, PT, R6, 0x9, P2 ;  /* 0x000000090600780c */ /* 0x000fe40001741670 */
[----:B------:R-:W-:Y:S02]  /*9e00*/  FSEL R153, R153, -INF , !P3 ;  /* 0xff80000099997808 */ /* 0x000fe40005800000 */
[----:B------:R-:W-:-:S02]  /*9e10*/  ISETP.GE.AND P3, PT, R13, 0x11, PT ;  /* 0x000000110d00780c */ /* 0x000fc40003f66270 */
[----:B------:R-:W-:Y:S02]  /*9e20*/  LOP3.LUT R17, R17, 0xfffffffb, RZ, 0xc0, !PT ;  /* 0xfffffffb11117812 */ /* 0x000fe400078ec0ff */
[----:B------:R-:W-:Y:S02]  /*9e30*/  FSEL R156, R156, -INF , !P2 ;  /* 0xff8000009c9c7808 */ /* 0x000fe40005000000 */
[----:B------:R-:W-:Y:S02]  /*9e40*/  ISETP.GT.AND P2, PT, R2, 0x9, !P4 ;  /* 0x000000090200780c */ /* 0x000fe40006744270 */
[----:B------:R-:W-:Y:S02]  /*9e50*/  @P4 LOP3.LUT R17, R17, 0x4, RZ, 0xfc, !PT ;  /* 0x0000000411114812 */ /* 0x000fe400078efcff */
[----:B------:R-:W-:Y:S02]  /*9e60*/  ISETP.LT.OR P2, PT, R6, 0xa, P2 ;  /* 0x0000000a0600780c */ /* 0x000fe40001741670 */
[----:B------:R-:W-:-:S02]  /*9e70*/  LOP3.LUT R17, R17, 0xfffffff7, RZ, 0xc0, !PT ;  /* 0xfffffff711117812 */ /* 0x000fc400078ec0ff */
[----:B------:R-:W-:Y:S02]  /*9e80*/  FSEL R157, R157, -INF , !P2 ;  /* 0xff8000009d9d7808 */ /* 0x000fe40005000000 */
[----:B------:R-:W-:Y:S02]  /*9e90*/  @P3 LOP3.LUT R17, R17, 0x8, RZ, 0xfc, !PT ;  /* 0x0000000811113812 */ /* 0x000fe400078efcff */
[----:B------:R-:W-:Y:S02]  /*9ea0*/  ISETP.GT.AND P2, PT, R2, 0x10, !P3 ;  /* 0x000000100200780c */ /* 0x000fe40005f44270 */
[----:B------:R-:W-:Y:S02]  /*9eb0*/  ISETP.GE.AND P3, PT, R13, 0x12, PT ;  /* 0x000000120d00780c */ /* 0x000fe40003f66270 */
[----:B------:R-:W-:Y:S02]  /*9ec0*/  ISETP.LT.OR P2, PT, R6, 0x11, P2 ;  /* 0x000000110600780c */ /* 0x000fe40001741670 */
[----:B------:R-:W-:-:S02]  /*9ed0*/  LOP3.LUT R17, R17, 0xffffffef, RZ, 0xc0, !PT ;  /* 0xffffffef11117812 */ /* 0x000fc400078ec0ff */
[----:B------:R-:W-:Y:S02]  /*9ee0*/  FSEL R160, R160, -INF , !P2 ;  /* 0xff800000a0a07808 */ /* 0x000fe40005000000 */
        /* <DEDUP_REMOVED lines=102> */
[----:B------:R-:W-:-:S04]  /*a550*/  ISETP.LT.OR P6, PT, R6, 0x5a, P6 ;  /* 0x0000005a0600780c */ /* 0x000fc800037c1670 */
[----:B------:R-:W-:Y:S02]  /*a560*/  FSEL R197, R197, -INF , !P6 ;  /* 0xff800000c5c57808 */ /* 0x000fe40007000000 */
[----:B------:R-:W-:-:S13]  /*a570*/  PLOP3.LUT P6, PT, PT, PT, UP1, 0x40, 0x0 ;  /* 0x000000000000781c */ /* 0x000fda0003fce818 */
[----:B------:R-:W-:Y:S05]  /*a580*/  @P6 BRA `(.L_x_1818) ;  /* 0x0000000000586947 */ /* 0x000fea0003800000 */
        /* <DEDUP_REMOVED lines=12> */
.L_x_1820:
[----:B------:R-:W-:-:S05]  /*a650*/  IMAD.U32 R2, RZ, RZ, UR23 ;  /* 0x00000017ff027e24 */ /* 0x000fca000f8e00ff */
[----:B------:R-:W-:-:S13]  /*a660*/  ISETP.NE.AND P6, PT, R2, 0x1, PT ;  /* 0x000000010200780c */ /* 0x000fda0003fc5270 */
[----:B------:R-:W1:Y:S02]  /*a670*/  @P6 LDC.64 R10, c[0x0][0x9e8] ;  /* 0x00027a00ff0a6b82 */ /* 0x000e640000000a00 */
[----:B-1----:R-:W-:-:S05]  /*a680*/  @P6 IMAD.HI.U32 R10, R21, R10, RZ ;  /* 0x0000000a150a6227 */ /* 0x002fca00078e00ff */
[----:B------:R-:W-:-:S07]  /*a690*/  @P6 SHF.R.U32.HI R21, RZ, R11, R10 ;  /* 0x0000000bff156219 */ /* 0x000fce000001160a */
.L_x_1821:
[----:B------:R-:W-:Y:S05]  /*a6a0*/  BSYNC B0 ;  /* 0x0000000000007941 */ /* 0x000fea0003800000 */
.L_x_1819:
[----:B------:R-:W-:-:S04]  /*a6b0*/  IMAD R13, R18, -0x2, R13 ;  /* 0xfffffffe120d7824 */ /* 0x000fc800078e020d */
[----:B------:R-:W-:-:S05]  /*a6c0*/  IMAD R21, R21, R2, R13 ;  /* 0x0000000215157224 */ /* 0x000fca00078e020d */
[----:B------:R-:W-:Y:S02]  /*a6d0*/  VIADDMNMX R15, R21, R2, R15, PT ;  /* 0x00000002150f7246 */ /* 0x000fe4000380010f */
[----:B------:R-:W-:-:S07]  /*a6e0*/  VIMNMX R14, R14, R21, !PT ;  /* 0x000000150e0e7248 */ /* 0x000fce0007fe0100 */
.L_x_1818:
        /* <DEDUP_REMOVED lines=70> */
[C---:B------:R-:W-:Y:S02]  /*ab50*/  ISETP.GT.AND P1, PT, R14.reuse, 0x29, !P1 ;  /* 0x000000290e00780c */ /* 0x040fe40004f24270 */
[----:B------:R-:W-:Y:S02]  /*ab60*/  FSEL R191, R191, -INF , !P2 ;  /* 0xff800000bfbf7808 */ /* 0x000fe40005000000 */
[----:B------:R-:W-:Y:S02]  /*ab70*/  ISETP.LT.OR P1, PT, R15, 0x2a, P1 ;  /* 0x0000002a0f00780c */ /* 0x000fe40000f21670 */
[----:B------:R-:W-:Y:S02]  /*ab80*/  ISETP.GT.AND P4, PT, R14, 0x51, !P4 ;  /* 0x000000510e00780c */ /* 0x000fe40006784270 */
[----:B------:R-:W-:-:S02]  /*ab90*/  FSEL R175, R175, -INF , !P1 ;  /* 0xff800000afaf7808 */ /* 0x000fc40004800000 */
[----:B------:R-:W-:Y:S02]  /*aba0*/  LOP3.LUT P1, RZ, R17, 0x800, RZ, 0xc0, !PT ;  /* 0x0000080011ff7812 */ /* 0x000fe4000782c0ff */
[----:B-1----:R-:W-:Y:S02]  /*abb0*/  FMNMX.FTZ R13, R6, R11, !PT ;  /* 0x0000000b060d7209 */ /* 0x002fe40007810000 */
[C---:B------:R-:W-:Y:S02]  /*abc0*/  ISETP.GT.AND P1, PT, R14.reuse, 0x30, !P1 ;  /* 0x000000300e00780c */ /* 0x040fe40004f24270 */
[C---:B------:R-:W-:Y:S01]  /*abd0*/  ISETP.LT.OR P3, PT, R15.reuse, 0x51, P3 ;  /* 0x000000510f00780c */ /* 0x040fe20001f61670 */
[----:B------:R-:W1:Y:S01]  /*abe0*/  SHFL.BFLY PT, R2, R13, 0x1, 0x1f ;  /* 0x0c201f000d027f89 */ /* 0x000e6200000e0000 */
[----:B------:R-:W-:Y:S02]  /*abf0*/  ISETP.LT.OR P1, PT, R15, 0x31, P1 ;  /* 0x000000310f00780c */ /* 0x000fe40000f21670 */
[----:B------:R-:W-:-:S02]  /*ac00*/  ISETP.GT.AND P5, PT, R14, 0x58, !P5 ;  /* 0x000000580e00780c */ /* 0x000fc40006fa4270 */
[----:B------:R-:W-:Y:S02]  /*ac10*/  FSEL R178, R178, -INF , !P1 ;  /* 0xff800000b2b27808 */ /* 0x000fe40004800000 */
[----:B------:R-:W-:Y:S02]  /*ac20*/  LOP3.LUT P1, RZ, R17, 0x400, RZ, 0xc0, !PT ;  /* 0x0000040011ff7812 */ /* 0x000fe4000782c0ff */
[C---:B------:R-:W-:Y:S02]  /*ac30*/  ISETP.LT.OR P4, PT, R15.reuse, 0x52, P4 ;  /* 0x000000520f00780c */ /* 0x040fe40002781670 */
[----:B------:R-:W-:Y:S02]  /*ac40*/  ISETP.GT.AND P1, PT, R14, 0x31, !P1 ;  /* 0x000000310e00780c */ /* 0x000fe40004f24270 */
[----:B------:R-:W-:Y:S02]  /*ac50*/  FSEL R194, R194, -INF , !P3 ;  /* 0xff800000c2c27808 */ /* 0x000fe40005800000 */
        /* <DEDUP_REMOVED lines=40> */
[----:B------:R-:W-:Y:S01]  /*aee0*/  FSEL R199, R199, -INF , !P2 ;  /* 0xff800000c7c77808 */ /* 0x000fe20005000000 */
[--C-:B------:R-:W-:Y:S01]  /*aef0*/  FFMA.FTZ R173, R185, UR6, -R10.reuse ;  /* 0x00000006b9ad7c23 */ /* 0x100fe2000801080a */
[----:B------:R-:W-:Y:S01]  /*af00*/  FMNMX.FTZ R21, R159, R6, !PT ;  /* 0x000000069f157209 */ /* 0x000fe20007810000 */
[--C-:B------:R-:W-:Y:S01]  /*af10*/  FFMA.FTZ R14, R172, UR6, -R10.reuse ;  /* 0x00000006ac0e7c23 */ /* 0x100fe2000801080a */
[--C-:B------:R-:W-:Y:S01]  /*af20*/  FFMA.FTZ R172, R184, UR6, -R10.reuse ;  /* 0x00000006b8ac7c23 */ /* 0x100fe2000801080a */
[----:B------:R-:W-:Y:S01]  /*af30*/  FSEL R184, R2, RZ, P1 ;  /* 0x000000ff02b87208 */ /* 0x000fe20000800000 */
[--C-:B------:R-:W-:Y:S01]  /*af40*/  FFMA.FTZ R152, R152, UR6, -R10.reuse ;  /* 0x0000000698987c23 */ /* 0x100fe2000801080a */
[----:B------:R-:W-:Y:S01]  /*af50*/  FMNMX.FTZ R6, R162, R21, !PT ;  /* 0x00000015a2067209 */ /* 0x000fe20007810000 */
[--C-:B------:R-:W-:Y:S01]  /*af60*/  FFMA.FTZ R21, R157, UR6, -R10.reuse ;  /* 0x000000069d157c23 */ /* 0x100fe2000801080a */
[--C-:B------:R-:W-:Y:S01]  /*af70*/  FFMA.FTZ R154, R156, UR6, -R10.reuse ;  /* 0x000000069c9a7c23 */ /* 0x100fe2000801080a */
[----:B------:R-:W-:Y:S01]  /*af80*/  FADD.FTZ R9, -R184, R9 ;  /* 0x00000009b8097221 */ /* 0x000fe20000010100 */
[----:B------:R-:W-:Y:S01]  /*af90*/  FMNMX.FTZ R153, R163, R6, !PT ;  /* 0x00000006a3997209 */ /* 0x000fe20007810000 */
[----:B------:R-:W-:Y:S01]  /*afa0*/  MUFU.EX2 R152, R152 ;  /* 0x0000009800987308 */ /* 0x000fe20000000800 */
[--C-:B------:R-:W-:Y:S01]  /*afb0*/  FFMA.FTZ R20, R164, UR6, -R10.reuse ;  /* 0x00000006a4147c23 */ /* 0x100fe2000801080a */
[----:B------:R-:W-:Y:S01]  /*afc0*/  FMUL.FTZ R9, R9, UR6 ;  /* 0x0000000609097c20 */ /* 0x000fe20008410000 */
        /* <DEDUP_REMOVED lines=18> */
[----:B------:R-:W-:Y:S01]  /*b0f0*/  FMUL.FTZ R25, R25, R9 ;  /* 0x0000000919197220 */ /* 0x000fe20000410000 */
[----:B------:R-:W-:Y:S01]  /*b100*/  FMNMX.FTZ R6, R178, R157, !PT ;  /* 0x0000009db2067209 */ /* 0x000fe20007810000 */
[--C-:B------:R-:W-:Y:S01]  /*b110*/  FFMA.FTZ R157, R165, UR6, -R10.reuse ;  /* 0x00000006a59d7c23 */ /* 0x100fe2000801080a */
[-C--:B------:R-:W-:Y:S01]  /*b120*/  FMUL.FTZ R28, R28, R9.reuse ;  /* 0x000000091c1c7220 */ /* 0x080fe20000410000 */
[-C--:B------:R-:W-:Y:S01]  /*b130*/  FMUL.FTZ R29, R29, R9.reuse ;  /* 0x000000091d1d7220 */ /* 0x080fe20000410000 */
[----:B------:R-:W-:Y:S01]  /*b140*/  FMNMX.FTZ R161, R179, R6, !PT ;  /* 0x00000006b3a17209 */ /* 0x000fe20007810000 */
[----:B------:R-:W1:Y:S01]  /*b150*/  MUFU.EX2 R21, R21 ;  /* 0x0000001500157308 */ /* 0x000e620000000800 */
[-C--:B------:R-:W-:Y:S01]  /*b160*/  FMUL.FTZ R32, R32, R9.reuse ;  /* 0x0000000920207220 */ /* 0x080fe20000410000 */
[----:B------:R-:W-:Y:S01]  /*b170*/  FMUL.FTZ R33, R33, R9 ;  /* 0x0000000921217220 */ /* 0x000fe20000410000 */
[----:B------:R-:W-:Y:S01]  /*b180*/  FMNMX.FTZ R6, R182, R161, !PT ;  /* 0x000000a1b6067209 */ /* 0x000fe20007810000 */
[-C--:B------:R-:W-:Y:S01]  /*b190*/  FMUL.FTZ R36, R36, R9.reuse ;  /* 0x0000000924247220 */ /* 0x080fe20000410000 */
[-C--:B------:R-:W-:Y:S01]  /*b1a0*/  FMUL.FTZ R37, R37, R9.reuse ;  /* 0x0000000925257220 */ /* 0x080fe20000410000 */
[-C--:B------:R-:W-:Y:S01]  /*b1b0*/  FMUL.FTZ R40, R40, R9.reuse ;  /* 0x0000000928287220 */ /* 0x080fe20000410000 */
[----:B------:R-:W-:Y:S01]  /*b1c0*/  FMNMX.FTZ R161, R183, R6, !PT ;  /* 0x00000006b7a17209 */ /* 0x000fe20007810000 */
[----:B------:R-:W4:Y:S01]  /*b1d0*/  MUFU.EX2 R156, R156 ;  /* 0x0000009c009c7308 */ /* 0x000f220000000800 */
[-C--:B------:R-:W-:Y:S01]  /*b1e0*/  FMUL.FTZ R41, R41, R9.reuse ;  /* 0x0000000929297220 */ /* 0x080fe20000410000 */
[----:B------:R-:W-:Y:S01]  /*b1f0*/  FMUL.FTZ R44, R44, R9 ;  /* 0x000000092c2c7220 */ /* 0x000fe20000410000 */
[----:B------:R-:W-:Y:S01]  /*b200*/  FMNMX.FTZ R6, R186, R161, !PT ;  /* 0x000000a1ba067209 */ /* 0x000fe20007810000 */
[--C-:B------:R-:W-:Y:S01]  /*b210*/  FFMA.FTZ R161, R169, UR6, -R10.reuse ;  /* 0x00000006a9a17c23 */ /* 0x100fe2000801080a */
[--C-:B------:R-:W-:Y:S01]  /*b220*/  FFMA.FTZ R169, R181, UR6, -R10.reuse ;  /* 0x00000006b5a97c23 */ /* 0x100fe2000801080a */
[----:B------:R-:W-:Y:S01]  /*b230*/  FFMA.FTZ R181, R193, UR6, -R10 ;  /* 0x00000006c1b57c23 */ /* 0x000fe2000801080a */
[----:B------:R-:W-:Y:S01]  /*b240*/  FMNMX.FTZ R165, R187, R6, !PT ;  /* 0x00000006bba57209 */ /* 0x000fe20007810000 */
[----:B------:R5:W-:Y:S01]  /*b250*/  MUFU.EX2 R184, R188 ;  /* 0x000000bc00b87308 */ /* 0x000be20000000800 */
[-C--:B------:R-:W-:Y:S01]  /*b260*/  FMUL.FTZ R45, R45, R9.reuse ;  /* 0x000000092d2d7220 */ /* 0x080fe20000410000 */
[----:B------:R-:W-:Y:S01]  /*b270*/  FMUL.FTZ R48, R48, R9 ;  /* 0x0000000930307220 */ /* 0x000fe20000410000 */
[----:B------:R-:W-:Y:S01]  /*b280*/  FMNMX.FTZ R6, R190, R165, !PT ;  /* 0x000000a5be067209 */ /* 0x000fe20007810000 */
[-C--:B------:R-:W-:Y:S01]  /*b290*/  FMUL.FTZ R49, R49, R9.reuse ;  /* 0x0000000931317220 */ /* 0x080fe20000410000 */
[-C--:B------:R-:W-:Y:S01]  /*b2a0*/  FMUL.FTZ R52, R52, R9.reuse ;  /* 0x0000000934347220 */ /* 0x080fe20000410000 */
[----:B------:R-:W-:Y:S01]  /*b2b0*/  FMUL.FTZ R53, R53, R9 ;  /* 0x0000000935357220 */ /* 0x000fe20000410000 */
[----:B------:R-:W-:Y:S01]  /*b2c0*/  FMNMX.FTZ R165, R191, R6, !PT ;  /* 0x00000006bfa57209 */ /* 0x000fe20007810000 */
[----:B------:R-:W0:Y:S01]  /*b2d0*/  MUFU.EX2 R153, R153 ;  /* 0x0000009900997308 */ /* 0x000e220000000800 */
[----:B-----5:R-:W-:Y:S01]  /*b2e0*/  FFMA.FTZ R188, R9, R3, R152 ;  /* 0x0000000309bc7223 */ /* 0x020fe20000010098 */
[C---:B--2---:R-:W-:Y:S01]  /*b2f0*/  F2FP.BF16.F32.PACK_AB R152, R13.reuse, R152 ;  /* 0x000000980d98723e */ /* 0x044fe200000010ff */
[----:B------:R-:W-:Y:S01]  /*b300*/  FMUL.FTZ R56, R56, R9 ;  /* 0x0000000938387220 */ /* 0x000fe20000410000 */
[----:B------:R-:W-:Y:S01]  /*b310*/  FMNMX.FTZ R6, R194, R165, !PT ;  /* 0x000000a5c2067209 */ /* 0x000fe20007810000 */
[----:B------:R-:W-:Y:S01]  /*b320*/  FADD.FTZ R3, R13, R188 ;  /* 0x000000bc0d037221 */ /* 0x000fe20000010000 */
[-C--:B------:R-:W-:Y:S01]  /*b330*/  FMUL.FTZ R57, R57, R9.reuse ;  /* 0x0000000939397220 */ /* 0x080fe20000410000 */
[-C--:B------:R-:W-:Y:S01]  /*b340*/  FMUL.FTZ R60, R60, R9.reuse ;  /* 0x000000093c3c7220 */ /* 0x080fe20000410000 */
[----:B------:R-:W-:Y:S01]  /*b350*/  FMNMX.FTZ R165, R195, R6, !PT ;  /* 0x00000006c3a57209 */ /* 0x000fe20007810000 */
[----:B------:R-:W-:Y:S01]  /*b360*/  MUFU.EX2 R20, R20 ;  /* 0x0000001400147308 */ /* 0x000fe20000000800 */
[-C--:B------:R-:W-:Y:S01]  /*b370*/  FMUL.FTZ R61, R61, R9.reuse ;  /* 0x000000093d3d7220 */ /* 0x080fe20000410000 */
[----:B------:R-:W-:Y:S01]  /*b380*/  FMUL.FTZ R64, R64, R9 ;  /* 0x0000000940407220 */ /* 0x000fe20000410000 */
[----:B------:R-:W-:Y:S01]  /*b390*/  FMNMX.FTZ R6, R198, R165, !PT ;  /* 0x000000a5c6067209 */ /* 0x000fe20007810000 */
[--C-:B------:R-:W-:Y:S01]  /*b3a0*/  FFMA.FTZ R165, R177, UR6, -R10.reuse ;  /* 0x00000006b1a57c23 */ /* 0x100fe2000801080a */
[-C--:B------:R-:W-:Y:S01]  /*b3b0*/  FMUL.FTZ R65, R65, R9.reuse ;  /* 0x0000000941417220 */ /* 0x080fe20000410000 */
[-C--:B------:R-:W-:Y:S01]  /*b3c0*/  FMUL.FTZ R68, R68, R9.reuse ;  /* 0x0000000944447220 */ /* 0x080fe20000410000 */
[----:B------:R-:W-:Y:S01]  /*b3d0*/  FMNMX.FTZ R6, R199, R6, !PT ;  /* 0x00000006c7067209 */ /* 0x000fe20007810000 */
[----:B------:R-:W-:Y:S01]  /*b3e0*/  MUFU.EX2 R157, R157 ;  /* 0x0000009d009d7308 */ /* 0x000fe20000000800 */
[-C--:B------:R-:W-:Y:S01]  /*b3f0*/  FMUL.FTZ R69, R69, R9.reuse ;  /* 0x0000000945457220 */ /* 0x080fe20000410000 */
[-C--:B------:R-:W-:Y:S01]  /*b400*/  FMUL.FTZ R72, R72, R9.reuse ;  /* 0x0000000948487220 */ /* 0x080fe20000410000 */
[-C--:B------:R-:W-:Y:S01]  /*b410*/  FMUL.FTZ R73, R73, R9.reuse ;  /* 0x0000000949497220 */ /* 0x080fe20000410000 */
[----:B------:R-:W2:Y:S01]  /*b420*/  SHFL.BFLY PT, R177, R6, 0x2, 0x1f ;  /* 0x0c401f0006b17f89 */ /* 0x000ea200000e0000 */
        /* <DEDUP_REMOVED lines=22> */
[----:B------:R-:W-:Y:S01]  /*b590*/  FMUL.FTZ R113, R113, R9 ;  /* 0x0000000971717220 */ /* 0x000fe20000410000 */
[----:B--2---:R-:W-:Y:S01]  /*b5a0*/  FMNMX.FTZ R185, R6, R177, !PT ;  /* 0x000000b106b97209 */ /* 0x004fe20007810000 */
[----:B------:R-:W-:Y:S01]  /*b5b0*/  FFMA.FTZ R177, R189, UR6, -R10 ;  /* 0x00000006bdb17c23 */ /* 0x000fe2000801080a */
[-C--:B------:R-:W-:Y:S01]  /*b5c0*/  FMUL.FTZ R116, R116, R9.reuse ;  /* 0x0000000974747220 */ /* 0x080fe20000410000 */
[-C--:B------:R-:W-:Y:S01]  /*b5d0*/  FMUL.FTZ R117, R117, R9.reuse ;  /* 0x0000000975757220 */ /* 0x080fe20000410000 */
[----:B------:R-:W-:Y:S01]  /*b5e0*/  MUFU.EX2 R15, R15 ;  /* 0x0000000f000f7308 */ /* 0x000fe20000000800 */
[----:B------:R-:W2:Y:S01]  /*b5f0*/  SHFL.BFLY PT, R6, R185, 0x1, 0x1f ;  /* 0x0c201f00b9067f89 */ /* 0x000ea200000e0000 */
        /* <DEDUP_REMOVED lines=17> */
[----:B------:R-:W-:-:S05]  /*b710*/  FMUL.FTZ R149, R149, R9 ;  /* 0x0000000995957220 */ /* 0x000fca0000410000 */
[----:B------:R-:W-:Y:S01]  /*b720*/  MUFU.EX2 R168, R168 ;  /* 0x000000a800a87308 */ /* 0x000fe20000000800 */
[----:B--2---:R-:W-:Y:S01]  /*b730*/  FMNMX.FTZ R6, R185, R6, !PT ;  /* 0x00000006b9067209 */ /* 0x004fe20007810000 */
[----:B------:R-:W-:-:S03]  /*b740*/  FFMA.FTZ R185, R197, UR6, -R10 ;  /* 0x00000006c5b97c23 */ /* 0x000fc6000801080a */
[C---:B------:R-:W-:Y:S01]  /*b750*/  FSETP.NEU.FTZ.AND P1, PT, R6.reuse, -INF , PT ;  /* 0xff8000000600780b */ /* 0x040fe20003f3d000 */
[----:B------:R-:W-:Y:S02]  /*b760*/  FMUL.FTZ R196, R6, UR6 ;  /* 0x0000000606c47c20 */ /* 0x000fe40008410000 */
[----:B------:R-:W2:Y:S03]  /*b770*/  MUFU.EX2 R169, R169 ;  /* 0x000000a900a97308 */ /* 0x000ea60000000800 */
[----:B------:R-:W-:-:S05]  /*b780*/  FSEL R196, R196, RZ, P1 ;  /* 0x000000ffc4c47208 */ /* 0x000fca0000800000 */
[--C-:B------:R-:W-:Y:S01]  /*b790*/  FFMA.FTZ R10, R155, UR6, -R196.reuse ;  /* 0x000000069b0a7c23 */ /* 0x100fe200080108c4 */
[--C-:B------:R-:W-:Y:S01]  /*b7a0*/  FFMA.FTZ R155, R158, UR6, -R196.reuse ;  /* 0x000000069e9b7c23 */ /* 0x100fe200080108c4 */
[----:B---3--:R-:W-:Y:S01]  /*b7b0*/  FADD.FTZ R158, R154, R3 ;  /* 0x000000039a9e7221 */ /* 0x008fe20000010000 */
[--C-:B------:R-:W-:Y:S01]  /*b7c0*/  FFMA.FTZ R188, R159, UR6, -R196.reuse ;  /* 0x000000069fbc7c23 */ /* 0x100fe200080108c4 */
[----:B------:R-:W-:Y:S01]  /*b7d0*/  MUFU.EX2 R172, R172 ;  /* 0x000000ac00ac7308 */ /* 0x000fe20000000800 */
[----:B------:R-:W-:Y:S01]  /*b7e0*/  FFMA.FTZ R159, R162, UR6, -R196 ;  /* 0x00000006a29f7c23 */ /* 0x000fe200080108c4 */
[C---:B-1----:R-:W-:Y:S01]  /*b7f0*/  FADD.FTZ R3, R21.reuse, R158 ;  /* 0x0000009e15037221 */ /* 0x042fe20000010000 */
[----:B------:R-:W-:Y:S01]  /*b800*/  F2FP.BF16.F32.PACK_AB R154, R21, R154 ;  /* 0x0000009a159a723e */ /* 0x000fe200000010ff */
[--C-:B------:R-:W-:Y:S01]  /*b810*/  FFMA.FTZ R11, R11, UR6, -R196.reuse ;  /* 0x000000060b0b7c23 */ /* 0x100fe200080108c4 */
[--C-:B------:R-:W-:Y:S01]  /*b820*/  FFMA.FTZ R174, R174, UR6, -R196.reuse ;  /* 0x00000006aeae7c23 */ /* 0x100fe200080108c4 */
[----:B----4-:R-:W-:Y:S01]  /*b830*/  FADD.FTZ R158, R156, R3 ;  /* 0x000000039c9e7221 */ /* 0x010fe20000010000 */
[--C-:B------:R-:W-:Y:S01]  /*b840*/  FFMA.FTZ R192, R163, UR6, -R196.reuse ;  /* 0x00000006a3c07c23 */ /* 0x100fe200080108c4 */
[----:B------:R-:W-:Y:S01]  /*b850*/  MUFU.EX2 R173, R173 ;  /* 0x000000ad00ad7308 */ /* 0x000fe20000000800 */
[----:B------:R-:W-:Y:S01]  /*b860*/  FFMA.FTZ R163, R166, UR6, -R196 ;  /* 0x00000006a6a37c23 */ /* 0x000fe200080108c4 */
[----:B0-----:R-:W-:Y:S01]  /*b870*/  FADD.FTZ R3, R153, R158 ;  /* 0x0000009e99037221 */ /* 0x001fe20000010000 */
[--C-:B------:R-:W-:Y:S01]  /*b880*/  FFMA.FTZ R175, R175, UR6, -R196.reuse ;  /* 0x00000006afaf7c23 */ /* 0x100fe200080108c4 */
[----:B--2---:R-:W-:Y:S01]  /*b890*/  F2FP.BF16.F32.PACK_AB R166, R169, R168 ;  /* 0x000000a8a9a6723e */ /* 0x004fe200000010ff */
[--C-:B------:R-:W-:Y:S01]  /*b8a0*/  FFMA.FTZ R179, R179, UR6, -R196.reuse ;  /* 0x00000006b3b37c23 */ /* 0x100fe200080108c4 */
[----:B------:R-:W-:Y:S01]  /*b8b0*/  FADD.FTZ R158, R20, R3 ;  /* 0x00000003149e7221 */ /* 0x000fe20000010000 */
[--C-:B------:R-:W-:Y:S01]  /*b8c0*/  FFMA.FTZ R182, R182, UR6, -R196.reuse ;  /* 0x00000006b6b67c23 */ /* 0x100fe200080108c4 */
[----:B------:R-:W-:Y:S01]  /*b8d0*/  MUFU.EX2 R176, R176 ;  /* 0x000000b000b07308 */ /* 0x000fe20000000800 */
[----:B------:R-:W-:Y:S01]  /*b8e0*/  FFMA.FTZ R183, R183, UR6, -R196 ;  /* 0x00000006b7b77c23 */ /* 0x000fe200080108c4 */
[----:B------:R-:W-:Y:S01]  /*b8f0*/  FADD.FTZ R3, R157, R158 ;  /* 0x0000009e9d037221 */ /* 0x000fe20000010000 */
[--C-:B------:R-:W-:Y:S01]  /*b900*/  FFMA.FTZ R186, R186, UR6, -R196.reuse ;  /* 0x00000006baba7c23 */ /* 0x100fe200080108c4 */
[--C-:B------:R-:W-:Y:S01]  /*b910*/  FFMA.FTZ R187, R187, UR6, -R196.reuse ;  /* 0x00000006bbbb7c23 */ /* 0x100fe200080108c4 */
[--C-:B------:R-:W-:Y:S01]  /*b920*/  FFMA.FTZ R190, R190, UR6, -R196.reuse ;  /* 0x00000006bebe7c23 */ /* 0x100fe200080108c4 */
[----:B------:R-:W-:Y:S01]  /*b930*/  FADD.FTZ R158, R160, R3 ;  /* 0x00000003a09e7221 */ /* 0x000fe20000010000 */
[----:B------:R-:W-:Y:S01]  /*b940*/  FSEL R3, R6, RZ, P1 ;  /* 0x000000ff06037208 */ /* 0x000fe20000800000 */
[----:B------:R-:W0:Y:S01]  /*b950*/  MUFU.EX2 R177, R177 ;  /* 0x000000b100b17308 */ /* 0x000e220000000800 */
[----:B------:R-:W-:Y:S01]  /*b960*/  FFMA.FTZ R191, R191, UR6, -R196 ;  /* 0x00000006bfbf7c23 */ /* 0x000fe200080108c4 */
[----:B------:R-:W-:Y:S01]  /*b970*/  FADD.FTZ R189, R161, R158 ;  /* 0x0000009ea1bd7221 */ /* 0x000fe20000010000 */
[----:B------:R-:W-:Y:S01]  /*b980*/  FFMA.FTZ R194, R194, UR6, -R196 ;  /* 0x00000006c2c27c23 */ /* 0x000fe200080108c4 */
[----:B------:R-:W-:Y:S01]  /*b990*/  FADD.FTZ R3, -R3, R12 ;  /* 0x0000000c03037221 */ /* 0x000fe20000010100 */
        /* <DEDUP_REMOVED lines=8> */
[----:B------:R-:W-:Y:S01]  /*ba20*/  FFMA.FTZ R198, R198, UR6, -R196 ;  /* 0x00000006c6c67c23 */ /* 0x000fe200080108c4 */
[----:B------:R-:W-:Y:S01]  /*ba30*/  FADD.FTZ R162, R164, R189 ;  /* 0x000000bda4a27221 */ /* 0x000fe20000010000 */
[----:B------:R-:W-:Y:S01]  /*ba40*/  F2FP.BF16.F32.PACK_AB R164, R165, R164 ;  /* 0x000000a4a5a4723e */ /* 0x000fe200000010ff */
[----:B------:R-:W1:Y:S01]  /*ba50*/  MUFU.EX2 R181, R181 ;  /* 0x000000b500b57308 */ /* 0x000e620000000800 */
[----:B0-----:R-:W-:Y:S01]  /*ba60*/  F2FP.BF16.F32.PACK_AB R170, R177, R176 ;  /* 0x000000b0b1aa723e */ /* 0x001fe200000010ff */
[----:B------:R-:W-:Y:S01]  /*ba70*/  FADD.FTZ R189, R165, R162 ;  /* 0x000000a2a5bd7221 */ /* 0x000fe20000010000 */
[----:B------:R-:W-:Y:S01]  /*ba80*/  FFMA.FTZ R196, R199, UR6, -R196 ;  /* 0x00000006c7c47c23 */ /* 0x000fe200080108c4 */
[----:B------:R-:W-:-:S02]  /*ba90*/  F2FP.BF16.F32.PACK_AB R156, R153, R156 ;  /* 0x0000009c999c723e */ /* 0x000fc400000010ff */
[----:B------:R-:W-:Y:S01]  /*baa0*/  FADD.FTZ R162, R168, R189 ;  /* 0x000000bda8a27221 */ /* 0x000fe20000010000 */
[----:B------:R-:W-:Y:S01]  /*bab0*/  F2FP.BF16.F32.PACK_AB R168, R173, R172 ;  /* 0x000000acada8723e */ /* 0x000fe200000010ff */
[----:B------:R0:W-:Y:S01]  /*bac0*/  MUFU.EX2 R178, R158 ;  /* 0x0000009e00b27308 */ /* 0x0001e20000000800 */
[----:B------:R-:W-:Y:S01]  /*bad0*/  F2FP.BF16.F32.PACK_AB R160, R161, R160 ;  /* 0x000000a0a1a0723e */ /* 0x000fe200000010ff */
[----:B------:R-:W-:-:S04]  /*bae0*/  FADD.FTZ R189, R169, R162 ;  /* 0x000000a2a9bd7221 */ /* 0x000fc80000010000 */
[----:B------:R-:W-:Y:S02]  /*baf0*/  FADD.FTZ R162, R172, R189 ;  /* 0x000000bdaca27221 */ /* 0x000fe40000010000 */
[----:B------:R-:W-:Y:S01]  /*bb00*/  MUFU.EX2 R11, R11 ;  /* 0x0000000b000b7308 */ /* 0x000fe20000000800 */
[----:B0-----:R-:W-:Y:S01]  /*bb10*/  F2FP.BF16.F32.PACK_AB R158, R157, R20 ;  /* 0x000000149d9e723e */ /* 0x001fe200000010ff */
[----:B------:R-:W-:Y:S01]  /*bb20*/  FADD.FTZ R189, R173, R162 ;  /* 0x000000a2adbd7221 */ /* 0x000fe20000010000 */
[----:B-1----:R-:W-:-:S03]  /*bb30*/  F2FP.BF16.F32.PACK_AB R172, R181, R180 ;  /* 0x000000b4b5ac723e */ /* 0x002fc600000010ff */
[----:B------:R-:W-:Y:S02]  /*bb40*/  FADD.FTZ R162, R176, R189 ;  /* 0x000000bdb0a27221 */ /* 0x000fe40000010000 */
[----:B------:R-:W0:Y:S02]  /*bb50*/  MUFU.EX2 R10, R10 ;  /* 0x0000000a000a7308 */ /* 0x000e240000000800 */
[----:B------:R-:W-:Y:S01]  /*bb60*/  FADD.FTZ R21, R177, R162 ;  /* 0x000000a2b1157221 */ /* 0x000fe20000010000 */
[----:B------:R-:W-:-:S03]  /*bb70*/  F2FP.BF16.F32.PACK_AB R162, R15, R14 ;  /* 0x0000000e0fa2723e */ /* 0x000fc600000010ff */
[----:B------:R-:W-:Y:S02]  /*bb80*/  FADD.FTZ R20, R180, R21 ;  /* 0x00000015b4147221 */ /* 0x000fe40000010000 */
[----:B------:R-:W-:Y:S02]  /*bb90*/  MUFU.EX2 R155, R155 ;  /* 0x0000009b009b7308 */ /* 0x000fe40000000800 */
[----:B------:R-:W-:Y:S01]  /*bba0*/  FADD.FTZ R15, R181, R20 ;  /* 0x00000014b50f7221 */ /* 0x000fe20000010000 */
[----:B------:R-:W-:-:S05]  /*bbb0*/  FMUL.FTZ R20, R3, UR6 ;  /* 0x0000000603147c20 */ /* 0x000fca0008410000 */
[----:B------:R-:W-:Y:S01]  /*bbc0*/  MUFU.EX2 R188, R188 ;  /* 0x000000bc00bc7308 */ /* 0x000fe20000000800 */
[----:B0-----:R-:W-:-:S07]  /*bbd0*/  F2FP.BF16.F32.PACK_AB R153, R10, R11 ;  /* 0x0000000b0a99723e */ /* 0x001fce00000010ff */
[----:B------:R-:W0:Y:S08]  /*bbe0*/  MUFU.EX2 R20, R20 ;  /* 0x0000001400147308 */ /* 0x000e300000000800 */
[----:B------:R1:W-:Y:S08]  /*bbf0*/  MUFU.EX2 R13, R174 ;  /* 0x000000ae000d7308 */ /* 0x0003f00000000800 */
[----:B------:R-:W2:Y:S01]  /*bc00*/  MUFU.EX2 R159, R159 ;  /* 0x0000009f009f7308 */ /* 0x000ea20000000800 */
[----:B-1----:R-:W-:Y:S01]  /*bc10*/  FADD.FTZ R174, R184, R15 ;  /* 0x0000000fb8ae7221 */ /* 0x002fe20000010000 */
[----:B0-----:R-:W-:Y:S01]  /*bc20*/  FFMA.FTZ R15, R20, R0, R11 ;  /* 0x00000000140f7223 */ /* 0x001fe2000001000b */
[-C--:B------:R-:W-:Y:S01]  /*bc30*/  FMUL.FTZ R26, R26, R20.reuse ;  /* 0x000000141a1a7220 */ /* 0x080fe20000410000 */
[-C--:B------:R-:W-:Y:S01]  /*bc40*/  FMUL.FTZ R27, R27, R20.reuse ;  /* 0x000000141b1b7220 */ /* 0x080fe20000410000 */
[-C--:B------:R-:W-:Y:S01]  /*bc50*/  FMUL.FTZ R30, R30, R20.reuse ;  /* 0x000000141e1e7220 */ /* 0x080fe20000410000 */
[----:B------:R-:W-:Y:S01]  /*bc60*/  FADD.FTZ R0, R10, R15 ;  /* 0x0000000f0a007221 */ /* 0x000fe20000010000 */
[-C--:B------:R-:W-:Y:S01]  /*bc70*/  FMUL.FTZ R31, R31, R20.reuse ;  /* 0x000000141f1f7220 */ /* 0x080fe20000410000 */
[----:B------:R-:W0:Y:S01]  /*bc80*/  MUFU.EX2 R192, R192 ;  /* 0x000000c000c07308 */ /* 0x000e220000000800 */
[-C--:B------:R-:W-:Y:S01]  /*bc90*/  FMUL.FTZ R34, R34, R20.reuse ;  /* 0x0000001422227220 */ /* 0x080fe20000410000 */
[----:B------:R-:W-:Y:S01]  /*bca0*/  FADD.FTZ R15, R155, R0 ;  /* 0x000000009b0f7221 */ /* 0x000fe20000010000 */
[----:B------:R-:W-:Y:S01]  /*bcb0*/  F2FP.BF16.F32.PACK_AB R155, R188, R155 ;  /* 0x0000009bbc9b723e */ /* 0x000fe200000010ff */
[-C--:B------:R-:W-:Y:S01]  /*bcc0*/  FMUL.FTZ R35, R35, R20.reuse ;  /* 0x0000001423237220 */ /* 0x080fe20000410000 */
[-C--:B------:R-:W-:Y:S01]  /*bcd0*/  FMUL.FTZ R38, R38, R20.reuse ;  /* 0x0000001426267220 */ /* 0x080fe20000410000 */
[----:B------:R-:W-:Y:S01]  /*bce0*/  FADD.FTZ R0, R188, R15 ;  /* 0x0000000fbc007221 */ /* 0x000fe20000010000 */
[-C--:B------:R-:W-:Y:S01]  /*bcf0*/  FMUL.FTZ R39, R39, R20.reuse ;  /* 0x0000001427277220 */ /* 0x080fe20000410000 */
[----:B------:R-:W1:Y:S01]  /*bd00*/  MUFU.EX2 R163, R163 ;  /* 0x000000a300a37308 */ /* 0x000e620000000800 */
[-C--:B------:R-:W-:Y:S01]  /*bd10*/  FMUL.FTZ R42, R42, R20.reuse ;  /* 0x000000142a2a7220 */ /* 0x080fe20000410000 */
[----:B--2---:R-:W-:Y:S01]  /*bd20*/  FADD.FTZ R15, R159, R0 ;  /* 0x000000009f0f7221 */ /* 0x004fe20000010000 */
        /* <DEDUP_REMOVED lines=31> */
[----:B------:R-:W-:Y:S01]  /*bf20*/  F2FP.BF16.F32.PACK_AB R161, R178, R167 ;  /* 0x000000a7b2a1723e */ /* 0x000fe200000010ff */
[-C--:B------:R-:W-:Y:S01]  /*bf30*/  FMUL.FTZ R86, R86, R20.reuse ;  /* 0x0000001456567220 */ /* 0x080fe20000410000 */
[-C--:B------:R-:W-:Y:S01]  /*bf40*/  FMUL.FTZ R87, R87, R20.reuse ;  /* 0x0000001457577220 */ /* 0x080fe20000410000 */
[----:B------:R-:W-:Y:S01]  /*bf50*/  FADD.FTZ R180, R178, R15 ;  /* 0x0000000fb2b47221 */ /* 0x000fe20000010000 */
[-C--:B------:R-:W-:Y:S01]  /*bf60*/  FMUL.FTZ R90, R90, R20.reuse ;  /* 0x000000145a5a7220 */ /* 0x080fe20000410000 */
[----:B------:R-:W-:Y:S01]  /*bf70*/  FMUL.FTZ R91, R91, R20 ;  /* 0x000000145b5b7220 */ /* 0x000fe20000410000 */
[----:B------:R-:W0:Y:S01]  /*bf80*/  MUFU.EX2 R165, R171 ;  /* 0x000000ab00a57308 */ /* 0x000e220000000800 */
[----:B------:R-:W-:Y:S01]  /*bf90*/  FADD.FTZ R15, R13, R180 ;  /* 0x000000b40d0f7221 */ /* 0x000fe20000010000 */
[C---:B-1----:R-:W-:Y:S01]  /*bfa0*/  FADD.FTZ R3, R185.reuse, R174 ;  /* 0x000000aeb9037221 */ /* 0x042fe20000010000 */
[----:B------:R-:W-:Y:S01]  /*bfb0*/  F2FP.BF16.F32.PACK_AB R174, R185, R184 ;  /* 0x000000b8b9ae723e */ /* 0x000fe200000010ff */
        /* <DEDUP_REMOVED lines=21> */
[C---:B-1----:R-:W-:Y:S01]  /*c110*/  FADD.FTZ R15, R176.reuse, R15 ;  /* 0x0000000fb00f7221 */ /* 0x042fe20000010000 */
[----:B------:R-:W-:Y:S01]  /*c120*/  F2FP.BF16.F32.PACK_AB R165, R176, R165 ;  /* 0x000000a5b0a5723e */ /* 0x000fe200000010ff */
[-C--:B------:R-:W-:Y:S01]  /*c130*/  FMUL.FTZ R123, R123, R20.reuse ;  /* 0x000000147b7b7220 */ /* 0x080fe20000410000 */
[-C--:B------:R-:W-:Y:S01]  /*c140*/  FMUL.FTZ R126, R126, R20.reuse ;  /* 0x000000147e7e7220 */ /* 0x080fe20000410000 */
[-C--:B------:R-:W-:Y:S01]  /*c150*/  FMUL.FTZ R127, R127, R20.reuse ;  /* 0x000000147f7f7220 */ /* 0x080fe20000410000 */
[-C--:B------:R-:W-:Y:S01]  /*c160*/  FMUL.FTZ R130, R130, R20.reuse ;  /* 0x0000001482827220 */ /* 0x080fe20000410000 */
[-C--:B------:R-:W-:Y:S01]  /*c170*/  FMUL.FTZ R131, R131, R20.reuse ;  /* 0x0000001483837220 */ /* 0x080fe20000410000 */
[----:B------:R2:W1:Y:S01]  /*c180*/  MUFU.EX2 R169, R186 ;  /* 0x000000ba00a97308 */ /* 0x0004620000000800 */
[-C--:B------:R-:W-:Y:S01]  /*c190*/  FMUL.FTZ R134, R134, R20.reuse ;  /* 0x0000001486867220 */ /* 0x080fe20000410000 */
[-C--:B------:R-:W-:Y:S01]  /*c1a0*/  FMUL.FTZ R135, R135, R20.reuse ;  /* 0x0000001487877220 */ /* 0x080fe20000410000 */
[-C--:B------:R-:W-:Y:S01]  /*c1b0*/  FMUL.FTZ R138, R138, R20.reuse ;  /* 0x000000148a8a7220 */ /* 0x080fe20000410000 */
[-C--:B------:R-:W-:Y:S01]  /*c1c0*/  FMUL.FTZ R139, R139, R20.reuse ;  /* 0x000000148b8b7220 */ /* 0x080fe20000410000 */
[-C--:B------:R-:W-:Y:S01]  /*c1d0*/  FMUL.FTZ R142, R142, R20.reuse ;  /* 0x000000148e8e7220 */ /* 0x080fe20000410000 */
[-C--:B------:R-:W-:Y:S01]  /*c1e0*/  FMUL.FTZ R143, R143, R20.reuse ;  /* 0x000000148f8f7220 */ /* 0x080fe20000410000 */
[----:B------:R-:W-:Y:S01]  /*c1f0*/  FMUL.FTZ R146, R146, R20 ;  /* 0x0000001492927220 */ /* 0x000fe20000410000 */
[----:B------:R-:W3:Y:S01]  /*c200*/  MUFU.EX2 R0, R187 ;  /* 0x000000bb00007308 */ /* 0x000ee20000000800 */
[----:B--2---:R-:W-:Y:S01]  /*c210*/  FADD.FTZ R186, R182, R15 ;  /* 0x0000000fb6ba7221 */ /* 0x004fe20000010000 */
[----:B0-----:R-:W-:Y:S01]  /*c220*/  F2FP.BF16.F32.PACK_AB R167, R183, R182 ;  /* 0x000000b6b7a7723e */ /* 0x001fe200000010ff */
[-C--:B------:R-:W-:Y:S01]  /*c230*/  FMUL.FTZ R147, R147, R20.reuse ;  /* 0x0000001493937220 */ /* 0x080fe20000410000 */
[-C--:B------:R-:W-:Y:S01]  /*c240*/  FMUL.FTZ R150, R150, R20.reuse ;  /* 0x0000001496967220 */ /* 0x080fe20000410000 */
[----:B------:R-:W-:Y:S01]  /*c250*/  FADD.FTZ R186, R183, R186 ;  /* 0x000000bab7ba7221 */ /* 0x000fe20000010000 */
[----:B------:R-:W-:-:S02]  /*c260*/  FMUL.FTZ R151, R151, R20 ;  /* 0x0000001497977220 */ /* 0x000fc40000410000 */
[----:B------:R-:W0:Y:S01]  /*c270*/  MUFU.EX2 R171, R190 ;  /* 0x000000be00ab7308 */ /* 0x000e220000000800 */
[----:B-1----:R-:W-:-:S07]  /*c280*/  FADD.FTZ R15, R169, R186 ;  /* 0x000000baa90f7221 */ /* 0x002fce0000010000 */
[----:B------:R-:W1:Y:S01]  /*c290*/  MUFU.EX2 R180, R191 ;  /* 0x000000bf00b47308 */ /* 0x000e620000000800 */
[C---:B---3--:R-:W-:Y:S01]  /*c2a0*/  FADD.FTZ R186, R0.reuse, R15 ;  /* 0x0000000f00ba7221 */ /* 0x048fe20000010000 */
        /* <DEDUP_REMOVED lines=10> */
[----:B------:R-:W-:-:S03]  /*c350*/  F2FP.BF16.F32.PACK_AB R173, R184, R173 ;  /* 0x000000adb8ad723e */ /* 0x000fc600000010ff */
[----:B-1----:R-:W-:-:S04]  /*c360*/  FADD.FTZ R9, R175, R10 ;  /* 0x0000000aaf097221 */ /* 0x002fc80000010000 */
[C---:B--2---:R-:W-:Y:S01]  /*c370*/  FADD.FTZ R0, R196.reuse, R9 ;  /* 0x00000009c4007221 */ /* 0x044fe20000010000 */
[----:B------:R-:W-:Y:S01]  /*c380*/  F2FP.BF16.F32.PACK_AB R175, R196, R175 ;  /* 0x000000afc4af723e */ /* 0x000fe200000010ff */
[----:B------:R-:W-:Y:S06]  /*c390*/  @!P0 BRA `(.L_x_1822) ;  /* 0x0000000000048947 */ /* 0x000fec0003800000 */
[----:B------:R-:W-:Y:S01]  /*c3a0*/  BPT.TRAP 0x1 ;  /* 0x000000040000795c */ /* 0x000fe20000300000 */
.L_x_1822:
[----:B------:R0:W1:Y:S01]  /*c3b0*/  SYNCS.PHASECHK.TRANS64.TRYWAIT P1, [UR27+0x22850], R7 ;  /* 0x02285007ff0075a7 */ /* 0x000062000802015b */
[----:B------:R-:W-:Y:S05]  /*c3c0*/  @!P0 BRA `(.L_x_1823) ;  /* 0x0000000000048947 */ /* 0x000fea0003800000 */
[----:B------:R-:W-:Y:S01]  /*c3d0*/  BPT.TRAP 0x1 ;  /* 0x000000040000795c */ /* 0x000fe20000300000 */
.L_x_1823:
[----:B-1----:R-:W-:Y:S05]  /*c3e0*/  @P1 BRA `(.L_x_1824) ;  /* 0x0000000000081947 */ /* 0x002fea0003800000 */
[----:B------:R-:W1:Y:S02]  /*c3f0*/  SYNCS.PHASECHK.TRANS64.TRYWAIT P1, [UR27+0x22850], R7 ;  /* 0x02285007ff0075a7 */ /* 0x000e64000802015b */
[----:B-1----:R-:W-:Y:S05]  /*c400*/  @!P1 BRA `(.L_x_1825) ;  /* 0x0000008400289947 */ /* 0x002fea0003800000 */
.L_x_1824:
[----:B------:R-:W2:Y:S01]  /*c410*/  S2R R9, SR_TID.X ;  /* 0x0000000000097919 */ /* 0x000ea20000002100 */
[----:B------:R-:W-:Y:S01]  /*c420*/  UIMAD UR7, UR36, 0xc00, UR21 ;  /* 0x00000c00240778a4 */ /* 0x000fe2000f8e0215 */
[----:B------:R-:W-:Y:S01]  /*c430*/  IMAD.MOV.U32 R12, RZ, RZ, R6 ;  /* 0x000000ffff0c7224 */ /* 0x000fe200078e0006 */
[----:B------:R-:W-:-:S05]  /*c440*/  UMOV UR11, 0x40000040 ;  /* 0x40000040000b7882 */ /* 0x000fca0000000000 */
[----:B------:R-:W-:Y:S01]  /*c450*/  UMOV UR10, UR7 ;  /* 0x00000007000a7c82 */ /* 0x000fe20008000000 */
[----:B--2---:R-:W-:-:S05]  /*c460*/  SHF.R.U32.HI R9, RZ, 0x7, R9 ;  /* 0x00000007ff097819 */ /* 0x004fca0000011609 */
[----:B01----:R-:W-:Y:S02]  /*c470*/  VIADD R7, R9, 0x8 ;  /* 0x0000000809077836 */ /* 0x003fe40000000000 */
[----:B------:R-:W0:Y:S03]  /*c480*/  S2R R9, SR_TID.X ;  /* 0x0000000000097919 */ /* 0x000e260000002100 */
[----:B------:R2:W-:Y:S06]  /*c490*/  BAR.SYNC.DEFER_BLOCKING R7, 0x100 ;  /* 0x000400070000751d */ /* 0x0005ec0000010000 */
[----:B------:R-:W-:Y:S01]  /*c4a0*/  WARPGROUP.ARRIVE ;  /* 0x00000000000079c5 */ /* 0x000fe20000000000 */
[----:B0-----:R-:W-:Y:S01]  /*c4b0*/  LOP3.LUT P1, RZ, R9, 0x7f, RZ, 0xc0, !PT ;  /* 0x0000007f09ff7812 */ /* 0x001fe2000782c0ff */
[----:B------:R-:W-:-:S04]  /*c4c0*/  IMAD.MOV.U32 R9, RZ, RZ, R2 ;  /* 0x000000ffff097224 */ /* 0x000fc800078e0002 */
        /* <DEDUP_REMOVED lines=37> */
.L_x_1809:
[----:B------:R-:W2:Y:S01]  /*c720*/  SHFL.BFLY PT, R8, R3, 0x2, 0x1f ;  /* 0x0c401f0003087f89 */ /* 0x000ea200000e0000 */
[----:B------:R-:W-:Y:S01]  /*c730*/  UIADD3 UR36, UR36, 0x1, URZ ;  /* 0x0000000124247890 */ /* 0x000fe2000fffe03f */
[----:B------:R-:W-:Y:S01]  /*c740*/  IMAD.U32 R12, RZ, RZ, UR6 ;  /* 0x00000006ff0c7e24 */ /* 0x000fe2000f8e00ff */
[----:B------:R3:W-:Y:S06]  /*c750*/  BAR.ARV R4, 0x100 ;  /* 0x000400040000751d */ /* 0x0007ec0000002000 */
[----:B------:R-:W-:Y:S02]  /*c760*/  UISETP.NE.AND UP0, UPT, UR36, 0x2, UPT ;  /* 0x000000022400788c */ /* 0x000fe4000bf05270 */
[----:B------:R-:W-:Y:S06]  /*c770*/  BAR.ARV 0x8, 0x180 ;  /* 0x0206000000007b1d */ /* 0x000fec0000002000 */
[----:B---3--:R-:W-:Y:S01]  /*c780*/  IMAD.MOV.U32 R4, RZ, RZ, -0x800000 ;  /* 0xff800000ff047424 */ /* 0x008fe200078e00ff */
[----:B------:R-:W-:Y:S01]  /*c790*/  USEL UR4, URZ, 0x1, UP0 ;  /* 0x000000013f047887 */ /* 0x000fe20008000000 */
[----:B------:R-:W3:Y:S01]  /*c7a0*/  SHFL.BFLY PT, R7, R0, 0x2, 0x1f ;  /* 0x0c401f0000077f89 */ /* 0x000ee200000e0000 */
[----:B------:R-:W-:Y:S01]  /*c7b0*/  PLOP3.LUT P0, PT, PT, PT, PT, 0x8, 0x0 ;  /* 0x000000000000781c */ /* 0x000fe20003f0e170 */
[----:B------:R-:W-:Y:S01]  /*c7c0*/  UIADD3 UR38, UR38, 0x1, URZ ;  /* 0x0000000126267890 */ /* 0x000fe2000fffe03f */
[----:B--2---:R-:W-:Y:S01]  /*c7d0*/  FADD.FTZ R8, R8, R3 ;  /* 0x0000000308087221 */ /* 0x004fe20000010000 */
[----:B------:R-:W-:Y:S01]  /*c7e0*/  IMAD.MOV.U32 R3, RZ, RZ, -0x800000 ;  /* 0xff800000ff037424 */ /* 0x000fe200078e00ff */
[----:B------:R-:W-:-:S02]  /*c7f0*/  USEL UR36, UR36, URZ, UP0 ;  /* 0x0000003f24247287 */ /* 0x000fc40008000000 */
[----:B------:R-:W-:Y:S01]  /*c800*/  ULOP3.LUT UR37, UR37, UR4, URZ, 0x3c, !UPT ;  /* 0x0000000425257292 */ /* 0x000fe2000f8e3c3f */
[----:B------:R-:W2:Y:S01]  /*c810*/  SHFL.BFLY PT, R5, R8, 0x1, 0x1f ;  /* 0x0c201f0008057f89 */ /* 0x000ea200000e0000 */
[----:B---3--:R-:W-:Y:S01]  /*c820*/  FADD.FTZ R7, R7, R0 ;  /* 0x0000000007077221 */ /* 0x008fe20000010000 */
[----:B------:R-:W-:-:S04]  /*c830*/  IMAD.MOV.U32 R0, RZ, RZ, RZ ;  /* 0x000000ffff007224 */ /* 0x000fc800078e00ff */
[----:B------:R-:W3:Y:S01]  /*c840*/  SHFL.BFLY PT, R10, R7, 0x1, 0x1f ;  /* 0x0c201f00070a7f89 */ /* 0x000ee200000e0000 */
[----:B--2---:R-:W-:Y:S01]  /*c850*/  FADD.FTZ R11, R8, R5 ;  /* 0x00000005080b7221 */ /* 0x004fe20000010000 */
[----:B------:R-:W-:-:S04]  /*c860*/  IMAD.MOV.U32 R5, RZ, RZ, RZ ;  /* 0x000000ffff057224 */ /* 0x000fc800078e00ff */
[----:B------:R-:W-:-:S13]  /*c870*/  FSETP.NE.FTZ.AND P1, PT, R11, RZ, PT ;  /* 0x000000ff0b00720b */ /* 0x000fda0003f35000 */
[----:B------:R-:W2:Y:S01]  /*c880*/  @P1 MUFU.LG2 R8, R11 ;  /* 0x0000000b00081308 */ /* 0x000ea20000000c00 */
[----:B---3--:R-:W-:Y:S01]  /*c890*/  FADD.FTZ R10, R7, R10 ;  /* 0x0000000a070a7221 */ /* 0x008fe20000010000 */
[----:B------:R-:W-:-:S04]  /*c8a0*/  IMAD.U32 R7, RZ, RZ, UR6 ;  /* 0x00000006ff077e24 */ /* 0x000fc8000f8e00ff */
[----:B------:R-:W-:Y:S02]  /*c8b0*/  FSETP.NE.FTZ.AND P2, PT, R10, RZ, PT ;  /* 0x000000ff0a00720b */ /* 0x000fe40003f55000 */
[----:B------:R-:W3:Y:S01]  /*c8c0*/  @P1 MUFU.RCP R5, R11 ;  /* 0x0000000b00051308 */ /* 0x000ee20000001000 */
[----:B------:R-:W-:Y:S01]  /*c8d0*/  @P1 FMUL.FTZ R7, R7, 0.69314718246459960938 ;  /* 0x3f31721807071820 */ /* 0x000fe20000410000 */
[----:B--2---:R-:W-:-:S09]  /*c8e0*/  @P1 FMUL.FTZ R8, R8, 0.69314718246459960938 ;  /* 0x3f31721808081820 */ /* 0x004fd20000410000 */
[----:B01----:R-:W0:Y:S01]  /*c8f0*/  @P2 MUFU.LG2 R9, R10 ;  /* 0x0000000a00092308 */ /* 0x003e220000000c00 */
[----:B------:R-:W-:Y:S01]  /*c900*/  @P2 FMUL.FTZ R12, R12, 0.69314718246459960938 ;  /* 0x3f3172180c0c2820 */ /* 0x000fe20000410000 */
[----:B------:R-:W-:Y:S01]  /*c910*/  @P1 FFMA.FTZ R4, R7, R2, R8 ;  /* 0x0000000207041223 */ /* 0x000fe20000010008 */
[-C--:B---3--:R-:W-:Y:S01]  /*c920*/  FMUL.FTZ R180, R40, R5.reuse ;  /* 0x0000000528b47220 */ /* 0x088fe20000410000 */
[-C--:B------:R-:W-:Y:S01]  /*c930*/  FMUL.FTZ R24, R24, R5.reuse ;  /* 0x0000000518187220 */ /* 0x080fe20000410000 */
[----:B------:R-:W-:-:S03]  /*c940*/  FMUL.FTZ R25, R25, R5 ;  /* 0x0000000519197220 */ /* 0x000fc60000410000 */
        /* <DEDUP_REMOVED lines=127> */
[----:B------:R-:W-:-:S07]  /*d140*/  @P2 FFMA.FTZ R3, R12, R6, R9 ;  /* 0x000000060c032223 */ /* 0x000fce0000010009 */
.L_x_1756:
[----:B------:R-:W0:Y:S01]  /*d150*/  S2R R7, SR_CgaCtaId ;  /* 0x0000000000077919 */ /* 0x000e220000008800 */
[----:B------:R-:W-:Y:S01]  /*d160*/  MOV R176, 0x400 ;  /* 0x0000040000b07802 */ /* 0x000fe20000000f00 */
[----:B------:R-:W-:Y:S01]  /*d170*/  BSSY B0, `(.L_x_1827) ;  /* 0x000028f000007945 */ /* 0x000fe20003800000 */
[----:B------:R-:W-:Y:S02]  /*d180*/  BAR.SYNC.DEFER_BLOCKING 0x5, 0x180 ;  /* 0x0146000000007b1d */ /* 0x000fe40000010000 */
[----:B0-----:R-:W-:-:S05]  /*d190*/  LEA R176, R7, R176, 0x18 ;  /* 0x000000b007b07211 */ /* 0x001fca00078ec0ff */
[----:B------:R-:W0:Y:S02]  /*d1a0*/  LDS R2, [R176+0x228d0] ;  /* 0x0228d000b0027984 */ /* 0x000e240000000800 */
[----:B0-----:R-:W-:Y:S01]  /*d1b0*/  R2UR UR4, R2 ;  /* 0x00000000020472ca */ /* 0x001fe200000e0000 */
[----:B------:R-:W-:Y:S06]  /*d1c0*/  BAR.ARV 0x4, 0x180 ;  /* 0x0106000000007b1d */ /* 0x000fec0000002000 */
[----:B------:R-:W-:Y:S08]  /*d1d0*/  @P0 BRA `(.L_x_1828) ;  /* 0x0000001c004c0947 */ /* 0x000ff00003800000 */
[----:B------:R-:W0:Y:S01]  /*d1e0*/  S2R R7, SR_SWINHI ;  /* 0x0000000000077919 */ /* 0x000e220000002f00 */
[----:B------:R-:W-:Y:S01]  /*d1f0*/  IMAD R9, R205, 0x40, R19 ;  /* 0x00000040cd097824 */ /* 0x000fe200078e0213 */
[----:B------:R-:W-:Y:S01]  /*d200*/  F2FP.BF16.F32.PACK_AB R32, R33, R32 ;  /* 0x000000202120723e */ /* 0x000fe200000010ff */
[----:B------:R-:W-:Y:S01]  /*d210*/  USHF.R.S32.HI UR10, URZ, 0x1f, UR40 ;  /* 0x0000001f3f0a7899 */ /* 0x000fe20008011428 */
[----:B------:R-:W-:Y:S01]  /*d220*/  F2FP.BF16.F32.PACK_AB R33, R35, R34 ;  /* 0x000000222321723e */ /* 0x000fe200000010ff */
[----:B------:R-:W-:Y:S01]  /*d230*/  BAR.SYNC.DEFER_BLOCKING 0x1, 0x100 ;  /* 0x0044000000007b1d */ /* 0x000fe20000010000 */
[----:B------:R-:W-:Y:S01]  /*d240*/  F2FP.BF16.F32.PACK_AB R35, R39, R38 ;  /* 0x000000262723723e */ /* 0x000fe200000010ff */
[----:B------:R-:W-:Y:S01]  /*d250*/  USHF.R.S32.HI UR12, URZ, 0x1f, UR42 ;  /* 0x0000001f3f0c7899 */ /* 0x000fe2000801142a */
[----:B------:R-:W-:Y:S02]  /*d260*/  F2FP.BF16.F32.PACK_AB R24, R25, R24 ;  /* 0x000000181918723e */ /* 0x000fe400000010ff */
[----:B------:R-:W-:Y:S01]  /*d270*/  F2FP.BF16.F32.PACK_AB R25, R40, R26 ;  /* 0x0000001a2819723e */ /* 0x000fe200000010ff */
[----:B------:R-:W-:Y:S01]  /*d280*/  ULDC.64 UR8, c[0x0][0xb90] ;  /* 0x0002e40000087ab9 */ /* 0x000fe20000000a00 */
[----:B------:R-:W-:Y:S01]  /*d290*/  F2FP.BF16.F32.PACK_AB R26, R29, R28 ;  /* 0x0000001c1d1a723e */ /* 0x000fe200000010ff */
[----:B------:R-:W-:Y:S01]  /*d2a0*/  UIMAD UR5, UR10, UR8, URZ ;  /* 0x000000080a0572a4 */ /* 0x000fe2000f8e023f */
[----:B------:R-:W-:Y:S01]  /*d2b0*/  F2FP.BF16.F32.PACK_AB R27, R27, R30 ;  /* 0x0000001e1b1b723e */ /* 0x000fe200000010ff */
[----:B------:R-:W-:Y:S01]  /*d2c0*/  UIMAD.WIDE.U32 UR6, UR40, UR8, URZ ;  /* 0x00000008280672a5 */ /* 0x000fe2000f8e003f */
[----:B------:R-:W-:Y:S01]  /*d2d0*/  F2FP.BF16.F32.PACK_AB R34, R37, R36 ;  /* 0x000000242522723e */ /* 0x000fe200000010ff */
[----:B------:R-:W-:Y:S01]  /*d2e0*/  UIMAD UR5, UR40, UR9, UR5 ;  /* 0x00000009280572a4 */ /* 0x000fe2000f8e0205 */
[----:B------:R-:W-:-:S02]  /*d2f0*/  F2FP.BF16.F32.PACK_AB R144, R145, R144 ;  /* 0x000000909190723e */ /* 0x000fc400000010ff */
[----:B------:R-:W-:Y:S01]  /*d300*/  ULDC.64 UR8, c[0x0][0xb98] ;  /* 0x0002e60000087ab9 */ /* 0x000fe20000000a00 */
[----:B------:R-:W-:Y:S01]  /*d310*/  UIADD3 UR7, UR7, UR5, URZ ;  /* 0x0000000507077290 */ /* 0x000fe2000fffe03f */
[----:B------:R-:W-:Y:S01]  /*d320*/  F2FP.BF16.F32.PACK_AB R145, R178, R177 ;  /* 0x000000b1b291723e */ /* 0x000fe200000010ff */
[----:B------:R-:W-:Y:S02]  /*d330*/  UIMAD UR5, UR12, UR8, URZ ;  /* 0x000000080c0572a4 */ /* 0x000fe4000f8e023f */
[----:B------:R-:W-:Y:S02]  /*d340*/  UIMAD.WIDE.U32 UR6, UR42, UR8, UR6 ;  /* 0x000000082a0672a5 */ /* 0x000fe4000f8e0006 */
[----:B------:R-:W-:-:S03]  /*d350*/  UIMAD UR5, UR42, UR9, UR5 ;  /* 0x000000092a0572a4 */ /* 0x000fc6000f8e0205 */
[----:B------:R-:W-:Y:S01]  /*d360*/  ULDC.64 UR8, c[0x0][0xae8] ;  /* 0x0002ba0000087ab9 */ /* 0x000fe20000000a00 */
[----:B------:R-:W-:Y:S02]  /*d370*/  MOV R170, R176 ;  /* 0x000000b000aa7202 */ /* 0x000fe40000000f00 */
[----:B0-----:R-:W-:-:S03]  /*d380*/  MOV R171, R7 ;  /* 0x0000000700ab7202 */ /* 0x001fc60000000f00 */
[----:B------:R-:W-:-:S04]  /*d390*/  IMAD.WIDE R6, R209, 0x2, R170 ;  /* 0x00000002d1067825 */ /* 0x000fc800078e02aa */
[----:B------:R-:W-:Y:S01]  /*d3a0*/  IMAD.WIDE R170, R9, 0x2, R170 ;  /* 0x0000000209aa7825 */ /* 0x000fe200078e02aa */
[C---:B------:R-:W-:Y:S02]  /*d3b0*/  IADD3 R11, P3, R6.reuse, 0xc060, RZ ;  /* 0x0000c060060b7810 */ /* 0x040fe40007f7e0ff */
[C---:B------:R-:W-:Y:S02]  /*d3c0*/  LOP3.LUT R173, R6.reuse, 0x380, RZ, 0xc0, !PT ;  /* 0x0000038006ad7812 */ /* 0x040fe400078ec0ff */
[----:B------:R-:W-:Y:S01]  /*d3d0*/  LOP3.LUT R8, R11, 0x380, RZ, 0xc0, !PT ;  /* 0x000003800b087812 */ /* 0x000fe200078ec0ff */
[----:B------:R-:W-:Y:S01]  /*d3e0*/  IMAD.X R9, RZ, RZ, R7, P3 ;  /* 0x000000ffff097224 */ /* 0x000fe200018e0607 */
[----:B------:R-:W-:Y:S02]  /*d3f0*/  IADD3 R131, P4, R6, 0xc040, RZ ;  /* 0x0000c04006837810 */ /* 0x000fe40007f9e0ff */
[----:B------:R-:W-:Y:S02]  /*d400*/  SHF.R.U64 R8, R8, 0x3, RZ ;  /* 0x0000000308087819 */ /* 0x000fe400000012ff */
[----:B------:R-:W-:-:S02]  /*d410*/  IADD3 R12, P5, R6, 0xc020, RZ ;  /* 0x0000c020060c7810 */ /* 0x000fc40007fbe0ff */
[C---:B------:R-:W-:Y:S02]  /*d420*/  IADD3 R127, P6, R6.reuse, 0xc000, RZ ;  /* 0x0000c000067f7810 */ /* 0x040fe40007fde0ff */
[C---:B------:R-:W-:Y:S01]  /*d430*/  IADD3 R123, P0, R6.reuse, 0x8060, RZ ;  /* 0x00008060067b7810 */ /* 0x040fe20007f1e0ff */
[--C-:B------:R-:W-:Y:S01]  /*d440*/  IMAD.X R13, RZ, RZ, R7.reuse, P5 ;  /* 0x000000ffff0d7224 */ /* 0x100fe200028e0607 */
[C---:B------:R-:W-:Y:S01]  /*d450*/  IADD3 R21, P1, R6.reuse, 0x20, RZ ;  /* 0x0000002006157810 */ /* 0x040fe20007f3e0ff */
[--C-:B------:R-:W-:Y:S01]  /*d460*/  IMAD.X R15, RZ, RZ, R7.reuse, P6 ;  /* 0x000000ffff0f7224 */ /* 0x100fe200030e0607 */
        /* <DEDUP_REMOVED lines=21> */
[----:B------:R-:W-:Y:S01]  /*d5c0*/  LOP3.LUT R172, R173, R6, RZ, 0x3c, !PT ;  /* 0x00000006adac7212 */ /* 0x000fe200078e3cff */
[--C-:B------:R-:W-:Y:S01]  /*d5d0*/  IMAD.X R147, RZ, RZ, R7.reuse, P2 ;  /* 0x000000ffff937224 */ /* 0x100fe200010e0607 */
[----:B------:R-:W-:Y:S01]  /*d5e0*/  LOP3.LUT R6, R127, 0x380, RZ, 0xc0, !PT ;  /* 0x000003807f067812 */ /* 0x000fe200078ec0ff */
[--C-:B------:R-:W-:Y:S01]  /*d5f0*/  IMAD.X R169, RZ, RZ, R7.reuse, P3 ;  /* 0x000000ffffa97224 */ /* 0x100fe200018e0607 */
[----:B------:R-:W-:Y:S01]  /*d600*/  LOP3.LUT R2, R123, 0x380, RZ, 0xc0, !PT ;  /* 0x000003807b027812 */ /* 0x000fe200078ec0ff */
[----:B------:R-:W-:Y:S01]  /*d610*/  IMAD.MOV.U32 R173, RZ, RZ, R7 ;  /* 0x000000ffffad7224 */ /* 0x000fe200078e0007 */
[----:B------:R-:W-:-:S02]  /*d620*/  SHF.R.U64 R6, R6, 0x3, RZ ;  /* 0x0000000306067819 */ /* 0x000fc400000012ff */
[----:B------:R-:W-:Y:S02]  /*d630*/  LOP3.LUT R7, R12, 0x380, RZ, 0xc0, !PT ;  /* 0x000003800c077812 */ /* 0x000fe400078ec0ff */
[----:B------:R-:W-:Y:S02]  /*d640*/  LOP3.LUT R14, R6, R127, RZ, 0x3c, !PT ;  /* 0x0000007f060e7212 */ /* 0x000fe400078e3cff */
[----:B------:R-:W-:Y:S02]  /*d650*/  LOP3.LUT R6, R115, 0x380, RZ, 0xc0, !PT ;  /* 0x0000038073067812 */ /* 0x000fe400078ec0ff */
[----:B------:R-:W-:Y:S02]  /*d660*/  SHF.R.U64 R7, R7, 0x3, RZ ;  /* 0x0000000307077819 */ /* 0x000fe400000012ff */
[----:B------:R-:W-:Y:S02]  /*d670*/  SHF.R.U64 R6, R6, 0x3, RZ ;  /* 0x0000000306067819 */ /* 0x000fe400000012ff */
[----:B------:R-:W-:-:S02]  /*d680*/  MOV R173, R172 ;  /* 0x000000ac00ad7202 */ /* 0x000fc40000000f00 */
[----:B------:R-:W-:Y:S01]  /*d690*/  LOP3.LUT R158, R6, R115, RZ, 0x3c, !PT ;  /* 0x00000073069e7212 */ /* 0x000fe200078e3cff */
[----:B------:R-:W0:Y:S01]  /*d6a0*/  LDC R172, c[0x0][0xbe8] ;  /* 0x0002fa00ffac7b82 */ /* 0x000e220000000800 */
[----:B------:R-:W-:Y:S01]  /*d6b0*/  IADD3 R115, P2, R170, 0x7000, RZ ;  /* 0x00007000aa737810 */ /* 0x000fe20007f5e0ff */
[----:B------:R1:W-:Y:S01]  /*d6c0*/  STSM.16.M88.4 [R173], R24 ;  /* 0x00000018ad007844 */ /* 0x0003e20000000200 */
[----:B------:R-:W-:Y:S02]  /*d6d0*/  LOP3.LUT R12, R7, R12, RZ, 0x3c, !PT ;  /* 0x0000000c070c7212 */ /* 0x000fe400078e3cff */
[----:B------:R-:W-:Y:S02]  /*d6e0*/  LOP3.LUT R114, R115, 0x380, RZ, 0xc0, !PT ;  /* 0x0000038073727812 */ /* 0x000fe400078ec0ff */
[----:B------:R-:W-:Y:S02]  /*d6f0*/  LOP3.LUT R7, R20, 0x380, RZ, 0xc0, !PT ;  /* 0x0000038014077812 */ /* 0x000fe400078ec0ff */
[----:B------:R-:W-:-:S02]  /*d700*/  SHF.R.U64 R114, R114, 0x3, RZ ;  /* 0x0000000372727819 */ /* 0x000fc400000012ff */
[----:B------:R-:W-:Y:S02]  /*d710*/  SHF.R.U64 R7, R7, 0x3, RZ ;  /* 0x0000000307077819 */ /* 0x000fe400000012ff */
[----:B------:R-:W-:Y:S01]  /*d720*/  LOP3.LUT R114, R114, R115, RZ, 0x3c, !PT ;  /* 0x0000007372727212 */ /* 0x000fe200078e3cff */
[----:B------:R-:W-:Y:S01]  /*d730*/  IMAD.X R115, RZ, RZ, R171, P2 ;  /* 0x000000ffff737224 */ /* 0x000fe200010e06ab */
[----:B------:R-:W-:Y:S02]  /*d740*/  IADD3 R143, P2, R170, 0xe000, RZ ;  /* 0x0000e000aa8f7810 */ /* 0x000fe40007f5e0ff */
[----:B------:R-:W-:Y:S02]  /*d750*/  LOP3.LUT R156, R7, R20, RZ, 0x3c, !PT ;  /* 0x00000014079c7212 */ /* 0x000fe400078e3cff */
[----:B------:R-:W-:Y:S02]  /*d760*/  LOP3.LUT R7, R16, 0x380, RZ, 0xc0, !PT ;  /* 0x0000038010077812 */ /* 0x000fe400078ec0ff */
[----:B------:R-:W-:-:S02]  /*d770*/  LOP3.LUT R142, R143, 0x380, RZ, 0xc0, !PT ;  /* 0x000003808f8e7812 */ /* 0x000fc400078ec0ff */
[----:B------:R-:W-:Y:S02]  /*d780*/  SHF.R.U64 R2, R2, 0x3, RZ ;  /* 0x0000000302027819 */ /* 0x000fe400000012ff */
[----:B------:R-:W-:Y:S02]  /*d790*/  LOP3.LUT R6, R107, 0x380, RZ, 0xc0, !PT ;  /* 0x000003806b067812 */ /* 0x000fe400078ec0ff */
[----:B------:R-:W-:Y:S02]  /*d7a0*/  SHF.R.U64 R7, R7, 0x3, RZ ;  /* 0x0000000307077819 */ /* 0x000fe400000012ff */
[----:B------:R-:W-:Y:S02]  /*d7b0*/  SHF.R.U64 R142, R142, 0x3, RZ ;  /* 0x000000038e8e7819 */ /* 0x000fe400000012ff */
[----:B------:R-:W-:Y:S02]  /*d7c0*/  LOP3.LUT R150, R2, R123, RZ, 0x3c, !PT ;  /* 0x0000007b02967212 */ /* 0x000fe400078e3cff */
[----:B------:R-:W-:-:S02]  /*d7d0*/  SHF.R.U64 R6, R6, 0x3, RZ ;  /* 0x0000000306067819 */ /* 0x000fc400000012ff */
[----:B------:R-:W-:Y:S02]  /*d7e0*/  LOP3.LUT R164, R7, R16, RZ, 0x3c, !PT ;  /* 0x0000001007a47212 */ /* 0x000fe400078e3cff */
[----:B------:R-:W-:Y:S02]  /*d7f0*/  LOP3.LUT R2, R21, 0x380, RZ, 0xc0, !PT ;  /* 0x0000038015027812 */ /* 0x000fe400078ec0ff */
[----:B------:R-:W-:Y:S02]  /*d800*/  IADD3 R7, P3, R170, 0x1000, RZ ;  /* 0x00001000aa077810 */ /* 0x000fe40007f7e0ff */
[----:B------:R-:W-:Y:S01]  /*d810*/  LOP3.LUT R142, R142, R143, RZ, 0x3c, !PT ;  /* 0x0000008f8e8e7212 */ /* 0x000fe200078e3cff */
[----:B------:R-:W-:Y:S01]  /*d820*/  IMAD.X R143, RZ, RZ, R171, P2 ;  /* 0x000000ffff8f7224 */ /* 0x000fe200010e06ab */
[----:B0-----:R-:W-:Y:S02]  /*d830*/  ISETP.NE.AND P2, PT, R172, 0x1, PT ;  /* 0x00000001ac00780c */ /* 0x001fe40003f45270 */
[----:B------:R-:W-:-:S02]  /*d840*/  LOP3.LUT R166, R6, R107, RZ, 0x3c, !PT ;  /* 0x0000006b06a67212 */ /* 0x000fc400078e3cff */
[----:B------:R-:W-:Y:S02]  /*d850*/  SHF.R.U64 R2, R2, 0x3, RZ ;  /* 0x0000000302027819 */ /* 0x000fe400000012ff */
[----:B------:R-:W-:Y:S02]  /*d860*/  LOP3.LUT R6, R7, 0x380, RZ, 0xc0, !PT ;  /* 0x0000038007067812 */ /* 0x000fe400078ec0ff */
[----:B------:R-:W-:Y:S02]  /*d870*/  LOP3.LUT R98, R119, 0x380, RZ, 0xc0, !PT ;  /* 0x0000038077627812 */ /* 0x000fe400078ec0ff */
[----:B------:R-:W-:Y:S02]  /*d880*/  LOP3.LUT R152, R2, R21, RZ, 0x3c, !PT ;  /* 0x0000001502987212 */ /* 0x000fe400078e3cff */
[----:B------:R-:W-:Y:S01]  /*d890*/  SHF.R.U64 R6, R6, 0x3, RZ ;  /* 0x0000000306067819 */ /* 0x000fe200000012ff */
[----:B------:R-:W0:Y:S01]  /*d8a0*/  @P2 LDC R38, c[0x0][0xbf0] ;  /* 0x0002fc00ff262b82 */ /* 0x000e220000000800 */
[----:B------:R-:W-:-:S02]  /*d8b0*/  SHF.R.U64 R98, R98, 0x3, RZ ;  /* 0x0000000362627819 */ /* 0x000fc400000012ff */
[----:B------:R-:W-:Y:S02]  /*d8c0*/  LOP3.LUT R2, R31, 0x380, RZ, 0xc0, !PT ;  /* 0x000003801f027812 */ /* 0x000fe400078ec0ff */
[----:B------:R-:W-:Y:S01]  /*d8d0*/  LOP3.LUT R6, R6, R7, RZ, 0x3c, !PT ;  /* 0x0000000706067212 */ /* 0x000fe200078e3cff */
[----:B------:R-:W-:Y:S01]  /*d8e0*/  IMAD.X R7, RZ, RZ, R171, P3 ;  /* 0x000000ffff077224 */ /* 0x000fe200018e06ab */
[----:B------:R-:W-:Y:S02]  /*d8f0*/  LOP3.LUT R154, R98, R119, RZ, 0x3c, !PT ;  /* 0x00000077629a7212 */ /* 0x000fe400078e3cff */
[----:B------:R-:W-:Y:S02]  /*d900*/  SHF.R.U64 R2, R2, 0x3, RZ ;  /* 0x0000000302027819 */ /* 0x000fe400000012ff */
[----:B------:R-:W-:Y:S02]  /*d910*/  IADD3 R119, P3, R170, 0x8000, RZ ;  /* 0x00008000aa777810 */ /* 0x000fe40007f7e0ff */
[----:B------:R-:W-:-:S02]  /*d920*/  MOV R150, R150 ;  /* 0x0000009600967202 */ /* 0x000fc40000000f00 */
[----:B------:R-:W2:Y:S01]  /*d930*/  @P2 LDC R151, c[0x0][0xbec] ;  /* 0x0002fb00ff972b82 */ /* 0x000ea20000000800 */
[----:B------:R-:W-:Y:S02]  /*d940*/  LOP3.LUT R162, R2, R31, RZ, 0x3c, !PT ;  /* 0x0000001f02a27212 */ /* 0x000fe400078e3cff */
[----:B------:R-:W-:Y:S02]  /*d950*/  LOP3.LUT R20, R111, 0x380, RZ, 0xc0, !PT ;  /* 0x000003806f147812 */ /* 0x000fe400078ec0ff */
[----:B------:R-:W-:Y:S02]  /*d960*/  LOP3.LUT R16, R103, 0x380, RZ, 0xc0, !PT ;  /* 0x0000038067107812 */ /* 0x000fe400078ec0ff */
[----:B------:R-:W-:Y:S02]  /*d970*/  LOP3.LUT R2, R99, 0x380, RZ, 0xc0, !PT ;  /* 0x0000038063027812 */ /* 0x000fe400078ec0ff */
[----:B------:R-:W-:Y:S02]  /*d980*/  LOP3.LUT R118, R119, 0x380, RZ, 0xc0, !PT ;  /* 0x0000038077767812 */ /* 0x000fe400078ec0ff */
[----:B------:R-:W-:-:S02]  /*d990*/  SHF.R.U64 R20, R20, 0x3, RZ ;  /* 0x0000000314147819 */ /* 0x000fc400000012ff */
[----:B------:R-:W-:Y:S02]  /*d9a0*/  SHF.R.U64 R16, R16, 0x3, RZ ;  /* 0x0000000310107819 */ /* 0x000fe400000012ff */
[----:B------:R-:W-:Y:S02]  /*d9b0*/  SHF.R.U64 R2, R2, 0x3, RZ ;  /* 0x0000000302027819 */ /* 0x000fe400000012ff */
[----:B------:R-:W-:Y:S02]  /*d9c0*/  SHF.R.U64 R118, R118, 0x3, RZ ;  /* 0x0000000376767819 */ /* 0x000fe400000012ff */
[----:B------:R-:W-:Y:S02]  /*d9d0*/  LOP3.LUT R160, R20, R111, RZ, 0x3c, !PT ;  /* 0x0000006f14a07212 */ /* 0x000fe400078e3cff */
[----:B------:R-:W-:Y:S02]  /*d9e0*/  LOP3.LUT R146, R16, R103, RZ, 0x3c, !PT ;  /* 0x0000006710927212 */ /* 0x000fe400078e3cff */
[----:B------:R-:W-:-:S02]  /*d9f0*/  LOP3.LUT R168, R2, R99, RZ, 0x3c, !PT ;  /* 0x0000006302a87212 */ /* 0x000fc400078e3cff */
[----:B------:R-:W-:Y:S01]  /*da00*/  LOP3.LUT R118, R118, R119, RZ, 0x3c, !PT ;  /* 0x0000007776767212 */ /* 0x000fe200078e3cff */
[----:B------:R-:W-:Y:S01]  /*da10*/  IMAD.X R119, RZ, RZ, R171, P3 ;  /* 0x000000ffff777224 */ /* 0x000fe200018e06ab */
[C---:B------:R-:W-:Y:S02]  /*da20*/  IADD3 R21, P4, R170.reuse, 0x2000, RZ ;  /* 0x00002000aa157810 */ /* 0x040fe40007f9e0ff */
[C---:B------:R-:W-:Y:S02]  /*da30*/  IADD3 R99, P5, R170.reuse, 0x3000, RZ ;  /* 0x00003000aa637810 */ /* 0x040fe40007fbe0ff */
[C---:B------:R-:W-:Y:S02]  /*da40*/  IADD3 R103, P6, R170.reuse, 0x4000, RZ ;  /* 0x00004000aa677810 */ /* 0x040fe40007fde0ff */
[C---:B------:R-:W-:Y:S02]  /*da50*/  IADD3 R107, P0, R170.reuse, 0x5000, RZ ;  /* 0x00005000aa6b7810 */ /* 0x040fe40007f1e0ff */
[----:B------:R-:W-:-:S02]  /*da60*/  IADD3 R111, P1, R170, 0x6000, RZ ;  /* 0x00006000aa6f7810 */ /* 0x000fc40007f3e0ff */
[----:B------:R-:W-:Y:S02]  /*da70*/  IADD3 R215, P3, R170, 0xf000, RZ ;  /* 0x0000f000aad77810 */ /* 0x000fe40007f7e0ff */
[----:B------:R-:W-:Y:S02]  /*da80*/  LOP3.LUT R10, R131, 0x380, RZ, 0xc0, !PT ;  /* 0x00000380830a7812 */ /* 0x000fe400078ec0ff */
[----:B------:R-:W-:Y:S01]  /*da90*/  LOP3.LUT R20, R21, 0x380, RZ, 0xc0, !PT ;  /* 0x0000038015147812 */ /* 0x000fe200078ec0ff */
[----:B------:R-:W-:Y:S01]  /*daa0*/  IMAD.X R31, RZ, RZ, R171, P3 ;  /* 0x000000ffff1f7224 */ /* 0x000fe200018e06ab */
[----:B------:R-:W-:Y:S02]  /*dab0*/  LOP3.LUT R98, R99, 0x380, RZ, 0xc0, !PT ;  /* 0x0000038063627812 */ /* 0x000fe400078ec0ff */
[----:B------:R-:W-:Y:S02]  /*dac0*/  LOP3.LUT R102, R103, 0x380, RZ, 0xc0, !PT ;  /* 0x0000038067667812 */ /* 0x000fe400078ec0ff */
[----:B------:R-:W-:-:S02]  /*dad0*/  LOP3.LUT R106, R107, 0x380, RZ, 0xc0, !PT ;  /* 0x000003806b6a7812 */ /* 0x000fc400078ec0ff */
[----:B------:R-:W-:Y:S02]  /*dae0*/  LOP3.LUT R110, R111, 0x380, RZ, 0xc0, !PT ;  /* 0x000003806f6e7812 */ /* 0x000fe400078ec0ff */
[----:B------:R-:W-:Y:S02]  /*daf0*/  LOP3.LUT R2, R215, 0x380, RZ, 0xc0, !PT ;  /* 0x00000380d7027812 */ /* 0x000fe400078ec0ff */
[----:B------:R-:W-:Y:S02]  /*db00*/  SHF.R.U64 R10, R10, 0x3, RZ ;  /* 0x000000030a0a7819 */ /* 0x000fe400000012ff */
[----:B------:R-:W-:Y:S02]  /*db10*/  LOP3.LUT R29, R170, 0x380, RZ, 0xc0, !PT ;  /* 0x00000380aa1d7812 */ /* 0x000fe400078ec0ff */
[----:B------:R-:W-:Y:S02]  /*db20*/  MOV R40, R8 ;  /* 0x0000000800287202 */ /* 0x000fe40000000f00 */
[----:B------:R-:W-:Y:S01]  /*db30*/  F2FP.BF16.F32.PACK_AB R9, R43, R42 ;  /* 0x0000002a2b09723e */ /* 0x000fe200000010ff */
[----:B------:R-:W-:Y:S01]  /*db40*/  VIADD R42, R22, UR43 ;  /* 0x0000002b162a7c36 */ /* 0x000fe20008000000 */
[----:B------:R-:W-:-:S02]  /*db50*/  SHF.R.U64 R20, R20, 0x3, RZ ;  /* 0x0000000314147819 */ /* 0x000fc400000012ff */
[----:B------:R-:W-:Y:S01]  /*db60*/  SHF.R.U64 R98, R98, 0x3, RZ ;  /* 0x0000000362627819 */ /* 0x000fe200000012ff */
[----:B--2---:R-:W-:Y:S01]  /*db70*/  @P2 IMAD.HI.U32 R37, R42, R151, RZ ;  /* 0x000000972a252227 */ /* 0x004fe200078e00ff */
[----:B------:R-:W-:Y:S02]  /*db80*/  SHF.R.U64 R102, R102, 0x3, RZ ;  /* 0x0000000366667819 */ /* 0x000fe400000012ff */
[----:B------:R-:W-:Y:S01]  /*db90*/  SHF.R.U64 R106, R106, 0x3, RZ ;  /* 0x000000036a6a7819 */ /* 0x000fe200000012ff */
[----:B------:R-:W-:Y:S01]  /*dba0*/  IMAD.MOV.U32 R36, RZ, RZ, R42 ;  /* 0x000000ffff247224 */ /* 0x000fe200078e002a */
[----:B------:R-:W-:Y:S02]  /*dbb0*/  SHF.R.U64 R110, R110, 0x3, RZ ;  /* 0x000000036e6e7819 */ /* 0x000fe400000012ff */
[----:B------:R-:W-:Y:S02]  /*dbc0*/  SHF.R.U64 R2, R2, 0x3, RZ ;  /* 0x0000000302027819 */ /* 0x000fe400000012ff */
[----:B------:R-:W-:-:S02]  /*dbd0*/  LOP3.LUT R10, R10, R131, RZ, 0x3c, !PT ;  /* 0x000000830a0a7212 */ /* 0x000fc400078e3cff */
[----:B------:R-:W-:Y:S02]  /*dbe0*/  SHF.R.U64 R29, R29, 0x3, RZ ;  /* 0x000000031d1d7819 */ /* 0x000fe400000012ff */
        /* <DEDUP_REMOVED lines=10> */
[----:B------:R-:W-:-:S02]  /*dc90*/  LOP3.LUT R30, R2, R215, RZ, 0x3c, !PT ;  /* 0x000000d7021e7212 */ /* 0x000fc400078e3cff */
[C---:B------:R-:W-:Y:S02]  /*dca0*/  IADD3 R123, P4, R170.reuse, 0x9000, RZ ;  /* 0x00009000aa7b7810 */ /* 0x040fe40007f9e0ff */
[C---:B------:R-:W-:Y:S02]  /*dcb0*/  IADD3 R127, P5, R170.reuse, 0xa000, RZ ;  /* 0x0000a000aa7f7810 */ /* 0x040fe40007fbe0ff */
[C---:B------:R-:W-:Y:S02]  /*dcc0*/  IADD3 R131, P6, R170.reuse, 0xb000, RZ ;  /* 0x0000b000aa837810 */ /* 0x040fe40007fde0ff */
[C---:B------:R-:W-:Y:S02]  /*dcd0*/  IADD3 R135, P0, R170.reuse, 0xc000, RZ ;  /* 0x0000c000aa877810 */ /* 0x040fe40007f1e0ff */
[----:B------:R-:W-:Y:S02]  /*dce0*/  IADD3 R139, P1, R170, 0xd000, RZ ;  /* 0x0000d000aa8b7810 */ /* 0x000fe40007f3e0ff */
[----:B------:R-:W-:Y:S01]  /*dcf0*/  LOP3.LUT R28, R29, R170, RZ, 0x3c, !PT ;  /* 0x000000aa1d1c7212 */ /* 0x000fe200078e3cff */
[----:B------:R-:W-:Y:S01]  /*dd00*/  IMAD.MOV.U32 R29, RZ, RZ, R171 ;  /* 0x000000ffff1d7224 */ /* 0x000fe200078e00ab */
[----:B------:R-:W-:-:S02]  /*dd10*/  MOV R2, R10 ;  /* 0x0000000a00027202 */ /* 0x000fc40000000f00 */
[----:B------:R-:W-:Y:S02]  /*dd20*/  MOV R152, R152 ;  /* 0x0000009800987202 */ /* 0x000fe40000000f00 */
[----:B------:R-:W-:Y:S02]  /*dd30*/  MOV R16, R12 ;  /* 0x0000000c00107202 */ /* 0x000fe40000000f00 */
[----:B------:R-:W-:Y:S01]  /*dd40*/  MOV R170, R14 ;  /* 0x0000000e00aa7202 */ /* 0x000fe20000000f00 */
[----:B------:R-:W-:Y:S01]  /*dd50*/  STSM.16.M88.4 [R152], R32 ;  /* 0x0000002098007844 */ /* 0x000fe20000000200 */
[----:B------:R-:W-:Y:S02]  /*dd60*/  MOV R162, R162 ;  /* 0x000000a200a27202 */ /* 0x000fe40000000f00 */
[----:B------:R-:W-:Y:S02]  /*dd70*/  F2FP.BF16.F32.PACK_AB R8, R41, R180 ;  /* 0x000000b42908723e */ /* 0x000fe400000010ff */
[----:B------:R-:W-:-:S02]  /*dd80*/  F2FP.BF16.F32.PACK_AB R10, R45, R181 ;  /* 0x000000b52d0a723e */ /* 0x000fc400000010ff */
[----:B------:R-:W-:Y:S02]  /*dd90*/  F2FP.BF16.F32.PACK_AB R11, R47, R46 ;  /* 0x0000002e2f0b723e */ /* 0x000fe400000010ff */
[----:B------:R-:W-:Y:S02]  /*dda0*/  MOV R168, R168 ;  /* 0x000000a800a87202 */ /* 0x000fe40000000f00 */
[----:B------:R-:W-:Y:S01]  /*ddb0*/  F2FP.BF16.F32.PACK_AB R12, R49, R182 ;  /* 0x000000b6310c723e */ /* 0x000fe200000010ff */
[----:B------:R2:W-:Y:S01]  /*ddc0*/  STSM.16.M88.4 [R162], R8 ;  /* 0x00000008a2007844 */ /* 0x0005e20000000200 */
[----:B------:R-:W-:Y:S02]  /*ddd0*/  F2FP.BF16.F32.PACK_AB R13, R51, R50 ;  /* 0x00000032330d723e */ /* 0x000fe400000010ff */
[----:B------:R-:W-:Y:S02]  /*dde0*/  F2FP.BF16.F32.PACK_AB R14, R53, R183 ;  /* 0x000000b7350e723e */ /* 0x000fe400000010ff */
[----:B------:R-:W-:-:S02]  /*ddf0*/  F2FP.BF16.F32.PACK_AB R15, R55, R54 ;  /* 0x00000036370f723e */ /* 0x000fc400000010ff */
[----:B------:R-:W-:Y:S02]  /*de00*/  MOV R146, R146 ;  /* 0x0000009200927202 */ /* 0x000fe40000000f00 */
[----:B-1----:R-:W-:Y:S01]  /*de10*/  F2FP.BF16.F32.PACK_AB R24, R57, R184 ;  /* 0x000000b83918723e */ /* 0x002fe200000010ff */
[----:B------:R1:W-:Y:S01]  /*de20*/  STSM.16.M88.4 [R168], R12 ;  /* 0x0000000ca8007844 */ /* 0x0003e20000000200 */
[----:B------:R-:W-:Y:S02]  /*de30*/  F2FP.BF16.F32.PACK_AB R25, R59, R58 ;  /* 0x0000003a3b19723e */ /* 0x000fe400000010ff */
[----:B------:R-:W-:Y:S02]  /*de40*/  F2FP.BF16.F32.PACK_AB R26, R61, R185 ;  /* 0x000000b93d1a723e */ /* 0x000fe400000010ff */
[----:B------:R-:W-:Y:S02]  /*de50*/  F2FP.BF16.F32.PACK_AB R27, R63, R62 ;  /* 0x0000003e3f1b723e */ /* 0x000fe400000010ff */
[----:B0-----:R-:W-:-:S02]  /*de60*/  @P2 SHF.R.U32.HI R36, RZ, R38, R37 ;  /* 0x00000026ff242219 */ /* 0x001fc40000011625 */
[----:B------:R-:W-:Y:S01]  /*de70*/  LOP3.LUT R134, R135, 0x380, RZ, 0xc0, !PT ;  /* 0x0000038087867812 */ /* 0x000fe200078ec0ff */
[----:B------:R0:W-:Y:S01]  /*de80*/  STSM.16.M88.4 [R146], R24 ;  /* 0x0000001892007844 */ /* 0x0001e20000000200 */
[----:B------:R-:W-:Y:S01]  /*de90*/  MOV R166, R166 ;  /* 0x000000a600a67202 */ /* 0x000fe20000000f00 */
[----:B------:R-:W-:Y:S01]  /*dea0*/  IMAD.MOV R37, RZ, RZ, -R36 ;  /* 0x000000ffff257224 */ /* 0x000fe200078e0a24 */
[----:B--2---:R-:W-:Y:S02]  /*deb0*/  F2FP.BF16.F32.PACK_AB R8, R65, R186 ;  /* 0x000000ba4108723e */ /* 0x004fe400000010ff */
[----:B------:R-:W-:Y:S01]  /*dec0*/  F2FP.BF16.F32.PACK_AB R9, R67, R66 ;  /* 0x000000424309723e */ /* 0x000fe200000010ff */
[----:B------:R-:W-:Y:S01]  /*ded0*/  IMAD R37, R172, R37, R42 ;  /* 0x00000025ac257224 */ /* 0x000fe200078e022a */
        /* <DEDUP_REMOVED lines=8> */
[----:B------:R-:W-:-:S02]  /*df60*/  SHF.R.U64 R134, R134, 0x3, RZ ;  /* 0x0000000386867819 */ /* 0x000fc400000012ff */
[----:B------:R-:W-:Y:S01]  /*df70*/  MOV R160, R160 ;  /* 0x000000a000a07202 */ /* 0x000fe20000000f00 */
[----:B------:R2:W-:Y:S01]  /*df80*/  STSM.16.M88.4 [R164], R12 ;  /* 0x0000000ca4007844 */ /* 0x0005e20000000200 */
[----:B0-----:R-:W-:Y:S02]  /*df90*/  F2FP.BF16.F32.PACK_AB R24, R81, R190 ;  /* 0x000000be5118723e */ /* 0x001fe400000010ff */
[----:B------:R-:W-:Y:S02]  /*dfa0*/  F2FP.BF16.F32.PACK_AB R25, R83, R82 ;  /* 0x000000525319723e */ /* 0x000fe400000010ff */
[----:B------:R-:W-:Y:S02]  /*dfb0*/  F2FP.BF16.F32.PACK_AB R26, R85, R191 ;  /* 0x000000bf551a723e */ /* 0x000fe400000010ff */
[----:B------:R-:W-:Y:S02]  /*dfc0*/  F2FP.BF16.F32.PACK_AB R27, R87, R86 ;  /* 0x00000056571b723e */ /* 0x000fe400000010ff */
[----:B------:R-:W-:Y:S01]  /*dfd0*/  LOP3.LUT R134, R134, R135, RZ, 0x3c, !PT ;  /* 0x0000008786867212 */ /* 0x000fe200078e3cff */
[----:B------:R-:W-:Y:S01]  /*dfe0*/  IMAD.X R135, RZ, RZ, R171, P0 ;  /* 0x000000ffff877224 */ /* 0x000fe200000e06ab */
[----:B-1----:R-:W-:Y:S01]  /*dff0*/  F2FP.BF16.F32.PACK_AB R9, R44, R5 ;  /* 0x000000052c09723e */ /* 0x002fe200000010ff */
[----:B------:R0:W-:Y:S01]  /*e000*/  STSM.16.M88.4 [R160], R24 ;  /* 0x00000018a0007844 */ /* 0x0001e20000000200 */
[----:B------:R-:W-:-:S02]  /*e010*/  SHF.R.S32.HI R5, RZ, 0x1f, R37 ;  /* 0x0000001fff057819 */ /* 0x000fc40000011425 */
[----:B------:R-:W-:Y:S01]  /*e020*/  MOV R158, R158 ;  /* 0x0000009e009e7202 */ /* 0x000fe20000000f00 */
[----:B--2---:R-:W-:Y:S01]  /*e030*/  IMAD.U32 R13, RZ, RZ, UR5 ;  /* 0x00000005ff0d7e24 */ /* 0x004fe2000f8e00ff */
[----:B------:R-:W-:Y:S01]  /*e040*/  SHF.R.S32.HI R12, RZ, 0x1f, R36 ;  /* 0x0000001fff0c7819 */ /* 0x000fe20000011424 */
[----:B------:R-:W-:Y:S01]  /*e050*/  ULDC UR5, c[0x0][0xa88] ;  /* 0x0002a20000057ab9 */ /* 0x000fe20000000800 */
[----:B------:R-:W-:Y:S02]  /*e060*/  F2FP.BF16.F32.PACK_AB R32, R89, R192 ;  /* 0x000000c05920723e */ /* 0x000fe400000010ff */
[----:B------:R-:W-:Y:S02]  /*e070*/  F2FP.BF16.F32.PACK_AB R33, R91, R90 ;  /* 0x0000005a5b21723e */ /* 0x000fe400000010ff */
[----:B------:R-:W-:Y:S02]  /*e080*/  F2FP.BF16.F32.PACK_AB R34, R93, R193 ;  /* 0x000000c15d22723e */ /* 0x000fe400000010ff */
[----:B------:R-:W-:-:S02]  /*e090*/  F2FP.BF16.F32.PACK_AB R35, R95, R94 ;  /* 0x0000005e5f23723e */ /* 0x000fc400000010ff */
[----:B------:R-:W-:Y:S01]  /*e0a0*/  MOV R156, R156 ;  /* 0x0000009c009c7202 */ /* 0x000fe20000000f00 */
[----:B0-----:R-:W-:Y:S01]  /*e0b0*/  VIADD R26, R208, UR43 ;  /* 0x0000002bd01a7c36 */ /* 0x001fe20008000000 */
[----:B------:R-:W-:Y:S01]  /*e0c0*/  IADD3 R24, P0, R36, UR6, RZ ;  /* 0x0000000624187c10 */ /* 0x000fe2000ff1e0ff */
[----:B------:R0:W-:Y:S01]  /*e0d0*/  STSM.16.M88.4 [R158], R32 ;  /* 0x000000209e007844 */ /* 0x0001e20000000200 */
[----:B------:R-:W-:Y:S02]  /*e0e0*/  F2FP.BF16.F32.PACK_AB R8, R97, R194 ;  /* 0x000000c26108723e */ /* 0x000fe400000010ff */
[----:B------:R-:W-:Y:S01]  /*e0f0*/  IADD3.X R25, R12, UR7, R13, P0, !PT ;  /* 0x000000070c197c10 */ /* 0x000fe200087fe40d */
[----:B------:R-:W-:Y:S01]  /*e100*/  ULDC.64 UR6, c[0x0][0xb88] ;  /* 0x0002e20000067ab9 */ /* 0x000fe20000000a00 */
[----:B------:R-:W-:Y:S01]  /*e110*/  F2FP.BF16.F32.PACK_AB R10, R101, R195 ;  /* 0x000000c3650a723e */ /* 0x000fe200000010ff */
[----:B------:R-:W-:Y:S01]  /*e120*/  IMAD R12, R5, UR6, RZ ;  /* 0x00000006050c7c24 */ /* 0x000fe2000f8e02ff */
[----:B------:R-:W-:Y:S01]  /*e130*/  F2FP.BF16.F32.PACK_AB R11, R52, R48 ;  /* 0x00000030340b723e */ /* 0x000fe200000010ff */
[----:B------:R-:W-:Y:S01]  /*e140*/  IMAD.WIDE.U32 R24, R37, UR6, R24 ;  /* 0x0000000625187c25 */ /* 0x000fe2000f8e0018 */
[----:B------:R-:W-:-:S02]  /*e150*/  LOP3.LUT R138, R139, 0x380, RZ, 0xc0, !PT ;  /* 0x000003808b8a7812 */ /* 0x000fc400078ec0ff */
[----:B------:R-:W-:Y:S01]  /*e160*/  LOP3.LUT P0, RZ, R206, 0x3, RZ, 0xc0, !PT ;  /* 0x00000003ceff7812 */ /* 0x000fe2000780c0ff */
[----:B------:R-:W-:Y:S01]  /*e170*/  IMAD R37, R37, UR7, R12 ;  /* 0x0000000725257c24 */ /* 0x000fe2000f8e020c */
[----:B------:R1:W-:Y:S01]  /*e180*/  STSM.16.M88.4 [R156], R8 ;  /* 0x000000089c007844 */ /* 0x0003e20000000200 */
[----:B------:R-:W-:Y:S01]  /*e190*/  ULDC.64 UR6, c[0x0][0xb50] ;  /* 0x0002d40000067ab9 */ /* 0x000fe20000000a00 */
[----:B------:R-:W-:Y:S01]  /*e1a0*/  SHF.R.U64 R138, R138, 0x3, RZ ;  /* 0x000000038a8a7819 */ /* 0x000fe200000012ff */
[----:B------:R-:W-:Y:S01]  /*e1b0*/  IMAD R5, R172, UR5, RZ ;  /* 0x00000005ac057c24 */ /* 0x000fe2000f8e02ff */
[----:B0-----:R-:W-:Y:S02]  /*e1c0*/  LEA R34, P3, R24, UR6, 0x2 ;  /* 0x0000000618227c11 */ /* 0x001fe4000f8610ff */
[----:B------:R-:W-:Y:S02]  /*e1d0*/  MOV R154, R154 ;  /* 0x0000009a009a7202 */ /* 0x000fe40000000f00 */
[----:B------:R-:W-:Y:S01]  /*e1e0*/  F2FP.BF16.F32.PACK_AB R12, R105, R196 ;  /* 0x000000c4690c723e */ /* 0x000fe200000010ff */
[----:B------:R-:W-:Y:S01]  /*e1f0*/  SHFL.IDX PT, R42, R34, RZ, 0x1c1f ;  /* 0x001c1fff222a7589 */ /* 0x000fe200000e0000 */
[----:B------:R-:W-:-:S02]  /*e200*/  F2FP.BF16.F32.PACK_AB R13, R60, R56 ;  /* 0x000000383c0d723e */ /* 0x000fc400000010ff */
[----:B------:R-:W-:Y:S01]  /*e210*/  F2FP.BF16.F32.PACK_AB R14, R109, R197 ;  /* 0x000000c56d0e723e */ /* 0x000fe200000010ff */
[----:B------:R-:W-:Y:S01]  /*e220*/  SHFL.IDX PT, R52, R34, 0x1, 0x1c1f ;  /* 0x003c1f0022347f89 */ /* 0x000fe200000e0000 */
[----:B------:R-:W-:Y:S01]  /*e230*/  F2FP.BF16.F32.PACK_AB R15, R68, R64 ;  /* 0x00000040440f723e */ /* 0x000fe200000010ff */
[----:B-1----:R-:W-:Y:S01]  /*e240*/  IMAD.IADD R9, R25, 0x1, R37 ;  /* 0x0000000119097824 */ /* 0x002fe200078e0225 */
[----:B------:R-:W-:Y:S01]  /*e250*/  LOP3.LUT R138, R138, R139, RZ, 0x3c, !PT ;  /* 0x0000008b8a8a7212 */ /* 0x000fe200078e3cff */
[----:B------:R-:W-:Y:S02]  /*e260*/  VIADD R8, R26, 0x8 ;  /* 0x000000081a087836 */ /* 0x000fe40000000000 */
[----:B------:R0:W-:Y:S01]  /*e270*/  STSM.16.M88.4 [R154], R12 ;  /* 0x0000000c9a007844 */ /* 0x0001e20000000200 */
[----:B------:R-:W-:Y:S01]  /*e280*/  IMAD.X R139, RZ, RZ, R171, P1 ;  /* 0x000000ffff8b7224 */ /* 0x000fe200008e06ab */
[----:B------:R-:W-:Y:S02]  /*e290*/  LEA.HI.X R35, R24, UR7, R9, 0x2, P3 ;  /* 0x0000000718237c11 */ /* 0x000fe400098f1409 */
[----:B------:R-:W-:-:S02]  /*e2a0*/  ISETP.GE.OR P1, PT, R26, R5, P0 ;  /* 0x000000051a00720c */ /* 0x000fc40000726670 */
[----:B------:R-:W-:Y:S01]  /*e2b0*/  ISETP.GE.OR P0, PT, R8, R5, P0 ;  /* 0x000000050800720c */ /* 0x000fe20000706670 */
[----:B------:R-:W1:Y:S01]  /*e2c0*/  SHFL.IDX PT, R43, R35, RZ, 0x1c1f ;  /* 0x001c1fff232b7589 */ /* 0x000e6200000e0000 */
[----:B------:R-:W-:Y:S02]  /*e2d0*/  F2FP.BF16.F32.PACK_AB R8, R113, R198 ;  /* 0x000000c67108723e */ /* 0x000fe400000010ff */
[----:B------:R-:W-:Y:S01]  /*e2e0*/  F2FP.BF16.F32.PACK_AB R9, R76, R72 ;  /* 0x000000484c09723e */ /* 0x000fe200000010ff */
[----:B------:R-:W2:Y:S01]  /*e2f0*/  SHFL.IDX PT, R53, R35, 0x1, 0x1c1f ;  /* 0x003c1f0023357f89 */ /* 0x000ea200000e0000 */
[----:B------:R-:W-:Y:S02]  /*e300*/  F2FP.BF16.F32.PACK_AB R10, R117, R199 ;  /* 0x000000c7750a723e */ /* 0x000fe400000010ff */
[----:B------:R-:W-:Y:S02]  /*e310*/  F2FP.BF16.F32.PACK_AB R11, R84, R80 ;  /* 0x00000050540b723e */ /* 0x000fe400000010ff */
[----:B0-----:R-:W-:-:S02]  /*e320*/  F2FP.BF16.F32.PACK_AB R12, R121, R203 ;  /* 0x000000cb790c723e */ /* 0x001fc400000010ff */
[----:B------:R-:W-:Y:S01]  /*e330*/  F2FP.BF16.F32.PACK_AB R13, R92, R88 ;  /* 0x000000585c0d723e */ /* 0x000fe200000010ff */
[----:B------:R0:W-:Y:S01]  /*e340*/  STSM.16.M88.4 [R150], R8 ;  /* 0x0000000896007844 */ /* 0x0001e20000000200 */
[----:B------:R-:W-:Y:S02]  /*e350*/  F2FP.BF16.F32.PACK_AB R14, R125, R124 ;  /* 0x0000007c7d0e723e */ /* 0x000fe400000010ff */
[----:B------:R-:W-:Y:S02]  /*e360*/  F2FP.BF16.F32.PACK_AB R15, R100, R96 ;  /* 0x00000060640f723e */ /* 0x000fe400000010ff */
[----:B------:R-:W-:Y:S02]  /*e370*/  F2FP.BF16.F32.PACK_AB R24, R129, R204 ;  /* 0x000000cc8118723e */ /* 0x000fe400000010ff */
[----:B------:R-:W-:Y:S01]  /*e380*/  F2FP.BF16.F32.PACK_AB R25, R108, R104 ;  /* 0x000000686c19723e */ /* 0x000fe200000010ff */
[----:B------:R-:W-:Y:S01]  /*e390*/  STSM.16.M88.4 [R170], R12 ;  /* 0x0000000caa007844 */ /* 0x000fe20000000200 */
[----:B------:R-:W-:-:S02]  /*e3a0*/  F2FP.BF16.F32.PACK_AB R26, R133, R132 ;  /* 0x00000084851a723e */ /* 0x000fc400000010ff */
[----:B------:R-:W-:Y:S02]  /*e3b0*/  F2FP.BF16.F32.PACK_AB R27, R116, R112 ;  /* 0x00000070741b723e */ /* 0x000fe400000010ff */
[----:B------:R-:W-:Y:S02]  /*e3c0*/  F2FP.BF16.F32.PACK_AB R32, R137, R136 ;  /* 0x000000888920723e */ /* 0x000fe400000010ff */
[----:B------:R-:W-:Y:S01]  /*e3d0*/  F2FP.BF16.F32.PACK_AB R33, R128, R120 ;  /* 0x000000788021723e */ /* 0x000fe200000010ff */
[----:B------:R-:W-:Y:S01]  /*e3e0*/  STSM.16.M88.4 [R16], R24 ;  /* 0x0000001810007844 */ /* 0x000fe20000000200 */
[----:B------:R-:W-:Y:S01]  /*e3f0*/  F2FP.BF16.F32.PACK_AB R34, R141, R140 ;  /* 0x0000008c8d22723e */ /* 0x000fe200000010ff */
[----:B0-----:R-:W0:Y:S01]  /*e400*/  @P2 LDC R9, c[0x0][0xbf0] ;  /* 0x0002fc00ff092b82 */ /* 0x001e220000000800 */
[----:B------:R-:W-:Y:S02]  /*e410*/  F2FP.BF16.F32.PACK_AB R35, R175, R174 ;  /* 0x000000aeaf23723e */ /* 0x000fe400000010ff */
[----:B------:R-:W-:-:S02]  /*e420*/  F2FP.BF16.F32.PACK_AB R146, R149, R148 ;  /* 0x000000949592723e */ /* 0x000fc400000010ff */
[----:B------:R-:W-:Y:S01]  /*e430*/  F2FP.BF16.F32.PACK_AB R147, R0, R179 ;  /* 0x000000b30093723e */ /* 0x000fe200000010ff */
[----:B------:R-:W-:Y:S01]  /*e440*/  STSM.16.M88.4 [R2], R32 ;  /* 0x0000002002007844 */ /* 0x000fe20000000200 */
[----:B------:R-:W-:Y:S02]  /*e450*/  LOP3.LUT R122, R123, 0x380, RZ, 0xc0, !PT ;  /* 0x000003807b7a7812 */ /* 0x000fe400078ec0ff */
[----:B------:R-:W-:Y:S01]  /*e460*/  LOP3.LUT R126, R127, 0x380, RZ, 0xc0, !PT ;  /* 0x000003807f7e7812 */ /* 0x000fe200078ec0ff */
[----:B------:R-:W-:Y:S01]  /*e470*/  STSM.16.M88.4 [R40], R144 ;  /* 0x0000009028007844 */ /* 0x000fe20000000200 */
[----:B------:R-:W-:Y:S01]  /*e480*/  IMAD R0, R202, 0x20, R205 ;  /* 0x00000020ca007824 */ /* 0x000fe200078e02cd */
[----:B------:R-:W-:Y:S01]  /*e490*/  UIMAD UR5, UR10, UR8, URZ ;  /* 0x000000080a0572a4 */ /* 0x000fe2000f8e023f */
[----:B------:R-:W-:Y:S01]  /*e4a0*/  LOP3.LUT R130, R131, 0x380, RZ, 0xc0, !PT ;  /* 0x0000038083827812 */ /* 0x000fe200078ec0ff */
[----:B------:R-:W-:Y:S01]  /*e4b0*/  BAR.SYNC.DEFER_BLOCKING 0x1, 0x100 ;  /* 0x0044000000007b1d */ /* 0x000fe20000010000 */
[----:B------:R-:W-:Y:S01]  /*e4c0*/  UIMAD.WIDE.U32 UR6, UR40, UR8, URZ ;  /* 0x00000008280672a5 */ /* 0x000fe2000f8e003f */
[----:B------:R-:W-:Y:S01]  /*e4d0*/  SHF.R.U64 R122, R122, 0x3, RZ ;  /* 0x000000037a7a7819 */ /* 0x000fe200000012ff */
[----:B------:R-:W-:Y:S01]  /*e4e0*/  UIMAD UR5, UR40, UR9, UR5 ;  /* 0x00000009280572a4 */ /* 0x000fe2000f8e0205 */
[----:B------:R-:W-:-:S02]  /*e4f0*/  SHF.R.U64 R126, R126, 0x3, RZ ;  /* 0x000000037e7e7819 */ /* 0x000fc400000012ff */
[----:B------:R-:W-:Y:S01]  /*e500*/  ULDC.64 UR10, c[0x0][0xaf0] ;  /* 0x0002bc00000a7ab9 */ /* 0x000fe20000000a00 */
[----:B------:R-:W-:Y:S01]  /*e510*/  SHF.R.U64 R130, R130, 0x3, RZ ;  /* 0x0000000382827819 */ /* 0x000fe200000012ff */
[----:B-1----:R1:W-:Y:S01]  /*e520*/  @!P1 ST.E desc[UR46][R42.64], R4 ;  /* 0x000000042a009985 */ /* 0x0023e2000c10192e */
[----:B------:R-:W-:Y:S01]  /*e530*/  UIMAD UR8, UR12, UR10, URZ ;  /* 0x0000000a0c0872a4 */ /* 0x000fe2000f8e023f */
[----:B------:R-:W-:Y:S01]  /*e540*/  LOP3.LUT R122, R122, R123, RZ, 0x3c, !PT ;  /* 0x0000007b7a7a7212 */ /* 0x000fe200078e3cff */
[----:B------:R-:W-:Y:S01]  /*e550*/  UIADD3 UR7, UR7, UR5, URZ ;  /* 0x0000000507077290 */ /* 0x000fe2000fffe03f */
[----:B--2---:R2:W-:Y:S01]  /*e560*/  @!P0 ST.E desc[UR46][R52.64], R3 ;  /* 0x0000000334008985 */ /* 0x0045e2000c10192e */
[----:B------:R-:W-:Y:S02]  /*e570*/  LOP3.LUT R126, R126, R127, RZ, 0x3c, !PT ;  /* 0x0000007f7e7e7212 */ /* 0x000fe400078e3cff */
[----:B------:R-:W-:Y:S01]  /*e580*/  LOP3.LUT R130, R130, R131, RZ, 0x3c, !PT ;  /* 0x0000008382827212 */ /* 0x000fe200078e3cff */
[----:B------:R3:W5:Y:S01]  /*e590*/  LD.E.128 R44, desc[UR46][R6.64] ;  /* 0x0000002e062c7980 */ /* 0x000762000c101d00 */
[----:B-1----:R-:W-:Y:S01]  /*e5a0*/  VIADD R4, R0, UR43 ;  /* 0x0000002b00047c36 */ /* 0x002fe20008000000 */
[----:B------:R-:W-:Y:S01]  /*e5b0*/  UIMAD UR5, UR42, UR11, UR8 ;  /* 0x0000000b2a0572a4 */ /* 0x000fe2000f8e0208 */
[--C-:B------:R-:W-:Y:S01]  /*e5c0*/  IMAD.X R123, RZ, RZ, R171.reuse, P4 ;  /* 0x000000ffff7b7224 */ /* 0x100fe200020e06ab */
[----:B------:R-:W-:Y:S01]  /*e5d0*/  UIMAD.WIDE.U32 UR6, UR42, UR10, UR6 ;  /* 0x0000000a2a0672a5 */ /* 0x000fe2000f8e0006 */
[----:B--2---:R-:W1:Y:S01]  /*e5e0*/  @P2 LDC R3, c[0x0][0xbec] ;  /* 0x0002fb00ff032b82 */ /* 0x004e620000000800 */
[--C-:B------:R-:W-:Y:S01]  /*e5f0*/  IMAD.X R127, RZ, RZ, R171.reuse, P5 ;  /* 0x000000ffff7f7224 */ /* 0x100fe200028e06ab */
[----:B------:R-:W-:Y:S01]  /*e600*/  ULDC.64 UR8, c[0x0][0xae0] ;  /* 0x0002b80000087ab9 */ /* 0x000fe20000000a00 */
[----:B---3--:R-:W-:Y:S01]  /*e610*/  IMAD.MOV.U32 R7, RZ, RZ, R4 ;  /* 0x000000ffff077224 */ /* 0x008fe200078e0004 */
[----:B------:R-:W-:Y:S01]  /*e620*/  UIADD3 UR5, UR7, UR5, URZ ;  /* 0x0000000507057290 */ /* 0x000fe2000fffe03f */
[----:B------:R-:W-:Y:S01]  /*e630*/  IMAD.X R131, RZ, RZ, R171, P6 ;  /* 0x000000ffff837224 */ /* 0x000fe200030e06ab */
[----:B------:R2:W5:Y:S01]  /*e640*/  LD.E.128 R36, desc[UR46][R28.64] ;  /* 0x0000002e1c247980 */ /* 0x000562000c101d00 */
[----:B------:R-:W-:-:S03]  /*e650*/  IMAD.U32 R2, RZ, RZ, UR6 ;  /* 0x00000006ff027e24 */ /* 0x000fc6000f8e00ff */
[----:B------:R2:W5:Y:S04]  /*e660*/  LD.E.128 R48, desc[UR46][R20.64] ;  /* 0x0000002e14307980 */ /* 0x000568000c101d00 */
[----:B------:R-:W5:Y:S04]  /*e670*/  LD.E.128 R96, desc[UR46][R98.64] ;  /* 0x0000002e62607980 */ /* 0x000f68000c101d00 */
[----:B------:R-:W5:Y:S04]  /*e680*/  LD.E.128 R100, desc[UR46][R102.64] ;  /* 0x0000002e66647980 */ /* 0x000f68000c101d00 */
[----:B------:R-:W5:Y:S01]  /*e690*/  LD.E.128 R104, desc[UR46][R106.64] ;  /* 0x0000002e6a687980 */ /* 0x000f62000c101d00 */
[----:B-1----:R-:W-:-:S03]  /*e6a0*/  @P2 IMAD.HI.U32 R0, R4, R3, RZ ;  /* 0x0000000304002227 */ /* 0x002fc600078e00ff */
[----:B------:R-:W5:Y:S02]  /*e6b0*/  LD.E.128 R108, desc[UR46][R110.64] ;  /* 0x0000002e6e6c7980 */ /* 0x000f64000c101d00 */
[----:B0-----:R-:W-:Y:S02]  /*e6c0*/  @P2 SHF.R.U32.HI R7, RZ, R9, R0 ;  /* 0x00000009ff072219 */ /* 0x001fe40000011600 */
[----:B------:R-:W5:Y:S02]  /*e6d0*/  LD.E.128 R112, desc[UR46][R114.64] ;  /* 0x0000002e72707980 */ /* 0x000f64000c101d00 */
[--C-:B------:R-:W-:Y:S01]  /*e6e0*/  SHF.R.S32.HI R0, RZ, 0x1f, R7.reuse ;  /* 0x0000001fff007819 */ /* 0x100fe20000011407 */
[----:B------:R-:W-:Y:S01]  /*e6f0*/  IMAD.MOV R9, RZ, RZ, -R7 ;  /* 0x000000ffff097224 */ /* 0x000fe200078e0a07 */
[----:B------:R-:W5:Y:S01]  /*e700*/  LD.E.128 R116, desc[UR46][R118.64] ;  /* 0x0000002e76747980 */ /* 0x000f62000c101d00 */
[----:B------:R-:W-:Y:S01]  /*e710*/  IMAD.U32 R3, RZ, RZ, UR7 ;  /* 0x00000007ff037e24 */ /* 0x000fe2000f8e00ff */
[----:B------:R-:W-:Y:S01]  /*e720*/  ULDC.64 UR6, c[0x0][0xad8] ;  /* 0x0002b60000067ab9 */ /* 0x000fe20000000a00 */
[----:B------:R-:W-:Y:S01]  /*e730*/  IMAD R0, R0, UR8, RZ ;  /* 0x0000000800007c24 */ /* 0x000fe2000f8e02ff */
[----:B------:R-:W5:Y:S01]  /*e740*/  LD.E.128 R120, desc[UR46][R122.64] ;  /* 0x0000002e7a787980 */ /* 0x000f62000c101d00 */
[----:B------:R-:W-:-:S02]  /*e750*/  IMAD R9, R172, R9, R4 ;  /* 0x00000009ac097224 */ /* 0x000fc400078e0204 */
[----:B------:R-:W-:Y:S01]  /*e760*/  IMAD.U32 R3, RZ, RZ, UR5 ;  /* 0x00000005ff037e24 */ /* 0x000fe2000f8e00ff */
[----:B------:R-:W5:Y:S01]  /*e770*/  LD.E.128 R124, desc[UR46][R126.64] ;  /* 0x0000002e7e7c7980 */ /* 0x000f62000c101d00 */
[C---:B------:R-:W-:Y:S01]  /*e780*/  IMAD R11, R7.reuse, UR9, R0 ;  /* 0x00000009070b7c24 */ /* 0x040fe2000f8e0200 */
[----:B------:R-:W-:Y:S02]  /*e790*/  SHF.R.S32.HI R0, RZ, 0x1f, R9 ;  /* 0x0000001fff007819 */ /* 0x000fe40000011409 */
[----:B------:R-:W5:Y:S01]  /*e7a0*/  LD.E.128 R128, desc[UR46][R130.64] ;  /* 0x0000002e82807980 */ /* 0x000f62000c101d00 */
[----:B------:R-:W-:-:S03]  /*e7b0*/  IMAD.WIDE.U32 R2, R7, UR8, R2 ;  /* 0x0000000807027c25 */ /* 0x000fc6000f8e0002 */
[----:B------:R-:W5:Y:S04]  /*e7c0*/  LD.E.128 R132, desc[UR46][R134.64] ;  /* 0x0000002e86847980 */ /* 0x000f68000c101d00 */
[----:B------:R-:W5:Y:S04]  /*e7d0*/  LD.E.128 R136, desc[UR46][R138.64] ;  /* 0x0000002e8a887980 */ /* 0x000f68000c101d00 */
[----:B------:R-:W5:Y:S04]  /*e7e0*/  LD.E.128 R140, desc[UR46][R142.64] ;  /* 0x0000002e8e8c7980 */ /* 0x000f68000c101d00 */
[----:B------:R-:W5:Y:S01]  /*e7f0*/  LD.E.128 R28, desc[UR46][R30.64] ;  /* 0x0000002e1e1c7980 */ /* 0x000f62000c101d00 */
        /* <DEDUP_REMOVED lines=8> */
[----:B------:R-:W-:Y:S02]  /*e880*/  VIADD R14, R205, UR43 ;  /* 0x0000002bcd0e7c36 */ /* 0x000fe40008000000 */
[C---:B------:R-:W-:Y:S02]  /*e890*/  IMAD R7, R9.reuse, UR7, R4 ;  /* 0x0000000709077c24 */ /* 0x040fe4000f8e0204 */
[----:B------:R-:W-:Y:S01]  /*e8a0*/  IMAD.WIDE.U32 R2, R9, UR6, R2 ;  /* 0x0000000609027c25 */ /* 0x000fe2000f8e0002 */
[C---:B------:R-:W-:Y:S01]  /*e8b0*/  ISETP.GE.AND P2, PT, R14.reuse, R5, PT ;  /* 0x000000050e00720c */ /* 0x040fe20003f46270 */
[----:B------:R-:W-:Y:S02]  /*e8c0*/  ULDC.64 UR6, c[0x0][0xa80] ;  /* 0x0002a00000067ab9 */ /* 0x000fe40000000a00 */
[----:B------:R-:W-:Y:S01]  /*e8d0*/  VIADD R0, R14, 0x20 ;  /* 0x000000200e007836 */ /* 0x000fe20000000000 */
[----:B------:R-:W-:Y:S01]  /*e8e0*/  LEA R4, P3, R2, UR6, 0x1 ;  /* 0x0000000602047c11 */ /* 0x000fe2000f8608ff */
[----:B------:R-:W-:-:S02]  /*e8f0*/  IMAD.IADD R3, R3, 0x1, R7 ;  /* 0x0000000103037824 */ /* 0x000fc400078e0207 */
[----:B------:R-:W-:Y:S01]  /*e900*/  VIADD R176, R176, 0x22820 ;  /* 0x00022820b0b07836 */ /* 0x000fe20000000000 */
[-C--:B------:R-:W-:Y:S01]  /*e910*/  ISETP.GE.AND P1, PT, R0, R5.reuse, PT ;  /* 0x000000050000720c */ /* 0x080fe20003f26270 */
[----:B------:R-:W-:Y:S01]  /*e920*/  VIADD R0, R14, 0x40 ;  /* 0x000000400e007836 */ /* 0x000fe20000000000 */
[----:B------:R-:W-:Y:S02]  /*e930*/  LEA.HI.X R12, R2, UR7, R3, 0x1, P3 ;  /* 0x00000007020c7c11 */ /* 0x000fe400098f0c03 */
[----:B------:R-:W-:Y:S01]  /*e940*/  PRMT R176, RZ, 0x654, R176 ;  /* 0x00000654ffb07816 */ /* 0x000fe200000000b0 */
[----:B0-----:R2:W0:Y:S01]  /*e950*/  SHFL.IDX PT, R10, R4, RZ, 0x181f ;  /* 0x00181fff040a7589 */ /* 0x00142200000e0000 */
[----:B------:R-:W-:Y:S01]  /*e960*/  ISETP.GE.AND P0, PT, R0, R5, PT ;  /* 0x000000050000720c */ /* 0x000fe20003f06270 */
[----:B------:R-:W-:Y:S01]  /*e970*/  BSSY B1, `(.L_x_1829) ;  /* 0x0000015000017945 */ /* 0x000fe20003800000 */
[----:B------:R2:W-:Y:S01]  /*e980*/  SYNCS.ARRIVE.TRANS64.RED.A1T0 RZ, [R176+URZ], RZ ;  /* 0x000000ffb0ff79a7 */ /* 0x0005e2000810043f */
[----:B------:R2:W1:Y:S02]  /*e990*/  SHFL.IDX PT, R0, R12, RZ, 0x181f ;  /* 0x00181fff0c007589 */ /* 0x00046400000e0000 */
[----:B------:R-:W-:Y:S08]  /*e9a0*/  @P2 BRA `(.L_x_1830) ;  /* 0x0000000000442947 */ /* 0x000ff00003800000 */
        /* <DEDUP_REMOVED lines=17> */
.L_x_1830:
[----:B------:R-:W-:Y:S05]  /*eac0*/  BSYNC B1 ;  /* 0x0000000000017941 */ /* 0x000fea0003800000 */
.L_x_1829:
[----:B-1----:R1:W4:Y:S01]  /*ead0*/  SHFL.IDX PT, R0, R12, 0x1, 0x181f ;  /* 0x00381f000c007f89 */ /* 0x00232200000e0000 */
[----:B------:R-:W-:Y:S03]  /*eae0*/  BSSY B1, `(.L_x_1831) ;  /* 0x0000014000017945 */ /* 0x000fe60003800000 */
[----:B0--3--:R1:W0:Y:S01]  /*eaf0*/  SHFL.IDX PT, R10, R4, 0x1, 0x181f ;  /* 0x00381f00040a7f89 */ /* 0x00922200000e0000 */
        /* <DEDUP_REMOVED lines=11> */
[----:B-----5:R3:W-:Y:S01]  /*ebb0*/  @!P4 ST.E.128 desc[UR46][R2.64], R44 ;  /* 0x0000002c0200c985 */ /* 0x0207e2000c101d2e */
[----:B------:R-:W-:-:S02]  /*ebc0*/  @!P1 LEA R10, P5, R201, R10, 0x1 ;  /* 0x0000000ac90a9211 */ /* 0x000fc400078a08ff */
[-C--:B------:R-:W-:Y:S01]  /*ebd0*/  @!P2 LEA.HI.X R9, R23, R0.reuse, R211, 0x1, P6 ;  /* 0x000000001709a211 */ /* 0x080fe200030f0cd3 */
[----:B------:R3:W-:Y:S01]  /*ebe0*/  @!P3 ST.E.128 desc[UR46][R6.64], R104 ;  /* 0x000000680600b985 */ /* 0x0007e2000c101d2e */
[----:B------:R-:W-:-:S03]  /*ebf0*/  @!P1 LEA.HI.X R11, R201, R0, R210, 0x1, P5 ;  /* 0x00000000c90b9211 */ /* 0x000fc600028f0cd2 */
[----:B------:R3:W-:Y:S04]  /*ec00*/  @!P2 ST.E.128 desc[UR46][R8.64], R120 ;  /* 0x000000780800a985 */ /* 0x0007e8000c101d2e */
[----:B------:R3:W-:Y:S02]  /*ec10*/  @!P1 ST.E.128 desc[UR46][R10.64], R136 ;  /* 0x000000880a009985 */ /* 0x0007e4000c101d2e */
.L_x_1832:
[----:B------:R-:W-:Y:S05]  /*ec20*/  BSYNC B1 ;  /* 0x0000000000017941 */ /* 0x000fea0003800000 */
.L_x_1831:
[----:B----4-:R4:W1:Y:S01]  /*ec30*/  SHFL.IDX PT, R0, R12, 0x2, 0x181f ;  /* 0x00581f000c007f89 */ /* 0x01086200000e0000 */
        /* <DEDUP_REMOVED lines=11> */
[----:B-1----:R-:W-:Y:S02]  /*ecf0*/  @!P3 LEA.HI.X R3, R19, R0, R213, 0x1, P6 ;  /* 0x000000001303b211 */ /* 0x002fe400030f0cd5 */
[----:B------:R-:W-:Y:S02]  /*ed00*/  @!P0 LEA R10, P6, R201, R10, 0x1 ;  /* 0x0000000ac90a8211 */ /* 0x000fe400078c08ff */
[-C--:B------:R-:W-:Y:S01]  /*ed10*/  @!P2 LEA.HI.X R7, R200, R0.reuse, R212, 0x1, P5 ;  /* 0x00000000c807a211 */ /* 0x080fe200028f0cd4 */
[----:B-----5:R3:W-:Y:S01]  /*ed20*/  @!P3 ST.E.128 desc[UR46][R2.64], R48 ;  /* 0x000000300200b985 */ /* 0x0207e2000c101d2e */
[----:B------:R-:W-:-:S02]  /*ed30*/  @!P1 LEA.HI.X R9, R23, R0, R211, 0x1, P4 ;  /* 0x0000000017099211 */ /* 0x000fc400020f0cd3 */
[----:B------:R-:W-:Y:S01]  /*ed40*/  @!P0 LEA.HI.X R11, R201, R0, R210, 0x1, P6 ;  /* 0x00000000c90b8211 */ /* 0x000fe200030f0cd2 */
[----:B------:R3:W-:Y:S04]  /*ed50*/  @!P2 ST.E.128 desc[UR46][R6.64], R108 ;  /* 0x0000006c0600a985 */ /* 0x0007e8000c101d2e */
[----:B------:R3:W-:Y:S04]  /*ed60*/  @!P1 ST.E.128 desc[UR46][R8.64], R124 ;  /* 0x0000007c08009985 */ /* 0x0007e8000c101d2e */
[----:B------:R3:W-:Y:S02]  /*ed70*/  @!P0 ST.E.128 desc[UR46][R10.64], R140 ;  /* 0x0000008c0a008985 */ /* 0x0007e4000c101d2e */
.L_x_1834:
[----:B------:R-:W-:Y:S05]  /*ed80*/  BSYNC B1 ;  /* 0x0000000000017941 */ /* 0x000fea0003800000 */
.L_x_1833:
[----:B-1----:R-:W-:Y:S01]  /*ed90*/  VIADD R0, R14, 0x60 ;  /* 0x000000600e007836 */ /* 0x002fe20000000000 */
[----:B--2-4-:R-:W1:Y:S04]  /*eda0*/  SHFL.IDX PT, R12, R12, 0x3, 0x181f ;  /* 0x00781f000c0c7f89 */ /* 0x014e6800000e0000 */
[----:B------:R-:W-:Y:S01]  /*edb0*/  ISETP.GE.AND P0, PT, R0, R5, PT ;  /* 0x000000050000720c */ /* 0x000fe20003f06270 */
[----:B---3--:R2:W3:-:S12]  /*edc0*/  SHFL.IDX PT, R8, R4, 0x3, 0x181f ;  /* 0x00781f0004087f89 */ /* 0x0084d800000e0000 */
[----:B--2---:R-:W-:Y:S05]  /*edd0*/  @P0 BRA `(.L_x_1835) ;  /* 0x0000000c00200947 */ /* 0x004fea0003800000 */
[----:B------:R-:W-:Y:S02]  /*ede0*/  ULDC UR5, c[0x0][0xac8] ;  /* 0x0002b20000057ab9 */ /* 0x000fe40000000800 */
[----:B------:R-:W-:Y:S02]  /*edf0*/  ISETP.GE.AND P3, PT, R19, UR5, PT ;  /* 0x0000000513007c0c */ /* 0x000fe4000bf66270 */
[----:B------:R-:W-:Y:S02]  /*ee00*/  ISETP.GE.AND P4, PT, R200, UR5, PT ;  /* 0x00000005c8007c0c */ /* 0x000fe4000bf86270 */
[----:B------:R-:W-:-:S09]  /*ee10*/  ISETP.GE.AND P5, PT, R23, UR5, PT ;  /* 0x0000000517007c0c */ /* 0x000fd2000bfa6270 */
[-C--:B---3--:R-:W-:Y:S02]  /*ee20*/  @!P3 LEA R2, P0, R19, R8.reuse, 0x1 ;  /* 0x000000081302b211 */ /* 0x088fe400078008ff */
[CC--:B------:R-:W-:Y:S02]  /*ee30*/  @!P4 LEA R4, P1, R200.reuse, R8.reuse, 0x1 ;  /* 0x00000008c804c211 */ /* 0x0c0fe400078208ff */
[----:B------:R-:W-:Y:S02]  /*ee40*/  @!P5 LEA R6, P2, R23, R8, 0x1 ;  /* 0x000000081706d211 */ /* 0x000fe400078408ff */
[-C--:B-1----:R-:W-:Y:S02]  /*ee50*/  @!P3 LEA.HI.X R3, R19, R12.reuse, R213, 0x1, P0 ;  /* 0x0000000c1303b211 */ /* 0x082fe400000f0cd5 */
[-C--:B------:R-:W-:Y:S02]  /*ee60*/  @!P4 LEA.HI.X R5, R200, R12.reuse, R212, 0x1, P1 ;  /* 0x0000000cc805c211 */ /* 0x080fe400008f0cd4 */
[----:B------:R-:W-:Y:S01]  /*ee70*/  @!P5 LEA.HI.X R7, R23, R12, R211, 0x1, P2 ;  /* 0x0000000c1707d211 */ /* 0x000fe200010f0cd3 */
[----:B-----5:R1:W-:Y:S01]  /*ee80*/  @!P3 ST.E.128 desc[UR46][R2.64], R96 ;  /* 0x000000600200b985 */ /* 0x0203e2000c101d2e */
[----:B------:R-:W-:-:S03]  /*ee90*/  ISETP.GE.AND P0, PT, R201, UR5, PT ;  /* 0x00000005c9007c0c */ /* 0x000fc6000bf06270 */
[----:B------:R1:W-:Y:S04]  /*eea0*/  @!P4 ST.E.128 desc[UR46][R4.64], R112 ;  /* 0x000000700400c985 */ /* 0x0003e8000c101d2e */
[----:B------:R1:W-:Y:S06]  /*eeb0*/  @!P5 ST.E.128 desc[UR46][R6.64], R128 ;  /* 0x000000800600d985 */ /* 0x0003ec000c101d2e */
[----:B------:R-:W-:Y:S05]  /*eec0*/  @P0 BRA `(.L_x_1835) ;  /* 0x0000000800e40947 */ /* 0x000fea0003800000 */
[----:B-1----:R-:W-:-:S04]  /*eed0*/  LEA R2, P0, R201, R8, 0x1 ;  /* 0x00000008c9027211 */ /* 0x002fc800078008ff */
[----:B------:R-:W-:-:S05]  /*eee0*/  LEA.HI.X R3, R201, R12, R210, 0x1, P0 ;  /* 0x0000000cc9037211 */ /* 0x000fca00000f0cd2 */
[----:B------:R1:W-:Y:S01]  /*eef0*/  ST.E.128 desc[UR46][R2.64], R28 ;  /* 0x0000001c02007985 */ /* 0x0003e2000c101d2e */
[----:B------:R-:W-:Y:S05]  /*ef00*/  BRA `(.L_x_1835) ;  /* 0x0000000800d47947 */ /* 0x000fea0003800000 */
.L_x_1828:
[----:B------:R-:W0:Y:S01]  /*ef10*/  LDC R8, c[0x0][0xbe8] ;  /* 0x0002fa00ff087b82 */ /* 0x000e220000000800 */
[----:B------:R-:W-:Y:S01]  /*ef20*/  ISETP.GE.AND P0, PT, R214, 0x80, PT ;  /* 0x00000080d600780c */ /* 0x000fe20003f06270 */
[----:B------:R-:W-:Y:S01]  /*ef30*/  USHF.R.S32.HI UR8, URZ, 0x1f, UR40 ;  /* 0x0000001f3f087899 */ /* 0x000fe20008011428 */
[----:B------:R-:W-:Y:S01]  /*ef40*/  BSSY B1, `(.L_x_1836) ;  /* 0x000002f000017945 */ /* 0x000fe20003800000 */
[----:B------:R-:W-:Y:S01]  /*ef50*/  USHF.R.S32.HI UR9, URZ, 0x1f, UR42 ;  /* 0x0000001f3f097899 */ /* 0x000fe2000801142a */
[----:B------:R-:W-:Y:S01]  /*ef60*/  IMAD R6, R202, 0x20, R205 ;  /* 0x00000020ca067824 */ /* 0x000fe200078e02cd */
[----:B0-----:R-:W-:-:S13]  /*ef70*/  ISETP.NE.AND P1, PT, R8, 0x1, PT ;  /* 0x000000010800780c */ /* 0x001fda0003f25270 */
[----:B------:R-:W0:Y:S08]  /*ef80*/  @P1 LDC R9, c[0x0][0xbec] ;  /* 0x0002fb00ff091b82 */ /* 0x000e300000000800 */
[----:B------:R-:W1:Y:S01]  /*ef90*/  @P1 LDC R11, c[0x0][0xbf0] ;  /* 0x0002fc00ff0b1b82 */ /* 0x000e620000000800 */
[----:B------:R-:W-:Y:S05]  /*efa0*/  @P0 BRA `(.L_x_1837) ;  /* 0x0000000000a00947 */ /* 0x000fea0003800000 */
[----:B------:R-:W2:Y:S01]  /*efb0*/  S2R R0, SR_TID.X ;  /* 0x0000000000007919 */ /* 0x000ea20000002100 */
[----:B------:R-:W3:Y:S01]  /*efc0*/  LDC R3, c[0x0][0xbe8] ;  /* 0x0002fa00ff037b82 */ /* 0x000ee20000000800 */
[----:B------:R-:W-:Y:S01]  /*efd0*/  IMAD.U32 R4, RZ, RZ, UR43 ;  /* 0x0000002bff047e24 */ /* 0x000fe2000f8e00ff */
[----:B------:R-:W-:Y:S02]  /*efe0*/  ULDC UR5, c[0x0][0xa88] ;  /* 0x0002a20000057ab9 */ /* 0x000fe40000000800 */
[----:B---3--:R-:W-:Y:S02]  /*eff0*/  IMAD R5, R3, UR5, RZ ;  /* 0x0000000503057c24 */ /* 0x008fe4000f8e02ff */
[----:B--2---:R-:W-:-:S04]  /*f000*/  IADD3 R4, R4, -0x80, R0 ;  /* 0xffffff8004047810 */ /* 0x004fc80007ffe000 */
[----:B------:R-:W-:-:S13]  /*f010*/  ISETP.GE.AND P0, PT, R4, R5, PT ;  /* 0x000000050400720c */ /* 0x000fda0003f06270 */
[----:B------:R-:W-:Y:S05]  /*f020*/  @P0 BRA `(.L_x_1837) ;  /* 0x0000000000800947 */ /* 0x000fea0003800000 */
[----:B------:R-:W-:Y:S01]  /*f030*/  ISETP.NE.AND P0, PT, R3, 0x1, PT ;  /* 0x000000010300780c */ /* 0x000fe20003f05270 */
[----:B------:R-:W-:Y:S01]  /*f040*/  ULDC.64 UR10, c[0x0][0xb90] ;  /* 0x0002e400000a7ab9 */ /* 0x000fe20000000a00 */
[----:B------:R-:W-:Y:S01]  /*f050*/  IMAD.MOV.U32 R2, RZ, RZ, R4 ;  /* 0x000000ffff027224 */ /* 0x000fe200078e0004 */
[----:B------:R-:W-:Y:S02]  /*f060*/  UIMAD UR5, UR8, UR10, URZ ;  /* 0x0000000a080572a4 */ /* 0x000fe4000f8e023f */
[----:B------:R-:W-:Y:S02]  /*f070*/  UIMAD.WIDE.U32 UR6, UR40, UR10, URZ ;  /* 0x0000000a280672a5 */ /* 0x000fe4000f8e003f */
[----:B------:R-:W-:-:S03]  /*f080*/  UIMAD UR5, UR40, UR11, UR5 ;  /* 0x0000000b280572a4 */ /* 0x000fc6000f8e0205 */
[----:B------:R-:W-:Y:S01]  /*f090*/  ULDC.64 UR10, c[0x0][0xb98] ;  /* 0x0002e600000a7ab9 */ /* 0x000fe20000000a00 */
[----:B------:R-:W-:Y:S02]  /*f0a0*/  UIADD3 UR7, UR7, UR5, URZ ;  /* 0x0000000507077290 */ /* 0x000fe4000fffe03f */
[----:B------:R-:W2:Y:S01]  /*f0b0*/  @P0 LDC R5, c[0x0][0xbec] ;  /* 0x0002fb00ff050b82 */ /* 0x000ea20000000800 */
[----:B------:R-:W-:Y:S02]  /*f0c0*/  UIMAD UR5, UR9, UR10, URZ ;  /* 0x0000000a090572a4 */ /* 0x000fe4000f8e023f */
[----:B------:R-:W-:Y:S02]  /*f0d0*/  UIMAD.WIDE.U32 UR6, UR42, UR10, UR6 ;  /* 0x0000000a2a0672a5 */ /* 0x000fe4000f8e0006 */
[----:B------:R-:W-:-:S03]  /*f0e0*/  UIMAD UR5, UR42, UR11, UR5 ;  /* 0x0000000b2a0572a4 */ /* 0x000fc6000f8e0205 */
[----:B------:R-:W3:Y:S01]  /*f0f0*/  @P0 LDC R7, c[0x0][0xbf0] ;  /* 0x0002fc00ff070b82 */ /* 0x000ee20000000800 */
[----:B------:R-:W-:Y:S01]  /*f100*/  ULDC.64 UR10, c[0x0][0xb88] ;  /* 0x0002e200000a7ab9 */ /* 0x000fe20000000a00 */
[----:B--2---:R-:W-:-:S05]  /*f110*/  @P0 IMAD.HI.U32 R0, R4, R5, RZ ;  /* 0x0000000504000227 */ /* 0x004fca00078e00ff */
[----:B---3--:R-:W-:-:S05]  /*f120*/  @P0 SHF.R.U32.HI R2, RZ, R7, R0 ;  /* 0x00000007ff020219 */ /* 0x008fca0000011600 */
[----:B------:R-:W-:-:S04]  /*f130*/  IMAD.MOV R5, RZ, RZ, -R2 ;  /* 0x000000ffff057224 */ /* 0x000fc800078e0a02 */
[----:B------:R-:W-:Y:S01]  /*f140*/  IMAD R5, R3, R5, R4 ;  /* 0x0000000503057224 */ /* 0x000fe200078e0204 */
[----:B------:R-:W-:Y:S01]  /*f150*/  SHF.R.S32.HI R3, RZ, 0x1f, R2 ;  /* 0x0000001fff037819 */ /* 0x000fe20000011402 */
[----:B------:R-:W-:Y:S01]  /*f160*/  IMAD.U32 R4, RZ, RZ, UR5 ;  /* 0x00000005ff047e24 */ /* 0x000fe2000f8e00ff */
        /* <DEDUP_REMOVED lines=12> */
.L_x_1837:
[----:B------:R-:W-:Y:S05]  /*f230*/  BSYNC B1 ;  /* 0x0000000000017941 */ /* 0x000fea0003800000 */
.L_x_1836:
[----:B------:R-:W-:Y:S01]  /*f240*/  ULDC.64 UR10, c[0x0][0xae8] ;  /* 0x0002ba00000a7ab9 */ /* 0x000fe20000000a00 */
[----:B------:R-:W-:Y:S01]  /*f250*/  VIADD R6, R6, UR43 ;  /* 0x0000002b06067c36 */ /* 0x000fe20008000000 */
[----:B------:R-:W-:Y:S01]  /*f260*/  UIMAD UR5, UR8, UR10, URZ ;  /* 0x0000000a080572a4 */ /* 0x000fe2000f8e023f */
[----:B------:R-:W-:Y:S01]  /*f270*/  BSSY B1, `(.L_x_1838) ;  /* 0x000003c000017945 */ /* 0x000fe20003800000 */
[----:B------:R-:W-:Y:S01]  /*f280*/  UIMAD.WIDE.U32 UR6, UR40, UR10, URZ ;  /* 0x0000000a280672a5 */ /* 0x000fe2000f8e003f */
[----:B0-----:R-:W-:Y:S01]  /*f290*/  @P1 IMAD.HI.U32 R0, R6, R9, RZ ;  /* 0x0000000906001227 */ /* 0x001fe200078e00ff */
[----:B------:R-:W-:-:S03]  /*f2a0*/  UIMAD UR5, UR40, UR11, UR5 ;  /* 0x0000000b280572a4 */ /* 0x000fc6000f8e0205 */
[----:B------:R-:W-:Y:S01]  /*f2b0*/  ULDC.64 UR10, c[0x0][0xaf0] ;  /* 0x0002bc00000a7ab9 */ /* 0x000fe20000000a00 */
[----:B------:R-:W-:Y:S01]  /*f2c0*/  UIADD3 UR7, UR7, UR5, URZ ;  /* 0x0000000507077290 */ /* 0x000fe2000fffe03f */
[----:B--2---:R-:W-:Y:S01]  /*f2d0*/  IMAD.MOV.U32 R5, RZ, RZ, R6 ;  /* 0x000000ffff057224 */ /* 0x004fe200078e0006 */
        /* <DEDUP_REMOVED lines=10> */
[----:B------:R-:W-:Y:S02]  /*f380*/  IMAD R7, R8, R7, R6 ;  /* 0x0000000708077224 */ /* 0x000fe400078e0206 */
[----:B------:R-:W-:Y:S01]  /*f390*/  IMAD.U32 R2, RZ, RZ, UR6 ;  /* 0x00000006ff027e24 */ /* 0x000fe2000f8e00ff */
[----:B------:R-:W-:Y:S01]  /*f3a0*/  ULDC.64 UR6, c[0x0][0xad8] ;  /* 0x0002b60000067ab9 */ /* 0x000fe20000000a00 */
[----:B------:R-:W-:Y:S01]  /*f3b0*/  IMAD.U32 R3, RZ, RZ, UR5 ;  /* 0x00000005ff037e24 */ /* 0x000fe2000f8e00ff */
[----:B------:R-:W-:Y:S01]  /*f3c0*/  ULDC UR5, c[0x0][0xa88] ;  /* 0x0002a20000057ab9 */ /* 0x000fe20000000800 */
[C---:B------:R-:W-:Y:S01]  /*f3d0*/  IMAD R9, R5.reuse, UR9, R0 ;  /* 0x0000000905097c24 */ /* 0x040fe2000f8e0200 */
[----:B------:R-:W-:Y:S01]  /*f3e0*/  SHF.R.S32.HI R0, RZ, 0x1f, R7 ;  /* 0x0000001fff007819 */ /* 0x000fe20000011407 */
[----:B------:R-:W-:-:S04]  /*f3f0*/  IMAD.WIDE.U32 R2, R5, UR8, R2 ;  /* 0x0000000805027c25 */ /* 0x000fc8000f8e0002 */
[----:B------:R-:W-:Y:S02]  /*f400*/  IMAD.IADD R3, R3, 0x1, R9 ;  /* 0x0000000103037824 */ /* 0x000fe400078e0209 */
[----:B------:R-:W-:Y:S02]  /*f410*/  IMAD R4, R0, UR6, RZ ;  /* 0x0000000600047c24 */ /* 0x000fe4000f8e02ff */
[----:B------:R-:W-:Y:S02]  /*f420*/  VIADD R6, R205, UR43 ;  /* 0x0000002bcd067c36 */ /* 0x000fe40008000000 */
[----:B------:R-:W-:Y:S02]  /*f430*/  IMAD R9, R8, UR5, RZ ;  /* 0x0000000508097c24 */ /* 0x000fe4000f8e02ff */
[C---:B------:R-:W-:Y:S02]  /*f440*/  IMAD R5, R7.reuse, UR7, R4 ;  /* 0x0000000707057c24 */ /* 0x040fe4000f8e0204 */
[----:B------:R-:W-:Y:S01]  /*f450*/  IMAD.WIDE.U32 R2, R7, UR6, R2 ;  /* 0x0000000607027c25 */ /* 0x000fe2000f8e0002 */
[----:B------:R-:W-:Y:S01]  /*f460*/  ISETP.GE.AND P2, PT, R6, R9, PT ;  /* 0x000000090600720c */ /* 0x000fe20003f46270 */
[----:B------:R-:W-:-:S02]  /*f470*/  ULDC.64 UR6, c[0x0][0xa80] ;  /* 0x0002a00000067ab9 */ /* 0x000fc40000000a00 */
[----:B------:R-:W-:Y:S01]  /*f480*/  VIADD R0, R6, 0x20 ;  /* 0x0000002006007836 */ /* 0x000fe20000000000 */
[----:B------:R-:W-:Y:S01]  /*f490*/  LEA R4, P3, R2, UR6, 0x1 ;  /* 0x0000000602047c11 */ /* 0x000fe2000f8608ff */
[----:B------:R-:W-:-:S03]  /*f4a0*/  IMAD.IADD R3, R3, 0x1, R5 ;  /* 0x0000000103037824 */ /* 0x000fc600078e0205 */
[-C--:B------:R-:W-:Y:S01]  /*f4b0*/  ISETP.GE.AND P1, PT, R0, R9.reuse, PT ;  /* 0x000000090000720c */ /* 0x080fe20003f26270 */
[----:B------:R-:W-:Y:S01]  /*f4c0*/  VIADD R0, R6, 0x40 ;  /* 0x0000004006007836 */ /* 0x000fe20000000000 */
[----:B------:R-:W-:Y:S02]  /*f4d0*/  LEA.HI.X R5, R2, UR7, R3, 0x1, P3 ;  /* 0x0000000702057c11 */ /* 0x000fe400098f0c03 */
[----:B------:R0:W1:Y:S02]  /*f4e0*/  SHFL.IDX PT, R2, R4, RZ, 0x181f ;  /* 0x00181fff04027589 */ /* 0x00006400000e0000 */
[----:B------:R-:W-:Y:S02]  /*f4f0*/  ISETP.GE.AND P0, PT, R0, R9, PT ;  /* 0x000000090000720c */ /* 0x000fe40003f06270 */
[----:B------:R0:W2:Y:S01]  /*f500*/  SHFL.IDX PT, R0, R5, RZ, 0x181f ;  /* 0x00181fff05007589 */ /* 0x0000a200000e0000 */
[----:B------:R-:W-:Y:S10]  /*f510*/  @P2 BRA `(.L_x_1839) ;  /* 0x0000000000442947 */ /* 0x000ff40003800000 */
        /* <DEDUP_REMOVED lines=17> */
.L_x_1839:
[----:B------:R-:W-:Y:S05]  /*f630*/  BSYNC B1 ;  /* 0x0000000000017941 */ /* 0x000fea0003800000 */
.L_x_1838:
[----:B--2---:R2:W4:Y:S01]  /*f640*/  SHFL.IDX PT, R0, R5, 0x1, 0x181f ;  /* 0x00381f0005007f89 */ /* 0x00452200000e0000 */
[----:B------:R-:W-:Y:S03]  /*f650*/  BSSY B1, `(.L_x_1840) ;  /* 0x0000014000017945 */ /* 0x000fe60003800000 */
[----:B-1-3--:R2:W1:Y:S01]  /*f660*/  SHFL.IDX PT, R2, R4, 0x1, 0x181f ;  /* 0x00381f0004027f89 */ /* 0x00a46200000e0000 */
        /* <DEDUP_REMOVED lines=8> */
[----:B----4-:R-:W-:Y:S02]  /*f6f0*/  @!P4 LEA.HI.X R11, R19, R0, R213, 0x1, P6 ;  /* 0x00000000130bc211 */ /* 0x010fe400030f0cd5 */
        /* <DEDUP_REMOVED lines=9> */
.L_x_1841:
[----:B------:R-:W-:Y:S05]  /*f790*/  BSYNC B1 ;  /* 0x0000000000017941 */ /* 0x000fea0003800000 */
.L_x_1840:
[----:B----4-:R4:W0:Y:S01]  /*f7a0*/  SHFL.IDX PT, R0, R5, 0x2, 0x181f ;  /* 0x00581f0005007f89 */ /* 0x01082200000e0000 */
        /* <DEDUP_REMOVED lines=20> */
.L_x_1843:
[----:B------:R-:W-:Y:S05]  /*f8f0*/  BSYNC B1 ;  /* 0x0000000000017941 */ /* 0x000fea0003800000 */
.L_x_1842:
[----:B---3--:R-:W-:Y:S01]  /*f900*/  VIADD R3, R6, 0x60 ;  /* 0x0000006006037836 */ /* 0x008fe20000000000 */
[----:B0-----:R0:W3:Y:S04]  /*f910*/  SHFL.IDX PT, R0, R5, 0x3, 0x181f ;  /* 0x00781f0005007f89 */ /* 0x0010e800000e0000 */
[----:B------:R-:W-:Y:S01]  /*f920*/  ISETP.GE.AND P0, PT, R3, R9, PT ;  /* 0x000000090300720c */ /* 0x000fe20003f06270 */
[----:B-1----:R0:W1:-:S12]  /*f930*/  SHFL.IDX PT, R2, R4, 0x3, 0x181f ;  /* 0x00781f0004027f89 */ /* 0x00205800000e0000 */
[----:B0-----:R-:W-:Y:S05]  /*f940*/  @P0 BRA `(.L_x_1835) ;  /* 0x0000000000440947 */ /* 0x001fea0003800000 */
[----:B------:R-:W-:Y:S02]  /*f950*/  ULDC UR5, c[0x0][0xac8] ;  /* 0x0002b20000057ab9 */ /* 0x000fe40000000800 */
[----:B------:R-:W-:Y:S02]  /*f960*/  ISETP.GE.AND P3, PT, R19, UR5, PT ;  /* 0x0000000513007c0c */ /* 0x000fe4000bf66270 */
[----:B------:R-:W-:Y:S02]  /*f970*/  ISETP.GE.AND P2, PT, R200, UR5, PT ;  /* 0x00000005c8007c0c */ /* 0x000fe4000bf46270 */
[----:B------:R-:W-:Y:S02]  /*f980*/  ISETP.GE.AND P1, PT, R23, UR5, PT ;  /* 0x0000000517007c0c */ /* 0x000fe4000bf26270 */
[----:B------:R-:W-:-:S07]  /*f990*/  ISETP.GE.AND P0, PT, R201, UR5, PT ;  /* 0x00000005c9007c0c */ /* 0x000fce000bf06270 */
[-C--:B-12-4-:R-:W-:Y:S02]  /*f9a0*/  @!P3 LEA R4, P6, R19, R2.reuse, 0x1 ;  /* 0x000000021304b211 */ /* 0x096fe400078c08ff */
[CC--:B------:R-:W-:Y:S02]  /*f9b0*/  @!P2 LEA R6, P5, R200.reuse, R2.reuse, 0x1 ;  /* 0x00000002c806a211 */ /* 0x0c0fe400078a08ff */
[----:B------:R-:W-:Y:S02]  /*f9c0*/  @!P1 LEA R8, P4, R23, R2, 0x1 ;  /* 0x0000000217089211 */ /* 0x000fe400078808ff */
[----:B---3--:R-:W-:Y:S02]  /*f9d0*/  @!P3 LEA.HI.X R5, R19, R0, R213, 0x1, P6 ;  /* 0x000000001305b211 */ /* 0x008fe400030f0cd5 */
        /* <DEDUP_REMOVED lines=8> */
.L_x_1835:
[----:B------:R-:W-:Y:S05]  /*fa60*/  BSYNC B0 ;  /* 0x0000000000007941 */ /* 0x000fea0003800000 */
.L_x_1827:
[----:B------:R-:W-:Y:S02]  /*fa70*/  ULDC UR5, c[0x0][0xc38] ;  /* 0x00030e0000057ab9 */ /* 0x000fe40000000800 */
[----:B------:R-:W-:-:S06]  /*fa80*/  UISETP.GE.AND UP0, UPT, UR4, UR5, UPT ;  /* 0x000000050400728c */ /* 0x000fcc000bf06270 */
[----:B------:R-:W-:-:S13]  /*fa90*/  PLOP3.LUT P0, PT, PT, PT, UP0, 0x80, 0x0 ;  /* 0x000000000000781c */ /* 0x000fda0003f0f008 */
[----:B------:R-:W-:Y:S05]  /*faa0*/  @!P0 BRA `(.L_x_1844) ;  /* 0xffffff1000d08947 */ /* 0x000fea000383ffff */
[----:B------:R-:W-:Y:S05]  /*fab0*/  EXIT ;  /* 0x000000000000794d */ /* 0x000fea0003800000 */
.L_x_1746:
[----:B------:R-:W-:-:S08]  /*fac0*/  NOP ;  /* 0x0000000000007918 */ /* 0x000fd00000000000 */
[----:B------:R-:W0:-:S00]  /*fad0*/  USETMAXREG.DEALLOC.CTAPOOL 0x18 ;  /* 0x00000018000079c8 */ /* 0x000e0000080e0500 */
[----:B0-----:R-:W-:-:S06]  /*fae0*/  LOP3.LUT R0, R0, 0x3, RZ, 0xc0, !PT ;  /* 0x0000000300007812 */ /* 0x001fcc00078ec0ff */
[----:B------:R-:W0:Y:S01]  /*faf0*/  S2UR UR6, SR_CTAID.X ;  /* 0x00000000000679c3 */ /* 0x000e220000002500 */
[----:B------:R-:W-:Y:S01]  /*fb00*/  LOP3.LUT R17, R17, 0xfffffffb, RZ, 0xc0, !PT ;  /* 0xfffffffb11117812 */ /* 0x000fe200078ec0ff */
[----:B------:R-:W-:Y:S01]  /*fb10*/  STL [R1+0x18], RZ ;  /* 0x000018ff01007387 */ /* 0x000fe20000100800 */
[----:B------:R-:W-:-:S03]  /*fb20*/  IMAD.MOV.U32 R19, RZ, RZ, RZ ;  /* 0x000000ffff137224 */ /* 0x000fc600078e00ff */
[----:B------:R-:W1:Y:S02]  /*fb30*/  SHFL.IDX PT, R0, R0, RZ, 0x1f ;  /* 0x00001fff00007589 */ /* 0x000e6400000e0000 */
[----:B-1----:R-:W-:Y:S02]  /*fb40*/  ISETP.NE.AND P0, PT, R0, RZ, PT ;  /* 0x000000ff0000720c */ /* 0x002fe40003f05270 */
[----:B------:R-:W0:Y:S11]  /*fb50*/  LDC R0, c[0x0][0xc38] ;  /* 0x00030e00ff007b82 */ /* 0x000e360000000800 */
[----:B------:R-:W-:Y:S01]  /*fb60*/  @P0 LOP3.LUT R17, R17, 0x4, RZ, 0xfc, !PT ;  /* 0x0000000411110812 */ /* 0x000fe200078efcff */
[----:B------:R-:W-:Y:S06]  /*fb70*/  @P0 BAR.ARV 0x4, 0x180 ;  /* 0x0106000000000b1d */ /* 0x000fec0000002000 */
[----:B0-----:R-:W-:Y:S01]  /*fb80*/  ISETP.LE.AND P0, PT, R0, UR6, PT ;  /* 0x0000000600007c0c */ /* 0x001fe2000bf03270 */
[----:B------:R-:W-:-:S05]  /*fb90*/  IMAD.MOV.U32 R0, RZ, RZ, 0x1 ;  /* 0x00000001ff007424 */ /* 0x000fca00078e00ff */
[----:B------:R0:W-:Y:S07]  /*fba0*/  STL [R1+0x4], R0 ;  /* 0x0000040001007387 */ /* 0x0001ee0000100800 */
[----:B------:R-:W-:Y:S05]  /*fbb0*/  @P0 BRA `(.L_x_1845) ;  /* 0x00000044009c0947 */ /* 0x000fea0003800000 */
[----:B------:R-:W1:Y:S01]  /*fbc0*/  S2R R5, SR_TID.X ;  /* 0x0000000000057919 */ /* 0x000e620000002100 */
[----:B------:R-:W2:Y:S01]  /*fbd0*/  S2UR UR5, SR_CgaCtaId ;  /* 0x00000000000579c3 */ /* 0x000ea20000008800 */
[----:B------:R-:W-:Y:S01]  /*fbe0*/  UMOV UR4, 0x400 ;  /* 0x0000040000047882 */ /* 0x000fe20000000000 */
[----:B------:R-:W-:Y:S01]  /*fbf0*/  IMAD.MOV.U32 R19, RZ, RZ, RZ ;  /* 0x000000ffff137224 */ /* 0x000fe200078e00ff */
[----:B------:R-:W-:Y:S01]  /*fc00*/  ULDC UR42, c[0x0][0xc] ;  /* 0x00000300002a7ab9 */ /* 0x000fe20000000800 */
[----:B------:R-:W-:Y:S01]  /*fc10*/  ULDC.64 UR44, c[0x0][0x198] ;  /* 0x00006600002c7ab9 */ /* 0x000fe20000000a00 */
[----:B--2---:R-:W-:-:S06]  /*fc20*/  ULEA UR4, UR5, UR4, 0x18 ;  /* 0x0000000405047291 */ /* 0x004fcc000f8ec03f */
[----:B------:R-:W-:Y:S01]  /*fc30*/  IMAD.U32 R18, RZ, RZ, UR4 ;  /* 0x00000004ff127e24 */ /* 0x000fe2000f8e00ff */
[C---:B-1----:R-:W-:Y:S01]  /*fc40*/  LOP3.LUT R4, R5.reuse, 0x7f, RZ, 0xc0, !PT ;  /* 0x0000007f05047812 */ /* 0x042fe200078ec0ff */
[----:B0-----:R-:W-:-:S05]  /*fc50*/  IMAD.SHL.U32 R0, R5, 0x8, RZ ;  /* 0x0000000805007824 */ /* 0x001fca00078e00ff */
[----:B------:R-:W-:-:S04]  /*fc60*/  LOP3.LUT R2, R0, 0x1f8, RZ, 0xc0, !PT ;  /* 0x000001f800027812 */ /* 0x000fc800078ec0ff */
[----:B------:R-:W-:Y:S01]  /*fc70*/  LOP3.LUT R3, R2, 0x38, R5, 0x78, !PT ;  /* 0x0000003802037812 */ /* 0x000fe200078e7805 */
[----:B------:R-:W-:Y:S01]  /*fc80*/  IMAD.SHL.U32 R2, R4, 0x8, RZ ;  /* 0x0000000804027824 */ /* 0x000fe200078e00ff */
[----:B------:R-:W-:-:S04]  /*fc90*/  SHF.R.U32.HI R4, RZ, 0x3, R4 ;  /* 0x00000003ff047819 */ /* 0x000fc80000011604 */
[----:B------:R-:W-:Y:S01]  /*fca0*/  LOP3.LUT R3, R3, 0x200, R2, 0xf8, !PT ;  /* 0x0000020003037812 */ /* 0x000fe200078ef802 */
[----:B------:R-:W-:-:S04]  /*fcb0*/  IMAD.SHL.U32 R2, R5, 0x10, RZ ;  /* 0x0000001005027824 */ /* 0x000fc800078e00ff */
[----:B------:R-:W-:Y:S01]  /*fcc0*/  IMAD R3, R3, 0x2, R18 ;  /* 0x0000000203037824 */ /* 0x000fe200078e0212 */
[----:B------:R-:W-:Y:S01]  /*fcd0*/  LOP3.LUT R0, R4, 0x70, R2, 0xf8, !PT ;  /* 0x0000007004007812 */ /* 0x000fe200078ef802 */
[----:B------:R-:W-:Y:S02]  /*fce0*/  IMAD.U32 R2, RZ, RZ, UR6 ;  /* 0x00000006ff027e24 */ /* 0x000fe4000f8e00ff */
[----:B------:R-:W-:Y:S01]  /*fcf0*/  IMAD.MOV.U32 R0, RZ, RZ, 0x1 ;  /* 0x00000001ff007424 */ /* 0x000fe200078e00ff */
[----:B------:R0:W-:Y:S04]  /*fd00*/  STL [R1+0x10], R3 ;  /* 0x0000100301007387 */ /* 0x0001e80000100800 */
[----:B------:R0:W-:Y:S04]  /*fd10*/  STL [R1+0xc], R2 ;  /* 0x00000c0201007387 */ /* 0x0001e80000100800 */
[----:B------:R0:W-:Y:S04]  /*fd20*/  STL [R1+0x18], RZ ;  /* 0x000018ff01007387 */ /* 0x0001e80000100800 */
[----:B------:R0:W-:Y:S02]  /*fd30*/  STL [R1+0x4], R0 ;  /* 0x0000040001007387 */ /* 0x0001e40000100800 */
.L_x_1941:
[----:B0-2---:R-:W2:Y:S01]  /*fd40*/  LDL R0, [R1+0xc] ;  /* 0x00000c0001007983 */ /* 0x005ea20000100800 */
[----:B------:R-:W-:Y:S02]  /*fd50*/  ULDC UR8, c[0x0][0xc60] ;  /* 0x0003180000087ab9 */ /* 0x000fe40000000800 */
[----:B------:R-:W-:-:S11]  /*fd60*/  UISETP.NE.AND UP0, UPT, UR8, 0x1, UPT ;  /* 0x000000010800788c */ /* 0x000fd6000bf05270 */
[----:B------:R-:W-:Y:S01]  /*fd70*/  @UP0 ULDC UR4, c[0x0][0xc64] ;  /* 0x0003190000040ab9 */ /* 0x000fe20000000800 */
[----:B------:R-:W-:Y:S01]  /*fd80*/  @UP0 ULDC UR9, c[0x0][0xc68] ;  /* 0x00031a0000090ab9 */ /* 0x000fe20000000800 */
[C---:B--2---:R-:W-:Y:S02]  /*fd90*/  R2UR UR7, R0.reuse ;  /* 0x00000000000772ca */ /* 0x044fe400000e0000 */
[----:B------:R-:W-:-:S11]  /*fda0*/  R2UR UR6, R0 ;  /* 0x00000000000672ca */ /* 0x000fd600000e0000 */
[----:B------:R-:W-:-:S04]  /*fdb0*/  UIMAD.WIDE.U32 UR4, UR7, UR4, URZ ;  /* 0x00000004070472a5 */ /* 0x000fc8000f8e003f */
[----:B------:R-:W-:-:S03]  /*fdc0*/  @UP0 USHF.R.U32.HI UR7, URZ, UR9, UR5 ;  /* 0x000000093f070299 */ /* 0x000fc60008011605 */
[----:B------:R-:W-:Y:S02]  /*fdd0*/  ULDC UR4, c[0x0][0xc78] ;  /* 0x00031e0000047ab9 */ /* 0x000fe40000000800 */
[----:B------:R-:W-:Y:S02]  /*fde0*/  UISETP.GE.AND UP0, UPT, UR7, UR4, UPT ;  /* 0x000000040700728c */ /* 0x000fe4000bf06270 */
[----:B------:R-:W-:-:S04]  /*fdf0*/  UIADD3 UR4, -UR7, URZ, URZ ;  /* 0x0000003f07047290 */ /* 0x000fc8000fffe13f */
[----:B------:R-:W-:Y:S01]  /*fe00*/  PLOP3.LUT P0, PT, PT, PT, UP0, 0x80, 0x0 ;  /* 0x000000000000781c */ /* 0x000fe20003f0f008 */
[----:B------:R-:W-:-:S12]  /*fe10*/  UIMAD UR8, UR8, UR4, UR6 ;  /* 0x00000004080872a4 */ /* 0x000fd8000f8e0206 */
[----:B-1----:R-:W-:Y:S05]  /*fe20*/  @!P0 BRA `(.L_x_1846) ;  /* 0x0000000000208947 */ /* 0x002fea0003800000 */
        /* <DEDUP_REMOVED lines=8> */
.L_x_1846:
[----:B------:R-:W-:Y:S01]  /*feb0*/  ULDC UR9, c[0x0][0xc54] ;  /* 0x0003150000097ab9 */ /* 0x000fe20000000800 */
[----:B------:R-:W-:Y:S01]  /*fec0*/  UMOV UR6, UR8 ;  /* 0x0000000800067c82 */ /* 0x000fe20008000000 */
[----:B------:R-:W-:-:S11]  /*fed0*/  UISETP.NE.AND UP0, UPT, UR9, 0x1, UPT ;  /* 0x000000010900788c */ /* 0x000fd6000bf05270 */
[----:B------:R-:W-:Y:S02]  /*fee0*/  @UP0 ULDC.64 UR10, c[0x0][0xc58] ;  /* 0x00031600000a0ab9 */ /* 0x000fe40000000a00 */
[----:B------:R-:W-:-:S04]  /*fef0*/  UIMAD.WIDE.U32 UR4, UR8, UR10, URZ ;  /* 0x0000000a080472a5 */ /* 0x000fc8000f8e003f */
[----:B------:R-:W-:-:S04]  /*ff00*/  @UP0 USHF.R.U32.HI UR6, URZ, UR11, UR5 ;  /* 0x0000000b3f060299 */ /* 0x000fc80008011605 */
[----:B------:R-:W-:-:S12]  /*ff10*/  UIMAD UR4, UR6, UR9, URZ ;  /* 0x00000009060472a4 */ /* 0x000fd8000f8e023f */
.L_x_1847:
[----:B------:R-:W-:Y:S02]  /*ff20*/  UIADD3 UR4, UR8, -UR4, URZ ;  /* 0x8000000408047290 */ /* 0x000fe4000fffe03f */
[----:B------:R-:W-:Y:S01]  /*ff30*/  ULOP3.LUT UR5, URZ, UR6, URZ, 0x33, !UPT ;  /* 0x000000063f057292 */ /* 0x000fe2000f8e333f */
[----:B------:R-:W-:Y:S01]  /*ff40*/  ULDC UR14, c[0x0][0xc48] ;  /* 0x00031200000e7ab9 */ /* 0x000fe20000000800 */
[----:B------:R-:W-:Y:S01]  /*ff50*/  ULDC UR8, c[0x0][0x448] ;  /* 0x0001120000087ab9 */ /* 0x000fe20000000800 */
[----:B------:R-:W-:Y:S01]  /*ff60*/  ULDC UR40, c[0x0][0xc3c] ;  /* 0x00030f0000287ab9 */ /* 0x000fe20000000800 */
[----:B------:R-:W-:Y:S02]  /*ff70*/  UISETP.NE.AND UP2, UPT, UR14, 0x1, UPT ;  /* 0x000000010e00788c */ /* 0x000fe4000bf45270 */
[----:B------:R-:W-:Y:S02]  /*ff80*/  UISETP.NE.AND UP1, UPT, UR8, 0x1, UPT ;  /* 0x000000010800788c */ /* 0x000fe4000bf25270 */
[----:B------:R-:W-:Y:S01]  /*ff90*/  UIADD3 UR40, UR5, UR40, URZ ;  /* 0x0000002805287290 */ /* 0x000fe2000fffe03f */
[----:B------:R-:W-:Y:S01]  /*ffa0*/  ULDC.64 UR10, c[0x0][0x418] ;  /* 0x00010600000a7ab9 */ /* 0x000fe20000000a00 */
[----:B------:R-:W-:Y:S01]  /*ffb0*/  ULDC UR13, c[0x0][0xc54] ;  /* 0x00031500000d7ab9 */ /* 0x000fe20000000800 */
[----:B------:R-:W-:-:S02]  /*ffc0*/  UISETP.NE.U32.AND UP0, UPT, UR10, URZ, UPT ;  /* 0x0000003f0a00728c */ /* 0x000fc4000bf05070 */
[----:B------:R-:W-:Y:S02]  /*ffd0*/  UIMAD UR13, UR7, UR13, UR4 ;  /* 0x0000000d070d72a4 */ /* 0x000fe4000f8e0204 */
[----:B------:R-:W-:Y:S01]  /*ffe0*/  USHF.L.U32 UR40, UR40, 0x7, URZ ;  /* 0x0000000728287899 */ /* 0x000fe2000800063f */
[----:B------:R-:W-:Y:S01]  /*fff0*/  ULDC.64 UR4, c[0x0][0x9e0] ;  /* 0x0002780000047ab9 */ /* 0x000fe20000000a00 */
[----:B------:R-:W-:Y:S02]  /*10000*/  UISETP.NE.AND.EX UP0, UPT, UR11, URZ, UPT, UP0 ;  /* 0x0000003f0b00728c */ /* 0x000fe4000bf05300 */
[----:B------:R-:W-:Y:S02]  /*10010*/  UISETP.GE.AND UP3, UPT, UR5, 0x1, UPT ;  /* 0x000000010500788c */ /* 0x000fe4000bf66270 */
[----:B------:R-:W-:Y:S01]  /*10020*/  UIADD3 UR12, UR40, 0x7f, URZ ;  /* 0x0000007f280c7890 */ /* 0x000fe2000fffe03f */
[----:B------:R-:W-:Y:S01]  /*10030*/  ULDC UR10, c[0x0][0x424] ;  /* 0x00010900000a7ab9 */ /* 0x000fe20000000800 */
[----:B------:R-:W-:Y:S01]  /*10040*/  ULDC UR6, c[0x0][0x288] ;  /* 0x0000a20000067ab9 */ /* 0x000fe20000000800 */
[----:B------:R-:W-:Y:S01]  /*10050*/  @UP2 ULDC UR8, c[0x0][0xc4c] ;  /* 0x0003130000082ab9 */ /* 0x000fe20000000800 */
[----:B------:R-:W-:Y:S01]  /*10060*/  @UP1 ULDC UR11, c[0x0][0x44c] ;  /* 0x00011300000b1ab9 */ /* 0x000fe20000000800 */
[----:B------:R-:W-:Y:S01]  /*10070*/  USEL UR15, UR10, 0x1, UP0 ;  /* 0x000000010a0f7887 */ /* 0x000fe20008000000 */
[----:B------:R-:W-:Y:S01]  /*10080*/  PLOP3.LUT P1, PT, PT, PT, UP3, 0x80, 0x0 ;  /* 0x000000000000781c */ /* 0x000fe20003f2f038 */
[----:B------:R-:W-:-:S02]  /*10090*/  UIADD3 UR16, -UR6, 0x1, URZ ;  /* 0x0000000106107890 */ /* 0x000fc4000fffe13f */
[----:B------:R-:W-:Y:S02]  /*100a0*/  UIMAD.WIDE.U32 UR8, UR13, UR8, URZ ;  /* 0x000000080d0872a5 */ /* 0x000fe4000f8e003f */
[----:B------:R-:W-:Y:S01]  /*100b0*/  UIMAD.WIDE.U32 UR10, UR12, UR11, URZ ;  /* 0x0000000b0c0a72a5 */ /* 0x000fe2000f8e003f */
[----:B------:R-:W-:Y:S01]  /*100c0*/  ULDC UR7, c[0x0][0x2f0] ;  /* 0x0000bc0000077ab9 */ /* 0x000fe20000000800 */
[----:B------:R-:W-:Y:S01]  /*100d0*/  @UP2 ULDC UR17, c[0x0][0xc50] ;  /* 0x0003140000112ab9 */ /* 0x000fe20000000800 */
[----:B------:R-:W-:Y:S01]  /*100e0*/  @UP1 ULDC UR18, c[0x0][0x450] ;  /* 0x0001140000121ab9 */ /* 0x000fe20000000800 */
[----:B------:R-:W-:Y:S01]  /*100f0*/  UMOV UR43, UR13 ;  /* 0x0000000d002b7c82 */ /* 0x000fe20008000000 */
[----:B------:R-:W-:Y:S02]  /*10100*/  UIMAD UR16, UR15, UR7, UR16 ;  /* 0x000000070f1072a4 */ /* 0x000fe4000f8e0210 */
[----:B------:R-:W-:Y:S02]  /*10110*/  @UP2 USHF.R.U32.HI UR43, URZ, UR17, UR9 ;  /* 0x000000113f2b2299 */ /* 0x000fe40008011609 */
[----:B------:R-:W-:-:S02]  /*10120*/  @UP1 USHF.R.U32.HI UR12, URZ, UR18, UR11 ;  /* 0x000000123f0c1299 */ /* 0x000fc4000801160b */
[----:B------:R-:W-:Y:S02]  /*10130*/  UIADD3 UR36, -UR43, URZ, URZ ;  /* 0x0000003f2b247290 */ /* 0x000fe4000fffe13f */
[----:B------:R-:W-:Y:S02]  /*10140*/  UIADD3 UR12, UR16, UR12, URZ ;  /* 0x0000000c100c7290 */ /* 0x000fe4000fffe03f */
[----:B------:R-:W-:Y:S02]  /*10150*/  UIMAD UR36, UR14, UR36, UR13 ;  /* 0x000000240e2472a4 */ /* 0x000fe4000f8e020d */
[----:B------:R-:W-:Y:S01]  /*10160*/  UIADD3 UR4, UR12, UR4, URZ ;  /* 0x000000040c047290 */ /* 0x000fe2000fffe03f */
[----:B------:R-:W-:Y:S11]  /*10170*/  @!P1 BRA `(.L_x_1848) ;  /* 0x0000000000449947 */ /* 0x000ff60003800000 */
[----:B------:R-:W-:Y:S01]  /*10180*/  ISETP.LT.AND P0, PT, RZ, UR12, PT ;  /* 0x0000000cff007c0c */ /* 0x000fe2000bf01270 */
[----:B------:R-:W-:-:S12]  /*10190*/  UIADD3 UR10, UR12, -0x1, URZ ;  /* 0xffffffff0c0a7890 */ /* 0x000fd8000fffe03f */
[----:B------:R-:W-:Y:S05]  /*101a0*/  @P0 BRA `(.L_x_1849) ;  /* 0x00000000001c0947 */ /* 0x000fea0003800000 */
[----:B------:R-:W-:Y:S02]  /*101b0*/  UISETP.NE.AND UP0, UPT, UR5, 0x1, UPT ;  /* 0x000000010500788c */ /* 0x000fe4000bf05270 */
[----:B------:R-:W-:-:S09]  /*101c0*/  UIADD3 UR10, -UR12, URZ, URZ ;  /* 0x0000003f0c0a7290 */ /* 0x000fd2000fffe13f */
[----:B------:R-:W-:Y:S02]  /*101d0*/  @UP0 ULDC.64 UR12, c[0x0][0x9e8] ;  /* 0x00027a00000c0ab9 */ /* 0x000fe40000000a00 */
[----:B------:R-:W-:-:S04]  /*101e0*/  UIMAD.WIDE.U32 UR8, UR10, UR12, URZ ;  /* 0x0000000c0a0872a5 */ /* 0x000fc8000f8e003f */
[----:B------:R-:W-:-:S04]  /*101f0*/  @UP0 USHF.R.U32.HI UR10, URZ, UR13, UR9 ;  /* 0x0000000d3f0a0299 */ /* 0x000fc80008011609 */
[----:B------:R-:W-:Y:S01]  /*10200*/  ULOP3.LUT UR10, URZ, UR10, URZ, 0x33, !UPT ;  /* 0x0000000a3f0a7292 */ /* 0x000fe2000f8e333f */
[----:B------:R-:W-:Y:S11]  /*10210*/  BRA `(.L_x_1850) ;  /* 0x0000000000107947 */ /* 0x000ff60003800000 */
.L_x_1849:
[----:B------:R-:W-:-:S11]  /*10220*/  UISETP.NE.AND UP0, UPT, UR5, 0x1, UPT ;  /* 0x000000010500788c */ /* 0x000fd6000bf05270 */
[----:B------:R-:W-:Y:S02]  /*10230*/  @UP0 ULDC.64 UR12, c[0x0][0x9e8] ;  /* 0x00027a00000c0ab9 */ /* 0x000fe40000000a00 */
[----:B------:R-:W-:-:S04]  /*10240*/  UIMAD.WIDE.U32 UR8, UR10, UR12, URZ ;  /* 0x0000000c0a0872a5 */ /* 0x000fc8000f8e003f */
[----:B------:R-:W-:-:S12]  /*10250*/  @UP0 USHF.R.U32.HI UR10, URZ, UR13, UR9 ;  /* 0x0000000d3f0a0299 */ /* 0x000fd80008011609 */
.L_x_1850:
[----:B------:R-:W-:-:S04]  /*10260*/  UIMAD UR10, UR10, UR5, UR5 ;  /* 0x000000050a0a72a4 */ /* 0x000fc8000f8e0205 */
[----:B------:R-:W-:-:S04]  /*10270*/  UISETP.LT.AND UP0, UPT, UR4, UR10, UPT ;  /* 0x0000000a0400728c */ /* 0x000fc8000bf01270 */
[----:B------:R-:W-:-:S12]  /*10280*/  USEL UR4, UR4, UR10, UP0 ;  /* 0x0000000a04047287 */ /* 0x000fd80008000000 */
.L_x_1848:
[----:B------:R-:W-:Y:S02]  /*10290*/  UIMAD UR8, UR15, UR7, 0x5f ;  /* 0x0000005f0f0874a4 */ /* 0x000fe4000f8e0207 */
[----:B------:R-:W-:Y:S02]  /*102a0*/  UIADD3 UR10, UR4, 0x5f, URZ ;  /* 0x0000005f040a7890 */ /* 0x000fe4000fffe03f */
[----:B------:R-:W-:Y:S02]  /*102b0*/  UIMAD.WIDE UR8, UR8, 0x2aaaaaab, URZ ;  /* 0x2aaaaaab080878a5 */ /* 0x000fe4000f8e023f */
[----:B------:R-:W-:Y:S01]  /*102c0*/  UIMAD.WIDE UR10, UR10, 0x2aaaaaab, URZ ;  /* 0x2aaaaaab0a0a78a5 */ /* 0x000fe2000f8e023f */
[----:B------:R-:W-:Y:S01]  /*102d0*/  @UP1 ULDC UR12, c[0x0][0x44c] ;  /* 0x00011300000c1ab9 */ /* 0x000fe20000000800 */
[----:B------:R-:W-:Y:S02]  /*102e0*/  UIMAD UR7, UR15, UR7, -UR6 ;  /* 0x000000070f0772a4 */ /* 0x000fe4000f8e0a06 */
[----:B------:R-:W-:-:S02]  /*102f0*/  UIMAD.WIDE.U32 UR12, UR40, UR12, URZ ;  /* 0x0000000c280c72a5 */ /* 0x000fc4000f8e003f */
[----:B------:R-:W-:Y:S02]  /*10300*/  USHF.R.U32.HI UR6, URZ, 0x1f, UR9 ;  /* 0x0000001f3f067899 */ /* 0x000fe40008011609 */
[----:B------:R-:W-:Y:S01]  /*10310*/  USHF.R.U32.HI UR4, URZ, 0x1f, UR11 ;  /* 0x0000001f3f047899 */ /* 0x000fe2000801160b */
[----:B------:R-:W-:Y:S01]  /*10320*/  @UP1 ULDC UR16, c[0x0][0x450] ;  /* 0x0001140000101ab9 */ /* 0x000fe20000000800 */
[----:B------:R-:W-:Y:S01]  /*10330*/  UMOV UR14, UR40 ;  /* 0x00000028000e7c82 */ /* 0x000fe20008000000 */
[----:B------:R-:W-:Y:S02]  /*10340*/  @UP1 USHF.R.U32.HI UR14, URZ, UR16, UR13 ;  /* 0x000000103f0e1299 */ /* 0x000fe4000801160d */
[----:B------:R-:W-:Y:S02]  /*10350*/  ULEA.HI.SX32 UR9, UR9, UR6, 0x1c ;  /* 0x0000000609097291 */ /* 0x000fe4000f8fe23f */
[----:B------:R-:W-:Y:S02]  /*10360*/  ULEA.HI.SX32 UR4, UR11, UR4, 0x1c ;  /* 0x000000040b047291 */ /* 0x000fe4000f8fe23f */
[----:B------:R-:W-:-:S02]  /*10370*/  UIADD3 UR6, UR7, UR14, URZ ;  /* 0x0000000e07067290 */ /* 0x000fc4000fffe03f */
[----:B------:R-:W-:Y:S01]  /*10380*/  UISETP.LT.AND UP0, UPT, UR9, UR4, UPT ;  /* 0x000000040900728c */ /* 0x000fe2000bf01270 */
[----:B------:R-:W-:Y:S02]  /*10390*/  ULDC UR8, c[0x0][0x9dc] ;  /* 0x0002770000087ab9 */ /* 0x000fe40000000800 */
[----:B------:R-:W-:Y:S02]  /*103a0*/  UIADD3 UR8, UR6, -UR8, URZ ;  /* 0x8000000806087290 */ /* 0x000fe4000fffe03f */
[----:B------:R-:W-:Y:S01]  /*103b0*/  USEL UR39, UR9, UR4, UP0 ;  /* 0x0000000409277287 */ /* 0x000fe20008000000 */
[----:B------:R-:W-:Y:S11]  /*103c0*/  @!P1 BRA `(.L_x_1851) ;  /* 0x0000000000489947 */ /* 0x000ff60003800000 */
[----:B------:R-:W-:Y:S02]  /*103d0*/  UMOV UR4, UR6 ;  /* 0x0000000600047c82 */ /* 0x000fe40008000000 */
        /* <DEDUP_REMOVED lines=10> */
.L_x_1852:
[----:B------:R-:W-:-:S11]  /*10480*/  UISETP.NE.AND UP0, UPT, UR5, 0x1, UPT ;  /* 0x000000010500788c */ /* 0x000fd6000bf05270 */
[----:B------:R-:W-:Y:S02]  /*10490*/  @UP0 ULDC.64 UR10, c[0x0][0x9e8] ;  /* 0x00027a00000a0ab9 */ /* 0x000fe40000000a00 */
[----:B------:R-:W-:-:S04]  /*104a0*/  UIMAD.WIDE.U32 UR6, UR4, UR10, URZ ;  /* 0x0000000a040672a5 */ /* 0x000fc8000f8e003f */
[----:B------:R-:W-:-:S12]  /*104b0*/  @UP0 USHF.R.U32.HI UR4, URZ, UR11, UR7 ;  /* 0x0000000b3f040299 */ /* 0x000fd80008011607 */
.L_x_1853:
[----:B------:R-:W-:-:S04]  /*104c0*/  UIMAD UR4, UR4, UR5, URZ ;  /* 0x00000005040472a4 */ /* 0x000fc8000f8e023f */
[----:B------:R-:W-:-:S04]  /*104d0*/  UISETP.LT.AND UP0, UPT, UR8, UR4, UPT ;  /* 0x000000040800728c */ /* 0x000fc8000bf01270 */
[----:B------:R-:W-:-:S12]  /*104e0*/  USEL UR8, UR8, UR4, !UP0 ;  /* 0x0000000408087287 */ /* 0x000fd8000c000000 */
.L_x_1851:
[----:B------:R-:W-:Y:S01]  /*104f0*/  UIMAD.WIDE UR4, UR8, 0x2aaaaaab, URZ ;  /* 0x2aaaaaab080478a5 */ /* 0x000fe2000f8e023f */
[----:B------:R-:W-:Y:S03]  /*10500*/  BSSY B7, `(.L_x_1854) ;  /* 0x00003b6000077945 */ /* 0x000fe60003800000 */
[----:B------:R-:W-:-:S04]  /*10510*/  USHF.R.U32.HI UR4, URZ, 0x1f, UR5 ;  /* 0x0000001f3f047899 */ /* 0x000fc80008011605 */
[----:B------:R-:W-:-:S04]  /*10520*/  ULEA.HI.SX32 UR4, UR5, UR4, 0x1c ;  /* 0x0000000405047291 */ /* 0x000fc8000f8fe23f */
[----:B------:R-:W-:-:S04]  /*10530*/  UISETP.LT.AND UP0, UPT, URZ, UR4, UPT ;  /* 0x000000043f00728c */ /* 0x000fc8000bf01270 */
[----:B------:R-:W-:-:S04]  /*10540*/  USEL UR38, URZ, UR4, !UP0 ;  /* 0x000000043f267287 */ /* 0x000fc8000c000000 */
[----:B------:R-:W-:-:S06]  /*10550*/  UISETP.GT.AND UP0, UPT, UR39, UR38, UPT ;  /* 0x000000262700728c */ /* 0x000fcc000bf04270 */
[----:B------:R-:W-:-:S13]  /*10560*/  PLOP3.LUT P0, PT, PT, PT, UP0, 0x80, 0x0 ;  /* 0x000000000000781c */ /* 0x000fda0003f0f008 */
        /* <DEDUP_REMOVED lines=11> */
[----:B-1----:R-:W2:Y:S01]  /*10620*/  @P1 ATOMG.E.ADD.STRONG.GPU PT, R3, desc[UR46][R2.64], R5 ;  /* 0x00000005020319a8 */ /* 0x002ea200081ee1ee */
[----:B------:R-:W0:Y:S02]  /*10630*/  S2R R4, SR_LTMASK ;  /* 0x0000000000047919 */ /* 0x000e240000003900 */
[----:B0-----:R-:W-:-:S04]  /*10640*/  LOP3.LUT R4, R4, UR4, RZ, 0xc0, !PT ;  /* 0x0000000404047c12 */ /* 0x001fc8000f8ec0ff */
[----:B------:R-:W0:Y:S01]  /*10650*/  POPC R7, R4 ;  /* 0x0000000400077309 */ /* 0x000e220000000000 */
[----:B--2---:R-:W0:Y:S02]  /*10660*/  SHFL.IDX PT, R0, R3, R0, 0x1f ;  /* 0x00001f0003007589 */ /* 0x004e2400000e0000 */
[----:B0-----:R-:W-:-:S05]  /*10670*/  IADD3 R0, R0, UR42, R7 ;  /* 0x0000002a00007c10 */ /* 0x001fca000fffe007 */
[----:B------:R4:W-:Y:S01]  /*10680*/  STL [R1+0xc], R0 ;  /* 0x00000c0001007387 */ /* 0x0009e20000100800 */
[----:B------:R-:W-:Y:S05]  /*10690*/  BRA `(.L_x_1856) ;  /* 0x0000003800707947 */ /* 0x000fea0003800000 */
.L_x_1855:
[----:B------:R-:W-:Y:S01]  /*106a0*/  VIADD R0, R18, 0x1c400 ;  /* 0x0001c40012007836 */ /* 0x000fe20000000000 */
[----:B------:R-:W-:Y:S04]  /*106b0*/  BSSY B6, `(.L_x_1857) ;  /* 0x0000013000067945 */ /* 0x000fe80003800000 */
        /* <DEDUP_REMOVED lines=18> */
.L_x_1858:
[----:B------:R-:W-:Y:S05]  /*107e0*/  BSYNC B6 ;  /* 0x0000000000067941 */ /* 0x000fea0003800000 */
.L_x_1857:
        /* <DEDUP_REMOVED lines=20> */
.L_x_1861:
        /* <DEDUP_REMOVED lines=15> */
.L_x_1860:
[----:B------:R-:W-:Y:S05]  /*10a20*/  BSYNC B6 ;  /* 0x0000000000067941 */ /* 0x000fea0003800000 */
.L_x_1859:
[----:B------:R-:W-:Y:S01]  /*10a30*/  ULDC.64 UR4, c[0x0][0x9f8] ;  /* 0x00027e0000047ab9 */ /* 0x000fe20000000a00 */
[----:B------:R-:W-:Y:S01]  /*10a40*/  IMAD.U32 R7, RZ, RZ, UR43 ;  /* 0x0000002bff077e24 */ /* 0x000fe2000f8e00ff */
[----:B------:R-:W-:-:S04]  /*10a50*/  UISETP.NE.U32.AND UP0, UPT, UR4, URZ, UPT ;  /* 0x0000003f0400728c */ /* 0x000fc8000bf05070 */
[----:B------:R-:W-:-:S06]  /*10a60*/  UISETP.NE.AND.EX UP0, UPT, UR5, URZ, UPT, UP0 ;  /* 0x0000003f0500728c */ /* 0x000fcc000bf05300 */
[----:B------:R-:W-:-:S05]  /*10a70*/  PLOP3.LUT P0, PT, PT, PT, UP0, 0x80, 0x0 ;  /* 0x000000000000781c */ /* 0x000fca0003f0f008 */
[----:B------:R-:W-:Y:S02]  /*10a80*/  @UP0 ULDC.64 UR4, c[0x0][0x9f8] ;  /* 0x00027e0000040ab9 */ /* 0x000fe40000000a00 */
[----:B------:R-:W-:-:S06]  /*10a90*/  @UP0 UIMAD.WIDE UR4, UR43, 0x4, UR4 ;  /* 0x000000042b0408a5 */ /* 0x000fcc000f8e0204 */
[----:B------:R-:W-:Y:S02]  /*10aa0*/  IMAD.U32 R2, RZ, RZ, UR4 ;  /* 0x00000004ff027e24 */ /* 0x000fe4000f8e00ff */
[----:B------:R-:W-:-:S05]  /*10ab0*/  IMAD.U32 R3, RZ, RZ, UR5 ;  /* 0x00000005ff037e24 */ /* 0x000fca000f8e00ff */
[----:B------:R0:W2:Y:S01]  /*10ac0*/  @P0 LDG.E R7, desc[UR46][R2.64] ;  /* 0x0000002e02070981 */ /* 0x0000a2000c1e1900 */
[----:B------:R-:W-:Y:S01]  /*10ad0*/  UMOV UR4, 0xffffffff ;  /* 0xffffffff00047882 */ /* 0x000fe20000000000 */
[----:B------:R-:W-:Y:S01]  /*10ae0*/  IMAD.U32 R0, RZ, RZ, UR39 ;  /* 0x00000027ff007e24 */ /* 0x000fe2000f8e00ff */
[----:B------:R-:W-:Y:S01]  /*10af0*/  LOP3.LUT R17, R17, 0xfffffffe, RZ, 0xc0, !PT ;  /* 0xfffffffe11117812 */ /* 0x000fe200078ec0ff */
[----:B------:R-:W1:Y:S02]  /*10b00*/  S2R R4, SR_TID.X ;  /* 0x0000000000047919 */ /* 0x000e640000002100 */
[----:B------:R-:W-:Y:S01]  /*10b10*/  VIADD R0, R0, 0xffffffff ;  /* 0xffffffff00007836 */ /* 0x000fe20000000000 */
[----:B0-----:R-:W0:Y:S02]  /*10b20*/  LDC.64 R2, c[0x0][0x418] ;  /* 0x00010600ff027b82 */ /* 0x001e240000000a00 */
[----:B0-----:R-:W-:Y:S02]  /*10b30*/  ISETP.NE.U32.AND P0, PT, R2, RZ, PT ;  /* 0x000000ff0200720c */ /* 0x001fe40003f05070 */
[----:B-1----:R-:W-:-:S02]  /*10b40*/  SHF.R.U32.HI R4, RZ, 0x5, R4 ;  /* 0x00000005ff047819 */ /* 0x002fc40000011604 */
[----:B------:R-:W-:Y:S02]  /*10b50*/  ISETP.NE.AND.EX P1, PT, R3, RZ, PT, P0 ;  /* 0x000000ff0300720c */ /* 0x000fe40003f25300 */
[----:B------:R-:W-:-:S11]  /*10b60*/  LOP3.LUT R4, R4, 0x3, RZ, 0xc0, !PT ;  /* 0x0000000304047812 */ /* 0x000fd600078ec0ff */
[----:B------:R-:W-:Y:S02]  /*10b70*/  @P1 LOP3.LUT R17, R17, 0x1, RZ, 0xfc, !PT ;  /* 0x0000000111111812 */ /* 0x000fe400078efcff */
[----:B--2---:R-:W-:Y:S01]  /*10b80*/  SHF.R.S32.HI R8, RZ, 0x1f, R7 ;  /* 0x0000001fff087819 */ /* 0x004fe20000011407 */
[----:B------:R0:W-:Y:S01]  /*10b90*/  STL [R1], R7 ;  /* 0x0000000701007387 */ /* 0x0001e20000100800 */
[----:B------:R-:W-:-:S03]  /*10ba0*/  SEL R16, R7, RZ, !P1 ;  /* 0x000000ff07107207 */ /* 0x000fc60004800000 */
[----:B------:R0:W-:Y:S01]  /*10bb0*/  STL [R1+0x8], R8 ;  /* 0x0000080801007387 */ /* 0x0001e20000100800 */
[----:B------:R-:W-:Y:S05]  /*10bc0*/  BRA.DIV UR4, `(.L_x_1862) ;  /* 0x0000003e044c7947 */ /* 0x000fea000b800000 */
[----:B------:R1:W2:Y:S02]  /*10bd0*/  SHFL.IDX PT, R14, R4, RZ, 0x1f ;  /* 0x00001fff040e7589 */ /* 0x0002a400000e0000 */
.L_x_1956:
[----:B------:R3:W-:Y:S01]  /*10be0*/  STL [R1+0x14], R0 ;  /* 0x0000140001007387 */ /* 0x0007e20000100800 */
[----:B--2---:R-:W-:Y:S02]  /*10bf0*/  ISETP.NE.AND P0, PT, R14, RZ, PT ;  /* 0x000000ff0e00720c */ /* 0x004fe40003f05270 */
[----:B------:R-:W-:Y:S02]  /*10c00*/  PLOP3.LUT P2, PT, PT, PT, PT, 0x8, 0x0 ;  /* 0x000000000000781c */ /* 0x000fe40003f4e170 */
[----:B------:R-:W-:-:S11]  /*10c10*/  LOP3.LUT R17, R17, 0xfffffffd, RZ, 0xc0, !PT ;  /* 0xfffffffd11117812 */ /* 0x000fd600078ec0ff */
[----:B------:R-:W-:Y:S01]  /*10c20*/  @P2 LOP3.LUT R17, R17, 0x2, RZ, 0xfc, !PT ;  /* 0x0000000211112812 */ /* 0x000fe200078efcff */
[----:B---3--:R-:W-:Y:S06]  /*10c30*/  @P0 BRA `(.L_x_1863) ;  /* 0x0000000000f00947 */ /* 0x008fec0003800000 */
[----:B------:R-:W-:-:S03]  /*10c40*/  UMOV UR4, 0xffffffff ;  /* 0xffffffff00047882 */ /* 0x000fc60000000000 */
[----:B------:R-:W-:Y:S05]  /*10c50*/  BRA.DIV UR4, `(.L_x_1864) ;  /* 0x0000003e04487947 */ /* 0x000fea000b800000 */
[----:B------:R-:W-:-:S13]  /*10c60*/  ELECT P6, URZ, PT ;  /* 0x00000000003f782f */ /* 0x000fda00038c0000 */
.L_x_1959:
[----:B------:R-:W-:Y:S05]  /*10c70*/  @!P6 BRA `(.L_x_1863) ;  /* 0x0000000000e0e947 */ /* 0x000fea0003800000 */
[----:B------:R-:W-:Y:S01]  /*10c80*/  IMAD.MOV.U32 R16, RZ, RZ, R7 ;  /* 0x000000ffff107224 */ /* 0x000fe200078e0007 */
[----:B------:R-:W-:Y:S06]  /*10c90*/  @!P1 BRA `(.L_x_1865) ;  /* 0x00000000004c9947 */ /* 0x000fec0003800000 */
[----:B------:R-:W-:Y:S01]  /*10ca0*/  IMAD.MOV.U32 R9, RZ, RZ, R0 ;  /* 0x000000ffff097224 */ /* 0x000fe200078e0000 */
[----:B------:R-:W-:Y:S01]  /*10cb0*/  ULDC.64 UR4, c[0x0][0x428] ;  /* 0x00010a0000047ab9 */ /* 0x000fe20000000a00 */
[----:B------:R-:W2:Y:S02]  /*10cc0*/  LDC R0, c[0x0][0x43c] ;  /* 0x00010f00ff007b82 */ /* 0x000ea40000000800 */
[----:B--2---:R-:W-:-:S13]  /*10cd0*/  ISETP.NE.AND P0, PT, R0, 0x1, PT ;  /* 0x000000010000780c */ /* 0x004fda0003f05270 */
[----:B-1----:R-:W1:Y:S02]  /*10ce0*/  @P0 LDC.64 R4, c[0x0][0x440] ;  /* 0x00011000ff040b82 */ /* 0x002e640000000a00 */
[----:B-1----:R-:W-:-:S04]  /*10cf0*/  @P0 IMAD.HI.U32 R6, R9, R4, RZ ;  /* 0x0000000409060227 */ /* 0x002fc800078e00ff */
[----:B------:R-:W-:Y:S01]  /*10d00*/  IMAD.MOV.U32 R4, RZ, RZ, R9 ;  /* 0x000000ffff047224 */ /* 0x000fe200078e0009 */
[----:B------:R-:W-:-:S05]  /*10d10*/  @P0 SHF.R.U32.HI R4, RZ, R5, R6 ;  /* 0x00000005ff040219 */ /* 0x000fca0000011606 */
[----:B------:R-:W-:-:S04]  /*10d20*/  IMAD.MOV R5, RZ, RZ, -R4 ;  /* 0x000000ffff057224 */ /* 0x000fc800078e0a04 */
[----:B------:R-:W-:Y:S01]  /*10d30*/  IMAD R9, R0, R5, R9 ;  /* 0x0000000500097224 */ /* 0x000fe200078e0209 */
[----:B------:R-:W-:Y:S01]  /*10d40*/  SHF.R.S32.HI R5, RZ, 0x1f, R4 ;  /* 0x0000001fff057819 */ /* 0x000fe20000011404 */
[----:B------:R-:W-:-:S03]  /*10d50*/  IMAD R0, R8, UR4, RZ ;  /* 0x0000000408007c24 */ /* 0x000fc6000f8e02ff */
[----:B------:R2:W-:Y:S01]  /*10d60*/  STL [R1+0x14], R9 ;  /* 0x0000140901007387 */ /* 0x0005e20000100800 */
[----:B------:R-:W-:-:S04]  /*10d70*/  IMAD.WIDE.U32 R4, R7, UR4, R4 ;  /* 0x0000000407047c25 */ /* 0x000fc8000f8e0004 */
[----:B------:R-:W-:Y:S01]  /*10d80*/  IMAD R0, R7, UR5, R0 ;  /* 0x0000000507007c24 */ /* 0x000fe2000f8e0200 */
[----:B------:R-:W-:-:S03]  /*10d90*/  LEA R2, P0, R4, R2, 0x2 ;  /* 0x0000000204027211 */ /* 0x000fc600078010ff */
[----:B------:R-:W-:-:S05]  /*10da0*/  IMAD.IADD R0, R5, 0x1, R0 ;  /* 0x0000000105007824 */ /* 0x000fca00078e0200 */
[----:B------:R-:W-:-:S05]  /*10db0*/  LEA.HI.X R3, R4, R3, R0, 0x2, P0 ;  /* 0x0000000304037211 */ /* 0x000fca00000f1400 */
[----:B------:R2:W5:Y:S02]  /*10dc0*/  LDG.E R16, desc[UR46][R2.64] ;  /* 0x0000002e02107981 */ /* 0x000564000c1e1900 */
.L_x_1865:
[----:B------:R-:W3:Y:S01]  /*10dd0*/  LDL R0, [R1+0x4] ;  /* 0x0000040001007983 */ /* 0x000ee20000100800 */
[----:B--2---:R-:W-:Y:S01]  /*10de0*/  IMAD R3, R19, 0x8, R18 ;  /* 0x0000000813037824 */ /* 0x004fe200078e0212 */
[----:B0-----:R-:W0:Y:S02]  /*10df0*/  S2R R7, SR_TID.X ;  /* 0x0000000000077919 */ /* 0x001e240000002100 */
[----:B0-----:R-:W-:-:S04]  /*10e00*/  LOP3.LUT R7, R7, 0x7f, RZ, 0xc0, !PT ;  /* 0x0000007f07077812 */ /* 0x001fc800078ec0ff */
[----:B------:R-:W-:Y:S02]  /*10e10*/  ISETP.NE.AND P1, PT, R7, RZ, PT ;  /* 0x000000ff0700720c */ /* 0x000fe40003f25270 */
[----:B---3--:R-:W-:-:S04]  /*10e20*/  SHF.L.U32 R0, R0, 0x1f, RZ ;  /* 0x0000001f00007819 */ /* 0x008fc800000006ff */
[----:B------:R-:W0:Y:S02]  /*10e30*/  SYNCS.PHASECHK.TRANS64.TRYWAIT P0, [R3+URZ+0x22840], R0 ;  /* 0x02284000030075a7 */ /* 0x000e24000800017f */
[----:B0-----:R-:W-:Y:S05]  /*10e40*/  @!P0 BRA `(.L_x_1866) ;  /* 0x0000003800ec8947 */ /* 0x001fea0003800000 */
.L_x_1960:
        /* <DEDUP_REMOVED lines=8> */
.L_x_1867:
[----:B------:R-:W2:Y:S01]  /*10ed0*/  LDL R2, [R1+0x14] ;  /* 0x0000140001027983 */ /* 0x000ea20000100800 */
[----:B0-----:R-:W-:Y:S01]  /*10ee0*/  IMAD R0, R19, 0x3000, R18 ;  /* 0x0000300013007824 */ /* 0x001fe200078e0212 */
[----:B------:R-:W-:Y:S01]  /*10ef0*/  R2UR UR33, R3 ;  /* 0x00000000032172ca */ /* 0x000fe200000e0000 */
[----:B------:R-:W-:Y:S01]  /*10f00*/  UIADD3 UR4, UP0, UR44, 0x370, URZ ;  /* 0x000003702c047890 */ /* 0x000fe2000ff1e03f */
[----:B-----5:R-:W-:Y:S01]  /*10f10*/  R2UR UR37, R16 ;  /* 0x00000000102572ca */ /* 0x020fe200000e0000 */
[----:B------:R-:W-:Y:S01]  /*10f20*/  UMOV UR6, 0x0 ;  /* 0x0000000000067882 */ /* 0x000fe20000000000 */
[----:B------:R-:W-:Y:S01]  /*10f30*/  R2UR UR32, R0 ;  /* 0x00000000002072ca */ /* 0x000fe200000e0000 */
[----:B------:R-:W-:Y:S01]  /*10f40*/  UIADD3.X UR5, URZ, UR45, URZ, UP0, !UPT ;  /* 0x0000002d3f057290 */ /* 0x000fe200087fe43f */
[----:B------:R-:W-:Y:S01]  /*10f50*/  PLOP3.LUT P0, PT, PT, PT, PT, 0x80, 0x0 ;  /* 0x000000000000781c */ /* 0x000fe20003f0f070 */
[----:B------:R-:W-:Y:S01]  /*10f60*/  UMOV UR7, 0x14f00000 ;  /* 0x14f0000000077882 */ /* 0x000fe20000000000 */
[----:B------:R-:W-:Y:S01]  /*10f70*/  UMOV UR34, URZ ;  /* 0x0000003f00227c82 */ /* 0x000fe20008000000 */
[----:B------:R-:W-:-:S04]  /*10f80*/  LOP3.LUT R17, R17, 0xfffffffd, RZ, 0xc0, !PT ;  /* 0xfffffffd11117812 */ /* 0x000fc800078ec0ff */
[----:B------:R-:W-:-:S04]  /*10f90*/  UIADD3 UR33, UR33, 0x22830, URZ ;  /* 0x0002283021217890 */ /* 0x000fc8000fffe03f */
[----:B------:R-:W-:Y:S02]  /*10fa0*/  UIADD3 UR32, UR32, 0x1c400, URZ ;  /* 0x0001c40020207890 */ /* 0x000fe4000fffe03f */
[----:B------:R-:W-:Y:S02]  /*10fb0*/  @P0 LOP3.LUT R17, R17, 0x2, RZ, 0xfc, !PT ;  /* 0x0000000211110812 */ /* 0x000fe400078efcff */
[----:B--2---:R-:W-:-:S13]  /*10fc0*/  R2UR UR35, R2 ;  /* 0x00000000022372ca */ /* 0x004fda00000e0000 */
[----:B------:R-:W-:-:S09]  /*10fd0*/  UIMAD UR35, UR35, 0x60, URZ ;  /* 0x00000060232378a4 */ /* 0x000fd2000f8e023f */
[----:B------:R2:W-:Y:S02]  /*10fe0*/  UTMALDG.4D [UR32], [UR4], desc[UR6] ;  /* 0x00000620040075b4 */ /* 0x0005e40008019000 */
[----:B--2---:R-:W-:Y:S01]  /*10ff0*/  NOP ;  /* 0x0000000000007918 */ /* 0x004fe20000000000 */
.L_x_1863:
[----:B------:R-:W-:Y:S01]  /*11000*/  VIADD R0, R18, 0x18400 ;  /* 0x0001840012007836 */ /* 0x000fe20000000000 */
[----:B------:R-:W-:Y:S05]  /*11010*/  WARPSYNC.ALL ;  /* 0x0000000000007948 */ /* 0x000fea0003800000 */
[----:B------:R-:W-:Y:S01]  /*11020*/  BAR.SYNC.DEFER_BLOCKING 0x8, 0x180 ;  /* 0x0206000000007b1d */ /* 0x000fe20000010000 */
[----:B------:R-:W-:-:S05]  /*11030*/  LOP3.LUT P0, RZ, R0, 0x3ff, RZ, 0xc0, !PT ;  /* 0x000003ff00ff7812 */ /* 0x000fca000780c0ff */
[----:B------:R-:W-:Y:S08]  /*11040*/  BSSY B6, `(.L_x_1868) ;  /* 0x0000012000067945 */ /* 0x000ff00003800000 */
[----:B------:R-:W-:Y:S05]  /*11050*/  @!P0 BRA `(.L_x_1869) ;  /* 0x0000000000408947 */ /* 0x000fea0003800000 */
[----:B------:R-:W-:Y:S01]  /*11060*/  MOV R2, 0x0 ;  /* 0x0000000000027802 */ /* 0x000fe20000000f00 */
[----:B------:R-:W-:Y:S01]  /*11070*/  ULDC.64 UR6, c[0x4][0x98] ;  /* 0x0100260000067ab9 */ /* 0x000fe20000000a00 */
[----:B------:R-:W-:Y:S01]  /*11080*/  ULDC.64 UR8, c[0x4][0xa0] ;  /* 0x0100280000087ab9 */ /* 0x000fe20000000a00 */
[----:B------:R-:W-:Y:S01]  /*11090*/  ULDC.64 UR4, c[0x4][0x20] ;  /* 0x0100080000047ab9 */ /* 0x000fe20000000a00 */
[----:B-1----:R-:W-:Y:S02]  /*110a0*/  IMAD.U32 R4, RZ, RZ, UR6 ;  /* 0x00000006ff047e24 */ /* 0x002fe4000f8e00ff */
[----:B------:R-:W1:Y:S01]  /*110b0*/  LDC.64 R2, c[0x4][R2] ;  /* 0x0100000002027b82 */ /* 0x000e620000000a00 */
[----:B------:R-:W-:Y:S02]  /*110c0*/  IMAD.U32 R5, RZ, RZ, UR7 ;  /* 0x00000007ff057e24 */ /* 0x000fe4000f8e00ff */
[----:B------:R-:W-:Y:S02]  /*110d0*/  IMAD.U32 R6, RZ, RZ, UR8 ;  /* 0x00000008ff067e24 */ /* 0x000fe4000f8e00ff */
[----:B0-----:R-:W-:-:S02]  /*110e0*/  IMAD.U32 R7, RZ, RZ, UR9 ;  /* 0x00000009ff077e24 */ /* 0x001fc4000f8e00ff */
[----:B------:R-:W-:Y:S02]  /*110f0*/  IMAD.U32 R10, RZ, RZ, UR4 ;  /* 0x00000004ff0a7e24 */ /* 0x000fe4000f8e00ff */
[----:B------:R-:W-:Y:S02]  /*11100*/  IMAD.U32 R11, RZ, RZ, UR5 ;  /* 0x00000005ff0b7e24 */ /* 0x000fe4000f8e00ff */
[----:B------:R-:W-:Y:S02]  /*11110*/  IMAD.MOV.U32 R8, RZ, RZ, 0x70 ;  /* 0x00000070ff087424 */ /* 0x000fe400078e00ff */
[----:B------:R-:W-:Y:S02]  /*11120*/  IMAD.MOV.U32 R12, RZ, RZ, 0x1 ;  /* 0x00000001ff0c7424 */ /* 0x000fe400078e00ff */
[----:B------:R-:W-:-:S07]  /*11130*/  IMAD.MOV.U32 R13, RZ, RZ, RZ ;  /* 0x000000ffff0d7224 */ /* 0x000fce00078e00ff */
[----:B------:R-:W-:-:S07]  /*11140*/  LEPC R20, `(.L_x_1869) ;  /* 0x000000001014794e */ /* 0x000fce0000000000 */
[----:B-1----:R-:W-:Y:S05]  /*11150*/  CALL.ABS.NOINC R2 ;  /* 0x0000000002007343 */ /* 0x002fea0003c00000 */
.L_x_1869:
[----:B------:R-:W-:Y:S05]  /*11160*/  BSYNC B6 ;  /* 0x0000000000067941 */ /* 0x000fea0003800000 */
.L_x_1868:
[----:B------:R2:W5:Y:S01]  /*11170*/  LDL R10, [R1+0x10] ;  /* 0x00001000010a7983 */ /* 0x0005620000100800 */
[----:B0-----:R-:W0:Y:S01]  /*11180*/  LDC R7, c[0x0][0x448] ;  /* 0x00011200ff077b82 */ /* 0x001e220000000800 */
[----:B------:R-:W3:Y:S01]  /*11190*/  S2R R2, SR_TID.X ;  /* 0x0000000000027919 */ /* 0x000ee20000002100 */
[----:B------:R-:W-:Y:S01]  /*111a0*/  USHF.R.S32.HI UR4, URZ, 0x1f, UR36 ;  /* 0x0000001f3f047899 */ /* 0x000fe20008011424 */
[----:B------:R-:W-:Y:S01]  /*111b0*/  ULDC.64 UR8, c[0x0][0x2d8] ;  /* 0x0000b60000087ab9 */ /* 0x000fe20000000a00 */
[----:B0-----:R-:W-:Y:S02]  /*111c0*/  ISETP.NE.AND P0, PT, R7, 0x1, PT ;  /* 0x000000010700780c */ /* 0x001fe40003f05270 */
[C---:B---3--:R-:W-:Y:S01]  /*111d0*/  LOP3.LUT R0, R2.reuse, 0x7f, RZ, 0xc0, !PT ;  /* 0x0000007f02007812 */ /* 0x048fe200078ec0ff */
[----:B------:R-:W-:-:S10]  /*111e0*/  IMAD.SHL.U32 R2, R2, 0x10, RZ ;  /* 0x0000001002027824 */ /* 0x000fd400078e00ff */
[----:B------:R-:W0:Y:S01]  /*111f0*/  @P0 LDC R3, c[0x0][0x44c] ;  /* 0x00011300ff030b82 */ /* 0x000e220000000800 */
[----:B------:R-:W-:-:S04]  /*11200*/  SHF.R.U32.HI R0, RZ, 0x3, R0 ;  /* 0x00000003ff007819 */ /* 0x000fc80000011600 */
[----:B------:R-:W-:-:S03]  /*11210*/  LOP3.LUT R2, R0, 0x70, R2, 0xf8, !PT ;  /* 0x0000007000027812 */ /* 0x000fc600078ef802 */
[----:B------:R-:W3:Y:S01]  /*11220*/  @P0 LDC R0, c[0x0][0x450] ;  /* 0x00011400ff000b82 */ /* 0x000ee20000000800 */
[----:B------:R-:W-:Y:S01]  /*11230*/  UIMAD UR6, UR4, UR8, URZ ;  /* 0x00000008040672a4 */ /* 0x000fe2000f8e023f */
[----:B------:R-:W-:Y:S01]  /*11240*/  VIADD R2, R2, UR40 ;  /* 0x0000002802027c36 */ /* 0x000fe20008000000 */
[----:B------:R-:W-:Y:S02]  /*11250*/  UIMAD.WIDE.U32 UR4, UR36, UR8, URZ ;  /* 0x00000008240472a5 */ /* 0x000fe4000f8e003f */
[----:B------:R-:W-:Y:S01]  /*11260*/  UIMAD UR6, UR36, UR9, UR6 ;  /* 0x00000009240672a4 */ /* 0x000fe2000f8e0206 */
[----:B------:R-:W-:Y:S01]  /*11270*/  IMAD.MOV.U32 R6, RZ, RZ, R2 ;  /* 0x000000ffff067224 */ /* 0x000fe200078e0002 */
[----:B------:R-:W-:Y:S02]  /*11280*/  USHF.R.S32.HI UR7, URZ, 0x1f, UR43 ;  /* 0x0000001f3f077899 */ /* 0x000fe4000801142b */
[----:B------:R-:W-:Y:S01]  /*11290*/  UIADD3 UR5, UR5, UR6, URZ ;  /* 0x0000000605057290 */ /* 0x000fe2000fffe03f */
[----:B------:R-:W-:Y:S01]  /*112a0*/  ULDC.64 UR8, c[0x0][0x2e0] ;  /* 0x0000b80000087ab9 */ /* 0x000fe20000000a00 */
[----:B0-----:R-:W-:-:S02]  /*112b0*/  @P0 IMAD.HI.U32 R3, R2, R3, RZ ;  /* 0x0000000302030227 */ /* 0x001fc400078e00ff */
[----:B------:R-:W-:Y:S01]  /*112c0*/  UIMAD.WIDE.U32 UR4, UR43, UR8, UR4 ;  /* 0x000000082b0472a5 */ /* 0x000fe2000f8e0004 */
[----:B------:R-:W0:Y:S01]  /*112d0*/  S2R R9, SR_TID.X ;  /* 0x0000000000097919 */ /* 0x000e220000002100 */
[----:B------:R-:W-:Y:S01]  /*112e0*/  UIMAD UR6, UR7, UR8, URZ ;  /* 0x00000008070672a4 */ /* 0x000fe2000f8e023f */
[----:B---3--:R-:W-:-:S03]  /*112f0*/  @P0 SHF.R.U32.HI R6, RZ, R0, R3 ;  /* 0x00000000ff060219 */ /* 0x008fc60000011603 */
[----:B------:R-:W-:Y:S01]  /*11300*/  UIMAD UR6, UR43, UR9, UR6 ;  /* 0x000000092b0672a4 */ /* 0x000fe2000f8e0206 */
[----:B-1----:R-:W-:Y:S02]  /*11310*/  IMAD.U32 R4, RZ, RZ, UR4 ;  /* 0x00000004ff047e24 */ /* 0x002fe4000f8e00ff */
[----:B------:R-:W-:Y:S01]  /*11320*/  IMAD.MOV R0, RZ, RZ, -R6 ;  /* 0x000000ffff007224 */ /* 0x000fe200078e0a06 */
[----:B------:R-:W-:-:S03]  /*11330*/  UIADD3 UR6, UR5, UR6, URZ ;  /* 0x0000000605067290 */ /* 0x000fc6000fffe03f */
[----:B------:R-:W-:Y:S02]  /*11340*/  IMAD R0, R7, R0, R2 ;  /* 0x0000000007007224 */ /* 0x000fe400078e0202 */
[----:B------:R-:W-:Y:S01]  /*11350*/  IMAD.MOV.U32 R2, RZ, RZ, R4 ;  /* 0x000000ffff027224 */ /* 0x000fe200078e0004 */
[----:B------:R-:W-:Y:S01]  /*11360*/  SHF.R.S32.HI R4, RZ, 0x1f, R6 ;  /* 0x0000001fff047819 */ /* 0x000fe20000011406 */
[----:B------:R-:W-:Y:S01]  /*11370*/  IMAD.U32 R5, RZ, RZ, UR5 ;  /* 0x00000005ff057e24 */ /* 0x000fe2000f8e00ff */
[----:B------:R-:W-:Y:S01]  /*11380*/  ULDC.64 UR4, c[0x0][0x2d0] ;  /* 0x0000b40000047ab9 */ /* 0x000fe20000000a00 */
[----:B------:R-:W-:Y:S01]  /*11390*/  IMAD.U32 R3, RZ, RZ, UR6 ;  /* 0x00000006ff037e24 */ /* 0x000fe2000f8e00ff */
[----:B------:R-:W-:Y:S01]  /*113a0*/  ULDC UR6, c[0x0][0x2b8] ;  /* 0x0000ae0000067ab9 */ /* 0x000fe20000000800 */
[----:B------:R-:W-:Y:S02]  /*113b0*/  IMAD R4, R4, UR4, RZ ;  /* 0x0000000404047c24 */ /* 0x000fe4000f8e02ff */
[----:B------:R-:W-:-:S04]  /*113c0*/  IMAD.WIDE.U32 R2, R6, UR4, R2 ;  /* 0x0000000406027c25 */ /* 0x000fc8000f8e0002 */
[----:B------:R-:W-:Y:S01]  /*113d0*/  IMAD R4, R6, UR5, R4 ;  /* 0x0000000506047c24 */ /* 0x000fe2000f8e0204 */
[----:B------:R-:W-:-:S03]  /*113e0*/  ULDC.64 UR4, c[0x0][0x2c8] ;  /* 0x0000b20000047ab9 */ /* 0x000fc60000000a00 */
[----:B------:R-:W-:Y:S01]  /*113f0*/  IMAD.IADD R3, R3, 0x1, R4 ;  /* 0x0000000103037824 */ /* 0x000fe200078e0204 */
[----:B------:R-:W-:Y:S01]  /*11400*/  SHF.R.S32.HI R4, RZ, 0x1f, R0 ;  /* 0x0000001fff047819 */ /* 0x000fe20000011400 */
[----:B0-----:R-:W-:-:S04]  /*11410*/  IMAD.SHL.U32 R8, R9, 0x8, RZ ;  /* 0x0000000809087824 */ /* 0x001fc800078e00ff */
[----:B------:R-:W-:Y:S02]  /*11420*/  IMAD R4, R4, UR4, RZ ;  /* 0x0000000404047c24 */ /* 0x000fe4000f8e02ff */
[----:B------:R-:W-:-:S04]  /*11430*/  IMAD.WIDE.U32 R2, R0, UR4, R2 ;  /* 0x0000000400027c25 */ /* 0x000fc8000f8e0002 */
[----:B------:R-:W-:Y:S01]  /*11440*/  IMAD R5, R0, UR5, R4 ;  /* 0x0000000500057c24 */ /* 0x000fe2000f8e0204 */
[----:B------:R-:W-:Y:S01]  /*11450*/  ULDC.64 UR4, c[0x0][0x280] ;  /* 0x0000a00000047ab9 */ /* 0x000fe20000000a00 */
[----:B------:R-:W-:Y:S02]  /*11460*/  LOP3.LUT R8, R8, 0x38, RZ, 0xc0, !PT ;  /* 0x0000003808087812 */ /* 0x000fe400078ec0ff */
[----:B------:R-:W-:Y:S01]  /*11470*/  IMAD.IADD R4, R3, 0x1, R5 ;  /* 0x0000000103047824 */ /* 0x000fe200078e0205 */
[----:B------:R-:W-:Y:S01]  /*11480*/  LEA R0, P1, R2, UR4, 0x1 ;  /* 0x0000000402007c11 */ /* 0x000fe2000f8208ff */
[----:B------:R-:W-:Y:S01]  /*11490*/  UMOV UR4, 0xffffffff ;  /* 0xffffffff00047882 */ /* 0x000fe20000000000 */
[----:B------:R-:W-:Y:S02]  /*114a0*/  ISETP.GE.AND P0, PT, R8, UR6, PT ;  /* 0x0000000608007c0c */ /* 0x000fe4000bf06270 */
[----:B------:R-:W-:Y:S01]  /*114b0*/  LEA.HI.X R4, R2, UR5, R4, 0x1, P1 ;  /* 0x0000000502047c11 */ /* 0x000fe200088f0c04 */
[----:B--2---:R-:W-:Y:S10]  /*114c0*/  BRA.DIV UR4, `(.L_x_1870) ;  /* 0x0000003604607947 */ /* 0x004ff4000b800000 */
[----:B------:R-:W0:Y:S01]  /*114d0*/  S2R R5, SR_TID.X ;  /* 0x0000000000057919 */ /* 0x000e220000002100 */
[----:B------:R-:W-:Y:S02]  /*114e0*/  ULDC UR4, c[0x0][0x288] ;  /* 0x0000a20000047ab9 */ /* 0x000fe40000000800 */
[----:B------:R-:W-:Y:S01]  /*114f0*/  IMAD R3, R7, UR4, RZ ;  /* 0x0000000407037c24 */ /* 0x000fe2000f8e02ff */
[----:B------:R-:W1:Y:S01]  /*11500*/  S2R R8, SR_TID.X ;  /* 0x0000000000087919 */ /* 0x000e620000002100 */
[----:B------:R-:W2:Y:S04]  /*11510*/  SHFL.IDX PT, R6, R0, RZ, 0x181f ;  /* 0x00181fff00067589 */ /* 0x000ea800000e0000 */
[----:B------:R-:W-:Y:S04]  /*11520*/  SHFL.IDX PT, R9, R0, 0x1, 0x181f ;  /* 0x00381f0000097f89 */ /* 0x000fe800000e0000 */
[----:B------:R-:W-:Y:S01]  /*11530*/  SHFL.IDX PT, R14, R0, 0x7, 0x181f ;  /* 0x00f81f00000e7f89 */ /* 0x000fe200000e0000 */
[----:B0-----:R-:W-:-:S04]  /*11540*/  LOP3.LUT R5, R5, 0x7f, RZ, 0xc0, !PT ;  /* 0x0000007f05057812 */ /* 0x001fc800078ec0ff */
[----:B------:R-:W-:Y:S01]  /*11550*/  SHF.R.U32.HI R5, RZ, 0x3, R5 ;  /* 0x00000003ff057819 */ /* 0x000fe20000011605 */
[----:B-1----:R-:W-:Y:S02]  /*11560*/  IMAD.SHL.U32 R11, R8, 0x8, RZ ;  /* 0x00000008080b7824 */ /* 0x002fe400078e00ff */
[----:B------:R-:W-:Y:S02]  /*11570*/  SHFL.IDX PT, R8, R4, 0x1, 0x181f ;  /* 0x00381f0004087f89 */ /* 0x000fe400000e0000 */
[----:B------:R-:W-:Y:S01]  /*11580*/  VIADD R2, R5, UR40 ;  /* 0x0000002805027c36 */ /* 0x000fe20008000000 */
[----:B------:R-:W-:-:S03]  /*11590*/  LOP3.LUT R11, R11, 0x38, RZ, 0xc0, !PT ;  /* 0x000000380b0b7812 */ /* 0x000fc600078ec0ff */
[C---:B------:R-:W-:Y:S01]  /*115a0*/  VIADD R5, R2.reuse, 0x10 ;  /* 0x0000001002057836 */ /* 0x040fe20000000000 */
[----:B------:R-:W-:-:S04]  /*115b0*/  ISETP.GE.AND P3, PT, R2, R3, PT ;  /* 0x000000030200720c */ /* 0x000fc80003f66270 */
[----:B------:R-:W-:Y:S02]  /*115c0*/  ISETP.GE.AND P1, PT, R5, R3, PT ;  /* 0x000000030500720c */ /* 0x000fe40003f26270 */
[----:B------:R-:W0:Y:S07]  /*115d0*/  SHFL.IDX PT, R5, R4, RZ, 0x181f ;  /* 0x00181fff04057589 */ /* 0x000e2e00000e0000 */
[----:B--2---:R-:W-:-:S05]  /*115e0*/  @!P3 LEA R6, P2, R11, R6, 0x1 ;  /* 0x000000060b06b211 */ /* 0x004fca00078408ff */
[----:B0-----:R-:W-:-:S04]  /*115f0*/  @!P3 IMAD.X R5, RZ, RZ, R5, P2 ;  /* 0x000000ffff05b224 */ /* 0x001fc800010e0605 */
[----:B------:R-:W-:Y:S02]  /*11600*/  @!P3 IMAD.MOV.U32 R7, RZ, RZ, R5 ;  /* 0x000000ffff07b224 */ /* 0x000fe400078e0005 */
[----:B------:R-:W-:-:S03]  /*11610*/  VIADD R5, R2, 0x20 ;  /* 0x0000002002057836 */ /* 0x000fc60000000000 */
[----:B-----5:R0:W-:Y:S02]  /*11620*/  @!P3 LDGSTS.E.BYPASS.LTC128B.128 [R10+0x18400], desc[UR46][R6.64], !P0 ;  /* 0x18400000060abfae */ /* 0x0201e4000c101d6e */
[----:B0-----:R-:W-:-:S05]  /*11630*/  @!P1 LEA R6, P2, R11, R9, 0x1 ;  /* 0x000000090b069211 */ /* 0x001fca00078408ff */
[----:B------:R-:W-:-:S05]  /*11640*/  @!P1 IMAD.X R7, RZ, RZ, R8, P2 ;  /* 0x000000ffff079224 */ /* 0x000fca00010e0608 */
[----:B------:R0:W-:Y:S01]  /*11650*/  @!P1 LDGSTS.E.BYPASS.LTC128B.128 [R10+0x18c00], desc[UR46][R6.64], !P0 ;  /* 0x18c00000060a9fae */ /* 0x0001e2000c101d6e */
[----:B------:R-:W-:-:S03]  /*11660*/  ISETP.GE.AND P1, PT, R5, R3, PT ;  /* 0x000000030500720c */ /* 0x000fc60003f26270 */
[----:B------:R-:W-:Y:S04]  /*11670*/  SHFL.IDX PT, R5, R4, 0x2, 0x181f ;  /* 0x00581f0004057f89 */ /* 0x000fe800000e0000 */
[----:B0-----:R-:W0:Y:S06]  /*11680*/  SHFL.IDX PT, R6, R0, 0x2, 0x181f ;  /* 0x00581f0000067f89 */ /* 0x001e2c00000e0000 */
[----:B0-----:R-:W-:-:S05]  /*11690*/  @!P1 LEA R6, P2, R11, R6, 0x1 ;  /* 0x000000060b069211 */ /* 0x001fca00078408ff */
[----:B------:R-:W-:-:S04]  /*116a0*/  @!P1 IMAD.X R5, RZ, RZ, R5, P2 ;  /* 0x000000ffff059224 */ /* 0x000fc800010e0605 */
[----:B------:R-:W-:Y:S02]  /*116b0*/  @!P1 IMAD.MOV.U32 R7, RZ, RZ, R5 ;  /* 0x000000ffff079224 */ /* 0x000fe400078e0005 */
[----:B------:R-:W-:-:S03]  /*116c0*/  VIADD R5, R2, 0x30 ;  /* 0x0000003002057836 */ /* 0x000fc60000000000 */
[----:B------:R0:W-:Y:S02]  /*116d0*/  @!P1 LDGSTS.E.BYPASS.LTC128B.128 [R10+0x19400], desc[UR46][R6.64], !P0 ;  /* 0x19400000060a9fae */ /* 0x0001e4000c101d6e */
[----:B------:R-:W-:Y:S02]  /*116e0*/  ISETP.GE.AND P1, PT, R5, R3, PT ;  /* 0x000000030500720c */ /* 0x000fe40003f26270 */
[----:B------:R-:W-:Y:S04]  /*116f0*/  SHFL.IDX PT, R5, R4, 0x3, 0x181f ;  /* 0x00781f0004057f89 */ /* 0x000fe800000e0000 */
[----:B0-----:R-:W0:Y:S07]  /*11700*/  SHFL.IDX PT, R6, R0, 0x3, 0x181f ;  /* 0x00781f0000067f89 */ /* 0x001e2e00000e0000 */
        /* <DEDUP_REMOVED lines=23> */
[----:B------:R-:W-:Y:S04]  /*11880*/  SHFL.IDX PT, R4, R4, 0x7, 0x181f ;  /* 0x00f81f0004047f89 */ /* 0x000fe800000e0000 */
[----:B0-----:R-:W0:Y:S03]  /*11890*/  SHFL.IDX PT, R6, R0, 0x6, 0x181f ;  /* 0x00d81f0000067f89 */ /* 0x001e2600000e0000 */
[----:B0-----:R-:W-:-:S05]  /*118a0*/  @!P1 LEA R6, P2, R11, R6, 0x1 ;  /* 0x000000060b069211 */ /* 0x001fca00078408ff */
[----:B------:R-:W-:-:S04]  /*118b0*/  @!P1 IMAD.X R5, RZ, RZ, R5, P2 ;  /* 0x000000ffff059224 */ /* 0x000fc800010e0605 */
[----:B------:R-:W-:-:S05]  /*118c0*/  @!P1 IMAD.MOV.U32 R7, RZ, RZ, R5 ;  /* 0x000000ffff079224 */ /* 0x000fca00078e0005 */
[----:B------:R0:W-:Y:S02]  /*118d0*/  @!P1 LDGSTS.E.BYPASS.LTC128B.128 [R10+0x1b400], desc[UR46][R6.64], !P0 ;  /* 0x1b400000060a9fae */ /* 0x0001e4000c101d6e */
.L_x_1977:
[----:B------:R-:W1:Y:S01]  /*118e0*/  S2R R0, SR_TID.X ;  /* 0x0000000000007919 */ /* 0x000e620000002100 */
[----:B------:R-:W-:-:S05]  /*118f0*/  VIADD R2, R2, 0x70 ;  /* 0x0000007002027836 */ /* 0x000fca0000000000 */
[----:B------:R-:W-:Y:S01]  /*11900*/  ISETP.GE.AND P1, PT, R2, R3, PT ;  /* 0x000000030200720c */ /* 0x000fe20003f26270 */
[----:B-1----:R-:W-:-:S05]  /*11910*/  IMAD.SHL.U32 R0, R0, 0x8, RZ ;  /* 0x0000000800007824 */ /* 0x002fca00078e00ff */
[----:B------:R-:W-:-:S07]  /*11920*/  LOP3.LUT R0, R0, 0x38, RZ, 0xc0, !PT ;  /* 0x0000003800007812 */ /* 0x000fce00078ec0ff */
[----:B------:R-:W-:-:S05]  /*11930*/  @!P1 LEA R2, P2, R0, R14, 0x1 ;  /* 0x0000000e00029211 */ /* 0x000fca00078408ff */
[----:B------:R-:W-:-:S05]  /*11940*/  @!P1 IMAD.X R3, RZ, RZ, R4, P2 ;  /* 0x000000ffff039224 */ /* 0x000fca00010e0604 */
[----:B------:R-:W-:Y:S01]  /*11950*/  @!PT LDS RZ, [RZ] ;  /* 0x00000000fffff984 */ /* 0x000fe20000000800 */
[----:B------:R-:W-:Y:S01]  /*11960*/  @!PT LDS RZ, [RZ] ;  /* 0x00000000fffff984 */ /* 0x000fe20000000800 */
[----:B------:R-:W-:Y:S01]  /*11970*/  @!PT LDS RZ, [RZ] ;  /* 0x00000000fffff984 */ /* 0x000fe20000000800 */
[----:B------:R1:W-:Y:S01]  /*11980*/  @!P1 LDGSTS.E.BYPASS.LTC128B.128 [R10+0x1bc00], desc[UR46][R2.64], !P0 ;  /* 0x1bc00000020a9fae */ /* 0x0003e2000c101d6e */
[----:B------:R-:W-:Y:S01]  /*11990*/  PLOP3.LUT P0, PT, PT, PT, PT, 0x80, 0x0 ;  /* 0x000000000000781c */ /* 0x000fe20003f0f070 */
[----:B------:R-:W-:-:S12]  /*119a0*/  NOP ;  /* 0x0000000000007918 */ /* 0x000fd80000000000 */
.L_x_1871:
[----:B------:R-:W-:Y:S02]  /*119b0*/  PLOP3.LUT P1, PT, P1, P0, PT, 0xa2, 0x0 ;  /* 0x000000000000781c */ /* 0x000fe40000f21472 */
[----:B------:R-:W-:-:S08]  /*119c0*/  @P0 R2UR P1, UR4, R18 ;  /* 0x00000000120402ca */ /* 0x000fd00000020000 */
[----:B------:R-:W-:-:S05]  /*119d0*/  @P0 PLOP3.LUT P0, PT, P1, PT, PT, 0x80, 0x0 ;  /* 0x000000000000081c */ /* 0x000fca0000f0f070 */
[----:B------:R-:W-:Y:S01]  /*119e0*/  @!P1 SYNCS.ARRIVE.TRANS64.RED.A0T1 RZ, [UR4+0x22800], RZ ;  /* 0x022800ffffff99a7 */ /* 0x000fe20008200404 */
[----:B------:R-:W-:Y:S07]  /*119f0*/  @!P1 ARRIVES.LDGSTSBAR.64.TRANSCNT [UR4+0x22800] ;  /* 0x02280000ff0099b0 */ /* 0x000fee0008000a84 */
[----:B------:R-:W-:Y:S05]  /*11a00*/  @P0 BRA.U.ANY `(.L_x_1871) ;  /* 0xfffffffd00e80947 */ /* 0x000fea000393ffff */
[----:B-1----:R-:W2:Y:S02]  /*11a10*/  LDL.LU R2, [R1+0x18] ;  /* 0x0000180001027983 */ /* 0x002ea40000300800 */
        /* <DEDUP_REMOVED lines=10> */
[----:B-12---:R-:W-:Y:S05]  /*11ac0*/  @!P0 BRA `(.L_x_1873) ;  /* 0x0000003800688947 */ /* 0x006fea0003800000 */
.L_x_1978:
[----:B------:R-:W-:Y:S05]  /*11ad0*/  BSYNC B0 ;  /* 0x0000000000007941 */ /* 0x000fea0003800000 */
.L_x_1872:
[----:B------:R-:W-:Y:S01]  /*11ae0*/  LOP3.LUT P0, RZ, R17, 0x2, RZ, 0xc0, !PT ;  /* 0x0000000211ff7812 */ /* 0x000fe2000780c0ff */
[----:B------:R-:W-:-:S12]  /*11af0*/  BSSY B0, `(.L_x_1874) ;  /* 0x0000058000007945 */ /* 0x000fd80003800000 */
[----:B------:R-:W-:Y:S05]  /*11b00*/  @!P0 BRA `(.L_x_1875) ;  /* 0x0000000400588947 */ /* 0x000fea0003800000 */
[----:B------:R-:W1:Y:S01]  /*11b10*/  LDL R4, [R1+0x4] ;  /* 0x0000040001047983 */ /* 0x000e620000100800 */
[----:B------:R-:W2:Y:S02]  /*11b20*/  S2R R0, SR_TID.X ;  /* 0x0000000000007919 */ /* 0x000ea40000002100 */
[----:B--2---:R-:W-:Y:S01]  /*11b30*/  LOP3.LUT R2, R0, 0x7f, RZ, 0xc0, !PT ;  /* 0x0000007f00027812 */ /* 0x004fe200078ec0ff */
[----:B------:R-:W-:Y:S01]  /*11b40*/  IMAD R0, R19, 0x8, R18 ;  /* 0x0000000813007824 */ /* 0x000fe200078e0212 */
[----:B------:R-:W-:Y:S02]  /*11b50*/  BSSY B1, `(.L_x_1876) ;  /* 0x0000005000017945 */ /* 0x000fe40003800000 */
[----:B------:R-:W-:Y:S02]  /*11b60*/  ISETP.NE.AND P1, PT, R2, RZ, PT ;  /* 0x000000ff0200720c */ /* 0x000fe40003f25270 */
[----:B-1----:R-:W-:-:S04]  /*11b70*/  SHF.L.U32 R3, R4, 0x1f, RZ ;  /* 0x0000001f04037819 */ /* 0x002fc800000006ff */
[----:B------:R-:W1:Y:S02]  /*11b80*/  SYNCS.PHASECHK.TRANS64.TRYWAIT P0, [R0+URZ+0x22860], R3 ;  /* 0x02286003000075a7 */ /* 0x000e64000800017f */
[----:B-1----:R-:W-:Y:S05]  /*11b90*/  @!P0 BRA `(.L_x_1877) ;  /* 0x0000003800488947 */ /* 0x002fea0003800000 */
.L_x_1979:
[----:B------:R-:W-:Y:S05]  /*11ba0*/  BSYNC B1 ;  /* 0x0000000000017941 */ /* 0x000fea0003800000 */
.L_x_1876:
[----:B------:R-:W-:Y:S04]  /*11bb0*/  BSSY B1, `(.L_x_1878) ;  /* 0x0000009000017945 */ /* 0x000fe80003800000 */
[----:B------:R-:W-:Y:S05]  /*11bc0*/  @P1 BRA `(.L_x_1879) ;  /* 0x00000000001c1947 */ /* 0x000fea0003800000 */
[----:B------:R-:W2:Y:S01]  /*11bd0*/  S2R R2, SR_TID.X ;  /* 0x0000000000027919 */ /* 0x000ea20000002100 */
[----:B-1----:R-:W-:-:S04]  /*11be0*/  IMAD.MOV.U32 R3, RZ, RZ, 0xc000 ;  /* 0x0000c000ff037424 */ /* 0x002fc800078e00ff */
[----:B------:R3:W-:Y:S01]  /*11bf0*/  SYNCS.ARRIVE.TRANS64 RZ, [R0+URZ+0x22850], R3 ;  /* 0x0228500300ff79a7 */ /* 0x0007e2000800003f */
[----:B--2---:R-:W-:-:S04]  /*11c00*/  LOP3.LUT R2, R2, 0x1f, RZ, 0xc0, !PT ;  /* 0x0000001f02027812 */ /* 0x004fc800078ec0ff */
[----:B------:R-:W-:-:S13]  /*11c10*/  ISETP.NE.AND P0, PT, R2, RZ, PT ;  /* 0x000000ff0200720c */ /* 0x000fda0003f05270 */
[----:B---3--:R-:W-:Y:S05]  /*11c20*/  @!P0 BRA `(.L_x_1879) ;  /* 0x0000000000048947 */ /* 0x008fea0003800000 */
[----:B------:R-:W-:Y:S01]  /*11c30*/  BPT.TRAP 0x1 ;  /* 0x000000040000795c */ /* 0x000fe20000300000 */
.L_x_1879:
[----:B------:R-:W-:Y:S05]  /*11c40*/  BSYNC B1 ;  /* 0x0000000000017941 */ /* 0x000fea0003800000 */
.L_x_1878:
[----:B------:R-:W2:Y:S01]  /*11c50*/  LDL.LU R2, [R1+0x14] ;  /* 0x0000140001027983 */ /* 0x000ea20000300800 */
[----:B-1----:R-:W-:Y:S01]  /*11c60*/  IMAD R3, R19, 0xc000, R18 ;  /* 0x0000c00013037824 */ /* 0x002fe200078e0212 */
[----:B------:R-:W-:Y:S01]  /*11c70*/  UIADD3 UR4, UP0, UR44, 0x470, URZ ;  /* 0x000004702c047890 */ /* 0x000fe2000ff1e03f */
[----:B------:R-:W-:Y:S01]  /*11c80*/  PLOP3.LUT P0, PT, PT, PT, PT, 0x80, 0x0 ;  /* 0x000000000000781c */ /* 0x000fe20003f0f070 */
[----:B------:R-:W-:Y:S01]  /*11c90*/  VIADD R0, R0, 0x22850 ;  /* 0x0002285000007836 */ /* 0x000fe20000000000 */
[----:B------:R-:W-:Y:S01]  /*11ca0*/  UMOV UR6, 0x0 ;  /* 0x0000000000067882 */ /* 0x000fe20000000000 */
[----:B------:R-:W-:Y:S01]  /*11cb0*/  VIADD R4, R3, 0x400 ;  /* 0x0000040003047836 */ /* 0x000fe20000000000 */
[----:B------:R-:W-:Y:S01]  /*11cc0*/  UIADD3.X UR5, URZ, UR45, URZ, UP0, !UPT ;  /* 0x0000002d3f057290 */ /* 0x000fe200087fe43f */
[----:B------:R-:W-:Y:S01]  /*11cd0*/  UMOV UR7, 0x14f00000 ;  /* 0x14f0000000077882 */ /* 0x000fe20000000000 */
[----:B------:R-:W-:Y:S01]  /*11ce0*/  UMOV UR10, URZ ;  /* 0x0000003f000a7c82 */ /* 0x000fe20008000000 */
[----:B--2---:R-:W-:-:S09]  /*11cf0*/  IMAD R2, R2, 0x60, RZ ;  /* 0x0000006002027824 */ /* 0x004fd200078e02ff */
.L_x_1880:
[----:B------:R-:W-:-:S13]  /*11d00*/  @P0 ELECT P1, URZ, PT ;  /* 0x00000000003f082f */ /* 0x000fda0003820000 */
[----:B------:R-:W-:Y:S01]  /*11d10*/  @P1 R2UR UR13, R16 ;  /* 0x00000000100d12ca */ /* 0x000fe200000e0000 */
[----:B------:R-:W-:Y:S01]  /*11d20*/  UMOV UR12, UR36 ;  /* 0x00000024000c7c82 */ /* 0x000fe20008000000 */
[----:B------:R-:W-:Y:S02]  /*11d30*/  @P1 R2UR UR11, R2 ;  /* 0x00000000020b12ca */ /* 0x000fe400000e0000 */
[----:B------:R-:W-:Y:S02]  /*11d40*/  @P1 R2UR UR9, R0 ;  /* 0x00000000000912ca */ /* 0x000fe400000e0000 */
[----:B------:R-:W-:Y:S02]  /*11d50*/  @P1 R2UR UR8, R4 ;  /* 0x00000000040812ca */ /* 0x000fe400000e0000 */
[----:B------:R-:W-:Y:S02]  /*11d60*/  @P1 PLOP3.LUT P0, PT, P1, PT, PT, 0x8, 0x0 ;  /* 0x000000000000181c */ /* 0x000fe40000f0e170 */
[----:B------:R-:W-:-:S09]  /*11d70*/  PLOP3.LUT P1, PT, PT, PT, PT, 0x8, 0x0 ;  /* 0x000000000000781c */ /* 0x000fd20003f2e170 */
[----:B------:R1:W-:Y:S02]  /*11d80*/  UTMALDG.4D [UR8], [UR4], desc[UR6] ;  /* 0x00000608040075b4 */ /* 0x0003e40008019000 */
[----:B-1----:R-:W-:Y:S05]  /*11d90*/  @P0 BRA.U.ANY `(.L_x_1880) ;  /* 0xfffffffd00d80947 */ /* 0x002fea000393ffff */
[----:B------:R-:W-:Y:S01]  /*11da0*/  PLOP3.LUT P0, PT, PT, PT, PT, 0x80, 0x0 ;  /* 0x000000000000781c */ /* 0x000fe20003f0f070 */
[----:B------:R-:W-:Y:S01]  /*11db0*/  VIADD R4, R3, 0x3400 ;  /* 0x0000340003047836 */ /* 0x000fe20000000000 */
[----:B------:R-:W-:Y:S01]  /*11dc0*/  UMOV UR6, 0x0 ;  /* 0x0000000000067882 */ /* 0x000fe20000000000 */
[----:B------:R-:W-:Y:S01]  /*11dd0*/  UMOV UR7, 0x14f00000 ;  /* 0x14f0000000077882 */ /* 0x000fe20000000000 */
[----:B------:R-:W-:-:S09]  /*11de0*/  UMOV UR10, 0x40 ;  /* 0x00000040000a7882 */ /* 0x000fd20000000000 */
.L_x_1881:
        /* <DEDUP_REMOVED lines=15> */
.L_x_1882:
        /* <DEDUP_REMOVED lines=15> */
.L_x_1883:
        /* <DEDUP_REMOVED lines=9> */
[----:B--2---:R-:W-:Y:S05]  /*12060*/  @P0 BRA.U.ANY `(.L_x_1883) ;  /* 0xfffffffd00d80947 */ /* 0x004fea000393ffff */
.L_x_1875:
[----:B------:R-:W-:Y:S05]  /*12070*/  BSYNC B0 ;  /* 0x0000000000007941 */ /* 0x000fea0003800000 */
.L_x_1874:
[----:B------:R-:W-:-:S04]  /*12080*/  UIADD3 UR4, UR39, -0x2, URZ ;  /* 0xfffffffe27047890 */ /* 0x000fc8000fffe03f */
[----:B------:R-:W-:-:S06]  /*12090*/  UISETP.GE.AND UP0, UPT, UR4, UR38, UPT ;  /* 0x000000260400728c */ /* 0x000fcc000bf06270 */
[----:B------:R-:W-:-:S13]  /*120a0*/  PLOP3.LUT P0, PT, PT, PT, UP0, 0x80, 0x0 ;  /* 0x000000000000781c */ /* 0x000fda0003f0f008 */
[----:B------:R-:W-:Y:S05]  /*120b0*/  @!P0 BRA `(.L_x_1884) ;  /* 0x0000001c00808947 */ /* 0x000fea0003800000 */
[----:B-1----:R-:W-:Y:S01]  /*120c0*/  IMAD R3, RZ, RZ, -UR39 ;  /* 0x80000027ff037e24 */ /* 0x002fe2000f8e02ff */
[----:B0-----:R-:W-:-:S04]  /*120d0*/  LOP3.LUT R6, RZ, UR38, RZ, 0x33, !PT ;  /* 0x00000026ff067c12 */ /* 0x001fc8000f8e33ff */
[----:B------:R-:W-:-:S05]  /*120e0*/  VIADDMNMX R6, R3, 0x1, R6, !PT ;  /* 0x0000000103067846 */ /* 0x000fca0007800106 */
[----:B------:R-:W-:-:S05]  /*120f0*/  VIADD R0, R6, UR39 ;  /* 0x0000002706007c36 */ /* 0x000fca0008000000 */
[----:B------:R-:W-:-:S04]  /*12100*/  LOP3.LUT R0, R0, 0x1, RZ, 0xc0, !PT ;  /* 0x0000000100007812 */ /* 0x000fc800078ec0ff */
[----:B------:R-:W-:Y:S01]  /*12110*/  ISETP.NE.U32.AND P0, PT, R0, 0x1, PT ;  /* 0x000000010000780c */ /* 0x000fe20003f05070 */
[----:B------:R-:W-:-:S12]  /*12120*/  IMAD.U32 R0, RZ, RZ, UR4 ;  /* 0x00000004ff007e24 */ /* 0x000fd8000f8e00ff */
[----:B------:R-:W-:Y:S05]  /*12130*/  @P0 BRA `(.L_x_1885) ;  /* 0x00000008006c0947 */ /* 0x000fea0003800000 */
[----:B------:R-:W2:Y:S01]  /*12140*/  LDL.LU R8, [R1+0x4] ;  /* 0x0000040001087983 */ /* 0x000ea20000300800 */
[----:B------:R-:W-:Y:S01]  /*12150*/  VIADD R19, R19, 0x1 ;  /* 0x0000000113137836 */ /* 0x000fe20000000000 */
[----:B------:R-:W-:Y:S01]  /*12160*/  LOP3.LUT P2, RZ, R17, 0x2, RZ, 0xc0, !PT ;  /* 0x0000000211ff7812 */ /* 0x000fe2000784c0ff */
[----:B------:R-:W-:Y:S03]  /*12170*/  BSSY B0, `(.L_x_1886) ;  /* 0x0000095000007945 */ /* 0x000fe60003800000 */
[----:B------:R-:W-:-:S04]  /*12180*/  ISETP.NE.AND P0, PT, R19, 0x2, PT ;  /* 0x000000021300780c */ /* 0x000fc80003f05270 */
[----:B------:R-:W-:Y:S02]  /*12190*/  SEL R2, RZ, 0x1, P0 ;  /* 0x00000001ff027807 */ /* 0x000fe40000000000 */
[----:B------:R-:W-:Y:S02]  /*121a0*/  SEL R19, R19, RZ, P0 ;  /* 0x000000ff13137207 */ /* 0x000fe40000000000 */
[----:B--2---:R-:W-:-:S05]  /*121b0*/  LOP3.LUT R8, R8, R2, RZ, 0x3c, !PT ;  /* 0x0000000208087212 */ /* 0x004fca00078e3cff */
[----:B------:R0:W-:Y:S01]  /*121c0*/  STL [R1+0x4], R8 ;  /* 0x0000040801007387 */ /* 0x0001e20000100800 */
[----:B------:R-:W-:Y:S05]  /*121d0*/  @!P2 BRA `(.L_x_1887) ;  /* 0x000000080038a947 */ /* 0x000fea0003800000 */
[----:B------:R-:W-:-:S13]  /*121e0*/  LOP3.LUT P2, RZ, R17, 0x1, RZ, 0xc0, !PT ;  /* 0x0000000111ff7812 */ /* 0x000fda000784c0ff */
[----:B------:R-:W-:Y:S05]  /*121f0*/  @!P2 BRA `(.L_x_1888) ;  /* 0x000000000050a947 */ /* 0x000fea0003800000 */
[----:B------:R-:W2:Y:S01]  /*12200*/  LDL R7, [R1+0x8] ;  /* 0x0000080001077983 */ /* 0x000ea20000100800 */
[----:B------:R-:W1:Y:S03]  /*12210*/  LDC R5, c[0x0][0x43c] ;  /* 0x00010f00ff057b82 */ /* 0x000e660000000800 */
[----:B------:R-:W3:Y:S01]  /*12220*/  LDL R9, [R1] ;  /* 0x0000000001097983 */ /* 0x000ee20000100800 */
[----:B------:R-:W-:Y:S01]  /*12230*/  IMAD.MOV.U32 R4, RZ, RZ, R0 ;  /* 0x000000ffff047224 */ /* 0x000fe200078e0000 */
[----:B------:R-:W-:Y:S01]  /*12240*/  ULDC.64 UR4, c[0x0][0x428] ;  /* 0x00010a0000047ab9 */ /* 0x000fe20000000a00 */
[----:B-1----:R-:W-:-:S13]  /*12250*/  ISETP.NE.AND P0, PT, R5, 0x1, PT ;  /* 0x000000010500780c */ /* 0x002fda0003f05270 */
[----:B------:R-:W1:Y:S02]  /*12260*/  @P0 LDC.64 R2, c[0x0][0x440] ;  /* 0x00011000ff020b82 */ /* 0x000e640000000a00 */
[----:B-1----:R-:W-:-:S05]  /*12270*/  @P0 IMAD.HI.U32 R2, R0, R2, RZ ;  /* 0x0000000200020227 */ /* 0x002fca00078e00ff */
[----:B------:R-:W-:-:S05]  /*12280*/  @P0 SHF.R.U32.HI R4, RZ, R3, R2 ;  /* 0x00000003ff040219 */ /* 0x000fca0000011602 */
[----:B------:R-:W-:-:S04]  /*12290*/  IMAD.MOV R2, RZ, RZ, -R4 ;  /* 0x000000ffff027224 */ /* 0x000fc800078e0a04 */
[----:B------:R-:W-:Y:S01]  /*122a0*/  IMAD R0, R5, R2, R0 ;  /* 0x0000000205007224 */ /* 0x000fe200078e0200 */
[----:B------:R-:W-:Y:S01]  /*122b0*/  SHF.R.S32.HI R5, RZ, 0x1f, R4 ;  /* 0x0000001fff057819 */ /* 0x000fe20000011404 */
[----:B------:R-:W1:Y:S01]  /*122c0*/  LDC.64 R2, c[0x0][0x418] ;  /* 0x00010600ff027b82 */ /* 0x000e620000000a00 */
[----:B--2---:R-:W-:-:S04]  /*122d0*/  IMAD R7, R7, UR4, RZ ;  /* 0x0000000407077c24 */ /* 0x004fc8000f8e02ff */
[C---:B---3--:R-:W-:Y:S02]  /*122e0*/  IMAD R7, R9.reuse, UR5, R7 ;  /* 0x0000000509077c24 */ /* 0x048fe4000f8e0207 */
[----:B------:R-:W-:-:S04]  /*122f0*/  IMAD.WIDE.U32 R4, R9, UR4, R4 ;  /* 0x0000000409047c25 */ /* 0x000fc8000f8e0004 */
[----:B------:R-:W-:Y:S01]  /*12300*/  IMAD.IADD R7, R7, 0x1, R5 ;  /* 0x0000000107077824 */ /* 0x000fe200078e0205 */
[----:B-1----:R-:W-:-:S04]  /*12310*/  LEA R2, P0, R4, R2, 0x2 ;  /* 0x0000000204027211 */ /* 0x002fc800078010ff */
[----:B------:R-:W-:-:S05]  /*12320*/  LEA.HI.X R3, R4, R3, R7, 0x2, P0 ;  /* 0x0000000304037211 */ /* 0x000fca00000f1407 */
[----:B------:R1:W5:Y:S04]  /*12330*/  LDG.E R16, desc[UR46][R2.64] ;  /* 0x0000002e02107981 */ /* 0x000368000c1e1900 */
.L_x_1888:
[----:B-1----:R-:W1:Y:S01]  /*12340*/  S2R R2, SR_TID.X ;  /* 0x0000000000027919 */ /* 0x002e620000002100 */
[----:B------:R-:W-:Y:S01]  /*12350*/  IMAD R4, R19, 0x8, R18 ;  /* 0x0000000813047824 */ /* 0x000fe200078e0212 */
[----:B------:R-:W-:Y:S01]  /*12360*/  BSSY B1, `(.L_x_1889) ;  /* 0x0000006000017945 */ /* 0x000fe20003800000 */
[----:B-1----:R-:W-:Y:S02]  /*12370*/  LOP3.LUT R3, R2, 0x7f, RZ, 0xc0, !PT ;  /* 0x0000007f02037812 */ /* 0x002fe400078ec0ff */
[----:B------:R-:W-:Y:S02]  /*12380*/  SHF.L.U32 R2, R8, 0x1f, RZ ;  /* 0x0000001f08027819 */ /* 0x000fe400000006ff */
[----:B------:R-:W-:Y:S02]  /*12390*/  ISETP.NE.AND P1, PT, R3, RZ, PT ;  /* 0x000000ff0300720c */ /* 0x000fe40003f25270 */
[----:B------:R-:W1:Y:S02]  /*123a0*/  SYNCS.PHASECHK.TRANS64.TRYWAIT P0, [R4+URZ+0x22840], R2 ;  /* 0x02284002040075a7 */ /* 0x000e64000800017f */
[----:B-1----:R-:W-:Y:S09]  /*123b0*/  @!P0 BRA `(.L_x_1890) ;  /* 0x0000003000548947 */ /* 0x002ff20003800000 */
.L_x_1980:
[----:B------:R-:W-:Y:S05]  /*123c0*/  BSYNC B1 ;  /* 0x0000000000017941 */ /* 0x000fea0003800000 */
.L_x_1889:
        /* <DEDUP_REMOVED lines=9> */
.L_x_1892:
[----:B------:R-:W-:Y:S05]  /*12460*/  BSYNC B1 ;  /* 0x0000000000017941 */ /* 0x000fea0003800000 */
.L_x_1891:
[----:B------:R-:W-:Y:S01]  /*12470*/  IMAD.MOV.U32 R7, RZ, RZ, RZ ;  /* 0x000000ffff077224 */ /* 0x000fe200078e00ff */
[----:B------:R-:W-:Y:S01]  /*12480*/  UIADD3 UR4, UP0, UR44, 0x370, URZ ;  /* 0x000003702c047890 */ /* 0x000fe2000ff1e03f */
[----:B------:R-:W-:Y:S01]  /*12490*/  IMAD R3, R19, 0x3000, R18 ;  /* 0x0000300013037824 */ /* 0x000fe200078e0212 */
[----:B------:R-:W-:Y:S01]  /*124a0*/  PLOP3.LUT P0, PT, PT, PT, PT, 0x80, 0x0 ;  /* 0x000000000000781c */ /* 0x000fe20003f0f070 */
[----:B------:R-:W-:Y:S01]  /*124b0*/  IMAD R5, R0, 0x60, RZ ;  /* 0x0000006000057824 */ /* 0x000fe200078e02ff */
[----:B------:R-:W-:Y:S01]  /*124c0*/  R2UR UR10, R7 ;  /* 0x00000000070a72ca */ /* 0x000fe200000e0000 */
[----:B------:R-:W-:Y:S01]  /*124d0*/  VIADD R0, R3, 0x1c400 ;  /* 0x0001c40003007836 */ /* 0x000fe20000000000 */
[----:B------:R-:W-:Y:S01]  /*124e0*/  UIADD3.X UR5, URZ, UR45, URZ, UP0, !UPT ;  /* 0x0000002d3f057290 */ /* 0x000fe200087fe43f */
[----:B------:R-:W-:Y:S01]  /*124f0*/  VIADD R3, R4, 0x22830 ;  /* 0x0002283004037836 */ /* 0x000fe20000000000 */
[----:B------:R-:W-:Y:S01]  /*12500*/  UMOV UR6, 0x0 ;  /* 0x0000000000067882 */ /* 0x000fe20000000000 */
[----:B------:R-:W-:-:S10]  /*12510*/  UMOV UR7, 0x14f00000 ;  /* 0x14f0000000077882 */ /* 0x000fd40000000000 */
.L_x_1893:
[----:B------:R-:W-:-:S13]  /*12520*/  @P0 ELECT P2, URZ, PT ;  /* 0x00000000003f082f */ /* 0x000fda0003840000 */
[----:B-----5:R-:W-:Y:S01]  /*12530*/  @P2 R2UR UR13, R16 ;  /* 0x00000000100d22ca */ /* 0x020fe200000e0000 */
        /* <DEDUP_REMOVED lines=8> */
[----:B------:R-:W2:Y:S01]  /*125c0*/  SYNCS.PHASECHK.TRANS64.TRYWAIT P0, [R4+URZ+0x22860], R2 ;  /* 0x02286002040075a7 */ /* 0x000ea2000800017f */
[----:B------:R-:W-:Y:S04]  /*125d0*/  BSSY B1, `(.L_x_1894) ;  /* 0x0000002000017945 */ /* 0x000fe80003800000 */
[----:B--2---:R-:W-:Y:S05]  /*125e0*/  @!P0 BRA `(.L_x_1895) ;  /* 0x0000002c00dc8947 */ /* 0x004fea0003800000 */
.L_x_1981:
[----:B------:R-:W-:Y:S05]  /*125f0*/  BSYNC B1 ;  /* 0x0000000000017941 */ /* 0x000fea0003800000 */
.L_x_1894:
[----:B------:R-:W-:Y:S01]  /*12600*/  BSSY B1, `(.L_x_1896) ;  /* 0x000000b000017945 */ /* 0x000fe20003800000 */
[----:B-12---:R-:W-:Y:S02]  /*12610*/  IMAD.MOV.U32 R2, RZ, RZ, 0x0 ;  /* 0x00000000ff027424 */ /* 0x006fe400078e00ff */
[----:B------:R-:W-:Y:S01]  /*12620*/  IMAD.MOV.U32 R3, RZ, RZ, 0x14f00000 ;  /* 0x14f00000ff037424 */ /* 0x000fe200078e00ff */
[----:B------:R-:W-:Y:S06]  /*12630*/  @P1 BRA `(.L_x_1897) ;  /* 0x00000000001c1947 */ /* 0x000fec0003800000 */
[----:B------:R-:W0:Y:S02]  /*12640*/  S2R R0, SR_TID.X ;  /* 0x0000000000007919 */ /* 0x000e240000002100 */
[----:B0-----:R-:W-:Y:S01]  /*12650*/  LOP3.LUT R8, R0, 0x1f, RZ, 0xc0, !PT ;  /* 0x0000001f00087812 */ /* 0x001fe200078ec0ff */
[----:B------:R-:W-:-:S03]  /*12660*/  IMAD.MOV.U32 R0, RZ, RZ, 0xc000 ;  /* 0x0000c000ff007424 */ /* 0x000fc600078e00ff */
[----:B------:R-:W-:Y:S01]  /*12670*/  ISETP.NE.AND P0, PT, R8, RZ, PT ;  /* 0x000000ff0800720c */ /* 0x000fe20003f05270 */
[----:B------:R1:W-:-:S12]  /*12680*/  SYNCS.ARRIVE.TRANS64 RZ, [R4+URZ+0x22850], R0 ;  /* 0x0228500004ff79a7 */ /* 0x0003d8000800003f */
[----:B-1----:R-:W-:Y:S05]  /*12690*/  @!P0 BRA `(.L_x_1897) ;  /* 0x0000000000048947 */ /* 0x002fea0003800000 */
[----:B------:R-:W-:Y:S01]  /*126a0*/  BPT.TRAP 0x1 ;  /* 0x000000040000795c */ /* 0x000fe20000300000 */
.L_x_1897:
[----:B------:R-:W-:Y:S05]  /*126b0*/  BSYNC B1 ;  /* 0x0000000000017941 */ /* 0x000fea0003800000 */
.L_x_1896:
        /* <DEDUP_REMOVED lines=9> */
.L_x_1898:
        /* <DEDUP_REMOVED lines=10> */
[----:B------:R-:W-:Y:S01]  /*127f0*/  R2UR UR6, R2 ;  /* 0x00000000020672ca */ /* 0x000fe200000e0000 */
[----:B------:R-:W-:Y:S01]  /*12800*/  VIADD R7, R0, 0x3400 ;  /* 0x0000340000077836 */ /* 0x000fe20000000000 */
[----:B------:R-:W-:Y:S01]  /*12810*/  R2UR UR7, R3 ;  /* 0x00000000030772ca */ /* 0x000fe200000e0000 */
[----:B------:R-:W-:Y:S01]  /*12820*/  UMOV UR10, 0x40 ;  /* 0x00000040000a7882 */ /* 0x000fe20000000000 */
[----:B------:R-:W-:-:S13]  /*12830*/  PLOP3.LUT P0, PT, PT, PT, PT, 0x80, 0x0 ;  /* 0x000000000000781c */ /* 0x000fda0003f0f070 */
.L_x_1899:
        /* <DEDUP_REMOVED lines=15> */
.L_x_1900:
        /* <DEDUP_REMOVED lines=15> */
.L_x_1901:
        /* <DEDUP_REMOVED lines=10> */
.L_x_1887:
[----:B------:R-:W-:Y:S05]  /*12ac0*/  BSYNC B0 ;  /* 0x0000000000007941 */ /* 0x000fea0003800000 */
.L_x_1886:
[----:B------:R-:W-:-:S06]  /*12ad0*/  UIADD3 UR4, UR39, -0x3, URZ ;  /* 0xfffffffd27047890 */ /* 0x000fcc000fffe03f */
[----:B------:R-:W-:-:S07]  /*12ae0*/  IMAD.U32 R0, RZ, RZ, UR4 ;  /* 0x00000004ff007e24 */ /* 0x000fce000f8e00ff */
.L_x_1885:
[----:B------:R-:W-:Y:S01]  /*12af0*/  ULOP3.LUT UR4, URZ, UR39, URZ, 0x33, !UPT ;  /* 0x000000273f047292 */ /* 0x000fe2000f8e333f */
[----:B------:R-:W-:Y:S01]  /*12b00*/  VIADD R6, R6, 0xfffffffe ;  /* 0xfffffffe06067836 */ /* 0x000fe20000000000 */
[----:B------:R-:W-:Y:S04]  /*12b10*/  BSSY B0, `(.L_x_1884) ;  /* 0x000013a000007945 */ /* 0x000fe80003800000 */
[----:B------:R-:W-:-:S13]  /*12b20*/  ISETP.NE.AND P0, PT, R6, UR4, PT ;  /* 0x0000000406007c0c */ /* 0x000fda000bf05270 */
[----:B------:R-:W-:Y:S05]  /*12b30*/  @!P0 BRA `(.L_x_1902) ;  /* 0x0000001000dc8947 */ /* 0x000fea0003800000 */
.L_x_1935:
[----:B------:R-:W2:Y:S01]  /*12b40*/  LDL.LU R2, [R1+0x4] ;  /* 0x0000040001027983 */ /* 0x000ea20000300800 */
[----:B------:R-:W-:Y:S01]  /*12b50*/  LOP3.LUT P1, RZ, R17, 0x2, RZ, 0xc0, !PT ;  /* 0x0000000211ff7812 */ /* 0x000fe2000782c0ff */
[----:B------:R-:W-:Y:S01]  /*12b60*/  VIADD R6, R19, 0x1 ;  /* 0x0000000113067836 */ /* 0x000fe20000000000 */
[----:B------:R-:W-:Y:S05]  /*12b70*/  YIELD ;  /* 0x0000000000007946 */ /* 0x000fea0003800000 */
[----:B------:R-:W-:Y:S01]  /*12b80*/  ISETP.NE.AND P0, PT, R6, 0x2, PT ;  /* 0x000000020600780c */ /* 0x000fe20003f05270 */
[----:B------:R-:W-:Y:S03]  /*12b90*/  BSSY B1, `(.L_x_1903) ;  /* 0x0000094000017945 */ /* 0x000fe60003800000 */
[----:B------:R-:W-:-:S02]  /*12ba0*/  SEL R7, RZ, 0x1, P0 ;  /* 0x00000001ff077807 */ /* 0x000fc40000000000 */
[----:B------:R-:W-:Y:S02]  /*12bb0*/  SEL R6, R6, RZ, P0 ;  /* 0x000000ff06067207 */ /* 0x000fe40000000000 */
[----:B--2---:R-:W-:Y:S01]  /*12bc0*/  LOP3.LUT R7, R2, R7, RZ, 0x3c, !PT ;  /* 0x0000000702077212 */ /* 0x004fe200078e3cff */
[----:B------:R-:W-:Y:S06]  /*12bd0*/  @!P1 BRA `(.L_x_1904) ;  /* 0x00000008003c9947 */ /* 0x000fec0003800000 */
[----:B------:R-:W-:Y:S01]  /*12be0*/  LOP3.LUT P1, RZ, R17, 0x1, RZ, 0xc0, !PT ;  /* 0x0000000111ff7812 */ /* 0x000fe2000782c0ff */
[----:B0-----:R-:W-:-:S12]  /*12bf0*/  IMAD.MOV.U32 R8, RZ, RZ, R0 ;  /* 0x000000ffff087224 */ /* 0x001fd800078e0000 */
[----:B------:R-:W-:Y:S05]  /*12c00*/  @!P1 BRA `(.L_x_1905) ;  /* 0x0000000000509947 */ /* 0x000fea0003800000 */
[----:B------:R-:W2:Y:S01]  /*12c10*/  LDL R10, [R1+0x8] ;  /* 0x00000800010a7983 */ /* 0x000ea20000100800 */
[----:B------:R-:W0:Y:S01]  /*12c20*/  LDC R5, c[0x0][0x43c] ;  /* 0x00010f00ff057b82 */ /* 0x000e220000000800 */
[----:B------:R-:W-:Y:S02]  /*12c30*/  ULDC.64 UR4, c[0x0][0x428] ;  /* 0x00010a0000047ab9 */ /* 0x000fe40000000a00 */
[----:B------:R-:W3:Y:S01]  /*12c40*/  LDL R9, [R1] ;  /* 0x0000000001097983 */ /* 0x000ee20000100800 */
        /* <DEDUP_REMOVED lines=16> */
.L_x_1905:
[----:B------:R-:W1:Y:S01]  /*12d50*/  S2R R2, SR_TID.X ;  /* 0x0000000000027919 */ /* 0x000e620000002100 */
[----:B0-----:R-:W-:Y:S01]  /*12d60*/  IMAD R4, R6, 0x8, R18 ;  /* 0x0000000806047824 */ /* 0x001fe200078e0212 */
[----:B------:R-:W-:Y:S01]  /*12d70*/  BSSY B2, `(.L_x_1906) ;  /* 0x0000006000027945 */ /* 0x000fe20003800000 */
[----:B-1----:R-:W-:Y:S02]  /*12d80*/  LOP3.LUT R3, R2, 0x7f, RZ, 0xc0, !PT ;  /* 0x0000007f02037812 */ /* 0x002fe400078ec0ff */
[----:B------:R-:W-:Y:S02]  /*12d90*/  SHF.L.U32 R2, R7, 0x1f, RZ ;  /* 0x0000001f07027819 */ /* 0x000fe400000006ff */
[----:B------:R-:W-:Y:S02]  /*12da0*/  ISETP.NE.AND P1, PT, R3, RZ, PT ;  /* 0x000000ff0300720c */ /* 0x000fe40003f25270 */
[----:B------:R-:W0:Y:S02]  /*12db0*/  SYNCS.PHASECHK.TRANS64.TRYWAIT P0, [R4+URZ+0x22840], R2 ;  /* 0x02284002040075a7 */ /* 0x000e24000800017f */
[----:B0-----:R-:W-:Y:S09]  /*12dc0*/  @!P0 BRA `(.L_x_1907) ;  /* 0x0000002400f88947 */ /* 0x001ff20003800000 */
.L_x_1982:
[----:B------:R-:W-:Y:S05]  /*12dd0*/  BSYNC B2 ;  /* 0x0000000000027941 */ /* 0x000fea0003800000 */
.L_x_1906:
        /* <DEDUP_REMOVED lines=9> */
.L_x_1909:
[----:B------:R-:W-:Y:S05]  /*12e70*/  BSYNC B2 ;  /* 0x0000000000027941 */ /* 0x000fea0003800000 */
.L_x_1908:
        /* <DEDUP_REMOVED lines=11> */
.L_x_1910:
        /* <DEDUP_REMOVED lines=10> */
[----:B------:R-:W1:Y:S01]  /*12fd0*/  SYNCS.PHASECHK.TRANS64.TRYWAIT P0, [R4+URZ+0x22860], R2 ;  /* 0x02286002040075a7 */ /* 0x000e62000800017f */
[----:B------:R-:W-:Y:S04]  /*12fe0*/  BSSY B2, `(.L_x_1911) ;  /* 0x0000002000027945 */ /* 0x000fe80003800000 */
[----:B-1----:R-:W-:Y:S05]  /*12ff0*/  @!P0 BRA `(.L_x_1912) ;  /* 0x0000002400808947 */ /* 0x002fea0003800000 */
.L_x_1983:
[----:B------:R-:W-:Y:S05]  /*13000*/  BSYNC B2 ;  /* 0x0000000000027941 */ /* 0x000fea0003800000 */
.L_x_1911:
        /* <DEDUP_REMOVED lines=11> */
.L_x_1914:
[----:B------:R-:W-:Y:S05]  /*130c0*/  BSYNC B2 ;  /* 0x0000000000027941 */ /* 0x000fea0003800000 */
.L_x_1913:
[----:B------:R-:W-:Y:S01]  /*130d0*/  R2UR UR6, R2 ;  /* 0x00000000020672ca */ /* 0x000fe200000e0000 */
[----:B------:R-:W-:Y:S01]  /*130e0*/  UIADD3 UR4, UP0, UR44, 0x470, URZ ;  /* 0x000004702c047890 */ /* 0x000fe2000ff1e03f */
[----:B------:R-:W-:Y:S01]  /*130f0*/  R2UR UR7, R3 ;  /* 0x00000000030772ca */ /* 0x000fe200000e0000 */
[----:B------:R-:W-:Y:S01]  /*13100*/  VIADD R4, R4, 0x22850 ;  /* 0x0002285004047836 */ /* 0x000fe20000000000 */
[----:B------:R-:W-:Y:S01]  /*13110*/  R2UR UR10, R5 ;  /* 0x00000000050a72ca */ /* 0x000fe200000e0000 */
[----:B------:R-:W-:Y:S01]  /*13120*/  IMAD R5, R6, 0xc000, R18 ;  /* 0x0000c00006057824 */ /* 0x000fe200078e0212 */
[----:B------:R-:W-:Y:S01]  /*13130*/  PLOP3.LUT P0, PT, PT, PT, PT, 0x80, 0x0 ;  /* 0x000000000000781c */ /* 0x000fe20003f0f070 */
[----:B------:R-:W-:Y:S02]  /*13140*/  UIADD3.X UR5, URZ, UR45, URZ, UP0, !UPT ;  /* 0x0000002d3f057290 */ /* 0x000fe400087fe43f */
[----:B------:R-:W-:-:S10]  /*13150*/  VIADD R9, R5, 0x400 ;  /* 0x0000040005097836 */ /* 0x000fd40000000000 */
.L_x_1915:
        /* <DEDUP_REMOVED lines=15> */
.L_x_1916:
        /* <DEDUP_REMOVED lines=15> */
.L_x_1917:
        /* <DEDUP_REMOVED lines=15> */
.L_x_1918:
        /* <DEDUP_REMOVED lines=10> */
.L_x_1904:
[----:B------:R-:W-:Y:S05]  /*134d0*/  BSYNC B1 ;  /* 0x0000000000017941 */ /* 0x000fea0003800000 */
.L_x_1903:
[----:B------:R-:W-:Y:S01]  /*134e0*/  VIADD R6, R6, 0x1 ;  /* 0x0000000106067836 */ /* 0x000fe20000000000 */
[----:B------:R-:W-:Y:S01]  /*134f0*/  LOP3.LUT P2, RZ, R17, 0x2, RZ, 0xc0, !PT ;  /* 0x0000000211ff7812 */ /* 0x000fe2000784c0ff */
[----:B------:R-:W-:Y:S03]  /*13500*/  BSSY B1, `(.L_x_1919) ;  /* 0x0000097000017945 */ /* 0x000fe60003800000 */
[----:B------:R-:W-:-:S04]  /*13510*/  ISETP.NE.AND P0, PT, R6, 0x2, PT ;  /* 0x000000020600780c */ /* 0x000fc80003f05270 */
[----:B------:R-:W-:Y:S02]  /*13520*/  SEL R2, RZ, 0x1, P0 ;  /* 0x00000001ff027807 */ /* 0x000fe40000000000 */
[----:B------:R-:W-:Y:S01]  /*13530*/  SEL R19, R6, RZ, P0 ;  /* 0x000000ff06137207 */ /* 0x000fe20000000000 */
[----:B------:R-:W-:Y:S01]  /*13540*/  VIADD R6, R0, 0xffffffff ;  /* 0xffffffff00067836 */ /* 0x000fe20000000000 */
[----:B0-----:R-:W-:-:S05]  /*13550*/  LOP3.LUT R8, R7, R2, RZ, 0x3c, !PT ;  /* 0x0000000207087212 */ /* 0x001fca00078e3cff */
[----:B------:R0:W-:Y:S01]  /*13560*/  STL [R1+0x4], R8 ;  /* 0x0000040801007387 */ /* 0x0001e20000100800 */
[----:B------:R-:W-:Y:S05]  /*13570*/  @!P2 BRA `(.L_x_1920) ;  /* 0x00000008003ca947 */ /* 0x000fea0003800000 */
[----:B------:R-:W-:Y:S01]  /*13580*/  LOP3.LUT P2, RZ, R17, 0x1, RZ, 0xc0, !PT ;  /* 0x0000000111ff7812 */ /* 0x000fe2000784c0ff */
[----:B------:R-:W-:-:S12]  /*13590*/  IMAD.MOV.U32 R7, RZ, RZ, R6 ;  /* 0x000000ffff077224 */ /* 0x000fd800078e0006 */
        /* <DEDUP_REMOVED lines=21> */
.L_x_1921:
[----:B------:R-:W2:Y:S01]  /*136f0*/  S2R R2, SR_TID.X ;  /* 0x0000000000027919 */ /* 0x000ea20000002100 */
[----:B-1----:R-:W-:Y:S01]  /*13700*/  IMAD R4, R19, 0x8, R18 ;  /* 0x0000000813047824 */ /* 0x002fe200078e0212 */
[----:B------:R-:W-:Y:S01]  /*13710*/  BSSY B2, `(.L_x_1922) ;  /* 0x0000006000027945 */ /* 0x000fe20003800000 */
[----:B--2---:R-:W-:Y:S02]  /*13720*/  LOP3.LUT R3, R2, 0x7f, RZ, 0xc0, !PT ;  /* 0x0000007f02037812 */ /* 0x004fe400078ec0ff */
[----:B------:R-:W-:Y:S02]  /*13730*/  SHF.L.U32 R2, R8, 0x1f, RZ ;  /* 0x0000001f08027819 */ /* 0x000fe400000006ff */
[----:B------:R-:W-:Y:S02]  /*13740*/  ISETP.NE.AND P1, PT, R3, RZ, PT ;  /* 0x000000ff0300720c */ /* 0x000fe40003f25270 */
[----:B------:R-:W1:Y:S02]  /*13750*/  SYNCS.PHASECHK.TRANS64.TRYWAIT P0, [R4+URZ+0x22840], R2 ;  /* 0x02284002040075a7 */ /* 0x000e64000800017f */
[----:B-1----:R-:W-:Y:S09]  /*13760*/  @!P0 BRA `(.L_x_1923) ;  /* 0x0000001c00b88947 */ /* 0x002ff20003800000 */
.L_x_1984:
[----:B------:R-:W-:Y:S05]  /*13770*/  BSYNC B2 ;  /* 0x0000000000027941 */ /* 0x000fea0003800000 */
.L_x_1922:
        /* <DEDUP_REMOVED lines=9> */
.L_x_1925:
[----:B------:R-:W-:Y:S05]  /*13810*/  BSYNC B2 ;  /* 0x0000000000027941 */ /* 0x000fea0003800000 */
.L_x_1924:
        /* <DEDUP_REMOVED lines=8> */
[----:B0-----:R-:W-:Y:S01]  /*138a0*/  VIADD R8, R4, 0x22830 ;  /* 0x0002283004087836 */ /* 0x001fe20000000000 */
[----:B------:R-:W-:Y:S01]  /*138b0*/  UMOV UR6, 0x0 ;  /* 0x0000000000067882 */ /* 0x000fe20000000000 */
[----:B------:R-:W-:-:S10]  /*138c0*/  UMOV UR7, 0x14f00000 ;  /* 0x14f0000000077882 */ /* 0x000fd40000000000 */
.L_x_1926:
        /* <DEDUP_REMOVED lines=10> */
[----:B------:R-:W0:Y:S01]  /*13970*/  SYNCS.PHASECHK.TRANS64.TRYWAIT P0, [R4+URZ+0x22860], R2 ;  /* 0x02286002040075a7 */ /* 0x000e22000800017f */
[----:B------:R-:W-:Y:S04]  /*13980*/  BSSY B2, `(.L_x_1927) ;  /* 0x0000002000027945 */ /* 0x000fe80003800000 */
[----:B0-----:R-:W-:Y:S05]  /*13990*/  @!P0 BRA `(.L_x_1928) ;  /* 0x0000001c00408947 */ /* 0x001fea0003800000 */
.L_x_1985:
[----:B------:R-:W-:Y:S05]  /*139a0*/  BSYNC B2 ;  /* 0x0000000000027941 */ /* 0x000fea0003800000 */
.L_x_1927:
        /* <DEDUP_REMOVED lines=11> */
.L_x_1930:
[----:B------:R-:W-:Y:S05]  /*13a60*/  BSYNC B2 ;  /* 0x0000000000027941 */ /* 0x000fea0003800000 */
.L_x_1929:
        /* <DEDUP_REMOVED lines=9> */
.L_x_1931:
        /* <DEDUP_REMOVED lines=15> */
.L_x_1932:
        /* <DEDUP_REMOVED lines=15> */
.L_x_1933:
        /* <DEDUP_REMOVED lines=15> */
.L_x_1934:
        /* <DEDUP_REMOVED lines=10> */
.L_x_1920:
[----:B------:R-:W-:Y:S05]  /*13e70*/  BSYNC B1 ;  /* 0x0000000000017941 */ /* 0x000fea0003800000 */
.L_x_1919:
[----:B------:R-:W-:Y:S01]  /*13e80*/  ISETP.GT.AND P0, PT, R6, UR38, PT ;  /* 0x0000002606007c0c */ /* 0x000fe2000bf04270 */
[----:B------:R-:W-:-:S12]  /*13e90*/  VIADD R0, R0, 0xfffffffe ;  /* 0xfffffffe00007836 */ /* 0x000fd80000000000 */
[----:B------:R-:W-:Y:S05]  /*13ea0*/  @P0 BRA `(.L_x_1935) ;  /* 0xffffffec00240947 */ /* 0x000fea000383ffff */
.L_x_1902:
[----:B------:R-:W-:Y:S05]  /*13eb0*/  BSYNC B0 ;  /* 0x0000000000007941 */ /* 0x000fea0003800000 */
.L_x_1884:
[----:B------:R-:W2:Y:S01]  /*13ec0*/  LDL.LU R2, [R1+0x4] ;  /* 0x0000040001027983 */ /* 0x000ea20000300800 */
[----:B------:R-:W3:Y:S01]  /*13ed0*/  S2R R0, SR_TID.X ;  /* 0x0000000000007919 */ /* 0x000ee20000002100 */
[----:B------:R-:W-:-:S05]  /*13ee0*/  VIADD R19, R19, 0x1 ;  /* 0x0000000113137836 */ /* 0x000fca0000000000 */
[----:B------:R-:W-:Y:S02]  /*13ef0*/  ISETP.NE.AND P1, PT, R19, 0x2, PT ;  /* 0x000000021300780c */ /* 0x000fe40003f25270 */
[----:B---3--:R-:W-:-:S04]  /*13f00*/  LOP3.LUT R0, R0, 0x7f, RZ, 0xc0, !PT ;  /* 0x0000007f00007812 */ /* 0x008fc800078ec0ff */
[----:B------:R-:W-:Y:S02]  /*13f10*/  ISETP.NE.AND P0, PT, R0, RZ, PT ;  /* 0x000000ff0000720c */ /* 0x000fe40003f05270 */
[----:B------:R-:W-:Y:S01]  /*13f20*/  SEL R0, RZ, 0x1, P1 ;  /* 0x00000001ff007807 */ /* 0x000fe20000800000 */
[----:B------:R-:W-:Y:S03]  /*13f30*/  BSSY B0, `(.L_x_1936) ;  /* 0x0000011000007945 */ /* 0x000fe60003800000 */
[----:B--2---:R-:W-:-:S05]  /*13f40*/  LOP3.LUT R2, R2, R0, RZ, 0x3c, !PT ;  /* 0x0000000002027212 */ /* 0x004fca00078e3cff */
[----:B------:R2:W-:Y:S02]  /*13f50*/  STL [R1+0x4], R2 ;  /* 0x0000040201007387 */ /* 0x0005e40000100800 */
[----:B------:R-:W-:Y:S05]  /*13f60*/  @P0 BRA `(.L_x_1937) ;  /* 0x0000000000340947 */ /* 0x000fea0003800000 */
[----:B------:R-:W3:Y:S01]  /*13f70*/  S2R R5, SR_LANEID ;  /* 0x0000000000057919 */ /* 0x000ee20000000000 */
[----:B------:R-:W-:Y:S01]  /*13f80*/  VOTEU.ANY UR4, UPT, PT ;  /* 0x0000000000047886 */ /* 0x000fe200038e0100 */
[----:B-12---:R-:W1:Y:S01]  /*13f90*/  LDC.64 R2, c[0x0][0xc80] ;  /* 0x00032000ff027b82 */ /* 0x006e620000000a00 */
[----:B------:R-:W3:Y:S02]  /*13fa0*/  FLO.U32 R0, UR4 ;  /* 0x0000000400007d00 */ /* 0x000ee400080e0000 */
[----:B---3--:R-:W-:-:S06]  /*13fb0*/  ISETP.EQ.U32.AND P2, PT, R0, R5, PT ;  /* 0x000000050000720c */ /* 0x008fcc0003f42070 */
[----:B------:R-:W1:Y:S07]  /*13fc0*/  POPC R5, UR4 ;  /* 0x0000000400057d09 */ /* 0x000e6e0008000000 */
[----:B-1----:R-:W2:Y:S01]  /*13fd0*/  @P2 ATOMG.E.ADD.STRONG.GPU PT, R3, desc[UR46][R2.64], R5 ;  /* 0x00000005020329a8 */ /* 0x002ea200081ee1ee */
[----:B------:R-:W1:Y:S02]  /*13fe0*/  S2R R4, SR_LTMASK ;  /* 0x0000000000047919 */ /* 0x000e640000003900 */
[----:B-1----:R-:W-:-:S04]  /*13ff0*/  LOP3.LUT R4, R4, UR4, RZ, 0xc0, !PT ;  /* 0x0000000404047c12 */ /* 0x002fc8000f8ec0ff */
[----:B0-----:R-:W0:Y:S01]  /*14000*/  POPC R7, R4 ;  /* 0x0000000400077309 */ /* 0x001e220000000000 */
[----:B--2---:R-:W0:Y:S02]  /*14010*/  SHFL.IDX PT, R0, R3, R0, 0x1f ;  /* 0x00001f0003007589 */ /* 0x004e2400000e0000 */
[----:B0-----:R-:W-:-:S05]  /*14020*/  IADD3 R0, R0, UR42, R7 ;  /* 0x0000002a00007c10 */ /* 0x001fca000fffe007 */
[----:B------:R3:W-:Y:S02]  /*14030*/  STL [R1+0xc], R0 ;  /* 0x00000c0001007387 */ /* 0x0007e40000100800 */
.L_x_1937:
[----:B------:R-:W-:Y:S05]  /*14040*/  BSYNC B0 ;  /* 0x0000000000007941 */ /* 0x000fea0003800000 */
.L_x_1936:
[----:B------:R-:W-:-:S07]  /*14050*/  SEL R19, R19, RZ, P1 ;  /* 0x000000ff13137207 */ /* 0x000fce0000800000 */
.L_x_1856:
[----:B------:R-:W-:Y:S05]  /*14060*/  BSYNC B7 ;  /* 0x0000000000077941 */ /* 0x000fea0003800000 */
.L_x_1854:
[----:B--2---:R2:W5:Y:S01]  /*14070*/  LDL R2, [R1+0xc] ;  /* 0x00000c0001027983 */ /* 0x0045620000100800 */
[----:B------:R-:W-:-:S13]  /*14080*/  LOP3.LUT P1, RZ, R17, 0x4, RZ, 0xc0, !PT ;  /* 0x0000000411ff7812 */ /* 0x000fda000782c0ff */
[----:B--2---:R-:W-:Y:S05]  /*14090*/  @!P1 BRA `(.L_x_1938) ;  /* 0x0000000000289947 */ /* 0x004fea0003800000 */
[----:B------:R-:W-:Y:S05]  /*140a0*/  WARPSYNC.ALL ;  /* 0x0000000000007948 */ /* 0x000fea0003800000 */
[----:B------:R-:W2:Y:S08]  /*140b0*/  S2UR UR5, SR_CgaCtaId ;  /* 0x00000000000579c3 */ /* 0x000eb00000008800 */
[----:B------:R-:W-:Y:S06]  /*140c0*/  BAR.SYNC.DEFER_BLOCKING 0x5, 0x180 ;  /* 0x0146000000007b1d */ /* 0x000fec0000010000 */
[----:B------:R-:W-:-:S02]  /*140d0*/  UMOV UR4, 0x400 ;  /* 0x0000040000047882 */ /* 0x000fc40000000000 */
[----:B--2---:R-:W-:-:S06]  /*140e0*/  ULEA UR4, UR5, UR4, 0x18 ;  /* 0x0000000405047291 */ /* 0x004fcc000f8ec03f */
[----:B-1----:R-:W-:-:S05]  /*140f0*/  IMAD.U32 R18, RZ, RZ, UR4 ;  /* 0x00000004ff127e24 */ /* 0x002fca000f8e00ff */
[----:B-----5:R-:W1:Y:S04]  /*14100*/  LDS R2, [R18+0x228d0] ;  /* 0x0228d00012027984 */ /* 0x020e680000000800 */
[----:B-1----:R1:W-:Y:S01]  /*14110*/  STL [R1+0xc], R2 ;  /* 0x00000c0201007387 */ /* 0x0023e20000100800 */
[----:B------:R-:W-:Y:S06]  /*14120*/  BAR.ARV 0x4, 0x180 ;  /* 0x0106000000007b1d */ /* 0x000fec0000002000 */
[----:B------:R-:W-:Y:S05]  /*14130*/  BRA `(.L_x_1939) ;  /* 0x00000000002c7947 */ /* 0x000fea0003800000 */
.L_x_1938:
[----:B------:R-:W-:-:S03]  /*14140*/  UMOV UR4, 0xffffffff ;  /* 0xffffffff00047882 */ /* 0x000fc60000000000 */
[----:B------:R-:W-:Y:S05]  /*14150*/  BRA.DIV UR4, `(.L_x_1940) ;  /* 0x0000001604647947 */ /* 0x000fea000b800000 */
[----:B-----5:R2:W0:Y:S02]  /*14160*/  SHFL.IDX PT, R14, R2, RZ, 0x1f ;  /* 0x00001fff020e7589 */ /* 0x02042400000e0000 */
.L_x_1988:
[----:B-1----:R-:W1:Y:S01]  /*14170*/  @!P0 S2R R3, SR_CgaCtaId ;  /* 0x0000000000038919 */ /* 0x002e620000008800 */
[----:B------:R-:W-:Y:S05]  /*14180*/  WARPSYNC.ALL ;  /* 0x0000000000007948 */ /* 0x000fea0003800000 */
[----:B------:R-:W-:Y:S01]  /*14190*/  BAR.SYNC.DEFER_BLOCKING 0x4, 0x180 ;  /* 0x0106000000007b1d */ /* 0x000fe20000010000 */
[----:B---34-:R-:W-:-:S05]  /*141a0*/  @!P0 MOV R0, 0x400 ;  /* 0x0000040000008802 */ /* 0x018fca0000000f00 */
[----:B0-----:R0:W-:Y:S01]  /*141b0*/  STL [R1+0xc], R14 ;  /* 0x00000c0e01007387 */ /* 0x0011e20000100800 */
[----:B-1----:R-:W-:-:S05]  /*141c0*/  @!P0 LEA R18, R3, R0, 0x18 ;  /* 0x0000000003128211 */ /* 0x002fca00078ec0ff */
[----:B------:R0:W-:Y:S01]  /*141d0*/  @!P0 STS [R18+0x228d0], R2 ;  /* 0x0228d00212008388 */ /* 0x0001e20000000800 */
[----:B------:R-:W-:Y:S06]  /*141e0*/  BAR.ARV 0x5, 0x180 ;  /* 0x0146000000007b1d */ /* 0x000fec0000002000 */
.L_x_1939:
[----:B---34-:R-:W3:Y:S01]  /*141f0*/  LDL R0, [R1+0xc] ;  /* 0x00000c0001007983 */ /* 0x018ee20000100800 */
[----:B------:R-:W-:Y:S02]  /*14200*/  ULDC UR4, c[0x0][0xc38] ;  /* 0x00030e0000047ab9 */ /* 0x000fe40000000800 */
[----:B---3--:R-:W-:-:S13]  /*14210*/  ISETP.GE.AND P0, PT, R0, UR4, PT ;  /* 0x0000000400007c0c */ /* 0x008fda000bf06270 */
[----:B------:R-:W-:Y:S05]  /*14220*/  @!P0 BRA `(.L_x_1941) ;  /* 0xffffffb800c48947 */ /* 0x000fea000383ffff */
.L_x_1845:
[----:B0-----:R-:W3:Y:S01]  /*14230*/  LDL.LU R0, [R1+0x18] ;  /* 0x0000180001007983 */ /* 0x001ee20000300800 */
[----:B------:R-:W-:Y:S01]  /*14240*/  BSSY B0, `(.L_x_1942) ;  /* 0x000000b000007945 */ /* 0x000fe20003800000 */
[----:B------:R-:W0:Y:S01]  /*14250*/  S2R R5, SR_CgaCtaId ;  /* 0x0000000000057919 */ /* 0x000e220000008800 */
[----:B---3--:R-:W-:-:S05]  /*14260*/  VIADD R0, R0, 0x1 ;  /* 0x0000000100007836 */ /* 0x008fca0000000000 */
[----:B-12---:R-:W-:-:S04]  /*14270*/  LEA.HI R2, R0, R0, RZ, 0x1 ;  /* 0x0000000000027211 */ /* 0x006fc800078f08ff */
[----:B------:R-:W-:-:S05]  /*14280*/  LOP3.LUT R3, R2, 0xfffffffe, RZ, 0xc0, !PT ;  /* 0xfffffffe02037812 */ /* 0x000fca00078ec0ff */
[----:B------:R-:W-:Y:S01]  /*14290*/  IMAD.IADD R3, R0, 0x1, -R3 ;  /* 0x0000000100037824 */ /* 0x000fe200078e0a03 */
[----:B------:R-:W-:-:S04]  /*142a0*/  MOV R0, 0x400 ;  /* 0x0000040000007802 */ /* 0x000fc80000000f00 */
[----:B0-----:R-:W-:Y:S02]  /*142b0*/  LEA R0, R5, R0, 0x18 ;  /* 0x0000000005007211 */ /* 0x001fe400078ec0ff */
[----:B------:R-:W-:-:S04]  /*142c0*/  SHF.L.U32 R3, R3, 0x1f, RZ ;  /* 0x0000001f03037819 */ /* 0x000fc800000006ff */
[----:B------:R-:W0:Y:S02]  /*142d0*/  SYNCS.PHASECHK.TRANS64.TRYWAIT P0, [R0+URZ+0x22820], R3 ;  /* 0x02282003000075a7 */ /* 0x000e24000800017f */
[----:B0-----:R-:W-:Y:S05]  /*142e0*/  @!P0 BRA `(.L_x_1943) ;  /* 0x0000001400288947 */ /* 0x001fea0003800000 */
.L_x_1989:
[----:B------:R-:W-:Y:S05]  /*142f0*/  BSYNC B0 ;  /* 0x0000000000007941 */ /* 0x000fea0003800000 */
.L_x_1942:
[----:B------:R-:W-:-:S03]  /*14300*/  UMOV UR4, 0xffffffff ;  /* 0xffffffff00047882 */ /* 0x000fc60000000000 */
[----:B------:R-:W-:Y:S05]  /*14310*/  BRA.DIV UR4, `(.L_x_1944) ;  /* 0x0000001604307947 */ /* 0x000fea000b800000 */
[----:B------:R-:W1:Y:S02]  /*14320*/  S2R R2, SR_TID.X ;  /* 0x0000000000027919 */ /* 0x000e640000002100 */
[----:B-1----:R-:W-:-:S04]  /*14330*/  SHF.R.U32.HI R2, RZ, 0x5, R2 ;  /* 0x00000005ff027819 */ /* 0x002fc80000011602 */
[----:B------:R-:W-:-:S05]  /*14340*/  LOP3.LUT R2, R2, 0x3, RZ, 0xc0, !PT ;  /* 0x0000000302027812 */ /* 0x000fca00078ec0ff */
[----:B------:R1:W2:Y:S02]  /*14350*/  SHFL.IDX PT, R14, R2, RZ, 0x1f ;  /* 0x00001fff020e7589 */ /* 0x0002a400000e0000 */
.L_x_1992:
[----:B--2---:R-:W-:Y:S01]  /*14360*/  ISETP.NE.AND P0, PT, R14, RZ, PT ;  /* 0x000000ff0e00720c */ /* 0x004fe20003f05270 */
[----:B------:R-:W-:-:S12]  /*14370*/  BSSY B0, `(.L_x_1945) ;  /* 0x0000025000007945 */ /* 0x000fd80003800000 */
[----:B------:R-:W-:Y:S05]  /*14380*/  @P0 BRA `(.L_x_1946) ;  /* 0x00000000008c0947 */ /* 0x000fea0003800000 */
[----:B------:R-:W-:-:S03]  /*14390*/  UMOV UR4, 0xffffffff ;  /* 0xffffffff00047882 */ /* 0x000fc60000000000 */
[----:B------:R-:W-:Y:S05]  /*143a0*/  BRA.DIV UR4, `(.L_x_1947) ;  /* 0x0000001604407947 */ /* 0x000fea000b800000 */
[----:B------:R-:W-:-:S13]  /*143b0*/  ELECT P6, URZ, PT ;  /* 0x00000000003f782f */ /* 0x000fda00038c0000 */
.L_x_1995:
[----:B------:R-:W-:Y:S05]  /*143c0*/  @!P6 BRA `(.L_x_1946) ;  /* 0x00000000007ce947 */ /* 0x000fea0003800000 */
[----:B------:R-:W-:-:S06]  /*143d0*/  ULOP3.LUT UR4, UR41, 0x2, URZ, 0xfc, !UPT ;  /* 0x0000000229047892 */ /* 0x000fcc000f8efc3f */
[----:B-1----:R-:W-:-:S05]  /*143e0*/  IMAD.U32 R2, RZ, RZ, UR4 ;  /* 0x00000004ff027e24 */ /* 0x002fca000f8e00ff */
[----:B------:R-:W-:-:S13]  /*143f0*/  ISETP.NE.AND P2, PT, R2, 0x3, PT ;  /* 0x000000030200780c */ /* 0x000fda0003f45270 */
[----:B------:R-:W-:Y:S05]  /*14400*/  @!P2 BRA `(.L_x_1948) ;  /* 0x000000000004a947 */ /* 0x000fea0003800000 */
[----:B------:R-:W-:Y:S01]  /*14410*/  BPT.TRAP 0x1 ;  /* 0x000000040000795c */ /* 0x000fe20000300000 */
.L_x_1948:
[----:B------:R-:W2:Y:S01]  /*14420*/  LDL.LU R7, [R1+0x4] ;  /* 0x0000040001077983 */ /* 0x000ea20000300800 */
[----:B------:R-:W-:Y:S02]  /*14430*/  VIADD R2, R0, 0x22840 ;  /* 0x0002284000027836 */ /* 0x000fe40000000000 */
[C---:B0-----:R-:W-:Y:S02]  /*14440*/  VIADD R3, R19.reuse, 0x1 ;  /* 0x0000000113037836 */ /* 0x041fe40000000000 */
[----:B------:R-:W-:-:S03]  /*14450*/  IMAD R6, R19, 0x8, R2 ;  /* 0x0000000813067824 */ /* 0x000fc600078e0202 */
[----:B------:R-:W-:-:S04]  /*14460*/  ISETP.NE.AND P1, PT, R3, 0x2, PT ;  /* 0x000000020300780c */ /* 0x000fc80003f25270 */
[----:B------:R-:W-:Y:S02]  /*14470*/  SEL R4, RZ, 0x1, P1 ;  /* 0x00000001ff047807 */ /* 0x000fe40000800000 */
[----:B------:R-:W-:Y:S02]  /*14480*/  SEL R3, R3, RZ, P1 ;  /* 0x000000ff03037207 */ /* 0x000fe40000800000 */
[C---:B--2---:R-:W-:Y:S02]  /*14490*/  SHF.L.U32 R5, R7.reuse, 0x1f, RZ ;  /* 0x0000001f07057819 */ /* 0x044fe400000006ff */
[----:B------:R-:W-:Y:S01]  /*144a0*/  LOP3.LUT R4, R7, R4, RZ, 0x3c, !PT ;  /* 0x0000000407047212 */ /* 0x000fe200078e3cff */
[----:B------:R-:W-:Y:S01]  /*144b0*/  IMAD R7, R3, 0x8, R2 ;  /* 0x0000000803077824 */ /* 0x000fe200078e0202 */
[----:B------:R-:W0:Y:S02]  /*144c0*/  SYNCS.PHASECHK.TRANS64.TRYWAIT P0, [R6+URZ], R5 ;  /* 0x00000005060075a7 */ /* 0x000e24000800017f */
[----:B------:R-:W-:Y:S01]  /*144d0*/  SHF.L.U32 R2, R4, 0x1f, RZ ;  /* 0x0000001f04027819 */ /* 0x000fe200000006ff */
[----:B0-----:R-:W-:Y:S06]  /*144e0*/  @!P0 BRA `(.L_x_1949) ;  /* 0x0000001400108947 */ /* 0x001fec0003800000 */
.L_x_1996:
[----:B------:R-:W1:Y:S02]  /*144f0*/  SYNCS.PHASECHK.TRANS64.TRYWAIT P0, [R7+URZ], R2 ;  /* 0x00000002070075a7 */ /* 0x000e64000800017f */
[----:B-1----:R-:W-:Y:S05]  /*14500*/  @!P0 BRA `(.L_x_1950) ;  /* 0x00000014001c8947 */ /* 0x002fea0003800000 */
.L_x_1997:
[----:B------:R-:W-:Y:S05]  /*14510*/  @!P2 BRA `(.L_x_1951) ;  /* 0x000000000004a947 */ /* 0x000fea0003800000 */
[----:B------:R-:W-:Y:S01]  /*14520*/  BPT.TRAP 0x1 ;  /* 0x000000040000795c */ /* 0x000fe20000300000 */
.L_x_1951:
[----:B------:R-:W-:-:S04]  /*14530*/  VIADD R0, R0, 0x22860 ;  /* 0x0002286000007836 */ /* 0x000fc80000000000 */
[----:B------:R-:W-:-:S04]  /*14540*/  IMAD R4, R19, 0x8, R0 ;  /* 0x0000000813047824 */ /* 0x000fc800078e0200 */
[----:B------:R-:W2:Y:S02]  /*14550*/  SYNCS.PHASECHK.TRANS64.TRYWAIT P0, [R4+URZ], R5 ;  /* 0x00000005040075a7 */ /* 0x000ea4000800017f */
[----:B--2---:R-:W-:Y:S05]  /*14560*/  @!P0 BRA `(.L_x_1952) ;  /* 0x0000001400188947 */ /* 0x004fea0003800000 */
.L_x_1998:
[----:B------:R-:W-:-:S07]  /*14570*/  IMAD R3, R3, 0x8, R0 ;  /* 0x0000000803037824 */ /* 0x000fce00078e0200 */
.L_x_1953:
[----:B---3--:R3:W4:Y:S02]  /*14580*/  SYNCS.PHASECHK.TRANS64.TRYWAIT P0, [R3+URZ], R2 ;  /* 0x00000002030075a7 */ /* 0x008724000800017f */
[----:B----4-:R-:W-:Y:S05]  /*14590*/  @!P0 NANOSLEEP.SYNCS 0x989680 ;  /* 0x009896800000895d */ /* 0x010fea0003900000 */
[----:B------:R-:W4:Y:S02]  /*145a0*/  @!P0 SYNCS.PHASECHK.TRANS64 P0, [R3+URZ], R2 ;  /* 0x00000002030085a7 */ /* 0x000f24000800007f */
[----:B----4-:R-:W-:Y:S05]  /*145b0*/  @!P0 BRA `(.L_x_1953) ;  /* 0xfffffffc00f08947 */ /* 0x010fea000383ffff */
.L_x_1946:
[----:B------:R-:W-:Y:S05]  /*145c0*/  BSYNC B0 ;  /* 0x0000000000007941 */ /* 0x000fea0003800000 */
.L_x_1945:
[----:B------:R-:W-:Y:S05]  /*145d0*/  EXIT ;  /* 0x000000000000794d */ /* 0x000fea0003800000 */
.L_x_1758:
[----:B0-----:R0:W1:Y:S02]  /*145e0*/  SYNCS.PHASECHK.TRANS64.TRYWAIT P0, [R5+URZ+0x22800], R0 ;  /* 0x02280000050075a7 */ /* 0x001064000800017f */
[----:B-1----:R-:W-:Y:S05]  /*145f0*/  @!P0 NANOSLEEP.SYNCS 0x989680 ;  /* 0x009896800000895d */ /* 0x002fea0003900000 */
[----:B------:R-:W1:Y:S02]  /*14600*/  @!P0 SYNCS.PHASECHK.TRANS64 P0, [R5+URZ+0x22800], R0 ;  /* 0x02280000050085a7 */ /* 0x000e64000800007f */
[----:B-1----:R-:W-:Y:S05]  /*14610*/  @!P0 BRA `(.L_x_1758) ;  /* 0xfffffffc00f08947 */ /* 0x002fea000383ffff */
[----:B------:R-:W-:Y:S05]  /*14620*/  BRA `(.L_x_1954) ;  /* 0xfffffed400b07947 */ /* 0x000fea000383ffff */
.L_x_1762:
[----:B-1----:R-:W-:-:S04]  /*14630*/  IMAD.U32 R3, RZ, RZ, UR22 ;  /* 0x00000016ff037e24 */ /* 0x002fc8000f8e00ff */
[----:B------:R1:W2:Y:S03]  /*14640*/  SYNCS.PHASECHK.TRANS64.TRYWAIT P1, [R3+URZ+0x22830], R10 ;  /* 0x0228300a030075a7 */ /* 0x0002a6000802017f */
[----:B--2---:R-:W-:Y:S05]  /*14650*/  @!P1 NANOSLEEP.SYNCS 0x989680 ;  /* 0x009896800000995d */ /* 0x004fea0003900000 */
[----:B------:R-:W2:Y:S02]  /*14660*/  @!P1 SYNCS.PHASECHK.TRANS64 P1, [R3+URZ+0x22830], R10 ;  /* 0x0228300a030095a7 */ /* 0x000ea4000802007f */
[----:B--2---:R-:W-:Y:S05]  /*14670*/  @!P1 BRA `(.L_x_1762) ;  /* 0xfffffffc00ec9947 */ /* 0x004fea000383ffff */
[----:B------:R-:W-:Y:S05]  /*14680*/  BRA `(.L_x_1761) ;  /* 0xfffffed400d87947 */ /* 0x000fea000383ffff */
.L_x_1774:
[----:B--2---:R-:W-:-:S04]  /*14690*/  IMAD.U32 R11, RZ, RZ, UR22 ;  /* 0x00000016ff0b7e24 */ /* 0x004fc8000f8e00ff */
[----:B------:R2:W3:Y:S03]  /*146a0*/  SYNCS.PHASECHK.TRANS64.TRYWAIT P1, [R11+URZ+0x22850], R10 ;  /* 0x0228500a0b0075a7 */ /* 0x0004e6000802017f */
[----:B---3--:R-:W-:Y:S05]  /*146b0*/  @!P1 NANOSLEEP.SYNCS 0x989680 ;  /* 0x009896800000995d */ /* 0x008fea0003900000 */
[----:B------:R-:W3:Y:S02]  /*146c0*/  @!P1 SYNCS.PHASECHK.TRANS64 P1, [R11+URZ+0x22850], R10 ;  /* 0x0228500a0b0095a7 */ /* 0x000ee4000802007f */
[----:B---3--:R-:W-:Y:S05]  /*146d0*/  @!P1 BRA `(.L_x_1774) ;  /* 0xfffffffc00ec9947 */ /* 0x008fea000383ffff */
[----:B------:R-:W-:Y:S05]  /*146e0*/  BRA `(.L_x_1773) ;  /* 0xfffffef800947947 */ /* 0x000fea000383ffff */
.L_x_1782:
[----:B-1----:R-:W-:-:S04]  /*146f0*/  IMAD.U32 R4, RZ, RZ, UR27 ;  /* 0x0000001bff047e24 */ /* 0x002fc8000f8e00ff */
[----:B------:R1:W2:Y:S03]  /*14700*/  SYNCS.PHASECHK.TRANS64.TRYWAIT P1, [R4+URZ+0x22830], R9 ;  /* 0x02283009040075a7 */ /* 0x0002a6000802017f */
[----:B--2---:R-:W-:Y:S05]  /*14710*/  @!P1 NANOSLEEP.SYNCS 0x989680 ;  /* 0x009896800000995d */ /* 0x004fea0003900000 */
[----:B------:R-:W2:Y:S02]  /*14720*/  @!P1 SYNCS.PHASECHK.TRANS64 P1, [R4+URZ+0x22830], R9 ;  /* 0x02283009040095a7 */ /* 0x000ea4000802007f */
[----:B--2---:R-:W-:Y:S05]  /*14730*/  @!P1 BRA `(.L_x_1782) ;  /* 0xfffffffc00ec9947 */ /* 0x004fea000383ffff */
[----:B------:R-:W-:Y:S05]  /*14740*/  BRA `(.L_x_1781) ;  /* 0xffffff0000287947 */ /* 0x000fea000383ffff */
.L_x_1794:
[----:B--2---:R2:W3:Y:S02]  /*14750*/  SYNCS.PHASECHK.TRANS64.TRYWAIT P1, [R12+URZ+0x22850], R9 ;  /* 0x022850090c0075a7 */ /* 0x0044e4000802017f */
[----:B---3--:R-:W-:Y:S05]  /*14760*/  @!P1 NANOSLEEP.SYNCS 0x989680 ;  /* 0x009896800000995d */ /* 0x008fea0003900000 */
[----:B------:R-:W3:Y:S02]  /*14770*/  @!P1 SYNCS.PHASECHK.TRANS64 P1, [R12+URZ+0x22850], R9 ;  /* 0x022850090c0095a7 */ /* 0x000ee4000802007f */
[----:B---3--:R-:W-:Y:S05]  /*14780*/  @!P1 BRA `(.L_x_1794) ;  /* 0xfffffffc00f09947 */ /* 0x008fea000383ffff */
[----:B------:R-:W-:Y:S05]  /*14790*/  BRA `(.L_x_1793) ;  /* 0xffffff2800fc7947 */ /* 0x000fea000383ffff */
.L_x_1803:
[----:B-1----:R-:W-:-:S04]  /*147a0*/  IMAD.U32 R2, RZ, RZ, UR24 ;  /* 0x00000018ff027e24 */ /* 0x002fc8000f8e00ff */
[----:B------:R1:W2:Y:S03]  /*147b0*/  SYNCS.PHASECHK.TRANS64.TRYWAIT P2, [R2+URZ+0x22830], R5 ;  /* 0x02283005020075a7 */ /* 0x0002a6000804017f */
[----:B--2---:R-:W-:Y:S05]  /*147c0*/  @!P2 NANOSLEEP.SYNCS 0x989680 ;  /* 0x009896800000a95d */ /* 0x004fea0003900000 */
[----:B------:R-:W2:Y:S02]  /*147d0*/  @!P2 SYNCS.PHASECHK.TRANS64 P2, [R2+URZ+0x22830], R5 ;  /* 0x022830050200a5a7 */ /* 0x000ea4000804007f */
[----:B--2---:R-:W-:Y:S05]  /*147e0*/  @!P2 BRA `(.L_x_1803) ;  /* 0xfffffffc00eca947 */ /* 0x004fea000383ffff */
[----:B------:R-:W-:Y:S05]  /*147f0*/  BRA `(.L_x_1802) ;  /* 0xffffff3000b87947 */ /* 0x000fea000383ffff */
.L_x_1807:
[----:B--2---:R2:W3:Y:S02]  /*14800*/  SYNCS.PHASECHK.TRANS64.TRYWAIT P2, [R178+URZ+0x22850], R5 ;  /* 0x02285005b20075a7 */ /* 0x0044e4000804017f */
[----:B---3--:R-:W-:Y:S05]  /*14810*/  @!P2 NANOSLEEP.SYNCS 0x989680 ;  /* 0x009896800000a95d */ /* 0x008fea0003900000 */
[----:B------:R-:W3:Y:S02]  /*14820*/  @!P2 SYNCS.PHASECHK.TRANS64 P2, [R178+URZ+0x22850], R5 ;  /* 0x02285005b200a5a7 */ /* 0x000ee4000804007f */
[----:B---3--:R-:W-:Y:S05]  /*14830*/  @!P2 BRA `(.L_x_1807) ;  /* 0xfffffffc00f0a947 */ /* 0x008fea000383ffff */
[----:B------:R-:W-:Y:S05]  /*14840*/  BRA `(.L_x_1806) ;  /* 0xffffff4800dc7947 */ /* 0x000fea000383ffff */
.L_x_1813:
[----:B-1----:R-:W-:-:S04]  /*14850*/  IMAD.U32 R2, RZ, RZ, UR27 ;  /* 0x0000001bff027e24 */ /* 0x002fc8000f8e00ff */
[----:B------:R1:W2:Y:S03]  /*14860*/  SYNCS.PHASECHK.TRANS64.TRYWAIT P1, [R2+URZ+0x22830], R7 ;  /* 0x02283007020075a7 */ /* 0x0002a6000802017f */
[----:B--2---:R-:W-:Y:S05]  /*14870*/  @!P1 NANOSLEEP.SYNCS 0x989680 ;  /* 0x009896800000995d */ /* 0x004fea0003900000 */
[----:B------:R-:W2:Y:S02]  /*14880*/  @!P1 SYNCS.PHASECHK.TRANS64 P1, [R2+URZ+0x22830], R7 ;  /* 0x02283007020095a7 */ /* 0x000ea4000802007f */
[----:B--2---:R-:W-:Y:S05]  /*14890*/  @!P1 BRA `(.L_x_1813) ;  /* 0xfffffffc00ec9947 */ /* 0x004fea000383ffff */
[----:B------:R-:W-:Y:S05]  /*148a0*/  BRA `(.L_x_1812) ;  /* 0xffffff4c00f47947 */ /* 0x000fea000383ffff */
.L_x_1825:
[----:B-1----:R1:W2:Y:S02]  /*148b0*/  SYNCS.PHASECHK.TRANS64.TRYWAIT P1, [R8+URZ+0x22850], R7 ;  /* 0x02285007080075a7 */ /* 0x0022a4000802017f */
[----:B--2---:R-:W-:Y:S05]  /*148c0*/  @!P1 NANOSLEEP.SYNCS 0x989680 ;  /* 0x009896800000995d */ /* 0x004fea0003900000 */
[----:B------:R-:W2:Y:S02]  /*148d0*/  @!P1 SYNCS.PHASECHK.TRANS64 P1, [R8+URZ+0x22850], R7 ;  /* 0x02285007080095a7 */ /* 0x000ea4000802007f */
[----:B--2---:R-:W-:Y:S05]  /*148e0*/  @!P1 BRA `(.L_x_1825) ;  /* 0xfffffffc00f09947 */ /* 0x004fea000383ffff */
[----:B------:R-:W-:Y:S05]  /*148f0*/  BRA `(.L_x_1824) ;  /* 0xffffff7800c47947 */ /* 0x000fea000383ffff */
.L_x_1862:
[----:B------:R-:W-:Y:S02]  /*14900*/  IMAD.MOV.U32 R13, RZ, RZ, R4 ;  /* 0x000000ffff0d7224 */ /* 0x000fe400078e0004 */
[----:B------:R-:W-:Y:S02]  /*14910*/  IMAD.MOV.U32 R12, RZ, RZ, RZ ;  /* 0x000000ffff0c7224 */ /* 0x000fe400078e00ff */
[----:B------:R-:W-:Y:S02]  /*14920*/  IMAD.MOV.U32 R11, RZ, RZ, 0x1f ;  /* 0x0000001fff0b7424 */ /* 0x000fe400078e00ff */
[----:B------:R-:W-:-:S07]  /*14930*/  IMAD.MOV.U32 R15, RZ, RZ, -0x1 ;  /* 0xffffffffff0f7424 */ /* 0x000fce00078e00ff */
[----:B0-----:R-:W-:Y:S05]  /*14940*/  WARPSYNC.COLLECTIVE R15, `(.L_x_1955) ;  /* 0x000000000f087348 */ /* 0x001fea0003c00000 */
[----:B------:R1:W2:Y:S02]  /*14950*/  SHFL.IDX P6, R14, R13, R12, R11 ;  /* 0x0000000c0d0e7389 */ /* 0x0002a400000c000b */
[----:B012---:R-:W-:Y:S01]  /*14960*/  ENDCOLLECTIVE ;  /* 0x000000000000791b */ /* 0x007fe20003800000 */
.L_x_1955:
[----:B------:R-:W-:Y:S05]  /*14970*/  BRA `(.L_x_1956) ;  /* 0xffffffc000987947 */ /* 0x000fea000383ffff */
.L_x_1864:
[----:B------:R-:W-:Y:S01]  /*14980*/  BSSY B0, `(.L_x_1957) ;  /* 0x0000006000007945 */ /* 0x000fe20003800000 */
[----:B------:R-:W-:-:S07]  /*14990*/  IMAD.MOV.U32 R15, RZ, RZ, -0x1 ;  /* 0xffffffffff0f7424 */ /* 0x000fce00078e00ff */
[----:B01----:R-:W-:Y:S05]  /*149a0*/  WARPSYNC.COLLECTIVE R15, `(.L_x_1958) ;  /* 0x000000000f0c7348 */ /* 0x003fea0003c00000 */
[----:B------:R-:W-:Y:S02]  /*149b0*/  ELECT P6, UR62, PT ;  /* 0x00000000003e782f */ /* 0x000fe400038c0000 */
[----:B------:R-:W-:Y:S01]  /*149c0*/  MOV R14, UR62 ;  /* 0x0000003e000e7c02 */ /* 0x000fe20008000f00 */
[----:B01----:R-:W-:Y:S10]  /*149d0*/  ENDCOLLECTIVE ;  /* 0x000000000000791b */ /* 0x003ff40003800000 */
.L_x_1958:
[----:B------:R-:W-:Y:S05]  /*149e0*/  BSYNC B0 ;  /* 0x0000000000007941 */ /* 0x000fea0003800000 */
.L_x_1957:
[----:B------:R-:W-:Y:S05]  /*149f0*/  BRA `(.L_x_1959) ;  /* 0xffffffc0009c7947 */ /* 0x000fea000383ffff */
.L_x_1866:
[----:B0-----:R0:W2:Y:S02]  /*14a00*/  SYNCS.PHASECHK.TRANS64.TRYWAIT P0, [R3+URZ+0x22840], R0 ;  /* 0x02284000030075a7 */ /* 0x0010a4000800017f */
[----:B--2---:R-:W-:Y:S05]  /*14a10*/  @!P0 NANOSLEEP.SYNCS 0x989680 ;  /* 0x009896800000895d */ /* 0x004fea0003900000 */
[----:B------:R-:W2:Y:S02]  /*14a20*/  @!P0 SYNCS.PHASECHK.TRANS64 P0, [R3+URZ+0x22840], R0 ;  /* 0x02284000030085a7 */ /* 0x000ea4000800007f */
[----:B--2---:R-:W-:Y:S05]  /*14a30*/  @!P0 BRA `(.L_x_1866) ;  /* 0xfffffffc00f08947 */ /* 0x004fea000383ffff */
[----:B------:R-:W-:Y:S05]  /*14a40*/  BRA `(.L_x_1960) ;  /* 0xffffffc400007947 */ /* 0x000fea000383ffff */
.L_x_1870:
[----:B------:R-:W-:Y:S01]  /*14a50*/  IMAD.MOV.U32 R13, RZ, RZ, R4 ;  /* 0x000000ffff0d7224 */ /* 0x000fe200078e0004 */
[----:B------:R-:W-:Y:S01]  /*14a60*/  LOP3.LUT R9, R9, 0x7f, RZ, 0xc0, !PT ;  /* 0x0000007f09097812 */ /* 0x000fe200078ec0ff */
[----:B------:R-:W-:Y:S02]  /*14a70*/  IMAD.MOV.U32 R12, RZ, RZ, RZ ;  /* 0x000000ffff0c7224 */ /* 0x000fe400078e00ff */
[----:B------:R-:W-:Y:S01]  /*14a80*/  IMAD.MOV.U32 R11, RZ, RZ, 0x181f ;  /* 0x0000181fff0b7424 */ /* 0x000fe200078e00ff */
[----:B------:R-:W-:Y:S01]  /*14a90*/  SHF.R.U32.HI R9, RZ, 0x3, R9 ;  /* 0x00000003ff097819 */ /* 0x000fe20000011609 */
[----:B------:R-:W-:-:S04]  /*14aa0*/  IMAD.MOV.U32 R15, RZ, RZ, -0x1 ;  /* 0xffffffffff0f7424 */ /* 0x000fc800078e00ff */
[----:B------:R-:W-:-:S07]  /*14ab0*/  VIADD R2, R9, UR40 ;  /* 0x0000002809027c36 */ /* 0x000fce0008000000 */
[----:B-----5:R-:W-:Y:S05]  /*14ac0*/  WARPSYNC.COLLECTIVE R15, `(.L_x_1961) ;  /* 0x000000000f087348 */ /* 0x020fea0003c00000 */
[----:B------:R0:W1:Y:S02]  /*14ad0*/  SHFL.IDX P6, R14, R13, R12, R11 ;  /* 0x0000000c0d0e7389 */ /* 0x00006400000c000b */
[----:B01---5:R-:W-:Y:S01]  /*14ae0*/  ENDCOLLECTIVE ;  /* 0x000000000000791b */ /* 0x023fe20003800000 */
.L_x_1961:
[----:B------:R-:W0:Y:S01]  /*14af0*/  S2R R9, SR_TID.X ;  /* 0x0000000000097919 */ /* 0x000e220000002100 */
[----:B------:R-:W-:Y:S02]  /*14b00*/  IMAD.MOV.U32 R13, RZ, RZ, R0 ;  /* 0x000000ffff0d7224 */ /* 0x000fe400078e0000 */
[----:B------:R-:W-:-:S07]  /*14b10*/  IMAD.MOV.U32 R5, RZ, RZ, R14 ;  /* 0x000000ffff057224 */ /* 0x000fce00078e000e */
[----:B0-----:R-:W-:Y:S05]  /*14b20*/  WARPSYNC.COLLECTIVE R15, `(.L_x_1962) ;  /* 0x000000000f087348 */ /* 0x001fea0003c00000 */
[----:B------:R1:W2:Y:S02]  /*14b30*/  SHFL.IDX P6, R14, R13, R12, R11 ;  /* 0x0000000c0d0e7389 */ /* 0x0002a400000c000b */
[----:B012---:R-:W-:Y:S01]  /*14b40*/  ENDCOLLECTIVE ;  /* 0x000000000000791b */ /* 0x007fe20003800000 */
.L_x_1962:
[----:B------:R-:W-:Y:S02]  /*14b50*/  ULDC UR4, c[0x0][0x288] ;  /* 0x0000a20000047ab9 */ /* 0x000fe40000000800 */
[----:B------:R-:W-:-:S05]  /*14b60*/  IMAD R3, R7, UR4, RZ ;  /* 0x0000000407037c24 */ /* 0x000fca000f8e02ff */
[----:B------:R-:W-:Y:S01]  /*14b70*/  ISETP.GE.AND P1, PT, R2, R3, PT ;  /* 0x000000030200720c */ /* 0x000fe20003f26270 */
[----:B------:R-:W-:Y:S02]  /*14b80*/  IMAD.MOV.U32 R13, RZ, RZ, R4 ;  /* 0x000000ffff0d7224 */ /* 0x000fe400078e0004 */
[----:B------:R-:W-:Y:S02]  /*14b90*/  IMAD.MOV.U32 R12, RZ, RZ, 0x1 ;  /* 0x00000001ff0c7424 */ /* 0x000fe400078e00ff */
[----:B------:R-:W-:-:S08]  /*14ba0*/  IMAD.MOV.U32 R6, RZ, RZ, R14 ;  /* 0x000000ffff067224 */ /* 0x000fd000078e000e */
[----:B------:R-:W-:Y:S05]  /*14bb0*/  WARPSYNC.COLLECTIVE R15, `(.L_x_1963) ;  /* 0x000000000f087348 */ /* 0x000fea0003c00000 */
[----:B------:R0:W1:Y:S02]  /*14bc0*/  SHFL.IDX P6, R14, R13, R12, R11 ;  /* 0x0000000c0d0e7389 */ /* 0x00006400000c000b */
[----:B01----:R-:W-:Y:S01]  /*14bd0*/  ENDCOLLECTIVE ;  /* 0x000000000000791b */ /* 0x003fe20003800000 */
.L_x_1963:
[----:B------:R-:W-:-:S05]  /*14be0*/  @!P1 LEA R6, P2, R8, R6, 0x1 ;  /* 0x0000000608069211 */ /* 0x000fca00078408ff */
[----:B------:R-:W-:-:S04]  /*14bf0*/  @!P1 IMAD.X R5, RZ, RZ, R5, P2 ;  /* 0x000000ffff059224 */ /* 0x000fc800010e0605 */
[----:B------:R-:W-:Y:S02]  /*14c00*/  @!P1 IMAD.MOV.U32 R7, RZ, RZ, R5 ;  /* 0x000000ffff079224 */ /* 0x000fe400078e0005 */
[----:B------:R-:W-:Y:S02]  /*14c10*/  IMAD.MOV.U32 R13, RZ, RZ, R0 ;  /* 0x000000ffff0d7224 */ /* 0x000fe400078e0000 */
[C---:B------:R-:W-:Y:S01]  /*14c20*/  VIADD R5, R2.reuse, 0x10 ;  /* 0x0000001002057836 */ /* 0x040fe20000000000 */
[----:B------:R-:W-:Y:S01]  /*14c30*/  @!PT LDS RZ, [RZ] ;  /* 0x00000000fffff984 */ /* 0x000fe20000000800 */
[----:B------:R-:W-:Y:S01]  /*14c40*/  @!PT LDS RZ, [RZ] ;  /* 0x00000000fffff984 */ /* 0x000fe20000000800 */
[----:B------:R-:W-:Y:S01]  /*14c50*/  @!PT LDS RZ, [RZ] ;  /* 0x00000000fffff984 */ /* 0x000fe20000000800 */
[----:B------:R0:W-:Y:S04]  /*14c60*/  @!P1 LDGSTS.E.BYPASS.LTC128B.128 [R10+0x18400], desc[UR46][R6.64], !P0 ;  /* 0x18400000060a9fae */ /* 0x0001e8000c101d6e */
[----:B------:R-:W-:Y:S01]  /*14c70*/  ISETP.GE.AND P1, PT, R5, R3, PT ;  /* 0x000000030500720c */ /* 0x000fe20003f26270 */
[----:B------:R-:W-:-:S02]  /*14c80*/  VIADD R5, R2, 0x20 ;  /* 0x0000002002057836 */ /* 0x000fc40000000000 */
[----:B------:R-:W-:-:S10]  /*14c90*/  IMAD.MOV.U32 R8, RZ, RZ, R14 ;  /* 0x000000ffff087224 */ /* 0x000fd400078e000e */
[----:B0-----:R-:W-:Y:S05]  /*14ca0*/  WARPSYNC.COLLECTIVE R15, `(.L_x_1964) ;  /* 0x000000000f087348 */ /* 0x001fea0003c00000 */
[----:B------:R1:W2:Y:S02]  /*14cb0*/  SHFL.IDX P6, R14, R13, R12, R11 ;  /* 0x0000000c0d0e7389 */ /* 0x0002a400000c000b */
[----:B012---:R-:W-:Y:S01]  /*14cc0*/  ENDCOLLECTIVE ;  /* 0x000000000000791b */ /* 0x007fe20003800000 */
.L_x_1964:
[----:B------:R-:W-:-:S05]  /*14cd0*/  IMAD.SHL.U32 R7, R9, 0x8, RZ ;  /* 0x0000000809077824 */ /* 0x000fca00078e00ff */
[----:B------:R-:W-:Y:S01]  /*14ce0*/  LOP3.LUT R7, R7, 0x38, RZ, 0xc0, !PT ;  /* 0x0000003807077812 */ /* 0x000fe200078ec0ff */
[----:B------:R-:W-:Y:S02]  /*14cf0*/  IMAD.MOV.U32 R13, RZ, RZ, R4 ;  /* 0x000000ffff0d7224 */ /* 0x000fe400078e0004 */
[----:B------:R-:W-:Y:S02]  /*14d00*/  IMAD.MOV.U32 R12, RZ, RZ, 0x2 ;  /* 0x00000002ff0c7424 */ /* 0x000fe400078e00ff */
[----:B------:R-:W-:-:S07]  /*14d10*/  IMAD.MOV.U32 R9, RZ, RZ, R14 ;  /* 0x000000ffff097224 */ /* 0x000fce00078e000e */
[----:B------:R-:W-:Y:S05]  /*14d20*/  WARPSYNC.COLLECTIVE R15, `(.L_x_1965) ;  /* 0x000000000f087348 */ /* 0x000fea0003c00000 */
[----:B------:R0:W1:Y:S02]  /*14d30*/  SHFL.IDX P6, R14, R13, R12, R11 ;  /* 0x0000000c0d0e7389 */ /* 0x00006400000c000b */
[----:B01----:R-:W-:Y:S01]  /*14d40*/  ENDCOLLECTIVE ;  /* 0x000000000000791b */ /* 0x003fe20003800000 */
.L_x_1965:
[----:B------:R-:W-:Y:S02]  /*14d50*/  @!P1 LEA R6, P2, R7, R9, 0x1 ;  /* 0x0000000907069211 */ /* 0x000fe400078408ff */
[----:B------:R-:W0:Y:S03]  /*14d60*/  S2R R9, SR_TID.X ;  /* 0x0000000000097919 */ /* 0x000e260000002100 */
[----:B------:R-:W-:Y:S02]  /*14d70*/  @!P1 IMAD.X R7, RZ, RZ, R8, P2 ;  /* 0x000000ffff079224 */ /* 0x000fe400010e0608 */
[----:B------:R-:W-:-:S03]  /*14d80*/  VIADD R8, R2, 0x60 ;  /* 0x0000006002087836 */ /* 0x000fc60000000000 */
[----:B------:R-:W-:Y:S01]  /*14d90*/  @!PT LDS RZ, [RZ] ;  /* 0x00000000fffff984 */ /* 0x000fe20000000800 */
[----:B------:R-:W-:Y:S01]  /*14da0*/  @!PT LDS RZ, [RZ] ;  /* 0x00000000fffff984 */ /* 0x000fe20000000800 */
[----:B------:R-:W-:Y:S01]  /*14db0*/  @!PT LDS RZ, [RZ] ;  /* 0x00000000fffff984 */ /* 0x000fe20000000800 */
[----:B------:R1:W-:Y:S01]  /*14dc0*/  @!P1 LDGSTS.E.BYPASS.LTC128B.128 [R10+0x18c00], desc[UR46][R6.64], !P0 ;  /* 0x18c00000060a9fae */ /* 0x0003e2000c101d6e */
[----:B------:R-:W-:Y:S01]  /*14dd0*/  IMAD.MOV.U32 R13, RZ, RZ, R0 ;  /* 0x000000ffff0d7224 */ /* 0x000fe200078e0000 */
[----:B------:R-:W-:Y:S01]  /*14de0*/  ISETP.GE.AND P1, PT, R5, R3, PT ;  /* 0x000000030500720c */ /* 0x000fe20003f26270 */
[----:B------:R-:W-:-:S12]  /*14df0*/  IMAD.MOV.U32 R5, RZ, RZ, R14 ;  /* 0x000000ffff057224 */ /* 0x000fd800078e000e */
[----:B01----:R-:W-:Y:S05]  /*14e00*/  WARPSYNC.COLLECTIVE R15, `(.L_x_1966) ;  /* 0x000000000f087348 */ /* 0x003fea0003c00000 */
[----:B------:R2:W3:Y:S02]  /*14e10*/  SHFL.IDX P6, R14, R13, R12, R11 ;  /* 0x0000000c0d0e7389 */ /* 0x0004e400000c000b */
[----:B0123--:R-:W-:Y:S01]  /*14e20*/  ENDCOLLECTIVE ;  /* 0x000000000000791b */ /* 0x00ffe20003800000 */
.L_x_1966:
[----:B------:R-:W-:Y:S02]  /*14e30*/  IMAD.SHL.U32 R9, R9, 0x8, RZ ;  /* 0x0000000809097824 */ /* 0x000fe400078e00ff */
[----:B------:R-:W-:Y:S02]  /*14e40*/  IMAD.MOV.U32 R13, RZ, RZ, R4 ;  /* 0x000000ffff0d7224 */ /* 0x000fe400078e0004 */
[----:B------:R-:W-:Y:S01]  /*14e50*/  IMAD.MOV.U32 R12, RZ, RZ, 0x3 ;  /* 0x00000003ff0c7424 */ /* 0x000fe200078e00ff */
[----:B------:R-:W-:Y:S01]  /*14e60*/  LOP3.LUT R9, R9, 0x38, RZ, 0xc0, !PT ;  /* 0x0000003809097812 */ /* 0x000fe200078ec0ff */
[----:B------:R-:W-:-:S07]  /*14e70*/  IMAD.MOV.U32 R6, RZ, RZ, R14 ;  /* 0x000000ffff067224 */ /* 0x000fce00078e000e */
[----:B------:R-:W-:Y:S05]  /*14e80*/  WARPSYNC.COLLECTIVE R15, `(.L_x_1967) ;  /* 0x000000000f087348 */ /* 0x000fea0003c00000 */
[----:B------:R0:W1:Y:S02]  /*14e90*/  SHFL.IDX P6, R14, R13, R12, R11 ;  /* 0x0000000c0d0e7389 */ /* 0x00006400000c000b */
[----:B01----:R-:W-:Y:S01]  /*14ea0*/  ENDCOLLECTIVE ;  /* 0x000000000000791b */ /* 0x003fe20003800000 */
.L_x_1967:
[----:B------:R-:W-:-:S05]  /*14eb0*/  @!P1 LEA R6, P2, R9, R6, 0x1 ;  /* 0x0000000609069211 */ /* 0x000fca00078408ff */
[----:B------:R-:W-:-:S04]  /*14ec0*/  @!P1 IMAD.X R5, RZ, RZ, R5, P2 ;  /* 0x000000ffff059224 */ /* 0x000fc800010e0605 */
[----:B------:R-:W-:Y:S02]  /*14ed0*/  @!P1 IMAD.MOV.U32 R7, RZ, RZ, R5 ;  /* 0x000000ffff079224 */ /* 0x000fe400078e0005 */
[----:B------:R-:W-:Y:S02]  /*14ee0*/  VIADD R5, R2, 0x30 ;  /* 0x0000003002057836 */ /* 0x000fe40000000000 */
[----:B------:R-:W-:Y:S01]  /*14ef0*/  IMAD.MOV.U32 R13, RZ, RZ, R0 ;  /* 0x000000ffff0d7224 */ /* 0x000fe200078e0000 */
[----:B------:R-:W-:Y:S01]  /*14f00*/  @!PT LDS RZ, [RZ] ;  /* 0x00000000fffff984 */ /* 0x000fe20000000800 */
[----:B------:R-:W-:Y:S01]  /*14f10*/  @!PT LDS RZ, [RZ] ;  /* 0x00000000fffff984 */ /* 0x000fe20000000800 */
[----:B------:R-:W-:Y:S01]  /*14f20*/  @!PT LDS RZ, [RZ] ;  /* 0x00000000fffff984 */ /* 0x000fe20000000800 */
[----:B------:R0:W-:Y:S02]  /*14f30*/  @!P1 LDGSTS.E.BYPASS.LTC128B.128 [R10+0x19400], desc[UR46][R6.64], !P0 ;  /* 0x19400000060a9fae */ /* 0x0001e4000c101d6e */
[----:B------:R-:W-:Y:S01]  /*14f40*/  ISETP.GE.AND P1, PT, R5, R3, PT ;  /* 0x000000030500720c */ /* 0x000fe20003f26270 */
[----:B------:R-:W-:-:S12]  /*14f50*/  IMAD.MOV.U32 R5, RZ, RZ, R14 ;  /* 0x000000ffff057224 */ /* 0x000fd800078e000e */
[----:B0-----:R-:W-:Y:S05]  /*14f60*/  WARPSYNC.COLLECTIVE R15, `(.L_x_1968) ;  /* 0x000000000f087348 */ /* 0x001fea0003c00000 */
[----:B------:R1:W2:Y:S02]  /*14f70*/  SHFL.IDX P6, R14, R13, R12, R11 ;  /* 0x0000000c0d0e7389 */ /* 0x0002a400000c000b */
[----:B012---:R-:W-:Y:S01]  /*14f80*/  ENDCOLLECTIVE ;  /* 0x000000000000791b */ /* 0x007fe20003800000 */
.L_x_1968:
[----:B------:R-:W-:Y:S02]  /*14f90*/  IMAD.MOV.U32 R13, RZ, RZ, R4 ;  /* 0x000000ffff0d7224 */ /* 0x000fe400078e0004 */
[----:B------:R-:W-:Y:S02]  /*14fa0*/  IMAD.MOV.U32 R12, RZ, RZ, 0x4 ;  /* 0x00000004ff0c7424 */ /* 0x000fe400078e00ff */
[----:B------:R-:W-:-:S07]  /*14fb0*/  IMAD.MOV.U32 R6, RZ, RZ, R14 ;  /* 0x000000ffff067224 */ /* 0x000fce00078e000e */
[----:B------:R-:W-:Y:S05]  /*14fc0*/  WARPSYNC.COLLECTIVE R15, `(.L_x_1969) ;  /* 0x000000000f087348 */ /* 0x000fea0003c00000 */
[----:B------:R0:W1:Y:S02]  /*14fd0*/  SHFL.IDX P6, R14, R13, R12, R11 ;  /* 0x0000000c0d0e7389 */ /* 0x00006400000c000b */
[----:B01----:R-:W-:Y:S01]  /*14fe0*/  ENDCOLLECTIVE ;  /* 0x000000000000791b */ /* 0x003fe20003800000 */
.L_x_1969:
        /* <DEDUP_REMOVED lines=14> */
.L_x_1970:
[----:B------:R-:W-:Y:S02]  /*150d0*/  IMAD.MOV.U32 R13, RZ, RZ, R4 ;  /* 0x000000ffff0d7224 */ /* 0x000fe400078e0004 */
[----:B------:R-:W-:Y:S02]  /*150e0*/  IMAD.MOV.U32 R12, RZ, RZ, 0x5 ;  /* 0x00000005ff0c7424 */ /* 0x000fe400078e00ff */
[----:B------:R-:W-:-:S07]  /*150f0*/  IMAD.MOV.U32 R6, RZ, RZ, R14 ;  /* 0x000000ffff067224 */ /* 0x000fce00078e000e */
[----:B------:R-:W-:Y:S05]  /*15100*/  WARPSYNC.COLLECTIVE R15, `(.L_x_1971) ;  /* 0x000000000f087348 */ /* 0x000fea0003c00000 */
[----:B------:R0:W1:Y:S02]  /*15110*/  SHFL.IDX P6, R14, R13, R12, R11 ;  /* 0x0000000c0d0e7389 */ /* 0x00006400000c000b */
[----:B01----:R-:W-:Y:S01]  /*15120*/  ENDCOLLECTIVE ;  /* 0x000000000000791b */ /* 0x003fe20003800000 */
.L_x_1971:
        /* <DEDUP_REMOVED lines=14> */
.L_x_1972:
[----:B------:R-:W-:Y:S02]  /*15210*/  IMAD.MOV.U32 R13, RZ, RZ, R4 ;  /* 0x000000ffff0d7224 */ /* 0x000fe400078e0004 */
[----:B------:R-:W-:Y:S02]  /*15220*/  IMAD.MOV.U32 R12, RZ, RZ, 0x6 ;  /* 0x00000006ff0c7424 */ /* 0x000fe400078e00ff */
[----:B------:R-:W-:-:S07]  /*15230*/  IMAD.MOV.U32 R6, RZ, RZ, R14 ;  /* 0x000000ffff067224 */ /* 0x000fce00078e000e */
[----:B------:R-:W-:Y:S05]  /*15240*/  WARPSYNC.COLLECTIVE R15, `(.L_x_1973) ;  /* 0x000000000f087348 */ /* 0x000fea0003c00000 */
[----:B------:R0:W1:Y:S02]  /*15250*/  SHFL.IDX P6, R14, R13, R12, R11 ;  /* 0x0000000c0d0e7389 */ /* 0x00006400000c000b */
[----:B01----:R-:W-:Y:S01]  /*15260*/  ENDCOLLECTIVE ;  /* 0x000000000000791b */ /* 0x003fe20003800000 */
.L_x_1973:
[----:B------:R-:W-:-:S05]  /*15270*/  @!P1 LEA R6, P2, R9, R6, 0x1 ;  /* 0x0000000609069211 */ /* 0x000fca00078408ff */
[----:B------:R-:W-:-:S04]  /*15280*/  @!P1 IMAD.X R5, RZ, RZ, R5, P2 ;  /* 0x000000ffff059224 */ /* 0x000fc800010e0605 */
[----:B------:R-:W-:Y:S02]  /*15290*/  @!P1 IMAD.MOV.U32 R7, RZ, RZ, R5 ;  /* 0x000000ffff079224 */ /* 0x000fe400078e0005 */
[----:B------:R-:W-:-:S03]  /*152a0*/  IMAD.MOV.U32 R13, RZ, RZ, R0 ;  /* 0x000000ffff0d7224 */ /* 0x000fc600078e0000 */
[----:B------:R-:W-:Y:S01]  /*152b0*/  @!PT LDS RZ, [RZ] ;  /* 0x00000000fffff984 */ /* 0x000fe20000000800 */
[----:B------:R-:W-:Y:S01]  /*152c0*/  @!PT LDS RZ, [RZ] ;  /* 0x00000000fffff984 */ /* 0x000fe20000000800 */
[----:B------:R-:W-:Y:S01]  /*152d0*/  @!PT LDS RZ, [RZ] ;  /* 0x00000000fffff984 */ /* 0x000fe20000000800 */
[----:B------:R0:W-:Y:S01]  /*152e0*/  @!P1 LDGSTS.E.BYPASS.LTC128B.128 [R10+0x1ac00], desc[UR46][R6.64], !P0 ;  /* 0x1ac00000060a9fae */ /* 0x0001e2000c101d6e */
[----:B------:R-:W-:Y:S01]  /*152f0*/  ISETP.GE.AND P1, PT, R8, R3, PT ;  /* 0x000000030800720c */ /* 0x000fe20003f26270 */
[----:B------:R-:W-:-:S12]  /*15300*/  IMAD.MOV.U32 R5, RZ, RZ, R14 ;  /* 0x000000ffff057224 */ /* 0x000fd800078e000e */
[----:B0-----:R-:W-:Y:S05]  /*15310*/  WARPSYNC.COLLECTIVE R15, `(.L_x_1974) ;  /* 0x000000000f087348 */ /* 0x001fea0003c00000 */
[----:B------:R1:W2:Y:S02]  /*15320*/  SHFL.IDX P6, R14, R13, R12, R11 ;  /* 0x0000000c0d0e7389 */ /* 0x0002a400000c000b */
[----:B012---:R-:W-:Y:S01]  /*15330*/  ENDCOLLECTIVE ;  /* 0x000000000000791b */ /* 0x007fe20003800000 */
.L_x_1974:
[----:B------:R-:W-:Y:S02]  /*15340*/  IMAD.MOV.U32 R13, RZ, RZ, R4 ;  /* 0x000000ffff0d7224 */ /* 0x000fe400078e0004 */
[----:B------:R-:W-:Y:S02]  /*15350*/  IMAD.MOV.U32 R12, RZ, RZ, 0x7 ;  /* 0x00000007ff0c7424 */ /* 0x000fe400078e00ff */
[----:B------:R-:W-:-:S07]  /*15360*/  IMAD.MOV.U32 R6, RZ, RZ, R14 ;  /* 0x000000ffff067224 */ /* 0x000fce00078e000e */
[----:B------:R-:W-:Y:S05]  /*15370*/  WARPSYNC.COLLECTIVE R15, `(.L_x_1975) ;  /* 0x000000000f087348 */ /* 0x000fea0003c00000 */
[----:B------:R0:W1:Y:S02]  /*15380*/  SHFL.IDX P6, R14, R13, R12, R11 ;  /* 0x0000000c0d0e7389 */ /* 0x00006400000c000b */
[----:B01----:R-:W-:Y:S01]  /*15390*/  ENDCOLLECTIVE ;  /* 0x000000000000791b */ /* 0x003fe20003800000 */
.L_x_1975:
        /* <DEDUP_REMOVED lines=12> */
.L_x_1976:
[----:B------:R-:W-:Y:S05]  /*15460*/  BRA `(.L_x_1977) ;  /* 0xffffffc4001c7947 */ /* 0x000fea000383ffff */
.L_x_1873:
[----:B-1----:R1:W2:Y:S02]  /*15470*/  SYNCS.PHASECHK.TRANS64.TRYWAIT P0, [R18+URZ+0x22820], R3 ;  /* 0x02282003120075a7 */ /* 0x0022a4000800017f */
[----:B--2---:R-:W-:Y:S05]  /*15480*/  @!P0 NANOSLEEP.SYNCS 0x989680 ;  /* 0x009896800000895d */ /* 0x004fea0003900000 */
[----:B------:R-:W2:Y:S02]  /*15490*/  @!P0 SYNCS.PHASECHK.TRANS64 P0, [R18+URZ+0x22820], R3 ;  /* 0x02282003120085a7 */ /* 0x000ea4000800007f */
[----:B--2---:R-:W-:Y:S05]  /*154a0*/  @!P0 BRA `(.L_x_1873) ;  /* 0xfffffffc00f08947 */ /* 0x004fea000383ffff */
[----:B------:R-:W-:Y:S05]  /*154b0*/  BRA `(.L_x_1978) ;  /* 0xffffffc400847947 */ /* 0x000fea000383ffff */
.L_x_1877:
[----:B-1----:R1:W2:Y:S02]  /*154c0*/  SYNCS.PHASECHK.TRANS64.TRYWAIT P0, [R0+URZ+0x22860], R3 ;  /* 0x02286003000075a7 */ /* 0x0022a4000800017f */
[----:B--2---:R-:W-:Y:S05]  /*154d0*/  @!P0 NANOSLEEP.SYNCS 0x989680 ;  /* 0x009896800000895d */ /* 0x004fea0003900000 */
[----:B------:R-:W2:Y:S02]  /*154e0*/  @!P0 SYNCS.PHASECHK.TRANS64 P0, [R0+URZ+0x22860], R3 ;  /* 0x02286003000085a7 */ /* 0x000ea4000800007f */
[----:B--2---:R-:W-:Y:S05]  /*154f0*/  @!P0 BRA `(.L_x_1877) ;  /* 0xfffffffc00f08947 */ /* 0x004fea000383ffff */
[----:B------:R-:W-:Y:S05]  /*15500*/  BRA `(.L_x_1979) ;  /* 0xffffffc400a47947 */ /* 0x000fea000383ffff */
.L_x_1890:
[----:B-1----:R1:W2:Y:S02]  /*15510*/  SYNCS.PHASECHK.TRANS64.TRYWAIT P0, [R4+URZ+0x22840], R2 ;  /* 0x02284002040075a7 */ /* 0x0022a4000800017f */
[----:B--2---:R-:W-:Y:S05]  /*15520*/  @!P0 NANOSLEEP.SYNCS 0x989680 ;  /* 0x009896800000895d */ /* 0x004fea0003900000 */
[----:B------:R-:W2:Y:S02]  /*15530*/  @!P0 SYNCS.PHASECHK.TRANS64 P0, [R4+URZ+0x22840], R2 ;  /* 0x02284002040085a7 */ /* 0x000ea4000800007f */
[----:B--2---:R-:W-:Y:S05]  /*15540*/  @!P0 BRA `(.L_x_1890) ;  /* 0xfffffffc00f08947 */ /* 0x004fea000383ffff */
[----:B------:R-:W-:Y:S05]  /*15550*/  BRA `(.L_x_1980) ;  /* 0xffffffcc00987947 */ /* 0x000fea000383ffff */
.L_x_1895:
[----:B--2---:R2:W3:Y:S02]  /*15560*/  SYNCS.PHASECHK.TRANS64.TRYWAIT P0, [R4+URZ+0x22860], R2 ;  /* 0x02286002040075a7 */ /* 0x0044e4000800017f */
[----:B---3--:R-:W-:Y:S05]  /*15570*/  @!P0 NANOSLEEP.SYNCS 0x989680 ;  /* 0x009896800000895d */ /* 0x008fea0003900000 */
[----:B------:R-:W3:Y:S02]  /*15580*/  @!P0 SYNCS.PHASECHK.TRANS64 P0, [R4+URZ+0x22860], R2 ;  /* 0x02286002040085a7 */ /* 0x000ee4000800007f */
[----:B---3--:R-:W-:Y:S05]  /*15590*/  @!P0 BRA `(.L_x_1895) ;  /* 0xfffffffc00f08947 */ /* 0x008fea000383ffff */
[----:B------:R-:W-:Y:S05]  /*155a0*/  BRA `(.L_x_1981) ;  /* 0xffffffd000107947 */ /* 0x000fea000383ffff */
.L_x_1907:
[----:B0-----:R0:W1:Y:S02]  /*155b0*/  SYNCS.PHASECHK.TRANS64.TRYWAIT P0, [R4+URZ+0x22840], R2 ;  /* 0x02284002040075a7 */ /* 0x001064000800017f */
[----:B-1----:R-:W-:Y:S05]  /*155c0*/  @!P0 NANOSLEEP.SYNCS 0x989680 ;  /* 0x009896800000895d */ /* 0x002fea0003900000 */
[----:B------:R-:W1:Y:S02]  /*155d0*/  @!P0 SYNCS.PHASECHK.TRANS64 P0, [R4+URZ+0x22840], R2 ;  /* 0x02284002040085a7 */ /* 0x000e64000800007f */
[----:B-1----:R-:W-:Y:S05]  /*155e0*/  @!P0 BRA `(.L_x_1907) ;  /* 0xfffffffc00f08947 */ /* 0x002fea000383ffff */
[----:B------:R-:W-:Y:S05]  /*155f0*/  BRA `(.L_x_1982) ;  /* 0xffffffd400f47947 */ /* 0x000fea000383ffff */
.L_x_1912:
[----:B-1----:R1:W2:Y:S02]  /*15600*/  SYNCS.PHASECHK.TRANS64.TRYWAIT P0, [R4+URZ+0x22860], R2 ;  /* 0x02286002040075a7 */ /* 0x0022a4000800017f */
[----:B--2---:R-:W-:Y:S05]  /*15610*/  @!P0 NANOSLEEP.SYNCS 0x989680 ;  /* 0x009896800000895d */ /* 0x004fea0003900000 */
[----:B------:R-:W2:Y:S02]  /*15620*/  @!P0 SYNCS.PHASECHK.TRANS64 P0, [R4+URZ+0x22860], R2 ;  /* 0x02286002040085a7 */ /* 0x000ea4000800007f */
[----:B--2---:R-:W-:Y:S05]  /*15630*/  @!P0 BRA `(.L_x_1912) ;  /* 0xfffffffc00f08947 */ /* 0x004fea000383ffff */
[----:B------:R-:W-:Y:S05]  /*15640*/  BRA `(.L_x_1983) ;  /* 0xffffffd8006c7947 */ /* 0x000fea000383ffff */
.L_x_1923:
[----:B-1----:R1:W2:Y:S02]  /*15650*/  SYNCS.PHASECHK.TRANS64.TRYWAIT P0, [R4+URZ+0x22840], R2 ;  /* 0x02284002040075a7 */ /* 0x0022a4000800017f */
[----:B--2---:R-:W-:Y:S05]  /*15660*/  @!P0 NANOSLEEP.SYNCS 0x989680 ;  /* 0x009896800000895d */ /* 0x004fea0003900000 */
[----:B------:R-:W2:Y:S02]  /*15670*/  @!P0 SYNCS.PHASECHK.TRANS64 P0, [R4+URZ+0x22840], R2 ;  /* 0x02284002040085a7 */ /* 0x000ea4000800007f */
[----:B--2---:R-:W-:Y:S05]  /*15680*/  @!P0 BRA `(.L_x_1923) ;  /* 0xfffffffc00f08947 */ /* 0x004fea000383ffff */
[----:B------:R-:W-:Y:S05]  /*15690*/  BRA `(.L_x_1984) ;  /* 0xffffffe000347947 */ /* 0x000fea000383ffff */
.L_x_1928:
[----:B0-----:R0:W2:Y:S02]  /*156a0*/  SYNCS.PHASECHK.TRANS64.TRYWAIT P0, [R4+URZ+0x22860], R2 ;  /* 0x02286002040075a7 */ /* 0x0010a4000800017f */
[----:B--2---:R-:W-:Y:S05]  /*156b0*/  @!P0 NANOSLEEP.SYNCS 0x989680 ;  /* 0x009896800000895d */ /* 0x004fea0003900000 */
[----:B------:R-:W2:Y:S02]  /*156c0*/  @!P0 SYNCS.PHASECHK.TRANS64 P0, [R4+URZ+0x22860], R2 ;  /* 0x02286002040085a7 */ /* 0x000ea4000800007f */
[----:B--2---:R-:W-:Y:S05]  /*156d0*/  @!P0 BRA `(.L_x_1928) ;  /* 0xfffffffc00f08947 */ /* 0x004fea000383ffff */
[----:B------:R-:W-:Y:S05]  /*156e0*/  BRA `(.L_x_1985) ;  /* 0xffffffe000ac7947 */ /* 0x000fea000383ffff */
.L_x_1940:
[----:B------:R-:W-:Y:S01]  /*156f0*/  BSSY B0, `(.L_x_1986) ;  /* 0x0000008000007945 */ /* 0x000fe20003800000 */
[----:B-----5:R-:W-:Y:S02]  /*15700*/  IMAD.MOV.U32 R13, RZ, RZ, R2 ;  /* 0x000000ffff0d7224 */ /* 0x020fe400078e0002 */
[----:B------:R-:W-:Y:S02]  /*15710*/  IMAD.MOV.U32 R12, RZ, RZ, RZ ;  /* 0x000000ffff0c7224 */ /* 0x000fe400078e00ff */
[----:B------:R-:W-:Y:S02]  /*15720*/  IMAD.MOV.U32 R11, RZ, RZ, 0x1f ;  /* 0x0000001fff0b7424 */ /* 0x000fe400078e00ff */
[----:B------:R-:W-:-:S07]  /*15730*/  IMAD.MOV.U32 R15, RZ, RZ, -0x1 ;  /* 0xffffffffff0f7424 */ /* 0x000fce00078e00ff */
[----:B01-34-:R-:W-:Y:S05]  /*15740*/  WARPSYNC.COLLECTIVE R15, `(.L_x_1987) ;  /* 0x000000000f087348 */ /* 0x01bfea0003c00000 */
[----:B------:R2:W0:Y:S02]  /*15750*/  SHFL.IDX P6, R14, R13, R12, R11 ;  /* 0x0000000c0d0e7389 */ /* 0x00042400000c000b */
[----:B01234-:R-:W-:Y:S01]  /*15760*/  ENDCOLLECTIVE ;  /* 0x000000000000791b */ /* 0x01ffe20003800000 */
.L_x_1987:
[----:B------:R-:W-:Y:S05]  /*15770*/  BSYNC B0 ;  /* 0x0000000000007941 */ /* 0x000fea0003800000 */
.L_x_1986:
[----:B------:R-:W-:Y:S05]  /*15780*/  BRA `(.L_x_1988) ;  /* 0xffffffe800787947 */ /* 0x000fea000383ffff */
.L_x_1943:
[----:B0-----:R0:W1:Y:S02]  /*15790*/  SYNCS.PHASECHK.TRANS64.TRYWAIT P0, [R0+URZ+0x22820], R3 ;  /* 0x02282003000075a7 */ /* 0x001064000800017f */
[----:B-1----:R-:W-:Y:S05]  /*157a0*/  @!P0 NANOSLEEP.SYNCS 0x989680 ;  /* 0x009896800000895d */ /* 0x002fea0003900000 */
[----:B------:R-:W1:Y:S02]  /*157b0*/  @!P0 SYNCS.PHASECHK.TRANS64 P0, [R0+URZ+0x22820], R3 ;  /* 0x02282003000085a7 */ /* 0x000e64000800007f */
[----:B-1----:R-:W-:Y:S05]  /*157c0*/  @!P0 BRA `(.L_x_1943) ;  /* 0xfffffffc00f08947 */ /* 0x002fea000383ffff */
[----:B------:R-:W-:Y:S05]  /*157d0*/  BRA `(.L_x_1989) ;  /* 0xffffffe800c47947 */ /* 0x000fea000383ffff */
.L_x_1944:
        /* <DEDUP_REMOVED lines=8> */
[----:B0-----:R-:W-:Y:S05]  /*15860*/  WARPSYNC.COLLECTIVE R15, `(.L_x_1991) ;  /* 0x000000000f087348 */ /* 0x001fea0003c00000 */
[----:B------:R1:W2:Y:S02]  /*15870*/  SHFL.IDX P6, R14, R13, R12, R11 ;  /* 0x0000000c0d0e7389 */ /* 0x0002a400000c000b */
[----:B012---:R-:W-:Y:S01]  /*15880*/  ENDCOLLECTIVE ;  /* 0x000000000000791b */ /* 0x007fe20003800000 */
.L_x_1991:
[----:B------:R-:W-:Y:S05]  /*15890*/  BSYNC B0 ;  /* 0x0000000000007941 */ /* 0x000fea0003800000 */
.L_x_1990:
[----:B------:R-:W-:Y:S05]  /*158a0*/  BRA `(.L_x_1992) ;  /* 0xffffffe800ac7947 */ /* 0x000fea000383ffff */
.L_x_1947:
[----:B------:R-:W-:Y:S01]  /*158b0*/  BSSY B1, `(.L_x_1993) ;  /* 0x0000006000017945 */ /* 0x000fe20003800000 */
[----:B------:R-:W-:-:S07]  /*158c0*/  IMAD.MOV.U32 R15, RZ, RZ, -0x1 ;  /* 0xffffffffff0f7424 */ /* 0x000fce00078e00ff */
[----:B01----:R-:W-:Y:S05]  /*158d0*/  WARPSYNC.COLLECTIVE R15, `(.L_x_1994) ;  /* 0x000000000f0c7348 */ /* 0x003fea0003c00000 */
[----:B------:R-:W-:Y:S02]  /*158e0*/  ELECT P6, UR62, PT ;  /* 0x00000000003e782f */ /* 0x000fe400038c0000 */
[----:B------:R-:W-:Y:S01]  /*158f0*/  MOV R14, UR62 ;  /* 0x0000003e000e7c02 */ /* 0x000fe20008000f00 */
[----:B01----:R-:W-:Y:S10]  /*15900*/  ENDCOLLECTIVE ;  /* 0x000000000000791b */ /* 0x003ff40003800000 */
.L_x_1994:
[----:B------:R-:W-:Y:S05]  /*15910*/  BSYNC B1 ;  /* 0x0000000000017941 */ /* 0x000fea0003800000 */
.L_x_1993:
[----:B------:R-:W-:Y:S05]  /*15920*/  BRA `(.L_x_1995) ;  /* 0xffffffe800a47947 */ /* 0x000fea000383ffff */
.L_x_1949:
[----:B0-----:R0:W1:Y:S02]  /*15930*/  SYNCS.PHASECHK.TRANS64.TRYWAIT P0, [R6+URZ], R5 ;  /* 0x00000005060075a7 */ /* 0x001064000800017f */
[----:B-1----:R-:W-:Y:S05]  /*15940*/  @!P0 NANOSLEEP.SYNCS 0x989680 ;  /* 0x009896800000895d */ /* 0x002fea0003900000 */
[----:B------:R-:W1:Y:S02]  /*15950*/  @!P0 SYNCS.PHASECHK.TRANS64 P0, [R6+URZ], R5 ;  /* 0x00000005060085a7 */ /* 0x000e64000800007f */
[----:B-1----:R-:W-:Y:S05]  /*15960*/  @!P0 BRA `(.L_x_1949) ;  /* 0xfffffffc00f08947 */ /* 0x002fea000383ffff */
[----:B------:R-:W-:Y:S05]  /*15970*/  BRA `(.L_x_1996) ;  /* 0xffffffe800dc7947 */ /* 0x000fea000383ffff */
.L_x_1950:
[----:B-1----:R1:W2:Y:S02]  /*15980*/  SYNCS.PHASECHK.TRANS64.TRYWAIT P0, [R7+URZ], R2 ;  /* 0x00000002070075a7 */ /* 0x0022a4000800017f */
[----:B--2---:R-:W-:Y:S05]  /*15990*/  @!P0 NANOSLEEP.SYNCS 0x989680 ;  /* 0x009896800000895d */ /* 0x004fea0003900000 */
[----:B------:R-:W2:Y:S02]  /*159a0*/  @!P0 SYNCS.PHASECHK.TRANS64 P0, [R7+URZ], R2 ;  /* 0x00000002070085a7 */ /* 0x000ea4000800007f */
[----:B--2---:R-:W-:Y:S05]  /*159b0*/  @!P0 BRA `(.L_x_1950) ;  /* 0xfffffffc00f08947 */ /* 0x004fea000383ffff */
[----:B------:R-:W-:Y:S05]  /*159c0*/  BRA `(.L_x_1997) ;  /* 0xffffffe800d07947 */ /* 0x000fea000383ffff */
.L_x_1952:
[----:B--2---:R2:W3:Y:S02]  /*159d0*/  SYNCS.PHASECHK.TRANS64.TRYWAIT P0, [R4+URZ], R5 ;  /* 0x00000005040075a7 */ /* 0x0044e4000800017f */
[----:B---3--:R-:W-:Y:S05]  /*159e0*/  @!P0 NANOSLEEP.SYNCS 0x989680 ;  /* 0x009896800000895d */ /* 0x008fea0003900000 */
[----:B------:R-:W3:Y:S02]  /*159f0*/  @!P0 SYNCS.PHASECHK.TRANS64 P0, [R4+URZ], R5 ;  /* 0x00000005040085a7 */ /* 0x000ee4000800007f */
[----:B---3--:R-:W-:Y:S05]  /*15a00*/  @!P0 BRA `(.L_x_1952) ;  /* 0xfffffffc00f08947 */ /* 0x008fea000383ffff */
[----:B------:R-:W-:Y:S05]  /*15a10*/  BRA `(.L_x_1998) ;  /* 0xffffffe800d47947 */ /* 0x000fea000383ffff */
.L_x_1999:
        /* <DEDUP_REMOVED lines=14> */
.L_x_6040:


//--------------------- .text._ZN7cutlass13device_kernelIN5flash11enable_sm90INS1_16FlashAttnFwdSm90INS1_25CollectiveMainloopFwdSm90ILi2EN4cute5tupleIJNS5_1CILi1EEES8_S8_EEENS6_IJNS7_ILi128EEENS7_ILi96EEENS7_ILi64EEEEEELi256ENS_10bfloat16_tEfNS_4arch4Sm90ELb0ELb1ELb0ELb0ELb0ELb0ELb1ELb1ELb0ELb1ELb0ELb0EEENS1_21CollectiveEpilogueFwdINS6_IJSA_NS7_ILi256EEESB_EEES9_SE_SG_Li256ELb0ELb1ELb0ELb0EEENS1_30DynamicPersistentTileSchedulerILi256ELi128ELb0ELb1ELb1EEEEEEEEEvNT_6ParamsE --------------------------
	.section	.text._ZN7cutlass13device_kernelIN5flash11enable_sm90INS1_16FlashAttnFwdSm90INS1_25CollectiveMainloopFwdSm90ILi2EN4cute5tupleIJNS5_1CILi1EEES8_S8_EEENS6_IJNS7_ILi128EEENS7_ILi96EEENS7_ILi64EEEEEELi256ENS_10bfloat16_tEfNS_4arch4Sm90ELb0ELb1ELb0ELb0ELb0ELb0ELb1ELb1ELb0ELb1ELb0ELb0EEENS1_21CollectiveEpilogueFwdINS6_IJSA_NS7_ILi256EEESB_EEES9_SE_SG_Li256ELb0ELb1ELb0ELb0EEENS1_30DynamicPersistentTileSchedulerILi256ELi128ELb0ELb1ELb1EEEEEEEEEvNT_6ParamsE,"ax",@progbits
	.align	128
.text._ZN7cutlass13device_kernelIN5flash11enable_sm90INS1_16FlashAttnFwdSm90INS1_25CollectiveMainloopFwdSm90ILi2EN4cute5tupleIJNS5_1CILi1EEES8_S8_EEENS6_IJNS7_ILi128EEENS7_ILi96EEENS7_ILi64EEEEEELi256ENS_10bfloat16_tEfNS_4arch4Sm90ELb0ELb1ELb0ELb0ELb0ELb0ELb1ELb1ELb0ELb1ELb0ELb0EEENS1_21CollectiveEpilogueFwdINS6_IJSA_NS7_ILi256EEESB_EEES9_SE_SG_Li256ELb0ELb1ELb0ELb0EEENS1_30DynamicPersistentTileSchedulerILi256ELi128ELb0ELb1ELb1EEEEEEEEEvNT_6ParamsE:
        .type           _ZN7cutlass13device_kernelIN5flash11enable_sm90INS1_16FlashAttnFwdSm90INS1_25CollectiveMainloopFwdSm90ILi2EN4cute5tupleIJNS5_1CILi1EEES8_S8_EEENS6_IJNS7_ILi128EEENS7_ILi96EEENS7_ILi64EEEEEELi256ENS_10bfloat16_tEfNS_4arch4Sm90ELb0ELb1ELb0ELb0ELb0ELb0ELb1ELb1ELb0ELb1ELb0ELb0EEENS1_21CollectiveEpilogueFwdINS6_IJSA_NS7_ILi256EEESB_EEES9_SE_SG_Li256ELb0ELb1ELb0ELb0EEENS1_30DynamicPersistentTileSchedulerILi256ELi128ELb0ELb1ELb1EEEEEEEEEvNT_6ParamsE,@function
        .size           _ZN7cutlass13device_kernelIN5flash11enable_sm90INS1_16FlashAttnFwdSm90INS1_25CollectiveMainloopFwdSm90ILi2EN4cute5tupleIJNS5_1CILi1EEES8_S8_EEENS6_IJNS7_ILi128EEENS7_ILi96EEENS7_ILi64EEEEEELi256ENS_10bfloat16_tEfNS_4arch4Sm90ELb0ELb1ELb0ELb0ELb0ELb0ELb1ELb1ELb0ELb1ELb0ELb0EEENS1_21CollectiveEpilogueFwdINS6_IJSA_NS7_ILi256EEESB_EEES9_SE_SG_Li256ELb0ELb1ELb0ELb0EEENS1_30DynamicPersistentTileSchedulerILi256ELi128ELb0ELb1ELb1EEEEEEEEEvNT_6ParamsE,(.L_x_6041 - _ZN7cutlass13device_kernelIN5flash11enable_sm90INS1_16FlashAttnFwdSm90INS1_25CollectiveMainloopFwdSm90ILi2EN4cute5tupleIJNS5_1CILi1EEES8_S8_EEENS6_IJNS7_ILi128EEENS7_ILi96EEENS7_ILi64EEEEEELi256ENS_10bfloat16_tEfNS_4arch4Sm90ELb0ELb1ELb0ELb0ELb0ELb0ELb1ELb1ELb0ELb1ELb0ELb0EEENS1_21CollectiveEpilogueFwdINS6_IJSA_NS7_ILi256EEESB_EEES9_SE_SG_Li256ELb0ELb1ELb0ELb0EEENS1_30DynamicPersistentTileSchedulerILi256ELi128ELb0ELb1ELb1EEEEEEEEEvNT_6ParamsE)
        .other          _ZN7cutlass13device_kernelIN5flash11enable_sm90INS1_16FlashAttnFwdSm90INS1_25CollectiveMainloopFwdSm90ILi2EN4cute5tupleIJNS5_1CILi1EEES8_S8_EEENS6_IJNS7_ILi128EEENS7_ILi96EEENS7_ILi64EEEEEELi256ENS_10bfloat16_tEfNS_4arch4Sm90ELb0ELb1ELb0ELb0ELb0ELb0ELb1ELb1ELb0ELb1ELb0ELb0EEENS1_21CollectiveEpilogueFwdINS6_IJSA_NS7_ILi256EEESB_EEES9_SE_SG_Li256ELb0ELb1ELb0ELb0EEENS1_30DynamicPersistentTileSchedulerILi256ELi128ELb0ELb1ELb1EEEEEEEEEvNT_6ParamsE,@"STO_CUDA_ENTRY STV_DEFAULT"
_ZN7cutlass13device_kernelIN5flash11enable_sm90INS1_16FlashAttnFwdSm90INS1_25CollectiveMainloopFwdSm90ILi2EN4cute5tupleIJNS5_1CILi1EEES8_S8_EEENS6_IJNS7_ILi128EEENS7_ILi96EEENS7_ILi64EEEEEELi256ENS_10bfloat16_tEfNS_4arch4Sm90ELb0ELb1ELb0ELb0ELb0ELb0ELb1ELb1ELb0ELb1ELb0ELb0EEENS1_21CollectiveEpilogueFwdINS6_IJSA_NS7_ILi256EEESB_EEES9_SE_SG_Li256ELb0ELb1ELb0ELb0EEENS1_30DynamicPersistentTileSchedulerILi256ELi128ELb0ELb1ELb1EEEEEEEEEvNT_6ParamsE:
[----:B------:R-:W0:Y:S02]  /*0000*/  LDC R1, c[0x0][0x28] ;  /* 0x00000a00ff017b82 */ /* 0x000e240000000800 */
[----:B0-----:R-:W-:Y:S01]  /*0010*/  VIADD R1, R1, 0xfffffb50 ;  /* 0xfffffb5001017836 */ /* 0x001fe20000000000 */
[----:B------:R-:W0:Y:S01]  /*0020*/  S2R R3, SR_TID.X ;  /* 0x0000000000037919 */ /* 0x000e220000002100 */
[----:B------:R-:W-:Y:S01]  /*0030*/  ELECT P0, URZ, PT ;  /* 0x00000000003f782f */ /* 0x000fe20003800000 */
[----:B------:R-:W-:Y:S01]  /*0040*/  BSSY B0, `(.L_x_2000) ;  /* 0x0000012000007945 */ /* 0x000fe20003800000 */
[----:B------:R-:W-:Y:S02]  /*0050*/  ULDC UR4, c[0x0][0x20] ;  /* 0x0000080000047ab9 */ /* 0x000fe40000000800 */
[----:B------:R-:W-:Y:S01]  /*0060*/  IADD3 R16, P1, R1, UR4, RZ ;  /* 0x0000000401107c10 */ /* 0x000fe2000ff3e0ff */
[----:B------:R-:W-:-:S04]  /*0070*/  ULDC UR4, c[0x0][0x24] ;  /* 0x0000090000047ab9 */ /* 0x000fc80000000800 */
[----:B------:R-:W-:Y:S01]  /*0080*/  IMAD.X R17, RZ, RZ, UR4, P1 ;  /* 0x00000004ff117e24 */ /* 0x000fe200088e06ff */
        /* <DEDUP_REMOVED lines=13> */
.L_x_2001:
[----:B------:R-:W-:Y:S05]  /*0160*/  BSYNC B0 ;  /* 0x0000000000007941 */ /* 0x000fea0003800000 */
.L_x_2000:
        /* <DEDUP_REMOVED lines=43> */
.L_x_2002:
        /* <DEDUP_REMOVED lines=22> */
.L_x_2003:
        /* <DEDUP_REMOVED lines=18> */
.L_x_2004:
        /* <DEDUP_REMOVED lines=22> */
.L_x_2005:
        /* <DEDUP_REMOVED lines=22> */
.L_x_2006:
[----:B------:R-:W-:Y:S01]  /*0960*/  IADD3 R2, P0, R16, 0x70, RZ ;  /* 0x0000007010027810 */ /* 0x000fe20007f1e0ff */
[----:B------:R-:W-:Y:S01]  /*0970*/  UMOV UR41, 0x1 ;  /* 0x0000000100297882 */ /* 0x000fe20000000000 */
[----:B------:R-:W-:Y:S01]  /*0980*/  PLOP3.LUT P1, PT, PT, PT, UP0, 0x80, 0x0 ;  /* 0x000000000000781c */ /* 0x000fe20003f2f008 */
[----:B------:R-:W-:Y:S01]  /*0990*/  NOP ;  /* 0x0000000000007918 */ /* 0x000fe20000000000 */
[----:B------:R-:W-:Y:S01]  /*09a0*/  USEL UR41, UR41, 0x2, !UP0 ;  /* 0x0000000229297887 */ /* 0x000fe2000c000000 */
[----:B------:R4:W-:Y:S01]  /*09b0*/  STL [R1+0x464], R2 ;  /* 0x0004640201007387 */ /* 0x0009e20000100800 */
[----:B------:R-:W-:Y:S01]  /*09c0*/  ULDC.64 UR48, c[0x0][0x208] ;  /* 0x0000820000307ab9 */ /* 0x000fe20000000a00 */
[----:B------:R-:W-:Y:S02]  /*09d0*/  IMAD.MOV.U32 R22, RZ, RZ, R16 ;  /* 0x000000ffff167224 */ /* 0x000fe400078e0010 */
[--C-:B------:R-:W-:Y:S02]  /*09e0*/  IMAD.MOV.U32 R23, RZ, RZ, R17.reuse ;  /* 0x000000ffff177224 */ /* 0x100fe400078e0011 */
[----:B----4-:R-:W-:-:S05]  /*09f0*/  IMAD.X R2, RZ, RZ, R17, P0 ;  /* 0x000000ffff027224 */ /* 0x010fca00000e0611 */
[----:B------:R4:W-:Y:S01]  /*0a00*/  STL [R1+0x460], R2 ;  /* 0x0004600201007387 */ /* 0x0009e20000100800 */
[----:B0123--:R-:W-:Y:S06]  /*0a10*/  BAR.SYNC.DEFER_BLOCKING 0x0 ;  /* 0x0000000000007b1d */ /* 0x00ffec0000010000 */
[----:B------:R-:W-:Y:S05]  /*0a20*/  @!P1 BRA `(.L_x_2007) ;  /* 0x0000020800f49947 */ /* 0x000fea0003800000 */
.L_x_2008:
[----:B------:R-:W-:-:S08]  /*0a30*/  NOP ;  /* 0x0000000000007918 */ /* 0x000fd00000000000 */
[----:B------:R-:W0:Y:S02]  /*0a40*/  USETMAXREG.TRY_ALLOC.CTAPOOL UP0, 0xf0 ;  /* 0x000000f0000079c8 */ /* 0x000e240008000600 */
[----:B0-----:R-:W-:-:S13]  /*0a50*/  PLOP3.LUT P0, PT, PT, PT, UP0, 0x80, 0x0 ;  /* 0x000000000000781c */ /* 0x001fda0003f0f008 */
[----:B------:R-:W-:Y:S05]  /*0a60*/  @!P0 BRA `(.L_x_2008) ;  /* 0xfffffffc00f08947 */ /* 0x000fea000383ffff */
[----:B------:R-:W0:Y:S08]  /*0a70*/  S2UR UR5, SR_CTAID.X ;  /* 0x00000000000579c3 */ /* 0x000e300000002500 */
[----:B------:R-:W-:Y:S08]  /*0a80*/  BAR.ARV 0x4, 0x180 ;  /* 0x0106000000007b1d */ /* 0x000ff00000002000 */
[----:B------:R-:W-:Y:S08]  /*0a90*/  BAR.ARV 0x8, 0x180 ;  /* 0x0206000000007b1d */ /* 0x000ff00000002000 */
[----:B------:R-:W0:Y:S01]  /*0aa0*/  LDC R0, c[0x0][0xd38] ;  /* 0x00034e00ff007b82 */ /* 0x000e220000000800 */
[----:B------:R-:W-:Y:S01]  /*0ab0*/  ISETP.NE.AND P0, PT, R14, 0x1, PT ;  /* 0x000000010e00780c */ /* 0x000fe20003f05270 */
[----:B------:R1:W-:-:S12]  /*0ac0*/  STL.64 [R1+0x210], RZ ;  /* 0x000210ff01007387 */ /* 0x0003d80000100a00 */
[----:B------:R-:W-:Y:S06]  /*0ad0*/  @!P0 BAR.ARV 0x9, 0x100 ;  /* 0x0244000000008b1d */ /* 0x000fec0000002000 */
[C---:B------:R-:W-:Y:S02]  /*0ae0*/  IADD3 R214, P1, R16.reuse, 0x210, RZ ;  /* 0x0000021010d67810 */ /* 0x040fe40007f3e0ff */
[----:B------:R-:W-:Y:S01]  /*0af0*/  IADD3 R224, P2, R16, 0x21c, RZ ;  /* 0x0000021c10e07810 */ /* 0x000fe20007f5e0ff */
[----:B------:R1:W-:Y:S01]  /*0b00*/  STL [R1+0x218], RZ ;  /* 0x000218ff01007387 */ /* 0x0003e20000100800 */
[----:B0-----:R-:W-:Y:S01]  /*0b10*/  ISETP.LE.AND P0, PT, R0, UR5, PT ;  /* 0x0000000500007c0c */ /* 0x001fe2000bf03270 */
[----:B------:R-:W-:-:S02]  /*0b20*/  IMAD.X R213, RZ, RZ, R17, P1 ;  /* 0x000000ffffd57224 */ /* 0x000fc400008e0611 */
[----:B------:R1:W-:Y:S01]  /*0b30*/  STL [R1+0x21c], RZ ;  /* 0x00021cff01007387 */ /* 0x0003e20000100800 */
[----:B------:R-:W-:-:S09]  /*0b40*/  IMAD.X R223, RZ, RZ, R17, P2 ;  /* 0x000000ffffdf7224 */ /* 0x000fd200010e0611 */
[----:B-1----:R-:W-:Y:S05]  /*0b50*/  @P0 EXIT ;  /* 0x000000000000094d */ /* 0x002fea0003800000 */
[----:B----4-:R-:W0:Y:S01]  /*0b60*/  S2R R2, SR_TID.X ;  /* 0x0000000000027919 */ /* 0x010e220000002100 */
[----:B------:R-:W1:Y:S01]  /*0b70*/  S2UR UR6, SR_CgaCtaId ;  /* 0x00000000000679c3 */ /* 0x000e620000008800 */
[----:B------:R-:W-:Y:S01]  /*0b80*/  UMOV UR44, 0x400 ;  /* 0x00000400002c7882 */ /* 0x000fe20000000000 */
[----:B------:R-:W-:Y:S01]  /*0b90*/  IMAD.MOV.U32 R189, RZ, RZ, 0x2 ;  /* 0x00000002ffbd7424 */ /* 0x000fe200078e00ff */
[C---:B------:R-:W-:Y:S01]  /*0ba0*/  IADD3 R208, -R14.reuse, 0xb, RZ ;  /* 0x0000000b0ed07810 */ /* 0x040fe20007ffe1ff */
[----:B------:R-:W-:-:S04]  /*0bb0*/  VIADD R209, R14, 0x8 ;  /* 0x000000080ed17836 */ /* 0x000fc80000000000 */
[----:B------:R-:W2:Y:S01]  /*0bc0*/  S2UR UR4, SR_SWINHI ;  /* 0x00000000000479c3 */ /* 0x000ea20000002f00 */
[----:B-1----:R-:W-:Y:S01]  /*0bd0*/  ULEA UR44, UR6, UR44, 0x18 ;  /* 0x0000002c062c7291 */ /* 0x002fe2000f8ec03f */
[----:B0-----:R-:W-:-:S06]  /*0be0*/  VIADD R206, R2, 0xffffff80 ;  /* 0xffffff8002ce7836 */ /* 0x001fcc0000000000 */
[----:B------:R-:W-:Y:S01]  /*0bf0*/  UMOV UR36, UR44 ;  /* 0x0000002c00247c82 */ /* 0x000fe20008000000 */
[----:B--2---:R-:W-:Y:S01]  /*0c00*/  UMOV UR37, UR4 ;  /* 0x0000000400257c82 */ /* 0x004fe20008000000 */
[----:B------:R-:W-:Y:S01]  /*0c10*/  UMOV UR4, UR5 ;  /* 0x0000000500047c82 */ /* 0x000fe20008000000 */
[----:B------:R-:W-:-:S04]  /*0c20*/  SHF.R.S32.HI R15, RZ, 0x1f, R206 ;  /* 0x0000001fff0f7819 */ /* 0x000fc800000114ce */
[CC--:B------:R-:W-:Y:S02]  /*0c30*/  LEA.HI R2, R15.reuse, R206.reuse, RZ, 0x4 ;  /* 0x000000ce0f027211 */ /* 0x0c0fe400078f20ff */
[CC--:B------:R-:W-:Y:S02]  /*0c40*/  LEA.HI R0, R15.reuse, R206.reuse, RZ, 0x5 ;  /* 0x000000ce0f007211 */ /* 0x0c0fe400078f28ff */
[----:B------:R-:W-:Y:S02]  /*0c50*/  SHF.R.S32.HI R5, RZ, 0x4, R2 ;  /* 0x00000004ff057819 */ /* 0x000fe40000011402 */
[----:B------:R-:W-:Y:S01]  /*0c60*/  LOP3.LUT R3, R2, 0x3fffff0, RZ, 0xc0, !PT ;  /* 0x03fffff002037812 */ /* 0x000fe200078ec0ff */
[----:B------:R-:W-:Y:S01]  /*0c70*/  IMAD.SHL.U32 R6, R0, 0x20, RZ ;  /* 0x0000002000067824 */ /* 0x000fe200078e00ff */
[----:B------:R-:W-:Y:S02]  /*0c80*/  LEA.HI R0, R15, R206, RZ, 0x7 ;  /* 0x000000ce0f007211 */ /* 0x000fe400078f38ff */
[----:B------:R-:W-:Y:S01]  /*0c90*/  LEA.HI R4, R2, R5, RZ, 0x1 ;  /* 0x0000000502047211 */ /* 0x000fe200078f08ff */
[----:B------:R-:W-:Y:S01]  /*0ca0*/  IMAD.IADD R2, R206, 0x1, -R3 ;  /* 0x00000001ce027824 */ /* 0x000fe200078e0a03 */
[----:B------:R-:W-:-:S02]  /*0cb0*/  LOP3.LUT R3, R0, 0xffffff80, RZ, 0xc0, !PT ;  /* 0xffffff8000037812 */ /* 0x000fc400078ec0ff */
[----:B------:R-:W-:Y:S02]  /*0cc0*/  LOP3.LUT R7, R6, 0xfffffc00, RZ, 0xc0, !PT ;  /* 0xfffffc0006077812 */ /* 0x000fe400078ec0ff */
[----:B------:R-:W-:Y:S01]  /*0cd0*/  LOP3.LUT R4, R4, 0x1ffffffe, RZ, 0xc0, !PT ;  /* 0x1ffffffe04047812 */ /* 0x000fe200078ec0ff */
[----:B------:R-:W-:Y:S01]  /*0ce0*/  IMAD.IADD R212, R206, 0x1, -R3 ;  /* 0x00000001ced47824 */ /* 0x000fe200078e0a03 */
[----:B------:R-:W-:Y:S01]  /*0cf0*/  SHF.R.S32.HI R227, RZ, 0x7, R0 ;  /* 0x00000007ffe37819 */ /* 0x000fe20000011400 */
[----:B------:R-:W-:Y:S01]  /*0d00*/  IMAD R7, R2, 0x40, R7 ;  /* 0x0000004002077824 */ /* 0x000fe200078e0207 */
[----:B------:R-:W-:Y:S01]  /*0d10*/  LEA.HI R2, R15, R206, RZ, 0x2 ;  /* 0x000000ce0f027211 */ /* 0x000fe200078f10ff */
[----:B------:R-:W-:Y:S01]  /*0d20*/  IMAD.IADD R4, R5, 0x1, -R4 ;  /* 0x0000000105047824 */ /* 0x000fe200078e0a04 */
[----:B------:R-:W-:Y:S02]  /*0d30*/  SHF.R.S32.HI R3, RZ, 0x1f, R212 ;  /* 0x0000001fff037819 */ /* 0x000fe400000114d4 */
[----:B------:R-:W-:Y:S01]  /*0d40*/  LOP3.LUT R5, R2, 0xfffffffc, RZ, 0xc0, !PT ;  /* 0xfffffffc02057812 */ /* 0x000fe200078ec0ff */
[----:B------:R-:W-:Y:S01]  /*0d50*/  IMAD R4, R4, 0x8, R7 ;  /* 0x0000000804047824 */ /* 0x000fe200078e0207 */
[----:B------:R-:W-:-:S02]  /*0d60*/  LEA.HI R19, R3, R212, RZ, 0x2 ;  /* 0x000000d403137211 */ /* 0x000fc400078f10ff */
[----:B------:R-:W-:Y:S01]  /*0d70*/  LEA.HI R3, R3, R212, RZ, 0x5 ;  /* 0x000000d403037211 */ /* 0x000fe200078f28ff */
[----:B------:R-:W-:Y:S01]  /*0d80*/  IMAD.IADD R6, R206, 0x1, -R5 ;  /* 0x00000001ce067824 */ /* 0x000fe200078e0a05 */
[--C-:B------:R-:W-:Y:S01]  /*0d90*/  SHF.R.S32.HI R2, RZ, 0x2, R19.reuse ;  /* 0x00000002ff027819 */ /* 0x100fe20000011413 */
[----:B------:R-:W-:Y:S01]  /*0da0*/  IMAD.WIDE R188, R4, R189, UR36 ;  /* 0x0000002404bc7e25 */ /* 0x000fe2000f8e02bd */
[----:B------:R-:W-:Y:S02]  /*0db0*/  SHF.R.S32.HI R5, RZ, 0x1f, R19 ;  /* 0x0000001fff057819 */ /* 0x000fe40000011413 */
[----:B------:R-:W-:Y:S02]  /*0dc0*/  SHF.R.S32.HI R3, RZ, 0x5, R3 ;  /* 0x00000005ff037819 */ /* 0x000fe40000011403 */
[----:B------:R-:W-:Y:S02]  /*0dd0*/  LEA.HI R5, R5, R2, RZ, 0x3 ;  /* 0x0000000205057211 */ /* 0x000fe400078f18ff */
[----:B------:R-:W-:-:S02]  /*0de0*/  IADD3 R9, P0, R188, 0x20, RZ ;  /* 0x00000020bc097810 */ /* 0x000fc40007f1e0ff */
[----:B------:R-:W-:Y:S02]  /*0df0*/  LOP3.LUT R5, R5, 0xfffffff8, RZ, 0xc0, !PT ;  /* 0xfffffff805057812 */ /* 0x000fe400078ec0ff */
[----:B------:R-:W-:Y:S02]  /*0e00*/  LOP3.LUT R8, R9, 0x380, RZ, 0xc0, !PT ;  /* 0x0000038009087812 */ /* 0x000fe400078ec0ff */
[----:B------:R-:W-:Y:S01]  /*0e10*/  LEA.HI R7, R6, R6, RZ, 0x1 ;  /* 0x0000000606077211 */ /* 0x000fe200078f08ff */
[----:B------:R-:W-:Y:S01]  /*0e20*/  IMAD.IADD R2, R2, 0x1, -R5 ;  /* 0x0000000102027824 */ /* 0x000fe200078e0a05 */
[----:B------:R-:W-:Y:S02]  /*0e30*/  SHF.R.U64 R8, R8, 0x3, RZ ;  /* 0x0000000308087819 */ /* 0x000fe400000012ff */
[----:B------:R-:W-:Y:S01]  /*0e40*/  LOP3.LUT R7, R7, 0x1ffffffe, RZ, 0xc0, !PT ;  /* 0x1ffffffe07077812 */ /* 0x000fe200078ec0ff */
[----:B------:R-:W-:Y:S01]  /*0e50*/  IMAD R21, R3, 0x10, R2 ;  /* 0x0000001003157824 */ /* 0x000fe200078e0202 */
[----:B------:R-:W-:Y:S01]  /*0e60*/  LOP3.LUT R2, R8, R9, RZ, 0x3c, !PT ;  /* 0x0000000908027212 */ /* 0x000fe200078e3cff */
[----:B------:R-:W-:Y:S01]  /*0e70*/  IMAD.X R3, RZ, RZ, R189, P0 ;  /* 0x000000ffff037224 */ /* 0x000fe200000e06bd */
[----:B------:R-:W-:Y:S01]  /*0e80*/  LEA.HI R15, R15, R206, RZ, 0x3 ;  /* 0x000000ce0f0f7211 */ /* 0x000fe200078f18ff */
[----:B------:R-:W-:Y:S01]  /*0e90*/  IMAD.IADD R25, R6, 0x1, -R7 ;  /* 0x0000000106197824 */ /* 0x000fe200078e0a07 */
[----:B------:R-:W-:-:S02]  /*0ea0*/  IADD3 R5, P1, R188, 0x40, RZ ;  /* 0x00000040bc057810 */ /* 0x000fc40007f3e0ff */
[----:B------:R-:W-:Y:S02]  /*0eb0*/  MOV R235, R2 ;  /* 0x0000000200eb7202 */ /* 0x000fe40000000f00 */
[C---:B------:R-:W-:Y:S02]  /*0ec0*/  IADD3 R7, P2, R188.reuse, 0x60, RZ ;  /* 0x00000060bc077810 */ /* 0x040fe40007f5e0ff */
[C---:B------:R-:W-:Y:S02]  /*0ed0*/  IADD3 R9, P3, R188.reuse, 0x4000, RZ ;  /* 0x00004000bc097810 */ /* 0x040fe40007f7e0ff */
[C---:B------:R-:W-:Y:S02]  /*0ee0*/  IADD3 R231, P4, R188.reuse, 0x4020, RZ ;  /* 0x00004020bce77810 */ /* 0x040fe40007f9e0ff */
[C---:B------:R-:W-:Y:S02]  /*0ef0*/  IADD3 R11, P5, R188.reuse, 0x4040, RZ ;  /* 0x00004040bc0b7810 */ /* 0x040fe40007fbe0ff */
[----:B------:R-:W-:-:S02]  /*0f00*/  IADD3 R13, P6, R188, 0xc060, RZ ;  /* 0x0000c060bc0d7810 */ /* 0x000fc40007fde0ff */
[----:B------:R-:W-:Y:S02]  /*0f10*/  LOP3.LUT R3, R15, 0xfffffff8, RZ, 0xc0, !PT ;  /* 0xfffffff80f037812 */ /* 0x000fe400078ec0ff */
[----:B------:R-:W-:Y:S02]  /*0f20*/  LEA.HI R0, R0, R227, RZ, 0x1 ;  /* 0x000000e300007211 */ /* 0x000fe400078f08ff */
[----:B------:R-:W-:Y:S01]  /*0f30*/  LOP3.LUT R4, R5, 0x380, RZ, 0xc0, !PT ;  /* 0x0000038005047812 */ /* 0x000fe200078ec0ff */
[----:B------:R-:W-:Y:S01]  /*0f40*/  IMAD.IADD R3, R206, 0x1, -R3 ;  /* 0x00000001ce037824 */ /* 0x000fe200078e0a03 */
[----:B------:R-:W-:Y:S02]  /*0f50*/  LOP3.LUT R6, R7, 0x380, RZ, 0xc0, !PT ;  /* 0x0000038007067812 */ /* 0x000fe400078ec0ff */
[----:B------:R-:W-:Y:S01]  /*0f60*/  LOP3.LUT R8, R9, 0x380, RZ, 0xc0, !PT ;  /* 0x0000038009087812 */ /* 0x000fe200078ec0ff */
[----:B------:R-:W-:Y:S01]  /*0f70*/  IMAD.SHL.U32 R194, R3, 0x8, RZ ;  /* 0x0000000803c27824 */ /* 0x000fe200078e00ff */
[----:B------:R-:W-:-:S02]  /*0f80*/  LOP3.LUT R230, R231, 0x380, RZ, 0xc0, !PT ;  /* 0x00000380e7e67812 */ /* 0x000fc400078ec0ff */
[----:B------:R-:W-:Y:S01]  /*0f90*/  LOP3.LUT R10, R11, 0x380, RZ, 0xc0, !PT ;  /* 0x000003800b0a7812 */ /* 0x000fe200078ec0ff */
[C---:B------:R-:W-:Y:S01]  /*0fa0*/  VIADD R196, R194.reuse, 0x40 ;  /* 0x00000040c2c47836 */ /* 0x040fe20000000000 */
[----:B------:R-:W-:Y:S01]  /*0fb0*/  LOP3.LUT R12, R13, 0x380, RZ, 0xc0, !PT ;  /* 0x000003800d0c7812 */ /* 0x000fe200078ec0ff */
[----:B------:R-:W-:Y:S01]  /*0fc0*/  VIADD R195, R194, 0x80 ;  /* 0x00000080c2c37836 */ /* 0x000fe20000000000 */
[----:B------:R-:W-:Y:S01]  /*0fd0*/  LOP3.LUT R0, R0, 0x3fffffe, RZ, 0xc0, !PT ;  /* 0x03fffffe00007812 */ /* 0x000fe200078ec0ff */
[----:B------:R-:W-:Y:S01]  /*0fe0*/  VIADD R197, R194, 0xc0 ;  /* 0x000000c0c2c57836 */ /* 0x000fe20000000000 */
[----:B------:R-:W-:Y:S02]  /*0ff0*/  SHF.R.U64 R4, R4, 0x3, RZ ;  /* 0x0000000304047819 */ /* 0x000fe400000012ff */
[----:B------:R-:W-:Y:S01]  /*1000*/  SHF.R.U64 R6, R6, 0x3, RZ ;  /* 0x0000000306067819 */ /* 0x000fe200000012ff */
[----:B------:R-:W-:Y:S01]  /*1010*/  IMAD.IADD R0, R227, 0x1, -R0 ;  /* 0x00000001e3007824 */ /* 0x000fe200078e0a00 */
[----:B------:R-:W-:-:S02]  /*1020*/  SHF.R.U64 R8, R8, 0x3, RZ ;  /* 0x0000000308087819 */ /* 0x000fc400000012ff */
[----:B------:R-:W-:Y:S01]  /*1030*/  SHF.R.U64 R230, R230, 0x3, RZ ;  /* 0x00000003e6e67819 */ /* 0x000fe200000012ff */
[----:B------:R-:W-:Y:S01]  /*1040*/  IMAD R204, R0, 0x40, R21 ;  /* 0x0000004000cc7824 */ /* 0x000fe200078e0215 */
[----:B------:R-:W-:Y:S02]  /*1050*/  SHF.R.U64 R10, R10, 0x3, RZ ;  /* 0x000000030a0a7819 */ /* 0x000fe400000012ff */
[----:B------:R-:W-:Y:S01]  /*1060*/  SHF.R.U64 R12, R12, 0x3, RZ ;  /* 0x000000030c0c7819 */ /* 0x000fe200000012ff */
[----:B------:R-:W-:Y:S01]  /*1070*/  IMAD R236, R25, 0x8, R204 ;  /* 0x0000000819ec7824 */ /* 0x000fe200078e02cc */
[----:B------:R-:W-:Y:S02]  /*1080*/  LOP3.LUT R19, R19, 0x7ffffffc, RZ, 0xc0, !PT ;  /* 0x7ffffffc13137812 */ /* 0x000fe400078ec0ff */
        /* <DEDUP_REMOVED lines=12> */
[----:B------:R-:W-:Y:S01]  /*1150*/  IADD3 R18, P0, R16, 0x13c, RZ ;  /* 0x0000013c10127810 */ /* 0x000fe20007f1e0ff */
[----:B------:R-:W-:Y:S01]  /*1160*/  IMAD.IADD R19, R212, 0x1, -R19 ;  /* 0x00000001d4137824 */ /* 0x000fe200078e0a13 */
[----:B------:R-:W-:-:S02]  /*1170*/  IADD3 R226, P1, R16, 0x220, RZ ;  /* 0x0000022010e27810 */ /* 0x000fc40007f3e0ff */
[----:B------:R-:W-:Y:S01]  /*1180*/  SHF.R.S32.HI R210, RZ, 0x3, R15 ;  /* 0x00000003ffd27819 */ /* 0x000fe2000001140f */
[--C-:B------:R-:W-:Y:S01]  /*1190*/  IMAD.X R164, RZ, RZ, R17.reuse, P0 ;  /* 0x000000ffffa47224 */ /* 0x100fe200000e0611 */
[----:B------:R-:W-:Y:S01]  /*11a0*/  MOV R234, R4 ;  /* 0x0000000400ea7202 */ /* 0x000fe20000000f00 */
[----:B------:R-:W-:Y:S01]  /*11b0*/  IMAD.X R225, RZ, RZ, R17, P1 ;  /* 0x000000ffffe17224 */ /* 0x000fe200008e0611 */
[----:B------:R-:W-:Y:S01]  /*11c0*/  MOV R233, R6 ;  /* 0x0000000600e97202 */ /* 0x000fe20000000f00 */
[----:B------:R-:W-:Y:S01]  /*11d0*/  IMAD R211, R3, 0x20, R210 ;  /* 0x0000002003d37824 */ /* 0x000fe200078e02d2 */
[----:B------:R-:W-:Y:S01]  /*11e0*/  MOV R232, R8 ;  /* 0x0000000800e87202 */ /* 0x000fe20000000f00 */
[----:B------:R-:W-:Y:S01]  /*11f0*/  IMAD.SHL.U32 R205, R19, 0x2, RZ ;  /* 0x0000000213cd7824 */ /* 0x000fe200078e00ff */
[----:B------:R-:W-:Y:S02]  /*1200*/  MOV R230, R230 ;  /* 0x000000e600e67202 */ /* 0x000fe40000000f00 */
[----:B------:R-:W-:-:S02]  /*1210*/  MOV R229, R10 ;  /* 0x0000000a00e57202 */ /* 0x000fc40000000f00 */
[----:B------:R-:W-:Y:S02]  /*1220*/  MOV R228, R12 ;  /* 0x0000000c00e47202 */ /* 0x000fe40000000f00 */
[----:B------:R-:W-:Y:S02]  /*1230*/  SHF.R.S32.HI R203, RZ, 0x1f, R194 ;  /* 0x0000001fffcb7819 */ /* 0x000fe400000114c2 */
[----:B------:R-:W-:Y:S02]  /*1240*/  SHF.R.S32.HI R202, RZ, 0x1f, R196 ;  /* 0x0000001fffca7819 */ /* 0x000fe400000114c4 */
[----:B------:R-:W-:Y:S02]  /*1250*/  SHF.R.S32.HI R201, RZ, 0x1f, R195 ;  /* 0x0000001fffc97819 */ /* 0x000fe400000114c3 */
[----:B------:R-:W-:-:S07]  /*1260*/  SHF.R.S32.HI R200, RZ, 0x1f, R197 ;  /* 0x0000001fffc87819 */ /* 0x000fce00000114c5 */
.L_x_2131:
        /* <DEDUP_REMOVED lines=12> */
[----:B01234-:R-:W-:Y:S05]  /*1330*/  @!P0 BRA `(.L_x_2009) ;  /* 0x0000000000208947 */ /* 0x01ffea0003800000 */
        /* <DEDUP_REMOVED lines=8> */
.L_x_2009:
[----:B------:R-:W-:Y:S01]  /*13c0*/  ULDC UR7, c[0x0][0xd54] ;  /* 0x0003550000077ab9 */ /* 0x000fe20000000800 */
[----:B------:R-:W-:Y:S01]  /*13d0*/  UMOV UR6, UR9 ;  /* 0x0000000900067c82 */ /* 0x000fe20008000000 */
[----:B------:R-:W-:-:S11]  /*13e0*/  UISETP.NE.AND UP0, UPT, UR7, 0x1, UPT ;  /* 0x000000010700788c */ /* 0x000fd6000bf05270 */
[----:B------:R-:W-:Y:S02]  /*13f0*/  @UP0 ULDC.64 UR10, c[0x0][0xd58] ;  /* 0x00035600000a0ab9 */ /* 0x000fe40000000a00 */
[----:B------:R-:W-:-:S04]  /*1400*/  UIMAD.WIDE.U32 UR4, UR9, UR10, URZ ;  /* 0x0000000a090472a5 */ /* 0x000fc8000f8e003f */
[----:B------:R-:W-:-:S04]  /*1410*/  @UP0 USHF.R.U32.HI UR6, URZ, UR11, UR5 ;  /* 0x0000000b3f060299 */ /* 0x000fc80008011605 */
[----:B------:R-:W-:-:S12]  /*1420*/  UIMAD UR4, UR6, UR7, URZ ;  /* 0x00000007060472a4 */ /* 0x000fd8000f8e023f */
.L_x_2010:
[----:B------:R-:W0:Y:S01]  /*1430*/  S2R R0, SR_TID.X ;  /* 0x0000000000007919 */ /* 0x000e220000002100 */
[----:B------:R-:W-:Y:S01]  /*1440*/  ULOP3.LUT UR5, URZ, UR6, URZ, 0x33, !UPT ;  /* 0x000000063f057292 */ /* 0x000fe2000f8e333f */
[----:B------:R-:W-:Y:S01]  /*1450*/  IMAD.MOV.U32 R2, RZ, RZ, 0x3000 ;  /* 0x00003000ff027424 */ /* 0x000fe200078e00ff */
[----:B------:R-:W-:Y:S01]  /*1460*/  UIADD3 UR6, UP2, UR36, 0x32450, URZ ;  /* 0x0003245024067890 */ /* 0x000fe2000ff5e03f */
[----:B------:R-:W-:Y:S01]  /*1470*/  IMAD.U32 R3, RZ, RZ, UR41 ;  /* 0x00000029ff037e24 */ /* 0x000fe2000f8e00ff */
[----:B------:R-:W-:Y:S01]  /*1480*/  ULDC UR39, c[0x0][0xd3c] ;  /* 0x00034f0000277ab9 */ /* 0x000fe20000000800 */
[----:B------:R-:W-:Y:S01]  /*1490*/  UIADD3 UR7, UP0, UR36, 0x32430, URZ ;  /* 0x0003243024077890 */ /* 0x000fe2000ff1e03f */
[----:B------:R-:W-:Y:S01]  /*14a0*/  IMAD.MOV.U32 R5, RZ, RZ, 0x100 ;  /* 0x00000100ff057424 */ /* 0x000fe200078e00ff */
[----:B------:R-:W-:Y:S01]  /*14b0*/  UIADD3 UR39, UR5, UR39, URZ ;  /* 0x0000002705277290 */ /* 0x000fe2000fffe03f */
[----:B------:R1:W-:Y:S01]  /*14c0*/  STL.64 [R1+0x18], R2 ;  /* 0x0000180201007387 */ /* 0x0003e20000100a00 */
[----:B------:R-:W-:Y:S01]  /*14d0*/  UIADD3.X UR5, URZ, UR37, URZ, UP2, !UPT ;  /* 0x000000253f057290 */ /* 0x000fe200097fe43f */
[----:B------:R-:W-:Y:S01]  /*14e0*/  IMAD.MOV.U32 R6, RZ, RZ, 0x1 ;  /* 0x00000001ff067424 */ /* 0x000fe200078e00ff */
[----:B------:R-:W-:Y:S01]  /*14f0*/  UIADD3 UR10, UP1, UR36, 0x32440, URZ ;  /* 0x00032440240a7890 */ /* 0x000fe2000ff3e03f */
[----:B------:R-:W-:Y:S01]  /*1500*/  IMAD.MOV.U32 R7, RZ, RZ, RZ ;  /* 0x000000ffff077224 */ /* 0x000fe200078e00ff */
[----:B------:R-:W-:Y:S01]  /*1510*/  UIADD3 UR11, UP3, UR36, 0x32460, URZ ;  /* 0x00032460240b7890 */ /* 0x000fe2000ff7e03f */
[----:B------:R-:W-:Y:S01]  /*1520*/  IMAD.MOV.U32 R8, RZ, RZ, 0xc000 ;  /* 0x0000c000ff087424 */ /* 0x000fe200078e00ff */
[----:B------:R-:W-:Y:S01]  /*1530*/  UIADD3 UR4, UR9, -UR4, URZ ;  /* 0x8000000409047290 */ /* 0x000fe2000fffe03f */
[----:B------:R-:W-:Y:S01]  /*1540*/  IMAD.U32 R9, RZ, RZ, UR41 ;  /* 0x00000029ff097e24 */ /* 0x000fe2000f8e00ff */
[----:B------:R-:W-:Y:S01]  /*1550*/  UIADD3.X UR12, URZ, UR37, URZ, UP3, !UPT ;  /* 0x000000253f0c7290 */ /* 0x000fe20009ffe43f */
[----:B------:R-:W-:Y:S01]  /*1560*/  IMAD.MOV.U32 R11, RZ, RZ, 0x100 ;  /* 0x00000100ff0b7424 */ /* 0x000fe200078e00ff */
[----:B------:R-:W-:Y:S01]  /*1570*/  ULDC UR42, c[0x0][0xd48] ;  /* 0x00035200002a7ab9 */ /* 0x000fe20000000800 */
[----:B-1----:R-:W-:Y:S01]  /*1580*/  IMAD.U32 R3, RZ, RZ, UR5 ;  /* 0x00000005ff037e24 */ /* 0x002fe2000f8e00ff */
[----:B------:R-:W-:Y:S01]  /*1590*/  UIADD3.X UR5, URZ, UR37, URZ, UP0, !UPT ;  /* 0x000000253f057290 */ /* 0x000fe200087fe43f */
[----:B------:R-:W-:Y:S01]  /*15a0*/  IMAD.U32 R2, RZ, RZ, UR6 ;  /* 0x00000006ff027e24 */ /* 0x000fe2000f8e00ff */
[----:B------:R-:W-:Y:S01]  /*15b0*/  UIADD3.X UR6, URZ, UR37, URZ, UP1, !UPT ;  /* 0x000000253f067290 */ /* 0x000fe20008ffe43f */
[----:B------:R-:W-:Y:S01]  /*15c0*/  IMAD.U32 R12, RZ, RZ, UR11 ;  /* 0x0000000bff0c7e24 */ /* 0x000fe2000f8e00ff */
[----:B------:R-:W-:Y:S01]  /*15d0*/  UISETP.NE.AND UP2, UPT, UR42, 0x1, UPT ;  /* 0x000000012a00788c */ /* 0x000fe2000bf45270 */
[----:B------:R-:W-:Y:S01]  /*15e0*/  IMAD.U32 R13, RZ, RZ, UR12 ;  /* 0x0000000cff0d7e24 */ /* 0x000fe2000f8e00ff */
[----:B------:R-:W-:Y:S01]  /*15f0*/  ULDC UR12, c[0x0][0xd54] ;  /* 0x00035500000c7ab9 */ /* 0x000fe20000000800 */
[----:B------:R-:W-:Y:S01]  /*1600*/  IMAD.MOV.U32 R20, RZ, RZ, 0x1 ;  /* 0x00000001ff147424 */ /* 0x000fe200078e00ff */
[----:B------:R-:W-:Y:S01]  /*1610*/  UIMAD UR12, UR8, UR12, UR4 ;  /* 0x0000000c080c72a4 */ /* 0x000fe2000f8e0204 */
[----:B------:R-:W-:Y:S01]  /*1620*/  IMAD.MOV.U32 R21, RZ, RZ, RZ ;  /* 0x000000ffff157224 */ /* 0x000fe200078e00ff */
[----:B0-----:R-:W-:Y:S01]  /*1630*/  LOP3.LUT R0, R0, 0x7f, RZ, 0xc0, !PT ;  /* 0x0000007f00007812 */ /* 0x001fe200078ec0ff */
[----:B------:R-:W-:Y:S01]  /*1640*/  IMAD.U32 R14, RZ, RZ, UR39 ;  /* 0x00000027ff0e7e24 */ /* 0x000fe2000f8e00ff */
[----:B------:R-:W-:Y:S01]  /*1650*/  USHF.L.U32 UR39, UR39, 0x7, URZ ;  /* 0x0000000727277899 */ /* 0x000fe2000800063f */
[----:B------:R-:W-:Y:S01]  /*1660*/  STL.128 [R1+0x430], RZ ;  /* 0x000430ff01007387 */ /* 0x000fe20000100c00 */
[----:B------:R-:W-:Y:S01]  /*1670*/  ISETP.NE.AND P0, PT, R0, RZ, PT ;  /* 0x000000ff0000720c */ /* 0x000fe20003f05270 */
[----:B------:R-:W-:Y:S01]  /*1680*/  ULDC UR45, c[0x0][0x424] ;  /* 0x00010900002d7ab9 */ /* 0x000fe20000000800 */
[----:B------:R-:W0:Y:S01]  /*1690*/  LDC R0, c[0x0][0xa80] ;  /* 0x0002a000ff007b82 */ /* 0x000e220000000800 */
[----:B------:R-:W-:Y:S01]  /*16a0*/  STL.64 [R1+0x60], R20 ;  /* 0x0000601401007387 */ /* 0x000fe20000100a00 */
[----:B------:R-:W-:Y:S01]  /*16b0*/  SEL R4, RZ, 0x1, P0 ;  /* 0x00000001ff047807 */ /* 0x000fe20000000000 */
[----:B------:R-:W-:Y:S01]  /*16c0*/  ULDC UR11, c[0x0][0x2f0] ;  /* 0x0000bc00000b7ab9 */ /* 0x000fe20000000800 */
[----:B------:R-:W-:Y:S01]  /*16d0*/  ULDC UR46, c[0x0][0x288] ;  /* 0x0000a200002e7ab9 */ /* 0x000fe20000000800 */
[----:B------:R-:W-:Y:S01]  /*16e0*/  STL [R1+0x70], R14 ;  /* 0x0000700e01007387 */ /* 0x000fe20000100800 */
[----:B------:R-:W-:Y:S01]  /*16f0*/  @UP2 ULDC UR13, c[0x0][0xd50] ;  /* 0x00035400000d2ab9 */ /* 0x000fe20000000800 */
[----:B------:R-:W-:Y:S01]  /*1700*/  IMAD.MOV.U32 R10, RZ, RZ, R4 ;  /* 0x000000ffff0a7224 */ /* 0x000fe200078e0004 */
[----:B------:R-:W-:Y:S01]  /*1710*/  UMOV UR38, UR12 ;  /* 0x0000000c00267c82 */ /* 0x000fe20008000000 */
[----:B------:R1:W-:Y:S01]  /*1720*/  STL.128 [R1+0x20], R4 ;  /* 0x0000200401007387 */ /* 0x0003e20000100c00 */
[----:B------:R-:W-:-:S02]  /*1730*/  IADD3 R32, P0, R16, 0x430, RZ ;  /* 0x0000043010207810 */ /* 0x000fc40007f1e0ff */
[----:B------:R-:W-:Y:S01]  /*1740*/  IADD3 R43, P1, R16, 0x38, RZ ;  /* 0x00000038102b7810 */ /* 0x000fe20007f3e0ff */
[----:B------:R2:W-:Y:S02]  /*1750*/  STL.128 [R1+0x50], R8 ;  /* 0x0000500801007387 */ /* 0x0005e40000100c00 */
[--C-:B------:R-:W-:Y:S02]  /*1760*/  IMAD.X R45, RZ, RZ, R17.reuse, P0 ;  /* 0x000000ffff2d7224 */ /* 0x100fe400000e0611 */
[----:B------:R3:W-:Y:S01]  /*1770*/  STL.128 [R1+0x440], RZ ;  /* 0x000440ff01007387 */ /* 0x0007e20000100c00 */
[----:B------:R-:W-:-:S03]  /*1780*/  IMAD.X R48, RZ, RZ, R17, P1 ;  /* 0x000000ffff307224 */ /* 0x000fc600008e0611 */
[----:B------:R3:W-:Y:S01]  /*1790*/  STL.128 [R1+0x220], RZ ;  /* 0x000220ff01007387 */ /* 0x0007e20000100c00 */
[----:B-1----:R-:W-:Y:S01]  /*17a0*/  IMAD.U32 R5, RZ, RZ, UR5 ;  /* 0x00000005ff057e24 */ /* 0x002fe2000f8e00ff */
[----:B------:R-:W-:Y:S01]  /*17b0*/  ULDC UR5, c[0x0][0x448] ;  /* 0x0001120000057ab9 */ /* 0x000fe20000000800 */
[----:B------:R-:W-:Y:S01]  /*17c0*/  IMAD.U32 R4, RZ, RZ, UR7 ;  /* 0x00000007ff047e24 */ /* 0x000fe2000f8e00ff */
[----:B------:R-:W-:Y:S01]  /*17d0*/  UISETP.NE.AND UP1, UPT, UR5, 0x1, UPT ;  /* 0x000000010500788c */ /* 0x000fe2000bf25270 */
[----:B--2---:R-:W-:Y:S01]  /*17e0*/  IMAD.MOV.U32 R9, RZ, RZ, R3 ;  /* 0x000000ffff097224 */ /* 0x004fe200078e0003 */
[----:B0-----:R3:W-:Y:S01]  /*17f0*/  STL [R1+0x450], R0 ;  /* 0x0004500001007387 */ /* 0x0017e20000100800 */
[----:B------:R-:W-:Y:S01]  /*1800*/  IMAD.U32 R3, RZ, RZ, UR6 ;  /* 0x00000006ff037e24 */ /* 0x000fe2000f8e00ff */
[----:B------:R-:W-:Y:S01]  /*1810*/  ULDC.64 UR6, c[0x0][0x418] ;  /* 0x0001060000067ab9 */ /* 0x000fe20000000a00 */
[----:B------:R-:W-:Y:S01]  /*1820*/  IMAD.MOV.U32 R8, RZ, RZ, R2 ;  /* 0x000000ffff087224 */ /* 0x000fe200078e0002 */
[----:B------:R-:W-:Y:S01]  /*1830*/  UISETP.NE.U32.AND UP0, UPT, UR6, URZ, UPT ;  /* 0x0000003f0600728c */ /* 0x000fe2000bf05070 */
[----:B------:R-:W-:Y:S01]  /*1840*/  IMAD.MOV.U32 R10, RZ, RZ, R12 ;  /* 0x000000ffff0a7224 */ /* 0x000fe200078e000c */
[----:B------:R-:W-:Y:S01]  /*1850*/  ULDC.64 UR4, c[0x0][0xad8] ;  /* 0x0002b60000047ab9 */ /* 0x000fe20000000a00 */
[----:B------:R-:W-:Y:S01]  /*1860*/  IMAD.MOV.U32 R11, RZ, RZ, R13 ;  /* 0x000000ffff0b7224 */ /* 0x000fe200078e000d */
[----:B------:R-:W-:Y:S01]  /*1870*/  UISETP.NE.AND.EX UP0, UPT, UR7, URZ, UPT, UP0 ;  /* 0x0000003f0700728c */ /* 0x000fe2000bf05300 */
[----:B------:R-:W-:Y:S01]  /*1880*/  IMAD.U32 R2, RZ, RZ, UR10 ;  /* 0x0000000aff027e24 */ /* 0x000fe2000f8e00ff */
[----:B------:R-:W-:Y:S01]  /*1890*/  UISETP.GE.AND UP3, UPT, UR5, 0x1, UPT ;  /* 0x000000010500788c */ /* 0x000fe2000bf66270 */
[----:B------:R3:W-:Y:S01]  /*18a0*/  STL.64 [R1+0x8], R4 ;  /* 0x0000080401007387 */ /* 0x0007e20000100a00 */
[----:B------:R-:W-:-:S02]  /*18b0*/  UIADD3 UR10, UR39, 0x7f, URZ ;  /* 0x0000007f270a7890 */ /* 0x000fc4000fffe03f */
[----:B------:R-:W-:Y:S01]  /*18c0*/  USEL UR45, UR45, 0x1, UP0 ;  /* 0x000000012d2d7887 */ /* 0x000fe20008000000 */
[----:B------:R3:W-:Y:S01]  /*18d0*/  STL.128 [R1+0x40], R8 ;  /* 0x0000400801007387 */ /* 0x0007e20000100c00 */
[----:B------:R-:W-:Y:S01]  /*18e0*/  @UP2 ULDC UR6, c[0x0][0xd4c] ;  /* 0x0003530000062ab9 */ /* 0x000fe20000000800 */
[----:B------:R-:W-:Y:S01]  /*18f0*/  @UP1 ULDC UR8, c[0x0][0x44c] ;  /* 0x0001130000081ab9 */ /* 0x000fe20000000800 */
[----:B------:R-:W-:Y:S01]  /*1900*/  UIMAD.WIDE.U32 UR6, UR12, UR6, URZ ;  /* 0x000000060c0672a5 */ /* 0x000fe2000f8e003f */
[----:B------:R3:W-:Y:S01]  /*1910*/  STL.64 [R1+0x68], R10 ;  /* 0x0000680a01007387 */ /* 0x0007e20000100a00 */
[----:B------:R-:W-:Y:S01]  /*1920*/  UIMAD.WIDE.U32 UR8, UR10, UR8, URZ ;  /* 0x000000080a0872a5 */ /* 0x000fe2000f8e003f */
[----:B------:R-:W-:Y:S01]  /*1930*/  PLOP3.LUT P2, PT, PT, PT, UP3, 0x80, 0x0 ;  /* 0x000000000000781c */ /* 0x000fe20003f4f038 */
[----:B------:R-:W-:Y:S01]  /*1940*/  UIMAD UR45, UR45, UR11, URZ ;  /* 0x0000000b2d2d72a4 */ /* 0x000fe2000f8e023f */
[----:B------:R3:W-:Y:S01]  /*1950*/  STL.64 [R1+0x10], R2 ;  /* 0x0000100201007387 */ /* 0x0007e20000100a00 */
[----:B------:R-:W-:Y:S01]  /*1960*/  @UP1 ULDC UR14, c[0x0][0x450] ;  /* 0x00011400000e1ab9 */ /* 0x000fe20000000800 */
[----:B------:R-:W-:-:S02]  /*1970*/  @UP2 USHF.R.U32.HI UR38, URZ, UR13, UR7 ;  /* 0x0000000d3f262299 */ /* 0x000fc40008011607 */
[----:B------:R3:W-:Y:S01]  /*1980*/  STL.64 [R1+0x30], R2 ;  /* 0x0000300201007387 */ /* 0x0007e20000100a00 */
[----:B------:R-:W-:Y:S02]  /*1990*/  UIADD3 UR40, UR45, 0x1, -UR46 ;  /* 0x000000012d287890 */ /* 0x000fe4000fffe82e */
[----:B------:R-:W-:Y:S01]  /*19a0*/  @UP1 USHF.R.U32.HI UR10, URZ, UR14, UR9 ;  /* 0x0000000e3f0a1299 */ /* 0x000fe20008011609 */
[----:B------:R3:W-:Y:S01]  /*19b0*/  STL.128 [R1+0x230], RZ ;  /* 0x000230ff01007387 */ /* 0x0007e20000100c00 */
[----:B------:R-:W-:Y:S02]  /*19c0*/  UIADD3 UR6, -UR38, URZ, URZ ;  /* 0x0000003f26067290 */ /* 0x000fe4000fffe13f */
[----:B------:R-:W-:Y:S01]  /*19d0*/  UIADD3 UR10, UR40, UR10, URZ ;  /* 0x0000000a280a7290 */ /* 0x000fe2000fffe03f */
[----:B------:R3:W-:Y:S01]  /*19e0*/  STL.128 [R1+0x240], RZ ;  /* 0x000240ff01007387 */ /* 0x0007e20000100c00 */
[----:B------:R-:W-:Y:S02]  /*19f0*/  UIMAD UR42, UR42, UR6, UR12 ;  /* 0x000000062a2a72a4 */ /* 0x000fe4000f8e020c */
[----:B------:R-:W-:Y:S01]  /*1a00*/  UIADD3 UR4, UR10, UR4, URZ ;  /* 0x000000040a047290 */ /* 0x000fe2000fffe03f */
[----:B------:R3:W-:Y:S04]  /*1a10*/  STL.128 [R1+0x250], RZ ;  /* 0x000250ff01007387 */ /* 0x0007e80000100c00 */
        /* <DEDUP_REMOVED lines=28> */
[----:B------:R3:W-:Y:S04]  /*1be0*/  STL.64 [R1], RZ ;  /* 0x000000ff01007387 */ /* 0x0007e80000100a00 */
[----:B------:R3:W-:Y:S01]  /*1bf0*/  STL.64 [R1+0x38], RZ ;  /* 0x000038ff01007387 */ /* 0x0007e20000100a00 */
[----:B------:R-:W-:Y:S05]  /*1c00*/  @!P2 BRA `(.L_x_2011) ;  /* 0x000000000044a947 */ /* 0x000fea0003800000 */
        /* <DEDUP_REMOVED lines=10> */
.L_x_2012:
[----:B------:R-:W-:-:S11]  /*1cb0*/  UISETP.NE.AND UP0, UPT, UR5, 0x1, UPT ;  /* 0x000000010500788c */ /* 0x000fd6000bf05270 */
[----:B------:R-:W-:Y:S02]  /*1cc0*/  @UP0 ULDC.64 UR10, c[0x0][0xae0] ;  /* 0x0002b800000a0ab9 */ /* 0x000fe40000000a00 */
[----:B------:R-:W-:-:S04]  /*1cd0*/  UIMAD.WIDE.U32 UR6, UR8, UR10, URZ ;  /* 0x0000000a080672a5 */ /* 0x000fc8000f8e003f */
[----:B------:R-:W-:-:S12]  /*1ce0*/  @UP0 USHF.R.U32.HI UR8, URZ, UR11, UR7 ;  /* 0x0000000b3f080299 */ /* 0x000fd80008011607 */
.L_x_2013:
[----:B------:R-:W-:-:S04]  /*1cf0*/  UIMAD UR8, UR8, UR5, UR5 ;  /* 0x00000005080872a4 */ /* 0x000fc8000f8e0205 */
[----:B------:R-:W-:-:S04]  /*1d00*/  UISETP.LT.AND UP0, UPT, UR4, UR8, UPT ;  /* 0x000000080400728c */ /* 0x000fc8000bf01270 */
[----:B------:R-:W-:-:S12]  /*1d10*/  USEL UR4, UR4, UR8, UP0 ;  /* 0x0000000804047287 */ /* 0x000fd80008000000 */
.L_x_2011:
[----:B------:R-:W-:Y:S02]  /*1d20*/  UIADD3 UR6, UR45, 0x5f, URZ ;  /* 0x0000005f2d067890 */ /* 0x000fe4000fffe03f */
[----:B------:R-:W-:Y:S02]  /*1d30*/  UIADD3 UR8, UR4, 0x5f, URZ ;  /* 0x0000005f04087890 */ /* 0x000fe4000fffe03f */
[----:B------:R-:W-:Y:S02]  /*1d40*/  UIMAD.WIDE UR6, UR6, 0x2aaaaaab, URZ ;  /* 0x2aaaaaab060678a5 */ /* 0x000fe4000f8e023f */
[----:B------:R-:W-:Y:S01]  /*1d50*/  UIMAD.WIDE UR8, UR8, 0x2aaaaaab, URZ ;  /* 0x2aaaaaab080878a5 */ /* 0x000fe2000f8e023f */
[----:B------:R-:W-:Y:S01]  /*1d60*/  @UP1 ULDC UR10, c[0x0][0x44c] ;  /* 0x00011300000a1ab9 */ /* 0x000fe20000000800 */
[----:B------:R-:W-:Y:S02]  /*1d70*/  USHF.R.U32.HI UR4, URZ, 0x1f, UR7 ;  /* 0x0000001f3f047899 */ /* 0x000fe40008011607 */
[----:B------:R-:W-:-:S02]  /*1d80*/  UIMAD.WIDE.U32 UR10, UR39, UR10, URZ ;  /* 0x0000000a270a72a5 */ /* 0x000fc4000f8e003f */
[----:B------:R-:W-:Y:S01]  /*1d90*/  USHF.R.U32.HI UR6, URZ, 0x1f, UR9 ;  /* 0x0000001f3f067899 */ /* 0x000fe20008011609 */
[----:B------:R-:W-:Y:S01]  /*1da0*/  @UP1 ULDC UR13, c[0x0][0x450] ;  /* 0x00011400000d1ab9 */ /* 0x000fe20000000800 */
[----:B------:R-:W-:Y:S01]  /*1db0*/  UMOV UR12, UR39 ;  /* 0x00000027000c7c82 */ /* 0x000fe20008000000 */
[----:B------:R-:W-:Y:S02]  /*1dc0*/  UIADD3 UR46, UR45, -UR46, URZ ;  /* 0x8000002e2d2e7290 */ /* 0x000fe4000fffe03f */
        /* <DEDUP_REMOVED lines=20> */
.L_x_2015:
[----:B------:R-:W-:-:S11]  /*1f10*/  UISETP.NE.AND UP0, UPT, UR5, 0x1, UPT ;  /* 0x000000010500788c */ /* 0x000fd6000bf05270 */
[----:B------:R-:W-:Y:S02]  /*1f20*/  @UP0 ULDC.64 UR10, c[0x0][0xae0] ;  /* 0x0002b800000a0ab9 */ /* 0x000fe40000000a00 */
[----:B------:R-:W-:-:S04]  /*1f30*/  UIMAD.WIDE.U32 UR6, UR4, UR10, URZ ;  /* 0x0000000a040672a5 */ /* 0x000fc8000f8e003f */
[----:B------:R-:W-:-:S12]  /*1f40*/  @UP0 USHF.R.U32.HI UR4, URZ, UR11, UR7 ;  /* 0x0000000b3f040299 */ /* 0x000fd80008011607 */
.L_x_2016:
[----:B------:R-:W-:-:S04]  /*1f50*/  UIMAD UR4, UR4, UR5, URZ ;  /* 0x00000005040472a4 */ /* 0x000fc8000f8e023f */
[----:B------:R-:W-:-:S04]  /*1f60*/  UISETP.LT.AND UP0, UPT, UR8, UR4, UPT ;  /* 0x000000040800728c */ /* 0x000fc8000bf01270 */
[----:B------:R-:W-:-:S12]  /*1f70*/  USEL UR8, UR8, UR4, !UP0 ;  /* 0x0000000408087287 */ /* 0x000fd8000c000000 */
.L_x_2014:
[----:B------:R-:W-:Y:S01]  /*1f80*/  UIMAD.WIDE UR4, UR8, 0x2aaaaaab, URZ ;  /* 0x2aaaaaab080478a5 */ /* 0x000fe2000f8e023f */
[----:B------:R-:W-:-:S03]  /*1f90*/  PLOP3.LUT P0, PT, PT, PT, PT, 0x80, 0x0 ;  /* 0x000000000000781c */ /* 0x000fc60003f0f070 */
[----:B------:R-:W-:-:S04]  /*1fa0*/  USHF.R.U32.HI UR4, URZ, 0x1f, UR5 ;  /* 0x0000001f3f047899 */ /* 0x000fc80008011605 */
[----:B------:R-:W-:-:S04]  /*1fb0*/  ULEA.HI.SX32 UR4, UR5, UR4, 0x1c ;  /* 0x0000000405047291 */ /* 0x000fc8000f8fe23f */
[----:B------:R-:W-:-:S04]  /*1fc0*/  UISETP.LT.AND UP0, UPT, URZ, UR4, UPT ;  /* 0x000000043f00728c */ /* 0x000fc8000bf01270 */
[----:B------:R-:W-:-:S04]  /*1fd0*/  USEL UR43, URZ, UR4, !UP0 ;  /* 0x000000043f2b7287 */ /* 0x000fc8000c000000 */
[----:B------:R-:W-:-:S06]  /*1fe0*/  UISETP.GT.AND UP0, UPT, UR47, UR43, UPT ;  /* 0x0000002b2f00728c */ /* 0x000fcc000bf04270 */
[----:B------:R-:W-:-:S13]  /*1ff0*/  PLOP3.LUT P1, PT, PT, PT, UP0, 0x80, 0x0 ;  /* 0x000000000000781c */ /* 0x000fda0003f2f008 */
[----:B------:R-:W-:Y:S05]  /*2000*/  @!P1 BRA `(.L_x_2017) ;  /* 0x000001cc00549947 */ /* 0x000fea0003800000 */
[----:B---3--:R-:W0:Y:S01]  /*2010*/  SHFL.IDX PT, R0, R227, RZ, 0x1f ;  /* 0x00001fffe3007589 */ /* 0x008e2200000e0000 */
[----:B------:R-:W-:Y:S01]  /*2020*/  UIADD3 UR6, UR44, 0x18400, URZ ;  /* 0x000184002c067890 */ /* 0x000fe2000fffe03f */
[----:B------:R-:W-:Y:S01]  /*2030*/  IMAD.MOV.U32 R12, RZ, RZ, 0x1 ;  /* 0x00000001ff0c7424 */ /* 0x000fe200078e00ff */
[----:B------:R-:W-:Y:S01]  /*2040*/  UIADD3 UR5, UR44, 0x400, URZ ;  /* 0x000004002c057890 */ /* 0x000fe2000fffe03f */
[----:B------:R-:W-:Y:S01]  /*2050*/  IMAD.MOV.U32 R4, RZ, RZ, 0x1 ;  /* 0x00000001ff047424 */ /* 0x000fe200078e00ff */
[----:B------:R-:W-:Y:S01]  /*2060*/  UIADD3 UR4, UR44, 0x1c400, URZ ;  /* 0x0001c4002c047890 */ /* 0x000fe2000fffe03f */
[----:B------:R-:W-:Y:S01]  /*2070*/  IMAD.MOV.U32 R5, RZ, RZ, RZ ;  /* 0x000000ffff057224 */ /* 0x000fe200078e00ff */
[----:B------:R-:W-:Y:S01]  /*2080*/  USHF.R.U32.HI UR5, URZ, 0x4, UR5 ;  /* 0x000000043f057899 */ /* 0x000fe20008011605 */
[----:B------:R-:W-:Y:S01]  /*2090*/  IMAD.MOV.U32 R6, RZ, RZ, 0x1 ;  /* 0x00000001ff067424 */ /* 0x000fe200078e00ff */
[----:B------:R-:W-:Y:S01]  /*20a0*/  USHF.R.U32.HI UR4, URZ, 0x4, UR4 ;  /* 0x000000043f047899 */ /* 0x000fe20008011604 */
[----:B------:R-:W-:Y:S01]  /*20b0*/  IMAD.MOV.U32 R7, RZ, RZ, RZ ;  /* 0x000000ffff077224 */ /* 0x000fe200078e00ff */
[----:B------:R-:W-:Y:S01]  /*20c0*/  ULOP3.LUT UR5, UR5, 0x3fff, URZ, 0xc0, !UPT ;  /* 0x00003fff05057892 */ /* 0x000fe2000f8ec03f */
[----:B------:R-:W-:Y:S01]  /*20d0*/  IMAD.MOV.U32 R13, RZ, RZ, RZ ;  /* 0x000000ffff0d7224 */ /* 0x000fe200078e00ff */
[----:B------:R-:W-:Y:S01]  /*20e0*/  ULOP3.LUT UR4, UR4, 0x3fff, URZ, 0xc0, !UPT ;  /* 0x00003fff04047892 */ /* 0x000fe2000f8ec03f */
[----:B------:R-:W-:Y:S01]  /*20f0*/  IMAD.MOV.U32 R9, RZ, RZ, 0x40000040 ;  /* 0x40000040ff097424 */ /* 0x000fe200078e00ff */
[----:B------:R-:W-:Y:S01]  /*2100*/  ULOP3.LUT UR7, UR5, 0x3000000, URZ, 0xfc, !UPT ;  /* 0x0300000005077892 */ /* 0x000fe2000f8efc3f */
[----:B------:R1:W-:Y:S01]  /*2110*/  STL.128 [R1+0x80], R4 ;  /* 0x0000800401007387 */ /* 0x0003e20000100c00 */
[----:B------:R-:W-:Y:S01]  /*2120*/  ULOP3.LUT UR4, UR4, 0x10000, URZ, 0xfc, !UPT ;  /* 0x0001000004047892 */ /* 0x000fe2000f8efc3f */
[----:B------:R-:W-:Y:S01]  /*2130*/  IMAD.MOV.U32 R11, RZ, RZ, 0x40000040 ;  /* 0x40000040ff0b7424 */ /* 0x000fe200078e00ff */
[----:B------:R-:W-:Y:S01]  /*2140*/  ULOP3.LUT UR5, UR5, 0x10000, URZ, 0xfc, !UPT ;  /* 0x0001000005057892 */ /* 0x000fe2000f8efc3f */
[----:B------:R2:W-:Y:S01]  /*2150*/  STL.64 [R1+0x90], R12 ;  /* 0x0000900c01007387 */ /* 0x0005e20000100a00 */
[----:B------:R-:W-:Y:S01]  /*2160*/  IMAD.U32 R10, RZ, RZ, UR7 ;  /* 0x00000007ff0a7e24 */ /* 0x000fe2000f8e00ff */
[----:B------:R-:W-:Y:S01]  /*2170*/  IADD3 R27, P1, R16, 0xa0, RZ ;  /* 0x000000a0101b7810 */ /* 0x000fe20007f3e0ff */
[----:B------:R-:W-:Y:S01]  /*2180*/  IMAD.U32 R8, RZ, RZ, UR4 ;  /* 0x00000004ff087e24 */ /* 0x000fe2000f8e00ff */
[----:B0-----:R-:W-:Y:S01]  /*2190*/  LEA.HI R2, R0, R0, RZ, 0x1 ;  /* 0x0000000000027211 */ /* 0x001fe200078f08ff */
[----:B------:R-:W-:Y:S01]  /*21a0*/  IMAD.U32 R14, RZ, RZ, UR5 ;  /* 0x00000005ff0e7e24 */ /* 0x000fe2000f8e00ff */
[----:B------:R-:W-:Y:S01]  /*21b0*/  ULOP3.LUT UP0, URZ, UR6, 0x1bf, URZ, 0xc0, !UPT ;  /* 0x000001bf063f7892 */ /* 0x000fe2000f80c03f */
[----:B------:R-:W-:Y:S01]  /*21c0*/  IMAD.MOV.U32 R15, RZ, RZ, 0x40000040 ;  /* 0x40000040ff0f7424 */ /* 0x000fe200078e00ff */
[----:B------:R-:W-:Y:S01]  /*21d0*/  LOP3.LUT R3, R2, 0x7fffe, RZ, 0xc0, !PT ;  /* 0x0007fffe02037812 */ /* 0x000fe200078ec0ff */
[----:B------:R0:W-:Y:S01]  /*21e0*/  STL.128 [R1+0xa0], R8 ;  /* 0x0000a00801007387 */ /* 0x0001e20000100c00 */
[----:B------:R-:W-:Y:S01]  /*21f0*/  IMAD.X R44, RZ, RZ, R17, P1 ;  /* 0x000000ffff2c7224 */ /* 0x000fe200008e0611 */
[----:B------:R-:W-:Y:S01]  /*2200*/  IADD3 R30, P5, R16, 0x118, RZ ;  /* 0x00000118101e7810 */ /* 0x000fe20007fbe0ff */
[----:B-1----:R-:W-:Y:S01]  /*2210*/  IMAD.MOV.U32 R5, RZ, RZ, 0x40000040 ;  /* 0x40000040ff057424 */ /* 0x002fe200078e00ff */
[----:B------:R0:W-:Y:S01]  /*2220*/  STL.64 [R1+0x78], RZ ;  /* 0x000078ff01007387 */ /* 0x0001e20000100a00 */
[----:B------:R-:W-:Y:S01]  /*2230*/  IMAD.IADD R3, R0, 0x1, -R3 ;  /* 0x0000000100037824 */ /* 0x000fe200078e0a03 */
[----:B------:R-:W-:Y:S01]  /*2240*/  PLOP3.LUT P1, PT, PT, PT, UP0, 0x80, 0x0 ;  /* 0x000000000000781c */ /* 0x000fe20003f2f008 */
[----:B--2---:R-:W-:Y:S01]  /*2250*/  IMAD.MOV.U32 R13, RZ, RZ, 0x40000040 ;  /* 0x40000040ff0d7424 */ /* 0x004fe200078e00ff */
[----:B------:R0:W-:Y:S01]  /*2260*/  STL.128 [R1+0xb0], RZ ;  /* 0x0000b0ff01007387 */ /* 0x0001e20000100c00 */
[C---:B------:R-:W-:Y:S01]  /*2270*/  IADD3 R29, P6, R16.reuse, 0x110, RZ ;  /* 0x00000110101d7810 */ /* 0x040fe20007fde0ff */
[--C-:B------:R-:W-:Y:S01]  /*2280*/  IMAD.X R31, RZ, RZ, R17.reuse, P5 ;  /* 0x000000ffff1f7224 */ /* 0x100fe200028e0611 */
[----:B------:R-:W-:Y:S01]  /*2290*/  LEA R3, R3, UR6, 0xd ;  /* 0x0000000603037c11 */ /* 0x000fe2000f8e68ff */
[----:B------:R0:W-:Y:S01]  /*22a0*/  STL.128 [R1+0xc0], RZ ;  /* 0x0000c0ff01007387 */ /* 0x0001e20000100c00 */
[----:B------:R-:W-:Y:S01]  /*22b0*/  IADD3 R28, P0, R16, 0xa8, RZ ;  /* 0x000000a8101c7810 */ /* 0x000fe20007f1e0ff */
[----:B------:R-:W-:Y:S01]  /*22c0*/  IMAD.X R46, RZ, RZ, R17, P6 ;  /* 0x000000ffff2e7224 */ /* 0x000fe200030e0611 */
[----:B------:R-:W-:Y:S01]  /*22d0*/  SHF.R.U32.HI R0, RZ, 0x4, R3 ;  /* 0x00000004ff007819 */ /* 0x000fe20000011603 */
[----:B------:R-:W-:Y:S01]  /*22e0*/  VIADD R2, R3, 0xa000 ;  /* 0x0000a00003027836 */ /* 0x000fe20000000000 */
[----:B------:R0:W-:Y:S01]  /*22f0*/  STL.128 [R1+0xd0], RZ ;  /* 0x0000d0ff01007387 */ /* 0x0001e20000100c00 */
[----:B------:R-:W-:Y:S01]  /*2300*/  IMAD.X R41, RZ, RZ, R17, P0 ;  /* 0x000000ffff297224 */ /* 0x000fe200000e0611 */
[----:B------:R-:W-:-:S02]  /*2310*/  LOP3.LUT R0, R0, 0x3fff, RZ, 0xc0, !PT ;  /* 0x00003fff00007812 */ /* 0x000fc400078ec0ff */
[----:B------:R-:W-:Y:S01]  /*2320*/  SHF.R.U32.HI R2, RZ, 0x4, R2 ;  /* 0x00000004ff027819 */ /* 0x000fe20000011602 */
[----:B------:R0:W-:Y:S01]  /*2330*/  STL.128 [R1+0xe0], RZ ;  /* 0x0000e0ff01007387 */ /* 0x0001e20000100c00 */
[----:B------:R-:W-:Y:S02]  /*2340*/  LOP3.LUT R4, R0, 0x10000, RZ, 0xfc, !PT ;  /* 0x0001000000047812 */ /* 0x000fe400078efcff */
[----:B------:R-:W-:Y:S01]  /*2350*/  LOP3.LUT R2, R2, 0x3fff, RZ, 0xc0, !PT ;  /* 0x00003fff02027812 */ /* 0x000fe200078ec0ff */
[----:B------:R0:W-:Y:S01]  /*2360*/  STL.128 [R1+0xf0], RZ ;  /* 0x0000f0ff01007387 */ /* 0x0001e20000100c00 */
[----:B------:R-:W-:Y:S02]  /*2370*/  IADD3 R26, P2, R16, 0x98, RZ ;  /* 0x00000098101a7810 */ /* 0x000fe40007f5e0ff */
[----:B------:R-:W-:Y:S01]  /*2380*/  LOP3.LUT R2, R2, 0x10000, RZ, 0xfc, !PT ;  /* 0x0001000002027812 */ /* 0x000fe200078efcff */
[----:B------:R0:W-:Y:S01]  /*2390*/  STL.64 [R1+0x98], R4 ;  /* 0x0000980401007387 */ /* 0x0001e20000100a00 */
[C---:B------:R-:W-:Y:S01]  /*23a0*/  IADD3 R25, P3, R16.reuse, 0x90, RZ ;  /* 0x0000009010197810 */ /* 0x040fe20007f7e0ff */
[--C-:B------:R-:W-:Y:S01]  /*23b0*/  IMAD.X R33, RZ, RZ, R17.reuse, P2 ;  /* 0x000000ffff217224 */ /* 0x100fe200010e0611 */
[C---:B------:R-:W-:Y:S01]  /*23c0*/  IADD3 R24, P4, R16.reuse, 0x88, RZ ;  /* 0x0000008810187810 */ /* 0x040fe20007f9e0ff */
[----:B------:R-:W-:Y:S01]  /*23d0*/  IMAD.MOV.U32 R12, RZ, RZ, R2 ;  /* 0x000000ffff0c7224 */ /* 0x000fe200078e0002 */
[----:B------:R0:W-:Y:S01]  /*23e0*/  STL.128 [R1+0x100], RZ ;  /* 0x000100ff01007387 */ /* 0x0001e20000100c00 */
[C---:B------:R-:W-:Y:S01]  /*23f0*/  IADD3 R19, P5, R16.reuse, 0x80, RZ ;  /* 0x0000008010137810 */ /* 0x040fe20007fbe0ff */
[--C-:B------:R-:W-:Y:S01]  /*2400*/  IMAD.X R42, RZ, RZ, R17.reuse, P3 ;  /* 0x000000ffff2a7224 */ /* 0x100fe200018e0611 */
[C---:B------:R-:W-:Y:S01]  /*2410*/  IADD3 R34, P6, R16.reuse, 0x78, RZ ;  /* 0x0000007810227810 */ /* 0x040fe20007fde0ff */
[----:B------:R0:W-:Y:S01]  /*2420*/  STL.128 [R1+0x110], R12 ;  /* 0x0001100c01007387 */ /* 0x0001e20000100c00 */
[----:B------:R-:W-:Y:S01]  /*2430*/  IADD3 R37, P0, R16, 0xb0, RZ ;  /* 0x000000b010257810 */ /* 0x000fe20007f1e0ff */
[----:B------:R-:W-:-:S02]  /*2440*/  IMAD.X R39, RZ, RZ, R17, P4 ;  /* 0x000000ffff277224 */ /* 0x000fc400020e0611 */
[--C-:B------:R-:W-:Y:S02]  /*2450*/  IMAD.X R40, RZ, RZ, R17.reuse, P5 ;  /* 0x000000ffff287224 */ /* 0x100fe400028e0611 */
[--C-:B------:R-:W-:Y:S02]  /*2460*/  IMAD.X R35, RZ, RZ, R17.reuse, P6 ;  /* 0x000000ffff237224 */ /* 0x100fe400030e0611 */
[----:B------:R-:W-:Y:S01]  /*2470*/  IMAD.X R38, RZ, RZ, R17, P0 ;  /* 0x000000ffff267224 */ /* 0x000fe200000e0611 */
[----:B------:R-:W-:Y:S06]  /*2480*/  @!P1 BRA `(.L_x_2018) ;  /* 0x0000000000409947 */ /* 0x000fec0003800000 */
[----:B------:R-:W-:Y:S01]  /*2490*/  MOV R0, 0x0 ;  /* 0x0000000000007802 */ /* 0x000fe20000000f00 */
[----:B------:R-:W-:Y:S01]  /*24a0*/  ULDC.64 UR4, c[0x4][0x98] ;  /* 0x0100260000047ab9 */ /* 0x000fe20000000a00 */
[----:B------:R-:W-:Y:S01]  /*24b0*/  ULDC.64 UR6, c[0x4][0x38] ;  /* 0x01000e0000067ab9 */ /* 0x000fe20000000a00 */
[----:B0-----:R-:W-:Y:S01]  /*24c0*/  IMAD.U32 R4, RZ, RZ, UR4 ;  /* 0x00000004ff047e24 */ /* 0x001fe2000f8e00ff */
        /* <DEDUP_REMOVED lines=12> */
.L_x_2018:
[----:B------:R-:W1:Y:S01]  /*2590*/  S2R R20, SR_TID.X ;  /* 0x0000000000147919 */ /* 0x000e620000002100 */
[----:B0-----:R-:W0:Y:S01]  /*25a0*/  LDC R13, c[0x0][0x288] ;  /* 0x0000a200ff0d7b82 */ /* 0x001e220000000800 */
[----:B------:R-:W-:Y:S01]  /*25b0*/  IADD3 R8, P0, R16, 0x120, RZ ;  /* 0x0000012010087810 */ /* 0x000fe20007f1e0ff */
[----:B------:R-:W-:Y:S01]  /*25c0*/  ULDC UR4, c[0x0][0x20] ;  /* 0x0000080000047ab9 */ /* 0x000fe20000000800 */
[----:B------:R-:W-:Y:S01]  /*25d0*/  IMAD.U32 R11, RZ, RZ, UR45 ;  /* 0x0000002dff0b7e24 */ /* 0x000fe2000f8e00ff */
[----:B------:R-:W-:Y:S01]  /*25e0*/  STL.64 [R1+0x130], R34 ;  /* 0x0001302201007387 */ /* 0x000fe20000100a00 */
[----:B------:R-:W-:Y:S02]  /*25f0*/  VIADD R198, R18, -UR4 ;  /* 0x8000000412c67c36 */ /* 0x000fe40008000000 */
[----:B------:R-:W-:Y:S01]  /*2600*/  IMAD.X R9, RZ, RZ, R17, P0 ;  /* 0x000000ffff097224 */ /* 0x000fe200000e0611 */
[----:B------:R-:W2:Y:S01]  /*2610*/  LDC R15, c[0x0][0xad4] ;  /* 0x0002b500ff0f7b82 */ /* 0x000ea20000000800 */
[----:B------:R-:W-:Y:S04]  /*2620*/  STL.64 [R1+0x120], R204 ;  /* 0x000120cc01007387 */ /* 0x000fe80000100a00 */
[----:B------:R3:W-:Y:S03]  /*2630*/  STL.64 [R1+0x128], R8 ;  /* 0x0001280801007387 */ /* 0x0007e60000100a00 */
[----:B------:R-:W4:Y:S01]  /*2640*/  LDC.64 R4, c[0x0][0xad8] ;  /* 0x0002b600ff047b82 */ /* 0x000f220000000a00 */
[----:B------:R0:W-:Y:S04]  /*2650*/  STL.U8 [R1+0x138], RZ ;  /* 0x000138ff01007387 */ /* 0x0001e80000100000 */
[----:B------:R0:W-:Y:S03]  /*2660*/  STL [R198+0x8], R11 ;  /* 0x0000080bc6007387 */ /* 0x0001e60000100800 */
[----:B------:R-:W5:Y:S01]  /*2670*/  LDC.64 R2, c[0x0][0xae0] ;  /* 0x0002b800ff027b82 */ /* 0x000f620000000a00 */
[----:B0-----:R0:W-:Y:S04]  /*2680*/  STL [R198+0x4], R13 ;  /* 0x0000040dc6007387 */ /* 0x0011e80000100800 */
[----:B------:R0:W-:Y:S01]  /*2690*/  STL [R198+0x14], RZ ;  /* 0x000014ffc6007387 */ /* 0x0001e20000100800 */
[----:B-1----:R-:W-:-:S02]  /*26a0*/  VIADD R206, R20, 0xffffff80 ;  /* 0xffffff8014ce7836 */ /* 0x002fc40000000000 */
[----:B------:R-:W1:Y:S01]  /*26b0*/  LDC.64 R6, c[0x0][0x448] ;  /* 0x00011200ff067b82 */ /* 0x000e620000000a00 */
[----:B--2---:R0:W-:Y:S04]  /*26c0*/  STL [R198+0xc], R15 ;  /* 0x00000c0fc6007387 */ /* 0x0041e80000100800 */
[----:B------:R0:W-:Y:S03]  /*26d0*/  STL [R198], R206 ;  /* 0x000000cec6007387 */ /* 0x0001e60000100800 */
[----:B------:R-:W2:Y:S01]  /*26e0*/  LDC R237, c[0x0][0x450] ;  /* 0x00011400ffed7b82 */ /* 0x000ea20000000800 */
[----:B----4-:R0:W-:Y:S04]  /*26f0*/  STL [R198+0x10], R4 ;  /* 0x00001004c6007387 */ /* 0x0101e80000100800 */
[----:B------:R0:W-:Y:S04]  /*2700*/  STL [R198+0x18], R5 ;  /* 0x00001805c6007387 */ /* 0x0001e80000100800 */
[----:B-----5:R0:W-:Y:S04]  /*2710*/  STL [R198+0x1c], R2 ;  /* 0x00001c02c6007387 */ /* 0x0201e80000100800 */
[----:B------:R0:W-:Y:S04]  /*2720*/  STL [R198+0x20], R3 ;  /* 0x00002003c6007387 */ /* 0x0001e80000100800 */
[----:B-1----:R0:W-:Y:S04]  /*2730*/  STL [R198+0x24], R6 ;  /* 0x00002406c6007387 */ /* 0x0021e80000100800 */
[----:B------:R0:W-:Y:S04]  /*2740*/  STL [R198+0x28], R7 ;  /* 0x00002807c6007387 */ /* 0x0001e80000100800 */
[----:B--2---:R0:W-:Y:S04]  /*2750*/  STL [R198+0x2c], R237 ;  /* 0x00002cedc6007387 */ /* 0x0041e80000100800 */
[----:B---3--:R-:W2:Y:S01]  /*2760*/  LDL R9, [R1+0x21c] ;  /* 0x00021c0001097983 */ /* 0x008ea20000100800 */
[----:B------:R-:W-:Y:S03]  /*2770*/  BSSY B0, `(.L_x_2019) ;  /* 0x0000008000007945 */ /* 0x000fe60003800000 */
[----:B------:R0:W-:Y:S01]  /*2780*/  STL.U8 [R1+0x16c], RZ ;  /* 0x00016cff01007387 */ /* 0x0001e20000100000 */
[----:B--2---:R-:W-:-:S04]  /*2790*/  LEA.HI R0, R9, R9, RZ, 0x1 ;  /* 0x0000000909007211 */ /* 0x004fc800078f08ff */
[----:B------:R-:W-:-:S05]  /*27a0*/  LOP3.LUT R0, R0, 0xfffffffe, RZ, 0xc0, !PT ;  /* 0xfffffffe00007812 */ /* 0x000fca00078ec0ff */
[----:B------:R-:W-:-:S05]  /*27b0*/  IMAD.IADD R0, R9, 0x1, -R0 ;  /* 0x0000000109007824 */ /* 0x000fca00078e0a00 */
[----:B------:R-:W-:-:S04]  /*27c0*/  SHF.L.U32 R0, R0, 0x1f, RZ ;  /* 0x0000001f00007819 */ /* 0x000fc800000006ff */
[----:B------:R-:W1:Y:S02]  /*27d0*/  SYNCS.PHASECHK.TRANS64.TRYWAIT P0, [UR44+0x32400], R0 ;  /* 0x03240000ff0075a7 */ /* 0x000e64000800016c */
[----:B01----:R-:W-:Y:S05]  /*27e0*/  @!P0 BRA `(.L_x_2020) ;  /* 0x0000024400a08947 */ /* 0x003fea0003800000 */
.L_x_2247:
[----:B------:R-:W-:Y:S05]  /*27f0*/  BSYNC B0 ;  /* 0x0000000000007941 */ /* 0x000fea0003800000 */
.L_x_2019:
[----:B------:R-:W2:Y:S04]  /*2800*/  LDL R36, [R1+0x1c] ;  /* 0x00001c0001247983 */ /* 0x000ea80000100800 */
[----:B------:R1:W5:Y:S01]  /*2810*/  LDL.64 R12, [R1+0x210] ;  /* 0x00021000010c7983 */ /* 0x0003620000100a00 */
[----:B------:R-:W-:Y:S01]  /*2820*/  IMAD.MOV.U32 R10, RZ, RZ, R19 ;  /* 0x000000ffff0a7224 */ /* 0x000fe200078e0013 */
[C---:B------:R-:W-:Y:S01]  /*2830*/  IADD3 R20, P0, R16.reuse, 0x16c, RZ ;  /* 0x0000016c10147810 */ /* 0x040fe20007f1e0ff */
[----:B------:R-:W-:Y:S01]  /*2840*/  IMAD.MOV.U32 R11, RZ, RZ, R40 ;  /* 0x000000ffff0b7224 */ /* 0x000fe200078e0028 */
[C---:B0-----:R-:W-:Y:S01]  /*2850*/  IADD3 R0, P2, R16.reuse, 0x420, RZ ;  /* 0x0000042010007810 */ /* 0x041fe20007f5e0ff */
[----:B------:R-:W-:Y:S01]  /*2860*/  IMAD.MOV.U32 R8, RZ, RZ, R214 ;  /* 0x000000ffff087224 */ /* 0x000fe200078e00d6 */
[----:B------:R-:W-:Y:S01]  /*2870*/  IADD3 R14, P1, R16, 0x128, RZ ;  /* 0x00000128100e7810 */ /* 0x000fe20007f3e0ff */
[----:B------:R-:W-:-:S02]  /*2880*/  IMAD.MOV.U32 R9, RZ, RZ, R213 ;  /* 0x000000ffff097224 */ /* 0x000fc400078e00d5 */
[--C-:B------:R-:W-:Y:S02]  /*2890*/  IMAD.X R21, RZ, RZ, R17.reuse, P0 ;  /* 0x000000ffff157224 */ /* 0x100fe400000e0611 */
[--C-:B------:R-:W-:Y:S01]  /*28a0*/  IMAD.X R15, RZ, RZ, R17.reuse, P2 ;  /* 0x000000ffff0f7224 */ /* 0x100fe200010e0611 */
[----:B------:R0:W-:Y:S01]  /*28b0*/  STL.128 [R1+0x170], R8 ;  /* 0x0001700801007387 */ /* 0x0001e20000100c00 */
[----:B------:R-:W-:Y:S02]  /*28c0*/  IMAD.X R19, RZ, RZ, R17, P1 ;  /* 0x000000ffff137224 */ /* 0x000fe400008e0611 */
[----:B------:R-:W-:Y:S02]  /*28d0*/  IMAD.U32 R220, RZ, RZ, UR36 ;  /* 0x00000024ffdc7e24 */ /* 0x000fe4000f8e00ff */
[----:B------:R-:W-:Y:S01]  /*28e0*/  IMAD.U32 R221, RZ, RZ, UR37 ;  /* 0x00000025ffdd7e24 */ /* 0x000fe2000f8e00ff */
[----:B------:R-:W-:Y:S05]  /*28f0*/  WARPSYNC.ALL ;  /* 0x0000000000007948 */ /* 0x000fea0003800000 */
[----:B------:R-:W-:Y:S01]  /*2900*/  IMAD.MOV.U32 R222, RZ, RZ, R224 ;  /* 0x000000ffffde7224 */ /* 0x000fe200078e00e0 */
[----:B------:R-:W-:Y:S01]  /*2910*/  BSSY B0, `(.L_x_2021) ;  /* 0x000002c000007945 */ /* 0x000fe20003800000 */
[----:B------:R-:W-:-:S02]  /*2920*/  IMAD.MOV.U32 R34, RZ, RZ, R14 ;  /* 0x000000ffff227224 */ /* 0x000fc400078e000e */
[----:B------:R-:W-:Y:S01]  /*2930*/  IMAD.MOV.U32 R35, RZ, RZ, R19 ;  /* 0x000000ffff237224 */ /* 0x000fe200078e0013 */
[----:B------:R-:W-:Y:S01]  /*2940*/  STL.128 [R1+0x1a0], R220 ;  /* 0x0001a0dc01007387 */ /* 0x000fe20000100c00 */
[----:B0-----:R-:W-:Y:S02]  /*2950*/  IMAD.MOV.U32 R8, RZ, RZ, R26 ;  /* 0x000000ffff087224 */ /* 0x001fe400078e001a */
[----:B------:R-:W-:Y:S02]  /*2960*/  IMAD.MOV.U32 R9, RZ, RZ, R33 ;  /* 0x000000ffff097224 */ /* 0x000fe400078e0021 */
[----:B------:R-:W-:Y:S02]  /*2970*/  IMAD.MOV.U32 R10, RZ, RZ, R27 ;  /* 0x000000ffff0a7224 */ /* 0x000fe400078e001b */
[----:B------:R-:W-:Y:S02]  /*2980*/  IMAD.MOV.U32 R11, RZ, RZ, R44 ;  /* 0x000000ffff0b7224 */ /* 0x000fe400078e002c */
[----:B------:R-:W-:-:S03]  /*2990*/  IMAD.MOV.U32 R33, RZ, RZ, R45 ;  /* 0x000000ffff217224 */ /* 0x000fc600078e002d */
[----:B------:R0:W-:Y:S04]  /*29a0*/  STL.128 [R1+0x190], R8 ;  /* 0x0001900801007387 */ /* 0x0001e80000100c00 */
[----:B------:R-:W-:Y:S01]  /*29b0*/  STL.128 [R1+0x1e0], R32 ;  /* 0x0001e02001007387 */ /* 0x000fe20000100c00 */
[----:B0-----:R-:W-:Y:S02]  /*29c0*/  IMAD.MOV.U32 R8, RZ, RZ, R43 ;  /* 0x000000ffff087224 */ /* 0x001fe400078e002b */
[----:B------:R-:W-:Y:S02]  /*29d0*/  IMAD.MOV.U32 R9, RZ, RZ, R48 ;  /* 0x000000ffff097224 */ /* 0x000fe400078e0030 */
[----:B------:R-:W-:Y:S02]  /*29e0*/  IMAD.MOV.U32 R10, RZ, RZ, R25 ;  /* 0x000000ffff0a7224 */ /* 0x000fe400078e0019 */
[----:B------:R-:W-:-:S05]  /*29f0*/  IMAD.MOV.U32 R11, RZ, RZ, R42 ;  /* 0x000000ffff0b7224 */ /* 0x000fca00078e002a */
[----:B------:R0:W-:Y:S02]  /*2a00*/  STL.128 [R1+0x1b0], R8 ;  /* 0x0001b00801007387 */ /* 0x0001e40000100c00 */
[----:B0-----:R-:W-:Y:S02]  /*2a10*/  IMAD.MOV.U32 R8, RZ, RZ, R29 ;  /* 0x000000ffff087224 */ /* 0x001fe400078e001d */
[----:B------:R-:W-:Y:S02]  /*2a20*/  IMAD.MOV.U32 R9, RZ, RZ, R46 ;  /* 0x000000ffff097224 */ /* 0x000fe400078e002e */
[----:B------:R-:W-:Y:S02]  /*2a30*/  IMAD.MOV.U32 R10, RZ, RZ, R30 ;  /* 0x000000ffff0a7224 */ /* 0x000fe400078e001e */
[----:B------:R-:W-:-:S05]  /*2a40*/  IMAD.MOV.U32 R11, RZ, RZ, R31 ;  /* 0x000000ffff0b7224 */ /* 0x000fca00078e001f */
[----:B------:R0:W-:Y:S02]  /*2a50*/  STL.128 [R1+0x1c0], R8 ;  /* 0x0001c00801007387 */ /* 0x0001e40000100c00 */
[----:B0-----:R-:W-:Y:S01]  /*2a60*/  IMAD.MOV.U32 R10, RZ, RZ, R20 ;  /* 0x000000ffff0a7224 */ /* 0x001fe200078e0014 */
[----:B------:R1:W-:Y:S01]  /*2a70*/  BAR.SYNC.DEFER_BLOCKING R209, 0x100 ;  /* 0x000400d10000751d */ /* 0x0003e20000010000 */
[----:B------:R-:W-:Y:S01]  /*2a80*/  IMAD.MOV.U32 R11, RZ, RZ, R21 ;  /* 0x000000ffff0b7224 */ /* 0x000fe200078e0015 */
[----:B------:R-:W-:Y:S01]  /*2a90*/  IADD3 R20, P0, R16, 0x138, RZ ;  /* 0x0000013810147810 */ /* 0x000fe20007f1e0ff */
[----:B------:R-:W-:Y:S02]  /*2aa0*/  IMAD.MOV.U32 R8, RZ, RZ, R0 ;  /* 0x000000ffff087224 */ /* 0x000fe400078e0000 */
[----:B------:R-:W-:Y:S02]  /*2ab0*/  IMAD.MOV.U32 R9, RZ, RZ, R15 ;  /* 0x000000ffff097224 */ /* 0x000fe400078e000f */
[----:B------:R-:W-:-:S03]  /*2ac0*/  IMAD.X R21, RZ, RZ, R17, P0 ;  /* 0x000000ffff157224 */ /* 0x000fc600000e0611 */
        /* <DEDUP_REMOVED lines=11> */
[----:B------:R1:W-:Y:S01]  /*2b80*/  STL.128 [R1+0x200], R8 ;  /* 0x0002000801007387 */ /* 0x0003e20000100c00 */
[----:B--2---:R-:W-:-:S04]  /*2b90*/  LOP3.LUT R0, R36, 0x1, RZ, 0xfc, !PT ;  /* 0x0000000124007812 */ /* 0x004fc800078efcff */
[----:B------:R-:W-:-:S13]  /*2ba0*/  ISETP.NE.AND P1, PT, R0, 0x3, PT ;  /* 0x000000030000780c */ /* 0x000fda0003f25270 */
[----:B-1----:R-:W-:Y:S05]  /*2bb0*/  @!P1 BRA `(.L_x_2022) ;  /* 0x0000000000049947 */ /* 0x002fea0003800000 */
[----:B------:R-:W-:Y:S01]  /*2bc0*/  BPT.TRAP 0x1 ;  /* 0x000000040000795c */ /* 0x000fe20000300000 */
.L_x_2022:
[----:B------:R-:W-:Y:S05]  /*2bd0*/  BSYNC B0 ;  /* 0x0000000000007941 */ /* 0x000fea0003800000 */
.L_x_2021:
[----:B------:R-:W2:Y:S01]  /*2be0*/  LDL.64 R8, [R1+0x8] ;  /* 0x0000080001087983 */ /* 0x000ea20000100a00 */
[----:B-----5:R-:W-:Y:S01]  /*2bf0*/  SHF.L.U32 R13, R13, 0x1f, RZ ;  /* 0x0000001f0d0d7819 */ /* 0x020fe200000006ff */
[----:B------:R-:W-:Y:S01]  /*2c00*/  BSSY B0, `(.L_x_2023) ;  /* 0x0000006000007945 */ /* 0x000fe20003800000 */
[----:B--2---:R-:W-:-:S05]  /*2c10*/  MOV R9, R8 ;  /* 0x0000000800097202 */ /* 0x004fca0000000f00 */
[----:B------:R-:W-:-:S04]  /*2c20*/  IMAD R12, R12, 0x8, R9 ;  /* 0x000000080c0c7824 */ /* 0x000fc800078e0209 */
[----:B------:R0:W1:Y:S01]  /*2c30*/  SYNCS.PHASECHK.TRANS64.TRYWAIT P0, [R12+URZ], R13 ;  /* 0x0000000d0c0075a7 */ /* 0x000062000800017f */
[----:B------:R-:W-:Y:S05]  /*2c40*/  @!P1 BRA `(.L_x_2024) ;  /* 0x0000000000049947 */ /* 0x000fea0003800000 */
[----:B------:R-:W-:Y:S01]  /*2c50*/  BPT.TRAP 0x1 ;  /* 0x000000040000795c */ /* 0x000fe20000300000 */
.L_x_2024:
[----:B------:R-:W-:Y:S05]  /*2c60*/  BSYNC B0 ;  /* 0x0000000000007941 */ /* 0x000fea0003800000 */
.L_x_2023:
[----:B------:R-:W-:Y:S04]  /*2c70*/  BSSY B0, `(.L_x_2025) ;  /* 0x0000004000007945 */ /* 0x000fe80003800000 */
[----:B-1----:R-:W-:Y:S05]  /*2c80*/  @P0 BRA `(.L_x_2026) ;  /* 0x0000000000080947 */ /* 0x002fea0003800000 */
[----:B------:R-:W1:Y:S02]  /*2c90*/  SYNCS.PHASECHK.TRANS64.TRYWAIT P0, [R12+URZ], R13 ;  /* 0x0000000d0c0075a7 */ /* 0x000e64000800017f */
[----:B-1----:R-:W-:Y:S05]  /*2ca0*/  @!P0 BRA `(.L_x_2027) ;  /* 0x0000024000888947 */ /* 0x002fea0003800000 */
.L_x_2026:
[----:B------:R-:W-:Y:S05]  /*2cb0*/  BSYNC B0 ;  /* 0x0000000000007941 */ /* 0x000fea0003800000 */
.L_x_2025:
[----:B01----:R-:W2:Y:S04]  /*2cc0*/  LDL R13, [R1+0x210] ;  /* 0x00021000010d7983 */ /* 0x003ea80000100800 */
[----:B------:R-:W2:Y:S01]  /*2cd0*/  LDL.64 R8, [R1+0xa0] ;  /* 0x0000a00001087983 */ /* 0x000ea20000100a00 */
[----:B------:R-:W-:Y:S05]  /*2ce0*/  WARPSYNC.ALL ;  /* 0x0000000000007948 */ /* 0x000fea0003800000 */
[----:B------:R-:W3:Y:S04]  /*2cf0*/  LDL.64 R24, [R1+0x98] ;  /* 0x0000980001187983 */ /* 0x000ee80000100a00 */
[----:B------:R-:W4:Y:S04]  /*2d00*/  LDL.64 R10, [R1+0x98] ;  /* 0x00009800010a7983 */ /* 0x000f280000100a00 */
[----:B------:R-:W5:Y:S01]  /*2d10*/  LDL.64 R14, [R1+0x98] ;  /* 0x00009800010e7983 */ /* 0x000f620000100a00 */
[----:B--2---:R-:W-:-:S03]  /*2d20*/  IMAD R8, R13, 0x300, R8 ;  /* 0x000003000d087824 */ /* 0x004fc600078e0208 */
[----:B------:R-:W2:Y:S01]  /*2d30*/  LDL.64 R20, [R1+0x98] ;  /* 0x0000980001147983 */ /* 0x000ea20000100a00 */
[----:B------:R-:W-:Y:S02]  /*2d40*/  R2UR UR7, R9 ;  /* 0x00000000090772ca */ /* 0x000fe400000e0000 */
[C---:B------:R-:W-:Y:S01]  /*2d50*/  R2UR UR6, R8.reuse ;  /* 0x00000000080672ca */ /* 0x040fe200000e0000 */
[----:B------:R-:W2:Y:S01]  /*2d60*/  LDL R19, [R1+0x21c] ;  /* 0x00021c0001137983 */ /* 0x000ea20000100800 */
[----:B------:R-:W-:Y:S01]  /*2d70*/  VIADD R12, R8, 0x2 ;  /* 0x00000002080c7836 */ /* 0x000fe20000000000 */
[----:B------:R-:W-:Y:S01]  /*2d80*/  BSSY B0, `(.L_x_2028) ;  /* 0x000002e000007945 */ /* 0x000fe20003800000 */
[----:B------:R-:W-:Y:S01]  /*2d90*/  IMAD.MOV.U32 R13, RZ, RZ, R9 ;  /* 0x000000ffff0d7224 */ /* 0x000fe200078e0009 */
[----:B------:R0:W-:Y:S01]  /*2da0*/  STL [R1+0x80], RZ ;  /* 0x000080ff01007387 */ /* 0x0001e20000100800 */
[----:B---3--:R-:W-:Y:S02]  /*2db0*/  R2UR UR4, R24 ;  /* 0x00000000180472ca */ /* 0x008fe400000e0000 */
[----:B------:R-:W-:-:S02]  /*2dc0*/  R2UR UR5, R25 ;  /* 0x00000000190572ca */ /* 0x000fc400000e0000 */
[----:B------:R-:W-:Y:S01]  /*2dd0*/  WARPGROUP.ARRIVE ;  /* 0x00000000000079c5 */ /* 0x000fe20000000000 */
[----:B----4-:R-:W-:Y:S02]  /*2de0*/  VIADD R10, R10, 0x2 ;  /* 0x000000020a0a7836 */ /* 0x010fe40000000000 */
[----:B-----5:R-:W-:Y:S02]  /*2df0*/  VIADD R14, R14, 0x4 ;  /* 0x000000040e0e7836 */ /* 0x020fe40000000000 */
[----:B--2---:R-:W-:-:S06]  /*2e00*/  VIADD R20, R20, 0x6 ;  /* 0x0000000614147836 */ /* 0x004fcc0000000000 */
[----:B------:R-:W-:Y:S01]  /*2e10*/  HGMMA.64x96x16.F32.BF16 R24, gdesc[UR4], RZ, !UPT, gsb0 ;  /* 0x01600000041879f0 */ /* 0x000fe2000c0018ff */
[----:B------:R-:W-:Y:S02]  /*2e20*/  R2UR UR6, R12 ;  /* 0x000000000c0672ca */ /* 0x000fe400000e0000 */
[----:B------:R-:W-:Y:S02]  /*2e30*/  R2UR UR7, R13 ;  /* 0x000000000d0772ca */ /* 0x000fe400000e0000 */
[----:B------:R-:W-:Y:S01]  /*2e40*/  R2UR UR4, R10 ;  /* 0x000000000a0472ca */ /* 0x000fe200000e0000 */
[C---:B------:R-:W-:Y:S01]  /*2e50*/  VIADD R10, R8.reuse, 0x4 ;  /* 0x00000004080a7836 */ /* 0x040fe20000000000 */
[----:B------:R-:W-:Y:S01]  /*2e60*/  R2UR UR5, R11 ;  /* 0x000000000b0572ca */ /* 0x000fe200000e0000 */
[----:B------:R-:W-:Y:S01]  /*2e70*/  IMAD.MOV.U32 R11, RZ, RZ, R9 ;  /* 0x000000ffff0b7224 */ /* 0x000fe200078e0009 */
[----:B------:R-:W-:Y:S01]  /*2e80*/  LEA.HI R0, R19, R19, RZ, 0x1 ;  /* 0x0000001313007211 */ /* 0x000fe200078f08ff */
[----:B------:R-:W-:Y:S01]  /*2e90*/  VIADD R8, R8, 0x6 ;  /* 0x0000000608087836 */ /* 0x000fe20000000000 */
[----:B------:R-:W-:-:S02]  /*2ea0*/  WARPGROUP.DEPBAR.LE gsb0, 0x0 ;  /* 0x00008000000079c5 */ /* 0x000fc40000010000 */
[----:B------:R-:W-:-:S07]  /*2eb0*/  WARPGROUP.ARRIVE ;  /* 0x00000000000079c5 */ /* 0x000fce0000000000 */
        /* <DEDUP_REMOVED lines=8> */
[----:B------:R-:W-:Y:S02]  /*2f40*/  R2UR UR6, R8 ;  /* 0x00000000080672ca */ /* 0x000fe400000e0000 */
[----:B------:R-:W-:Y:S02]  /*2f50*/  R2UR UR7, R9 ;  /* 0x00000000090772ca */ /* 0x000fe400000e0000 */
[----:B------:R-:W-:Y:S02]  /*2f60*/  R2UR UR4, R20 ;  /* 0x00000000140472ca */ /* 0x000fe400000e0000 */
[----:B------:R-:W-:Y:S02]  /*2f70*/  R2UR UR5, R21 ;  /* 0x00000000150572ca */ /* 0x000fe400000e0000 */
[----:B------:R-:W-:Y:S01]  /*2f80*/  LOP3.LUT R8, R0, 0xfffffffe, RZ, 0xc0, !PT ;  /* 0xfffffffe00087812 */ /* 0x000fe200078ec0ff */
[----:B------:R-:W-:-:S04]  /*2f90*/  IMAD.MOV.U32 R0, RZ, RZ, 0x1 ;  /* 0x00000001ff007424 */ /* 0x000fc800078e00ff */
[----:B------:R-:W-:Y:S01]  /*2fa0*/  IMAD.IADD R8, R19, 0x1, -R8 ;  /* 0x0000000113087824 */ /* 0x000fe200078e0a08 */
[----:B------:R0:W-:Y:S04]  /*2fb0*/  STL [R1+0x80], R0 ;  /* 0x0000800001007387 */ /* 0x0001e80000100800 */
[----:B------:R-:W-:Y:S01]  /*2fc0*/  SHF.L.U32 R8, R8, 0x1f, RZ ;  /* 0x0000001f08087819 */ /* 0x000fe200000006ff */
[----:B------:R0:W-:Y:S04]  /*2fd0*/  STL [R1+0x80], R0 ;  /* 0x0000800001007387 */ /* 0x0001e80000100800 */
[----:B------:R0:W-:Y:S04]  /*2fe0*/  STL [R1+0x80], R0 ;  /* 0x0000800001007387 */ /* 0x0001e80000100800 */
[----:B------:R0:W-:Y:S01]  /*2ff0*/  STL [R1+0x80], R0 ;  /* 0x0000800001007387 */ /* 0x0001e20000100800 */
[----:B------:R-:W-:-:S02]  /*3000*/  WARPGROUP.DEPBAR.LE gsb0, 0x0 ;  /* 0x00008000000079c5 */ /* 0x000fc40000010000 */
[----:B------:R-:W-:-:S06]  /*3010*/  WARPGROUP.ARRIVE ;  /* 0x00000000000079c5 */ /* 0x000fcc0000000000 */
[----:B------:R-:W-:Y:S03]  /*3020*/  HGMMA.64x96x16.F32.BF16 R24, gdesc[UR4], R24, gsb0 ;  /* 0x01600000041879f0 */ /* 0x000fe60008001818 */
[----:B------:R-:W-:Y:S02]  /*3030*/  WARPGROUP.DEPBAR.LE gsb0, 0x0 ;  /* 0x00008000000079c5 */ /* 0x000fe40000010000 */
[----:B------:R-:W1:Y:S02]  /*3040*/  SYNCS.PHASECHK.TRANS64.TRYWAIT P0, [UR44+0x32410], R8 ;  /* 0x03241008ff0075a7 */ /* 0x000e64000800016c */
[----:B01----:R-:W-:Y:S05]  /*3050*/  @!P0 BRA `(.L_x_2029) ;  /* 0x0000023c00b08947 */ /* 0x003fea0003800000 */
.L_x_2248:
[----:B------:R-:W-:Y:S05]  /*3060*/  BSYNC B0 ;  /* 0x0000000000007941 */ /* 0x000fea0003800000 */
.L_x_2028:
[----:B------:R-:W2:Y:S04]  /*3070*/  LDL R10, [R1+0x54] ;  /* 0x00005400010a7983 */ /* 0x000ea80000100800 */
[----:B0-----:R0:W5:Y:S01]  /*3080*/  LDL.64 R8, [R1+0x210] ;  /* 0x0002100001087983 */ /* 0x0011620000100a00 */
[----:B------:R-:W-:Y:S01]  /*3090*/  BSSY B0, `(.L_x_2030) ;  /* 0x0000005000007945 */ /* 0x000fe20003800000 */
[----:B--2---:R-:W-:-:S04]  /*30a0*/  LOP3.LUT R10, R10, 0x1, RZ, 0xfc, !PT ;  /* 0x000000010a0a7812 */ /* 0x004fc800078efcff */
[----:B------:R-:W-:-:S13]  /*30b0*/  ISETP.NE.AND P1, PT, R10, 0x3, PT ;  /* 0x000000030a00780c */ /* 0x000fda0003f25270 */
[----:B0-----:R-:W-:Y:S05]  /*30c0*/  @!P1 BRA `(.L_x_2031) ;  /* 0x0000000000049947 */ /* 0x001fea0003800000 */
[----:B------:R-:W-:Y:S01]  /*30d0*/  BPT.TRAP 0x1 ;  /* 0x000000040000795c */ /* 0x000fe20000300000 */
.L_x_2031:
[----:B------:R-:W-:Y:S05]  /*30e0*/  BSYNC B0 ;  /* 0x0000000000007941 */ /* 0x000fea0003800000 */
.L_x_2030:
        /* <DEDUP_REMOVED lines=8> */
.L_x_2033:
[----:B------:R-:W-:Y:S05]  /*3170*/  BSYNC B0 ;  /* 0x0000000000007941 */ /* 0x000fea0003800000 */
.L_x_2032:
[----:B------:R-:W-:Y:S04]  /*3180*/  BSSY B0, `(.L_x_2034) ;  /* 0x0000004000007945 */ /* 0x000fe80003800000 */
[----:B-1----:R-:W-:Y:S05]  /*3190*/  @P0 BRA `(.L_x_2035) ;  /* 0x0000000000080947 */ /* 0x002fea0003800000 */
[----:B------:R-:W1:Y:S02]  /*31a0*/  SYNCS.PHASECHK.TRANS64.TRYWAIT P0, [R8+URZ], R9 ;  /* 0x00000009080075a7 */ /* 0x000e64000800017f */
[----:B-1----:R-:W-:Y:S05]  /*31b0*/  @!P0 BRA `(.L_x_2036) ;  /* 0x0000023c00708947 */ /* 0x002fea0003800000 */
.L_x_2035:
[----:B------:R-:W-:Y:S05]  /*31c0*/  BSYNC B0 ;  /* 0x0000000000007941 */ /* 0x000fea0003800000 */
.L_x_2034:
[----:B------:R-:W2:Y:S04]  /*31d0*/  LDL R13, [R1+0x210] ;  /* 0x00021000010d7983 */ /* 0x000ea80000100800 */
[----:B01----:R-:W2:Y:S04]  /*31e0*/  LDL.64 R8, [R1+0x118] ;  /* 0x0001180001087983 */ /* 0x003ea80000100a00 */
[----:B------:R-:W3:Y:S04]  /*31f0*/  LDL R12, [R1+0x90] ;  /* 0x00009000010c7983 */ /* 0x000ee80000100800 */
[----:B------:R-:W4:Y:S04]  /*3200*/  LDL.64 R10, [R1+0x110] ;  /* 0x00011000010a7983 */ /* 0x000f280000100a00 */
[----:B------:R-:W5:Y:S04]  /*3210*/  LDL.64 R14, [R1+0x110] ;  /* 0x00011000010e7983 */ /* 0x000f680000100a00 */
[----:B------:R-:W5:Y:S04]  /*3220*/  LDL.64 R20, [R1+0x110] ;  /* 0x0001100001147983 */ /* 0x000f680000100a00 */
[----:B------:R-:W5:Y:S01]  /*3230*/  LDL.64 R72, [R1+0x110] ;  /* 0x0001100001487983 */ /* 0x000f620000100a00 */
[----:B------:R-:W-:Y:S05]  /*3240*/  WARPSYNC.ALL ;  /* 0x0000000000007948 */ /* 0x000fea0003800000 */
[----:B------:R-:W-:Y:S01]  /*3250*/  WARPGROUP.ARRIVE ;  /* 0x00000000000079c5 */ /* 0x000fe20000000000 */
[----:B--2---:R-:W-:Y:S01]  /*3260*/  IMAD R8, R13, 0xc00, R8 ;  /* 0x00000c000d087824 */ /* 0x004fe200078e0208 */
[----:B------:R-:W-:-:S02]  /*3270*/  R2UR UR7, R9 ;  /* 0x00000000090772ca */ /* 0x000fc400000e0000 */
[----:B---3--:R-:W-:Y:S02]  /*3280*/  ISETP.NE.U32.AND P0, PT, R12, RZ, PT ;  /* 0x000000ff0c00720c */ /* 0x008fe40003f05070 */
[----:B------:R-:W-:Y:S01]  /*3290*/  R2UR UR6, R8 ;  /* 0x00000000080672ca */ /* 0x000fe200000e0000 */
[----:B------:R-:W2:Y:S01]  /*32a0*/  LDL.64 R12, [R1+0x110] ;  /* 0x00011000010c7983 */ /* 0x000ea20000100a00 */
[----:B----4-:R-:W-:Y:S02]  /*32b0*/  R2UR UR4, R10 ;  /* 0x000000000a0472ca */ /* 0x010fe400000e0000 */
[----:B------:R-:W-:-:S07]  /*32c0*/  R2UR UR5, R11 ;  /* 0x000000000b0572ca */ /* 0x000fce00000e0000 */
[----:B------:R-:W-:-:S06]  /*32d0*/  VOTEU.ANY UP0, P0 ;  /* 0x00000000003f7886 */ /* 0x000fcc0000000100 */
[----:B------:R-:W-:Y:S01]  /*32e0*/  HGMMA.64x96x16.F32.BF16 R24, gdesc[UR4], R24, UP0, gsb0 ;  /* 0x01600000041879f0 */ /* 0x000fe2000b801818 */
[----:B-----5:R-:W-:Y:S02]  /*32f0*/  VIADD R14, R14, 0x2 ;  /* 0x000000020e0e7836 */ /* 0x020fe40000000000 */
[----:B------:R-:W-:Y:S02]  /*3300*/  VIADD R10, R8, 0x2 ;  /* 0x00000002080a7836 */ /* 0x000fe40000000000 */
[----:B------:R-:W-:Y:S01]  /*3310*/  IMAD.MOV.U32 R11, RZ, RZ, R9 ;  /* 0x000000ffff0b7224 */ /* 0x000fe200078e0009 */
[----:B------:R-:W-:Y:S02]  /*3320*/  R2UR UR4, R14 ;  /* 0x000000000e0472ca */ /* 0x000fe400000e0000 */
[----:B------:R-:W-:Y:S02]  /*3330*/  R2UR UR6, R10 ;  /* 0x000000000a0672ca */ /* 0x000fe400000e0000 */
[----:B------:R-:W-:-:S02]  /*3340*/  R2UR UR7, R11 ;  /* 0x000000000b0772ca */ /* 0x000fc400000e0000 */
[----:B------:R-:W-:Y:S02]  /*3350*/  R2UR UR5, R15 ;  /* 0x000000000f0572ca */ /* 0x000fe400000e0000 */
[----:B------:R-:W3:Y:S01]  /*3360*/  LDL.64 R14, [R1+0x110] ;  /* 0x00011000010e7983 */ /* 0x000ee20000100a00 */
[----:B------:R-:W-:Y:S02]  /*3370*/  WARPGROUP.DEPBAR.LE gsb0, 0x0 ;  /* 0x00008000000079c5 */ /* 0x000fe40000010000 */
[----:B------:R-:W-:-:S08]  /*3380*/  WARPGROUP.ARRIVE ;  /* 0x00000000000079c5 */ /* 0x000fd00000000000 */
[----:B------:R-:W-:Y:S01]  /*3390*/  HGMMA.64x96x16.F32.BF16 R24, gdesc[UR4], R24, gsb0 ;  /* 0x01600000041879f0 */ /* 0x000fe20008001818 */
[----:B------:R-:W-:Y:S02]  /*33a0*/  VIADD R20, R20, 0x4 ;  /* 0x0000000414147836 */ /* 0x000fe40000000000 */
[----:B------:R-:W-:Y:S02]  /*33b0*/  VIADD R10, R8, 0x4 ;  /* 0x00000004080a7836 */ /* 0x000fe40000000000 */
[----:B------:R-:W-:Y:S01]  /*33c0*/  IMAD.MOV.U32 R11, RZ, RZ, R9 ;  /* 0x000000ffff0b7224 */ /* 0x000fe200078e0009 */
[----:B------:R-:W-:Y:S02]  /*33d0*/  R2UR UR4, R20 ;  /* 0x00000000140472ca */ /* 0x000fe400000e0000 */
[----:B------:R-:W-:Y:S02]  /*33e0*/  R2UR UR6, R10 ;  /* 0x000000000a0672ca */ /* 0x000fe400000e0000 */
[----:B------:R-:W-:-:S02]  /*33f0*/  R2UR UR7, R11 ;  /* 0x000000000b0772ca */ /* 0x000fc400000e0000 */
[----:B------:R-:W-:Y:S02]  /*3400*/  R2UR UR5, R21 ;  /* 0x00000000150572ca */ /* 0x000fe400000e0000 */
[----:B------:R-:W4:Y:S01]  /*3410*/  LDL.64 R20, [R1+0x110] ;  /* 0x0001100001147983 */ /* 0x000f220000100a00 */
        /* <DEDUP_REMOVED lines=10> */
[----:B------:R-:W5:Y:S01]  /*34c0*/  LDL.64 R72, [R1+0x110] ;  /* 0x0001100001487983 */ /* 0x000f620000100a00 */
[----:B------:R-:W-:Y:S02]  /*34d0*/  WARPGROUP.DEPBAR.LE gsb0, 0x0 ;  /* 0x00008000000079c5 */ /* 0x000fe40000010000 */
[----:B------:R-:W-:-:S08]  /*34e0*/  WARPGROUP.ARRIVE ;  /* 0x00000000000079c5 */ /* 0x000fd00000000000 */
[----:B------:R-:W-:Y:S01]  /*34f0*/  HGMMA.64x96x16.F32.BF16 R24, gdesc[UR4], R24, gsb0 ;  /* 0x01600000041879f0 */ /* 0x000fe20008001818 */
[----:B--2---:R-:W-:Y:S02]  /*3500*/  VIADD R12, R12, 0x400 ;  /* 0x000004000c0c7836 */ /* 0x004fe40000000000 */
[----:B------:R-:W-:Y:S02]  /*3510*/  VIADD R10, R8, 0x300 ;  /* 0x00000300080a7836 */ /* 0x000fe40000000000 */
[----:B------:R-:W-:Y:S01]  /*3520*/  IMAD.MOV.U32 R11, RZ, RZ, R9 ;  /* 0x000000ffff0b7224 */ /* 0x000fe200078e0009 */
[----:B------:R-:W-:Y:S02]  /*3530*/  R2UR UR4, R12 ;  /* 0x000000000c0472ca */ /* 0x000fe400000e0000 */
[----:B------:R-:W-:Y:S02]  /*3540*/  R2UR UR6, R10 ;  /* 0x000000000a0672ca */ /* 0x000fe400000e0000 */
[----:B------:R-:W-:-:S02]  /*3550*/  R2UR UR7, R11 ;  /* 0x000000000b0772ca */ /* 0x000fc400000e0000 */
[----:B------:R-:W-:Y:S02]  /*3560*/  R2UR UR5, R13 ;  /* 0x000000000d0572ca */ /* 0x000fe400000e0000 */
[----:B------:R-:W2:Y:S01]  /*3570*/  LDL.64 R12, [R1+0x110] ;  /* 0x00011000010c7983 */ /* 0x000ea20000100a00 */
[----:B------:R-:W-:Y:S02]  /*3580*/  WARPGROUP.DEPBAR.LE gsb0, 0x0 ;  /* 0x00008000000079c5 */ /* 0x000fe40000010000 */
[----:B------:R-:W-:-:S08]  /*3590*/  WARPGROUP.ARRIVE ;  /* 0x00000000000079c5 */ /* 0x000fd00000000000 */
[----:B------:R-:W-:Y:S01]  /*35a0*/  HGMMA.64x96x16.F32.BF16 R24, gdesc[UR4], R24, gsb0 ;  /* 0x01600000041879f0 */ /* 0x000fe20008001818 */
[----:B---3--:R-:W-:Y:S02]  /*35b0*/  VIADD R14, R14, 0x402 ;  /* 0x000004020e0e7836 */ /* 0x008fe40000000000 */
        /* <DEDUP_REMOVED lines=10> */
[----:B----4-:R-:W-:Y:S02]  /*3660*/  VIADD R20, R20, 0x404 ;  /* 0x0000040414147836 */ /* 0x010fe40000000000 */
        /* <DEDUP_REMOVED lines=10> */
[----:B-----5:R-:W-:Y:S02]  /*3710*/  VIADD R72, R72, 0x406 ;  /* 0x0000040648487836 */ /* 0x020fe40000000000 */
        /* <DEDUP_REMOVED lines=60> */
[----:B------:R-:W-:Y:S01]  /*3ae0*/  R2UR UR5, R13 ;  /* 0x000000000d0572ca */ /* 0x000fe200000e0000 */
[----:B------:R-:W0:Y:S01]  /*3af0*/  S2R R19, SR_TID.X ;  /* 0x0000000000137919 */ /* 0x000e220000002100 */
[----:B---3--:R-:W-:Y:S01]  /*3b00*/  VIADD R14, R14, 0xc02 ;  /* 0x00000c020e0e7836 */ /* 0x008fe20000000000 */
[----:B------:R-:W-:Y:S02]  /*3b10*/  WARPGROUP.DEPBAR.LE gsb0, 0x0 ;  /* 0x00008000000079c5 */ /* 0x000fe40000010000 */
[----:B------:R-:W-:-:S08]  /*3b20*/  WARPGROUP.ARRIVE ;  /* 0x00000000000079c5 */ /* 0x000fd00000000000 */
[----:B------:R-:W-:Y:S01]  /*3b30*/  HGMMA.64x96x16.F32.BF16 R24, gdesc[UR4], R24, gsb0 ;  /* 0x01600000041879f0 */ /* 0x000fe20008001818 */
[----:B0-----:R-:W-:-:S04]  /*3b40*/  LOP3.LUT R19, R19, 0x7f, RZ, 0xc0, !PT ;  /* 0x0000007f13137812 */ /* 0x001fc800078ec0ff */
[----:B------:R-:W-:Y:S01]  /*3b50*/  ISETP.NE.AND P0, PT, R19, RZ, PT ;  /* 0x000000ff1300720c */ /* 0x000fe20003f05270 */
[----:B------:R-:W-:Y:S02]  /*3b60*/  VIADD R10, R8, 0x902 ;  /* 0x00000902080a7836 */ /* 0x000fe40000000000 */
[----:B------:R-:W-:Y:S01]  /*3b70*/  IMAD.MOV.U32 R11, RZ, RZ, R9 ;  /* 0x000000ffff0b7224 */ /* 0x000fe200078e0009 */
[----:B------:R-:W-:-:S09]  /*3b80*/  R2UR UR4, R14 ;  /* 0x000000000e0472ca */ /* 0x000fd200000e0000 */
[----:B------:R-:W2:Y:S04]  /*3b90*/  @!P0 LDL.64 R74, [R1+0x30] ;  /* 0x00003000014a8983 */ /* 0x000ea80000100a00 */
[----:B------:R-:W3:Y:S01]  /*3ba0*/  @!P0 LDL R19, [R1+0x210] ;  /* 0x0002100001138983 */ /* 0x000ee20000100800 */
[----:B------:R-:W-:Y:S02]  /*3bb0*/  R2UR UR6, R10 ;  /* 0x000000000a0672ca */ /* 0x000fe400000e0000 */
[----:B------:R-:W-:Y:S02]  /*3bc0*/  R2UR UR7, R11 ;  /* 0x000000000b0772ca */ /* 0x000fe400000e0000 */
[----:B------:R-:W-:Y:S01]  /*3bd0*/  R2UR UR5, R15 ;  /* 0x000000000f0572ca */ /* 0x000fe200000e0000 */
[----:B------:R-:W-:-:S02]  /*3be0*/  WARPGROUP.DEPBAR.LE gsb0, 0x0 ;  /* 0x00008000000079c5 */ /* 0x000fc40000010000 */
[----:B------:R-:W-:-:S10]  /*3bf0*/  WARPGROUP.ARRIVE ;  /* 0x00000000000079c5 */ /* 0x000fd40000000000 */
[----:B------:R-:W-:Y:S01]  /*3c00*/  HGMMA.64x96x16.F32.BF16 R24, gdesc[UR4], R24, gsb0 ;  /* 0x01600000041879f0 */ /* 0x000fe20008001818 */
[----:B----4-:R-:W-:Y:S02]  /*3c10*/  VIADD R20, R20, 0xc04 ;  /* 0x00000c0414147836 */ /* 0x010fe40000000000 */
[----:B------:R-:W-:Y:S02]  /*3c20*/  VIADD R10, R8, 0x904 ;  /* 0x00000904080a7836 */ /* 0x000fe40000000000 */
[----:B------:R-:W-:Y:S01]  /*3c30*/  IMAD.MOV.U32 R11, RZ, RZ, R9 ;  /* 0x000000ffff0b7224 */ /* 0x000fe200078e0009 */
[----:B------:R-:W-:Y:S02]  /*3c40*/  R2UR UR4, R20 ;  /* 0x00000000140472ca */ /* 0x000fe400000e0000 */
[----:B------:R-:W-:Y:S02]  /*3c50*/  R2UR UR6, R10 ;  /* 0x000000000a0672ca */ /* 0x000fe400000e0000 */
[----:B------:R-:W-:-:S02]  /*3c60*/  R2UR UR7, R11 ;  /* 0x000000000b0772ca */ /* 0x000fc400000e0000 */
[----:B------:R-:W-:Y:S01]  /*3c70*/  R2UR UR5, R21 ;  /* 0x00000000150572ca */ /* 0x000fe200000e0000 */
[----:B------:R-:W-:Y:S01]  /*3c80*/  VIADD R8, R8, 0x906 ;  /* 0x0000090608087836 */ /* 0x000fe20000000000 */
[----:B------:R-:W-:Y:S02]  /*3c90*/  WARPGROUP.DEPBAR.LE gsb0, 0x0 ;  /* 0x00008000000079c5 */ /* 0x000fe40000010000 */
[----:B------:R-:W-:-:S09]  /*3ca0*/  WARPGROUP.ARRIVE ;  /* 0x00000000000079c5 */ /* 0x000fd20000000000 */
[----:B------:R-:W-:Y:S01]  /*3cb0*/  HGMMA.64x96x16.F32.BF16 R24, gdesc[UR4], R24, gsb0 ;  /* 0x01600000041879f0 */ /* 0x000fe20008001818 */
[----:B-----5:R-:W-:Y:S01]  /*3cc0*/  VIADD R72, R72, 0xc06 ;  /* 0x00000c0648487836 */ /* 0x020fe20000000000 */
[----:B------:R-:W-:Y:S02]  /*3cd0*/  R2UR UR6, R8 ;  /* 0x00000000080672ca */ /* 0x000fe400000e0000 */
[----:B------:R-:W-:Y:S02]  /*3ce0*/  R2UR UR7, R9 ;  /* 0x00000000090772ca */ /* 0x000fe400000e0000 */
[----:B------:R-:W-:Y:S02]  /*3cf0*/  R2UR UR4, R72 ;  /* 0x00000000480472ca */ /* 0x000fe400000e0000 */
[----:B------:R-:W-:Y:S01]  /*3d00*/  R2UR UR5, R73 ;  /* 0x00000000490572ca */ /* 0x000fe200000e0000 */
[----:B------:R-:W-:Y:S04]  /*3d10*/  STL [R1+0x90], R0 ;  /* 0x0000900001007387 */ /* 0x000fe80000100800 */
[----:B------:R-:W-:Y:S01]  /*3d20*/  STL [R1+0x90], R0 ;  /* 0x0000900001007387 */ /* 0x000fe20000100800 */
[----:B------:R-:W-:-:S02]  /*3d30*/  WARPGROUP.DEPBAR.LE gsb0, 0x0 ;  /* 0x00008000000079c5 */ /* 0x000fc40000010000 */
[----:B------:R-:W-:-:S06]  /*3d40*/  WARPGROUP.ARRIVE ;  /* 0x00000000000079c5 */ /* 0x000fcc0000000000 */
[----:B------:R-:W-:Y:S01]  /*3d50*/  HGMMA.64x96x16.F32.BF16 R24, gdesc[UR4], R24, gsb0 ;  /* 0x01600000041879f0 */ /* 0x000fe20008001818 */
[----:B--2---:R-:W-:Y:S01]  /*3d60*/  @!P0 MOV R74, R74 ;  /* 0x0000004a004a8202 */ /* 0x004fe20000000f00 */
[----:B------:R-:W-:Y:S04]  /*3d70*/  STL [R1+0x90], R0 ;  /* 0x0000900001007387 */ /* 0x000fe80000100800 */
[----:B------:R-:W-:Y:S01]  /*3d80*/  STL [R1+0x90], R0 ;  /* 0x0000900001007387 */ /* 0x000fe20000100800 */
[----:B---3--:R-:W-:-:S03]  /*3d90*/  @!P0 IMAD R19, R19, 0x8, R74 ;  /* 0x0000000813138824 */ /* 0x008fc600078e024a */
[----:B------:R-:W-:Y:S04]  /*3da0*/  STL [R1+0x90], R0 ;  /* 0x0000900001007387 */ /* 0x000fe80000100800 */
[----:B------:R-:W-:Y:S04]  /*3db0*/  STL [R1+0x90], R0 ;  /* 0x0000900001007387 */ /* 0x000fe80000100800 */
[----:B------:R-:W-:Y:S04]  /*3dc0*/  STL [R1+0x90], R0 ;  /* 0x0000900001007387 */ /* 0x000fe80000100800 */
[----:B------:R-:W-:Y:S04]  /*3dd0*/  STL [R1+0x90], R0 ;  /* 0x0000900001007387 */ /* 0x000fe80000100800 */
[----:B------:R-:W-:Y:S01]  /*3de0*/  STL [R1+0x90], R0 ;  /* 0x0000900001007387 */ /* 0x000fe20000100800 */
[----:B------:R-:W-:-:S03]  /*3df0*/  @!P0 PRMT R8, RZ, 0x654, R19 ;  /* 0x00000654ff088816 */ /* 0x000fc60000000013 */
[----:B------:R-:W-:Y:S04]  /*3e00*/  STL [R1+0x90], R0 ;  /* 0x0000900001007387 */ /* 0x000fe80000100800 */
[----:B------:R-:W-:Y:S04]  /*3e10*/  STL [R1+0x90], R0 ;  /* 0x0000900001007387 */ /* 0x000fe80000100800 */
[----:B------:R-:W-:Y:S04]  /*3e20*/  STL [R1+0x90], R0 ;  /* 0x0000900001007387 */ /* 0x000fe80000100800 */
[----:B------:R-:W-:Y:S04]  /*3e30*/  STL [R1+0x90], R0 ;  /* 0x0000900001007387 */ /* 0x000fe80000100800 */
[----:B------:R-:W-:Y:S04]  /*3e40*/  STL [R1+0x90], R0 ;  /* 0x0000900001007387 */ /* 0x000fe80000100800 */
[----:B------:R-:W-:Y:S04]  /*3e50*/  STL [R1+0x90], R0 ;  /* 0x0000900001007387 */ /* 0x000fe80000100800 */
[----:B------:R-:W-:Y:S01]  /*3e60*/  STL [R1+0x90], R0 ;  /* 0x0000900001007387 */ /* 0x000fe20000100800 */
[----:B------:R-:W-:-:S02]  /*3e70*/  WARPGROUP.DEPBAR.LE gsb0, 0x0 ;  /* 0x00008000000079c5 */ /* 0x000fc40000010000 */
[----:B------:R0:W-:Y:S06]  /*3e80*/  BAR.ARV R208, 0x100 ;  /* 0x000400d00000751d */ /* 0x0001ec0000002000 */
[----:B------:R1:W-:Y:S01]  /*3e90*/  @!P0 SYNCS.ARRIVE.TRANS64.RED.A1T0 RZ, [R8+URZ], RZ ;  /* 0x000000ff08ff89a7 */ /* 0x0003e2000810043f */
[----:B------:R-:W2:Y:S04]  /*3ea0*/  LDL R9, [R198+0x24] ;  /* 0x00002400c6097983 */ /* 0x000ea80000100800 */
[----:B------:R-:W3:Y:S04]  /*3eb0*/  LDL R11, [R1+0x70] ;  /* 0x00007000010b7983 */ /* 0x000ee80000100800 */
[----:B-1----:R-:W4:Y:S04]  /*3ec0*/  LDL R8, [R198] ;  /* 0x00000000c6087983 */ /* 0x002f280000100800 */
[----:B------:R-:W5:Y:S04]  /*3ed0*/  LDL R10, [R198+0x8] ;  /* 0x00000800c60a7983 */ /* 0x000f680000100800 */
[----:B------:R-:W5:Y:S04]  /*3ee0*/  LDL R21, [R198+0x18] ;  /* 0x00001800c6157983 */ /* 0x000f680000100800 */
[----:B------:R-:W5:Y:S04]  /*3ef0*/  LDL R15, [R198+0x4] ;  /* 0x00000400c60f7983 */ /* 0x000f680000100800 */
[----:B------:R-:W5:Y:S04]  /*3f00*/  LDL R19, [R198+0xc] ;  /* 0x00000c00c6137983 */ /* 0x000f680000100800 */
[----:B------:R-:W5:Y:S04]  /*3f10*/  LDL R14, [R198+0x10] ;  /* 0x00001000c60e7983 */ /* 0x000f680000100800 */
[----:B------:R-:W5:Y:S01]  /*3f20*/  LDL R20, [R198+0x14] ;  /* 0x00001400c6147983 */ /* 0x000f620000100800 */
[----:B--2---:R-:W-:-:S13]  /*3f30*/  ISETP.NE.AND P1, PT, R9, 0x1, PT ;  /* 0x000000010900780c */ /* 0x004fda0003f25270 */
[----:B------:R-:W2:Y:S04]  /*3f40*/  @P1 LDL R12, [R198+0x28] ;  /* 0x00002800c60c1983 */ /* 0x000ea80000100800 */
[----:B------:R-:W2:Y:S01]  /*3f50*/  @P1 LDL R13, [R198+0x2c] ;  /* 0x00002c00c60d1983 */ /* 0x000ea20000100800 */
[----:B----4-:R-:W-:-:S04]  /*3f60*/  SHF.R.S32.HI R9, RZ, 0x1f, R8 ;  /* 0x0000001fff097819 */ /* 0x010fc80000011408 */
[----:B------:R-:W-:-:S04]  /*3f70*/  LEA.HI R72, R9, R8, RZ, 0x7 ;  /* 0x0000000809487211 */ /* 0x000fc800078f38ff */
[----:B------:R-:W-:-:S05]  /*3f80*/  LOP3.LUT R73, R72, 0xffffff80, RZ, 0xc0, !PT ;  /* 0xffffff8048497812 */ /* 0x000fca00078ec0ff */
[----:B------:R-:W-:-:S05]  /*3f90*/  IMAD.IADD R73, R8, 0x1, -R73 ;  /* 0x0000000108497824 */ /* 0x000fca00078e0a49 */
[----:B------:R-:W-:Y:S02]  /*3fa0*/  SHF.R.S32.HI R74, RZ, 0x1f, R73 ;  /* 0x0000001fff4a7819 */ /* 0x000fe40000011449 */
[----:B------:R-:W-:Y:S02]  /*3fb0*/  LEA.HI R78, R9, R8, RZ, 0x2 ;  /* 0x00000008094e7211 */ /* 0x000fe400078f10ff */
[----:B------:R-:W-:Y:S02]  /*3fc0*/  LEA.HI R75, R74, R73, RZ, 0x2 ;  /* 0x000000494a4b7211 */ /* 0x000fe400078f10ff */
[----:B------:R-:W-:Y:S02]  /*3fd0*/  LOP3.LUT R79, R78, 0xfffffffc, RZ, 0xc0, !PT ;  /* 0xfffffffc4e4f7812 */ /* 0x000fe400078ec0ff */
[--C-:B------:R-:W-:Y:S02]  /*3fe0*/  SHF.R.S32.HI R76, RZ, 0x2, R75.reuse ;  /* 0x00000002ff4c7819 */ /* 0x100fe4000001144b */
[----:B------:R-:W-:-:S02]  /*3ff0*/  SHF.R.S32.HI R77, RZ, 0x1f, R75 ;  /* 0x0000001fff4d7819 */ /* 0x000fc4000001144b */
[----:B------:R-:W-:Y:S02]  /*4000*/  SHF.R.S32.HI R9, RZ, 0x7, R72 ;  /* 0x00000007ff097819 */ /* 0x000fe40000011448 */
[----:B------:R-:W-:Y:S02]  /*4010*/  LEA.HI R77, R77, R76, RZ, 0x3 ;  /* 0x0000004c4d4d7211 */ /* 0x000fe400078f18ff */
[----:B------:R-:W-:Y:S01]  /*4020*/  LEA.HI R74, R74, R73, RZ, 0x5 ;  /* 0x000000494a4a7211 */ /* 0x000fe200078f28ff */
[----:B------:R-:W-:Y:S01]  /*4030*/  IMAD.IADD R79, R8, 0x1, -R79 ;  /* 0x00000001084f7824 */ /* 0x000fe200078e0a4f */
[----:B------:R-:W-:Y:S02]  /*4040*/  LOP3.LUT R77, R77, 0xfffffff8, RZ, 0xc0, !PT ;  /* 0xfffffff84d4d7812 */ /* 0x000fe400078ec0ff */
[----:B------:R-:W-:Y:S02]  /*4050*/  LEA.HI R72, R72, R9, RZ, 0x1 ;  /* 0x0000000948487211 */ /* 0x000fe400078f08ff */
[----:B------:R-:W-:Y:S01]  /*4060*/  SHF.R.S32.HI R74, RZ, 0x5, R74 ;  /* 0x00000005ff4a7819 */ /* 0x000fe2000001144a */
[----:B------:R-:W-:Y:S01]  /*4070*/  IMAD.IADD R77, R76, 0x1, -R77 ;  /* 0x000000014c4d7824 */ /* 0x000fe200078e0a4d */
[----:B------:R-:W-:-:S02]  /*4080*/  LOP3.LUT R72, R72, 0x3fffffe, RZ, 0xc0, !PT ;  /* 0x03fffffe48487812 */ /* 0x000fc400078ec0ff */
[----:B------:R-:W-:Y:S01]  /*4090*/  LEA.HI R8, R79, R79, RZ, 0x1 ;  /* 0x0000004f4f087211 */ /* 0x000fe200078f08ff */
[----:B---3--:R-:W-:Y:S02]  /*40a0*/  IMAD R74, R11, 0x8, R74 ;  /* 0x000000080b4a7824 */ /* 0x008fe400078e024a */
[----:B------:R-:W-:Y:S01]  /*40b0*/  IMAD.IADD R72, R9, 0x1, -R72 ;  /* 0x0000000109487824 */ /* 0x000fe200078e0a48 */
[----:B------:R-:W-:Y:S01]  /*40c0*/  LOP3.LUT R8, R8, 0x1ffffffe, RZ, 0xc0, !PT ;  /* 0x1ffffffe08087812 */ /* 0x000fe200078ec0ff */
[----:B------:R-:W-:-:S04]  /*40d0*/  IMAD.U32 R77, R74, 0x10, R77 ;  /* 0x000000104a4d7824 */ /* 0x000fc800078e004d */
[----:B------:R-:W-:Y:S02]  /*40e0*/  IMAD.IADD R8, R79, 0x1, -R8 ;  /* 0x000000014f087824 */ /* 0x000fe400078e0a08 */
[----:B------:R-:W-:-:S04]  /*40f0*/  IMAD R77, R72, 0x40, R77 ;  /* 0x00000040484d7824 */ /* 0x000fc800078e024d */
[----:B------:R-:W-:Y:S02]  /*4100*/  IMAD R11, R8, 0x8, R77 ;  /* 0x00000008080b7824 */ /* 0x000fe400078e024d */
[----:B------:R-:W-:Y:S01]  /*4110*/  IMAD.U32 R9, RZ, RZ, UR47 ;  /* 0x0000002fff097e24 */ /* 0x000fe2000f8e00ff */
[----:B------:R-:W-:-:S03]  /*4120*/  LOP3.LUT R8, R75, 0x7ffffffc, RZ, 0xc0, !PT ;  /* 0x7ffffffc4b087812 */ /* 0x000fc600078ec0ff */
[----:B-----5:R-:W-:Y:S02]  /*4130*/  IMAD R9, R9, -0x60, R10 ;  /* 0xffffffa009097824 */ /* 0x020fe400078e020a */
[----:B------:R-:W-:Y:S01]  /*4140*/  IMAD.IADD R8, R73, 0x1, -R8 ;  /* 0x0000000149087824 */ /* 0x000fe200078e0a08 */
[----:B------:R-:W-:Y:S01]  /*4150*/  ISETP.GE.AND P2, PT, R21, 0x1, PT ;  /* 0x000000011500780c */ /* 0x000fe20003f46270 */
[----:B------:R-:W-:Y:S02]  /*4160*/  UMOV UR4, 0xffffffa0 ;  /* 0xffffffa000047882 */ /* 0x000fe40000000000 */
[----:B------:R-:W-:Y:S01]  /*4170*/  UIMAD UR4, UR47, UR4, 0x60 ;  /* 0x000000602f0474a4 */ /* 0x000fe2000f8e0204 */
[----:B------:R-:W-:Y:S05]  /*4180*/  BSSY B0, `(.L_x_2037) ;  /* 0x000002b000007945 */ /* 0x000fea0003800000 */
[----:B------:R-:W-:-:S02]  /*4190*/  IMAD.U32 R73, RZ, RZ, UR4 ;  /* 0x00000004ff497e24 */ /* 0x000fc4000f8e00ff */
[----:B------:R-:W-:Y:S02]  /*41a0*/  VIADD R20, R20, UR4 ;  /* 0x0000000414147c36 */ /* 0x000fe40008000000 */
[----:B------:R-:W-:Y:S02]  /*41b0*/  IMAD R74, R8, -0x2, R73 ;  /* 0xfffffffe084a7824 */ /* 0x000fe400078e0249 */
[----:B--2---:R-:W-:-:S05]  /*41c0*/  @P1 IMAD.HI.U32 R12, R11, R12, RZ ;  /* 0x0000000c0b0c1227 */ /* 0x004fca00078e00ff */
[----:B------:R-:W-:-:S05]  /*41d0*/  @P1 SHF.R.U32.HI R11, RZ, R13, R12 ;  /* 0x0000000dff0b1219 */ /* 0x000fca000001160c */
[----:B------:R-:W1:Y:S01]  /*41e0*/  SHFL.IDX PT, R77, R11, RZ, 0x1c1f ;  /* 0x001c1fff0b4d7589 */ /* 0x000e6200000e0000 */
[----:B------:R-:W-:-:S04]  /*41f0*/  VIADD R13, R9, 0x61 ;  /* 0x00000061090d7836 */ /* 0x000fc80000000000 */
[----:B------:R-:W-:Y:S02]  /*4200*/  IMAD R12, R8, -0x2, R13 ;  /* 0xfffffffe080c7824 */ /* 0x000fe400078e020d */
[----:B------:R-:W-:Y:S02]  /*4210*/  VIADD R9, R9, 0x60 ;  /* 0x0000006009097836 */ /* 0x000fe40000000000 */
[----:B------:R-:W-:Y:S01]  /*4220*/  IMAD.IADD R13, R12, 0x1, -R15 ;  /* 0x000000010c0d7824 */ /* 0x000fe200078e0a0f */
[----:B------:R-:W-:Y:S01]  /*4230*/  LOP3.LUT R12, RZ, R19, RZ, 0x33, !PT ;  /* 0x00000013ff0c7212 */ /* 0x000fe200078e33ff */
[----:B------:R-:W-:Y:S02]  /*4240*/  IMAD R72, R8, -0x2, R9 ;  /* 0xfffffffe08487824 */ /* 0x000fe400078e0209 */
[C---:B------:R-:W-:Y:S02]  /*4250*/  IMAD.IADD R79, R13.reuse, 0x1, R14 ;  /* 0x000000010d4f7824 */ /* 0x040fe400078e020e */
[----:B------:R-:W-:-:S03]  /*4260*/  IMAD.IADD R14, R13, 0x1, R12 ;  /* 0x000000010d0e7824 */ /* 0x000fc600078e020c */
[----:B-1----:R-:W-:Y:S01]  /*4270*/  VIADDMNMX R8, R77, R79, R72, PT ;  /* 0x0000004f4d087246 */ /* 0x002fe20003800148 */
[----:B------:R-:W-:Y:S01]  /*4280*/  IMAD.IADD R9, R14, 0x1, R77 ;  /* 0x000000010e097824 */ /* 0x000fe200078e024d */
[----:B0-----:R-:W-:Y:S06]  /*4290*/  @!P2 BRA `(.L_x_2038) ;  /* 0x000000000064a947 */ /* 0x001fec0003800000 */
[----:B------:R-:W-:Y:S01]  /*42a0*/  IADD3 R12, -R15, R10, R77 ;  /* 0x0000000a0f0c7210 */ /* 0x000fe20007ffe14d */
[----:B------:R-:W-:Y:S03]  /*42b0*/  BSSY B1, `(.L_x_2039) ;  /* 0x0000014000017945 */ /* 0x000fe60003800000 */
[----:B------:R-:W-:-:S13]  /*42c0*/  ISETP.GT.AND P1, PT, R12, -0x1, PT ;  /* 0xffffffff0c00780c */ /* 0x000fda0003f24270 */
[----:B------:R-:W-:Y:S05]  /*42d0*/  @P1 BRA `(.L_x_2040) ;  /* 0x00000000002c1947 */ /* 0x000fea0003800000 */
[----:B------:R-:W-:Y:S01]  /*42e0*/  ISETP.NE.AND P1, PT, R21, 0x1, PT ;  /* 0x000000011500780c */ /* 0x000fe20003f25270 */
[----:B------:R-:W-:Y:S01]  /*42f0*/  BSSY B2, `(.L_x_2041) ;  /* 0x0000007000027945 */ /* 0x000fe20003800000 */
[----:B------:R-:W-:-:S11]  /*4300*/  LOP3.LUT R12, RZ, R12, RZ, 0x33, !PT ;  /* 0x0000000cff0c7212 */ /* 0x000fd600078e33ff */
[----:B------:R-:W-:Y:S05]  /*4310*/  @!P1 BRA `(.L_x_2042) ;  /* 0x0000000000109947 */ /* 0x000fea0003800000 */
[----:B------:R-:W2:Y:S04]  /*4320*/  LDL R13, [R198+0x1c] ;  /* 0x00001c00c60d7983 */ /* 0x000ea80000100800 */
[----:B------:R-:W3:Y:S01]  /*4330*/  LDL R19, [R198+0x20] ;  /* 0x00002000c6137983 */ /* 0x000ee20000100800 */
[----:B--2---:R-:W-:-:S05]  /*4340*/  IMAD.HI.U32 R12, R12, R13, RZ ;  /* 0x0000000d0c0c7227 */ /* 0x004fca00078e00ff */
[----:B---3--:R-:W-:-:S07]  /*4350*/  SHF.R.U32.HI R12, RZ, R19, R12 ;  /* 0x00000013ff0c7219 */ /* 0x008fce000001160c */
.L_x_2042:
[----:B------:R-:W-:Y:S05]  /*4360*/  BSYNC B2 ;  /* 0x0000000000027941 */ /* 0x000fea0003800000 */
.L_x_2041:
[----:B------:R-:W-:Y:S01]  /*4370*/  LOP3.LUT R12, RZ, R12, RZ, 0x33, !PT ;  /* 0x0000000cff0c7212 */ /* 0x000fe200078e33ff */
[----:B------:R-:W-:Y:S06]  /*4380*/  BRA `(.L_x_2043) ;  /* 0x0000000000187947 */ /* 0x000fec0003800000 */
.L_x_2040:
[----:B------:R-:W-:-:S13]  /*4390*/  ISETP.NE.AND P1, PT, R21, 0x1, PT ;  /* 0x000000011500780c */ /* 0x000fda0003f25270 */
[----:B------:R-:W-:Y:S05]  /*43a0*/  @!P1 BRA `(.L_x_2043) ;  /* 0x0000000000109947 */ /* 0x000fea0003800000 */
[----:B------:R-:W2:Y:S04]  /*43b0*/  LDL R13, [R198+0x1c] ;  /* 0x00001c00c60d7983 */ /* 0x000ea80000100800 */
[----:B------:R-:W3:Y:S01]  /*43c0*/  LDL R19, [R198+0x20] ;  /* 0x00002000c6137983 */ /* 0x000ee20000100800 */
[----:B--2---:R-:W-:-:S05]  /*43d0*/  IMAD.HI.U32 R12, R12, R13, RZ ;  /* 0x0000000d0c0c7227 */ /* 0x004fca00078e00ff */
[----:B---3--:R-:W-:-:S07]  /*43e0*/  SHF.R.U32.HI R12, RZ, R19, R12 ;  /* 0x00000013ff0c7219 */ /* 0x008fce000001160c */
.L_x_2043:
[----:B------:R-:W-:Y:S05]  /*43f0*/  BSYNC B1 ;  /* 0x0000000000017941 */ /* 0x000fea0003800000 */
.L_x_2039:
[----:B------:R-:W-:-:S05]  /*4400*/  IMAD R12, R21, R12, R74 ;  /* 0x0000000c150c7224 */ /* 0x000fca00078e024a */
[----:B------:R-:W-:Y:S02]  /*4410*/  VIMNMX R9, R9, R12, !PT ;  /* 0x0000000c09097248 */ /* 0x000fe40007fe0100 */
[----:B------:R-:W-:-:S07]  /*4420*/  VIADDMNMX R8, R12, R21, R8, PT ;  /* 0x000000150c087246 */ /* 0x000fce0003800108 */
.L_x_2038:
[----:B------:R-:W-:Y:S05]  /*4430*/  BSYNC B0 ;  /* 0x0000000000007941 */ /* 0x000fea0003800000 */
.L_x_2037:
[C---:B------:R-:W-:Y:S01]  /*4440*/  ISETP.GE.AND P1, PT, R20.reuse, 0x2, PT ;  /* 0x000000021400780c */ /* 0x040fe20003f26270 */
[----:B------:R-:W0:Y:S01]  /*4450*/  SHFL.IDX PT, R11, R11, 0x1, 0x1c1f ;  /* 0x003c1f000b0b7f89 */ /* 0x000e2200000e0000 */
[C---:B------:R-:W-:Y:S01]  /*4460*/  ISETP.GE.AND P5, PT, R20.reuse, 0xa, PT ;  /* 0x0000000a1400780c */ /* 0x040fe20003fa6270 */
[----:B------:R-:W-:Y:S01]  /*4470*/  BSSY B0, `(.L_x_2044) ;  /* 0x000008f000007945 */ /* 0x000fe20003800000 */
[C---:B------:R-:W-:Y:S02]  /*4480*/  ISETP.GT.AND P3, PT, R9.reuse, 0x1, !P1 ;  /* 0x000000010900780c */ /* 0x040fe40004f64270 */
[----:B------:R-:W-:Y:S02]  /*4490*/  ISETP.GE.AND P2, PT, R20, 0x9, PT ;  /* 0x000000091400780c */ /* 0x000fe40003f46270 */
[----:B------:R-:W-:Y:S02]  /*44a0*/  ISETP.LT.OR P3, PT, R8, 0x2, P3 ;  /* 0x000000020800780c */ /* 0x000fe40001f61670 */
[----:B------:R-:W-:-:S02]  /*44b0*/  ISETP.GT.AND P4, PT, R9, 0x8, !P2 ;  /* 0x000000080900780c */ /* 0x000fc40005784270 */
[----:B------:R-:W-:Y:S02]  /*44c0*/  FSEL R73, R25, -INF , !P3 ;  /* 0xff80000019497808 */ /* 0x000fe40005800000 */
[----:B------:R-:W-:Y:S02]  /*44d0*/  ISETP.GT.AND P3, PT, R9, 0x9, !P5 ;  /* 0x000000090900780c */ /* 0x000fe40006f64270 */
[----:B------:R-:W-:Y:S02]  /*44e0*/  P2R R25, PR, RZ, 0x20 ;  /* 0x00000020ff197803 */ /* 0x000fe40000000000 */
[----:B------:R-:W-:Y:S02]  /*44f0*/  ISETP.LT.OR P3, PT, R8, 0xa, P3 ;  /* 0x0000000a0800780c */ /* 0x000fe40001f61670 */
[----:B------:R-:W-:Y:S02]  /*4500*/  ISETP.GE.AND P5, PT, R20, 0x11, PT ;  /* 0x000000111400780c */ /* 0x000fe40003fa6270 */
[----:B------:R-:W-:-:S02]  /*4510*/  FSEL R75, R29, -INF , !P3 ;  /* 0xff8000001d4b7808 */ /* 0x000fc40005800000 */
[----:B------:R-:W-:Y:S02]  /*4520*/  ISETP.LT.OR P4, PT, R8, 0x9, P4 ;  /* 0x000000090800780c */ /* 0x000fe40002781670 */
[----:B------:R-:W-:Y:S02]  /*4530*/  ISETP.GT.AND P3, PT, R9, 0x10, !P5 ;  /* 0x000000100900780c */ /* 0x000fe40006f64270 */
[----:B------:R-:W-:Y:S02]  /*4540*/  FSEL R77, R28, -INF , !P4 ;  /* 0xff8000001c4d7808 */ /* 0x000fe40006000000 */
        /* <DEDUP_REMOVED lines=21> */
[----:B------:R-:W-:Y:S02]  /*46a0*/  ISETP.GE.AND P4, PT, R20, 0x22, PT ;  /* 0x000000221400780c */ /* 0x000fe40003f86270 */
        /* <DEDUP_REMOVED lines=54> */
[----:B------:R-:W-:Y:S02]  /*4a10*/  P2R R28, PR, RZ, 0x20 ;  /* 0x00000020ff1c7803 */ /* 0x000fe40000000000 */
        /* <DEDUP_REMOVED lines=14> */
[----:B------:R-:W-:Y:S02]  /*4b00*/  P2R R12, PR, RZ, 0x40 ;  /* 0x00000040ff0c7803 */ /* 0x000fe40000000000 */
[----:B------:R-:W-:-:S04]  /*4b10*/  ISETP.GT.AND P6, PT, R9, RZ, !P6 ;  /* 0x000000ff0900720c */ /* 0x000fc800077c4270 */
[----:B------:R-:W-:-:S04]  /*4b20*/  ISETP.LT.OR P6, PT, R8, 0x1, P6 ;  /* 0x000000010800780c */ /* 0x000fc800037c1670 */
[----:B------:R-:W-:Y:S02]  /*4b30*/  FSEL R91, R24, -INF , !P6 ;  /* 0xff800000185b7808 */ /* 0x000fe40007000000 */
[----:B------:R-:W-:-:S04]  /*4b40*/  ISETP.GE.AND P6, PT, R20, 0x5a, PT ;  /* 0x0000005a1400780c */ /* 0x000fc80003fc6270 */
[----:B------:R-:W-:Y:S02]  /*4b50*/  P2R R20, PR, RZ, 0x40 ;  /* 0x00000040ff147803 */ /* 0x000fe40000000000 */
[----:B------:R-:W-:Y:S01]  /*4b60*/  ISETP.GT.AND P6, PT, R9, 0x59, !P6 ;  /* 0x000000590900780c */ /* 0x000fe200077c4270 */
[----:B0-----:R-:W-:-:S03]  /*4b70*/  IMAD.IADD R9, R14, 0x1, R11 ;  /* 0x000000010e097824 */ /* 0x001fc600078e020b */
[----:B------:R-:W-:Y:S02]  /*4b80*/  ISETP.LT.OR P6, PT, R8, 0x5a, P6 ;  /* 0x0000005a0800780c */ /* 0x000fe400037c1670 */
[----:B------:R-:W-:Y:S02]  /*4b90*/  VIADDMNMX R8, R11, R79, R72, PT ;  /* 0x0000004f0b087246 */ /* 0x000fe40003800148 */
[----:B------:R-:W-:Y:S02]  /*4ba0*/  FSEL R177, R69, -INF , !P6 ;  /* 0xff80000045b17808 */ /* 0x000fe40007000000 */
[----:B------:R-:W-:-:S13]  /*4bb0*/  ISETP.GE.AND P6, PT, R21, 0x1, PT ;  /* 0x000000011500780c */ /* 0x000fda0003fc6270 */
[----:B------:R-:W-:Y:S05]  /*4bc0*/  @!P6 BRA `(.L_x_2045) ;  /* 0x000000000064e947 */ /* 0x000fea0003800000 */
        /* <DEDUP_REMOVED lines=12> */
.L_x_2049:
[----:B------:R-:W-:Y:S05]  /*4c90*/  BSYNC B2 ;  /* 0x0000000000027941 */ /* 0x000fea0003800000 */
.L_x_2048:
[----:B------:R-:W-:Y:S01]  /*4ca0*/  LOP3.LUT R10, RZ, R10, RZ, 0x33, !PT ;  /* 0x0000000aff0a7212 */ /* 0x000fe200078e33ff */
[----:B------:R-:W-:Y:S06]  /*4cb0*/  BRA `(.L_x_2050) ;  /* 0x0000000000187947 */ /* 0x000fec0003800000 */
.L_x_2047:
[----:B------:R-:W-:-:S13]  /*4cc0*/  ISETP.NE.AND P6, PT, R21, 0x1, PT ;  /* 0x000000011500780c */ /* 0x000fda0003fc5270 */
[----:B------:R-:W-:Y:S05]  /*4cd0*/  @!P6 BRA `(.L_x_2050) ;  /* 0x000000000010e947 */ /* 0x000fea0003800000 */
[----:B------:R-:W2:Y:S04]  /*4ce0*/  LDL R11, [R198+0x1c] ;  /* 0x00001c00c60b7983 */ /* 0x000ea80000100800 */
[----:B------:R-:W3:Y:S01]  /*4cf0*/  LDL R13, [R198+0x20] ;  /* 0x00002000c60d7983 */ /* 0x000ee20000100800 */
[----:B--2---:R-:W-:-:S05]  /*4d00*/  IMAD.HI.U32 R10, R10, R11, RZ ;  /* 0x0000000b0a0a7227 */ /* 0x004fca00078e00ff */
[----:B---3--:R-:W-:-:S07]  /*4d10*/  SHF.R.U32.HI R10, RZ, R13, R10 ;  /* 0x0000000dff0a7219 */ /* 0x008fce000001160a */
.L_x_2050:
[----:B------:R-:W-:Y:S05]  /*4d20*/  BSYNC B1 ;  /* 0x0000000000017941 */ /* 0x000fea0003800000 */
.L_x_2046:
[----:B------:R-:W-:-:S05]  /*4d30*/  IMAD R10, R21, R10, R74 ;  /* 0x0000000a150a7224 */ /* 0x000fca00078e024a */
[----:B------:R-:W-:Y:S02]  /*4d40*/  VIADDMNMX R8, R10, R21, R8, PT ;  /* 0x000000150a087246 */ /* 0x000fe40003800108 */
[----:B------:R-:W-:-:S07]  /*4d50*/  VIMNMX R9, R9, R10, !PT ;  /* 0x0000000a09097248 */ /* 0x000fce0007fe0100 */
.L_x_2045:
[----:B------:R-:W-:Y:S05]  /*4d60*/  BSYNC B0 ;  /* 0x0000000000007941 */ /* 0x000fea0003800000 */
.L_x_2044:
[C---:B------:R-:W-:Y:S01]  /*4d70*/  ISETP.GT.AND P1, PT, R9.reuse, 0x1, !P1 ;  /* 0x000000010900780c */ /* 0x040fe20004f24270 */
[----:B------:R-:W2:Y:S01]  /*4d80*/  LDL R176, [R1+0x27c] ;  /* 0x00027c0001b07983 */ /* 0x000ea20000100800 */
[----:B------:R-:W-:Y:S02]  /*4d90*/  ISETP.GT.AND P2, PT, R9, 0x8, !P2 ;  /* 0x000000080900780c */ /* 0x000fe40005744270 */
[C---:B------:R-:W-:Y:S01]  /*4da0*/  ISETP.LT.OR P1, PT, R8.reuse, 0x2, P1 ;  /* 0x000000020800780c */ /* 0x040fe20000f21670 */
[----:B------:R-:W3:Y:S01]  /*4db0*/  LDL R15, [R1+0x288] ;  /* 0x00028800010f7983 */ /* 0x000ee20000100800 */
[----:B------:R-:W-:Y:S02]  /*4dc0*/  ISETP.LT.OR P2, PT, R8, 0x9, P2 ;  /* 0x000000090800780c */ /* 0x000fe40001741670 */
[----:B------:R-:W-:Y:S01]  /*4dd0*/  FSEL R83, R27, -INF , !P1 ;  /* 0xff8000001b537808 */ /* 0x000fe20004800000 */
[----:B------:R-:W4:Y:S01]  /*4de0*/  LDL R156, [R1+0x278] ;  /* 0x00027800019c7983 */ /* 0x000f220000100800 */
[----:B------:R-:W-:-:S02]  /*4df0*/  ISETP.NE.AND P1, PT, R25, RZ, PT ;  /* 0x000000ff1900720c */ /* 0x000fc40003f25270 */
[----:B------:R-:W-:Y:S01]  /*4e00*/  FSEL R81, R30, -INF , !P2 ;  /* 0xff8000001e517808 */ /* 0x000fe20005000000 */
[----:B------:R-:W5:Y:S01]  /*4e10*/  LDL R220, [R1+0x280] ;  /* 0x0002800001dc7983 */ /* 0x000f620000100800 */
[----:B------:R-:W-:Y:S02]  /*4e20*/  ISETP.GT.AND P1, PT, R9, 0x9, !P1 ;  /* 0x000000090900780c */ /* 0x000fe40004f24270 */
[----:B------:R-:W-:Y:S01]  /*4e30*/  ISETP.NE.AND P2, PT, R32, RZ, PT ;  /* 0x000000ff2000720c */ /* 0x000fe20003f45270 */
[----:B------:R-:W5:Y:S01]  /*4e40*/  LDL R21, [R1+0x28c] ;  /* 0x00028c0001157983 */ /* 0x000f620000100800 */
[----:B------:R-:W-:Y:S02]  /*4e50*/  ISETP.LT.OR P1, PT, R8, 0xa, P1 ;  /* 0x0000000a0800780c */ /* 0x000fe40000f21670 */
[----:B------:R-:W-:Y:S01]  /*4e60*/  ISETP.NE.AND P6, PT, R33, RZ, PT ;  /* 0x000000ff2100720c */ /* 0x000fe20003fc5270 */
[----:B------:R-:W5:Y:S01]  /*4e70*/  LDL R143, [R1+0x210] ;  /* 0x00021000018f7983 */ /* 0x000f620000100800 */
[----:B------:R-:W-:-:S02]  /*4e80*/  FSEL R79, R31, -INF , !P1 ;  /* 0xff8000001f4f7808 */ /* 0x000fc40004800000 */
[----:B------:R-:W-:Y:S01]  /*4e90*/  ISETP.NE.AND P1, PT, R28, RZ, PT ;  /* 0x000000ff1c00720c */ /* 0x000fe20003f25270 */
[----:B------:R-:W5:Y:S01]  /*4ea0*/  LDL R27, [R1+0x294] ;  /* 0x00029400011b7983 */ /* 0x000f620000100800 */
[C---:B------:R-:W-:Y:S02]  /*4eb0*/  ISETP.GT.AND P3, PT, R9.reuse, 0x50, !P3 ;  /* 0x000000500900780c */ /* 0x040fe40005f64270 */
[C---:B------:R-:W-:Y:S01]  /*4ec0*/  ISETP.GT.AND P1, PT, R9.reuse, 0x10, !P1 ;  /* 0x000000100900780c */ /* 0x040fe20004f24270 */
[----:B------:R-:W5:Y:S01]  /*4ed0*/  LDL R152, [R1+0x270] ;  /* 0x0002700001987983 */ /* 0x000f620000100800 */
[C---:B------:R-:W-:Y:S02]  /*4ee0*/  ISETP.GT.AND P4, PT, R9.reuse, 0x51, !P4 ;  /* 0x000000510900780c */ /* 0x040fe40006784270 */
[----:B------:R-:W-:Y:S01]  /*4ef0*/  ISETP.LT.OR P1, PT, R8, 0x11, P1 ;  /* 0x000000110800780c */ /* 0x000fe20000f21670 */
[----:B------:R-:W5:Y:S01]  /*4f00*/  LDL R154, [R1+0x274] ;  /* 0x00027400019a7983 */ /* 0x000f620000100800 */
[----:B------:R-:W-:-:S02]  /*4f10*/  ISETP.GT.AND P5, PT, R9, 0x58, !P5 ;  /* 0x000000580900780c */ /* 0x000fc40006fa4270 */
[----:B------:R-:W-:Y:S01]  /*4f20*/  FSEL R181, R34, -INF , !P1 ;  /* 0xff80000022b57808 */ /* 0x000fe20004800000 */
[----:B------:R-:W5:Y:S01]  /*4f30*/  LDL R112, [R1+0x220] ;  /* 0x0002200001707983 */ /* 0x000f620000100800 */
[----:B------:R-:W-:Y:S02]  /*4f40*/  ISETP.NE.AND P1, PT, R29, RZ, PT ;  /* 0x000000ff1d00720c */ /* 0x000fe40003f25270 */
[C---:B------:R-:W-:Y:S01]  /*4f50*/  ISETP.LT.OR P3, PT, R8.reuse, 0x51, P3 ;  /* 0x000000510800780c */ /* 0x040fe20001f61670 */
[----:B------:R-:W5:Y:S01]  /*4f60*/  LDL R114, [R1+0x224] ;  /* 0x0002240001727983 */ /* 0x000f620000100800 */
[----:B------:R-:W-:Y:S02]  /*4f70*/  ISETP.GT.AND P1, PT, R9, 0x11, !P1 ;  /* 0x000000110900780c */ /* 0x000fe40004f24270 */
[C---:B------:R-:W-:Y:S01]  /*4f80*/  ISETP.LT.OR P4, PT, R8.reuse, 0x52, P4 ;  /* 0x000000520800780c */ /* 0x040fe20002781670 */
[----:B------:R-:W5:Y:S01]  /*4f90*/  LDL R116, [R1+0x228] ;  /* 0x0002280001747983 */ /* 0x000f620000100800 */
[----:B------:R-:W-:-:S02]  /*4fa0*/  ISETP.LT.OR P1, PT, R8, 0x12, P1 ;  /* 0x000000120800780c */ /* 0x000fc40000f21670 */
[----:B------:R-:W-:Y:S01]  /*4fb0*/  FSEL R215, R66, -INF , !P3 ;  /* 0xff80000042d77808 */ /* 0x000fe20005800000 */
[----:B------:R-:W5:Y:S01]  /*4fc0*/  LDL R118, [R1+0x22c] ;  /* 0x00022c0001767983 */ /* 0x000f620000100800 */
[----:B------:R-:W-:Y:S02]  /*4fd0*/  FSEL R184, R35, -INF , !P1 ;  /* 0xff80000023b87808 */ /* 0x000fe40004800000 */
[----:B------:R-:W-:Y:S01]  /*4fe0*/  ISETP.GT.AND P1, PT, R9, 0x18, !P2 ;  /* 0x000000180900780c */ /* 0x000fe20005724270 */
[----:B------:R-:W5:Y:S01]  /*4ff0*/  LDL R120, [R1+0x230] ;  /* 0x0002300001787983 */ /* 0x000f620000100800 */
[----:B------:R-:W-:Y:S02]  /*5000*/  ISETP.NE.AND P2, PT, R12, RZ, PT ;  /* 0x000000ff0c00720c */ /* 0x000fe40003f45270 */
[----:B------:R-:W-:Y:S01]  /*5010*/  ISETP.LT.OR P1, PT, R8, 0x19, P1 ;  /* 0x000000190800780c */ /* 0x000fe20000f21670 */
[----:B------:R-:W5:Y:S01]  /*5020*/  LDL R122, [R1+0x234] ;  /* 0x00023400017a7983 */ /* 0x000f620000100800 */
[----:B------:R-:W-:-:S02]  /*5030*/  FMNMX.FTZ R12, R91, R73, !PT ;  /* 0x000000495b0c7209 */ /* 0x000fc40007810000 */
[----:B------:R-:W-:Y:S01]  /*5040*/  FSEL R185, R38, -INF , !P1 ;  /* 0xff80000026b97808 */ /* 0x000fe20004800000 */
[----:B------:R-:W5:Y:S01]  /*5050*/  LDL R124, [R1+0x238] ;  /* 0x00023800017c7983 */ /* 0x000f620000100800 */
[----:B------:R-:W-:Y:S02]  /*5060*/  ISETP.GT.AND P1, PT, R9, 0x19, !P6 ;  /* 0x000000190900780c */ /* 0x000fe40007724270 */
[----:B------:R-:W-:Y:S01]  /*5070*/  FMNMX.FTZ R12, R77, R12, !PT ;  /* 0x0000000c4d0c7209 */ /* 0x000fe20007810000 */
[----:B------:R-:W5:Y:S01]  /*5080*/  LDL R38, [R1+0x3e0] ;  /* 0x0003e00001267983 */ /* 0x000f620000100800 */
[----:B------:R-:W-:Y:S02]  /*5090*/  ISETP.LT.OR P1, PT, R8, 0x1a, P1 ;  /* 0x0000001a0800780c */ /* 0x000fe40000f21670 */
[----:B------:R-:W-:Y:S01]  /*50a0*/  FMNMX.FTZ R12, R75, R12, !PT ;  /* 0x0000000c4b0c7209 */ /* 0x000fe20007810000 */
[----:B------:R-:W5:Y:S01]  /*50b0*/  LDL R126, [R1+0x23c] ;  /* 0x00023c00017e7983 */ /* 0x000f620000100800 */
[----:B------:R-:W-:-:S02]  /*50c0*/  FSEL R199, R39, -INF , !P1 ;  /* 0xff80000027c77808 */ /* 0x000fc40004800000 */
[----:B------:R-:W-:Y:S01]  /*50d0*/  ISETP.NE.AND P1, PT, R36, RZ, PT ;  /* 0x000000ff2400720c */ /* 0x000fe20003f25270 */
[----:B------:R-:W5:Y:S01]  /*50e0*/  LDL R39, [R1+0x2ac] ;  /* 0x0002ac0001277983 */ /* 0x000f620000100800 */
[----:B------:R-:W-:Y:S02]  /*50f0*/  FMNMX.FTZ R12, R19, R12, !PT ;  /* 0x0000000c130c7209 */ /* 0x000fe40007810000 */
[----:B------:R-:W-:Y:S01]  /*5100*/  ISETP.GT.AND P1, PT, R9, 0x20, !P1 ;  /* 0x000000200900780c */ /* 0x000fe20004f24270 */
[----:B------:R-:W5:Y:S01]  /*5110*/  LDL R128, [R1+0x240] ;  /* 0x0002400001807983 */ /* 0x000f620000100800 */
[----:B------:R-:W-:Y:S02]  /*5120*/  FMNMX.FTZ R13, R161, R12, !PT ;  /* 0x0000000ca10d7209 */ /* 0x000fe40007810000 */
[----:B------:R-:W-:Y:S01]  /*5130*/  ISETP.LT.OR P1, PT, R8, 0x21, P1 ;  /* 0x000000210800780c */ /* 0x000fe20000f21670 */
[----:B------:R-:W5:Y:S01]  /*5140*/  LDL R130, [R1+0x244] ;  /* 0x0002440001827983 */ /* 0x000f620000100800 */
[----:B------:R-:W-:-:S02]  /*5150*/  FMNMX.FTZ R12, R168, R13, !PT ;  /* 0x0000000da80c7209 */ /* 0x000fc40007810000 */
[----:B------:R-:W-:Y:S01]  /*5160*/  FSEL R178, R42, -INF , !P1 ;  /* 0xff8000002ab27808 */ /* 0x000fe20004800000 */
[----:B------:R-:W5:Y:S01]  /*5170*/  LDL R132, [R1+0x248] ;  /* 0x0002480001847983 */ /* 0x000f620000100800 */
[----:B------:R-:W-:Y:S02]  /*5180*/  ISETP.NE.AND P1, PT, R37, RZ, PT ;  /* 0x000000ff2500720c */ /* 0x000fe40003f25270 */
[----:B------:R-:W-:Y:S01]  /*5190*/  FMNMX.FTZ R12, R167, R12, !PT ;  /* 0x0000000ca70c7209 */ /* 0x000fe20007810000 */
[----:B------:R-:W5:Y:S01]  /*51a0*/  LDL R134, [R1+0x24c] ;  /* 0x00024c0001867983 */ /* 0x000f620000100800 */
[----:B------:R-:W-:Y:S02]  /*51b0*/  ISETP.GT.AND P1, PT, R9, 0x21, !P1 ;  /* 0x000000210900780c */ /* 0x000fe40004f24270 */
[----:B------:R-:W-:Y:S01]  /*51c0*/  FMNMX.FTZ R12, R157, R12, !PT ;  /* 0x0000000c9d0c7209 */ /* 0x000fe20007810000 */
[----:B------:R-:W5:Y:S01]  /*51d0*/  LDL R136, [R1+0x250] ;  /* 0x0002500001887983 */ /* 0x000f620000100800 */
[----:B------:R-:W-:-:S02]  /*51e0*/  ISETP.LT.OR P1, PT, R8, 0x22, P1 ;  /* 0x000000220800780c */ /* 0x000fc40000f21670 */
[----:B------:R-:W-:Y:S01]  /*51f0*/  FMNMX.FTZ R13, R159, R12, !PT ;  /* 0x0000000c9f0d7209 */ /* 0x000fe20007810000 */
[----:B------:R-:W5:Y:S01]  /*5200*/  LDL R138, [R1+0x254] ;  /* 0x00025400018a7983 */ /* 0x000f620000100800 */
[----:B------:R-:W-:Y:S02]  /*5210*/  FSEL R182, R43, -INF , !P1 ;  /* 0xff8000002bb67808 */ /* 0x000fe40004800000 */
[----:B------:R-:W-:Y:S01]  /*5220*/  ISETP.NE.AND P1, PT, R40, RZ, PT ;  /* 0x000000ff2800720c */ /* 0x000fe20003f25270 */
[----:B------:R-:W5:Y:S01]  /*5230*/  LDL R140, [R1+0x258] ;  /* 0x00025800018c7983 */ /* 0x000f620000100800 */
[----:B------:R-:W-:Y:S02]  /*5240*/  FMNMX.FTZ R13, R162, R13, !PT ;  /* 0x0000000da20d7209 */ /* 0x000fe40007810000 */
[----:B------:R-:W-:Y:S01]  /*5250*/  ISETP.GT.AND P1, PT, R9, 0x28, !P1 ;  /* 0x000000280900780c */ /* 0x000fe20004f24270 */
[----:B------:R-:W5:Y:S01]  /*5260*/  LDL R40, [R1+0x3e4] ;  /* 0x0003e40001287983 */ /* 0x000f620000100800 */
[----:B------:R-:W-:-:S02]  /*5270*/  FMNMX.FTZ R13, R166, R13, !PT ;  /* 0x0000000da60d7209 */ /* 0x000fc40007810000 */
[----:B------:R-:W-:Y:S01]  /*5280*/  ISETP.LT.OR P1, PT, R8, 0x29, P1 ;  /* 0x000000290800780c */ /* 0x000fe20000f21670 */
[----:B------:R-:W5:Y:S01]  /*5290*/  LDL R142, [R1+0x25c] ;  /* 0x00025c00018e7983 */ /* 0x000f620000100800 */
[----:B------:R-:W-:Y:S02]  /*52a0*/  ISETP.NE.AND P6, PT, R53, RZ, PT ;  /* 0x000000ff3500720c */ /* 0x000fe40003fc5270 */
[----:B------:R-:W-:Y:S01]  /*52b0*/  FSEL R186, R46, -INF , !P1 ;  /* 0xff8000002eba7808 */ /* 0x000fe20004800000 */
[----:B------:R-:W5:Y:S01]  /*52c0*/  LDL R144, [R1+0x260] ;  /* 0x0002600001907983 */ /* 0x000f620000100800 */
[----:B------:R-:W-:Y:S02]  /*52d0*/  ISETP.NE.AND P1, PT, R41, RZ, PT ;  /* 0x000000ff2900720c */ /* 0x000fe40003f25270 */
[----:B------:R-:W-:Y:S01]  /*52e0*/  FMNMX.FTZ R13, R158, R13, !PT ;  /* 0x0000000d9e0d7209 */ /* 0x000fe20007810000 */
[----:B------:R-:W5:Y:S01]  /*52f0*/  LDL R41, [R1+0x2b0] ;  /* 0x0002b00001297983 */ /* 0x000f620000100800 */
[----:B------:R-:W-:-:S02]  /*5300*/  ISETP.GT.AND P1, PT, R9, 0x29, !P1 ;  /* 0x000000290900780c */ /* 0x000fc40004f24270 */
[----:B------:R-:W-:Y:S01]  /*5310*/  FMNMX.FTZ R12, R160, R13, !PT ;  /* 0x0000000da00c7209 */ /* 0x000fe20007810000 */
[----:B------:R-:W5:Y:S01]  /*5320*/  LDL R146, [R1+0x264] ;  /* 0x0002640001927983 */ /* 0x000f620000100800 */
[----:B------:R-:W-:Y:S02]  /*5330*/  ISETP.LT.OR P1, PT, R8, 0x2a, P1 ;  /* 0x0000002a0800780c */ /* 0x000fe40000f21670 */
[----:B------:R-:W-:Y:S01]  /*5340*/  FMNMX.FTZ R12, R163, R12, !PT ;  /* 0x0000000ca30c7209 */ /* 0x000fe20007810000 */
[----:B------:R-:W5:Y:S01]  /*5350*/  LDL R13, [R1+0x284] ;  /* 0x00028400010d7983 */ /* 0x000f620000100800 */
[----:B------:R-:W-:Y:S02]  /*5360*/  FSEL R191, R47, -INF , !P1 ;  /* 0xff8000002fbf7808 */ /* 0x000fe40004800000 */
[----:B------:R-:W-:Y:S01]  /*5370*/  ISETP.NE.AND P1, PT, R44, RZ, PT ;  /* 0x000000ff2c00720c */ /* 0x000fe20003f25270 */
[----:B------:R-:W5:Y:S01]  /*5380*/  LDL R148, [R1+0x268] ;  /* 0x0002680001947983 */ /* 0x000f620000100800 */
[----:B------:R-:W-:-:S02]  /*5390*/  FMNMX.FTZ R12, R165, R12, !PT ;  /* 0x0000000ca50c7209 */ /* 0x000fc40007810000 */
[----:B------:R-:W-:Y:S01]  /*53a0*/  ISETP.GT.AND P1, PT, R9, 0x30, !P1 ;  /* 0x000000300900780c */ /* 0x000fe20004f24270 */
[----:B------:R-:W5:Y:S01]  /*53b0*/  LDL R150, [R1+0x26c] ;  /* 0x00026c0001967983 */ /* 0x000f620000100800 */
[C---:B------:R-:W-:Y:S02]  /*53c0*/  ISETP.LT.OR P5, PT, R8.reuse, 0x59, P5 ;  /* 0x000000590800780c */ /* 0x040fe40002fa1670 */
[----:B------:R-:W-:Y:S01]  /*53d0*/  ISETP.LT.OR P1, PT, R8, 0x31, P1 ;  /* 0x000000310800780c */ /* 0x000fe20000f21670 */
[----:B------:R-:W5:Y:S01]  /*53e0*/  LDL R25, [R1+0x290] ;  /* 0x0002900001197983 */ /* 0x000f620000100800 */
[----:B------:R-:W-:Y:S02]  /*53f0*/  FSEL R216, R67, -INF , !P4 ;  /* 0xff80000043d87808 */ /* 0x000fe40006000000 */
[----:B------:R-:W-:Y:S01]  /*5400*/  FSEL R179, R50, -INF , !P1 ;  /* 0xff80000032b37808 */ /* 0x000fe20004800000 */
[----:B------:R-:W5:Y:S01]  /*5410*/  LDL R29, [R1+0x298] ;  /* 0x00029800011d7983 */ /* 0x000f620000100800 */
[----:B------:R-:W-:-:S02]  /*5420*/  ISETP.NE.AND P1, PT, R45, RZ, PT ;  /* 0x000000ff2d00720c */ /* 0x000fc40003f25270 */
[----:B------:R-:W-:Y:S01]  /*5430*/  FSEL R217, R70, -INF , !P5 ;  /* 0xff80000046d97808 */ /* 0x000fe20006800000 */
[----:B------:R-:W5:Y:S01]  /*5440*/  LDL R31, [R1+0x29c] ;  /* 0x00029c00011f7983 */ /* 0x000f620000100800 */
[----:B------:R-:W-:-:S03]  /*5450*/  ISETP.GT.AND P1, PT, R9, 0x31, !P1 ;  /* 0x000000310900780c */ /* 0x000fc60004f24270 */
[----:B------:R-:W5:Y:S01]  /*5460*/  LDL R33, [R1+0x2a0] ;  /* 0x0002a00001217983 */ /* 0x000f620000100800 */
[----:B------:R-:W-:-:S03]  /*5470*/  ISETP.LT.OR P1, PT, R8, 0x32, P1 ;  /* 0x000000320800780c */ /* 0x000fc60000f21670 */
[----:B------:R-:W5:Y:S01]  /*5480*/  LDL R35, [R1+0x2a4] ;  /* 0x0002a40001237983 */ /* 0x000f620000100800 */
[----:B------:R-:W-:Y:S02]  /*5490*/  FSEL R183, R51, -INF , !P1 ;  /* 0xff80000033b77808 */ /* 0x000fe40004800000 */
[----:B------:R-:W-:Y:S01]  /*54a0*/  ISETP.NE.AND P1, PT, R48, RZ, PT ;  /* 0x000000ff3000720c */ /* 0x000fe20003f25270 */
[----:B------:R-:W5:Y:S03]  /*54b0*/  LDL R37, [R1+0x2a8] ;  /* 0x0002a80001257983 */ /* 0x000f660000100800 */
[----:B------:R-:W-:Y:S01]  /*54c0*/  ISETP.GT.AND P1, PT, R9, 0x38, !P1 ;  /* 0x000000380900780c */ /* 0x000fe20004f24270 */
[----:B------:R-:W5:Y:S03]  /*54d0*/  LDL R43, [R1+0x2b4] ;  /* 0x0002b400012b7983 */ /* 0x000f660000100800 */
[----:B------:R-:W-:Y:S01]  /*54e0*/  ISETP.LT.OR P1, PT, R8, 0x39, P1 ;  /* 0x000000390800780c */ /* 0x000fe20000f21670 */
[----:B------:R-:W5:Y:S03]  /*54f0*/  LDL R45, [R1+0x2b8] ;  /* 0x0002b800012d7983 */ /* 0x000f660000100800 */
[----:B------:R-:W-:Y:S01]  /*5500*/  FSEL R187, R54, -INF , !P1 ;  /* 0xff80000036bb7808 */ /* 0x000fe20004800000 */
[----:B------:R-:W5:Y:S01]  /*5510*/  LDL R47, [R1+0x2bc] ;  /* 0x0002bc00012f7983 */ /* 0x000f620000100800 */
[----:B------:R-:W-:-:S03]  /*5520*/  ISETP.NE.AND P1, PT, R49, RZ, PT ;  /* 0x000000ff3100720c */ /* 0x000fc60003f25270 */
        /* <DEDUP_REMOVED lines=8> */
[C---:B------:R-:W-:Y:S01]  /*55b0*/  ISETP.GT.AND P1, PT, R9.reuse, 0x40, !P1 ;  /* 0x000000400900780c */ /* 0x040fe20004f24270 */
[----:B------:R-:W5:Y:S03]  /*55c0*/  LDL R61, [R1+0x2d8] ;  /* 0x0002d800013d7983 */ /* 0x000f660000100800 */
[----:B------:R-:W-:Y:S01]  /*55d0*/  ISETP.LT.OR P1, PT, R8, 0x41, P1 ;  /* 0x000000410800780c */ /* 0x000fe20000f21670 */
[----:B------:R-:W5:Y:S03]  /*55e0*/  LDL R65, [R1+0x2e0] ;  /* 0x0002e00001417983 */ /* 0x000f660000100800 */
[----:B------:R-:W-:Y:S01]  /*55f0*/  FSEL R180, R58, -INF , !P1 ;  /* 0xff8000003ab47808 */ /* 0x000fe20004800000 */
[----:B------:R-:W5:Y:S01]  /*5600*/  LDL R67, [R1+0x2e4] ;  /* 0x0002e40001437983 */ /* 0x000f620000100800 */
[----:B------:R-:W-:-:S02]  /*5610*/  ISETP.GT.AND P1, PT, R9, RZ, !P2 ;  /* 0x000000ff0900720c */ /* 0x000fc40005724270 */
[----:B------:R-:W-:Y:S01]  /*5620*/  ISETP.NE.AND P2, PT, R57, RZ, PT ;  /* 0x000000ff3900720c */ /* 0x000fe20003f45270 */
[----:B------:R-:W5:Y:S01]  /*5630*/  LDL R69, [R1+0x2e8] ;  /* 0x0002e80001457983 */ /* 0x000f620000100800 */
[----:B------:R-:W-:Y:S02]  /*5640*/  ISETP.LT.OR P1, PT, R8, 0x1, P1 ;  /* 0x000000010800780c */ /* 0x000fe40000f21670 */
[C---:B------:R-:W-:Y:S01]  /*5650*/  ISETP.GT.AND P2, PT, R9.reuse, 0x49, !P2 ;  /* 0x000000490900780c */ /* 0x040fe20005744270 */
[----:B------:R-:W5:Y:S01]  /*5660*/  LDL R57, [R1+0x2d0] ;  /* 0x0002d00001397983 */ /* 0x000f620000100800 */
[----:B------:R-:W-:Y:S02]  /*5670*/  FSEL R117, R26, -INF , !P1 ;  /* 0xff8000001a757808 */ /* 0x000fe40004800000 */
[----:B------:R-:W-:Y:S01]  /*5680*/  ISETP.GT.AND P1, PT, R9, 0x41, !P6 ;  /* 0x000000410900780c */ /* 0x000fe20007724270 */
[----:B------:R-:W5:Y:S01]  /*5690*/  LDL R26, [R1+0x3f8] ;  /* 0x0003f800011a7983 */ /* 0x000f620000100800 */
[----:B------:R-:W-:-:S02]  /*56a0*/  FMNMX.FTZ R10, R117, R83, !PT ;  /* 0x00000053750a7209 */ /* 0x000fc40007810000 */
[----:B------:R-:W-:Y:S01]  /*56b0*/  ISETP.LT.OR P1, PT, R8, 0x42, P1 ;  /* 0x000000420800780c */ /* 0x000fe20000f21670 */
[----:B------:R-:W5:Y:S01]  /*56c0*/  LDL R85, [R1+0x2f0] ;  /* 0x0002f00001557983 */ /* 0x000f620000100800 */
[----:B------:R-:W-:Y:S02]  /*56d0*/  FMNMX.FTZ R10, R81, R10, !PT ;  /* 0x0000000a510a7209 */ /* 0x000fe40007810000 */
[----:B------:R-:W-:Y:S01]  /*56e0*/  FSEL R190, R59, -INF , !P1 ;  /* 0xff8000003bbe7808 */ /* 0x000fe20004800000 */
[----:B------:R-:W5:Y:S01]  /*56f0*/  LDL R87, [R1+0x2f4] ;  /* 0x0002f40001577983 */ /* 0x000f620000100800 */
[----:B------:R-:W-:Y:S02]  /*5700*/  FMNMX.FTZ R10, R79, R10, !PT ;  /* 0x0000000a4f0a7209 */ /* 0x000fe40007810000 */
[----:B------:R-:W-:Y:S01]  /*5710*/  ISETP.NE.AND P6, PT, R20, RZ, PT ;  /* 0x000000ff1400720c */ /* 0x000fe20003fc5270 */
[----:B------:R-:W5:Y:S01]  /*5720*/  LDL R59, [R1+0x2d4] ;  /* 0x0002d400013b7983 */ /* 0x000f620000100800 */
[----:B------:R-:W-:-:S02]  /*5730*/  FMNMX.FTZ R11, R181, R10, !PT ;  /* 0x0000000ab50b7209 */ /* 0x000fc40007810000 */
[----:B------:R-:W-:Y:S01]  /*5740*/  ISETP.NE.AND P1, PT, R56, RZ, PT ;  /* 0x000000ff3800720c */ /* 0x000fe20003f25270 */
[----:B------:R-:W5:Y:S01]  /*5750*/  LDL R20, [R1+0x358] ;  /* 0x0003580001147983 */ /* 0x000f620000100800 */
[----:B------:R-:W-:Y:S02]  /*5760*/  FMNMX.FTZ R10, R184, R11, !PT ;  /* 0x0000000bb80a7209 */ /* 0x000fe40007810000 */
[----:B------:R-:W-:Y:S01]  /*5770*/  ISETP.GT.AND P1, PT, R9, 0x48, !P1 ;  /* 0x000000480900780c */ /* 0x000fe20004f24270 */
[----:B------:R-:W5:Y:S01]  /*5780*/  LDL R89, [R1+0x2f8] ;  /* 0x0002f80001597983 */ /* 0x000f620000100800 */
[----:B------:R-:W-:Y:S02]  /*5790*/  FMNMX.FTZ R10, R185, R10, !PT ;  /* 0x0000000ab90a7209 */ /* 0x000fe40007810000 */
[----:B------:R-:W-:Y:S01]  /*57a0*/  ISETP.GT.AND P6, PT, R9, 0x59, !P6 ;  /* 0x000000590900780c */ /* 0x000fe200077c4270 */
[----:B------:R-:W5:Y:S01]  /*57b0*/  LDL R93, [R1+0x2fc] ;  /* 0x0002fc00015d7983 */ /* 0x000f620000100800 */
[----:B------:R-:W-:-:S02]  /*57c0*/  FMNMX.FTZ R11, R199, R10, !PT ;  /* 0x0000000ac70b7209 */ /* 0x000fc40007810000 */
[----:B------:R-:W-:Y:S01]  /*57d0*/  FMNMX.FTZ R9, R169, R12, !PT ;  /* 0x0000000ca9097209 */ /* 0x000fe20007810000 */
[----:B------:R-:W5:Y:S01]  /*57e0*/  LDL R95, [R1+0x300] ;  /* 0x00030000015f7983 */ /* 0x000f620000100800 */
[----:B------:R-:W-:Y:S02]  /*57f0*/  FMNMX.FTZ R11, R178, R11, !PT ;  /* 0x0000000bb20b7209 */ /* 0x000fe40007810000 */
[----:B------:R-:W-:Y:S01]  /*5800*/  ISETP.LT.OR P1, PT, R8, 0x49, P1 ;  /* 0x000000490800780c */ /* 0x000fe20000f21670 */
[----:B------:R-:W5:Y:S01]  /*5810*/  LDL R97, [R1+0x304] ;  /* 0x0003040001617983 */ /* 0x000f620000100800 */
[----:B------:R-:W-:Y:S02]  /*5820*/  FMNMX.FTZ R11, R182, R11, !PT ;  /* 0x0000000bb60b7209 */ /* 0x000fe40007810000 */
[----:B------:R-:W-:Y:S01]  /*5830*/  ISETP.LT.OR P2, PT, R8, 0x4a, P2 ;  /* 0x0000004a0800780c */ /* 0x000fe20001741670 */
[----:B------:R-:W5:Y:S01]  /*5840*/  LDL R99, [R1+0x308] ;  /* 0x0003080001637983 */ /* 0x000f620000100800 */
[----:B------:R-:W-:-:S02]  /*5850*/  FMNMX.FTZ R10, R186, R11, !PT ;  /* 0x0000000bba0a7209 */ /* 0x000fc40007810000 */
[----:B------:R-:W-:Y:S01]  /*5860*/  FSEL R192, R62, -INF , !P1 ;  /* 0xff8000003ec07808 */ /* 0x000fe20004800000 */
[----:B------:R-:W5:Y:S01]  /*5870*/  LDL R101, [R1+0x30c] ;  /* 0x00030c0001657983 */ /* 0x000f620000100800 */
[----:B------:R-:W-:Y:S02]  /*5880*/  FMNMX.FTZ R10, R191, R10, !PT ;  /* 0x0000000abf0a7209 */ /* 0x000fe40007810000 */
[----:B------:R-:W-:Y:S01]  /*5890*/  FSEL R207, R63, -INF , !P2 ;  /* 0xff8000003fcf7808 */ /* 0x000fe20005000000 */
[----:B------:R-:W5:Y:S01]  /*58a0*/  LDL R103, [R1+0x310] ;  /* 0x0003100001677983 */ /* 0x000f620000100800 */
[----:B------:R-:W-:Y:S02]  /*58b0*/  FMNMX.FTZ R10, R179, R10, !PT ;  /* 0x0000000ab30a7209 */ /* 0x000fe40007810000 */
[----:B------:R-:W-:Y:S01]  /*58c0*/  ISETP.LT.OR P6, PT, R8, 0x5a, P6 ;  /* 0x0000005a0800780c */ /* 0x000fe200037c1670 */
[----:B------:R-:W5:Y:S01]  /*58d0*/  LDL R63, [R1+0x2dc] ;  /* 0x0002dc00013f7983 */ /* 0x000f620000100800 */
[----:B------:R-:W-:-:S02]  /*58e0*/  FMNMX.FTZ R10, R183, R10, !PT ;  /* 0x0000000ab70a7209 */ /* 0x000fc40007810000 */
[----:B------:R-:W-:Y:S01]  /*58f0*/  FSEL R218, R71, -INF , !P6 ;  /* 0xff80000047da7808 */ /* 0x000fe20007000000 */
[----:B------:R-:W5:Y:S01]  /*5900*/  LDL R105, [R1+0x314] ;  /* 0x0003140001697983 */ /* 0x000f620000100800 */
[----:B------:R-:W-:-:S03]  /*5910*/  FMNMX.FTZ R10, R187, R10, !PT ;  /* 0x0000000abb0a7209 */ /* 0x000fc60007810000 */
[----:B------:R-:W5:Y:S01]  /*5920*/  LDL R71, [R1+0x2ec] ;  /* 0x0002ec0001477983 */ /* 0x000f620000100800 */
[----:B------:R-:W-:Y:S02]  /*5930*/  FMNMX.FTZ R11, R193, R10, !PT ;  /* 0x0000000ac10b7209 */ /* 0x000fe40007810000 */
[----:B------:R-:W-:Y:S01]  /*5940*/  FMNMX.FTZ R10, R170, R9, !PT ;  /* 0x00000009aa0a7209 */ /* 0x000fe20007810000 */
[----:B------:R-:W5:Y:S01]  /*5950*/  LDL R107, [R1+0x318] ;  /* 0x00031800016b7983 */ /* 0x000f620000100800 */
[----:B------:R-:W-:Y:S02]  /*5960*/  FMNMX.FTZ R11, R180, R11, !PT ;  /* 0x0000000bb40b7209 */ /* 0x000fe40007810000 */
[----:B------:R-:W-:Y:S01]  /*5970*/  FMNMX.FTZ R9, R171, R10, !PT ;  /* 0x0000000aab097209 */ /* 0x000fe20007810000 */
[----:B------:R-:W5:Y:S01]  /*5980*/  LDL R109, [R1+0x31c] ;  /* 0x00031c00016d7983 */ /* 0x000f620000100800 */
[----:B------:R-:W-:Y:S02]  /*5990*/  FMNMX.FTZ R11, R190, R11, !PT ;  /* 0x0000000bbe0b7209 */ /* 0x000fe40007810000 */
[----:B------:R-:W-:Y:S01]  /*59a0*/  FMNMX.FTZ R12, R172, R9, !PT ;  /* 0x00000009ac0c7209 */ /* 0x000fe20007810000 */
[----:B------:R-:W5:Y:S01]  /*59b0*/  LDL R111, [R1+0x320] ;  /* 0x00032000016f7983 */ /* 0x000f620000100800 */
[----:B------:R-:W-:-:S02]  /*59c0*/  FMNMX.FTZ R10, R192, R11, !PT ;  /* 0x0000000bc00a7209 */ /* 0x000fc40007810000 */
        /* <DEDUP_REMOVED lines=8> */
[----:B------:R-:W-:-:S03]  /*5a50*/  FMNMX.FTZ R10, R216, R11, !PT ;  /* 0x0000000bd80a7209 */ /* 0x000fc60007810000 */
[----:B------:R-:W5:Y:S01]  /*5a60*/  LDL R121, [R1+0x330] ;  /* 0x0003300001797983 */ /* 0x000f620000100800 */
[----:B------:R-:W-:Y:S02]  /*5a70*/  FMNMX.FTZ R11, R217, R10, !PT ;  /* 0x0000000ad90b7209 */ /* 0x000fe40007810000 */
[----:B------:R-:W-:Y:S01]  /*5a80*/  FMNMX.FTZ R10, R177, R8, !PT ;  /* 0x00000008b10a7209 */ /* 0x000fe20007810000 */
[----:B------:R-:W5:Y:S01]  /*5a90*/  LDL R123, [R1+0x334] ;  /* 0x00033400017b7983 */ /* 0x000f620000100800 */
[----:B------:R-:W-:-:S03]  /*5aa0*/  FMNMX.FTZ R11, R218, R11, !PT ;  /* 0x0000000bda0b7209 */ /* 0x000fc60007810000 */
[----:B------:R-:W0:Y:S04]  /*5ab0*/  SHFL.BFLY PT, R9, R10, 0x2, 0x1f ;  /* 0x0c401f000a097f89 */ /* 0x000e2800000e0000 */
[----:B------:R1:W-:Y:S04]  /*5ac0*/  STL.64 [R1+0x430], R10 ;  /* 0x0004300a01007387 */ /* 0x0003e80000100a00 */
[----:B------:R-:W3:Y:S04]  /*5ad0*/  LDL R145, [R1+0x434] ;  /* 0x0004340001917983 */ /* 0x000ee80000100800 */
[----:B------:R-:W5:Y:S04]  /*5ae0*/  LDL R125, [R1+0x338] ;  /* 0x00033800017d7983 */ /* 0x000f680000100800 */
[----:B-1----:R-:W5:Y:S04]  /*5af0*/  LDL R11, [R1+0x450] ;  /* 0x00045000010b7983 */ /* 0x002f680000100800 */
[----:B------:R-:W5:Y:S01]  /*5b00*/  LDL R127, [R1+0x33c] ;  /* 0x00033c00017f7983 */ /* 0x000f620000100800 */
[----:B0-----:R-:W-:-:S03]  /*5b10*/  FMNMX.FTZ R12, R10, R9, !PT ;  /* 0x000000090a0c7209 */ /* 0x001fc60007810000 */
[----:B------:R-:W5:Y:S04]  /*5b20*/  LDL R129, [R1+0x340] ;  /* 0x0003400001817983 */ /* 0x000f680000100800 */
[----:B------:R-:W0:Y:S04]  /*5b30*/  SHFL.BFLY PT, R9, R12, 0x1, 0x1f ;  /* 0x0c201f000c097f89 */ /* 0x000e2800000e0000 */
[----:B------:R-:W5:Y:S04]  /*5b40*/  LDL R131, [R1+0x344] ;  /* 0x0003440001837983 */ /* 0x000f680000100800 */
[----:B------:R-:W5:Y:S04]  /*5b50*/  LDL R135, [R1+0x348] ;  /* 0x0003480001877983 */ /* 0x000f680000100800 */
[----:B------:R-:W5:Y:S04]  /*5b60*/  LDL R137, [R1+0x34c] ;  /* 0x00034c0001897983 */ /* 0x000f680000100800 */
[----:B------:R-:W5:Y:S04]  /*5b70*/  LDL R139, [R1+0x350] ;  /* 0x00035000018b7983 */ /* 0x000f680000100800 */
[----:B------:R-:W5:Y:S01]  /*5b80*/  LDL R141, [R1+0x354] ;  /* 0x00035400018d7983 */ /* 0x000f620000100800 */
[----:B0-----:R-:W-:-:S03]  /*5b90*/  FMNMX.FTZ R14, R12, R9, !PT ;  /* 0x000000090c0e7209 */ /* 0x001fc60007810000 */
[----:B------:R-:W5:Y:S04]  /*5ba0*/  LDL R100, [R1+0x35c] ;  /* 0x00035c0001647983 */ /* 0x000f680000100800 */
[----:B------:R0:W-:Y:S04]  /*5bb0*/  STL [R1+0x430], R14 ;  /* 0x0004300e01007387 */ /* 0x0001e80000100800 */
[----:B------:R-:W5:Y:S04]  /*5bc0*/  LDL R133, [R1+0x430] ;  /* 0x0004300001857983 */ /* 0x000f680000100800 */
[----:B------:R-:W5:Y:S04]  /*5bd0*/  LDL R12, [R1+0x38c] ;  /* 0x00038c00010c7983 */ /* 0x000f680000100800 */
[----:B0-----:R-:W5:Y:S04]  /*5be0*/  LDL R14, [R1+0x3c8] ;  /* 0x0003c800010e7983 */ /* 0x001f680000100800 */
[----:B------:R-:W5:Y:S04]  /*5bf0*/  LDL.64 R8, [R1+0xa8] ;  /* 0x0000a80001087983 */ /* 0x000f680000100a00 */
[----:B------:R-:W5:Y:S04]  /*5c00*/  LDL R102, [R1+0x360] ;  /* 0x0003600001667983 */ /* 0x000f680000100800 */
        /* <DEDUP_REMOVED lines=42> */
[----:B--2---:R-:W-:Y:S04]  /*5eb0*/  STL [R1+0x27c], R176 ;  /* 0x00027cb001007387 */ /* 0x004fe80000100800 */
[----:B---3--:R-:W0:Y:S02]  /*5ec0*/  SHFL.BFLY PT, R10, R145, 0x2, 0x1f ;  /* 0x0c401f00910a7f89 */ /* 0x008e2400000e0000 */
[----:B0-----:R-:W-:-:S05]  /*5ed0*/  FMNMX.FTZ R147, R10, R145, !PT ;  /* 0x000000910a937209 */ /* 0x001fca0007810000 */
[----:B------:R-:W0:Y:S04]  /*5ee0*/  SHFL.BFLY PT, R10, R147, 0x1, 0x1f ;  /* 0x0c201f00930a7f89 */ /* 0x000e2800000e0000 */
[----:B------:R1:W-:Y:S04]  /*5ef0*/  STL [R1+0x288], R15 ;  /* 0x0002880f01007387 */ /* 0x0003e80000100800 */
[----:B----4-:R-:W-:Y:S01]  /*5f00*/  STL [R1+0x278], R156 ;  /* 0x0002789c01007387 */ /* 0x010fe20000100800 */
[----:B0-----:R-:W-:Y:S01]  /*5f10*/  FMNMX.FTZ R10, R147, R10, !PT ;  /* 0x0000000a930a7209 */ /* 0x001fe20007810000 */
[----:B-----5:R-:W-:Y:S01]  /*5f20*/  FMUL.FTZ R176, R11, R133 ;  /* 0x000000850bb07220 */ /* 0x020fe20000410000 */
[----:B------:R-:W-:-:S03]  /*5f30*/  FSETP.NEU.FTZ.AND P1, PT, R133, -INF , PT ;  /* 0xff8000008500780b */ /* 0x000fc60003f3d000 */
[-C--:B-1----:R-:W-:Y:S01]  /*5f40*/  FMUL.FTZ R15, R10, R11.reuse ;  /* 0x0000000b0a0f7220 */ /* 0x082fe20000410000 */
[----:B------:R-:W-:Y:S02]  /*5f50*/  FSEL R176, R176, RZ, P1 ;  /* 0x000000ffb0b07208 */ /* 0x000fe40000800000 */
[----:B------:R-:W-:Y:S01]  /*5f60*/  FSETP.NEU.FTZ.AND P1, PT, R10, -INF , PT ;  /* 0xff8000000a00780b */ /* 0x000fe20003f3d000 */
[----:B------:R0:W-:Y:S02]  /*5f70*/  STL [R1+0x38c], R12 ;  /* 0x00038c0c01007387 */ /* 0x0001e40000100800 */
[----:B------:R-:W-:Y:S02]  /*5f80*/  FFMA.FTZ R219, R77, R11, -R176 ;  /* 0x0000000b4ddb7223 */ /* 0x000fe400000108b0 */
[----:B------:R1:W-:Y:S01]  /*5f90*/  STL [R1+0x280], R220 ;  /* 0x000280dc01007387 */ /* 0x0003e20000100800 */
[----:B0-----:R-:W-:-:S03]  /*5fa0*/  FSEL R12, R15, RZ, P1 ;  /* 0x000000ff0f0c7208 */ /* 0x001fc60000800000 */
[----:B------:R0:W-:Y:S01]  /*5fb0*/  STL [R1+0x284], R13 ;  /* 0x0002840d01007387 */ /* 0x0001e20000100800 */
[----:B-1----:R-:W-:-:S03]  /*5fc0*/  FFMA.FTZ R220, R91, R11, -R176 ;  /* 0x0000000b5bdc7223 */ /* 0x002fc600000108b0 */
[----:B------:R1:W-:Y:S01]  /*5fd0*/  STL [R1+0x28c], R21 ;  /* 0x00028c1501007387 */ /* 0x0003e20000100800 */
[-CC-:B------:R-:W-:Y:S01]  /*5fe0*/  FFMA.FTZ R156, R83, R11.reuse, -R12.reuse ;  /* 0x0000000b539c7223 */ /* 0x180fe2000001080c */
[-C--:B------:R-:W-:Y:S02]  /*5ff0*/  FFMA.FTZ R15, R79, R11.reuse, -R12 ;  /* 0x0000000b4f0f7223 */ /* 0x080fe4000001080c */
[----:B------:R2:W-:Y:S01]  /*6000*/  STL [R1+0x358], R20 ;  /* 0x0003581401007387 */ /* 0x0005e20000100800 */
[----:B0-----:R-:W-:-:S03]  /*6010*/  FFMA.FTZ R13, R75, R11, -R176 ;  /* 0x0000000b4b0d7223 */ /* 0x001fc600000108b0 */
[----:B------:R0:W-:Y:S01]  /*6020*/  STL [R1+0x3c8], R14 ;  /* 0x0003c80e01007387 */ /* 0x0001e20000100800 */
[-C--:B-1----:R-:W-:Y:S01]  /*6030*/  FFMA.FTZ R21, R117, R11.reuse, -R12 ;  /* 0x0000000b75157223 */ /* 0x082fe2000001080c */
[-C--:B--2---:R-:W-:Y:S01]  /*6040*/  FFMA.FTZ R20, R73, R11.reuse, -R176 ;  /* 0x0000000b49147223 */ /* 0x084fe200000108b0 */
[----:B0-----:R-:W-:Y:S01]  /*6050*/  FFMA.FTZ R14, R81, R11, -R12 ;  /* 0x0000000b510e7223 */ /* 0x001fe2000001080c */
[----:B------:R-:W-:Y:S08]  /*6060*/  MUFU.EX2 R220, R220 ;  /* 0x000000dc00dc7308 */ /* 0x000ff00000000800 */
[----:B------:R-:W-:Y:S08]  /*6070*/  MUFU.EX2 R20, R20 ;  /* 0x0000001400147308 */ /* 0x000ff00000000800 */
[----:B------:R-:W-:Y:S08]  /*6080*/  MUFU.EX2 R219, R219 ;  /* 0x000000db00db7308 */ /* 0x000ff00000000800 */
[----:B------:R-:W-:Y:S08]  /*6090*/  MUFU.EX2 R13, R13 ;  /* 0x0000000d000d7308 */ /* 0x000ff00000000800 */
[----:B------:R-:W-:Y:S08]  /*60a0*/  MUFU.EX2 R21, R21 ;  /* 0x0000001500157308 */ /* 0x000ff00000000800 */
[----:B------:R-:W0:Y:S08]  /*60b0*/  MUFU.EX2 R156, R156 ;  /* 0x0000009c009c7308 */ /* 0x000e300000000800 */
[----:B------:R-:W-:Y:S08]  /*60c0*/  MUFU.EX2 R14, R14 ;  /* 0x0000000e000e7308 */ /* 0x000ff00000000800 */
[----:B------:R-:W1:Y:S01]  /*60d0*/  MUFU.EX2 R15, R15 ;  /* 0x0000000f000f7308 */ /* 0x000e620000000800 */
[----:B------:R-:W-:Y:S01]  /*60e0*/  IMAD R8, R143, 0xc00, R8 ;  /* 0x00000c008f087824 */ /* 0x000fe200078e0208 */
[----:B------:R2:W-:Y:S01]  /*60f0*/  STL [R1+0x294], R27 ;  /* 0x0002941b01007387 */ /* 0x0005e20000100800 */
[----:B------:R-:W-:-:S03]  /*6100*/  R2UR UR7, R9 ;  /* 0x00000000090772ca */ /* 0x000fc600000e0000 */
[----:B------:R3:W-:Y:S01]  /*6110*/  STL [R1+0x2ac], R39 ;  /* 0x0002ac2701007387 */ /* 0x0007e20000100800 */
[----:B------:R-:W-:-:S03]  /*6120*/  R2UR UR6, R8 ;  /* 0x00000000080672ca */ /* 0x000fc600000e0000 */
[----:B------:R4:W-:Y:S01]  /*6130*/  STL [R1+0x2b0], R41 ;  /* 0x0002b02901007387 */ /* 0x0009e20000100800 */
[----:B--2---:R-:W-:-:S03]  /*6140*/  IMAD.MOV.U32 R27, RZ, RZ, R9 ;  /* 0x000000ffff1b7224 */ /* 0x004fc600078e0009 */
[----:B------:R2:W-:Y:S01]  /*6150*/  STL [R1+0x3e0], R38 ;  /* 0x0003e02601007387 */ /* 0x0005e20000100800 */
[----:B---3--:R-:W-:-:S03]  /*6160*/  IMAD.MOV.U32 R39, RZ, RZ, R9 ;  /* 0x000000ffff277224 */ /* 0x008fc600078e0009 */
[----:B------:R3:W-:Y:S01]  /*6170*/  STL [R1+0x3e4], R40 ;  /* 0x0003e42801007387 */ /* 0x0007e20000100800 */
[----:B----4-:R-:W-:-:S03]  /*6180*/  IMAD.MOV.U32 R41, RZ, RZ, R9 ;  /* 0x000000ffff297224 */ /* 0x010fc600078e0009 */
[----:B------:R4:W-:Y:S01]  /*6190*/  STL [R1+0x3f8], R26 ;  /* 0x0003f81a01007387 */ /* 0x0009e20000100800 */
[----:B--2---:R-:W-:Y:S01]  /*61a0*/  VIADD R38, R8, 0x80 ;  /* 0x0000008008267836 */ /* 0x004fe20000000000 */
[----:B0-----:R-:W-:Y:S02]  /*61b0*/  F2FP.BF16.F32.PACK_AB R153, R156, R21 ;  /* 0x000000159c99723e */ /* 0x001fe400000010ff */
[----:B------:R0:W-:Y:S01]  /*61c0*/  STL [R1+0x270], R152 ;  /* 0x0002709801007387 */ /* 0x0001e20000100800 */
[C---:B---3--:R-:W-:Y:S01]  /*61d0*/  VIADD R40, R8.reuse, 0x100 ;  /* 0x0000010008287836 */ /* 0x048fe20000000000 */
[----:B-1----:R-:W-:Y:S02]  /*61e0*/  F2FP.BF16.F32.PACK_AB R155, R15, R14 ;  /* 0x0000000e0f9b723e */ /* 0x002fe400000010ff */
[----:B------:R1:W-:Y:S01]  /*61f0*/  STL [R1+0x274], R154 ;  /* 0x0002749a01007387 */ /* 0x0003e20000100800 */
[----:B----4-:R-:W-:Y:S01]  /*6200*/  VIADD R26, R8, 0x180 ;  /* 0x00000180081a7836 */ /* 0x010fe20000000000 */
[----:B------:R-:W-:-:S02]  /*6210*/  R2UR UR10, R38 ;  /* 0x00000000260a72ca */ /* 0x000fc400000e0000 */
[----:B0-----:R-:W-:Y:S01]  /*6220*/  F2FP.BF16.F32.PACK_AB R152, R20, R220 ;  /* 0x000000dc1498723e */ /* 0x001fe200000010ff */
[----:B------:R-:W-:Y:S01]  /*6230*/  STL [R1+0x220], R112 ;  /* 0x0002207001007387 */ /* 0x000fe20000100800 */
[----:B-1----:R-:W-:-:S03]  /*6240*/  F2FP.BF16.F32.PACK_AB R154, R13, R219 ;  /* 0x000000db0d9a723e */ /* 0x002fc600000010ff */
[----:B------:R-:W-:Y:S01]  /*6250*/  STL [R1+0x224], R114 ;  /* 0x0002247201007387 */ /* 0x000fe20000100800 */
[----:B------:R-:W-:Y:S02]  /*6260*/  R2UR UR11, R39 ;  /* 0x00000000270b72ca */ /* 0x000fe400000e0000 */
[----:B------:R-:W-:Y:S01]  /*6270*/  R2UR UR14, R40 ;  /* 0x00000000280e72ca */ /* 0x000fe200000e0000 */
[----:B------:R-:W-:Y:S01]  /*6280*/  STL [R1+0x228], R116 ;  /* 0x0002287401007387 */ /* 0x000fe20000100800 */
[----:B------:R-:W-:Y:S02]  /*6290*/  R2UR UR15, R41 ;  /* 0x00000000290f72ca */ /* 0x000fe400000e0000 */
[----:B------:R-:W-:Y:S01]  /*62a0*/  R2UR UR18, R26 ;  /* 0x000000001a1272ca */ /* 0x000fe200000e0000 */
[----:B------:R-:W-:Y:S01]  /*62b0*/  STL [R1+0x22c], R118 ;  /* 0x00022c7601007387 */ /* 0x000fe20000100800 */
[----:B------:R-:W-:-:S03]  /*62c0*/  R2UR UR19, R27 ;  /* 0x000000001b1372ca */ /* 0x000fc600000e0000 */
[----:B------:R-:W-:Y:S04]  /*62d0*/  STL [R1+0x230], R120 ;  /* 0x0002307801007387 */ /* 0x000fe80000100800 */
        /* <DEDUP_REMOVED lines=102> */
[----:B------:R0:W-:Y:S01]  /*6940*/  STL [R1+0x410], R24 ;  /* 0x0004101801007387 */ /* 0x0001e20000100800 */
[----:B------:R1:W-:Y:S06]  /*6950*/  BAR.SYNC.DEFER_BLOCKING R209, 0x100 ;  /* 0x000400d10000751d */ /* 0x0003ec0000010000 */
[----:B0-----:R-:W-:-:S06]  /*6960*/  WARPGROUP.ARRIVE ;  /* 0x00000000000079c5 */ /* 0x001fcc0000000000 */
[----:B------:R-:W-:Y:S01]  /*6970*/  HGMMA.64x256x16.F32.BF16 R24, R152, gdesc[UR4].tnspB, RZ, !UPT, gsb0 ;  /* 0x43e0000498187df0 */ /* 0x000fe2000c0018ff */
[----:B------:R0:W-:Y:S04]  /*6980*/  STL [R1+0x414], R221 ;  /* 0x000414dd01007387 */ /* 0x0001e80000100800 */
[----:B------:R2:W-:Y:S04]  /*6990*/  STL [R1+0x418], R222 ;  /* 0x000418de01007387 */ /* 0x0005e80000100800 */
[----:B------:R-:W-:Y:S01]  /*69a0*/  STL [R1+0x41c], R231 ;  /* 0x00041ce701007387 */ /* 0x000fe20000100800 */
[----:B------:R-:W-:-:S02]  /*69b0*/  WARPGROUP.DEPBAR.LE gsb0, 0x0 ;  /* 0x00008000000079c5 */ /* 0x000fc40000010000 */
[-CC-:B------:R-:W-:Y:S01]  /*69c0*/  FFMA.FTZ R152, R19, R11.reuse, -R176.reuse ;  /* 0x0000000b13987223 */ /* 0x180fe200000108b0 */
[-CC-:B------:R-:W-:Y:S01]  /*69d0*/  FFMA.FTZ R153, R161, R11.reuse, -R176.reuse ;  /* 0x0000000ba1997223 */ /* 0x180fe200000108b0 */
[-CC-:B------:R-:W-:Y:S01]  /*69e0*/  FFMA.FTZ R19, R168, R11.reuse, -R176.reuse ;  /* 0x0000000ba8137223 */ /* 0x180fe200000108b0 */
[-C--:B------:R-:W-:Y:S01]  /*69f0*/  FFMA.FTZ R161, R167, R11.reuse, -R176 ;  /* 0x0000000ba7a17223 */ /* 0x080fe200000108b0 */
[-CC-:B------:R-:W-:Y:S01]  /*6a00*/  FFMA.FTZ R167, R181, R11.reuse, -R12.reuse ;  /* 0x0000000bb5a77223 */ /* 0x180fe2000001080c */
[-CC-:B------:R-:W-:Y:S01]  /*6a10*/  FFMA.FTZ R168, R184, R11.reuse, -R12.reuse ;  /* 0x0000000bb8a87223 */ /* 0x180fe2000001080c */
[-CC-:B------:R-:W-:Y:S01]  /*6a20*/  FFMA.FTZ R181, R185, R11.reuse, -R12.reuse ;  /* 0x0000000bb9b57223 */ /* 0x180fe2000001080c */
[----:B------:R-:W-:Y:S01]  /*6a30*/  FFMA.FTZ R184, R199, R11, -R12 ;  /* 0x0000000bc7b87223 */ /* 0x000fe2000001080c */
[----:B0-----:R-:W-:Y:S08]  /*6a40*/  MUFU.EX2 R221, R152 ;  /* 0x0000009800dd7308 */ /* 0x001ff00000000800 */
[----:B--2---:R-:W0:Y:S08]  /*6a50*/  MUFU.EX2 R222, R153 ;  /* 0x0000009900de7308 */ /* 0x004e300000000800 */
[----:B------:R-:W-:Y:S08]  /*6a60*/  MUFU.EX2 R19, R19 ;  /* 0x0000001300137308 */ /* 0x000ff00000000800 */
[----:B------:R-:W2:Y:S08]  /*6a70*/  MUFU.EX2 R161, R161 ;  /* 0x000000a100a17308 */ /* 0x000eb00000000800 */
[----:B------:R-:W-:Y:S08]  /*6a80*/  MUFU.EX2 R167, R167 ;  /* 0x000000a700a77308 */ /* 0x000ff00000000800 */
[----:B------:R-:W3:Y:S08]  /*6a90*/  MUFU.EX2 R168, R168 ;  /* 0x000000a800a87308 */ /* 0x000ef00000000800 */
[----:B------:R-:W-:Y:S08]  /*6aa0*/  MUFU.EX2 R181, R181 ;  /* 0x000000b500b57308 */ /* 0x000ff00000000800 */
[----:B------:R-:W4:Y:S01]  /*6ab0*/  MUFU.EX2 R184, R184 ;  /* 0x000000b800b87308 */ /* 0x000f220000000800 */
[----:B0-----:R-:W-:-:S02]  /*6ac0*/  F2FP.BF16.F32.PACK_AB R152, R222, R221 ;  /* 0x000000ddde98723e */ /* 0x001fc400000010ff */
[----:B--2---:R-:W-:Y:S02]  /*6ad0*/  F2FP.BF16.F32.PACK_AB R154, R161, R19 ;  /* 0x00000013a19a723e */ /* 0x004fe400000010ff */
[----:B---3--:R-:W-:Y:S01]  /*6ae0*/  F2FP.BF16.F32.PACK_AB R153, R168, R167 ;  /* 0x000000a7a899723e */ /* 0x008fe200000010ff */
[----:B------:R-:W-:Y:S04]  /*6af0*/  STL.128 [R1+0x220], R24 ;  /* 0x0002201801007387 */ /* 0x000fe80000100c00 */
[----:B------:R-:W-:Y:S04]  /*6b00*/  STL.128 [R1+0x230], R28 ;  /* 0x0002301c01007387 */ /* 0x000fe80000100c00 */
[----:B------:R-:W-:Y:S01]  /*6b10*/  STL.128 [R1+0x240], R32 ;  /* 0x0002402001007387 */ /* 0x000fe20000100c00 */
[----:B----4-:R-:W-:-:S03]  /*6b20*/  F2FP.BF16.F32.PACK_AB R155, R184, R181 ;  /* 0x000000b5b89b723e */ /* 0x010fc600000010ff */
[----:B------:R-:W-:Y:S04]  /*6b30*/  STL.128 [R1+0x250], R36 ;  /* 0x0002502401007387 */ /* 0x000fe80000100c00 */
        /* <DEDUP_REMOVED lines=27> */
[----:B------:R0:W-:Y:S02]  /*6cf0*/  STL.128 [R1+0x410], R148 ;  /* 0x0004109401007387 */ /* 0x0001e40000100c00 */
[----:B0-----:R-:W-:-:S06]  /*6d00*/  WARPGROUP.ARRIVE ;  /* 0x00000000000079c5 */ /* 0x001fcc0000000000 */
[----:B------:R-:W-:Y:S01]  /*6d10*/  HGMMA.64x256x16.F32.BF16 R24, R152, gdesc[UR8].tnspB, R24, gsb0 ;  /* 0x43e0000898187df0 */ /* 0x000fe20008001818 */
[-CC-:B------:R-:W-:Y:S01]  /*6d20*/  FFMA.FTZ R185, R157, R11.reuse, -R176.reuse ;  /* 0x0000000b9db97223 */ /* 0x180fe200000108b0 */
[-CC-:B------:R-:W-:Y:S01]  /*6d30*/  FFMA.FTZ R157, R159, R11.reuse, -R176.reuse ;  /* 0x0000000b9f9d7223 */ /* 0x180fe200000108b0 */
[-CC-:B------:R-:W-:Y:S01]  /*6d40*/  FFMA.FTZ R159, R162, R11.reuse, -R176.reuse ;  /* 0x0000000ba29f7223 */ /* 0x180fe200000108b0 */
[-C--:B------:R-:W-:Y:S01]  /*6d50*/  FFMA.FTZ R162, R166, R11.reuse, -R176 ;  /* 0x0000000ba6a27223 */ /* 0x080fe200000108b0 */
[-CC-:B------:R-:W-:Y:S01]  /*6d60*/  FFMA.FTZ R166, R178, R11.reuse, -R12.reuse ;  /* 0x0000000bb2a67223 */ /* 0x180fe2000001080c */
[-CC-:B------:R-:W-:Y:S01]  /*6d70*/  FFMA.FTZ R178, R182, R11.reuse, -R12.reuse ;  /* 0x0000000bb6b27223 */ /* 0x180fe2000001080c */
[-CC-:B------:R-:W-:Y:S01]  /*6d80*/  FFMA.FTZ R182, R186, R11.reuse, -R12.reuse ;  /* 0x0000000bbab67223 */ /* 0x180fe2000001080c */
[-C--:B------:R-:W-:Y:S01]  /*6d90*/  FFMA.FTZ R186, R191, R11.reuse, -R12 ;  /* 0x0000000bbfba7223 */ /* 0x080fe2000001080c */
[----:B------:R-:W-:Y:S08]  /*6da0*/  MUFU.EX2 R185, R185 ;  /* 0x000000b900b97308 */ /* 0x000ff00000000800 */
[----:B------:R-:W0:Y:S08]  /*6db0*/  MUFU.EX2 R157, R157 ;  /* 0x0000009d009d7308 */ /* 0x000e300000000800 */
[----:B------:R-:W-:Y:S08]  /*6dc0*/  MUFU.EX2 R159, R159 ;  /* 0x0000009f009f7308 */ /* 0x000ff00000000800 */
[----:B------:R-:W2:Y:S08]  /*6dd0*/  MUFU.EX2 R162, R162 ;  /* 0x000000a200a27308 */ /* 0x000eb00000000800 */
[----:B------:R-:W-:Y:S08]  /*6de0*/  MUFU.EX2 R166, R166 ;  /* 0x000000a600a67308 */ /* 0x000ff00000000800 */
[----:B------:R-:W3:Y:S08]  /*6df0*/  MUFU.EX2 R178, R178 ;  /* 0x000000b200b27308 */ /* 0x000ef00000000800 */
[----:B------:R-:W-:Y:S08]  /*6e00*/  MUFU.EX2 R182, R182 ;  /* 0x000000b600b67308 */ /* 0x000ff00000000800 */
[----:B------:R-:W4:Y:S01]  /*6e10*/  MUFU.EX2 R186, R186 ;  /* 0x000000ba00ba7308 */ /* 0x000f220000000800 */
[----:B------:R-:W-:Y:S01]  /*6e20*/  FADD.FTZ R220, R220, R20 ;  /* 0x00000014dcdc7221 */ /* 0x000fe20000010000 */
[-C--:B------:R-:W-:Y:S01]  /*6e30*/  FFMA.FTZ R20, R183, R11.reuse, -R12 ;  /* 0x0000000bb7147223 */ /* 0x080fe2000001080c */
[-CC-:B------:R-:W-:Y:S01]  /*6e40*/  FFMA.FTZ R183, R169, R11.reuse, -R176.reuse ;  /* 0x0000000ba9b77223 */ /* 0x180fe200000108b0 */
[-CC-:B------:R-:W-:Y:S01]  /*6e50*/  FFMA.FTZ R158, R158, R11.reuse, -R176.reuse ;  /* 0x0000000b9e9e7223 */ /* 0x180fe200000108b0 */
[-CC-:B------:R-:W-:Y:S01]  /*6e60*/  FFMA.FTZ R160, R160, R11.reuse, -R176.reuse ;  /* 0x0000000ba0a07223 */ /* 0x180fe200000108b0 */
[-CC-:B------:R-:W-:Y:S01]  /*6e70*/  FFMA.FTZ R163, R163, R11.reuse, -R176.reuse ;  /* 0x0000000ba3a37223 */ /* 0x180fe200000108b0 */
[-C--:B------:R-:W-:Y:S01]  /*6e80*/  FFMA.FTZ R165, R165, R11.reuse, -R176 ;  /* 0x0000000ba5a57223 */ /* 0x080fe200000108b0 */
[-CC-:B------:R-:W-:Y:S01]  /*6e90*/  FFMA.FTZ R179, R179, R11.reuse, -R12.reuse ;  /* 0x0000000bb3b37223 */ /* 0x180fe2000001080c */
[-CC-:B------:R-:W-:Y:S01]  /*6ea0*/  FFMA.FTZ R169, R187, R11.reuse, -R12.reuse ;  /* 0x0000000bbba97223 */ /* 0x180fe2000001080c */
[-C--:B------:R-:W-:Y:S01]  /*6eb0*/  FFMA.FTZ R193, R193, R11.reuse, -R12 ;  /* 0x0000000bc1c17223 */ /* 0x080fe2000001080c */
[-CC-:B------:R-:W-:Y:S01]  /*6ec0*/  FFMA.FTZ R170, R170, R11.reuse, -R176.reuse ;  /* 0x0000000baaaa7223 */ /* 0x180fe200000108b0 */
[-CC-:B------:R-:W-:Y:S01]  /*6ed0*/  FFMA.FTZ R171, R171, R11.reuse, -R176.reuse ;  /* 0x0000000babab7223 */ /* 0x180fe200000108b0 */
[-CC-:B------:R-:W-:Y:S01]  /*6ee0*/  FFMA.FTZ R172, R172, R11.reuse, -R176.reuse ;  /* 0x0000000bacac7223 */ /* 0x180fe200000108b0 */
[-CC-:B------:R-:W-:Y:S01]  /*6ef0*/  FFMA.FTZ R173, R173, R11.reuse, -R176.reuse ;  /* 0x0000000badad7223 */ /* 0x180fe200000108b0 */
[-CC-:B------:R-:W-:Y:S01]  /*6f00*/  FFMA.FTZ R174, R174, R11.reuse, -R176.reuse ;  /* 0x0000000baeae7223 */ /* 0x180fe200000108b0 */
[-CC-:B------:R-:W-:Y:S01]  /*6f10*/  FFMA.FTZ R175, R175, R11.reuse, -R176.reuse ;  /* 0x0000000bafaf7223 */ /* 0x180fe200000108b0 */
[----:B------:R-:W-:Y:S01]  /*6f20*/  FFMA.FTZ R176, R177, R11, -R176 ;  /* 0x0000000bb1b07223 */ /* 0x000fe200000108b0 */
[----:B------:R-:W-:Y:S01]  /*6f30*/  FADD.FTZ R177, R21, R156 ;  /* 0x0000009c15b17221 */ /* 0x000fe20000010000 */
[----:B------:R-:W-:Y:S08]  /*6f40*/  MUFU.EX2 R158, R158 ;  /* 0x0000009e009e7308 */ /* 0x000ff00000000800 */
[----:B------:R-:W5:Y:S08]  /*6f50*/  MUFU.EX2 R160, R160 ;  /* 0x000000a000a07308 */ /* 0x000f700000000800 */
[----:B------:R-:W-:Y:S08]  /*6f60*/  MUFU.EX2 R163, R163 ;  /* 0x000000a300a37308 */ /* 0x000ff00000000800 */
[----:B------:R-:W1:Y:S01]  /*6f70*/  MUFU.EX2 R165, R165 ;  /* 0x000000a500a57308 */ /* 0x000e620000000800 */
[----:B------:R-:W-:-:S02]  /*6f80*/  WARPGROUP.DEPBAR.LE gsb0, 0x0 ;  /* 0x00008000000079c5 */ /* 0x000fc40000010000 */
[----:B0-----:R-:W-:Y:S02]  /*6f90*/  F2FP.BF16.F32.PACK_AB R152, R157, R185 ;  /* 0x000000b99d98723e */ /* 0x001fe400000010ff */
[----:B--2---:R-:W-:Y:S02]  /*6fa0*/  F2FP.BF16.F32.PACK_AB R154, R162, R159 ;  /* 0x0000009fa29a723e */ /* 0x004fe400000010ff */
[----:B---3--:R-:W-:Y:S02]  /*6fb0*/  F2FP.BF16.F32.PACK_AB R153, R178, R166 ;  /* 0x000000a6b299723e */ /* 0x008fe400000010ff */
[----:B----4-:R-:W-:Y:S01]  /*6fc0*/  F2FP.BF16.F32.PACK_AB R155, R186, R182 ;  /* 0x000000b6ba9b723e */ /* 0x010fe200000010ff */
        /* <DEDUP_REMOVED lines=34> */
[----:B------:R-:W-:Y:S08]  /*71f0*/  MUFU.EX2 R179, R179 ;  /* 0x000000b300b37308 */ /* 0x000ff00000000800 */
[----:B------:R-:W0:Y:S08]  /*7200*/  MUFU.EX2 R20, R20 ;  /* 0x0000001400147308 */ /* 0x000e300000000800 */
[----:B------:R-:W-:Y:S08]  /*7210*/  MUFU.EX2 R169, R169 ;  /* 0x000000a900a97308 */ /* 0x000ff00000000800 */
[----:B------:R-:W2:Y:S01]  /*7220*/  MUFU.EX2 R21, R193 ;  /* 0x000000c100157308 */ /* 0x000ea20000000800 */
[-CC-:B------:R-:W-:Y:S01]  /*7230*/  FFMA.FTZ R156, R180, R11.reuse, -R12.reuse ;  /* 0x0000000bb49c7223 */ /* 0x180fe2000001080c */
[-CC-:B------:R-:W-:Y:S01]  /*7240*/  FFMA.FTZ R192, R192, R11.reuse, -R12.reuse ;  /* 0x0000000bc0c07223 */ /* 0x180fe2000001080c */
[-CC-:B------:R-:W-:Y:S01]  /*7250*/  FFMA.FTZ R207, R207, R11.reuse, -R12.reuse ;  /* 0x0000000bcfcf7223 */ /* 0x180fe2000001080c */
[-CC-:B------:R-:W-:Y:S01]  /*7260*/  FFMA.FTZ R215, R215, R11.reuse, -R12.reuse ;  /* 0x0000000bd7d77223 */ /* 0x180fe2000001080c */
[-CC-:B------:R-:W-:Y:S01]  /*7270*/  FFMA.FTZ R216, R216, R11.reuse, -R12.reuse ;  /* 0x0000000bd8d87223 */ /* 0x180fe2000001080c */
[-CC-:B------:R-:W-:Y:S01]  /*7280*/  FFMA.FTZ R217, R217, R11.reuse, -R12.reuse ;  /* 0x0000000bd9d97223 */ /* 0x180fe2000001080c */
[----:B------:R-:W-:Y:S01]  /*7290*/  FFMA.FTZ R218, R218, R11, -R12 ;  /* 0x0000000bdada7223 */ /* 0x000fe2000001080c */
[----:B------:R-:W-:Y:S01]  /*72a0*/  MUFU.EX2 R183, R183 ;  /* 0x000000b700b77308 */ /* 0x000fe20000000800 */
[----:B------:R-:W-:-:S07]  /*72b0*/  FADD.FTZ R220, R219, R220 ;  /* 0x000000dcdbdc7221 */ /* 0x000fce0000010000 */
[----:B------:R-:W-:Y:S08]  /*72c0*/  MUFU.EX2 R170, R170 ;  /* 0x000000aa00aa7308 */ /* 0x000ff00000000800 */
[----:B------:R-:W-:Y:S08]  /*72d0*/  MUFU.EX2 R171, R171 ;  /* 0x000000ab00ab7308 */ /* 0x000ff00000000800 */
[----:B------:R-:W3:Y:S08]  /*72e0*/  MUFU.EX2 R172, R172 ;  /* 0x000000ac00ac7308 */ /* 0x000ef00000000800 */
[----:B------:R-:W-:Y:S01]  /*72f0*/  MUFU.EX2 R156, R156 ;  /* 0x0000009c009c7308 */ /* 0x000fe20000000800 */
[----:B------:R-:W-:Y:S01]  /*7300*/  FADD.FTZ R220, R13, R220 ;  /* 0x000000dc0ddc7221 */ /* 0x000fe20000010000 */
[----:B------:R-:W-:-:S05]  /*7310*/  IMAD.MOV.U32 R13, RZ, RZ, R9 ;  /* 0x000000ffff0d7224 */ /* 0x000fca00078e0009 */
[----:B------:R-:W-:Y:S01]  /*7320*/  R2UR UR7, R13 ;  /* 0x000000000d0772ca */ /* 0x000fe200000e0000 */
[----:B------:R-:W-:Y:S02]  /*7330*/  WARPGROUP.DEPBAR.LE gsb0, 0x0 ;  /* 0x00008000000079c5 */ /* 0x000fe40000010000 */
[----:B-----5:R-:W-:Y:S01]  /*7340*/  F2FP.BF16.F32.PACK_AB R152, R160, R158 ;  /* 0x0000009ea098723e */ /* 0x020fe200000010ff */
[----:B------:R-:W-:Y:S01]  /*7350*/  MUFU.EX2 R173, R173 ;  /* 0x000000ad00ad7308 */ /* 0x000fe20000000800 */
[----:B-1----:R-:W-:-:S07]  /*7360*/  F2FP.BF16.F32.PACK_AB R154, R165, R163 ;  /* 0x000000a3a59a723e */ /* 0x002fce00000010ff */
[----:B------:R-:W-:Y:S01]  /*7370*/  MUFU.EX2 R174, R174 ;  /* 0x000000ae00ae7308 */ /* 0x000fe20000000800 */
[----:B0-----:R-:W-:-:S07]  /*7380*/  F2FP.BF16.F32.PACK_AB R153, R20, R179 ;  /* 0x000000b31499723e */ /* 0x001fce00000010ff */
[----:B------:R-:W-:Y:S01]  /*7390*/  MUFU.EX2 R175, R175 ;  /* 0x000000af00af7308 */ /* 0x000fe20000000800 */
[----:B--2---:R-:W-:Y:S01]  /*73a0*/  F2FP.BF16.F32.PACK_AB R155, R21, R169 ;  /* 0x000000a9159b723e */ /* 0x004fe200000010ff */
        /* <DEDUP_REMOVED lines=31> */
[----:B------:R0:W-:Y:S01]  /*75a0*/  STL.128 [R1+0x410], R148 ;  /* 0x0004109401007387 */ /* 0x0001e20000100c00 */
[----:B------:R-:W-:Y:S08]  /*75b0*/  MUFU.EX2 R176, R176 ;  /* 0x000000b000b07308 */ /* 0x000ff00000000800 */
[----:B------:R-:W-:Y:S08]  /*75c0*/  MUFU.EX2 R215, R215 ;  /* 0x000000d700d77308 */ /* 0x000ff00000000800 */
[----:B------:R-:W-:Y:S01]  /*75d0*/  MUFU.EX2 R216, R216 ;  /* 0x000000d800d87308 */ /* 0x000fe20000000800 */
[----:B0-----:R-:W-:-:S07]  /*75e0*/  WARPGROUP.ARRIVE ;  /* 0x00000000000079c5 */ /* 0x001fce0000000000 */
[----:B------:R-:W-:Y:S01]  /*75f0*/  MUFU.EX2 R217, R217 ;  /* 0x000000d900d97308 */ /* 0x000fe20000000800 */
[----:B------:R-:W-:Y:S07]  /*7600*/  HGMMA.64x256x16.F32.BF16 R24, R152, gdesc[UR16].tnspB, R24, gsb0 ;  /* 0x43e0001098187df0 */ /* 0x000fee0008001818 */
[----:B------:R-:W-:Y:S01]  /*7610*/  MUFU.EX2 R218, R218 ;  /* 0x000000da00da7308 */ /* 0x000fe20000000800 */
[----:B------:R-:W-:Y:S01]  /*7620*/  FADD.FTZ R221, R221, R220 ;  /* 0x000000dcdddd7221 */ /* 0x000fe20000010000 */
[----:B------:R-:W2:Y:S01]  /*7630*/  @!P0 LDL R13, [R1+0x210] ;  /* 0x00021000010d8983 */ /* 0x000ea20000100800 */
[----:B------:R-:W-:-:S02]  /*7640*/  WARPGROUP.DEPBAR.LE gsb0, 0x0 ;  /* 0x00008000000079c5 */ /* 0x000fc40000010000 */
[----:B------:R-:W-:Y:S01]  /*7650*/  FADD.FTZ R152, R14, R177 ;  /* 0x000000b10e987221 */ /* 0x000fe20000010000 */
[----:B------:R-:W-:Y:S01]  /*7660*/  FFMA.FTZ R14, R190, R11, -R12 ;  /* 0x0000000bbe0e7223 */ /* 0x000fe2000001080c */
[----:B------:R-:W-:Y:S01]  /*7670*/  VIADD R12, R8, 0x200 ;  /* 0x00000200080c7836 */ /* 0x000fe20000000000 */
[----:B------:R-:W-:Y:S04]  /*7680*/  MUFU.EX2 R11, R192 ;  /* 0x000000c0000b7308 */ /* 0x000fe80000000800 */
[----:B------:R-:W-:-:S04]  /*7690*/  R2UR UR6, R12 ;  /* 0x000000000c0672ca */ /* 0x000fc800000e0000 */
[----:B------:R-:W0:Y:S08]  /*76a0*/  MUFU.EX2 R14, R14 ;  /* 0x0000000e000e7308 */ /* 0x000e300000000800 */
[----:B------:R-:W1:Y:S01]  /*76b0*/  MUFU.EX2 R12, R207 ;  /* 0x000000cf000c7308 */ /* 0x000e620000000800 */
[----:B------:R-:W-:Y:S01]  /*76c0*/  FADD.FTZ R152, R15, R152 ;  /* 0x000000980f987221 */ /* 0x000fe20000010000 */
[----:B---3--:R-:W-:-:S03]  /*76d0*/  F2FP.BF16.F32.PACK_AB R154, R172, R171 ;  /* 0x000000abac9a723e */ /* 0x008fc600000010ff */
[----:B------:R-:W-:Y:S01]  /*76e0*/  FADD.FTZ R167, R167, R152 ;  /* 0x00000098a7a77221 */ /* 0x000fe20000010000 */
[----:B------:R-:W-:Y:S02]  /*76f0*/  F2FP.BF16.F32.PACK_AB R152, R170, R183 ;  /* 0x000000b7aa98723e */ /* 0x000fe400000010ff */
[----:B0-----:R-:W-:Y:S01]  /*7700*/  F2FP.BF16.F32.PACK_AB R153, R14, R156 ;  /* 0x0000009c0e99723e */ /* 0x001fe200000010ff */
[----:B------:R-:W-:Y:S04]  /*7710*/  STL.128 [R1+0x220], R24 ;  /* 0x0002201801007387 */ /* 0x000fe80000100c00 */
[----:B------:R-:W-:Y:S01]  /*7720*/  STL.128 [R1+0x230], R28 ;  /* 0x0002301c01007387 */ /* 0x000fe20000100c00 */
[----:B-1----:R-:W-:-:S03]  /*7730*/  F2FP.BF16.F32.PACK_AB R155, R12, R11 ;  /* 0x0000000b0c9b723e */ /* 0x002fc600000010ff */
        /* <DEDUP_REMOVED lines=32> */
[----:B------:R-:W-:Y:S01]  /*7940*/  VIADD R8, R8, 0x280 ;  /* 0x0000028008087836 */ /* 0x000fe20000000000 */
[----:B------:R-:W-:-:S04]  /*7950*/  R2UR UR7, R9 ;  /* 0x00000000090772ca */ /* 0x000fc800000e0000 */
[----:B------:R-:W-:Y:S01]  /*7960*/  R2UR UR6, R8 ;  /* 0x00000000080672ca */ /* 0x000fe200000e0000 */
[----:B------:R-:W-:Y:S01]  /*7970*/  FADD.FTZ R222, R222, R221 ;  /* 0x000000dddede7221 */ /* 0x000fe20000010000 */
[----:B------:R-:W3:Y:S01]  /*7980*/  @!P0 LDL.64 R8, [R1+0x68] ;  /* 0x0000680001088983 */ /* 0x000ee20000100a00 */
[----:B------:R-:W-:Y:S02]  /*7990*/  FADD.FTZ R168, R168, R167 ;  /* 0x000000a7a8a87221 */ /* 0x000fe40000010000 */
[----:B------:R-:W-:Y:S02]  /*79a0*/  FADD.FTZ R222, R19, R222 ;  /* 0x000000de13de7221 */ /* 0x000fe40000010000 */
[----:B------:R-:W-:Y:S02]  /*79b0*/  FADD.FTZ R15, R181, R168 ;  /* 0x000000a8b50f7221 */ /* 0x000fe40000010000 */
[----:B------:R-:W-:Y:S02]  /*79c0*/  FADD.FTZ R222, R161, R222 ;  /* 0x000000dea1de7221 */ /* 0x000fe40000010000 */
[----:B------:R-:W-:-:S02]  /*79d0*/  FADD.FTZ R15, R184, R15 ;  /* 0x0000000fb80f7221 */ /* 0x000fc40000010000 */
[----:B------:R-:W-:Y:S01]  /*79e0*/  FADD.FTZ R168, R185, R222 ;  /* 0x000000deb9a87221 */ /* 0x000fe20000010000 */
[----:B------:R-:W-:Y:S02]  /*79f0*/  WARPGROUP.DEPBAR.LE gsb0, 0x0 ;  /* 0x00008000000079c5 */ /* 0x000fe40000010000 */
[----:B------:R-:W-:Y:S02]  /*7a00*/  F2FP.BF16.F32.PACK_AB R152, R174, R173 ;  /* 0x000000adae98723e */ /* 0x000fe400000010ff */
[----:B------:R-:W-:Y:S02]  /*7a10*/  F2FP.BF16.F32.PACK_AB R154, R176, R175 ;  /* 0x000000afb09a723e */ /* 0x000fe400000010ff */
[----:B------:R-:W-:Y:S02]  /*7a20*/  F2FP.BF16.F32.PACK_AB R153, R216, R215 ;  /* 0x000000d7d899723e */ /* 0x000fe400000010ff */
[----:B------:R-:W-:Y:S01]  /*7a30*/  F2FP.BF16.F32.PACK_AB R155, R218, R217 ;  /* 0x000000d9da9b723e */ /* 0x000fe200000010ff */
        /* <DEDUP_REMOVED lines=34> */
[----:B------:R-:W-:Y:S01]  /*7c60*/  FADD.FTZ R15, R166, R15 ;  /* 0x0000000fa60f7221 */ /* 0x000fe20000010000 */
[----:B------:R-:W-:-:S03]  /*7c70*/  FADD.FTZ R168, R157, R168 ;  /* 0x000000a89da87221 */ /* 0x000fc60000010000 */
[----:B------:R-:W-:Y:S01]  /*7c80*/  FADD.FTZ R15, R178, R15 ;  /* 0x0000000fb20f7221 */ /* 0x000fe20000010000 */
[----:B------:R-:W-:-:S03]  /*7c90*/  FADD.FTZ R159, R159, R168 ;  /* 0x000000a89f9f7221 */ /* 0x000fc60000010000 */
[----:B------:R-:W-:Y:S01]  /*7ca0*/  FADD.FTZ R15, R182, R15 ;  /* 0x0000000fb60f7221 */ /* 0x000fe20000010000 */
[----:B------:R-:W-:-:S03]  /*7cb0*/  FADD.FTZ R159, R162, R159 ;  /* 0x0000009fa29f7221 */ /* 0x000fc60000010000 */
[----:B------:R-:W-:Y:S01]  /*7cc0*/  FADD.FTZ R186, R186, R15 ;  /* 0x0000000fbaba7221 */ /* 0x000fe20000010000 */
[----:B------:R-:W-:-:S03]  /*7cd0*/  FADD.FTZ R159, R158, R159 ;  /* 0x0000009f9e9f7221 */ /* 0x000fc60000010000 */
[----:B------:R-:W-:Y:S01]  /*7ce0*/  FADD.FTZ R179, R179, R186 ;  /* 0x000000bab3b37221 */ /* 0x000fe20000010000 */
[----:B------:R-:W-:Y:S02]  /*7cf0*/  WARPGROUP.DEPBAR.LE gsb0, 0x0 ;  /* 0x00008000000079c5 */ /* 0x000fe40000010000 */
        /* <DEDUP_REMOVED lines=25> */
[----:B------:R0:W-:Y:S04]  /*7e90*/  STL.128 [R1+0x3b0], R124 ;  /* 0x0003b07c01007387 */ /* 0x0001e80000100c00 */
[----:B------:R-:W-:Y:S04]  /*7ea0*/  STL.128 [R1+0x3c0], R128 ;  /* 0x0003c08001007387 */ /* 0x000fe80000100c00 */
[----:B------:R-:W-:Y:S04]  /*7eb0*/  STL.128 [R1+0x3d0], R132 ;  /* 0x0003d08401007387 */ /* 0x000fe80000100c00 */
[----:B------:R-:W-:Y:S04]  /*7ec0*/  STL.128 [R1+0x3e0], R136 ;  /* 0x0003e08801007387 */ /* 0x000fe80000100c00 */
[----:B------:R-:W-:Y:S04]  /*7ed0*/  STL.128 [R1+0x3f0], R140 ;  /* 0x0003f08c01007387 */ /* 0x000fe80000100c00 */
[----:B------:R-:W-:Y:S04]  /*7ee0*/  STL.128 [R1+0x400], R144 ;  /* 0x0004009001007387 */ /* 0x000fe80000100c00 */
[----:B------:R1:W-:Y:S04]  /*7ef0*/  STL.128 [R1+0x410], R148 ;  /* 0x0004109401007387 */ /* 0x0003e80000100c00 */
[----:B------:R-:W4:Y:S04]  /*7f00*/  LDL R167, [R1+0x220] ;  /* 0x0002200001a77983 */ /* 0x000f280000100800 */
[----:B------:R-:W5:Y:S04]  /*7f10*/  LDL R161, [R1+0x224] ;  /* 0x0002240001a17983 */ /* 0x000f680000100800 */
[----:B------:R-:W5:Y:S04]  /*7f20*/  LDL R155, [R1+0x228] ;  /* 0x00022800019b7983 */ /* 0x000f680000100800 */
[----:B------:R-:W5:Y:S04]  /*7f30*/  LDL R153, [R1+0x22c] ;  /* 0x00022c0001997983 */ /* 0x000f680000100800 */
[----:B0-----:R-:W5:Y:S04]  /*7f40*/  LDL R125, [R1+0x230] ;  /* 0x00023000017d7983 */ /* 0x001f680000100800 */
        /* <DEDUP_REMOVED lines=59> */
[----:B-1----:R-:W5:Y:S04]  /*8300*/  LDL R150, [R1+0x320] ;  /* 0x0003200001967983 */ /* 0x002f680000100800 */
        /* <DEDUP_REMOVED lines=62> */
[----:B------:R-:W5:Y:S01]  /*86f0*/  LDL R26, [R1+0x41c] ;  /* 0x00041c00011a7983 */ /* 0x000f620000100800 */
        /* <DEDUP_REMOVED lines=15> */
[----:B------:R-:W-:Y:S01]  /*87f0*/  FADD.FTZ R215, R215, R12 ;  /* 0x0000000cd7d77221 */ /* 0x000fe20000010000 */
[----:B---3--:R-:W-:Y:S02]  /*8800*/  @!P0 MOV R8, R8 ;  /* 0x0000000800088202 */ /* 0x008fe40000000f00 */
[----:B------:R-:W-:Y:S01]  /*8810*/  FADD.FTZ R174, R174, R173 ;  /* 0x000000adaeae7221 */ /* 0x000fe20000010000 */
[----:B------:R-:W-:Y:S02]  /*8820*/  FADD.FTZ R216, R216, R215 ;  /* 0x000000d7d8d87221 */ /* 0x000fe40000010000 */
[----:B--2---:R-:W-:Y:S02]  /*8830*/  @!P0 IMAD R13, R13, 0x8, R8 ;  /* 0x000000080d0d8824 */ /* 0x004fe400078e0208 */
[----:B------:R-:W-:Y:S01]  /*8840*/  FADD.FTZ R175, R175, R174 ;  /* 0x000000aeafaf7221 */ /* 0x000fe20000010000 */
[----:B------:R-:W-:Y:S01]  /*8850*/  FADD.FTZ R177, R217, R216 ;  /* 0x000000d8d9b17221 */ /* 0x000fe20000010000 */
[----:B------:R-:W-:Y:S02]  /*8860*/  STL [R1+0x88], RZ ;  /* 0x000088ff01007387 */ /* 0x000fe40000100800 */
[----:B------:R-:W-:Y:S01]  /*8870*/  FADD.FTZ R176, R176, R175 ;  /* 0x000000afb0b07221 */ /* 0x000fe20000010000 */
[----:B------:R-:W-:Y:S01]  /*8880*/  FADD.FTZ R177, R218, R177 ;  /* 0x000000b1dab17221 */ /* 0x000fe20000010000 */
[----:B------:R-:W-:Y:S01]  /*8890*/  STL [R1+0x88], R0 ;  /* 0x0000880001007387 */ /* 0x000fe20000100800 */
[----:B------:R-:W-:-:S03]  /*88a0*/  @!P0 PRMT R13, RZ, 0x654, R13 ;  /* 0x00000654ff0d8816 */ /* 0x000fc6000000000d */
[----:B------:R-:W-:Y:S04]  /*88b0*/  STL [R1+0x88], R0 ;  /* 0x0000880001007387 */ /* 0x000fe80000100800 */
[----:B------:R-:W-:Y:S04]  /*88c0*/  STL [R1+0x88], R0 ;  /* 0x0000880001007387 */ /* 0x000fe80000100800 */
[----:B------:R-:W-:Y:S04]  /*88d0*/  STL [R1+0x88], R0 ;  /* 0x0000880001007387 */ /* 0x000fe80000100800 */
[----:B------:R-:W-:Y:S04]  /*88e0*/  STL [R1+0x88], R0 ;  /* 0x0000880001007387 */ /* 0x000fe80000100800 */
[----:B------:R0:W-:Y:S04]  /*88f0*/  STL [R1+0x88], R0 ;  /* 0x0000880001007387 */ /* 0x0001e80000100800 */
[----:B------:R1:W-:Y:S04]  /*8900*/  STL [R1+0x434], R10 ;  /* 0x0004340a01007387 */ /* 0x0003e80000100800 */
[----:B------:R2:W-:Y:S04]  /*8910*/  STL.64 [R1+0x440], R176 ;  /* 0x000440b001007387 */ /* 0x0005e80000100a00 */
[----:B----4-:R2:W-:Y:S04]  /*8920*/  STL [R1+0x220], R167 ;  /* 0x000220a701007387 */ /* 0x0105e80000100800 */
[----:B-----5:R2:W-:Y:S04]  /*8930*/  STL [R1+0x224], R161 ;  /* 0x000224a101007387 */ /* 0x0205e80000100800 */
[----:B------:R2:W-:Y:S04]  /*8940*/  STL [R1+0x228], R155 ;  /* 0x0002289b01007387 */ /* 0x0005e80000100800 */
        /* <DEDUP_REMOVED lines=124> */
[----:B------:R2:W-:Y:S01]  /*9110*/  STL [R1+0x41c], R26 ;  /* 0x00041c1a01007387 */ /* 0x0005e20000100800 */
[----:B------:R2:W-:Y:S03]  /*9120*/  @!P0 SYNCS.ARRIVE.TRANS64.RED.A1T0 RZ, [R13+URZ], RZ ;  /* 0x000000ff0dff89a7 */ /* 0x0005e6000810043f */
[----:B0-----:R-:W3:Y:S01]  /*9130*/  LDL R0, [R1+0x70] ;  /* 0x0000700001007983 */ /* 0x001ee20000100800 */
[----:B------:R-:W-:Y:S01]  /*9140*/  ISETP.NE.AND P1, PT, R6, 0x1, PT ;  /* 0x000000010600780c */ /* 0x000fe20003f25270 */
[----:B------:R-:W-:-:S06]  /*9150*/  UIADD3 UR47, UR47, -0x2, URZ ;  /* 0xfffffffe2f2f7890 */ /* 0x000fcc000fffe03f */
[----:B-1----:R-:W-:Y:S02]  /*9160*/  IMAD.U32 R10, RZ, RZ, UR47 ;  /* 0x0000002fff0a7e24 */ /* 0x002fe4000f8e00ff */
[----:B---3--:R-:W-:-:S04]  /*9170*/  IMAD.SHL.U32 R0, R0, 0x80, RZ ;  /* 0x0000008000007824 */ /* 0x008fc800078e00ff */
[----:B------:R-:W-:-:S04]  /*9180*/  @P1 IMAD.HI.U32 R8, R0, R7, RZ ;  /* 0x0000000700081227 */ /* 0x000fc800078e00ff */
[----:B------:R-:W-:Y:S01]  /*9190*/  IMAD.MOV.U32 R6, RZ, RZ, R0 ;  /* 0x000000ffff067224 */ /* 0x000fe200078e0000 */
[----:B------:R-:W-:Y:S02]  /*91a0*/  @P1 SHF.R.U32.HI R6, RZ, R237, R8 ;  /* 0x000000edff061219 */ /* 0x000fe40000011608 */
[----:B------:R-:W-:-:S03]  /*91b0*/  ISETP.GE.AND P1, PT, R5, 0x1, PT ;  /* 0x000000010500780c */ /* 0x000fc60003f26270 */
[----:B------:R-:W-:-:S04]  /*91c0*/  VIADD R7, R6, UR46 ;  /* 0x0000002e06077c36 */ /* 0x000fc80008000000 */
[----:B------:R-:W-:-:S06]  /*91d0*/  IMAD.IADD R4, R7, 0x1, R4 ;  /* 0x0000000107047824 */ /* 0x000fcc00078e0204 */
[----:B--2---:R-:W-:Y:S05]  /*91e0*/  @!P1 BRA `(.L_x_2051) ;  /* 0x0000000000409947 */ /* 0x004fea0003800000 */
[C---:B------:R-:W-:Y:S01]  /*91f0*/  ISETP.GT.AND P1, PT, R7.reuse, RZ, PT ;  /* 0x000000ff0700720c */ /* 0x040fe20003f24270 */
[----:B------:R-:W-:Y:S01]  /*9200*/  BSSY B0, `(.L_x_2052) ;  /* 0x000000c000007945 */ /* 0x000fe20003800000 */
[----:B------:R-:W-:-:S11]  /*9210*/  VIADD R6, R7, 0xffffffff ;  /* 0xffffffff07067836 */ /* 0x000fd60000000000 */
[----:B------:R-:W-:Y:S05]  /*9220*/  @P1 BRA `(.L_x_2053) ;  /* 0x0000000000181947 */ /* 0x000fea0003800000 */
[----:B------:R-:W-:Y:S01]  /*9230*/  ISETP.NE.AND P1, PT, R5, 0x1, PT ;  /* 0x000000010500780c */ /* 0x000fe20003f25270 */
[----:B------:R-:W-:-:S12]  /*9240*/  IMAD.MOV R7, RZ, RZ, -R7 ;  /* 0x000000ffff077224 */ /* 0x000fd800078e0a07 */
[----:B------:R-:W-:-:S05]  /*9250*/  @P1 IMAD.HI.U32 R2, R7, R2, RZ ;  /* 0x0000000207021227 */ /* 0x000fca00078e00ff */
[----:B------:R-:W-:-:S04]  /*9260*/  @P1 SHF.R.U32.HI R7, RZ, R3, R2 ;  /* 0x00000003ff071219 */ /* 0x000fc80000011602 */
[----:B------:R-:W-:Y:S01]  /*9270*/  LOP3.LUT R6, RZ, R7, RZ, 0x33, !PT ;  /* 0x00000007ff067212 */ /* 0x000fe200078e33ff */
[----:B------:R-:W-:Y:S06]  /*9280*/  BRA `(.L_x_2054) ;  /* 0x00000000000c7947 */ /* 0x000fec0003800000 */
.L_x_2053:
[----:B------:R-:W-:-:S13]  /*9290*/  ISETP.NE.AND P1, PT, R5, 0x1, PT ;  /* 0x000000010500780c */ /* 0x000fda0003f25270 */
[----:B------:R-:W-:-:S05]  /*92a0*/  @P1 IMAD.HI.U32 R2, R6, R2, RZ ;  /* 0x0000000206021227 */ /* 0x000fca00078e00ff */
[----:B------:R-:W-:-:S07]  /*92b0*/  @P1 SHF.R.U32.HI R6, RZ, R3, R2 ;  /* 0x00000003ff061219 */ /* 0x000fce0000011602 */
.L_x_2054:
[----:B------:R-:W-:Y:S05]  /*92c0*/  BSYNC B0 ;  /* 0x0000000000007941 */ /* 0x000fea0003800000 */
.L_x_2052:
[----:B------:R-:W-:-:S05]  /*92d0*/  IMAD R5, R6, R5, R5 ;  /* 0x0000000506057224 */ /* 0x000fca00078e0205 */
[----:B------:R-:W-:-:S07]  /*92e0*/  VIMNMX R4, R4, R5, PT ;  /* 0x0000000504047248 */ /* 0x000fce0003fe0100 */
.L_x_2051:
[----:B------:R-:W-:Y:S01]  /*92f0*/  IMAD.HI R4, R4, 0x2aaaaaab, RZ ;  /* 0x2aaaaaab04047827 */ /* 0x000fe200078e02ff */
[----:B------:R-:W-:Y:S04]  /*9300*/  BSSY B2, `(.L_x_2055) ;  /* 0x0000012000027945 */ /* 0x000fe80003800000 */
[----:B------:R-:W-:-:S04]  /*9310*/  SHF.R.U32.HI R3, RZ, 0x1f, R4 ;  /* 0x0000001fff037819 */ /* 0x000fc80000011604 */
[----:B------:R-:W-:-:S04]  /*9320*/  LEA.HI.SX32 R3, R4, R3, 0x1c ;  /* 0x0000000304037211 */ /* 0x000fc800078fe2ff */
[----:B------:R-:W-:-:S04]  /*9330*/  VIMNMX R193, R3, UR43, !PT ;  /* 0x0000002b03c17c48 */ /* 0x000fc8000ffe0100 */
[----:B------:R-:W-:-:S13]  /*9340*/  ISETP.GE.AND P1, PT, R10, R193, PT ;  /* 0x000000c10a00720c */ /* 0x000fda0003f26270 */
[----:B------:R-:W-:Y:S05]  /*9350*/  @!P1 BRA `(.L_x_2056) ;  /* 0x0000000000309947 */ /* 0x000fea0003800000 */
[----:B------:R-:W-:Y:S01]  /*9360*/  BSSY B1, `(.L_x_2057) ;  /* 0x0000009000017945 */ /* 0x000fe20003800000 */
.L_x_2059:
[----:B------:R-:W-:Y:S01]  /*9370*/  BSSY B0, `(.L_x_2058) ;  /* 0x0000004000007945 */ /* 0x000fe20003800000 */
[----:B------:R-:W-:Y:S01]  /*9380*/  VIADD R0, R16, 0x170 ;  /* 0x0000017010007836 */ /* 0x000fe20000000000 */
[----:B------:R-:W-:-:S07]  /*9390*/  MOV R215, 0x93b0 ;  /* 0x000093b000d77802 */ /* 0x000fce0000000f00 */
[----:B------:R-:W-:Y:S05]  /*93a0*/  CALL.REL.NOINC `($_ZN7cutlass13device_kernelIN5flash11enable_sm90INS1_16FlashAttnFwdSm90INS1_25CollectiveMainloopFwdSm90ILi2EN4cute5tupleIJNS5_1CILi1EEES8_S8_EEENS6_IJNS7_ILi128EEENS7_ILi96EEENS7_ILi64EEEEEELi256ENS_10bfloat16_tEfNS_4arch4Sm90ELb0ELb1ELb0ELb0ELb0ELb0ELb1ELb1ELb0ELb1ELb0ELb0EEENS1_21CollectiveEpilogueFwdINS6_IJSA_NS7_ILi256EEESB_EEES9_SE_SG_Li256ELb0ELb1ELb0ELb0EEENS1_30DynamicPersistentTileSchedulerILi256ELi128ELb0ELb1ELb1EEEEEEEEEvNT_6ParamsE$_ZZN5flash25CollectiveMainloopFwdSm90ILi2EN4cute5tupleIJNS1_1CILi1EEES4_S4_EEENS2_IJNS3_ILi128EEENS3_ILi96EEENS3_ILi64EEEEEELi256EN7cutlass10bfloat16_tEfNSA_4arch4Sm90ELb0ELb1ELb0ELb0ELb0ELb0ELb1ELb1ELb0ELb1ELb0ELb0EE3mmaINS_16FlashAttnFwdSm90ISE_NS_21CollectiveEpilogueFwdINS2_IJS6_NS3_ILi256EEES7_EEES5_SB_SD_Li256ELb0ELb1ELb0ELb0EEENS_30DynamicPersistentTileSchedulerILi256ELi128ELb0ELb1ELb1EEEE13SharedStorageENS1_6TensorINS1_11ArrayEngineIfLm128EEENS1_6LayoutINS2_IJNS2_IJNS3_ILi2EEEST_NS3_ILi32EEEEEES4_S4_EEENS2_IJNS2_IJS4_ST_NS3_ILi4EEEEEENS3_ILi0EEESZ_EEEEEEENS_7SoftmaxILi2ELi0EEEEEbRKNSE_6ParamsENSA_25PipelineTmaAsyncNoClusterILi2ENSA_16PipelineTmaAsyncILi2EEEEES1B_RNSA_13PipelineStateILj2EEERT0_RT1_iRiRKNS_16SeqlenInfoQKNewKILb0ELb0EEENS2_IJiiiiEEERT_ENKUliT_T0_T1_E_clIZSF_ISO_S12_S14_EbS17_S1B_S1B_S1E_S1G_S1I_iS1J_S1N_S1O_S1Q_EUlRS1R_iE1_NS3_ILb0EEENS3_ILb1EEEEEDaiS1R_S1S_S1T_) ;  /* 0x000001fc00287944 */ /* 0x000fea0003c00000 */
[----:B------:R-:W-:Y:S05]  /*93b0*/  BSYNC B0 ;  /* 0x0000000000007941 */ /* 0x000fea0003800000 */
.L_x_2058:
[C---:B------:R-:W-:Y:S01]  /*93c0*/  ISETP.GT.AND P1, PT, R10.reuse, R193, PT ;  /* 0x000000c10a00720c */ /* 0x040fe20003f24270 */
[----:B------:R-:W-:-:S12]  /*93d0*/  VIADD R10, R10, 0xffffffff ;  /* 0xffffffff0a0a7836 */ /* 0x000fd80000000000 */
[----:B------:R-:W-:Y:S05]  /*93e0*/  @P1 BRA `(.L_x_2059) ;  /* 0xfffffffc00e01947 */ /* 0x000fea000383ffff */
[----:B------:R-:W-:Y:S05]  /*93f0*/  BSYNC B1 ;  /* 0x0000000000017941 */ /* 0x000fea0003800000 */
.L_x_2057:
[----:B------:R-:W2:Y:S02]  /*9400*/  LDL R0, [R1+0x70] ;  /* 0x0000700001007983 */ /* 0x000ea40000100800 */
[----:B--2---:R-:W-:-:S07]  /*9410*/  IMAD.SHL.U32 R0, R0, 0x80, RZ ;  /* 0x0000008000007824 */ /* 0x004fce00078e00ff */
.L_x_2056:
[----:B------:R-:W-:Y:S05]  /*9420*/  BSYNC B2 ;  /* 0x0000000000027941 */ /* 0x000fea0003800000 */
.L_x_2055:
[----:B------:R-:W0:Y:S01]  /*9430*/  LDC R2, c[0x0][0x448] ;  /* 0x00011200ff027b82 */ /* 0x000e220000000800 */
[----:B------:R-:W-:Y:S01]  /*9440*/  VIADD R0, R0, 0x7f ;  /* 0x0000007f00007836 */ /* 0x000fe20000000000 */
[----:B------:R-:W-:-:S06]  /*9450*/  ULDC UR4, c[0x0][0xad4] ;  /* 0x0002b50000047ab9 */ /* 0x000fcc0000000800 */
[----:B------:R-:W1:Y:S01]  /*9460*/  LDC R7, c[0x0][0xadc] ;  /* 0x0002b700ff077b82 */ /* 0x000e620000000800 */
[----:B0-----:R-:W-:-:S13]  /*9470*/  ISETP.NE.AND P1, PT, R2, 0x1, PT ;  /* 0x000000010200780c */ /* 0x001fda0003f25270 */
[----:B------:R-:W0:Y:S08]  /*9480*/  @P1 LDC R3, c[0x0][0x44c] ;  /* 0x00011300ff031b82 */ /* 0x000e300000000800 */
[----:B------:R-:W2:Y:S01]  /*9490*/  @P1 LDC R5, c[0x0][0x450] ;  /* 0x00011400ff051b82 */ /* 0x000ea20000000800 */
[----:B0-----:R-:W-:-:S05]  /*94a0*/  @P1 IMAD.HI.U32 R2, R0, R3, RZ ;  /* 0x0000000300021227 */ /* 0x001fca00078e00ff */
[----:B--2---:R-:W-:Y:S02]  /*94b0*/  @P1 SHF.R.U32.HI R0, RZ, R5, R2 ;  /* 0x00000005ff001219 */ /* 0x004fe40000011602 */
[----:B-1----:R-:W-:-:S03]  /*94c0*/  ISETP.GE.AND P1, PT, R7, 0x1, PT ;  /* 0x000000010700780c */ /* 0x002fc60003f26270 */
[----:B------:R-:W-:-:S04]  /*94d0*/  VIADD R0, R0, UR40 ;  /* 0x0000002800007c36 */ /* 0x000fc80008000000 */
[----:B------:R-:W-:-:S06]  /*94e0*/  VIADD R2, R0, -UR4 ;  /* 0x8000000400027c36 */ /* 0x000fcc0008000000 */
[----:B------:R-:W-:Y:S05]  /*94f0*/  @!P1 BRA `(.L_x_2060) ;  /* 0x0000000000449947 */ /* 0x000fea0003800000 */
[----:B------:R-:W-:Y:S01]  /*9500*/  ISETP.GT.AND P1, PT, R0, -0x1, PT ;  /* 0xffffffff0000780c */ /* 0x000fe20003f24270 */
[----:B------:R-:W-:-:S12]  /*9510*/  BSSY B0, `(.L_x_2061) ;  /* 0x000000d000007945 */ /* 0x000fd80003800000 */
        /* <DEDUP_REMOVED lines=8> */
.L_x_2062:
[----:B------:R-:W-:-:S13]  /*95a0*/  ISETP.NE.AND P1, PT, R7, 0x1, PT ;  /* 0x000000010700780c */ /* 0x000fda0003f25270 */
[----:B------:R-:W0:Y:S02]  /*95b0*/  @P1 LDC.64 R4, c[0x0][0xae0] ;  /* 0x0002b800ff041b82 */ /* 0x000e240000000a00 */
[----:B0-----:R-:W-:-:S05]  /*95c0*/  @P1 IMAD.HI.U32 R4, R0, R4, RZ ;  /* 0x0000000400041227 */ /* 0x001fca00078e00ff */
[----:B------:R-:W-:-:S07]  /*95d0*/  @P1 SHF.R.U32.HI R0, RZ, R5, R4 ;  /* 0x00000005ff001219 */ /* 0x000fce0000011604 */
.L_x_2063:
[----:B------:R-:W-:Y:S05]  /*95e0*/  BSYNC B0 ;  /* 0x0000000000007941 */ /* 0x000fea0003800000 */
.L_x_2061:
[----:B------:R-:W-:-:S05]  /*95f0*/  IMAD R3, R0, R7, RZ ;  /* 0x0000000700037224 */ /* 0x000fca00078e02ff */
[----:B------:R-:W-:-:S07]  /*9600*/  VIMNMX R2, R2, R3, !PT ;  /* 0x0000000302027248 */ /* 0x000fce0007fe0100 */
.L_x_2060:
[----:B------:R-:W-:-:S04]  /*9610*/  VIADD R2, R2, 0x5f ;  /* 0x0000005f02027836 */ /* 0x000fc80000000000 */
[----:B------:R-:W-:-:S05]  /*9620*/  IMAD.HI R2, R2, 0x2aaaaaab, RZ ;  /* 0x2aaaaaab02027827 */ /* 0x000fca00078e02ff */
[----:B------:R-:W-:-:S04]  /*9630*/  SHF.R.U32.HI R3, RZ, 0x1f, R2 ;  /* 0x0000001fff037819 */ /* 0x000fc80000011602 */
[----:B------:R-:W-:-:S04]  /*9640*/  LEA.HI.SX32 R2, R2, R3, 0x1c ;  /* 0x0000000302027211 */ /* 0x000fc800078fe2ff */
[----:B------:R-:W-:-:S04]  /*9650*/  VIMNMX R2, R2, UR43, !PT ;  /* 0x0000002b02027c48 */ /* 0x000fc8000ffe0100 */
[----:B------:R-:W-:-:S13]  /*9660*/  ISETP.GE.AND P1, PT, R10, R2, PT ;  /* 0x000000020a00720c */ /* 0x000fda0003f26270 */
[----:B------:R-:W-:Y:S05]  /*9670*/  @!P1 BRA `(.L_x_2064) ;  /* 0x0000009400e09947 */ /* 0x000fea0003800000 */
.L_x_2081:
[----:B0-----:R-:W2:Y:S04]  /*9680*/  LD.E R3, desc[UR48][R22.64+0x210] ;  /* 0x0002103016037980 */ /* 0x001ea8000c101900 */
[----:B-1----:R-:W3:Y:S01]  /*9690*/  LD.E R0, desc[UR48][R22.64+0x218] ;  /* 0x0002183016007980 */ /* 0x002ee2000c101900 */
[----:B--2---:R-:W-:-:S05]  /*96a0*/  VIADD R3, R3, 0x1 ;  /* 0x0000000103037836 */ /* 0x004fca0000000000 */
[----:B------:R-:W-:-:S13]  /*96b0*/  ISETP.NE.AND P2, PT, R3, 0x2, PT ;  /* 0x000000020300780c */ /* 0x000fda0003f45270 */
[----:B------:R0:W5:Y:S04]  /*96c0*/  @P2 LD.E R9, desc[UR48][R22.64+0x214] ;  /* 0x0002143016092980 */ /* 0x000168000c101900 */
[----:B------:R-:W2:Y:S01]  /*96d0*/  @!P2 LD.E R4, desc[UR48][R22.64+0x214] ;  /* 0x000214301604a980 */ /* 0x000ea2000c101900 */
[----:B---3--:R-:W-:-:S03]  /*96e0*/  VIADD R7, R0, 0x1 ;  /* 0x0000000100077836 */ /* 0x008fc60000000000 */
[----:B------:R1:W-:Y:S04]  /*96f0*/  ST.E desc[UR48][R22.64+0x210], R3 ;  /* 0x0002100316007985 */ /* 0x0003e8000c101930 */
[----:B------:R0:W-:Y:S04]  /*9700*/  ST.E desc[UR48][R22.64+0x218], R7 ;  /* 0x0002180716007985 */ /* 0x0001e8000c101930 */
[----:B------:R0:W-:Y:S01]  /*9710*/  @!P2 ST.E desc[UR48][R22.64+0x210], RZ ;  /* 0x000210ff1600a985 */ /* 0x0001e2000c101930 */
[----:B--2---:R-:W-:-:S05]  /*9720*/  @!P2 LOP3.LUT R9, R4, 0x1, RZ, 0x3c, !PT ;  /* 0x000000010409a812 */ /* 0x004fca00078e3cff */
[----:B------:R0:W-:Y:S04]  /*9730*/  @!P2 ST.E desc[UR48][R22.64+0x214], R9 ;  /* 0x000214091600a985 */ /* 0x0001e8000c101930 */
[----:B------:R-:W2:Y:S04]  /*9740*/  LDL.64 R72, [R1+0x188] ;  /* 0x0001880001487983 */ /* 0x000ea80000100a00 */
[----:B--2---:R-:W2:Y:S01]  /*9750*/  LD.E R0, desc[UR48][R72.64+0x1c] ;  /* 0x00001c3048007980 */ /* 0x004ea2000c101900 */
[----:B------:R-:W-:Y:S01]  /*9760*/  IMAD.MOV.U32 R5, RZ, RZ, R10 ;  /* 0x000000ffff057224 */ /* 0x000fe200078e000a */
[----:B------:R-:W-:Y:S05]  /*9770*/  YIELD ;  /* 0x0000000000007946 */ /* 0x000fea0003800000 */
[----:B------:R-:W-:Y:S01]  /*9780*/  BSSY B0, `(.L_x_2065) ;  /* 0x0000008000007945 */ /* 0x000fe20003800000 */
[----:B------:R-:W-:Y:S01]  /*9790*/  VIADD R10, R10, 0xffffffff ;  /* 0xffffffff0a0a7836 */ /* 0x000fe20000000000 */
[----:B------:R-:W-:Y:S01]  /*97a0*/  ISETP.GT.AND P1, PT, R5, R2, PT ;  /* 0x000000020500720c */ /* 0x000fe20003f24270 */
[----:B-1----:R-:W-:Y:S01]  /*97b0*/  @!P2 IMAD.MOV.U32 R3, RZ, RZ, RZ ;  /* 0x000000ffff03a224 */ /* 0x002fe200078e00ff */
[----:B--2---:R-:W-:-:S04]  /*97c0*/  LOP3.LUT R0, R0, 0x1, RZ, 0xfc, !PT ;  /* 0x0000000100007812 */ /* 0x004fc800078efcff */
[----:B------:R-:W-:-:S13]  /*97d0*/  ISETP.NE.AND P3, PT, R0, 0x3, PT ;  /* 0x000000030000780c */ /* 0x000fda0003f65270 */
[----:B0-----:R-:W-:Y:S05]  /*97e0*/  @!P3 BRA `(.L_x_2066) ;  /* 0x000000000004b947 */ /* 0x001fea0003800000 */
[----:B------:R-:W-:Y:S01]  /*97f0*/  BPT.TRAP 0x1 ;  /* 0x000000040000795c */ /* 0x000fe20000300000 */
.L_x_2066:
[----:B------:R-:W-:Y:S05]  /*9800*/  BSYNC B0 ;  /* 0x0000000000007941 */ /* 0x000fea0003800000 */
.L_x_2065:
[----:B------:R-:W2:Y:S01]  /*9810*/  LD.E.64 R4, desc[UR48][R72.64+0x8] ;  /* 0x0000083048047980 */ /* 0x000ea2000c101b00 */
[----:B-----5:R-:W-:Y:S02]  /*9820*/  SHF.L.U32 R8, R9, 0x1f, RZ ;  /* 0x0000001f09087819 */ /* 0x020fe400000006ff */
[----:B--2---:R-:W-:-:S05]  /*9830*/  MOV R4, R4 ;  /* 0x0000000400047202 */ /* 0x004fca0000000f00 */
[----:B------:R-:W-:-:S04]  /*9840*/  IMAD R3, R3, 0x8, R4 ;  /* 0x0000000803037824 */ /* 0x000fc800078e0204 */
[----:B------:R0:W1:Y:S01]  /*9850*/  SYNCS.PHASECHK.TRANS64.TRYWAIT P2, [R3+URZ], R8 ;  /* 0x00000008030075a7 */ /* 0x000062000804017f */
[----:B------:R-:W2:Y:S04]  /*9860*/  LD.E R4, desc[UR48][R72.64+0x1c] ;  /* 0x00001c3048047980 */ /* 0x000ea8000c101900 */
[----:B------:R0:W5:Y:S04]  /*9870*/  LD.E R0, desc[UR48][R22.64+0x210] ;  /* 0x0002103016007980 */ /* 0x000168000c101900 */
[----:B------:R0:W5:Y:S01]  /*9880*/  LD.E R6, desc[UR48][R22.64+0x214] ;  /* 0x0002143016067980 */ /* 0x000162000c101900 */
[----:B------:R-:W-:Y:S01]  /*9890*/  BSSY B0, `(.L_x_2067) ;  /* 0x0000005000007945 */ /* 0x000fe20003800000 */
[----:B--2---:R-:W-:-:S04]  /*98a0*/  LOP3.LUT R4, R4, 0x1, RZ, 0xfc, !PT ;  /* 0x0000000104047812 */ /* 0x004fc800078efcff */
[----:B------:R-:W-:-:S13]  /*98b0*/  ISETP.NE.AND P3, PT, R4, 0x3, PT ;  /* 0x000000030400780c */ /* 0x000fda0003f65270 */
[----:B01----:R-:W-:Y:S05]  /*98c0*/  @!P3 BRA `(.L_x_2068) ;  /* 0x000000000004b947 */ /* 0x003fea0003800000 */
[----:B------:R-:W-:Y:S01]  /*98d0*/  BPT.TRAP 0x1 ;  /* 0x000000040000795c */ /* 0x000fe20000300000 */
.L_x_2068:
[----:B------:R-:W-:Y:S05]  /*98e0*/  BSYNC B0 ;  /* 0x0000000000007941 */ /* 0x000fea0003800000 */
.L_x_2067:
[----:B------:R-:W-:Y:S04]  /*98f0*/  BSSY B0, `(.L_x_2069) ;  /* 0x0000008000007945 */ /* 0x000fe80003800000 */
[----:B------:R-:W-:Y:S05]  /*9900*/  @P2 BRA `(.L_x_2070) ;  /* 0x0000000000182947 */ /* 0x000fea0003800000 */
[----:B------:R-:W2:Y:S01]  /*9910*/  LD.E.64 R4, desc[UR48][R72.64+0x8] ;  /* 0x0000083048047980 */ /* 0x000ea2000c101b00 */
[----:B-----5:R-:W-:Y:S02]  /*9920*/  SHF.L.U32 R3, R6, 0x1f, RZ ;  /* 0x0000001f06037819 */ /* 0x020fe400000006ff */
[----:B--2---:R-:W-:-:S05]  /*9930*/  MOV R5, R4 ;  /* 0x0000000400057202 */ /* 0x004fca0000000f00 */
[----:B------:R-:W-:-:S04]  /*9940*/  IMAD R0, R0, 0x8, R5 ;  /* 0x0000000800007824 */ /* 0x000fc800078e0205 */
[----:B------:R-:W0:Y:S02]  /*9950*/  SYNCS.PHASECHK.TRANS64.TRYWAIT P2, [R0+URZ], R3 ;  /* 0x00000003000075a7 */ /* 0x000e24000804017f */
[----:B0-----:R-:W-:Y:S05]  /*9960*/  @!P2 BRA `(.L_x_2071) ;  /* 0x000001d40098a947 */ /* 0x001fea0003800000 */
.L_x_2070:
[----:B------:R-:W-:Y:S05]  /*9970*/  BSYNC B0 ;  /* 0x0000000000007941 */ /* 0x000fea0003800000 */
.L_x_2069:
[----:B------:R-:W2:Y:S04]  /*9980*/  LD.E R5, desc[UR48][R22.64+0x210] ;  /* 0x0002103016057980 */ /* 0x000ea8000c101900 */
[----:B------:R-:W2:Y:S01]  /*9990*/  LDL.64 R8, [R1+0xa0] ;  /* 0x0000a00001087983 */ /* 0x000ea20000100a00 */
[----:B------:R-:W-:Y:S05]  /*99a0*/  WARPSYNC.ALL ;  /* 0x0000000000007948 */ /* 0x000fea0003800000 */
[----:B------:R-:W3:Y:S04]  /*99b0*/  LDL.64 R20, [R1+0x98] ;  /* 0x0000980001147983 */ /* 0x000ee80000100a00 */
[----:B-----5:R-:W4:Y:S04]  /*99c0*/  LDL.64 R6, [R1+0x98] ;  /* 0x0000980001067983 */ /* 0x020f280000100a00 */
[----:B------:R-:W4:Y:S01]  /*99d0*/  LDL.64 R12, [R1+0x98] ;  /* 0x00009800010c7983 */ /* 0x000f220000100a00 */
[----:B--2---:R-:W-:-:S03]  /*99e0*/  IMAD R4, R5, 0x300, R8 ;  /* 0x0000030005047824 */ /* 0x004fc600078e0208 */
[----:B------:R-:W2:Y:S01]  /*99f0*/  LDL.64 R14, [R1+0x98] ;  /* 0x00009800010e7983 */ /* 0x000ea20000100a00 */
[----:B------:R-:W-:Y:S01]  /*9a00*/  IMAD.MOV.U32 R5, RZ, RZ, R9 ;  /* 0x000000ffff057224 */ /* 0x000fe200078e0009 */
[C---:B------:R-:W-:Y:S01]  /*9a10*/  R2UR UR6, R4.reuse ;  /* 0x00000000040672ca */ /* 0x040fe200000e0000 */
[----:B------:R-:W-:Y:S01]  /*9a20*/  WARPGROUP.ARRIVE ;  /* 0x00000000000079c5 */ /* 0x000fe20000000000 */
[----:B------:R-:W2:Y:S02]  /*9a30*/  LDL R11, [R1+0x54] ;  /* 0x00005400010b7983 */ /* 0x000ea40000100800 */
[----:B------:R-:W-:Y:S01]  /*9a40*/  R2UR UR7, R5 ;  /* 0x00000000050772ca */ /* 0x000fe200000e0000 */
[----:B------:R-:W-:Y:S02]  /*9a50*/  VIADD R8, R4, 0x2 ;  /* 0x0000000204087836 */ /* 0x000fe40000000000 */
[----:B0-----:R-:W-:Y:S01]  /*9a60*/  IMAD.MOV.U32 R0, RZ, RZ, 0x1 ;  /* 0x00000001ff007424 */ /* 0x001fe200078e00ff */
[----:B------:R0:W-:Y:S04]  /*9a70*/  STL [R1+0x80], RZ ;  /* 0x000080ff01007387 */ /* 0x0001e80000100800 */
[----:B------:R0:W-:Y:S04]  /*9a80*/  STL [R1+0x80], R0 ;  /* 0x0000800001007387 */ /* 0x0001e80000100800 */
[----:B------:R0:W-:Y:S04]  /*9a90*/  STL [R1+0x80], R0 ;  /* 0x0000800001007387 */ /* 0x0001e80000100800 */
[----:B------:R0:W-:Y:S04]  /*9aa0*/  STL [R1+0x80], R0 ;  /* 0x0000800001007387 */ /* 0x0001e80000100800 */
[----:B------:R0:W-:Y:S01]  /*9ab0*/  STL [R1+0x80], R0 ;  /* 0x0000800001007387 */ /* 0x0001e20000100800 */
[----:B---3--:R-:W-:-:S02]  /*9ac0*/  R2UR UR4, R20 ;  /* 0x00000000140472ca */ /* 0x008fc400000e0000 */
[----:B------:R-:W-:-:S13]  /*9ad0*/  R2UR UR5, R21 ;  /* 0x00000000150572ca */ /* 0x000fda00000e0000 */
[----:B------:R-:W-:Y:S01]  /*9ae0*/  HGMMA.64x96x16.F32.BF16 R24, gdesc[UR4], RZ, !UPT, gsb0 ;  /* 0x01600000041879f0 */ /* 0x000fe2000c0018ff */
[----:B----4-:R-:W-:Y:S01]  /*9af0*/  VIADD R6, R6, 0x2 ;  /* 0x0000000206067836 */ /* 0x010fe20000000000 */
[----:B------:R-:W-:Y:S02]  /*9b00*/  R2UR UR6, R8 ;  /* 0x00000000080672ca */ /* 0x000fe400000e0000 */
[----:B------:R-:W-:Y:S02]  /*9b10*/  R2UR UR7, R9 ;  /* 0x00000000090772ca */ /* 0x000fe400000e0000 */
[----:B------:R-:W-:Y:S02]  /*9b20*/  R2UR UR4, R6 ;  /* 0x00000000060472ca */ /* 0x000fe400000e0000 */
[----:B------:R-:W-:Y:S01]  /*9b30*/  R2UR UR5, R7 ;  /* 0x00000000070572ca */ /* 0x000fe200000e0000 */
[----:B------:R-:W-:Y:S02]  /*9b40*/  VIADD R12, R12, 0x4 ;  /* 0x000000040c0c7836 */ /* 0x000fe40000000000 */
[----:B------:R-:W-:-:S02]  /*9b50*/  VIADD R6, R4, 0x4 ;  /* 0x0000000404067836 */ /* 0x000fc40000000000 */
[----:B------:R-:W-:Y:S01]  /*9b60*/  IMAD.MOV.U32 R7, RZ, RZ, R9 ;  /* 0x000000ffff077224 */ /* 0x000fe200078e0009 */
[----:B------:R-:W-:Y:S02]  /*9b70*/  WARPGROUP.DEPBAR.LE gsb0, 0x0 ;  /* 0x00008000000079c5 */ /* 0x000fe40000010000 */
[----:B------:R0:W5:Y:S04]  /*9b80*/  LD.E R3, desc[UR48][R22.64+0x210] ;  /* 0x0002103016037980 */ /* 0x000168000c101900 */
[----:B------:R0:W5:Y:S01]  /*9b90*/  LD.E R5, desc[UR48][R22.64+0x214] ;  /* 0x0002143016057980 */ /* 0x000162000c101900 */
[----:B------:R-:W-:-:S06]  /*9ba0*/  WARPGROUP.ARRIVE ;  /* 0x00000000000079c5 */ /* 0x000fcc0000000000 */
[----:B------:R-:W-:Y:S01]  /*9bb0*/  HGMMA.64x96x16.F32.BF16 R24, gdesc[UR4], R24, gsb0 ;  /* 0x01600000041879f0 */ /* 0x000fe20008001818 */
[----:B------:R-:W-:Y:S02]  /*9bc0*/  R2UR UR6, R6 ;  /* 0x00000000060672ca */ /* 0x000fe400000e0000 */
[----:B------:R-:W-:Y:S02]  /*9bd0*/  R2UR UR7, R7 ;  /* 0x00000000070772ca */ /* 0x000fe400000e0000 */
[----:B------:R-:W-:Y:S02]  /*9be0*/  R2UR UR4, R12 ;  /* 0x000000000c0472ca */ /* 0x000fe400000e0000 */
[----:B------:R-:W-:Y:S01]  /*9bf0*/  R2UR UR5, R13 ;  /* 0x000000000d0572ca */ /* 0x000fe200000e0000 */
[----:B------:R-:W-:Y:S02]  /*9c00*/  VIADD R6, R4, 0x6 ;  /* 0x0000000604067836 */ /* 0x000fe40000000000 */
[----:B--2---:R-:W-:-:S02]  /*9c10*/  VIADD R14, R14, 0x6 ;  /* 0x000000060e0e7836 */ /* 0x004fc40000000000 */
[----:B------:R-:W-:Y:S01]  /*9c20*/  IMAD.MOV.U32 R7, RZ, RZ, R9 ;  /* 0x000000ffff077224 */ /* 0x000fe200078e0009 */
[----:B------:R-:W-:Y:S02]  /*9c30*/  WARPGROUP.DEPBAR.LE gsb0, 0x0 ;  /* 0x00008000000079c5 */ /* 0x000fe40000010000 */
[----:B------:R-:W-:-:S06]  /*9c40*/  WARPGROUP.ARRIVE ;  /* 0x00000000000079c5 */ /* 0x000fcc0000000000 */
[----:B------:R-:W-:Y:S01]  /*9c50*/  HGMMA.64x96x16.F32.BF16 R24, gdesc[UR4], R24, gsb0 ;  /* 0x01600000041879f0 */ /* 0x000fe20008001818 */
[----:B------:R-:W-:Y:S02]  /*9c60*/  R2UR UR6, R6 ;  /* 0x00000000060672ca */ /* 0x000fe400000e0000 */
[----:B------:R-:W-:Y:S02]  /*9c70*/  R2UR UR7, R7 ;  /* 0x00000000070772ca */ /* 0x000fe400000e0000 */
[----:B------:R-:W-:Y:S02]  /*9c80*/  R2UR UR4, R14 ;  /* 0x000000000e0472ca */ /* 0x000fe400000e0000 */
[----:B------:R-:W-:Y:S02]  /*9c90*/  R2UR UR5, R15 ;  /* 0x000000000f0572ca */ /* 0x000fe400000e0000 */
[----:B------:R-:W-:-:S04]  /*9ca0*/  LOP3.LUT R11, R11, 0x1, RZ, 0xfc, !PT ;  /* 0x000000010b0b7812 */ /* 0x000fc800078efcff */
[----:B------:R-:W-:Y:S01]  /*9cb0*/  ISETP.NE.AND P3, PT, R11, 0x3, PT ;  /* 0x000000030b00780c */ /* 0x000fe20003f65270 */
[----:B------:R-:W-:Y:S02]  /*9cc0*/  WARPGROUP.DEPBAR.LE gsb0, 0x0 ;  /* 0x00008000000079c5 */ /* 0x000fe40000010000 */
[----:B------:R-:W-:-:S06]  /*9cd0*/  WARPGROUP.ARRIVE ;  /* 0x00000000000079c5 */ /* 0x000fcc0000000000 */
[----:B------:R-:W-:Y:S01]  /*9ce0*/  HGMMA.64x96x16.F32.BF16 R24, gdesc[UR4], R24, gsb0 ;  /* 0x01600000041879f0 */ /* 0x000fe20008001818 */
[----:B------:R-:W-:Y:S02]  /*9cf0*/  BSSY B0, `(.L_x_2072) ;  /* 0x0000004000007945 */ /* 0x000fe40003800000 */
[----:B------:R-:W-:Y:S02]  /*9d00*/  WARPGROUP.DEPBAR.LE gsb0, 0x0 ;  /* 0x00008000000079c5 */ /* 0x000fe40000010000 */
[----:B0-----:R-:W-:Y:S05]  /*9d10*/  @!P3 BRA `(.L_x_2073) ;  /* 0x000000000004b947 */ /* 0x001fea0003800000 */
[----:B------:R-:W-:Y:S01]  /*9d20*/  BPT.TRAP 0x1 ;  /* 0x000000040000795c */ /* 0x000fe20000300000 */
.L_x_2073:
[----:B------:R-:W-:Y:S05]  /*9d30*/  BSYNC B0 ;  /* 0x0000000000007941 */ /* 0x000fea0003800000 */
.L_x_2072:
[----:B------:R-:W2:Y:S01]  /*9d40*/  LDL.64 R6, [R1+0x40] ;  /* 0x0000400001067983 */ /* 0x000ea20000100a00 */
[----:B-----5:R-:W-:Y:S02]  /*9d50*/  SHF.L.U32 R8, R5, 0x1f, RZ ;  /* 0x0000001f05087819 */ /* 0x020fe400000006ff */
[----:B--2---:R-:W-:-:S05]  /*9d60*/  MOV R6, R6 ;  /* 0x0000000600067202 */ /* 0x004fca0000000f00 */
[----:B------:R-:W-:-:S04]  /*9d70*/  IMAD R3, R3, 0x8, R6 ;  /* 0x0000000803037824 */ /* 0x000fc800078e0206 */
[----:B------:R0:W1:Y:S01]  /*9d80*/  SYNCS.PHASECHK.TRANS64.TRYWAIT P2, [R3+URZ], R8 ;  /* 0x00000008030075a7 */ /* 0x000062000804017f */
[----:B------:R0:W5:Y:S04]  /*9d90*/  LD.E R4, desc[UR48][R22.64+0x210] ;  /* 0x0002103016047980 */ /* 0x000168000c101900 */
[----:B------:R0:W5:Y:S01]  /*9da0*/  LD.E R5, desc[UR48][R22.64+0x214] ;  /* 0x0002143016057980 */ /* 0x000162000c101900 */
[----:B------:R-:W-:Y:S04]  /*9db0*/  BSSY B0, `(.L_x_2074) ;  /* 0x0000003000007945 */ /* 0x000fe80003800000 */
[----:B------:R-:W-:Y:S05]  /*9dc0*/  @!P3 BRA `(.L_x_2075) ;  /* 0x000000000004b947 */ /* 0x000fea0003800000 */
[----:B------:R-:W-:Y:S01]  /*9dd0*/  BPT.TRAP 0x1 ;  /* 0x000000040000795c */ /* 0x000fe20000300000 */
.L_x_2075:
[----:B------:R-:W-:Y:S05]  /*9de0*/  BSYNC B0 ;  /* 0x0000000000007941 */ /* 0x000fea0003800000 */
.L_x_2074:
[----:B------:R-:W-:Y:S04]  /*9df0*/  BSSY B0, `(.L_x_2076) ;  /* 0x0000006000007945 */ /* 0x000fe80003800000 */
[----:B-1----:R-:W-:Y:S05]  /*9e00*/  @P2 BRA `(.L_x_2077) ;  /* 0x0000000000102947 */ /* 0x002fea0003800000 */
[----:B-----5:R-:W-:Y:S01]  /*9e10*/  IMAD R4, R4, 0x8, R6 ;  /* 0x0000000804047824 */ /* 0x020fe200078e0206 */
[----:B------:R-:W-:-:S04]  /*9e20*/  SHF.L.U32 R5, R5, 0x1f, RZ ;  /* 0x0000001f05057819 */ /* 0x000fc800000006ff */
[----:B------:R-:W1:Y:S02]  /*9e30*/  SYNCS.PHASECHK.TRANS64.TRYWAIT P2, [R4+URZ], R5 ;  /* 0x00000005040075a7 */ /* 0x000e64000804017f */
[----:B-1----:R-:W-:Y:S05]  /*9e40*/  @!P2 BRA `(.L_x_2078) ;  /* 0x000001d00074a947 */ /* 0x002fea0003800000 */
.L_x_2077:
[----:B------:R-:W-:Y:S05]  /*9e50*/  BSYNC B0 ;  /* 0x0000000000007941 */ /* 0x000fea0003800000 */
.L_x_2076:
[----:B------:R-:W2:Y:S04]  /*9e60*/  LD.E R11, desc[UR48][R22.64+0x210] ;  /* 0x00021030160b7980 */ /* 0x000ea8000c101900 */
[----:B-1---5:R-:W2:Y:S04]  /*9e70*/  LDL.64 R4, [R1+0x118] ;  /* 0x0001180001047983 */ /* 0x022ea80000100a00 */
[----:B0-----:R-:W3:Y:S04]  /*9e80*/  LDL R3, [R1+0x90] ;  /* 0x0000900001037983 */ /* 0x001ee80000100800 */
[----:B------:R-:W4:Y:S04]  /*9e90*/  LDL.64 R6, [R1+0x110] ;  /* 0x0001100001067983 */ /* 0x000f280000100a00 */
[----:B------:R-:W4:Y:S04]  /*9ea0*/  LDL.64 R8, [R1+0x110] ;  /* 0x0001100001087983 */ /* 0x000f280000100a00 */
[----:B------:R-:W4:Y:S04]  /*9eb0*/  LDL.64 R12, [R1+0x110] ;  /* 0x00011000010c7983 */ /* 0x000f280000100a00 */
[----:B------:R-:W4:Y:S01]  /*9ec0*/  LDL.64 R14, [R1+0x110] ;  /* 0x00011000010e7983 */ /* 0x000f220000100a00 */
[----:B------:R-:W-:Y:S05]  /*9ed0*/  WARPSYNC.ALL ;  /* 0x0000000000007948 */ /* 0x000fea0003800000 */
[----:B------:R-:W-:Y:S01]  /*9ee0*/  WARPGROUP.ARRIVE ;  /* 0x00000000000079c5 */ /* 0x000fe20000000000 */
[----:B------:R-:W4:Y:S01]  /*9ef0*/  LDL.64 R20, [R1+0x110] ;  /* 0x0001100001147983 */ /* 0x000f220000100a00 */
[----:B--2---:R-:W-:Y:S01]  /*9f00*/  IMAD R4, R11, 0xc00, R4 ;  /* 0x00000c000b047824 */ /* 0x004fe200078e0204 */
[----:B------:R-:W-:-:S02]  /*9f10*/  R2UR UR7, R5 ;  /* 0x00000000050772ca */ /* 0x000fc400000e0000 */
[----:B---3--:R-:W-:Y:S02]  /*9f20*/  ISETP.NE.U32.AND P2, PT, R3, RZ, PT ;  /* 0x000000ff0300720c */ /* 0x008fe40003f45070 */
[----:B------:R-:W-:Y:S02]  /*9f30*/  R2UR UR6, R4 ;  /* 0x00000000040672ca */ /* 0x000fe400000e0000 */
[----:B----4-:R-:W-:Y:S02]  /*9f40*/  R2UR UR4, R6 ;  /* 0x00000000060472ca */ /* 0x010fe400000e0000 */
[----:B------:R-:W-:-:S07]  /*9f50*/  R2UR UR5, R7 ;  /* 0x00000000070572ca */ /* 0x000fce00000e0000 */
[----:B------:R-:W-:-:S06]  /*9f60*/  VOTEU.ANY UP0, P2 ;  /* 0x00000000003f7886 */ /* 0x000fcc0001000100 */
[----:B------:R-:W-:Y:S01]  /*9f70*/  HGMMA.64x96x16.F32.BF16 R24, gdesc[UR4], R24, UP0, gsb0 ;  /* 0x01600000041879f0 */ /* 0x000fe2000b801818 */
[----:B------:R-:W-:Y:S02]  /*9f80*/  VIADD R8, R8, 0x2 ;  /* 0x0000000208087836 */ /* 0x000fe40000000000 */
        /* <DEDUP_REMOVED lines=126> */
[----:B------:R-:W-:Y:S01]  /*a770*/  R2UR UR5, R21 ;  /* 0x00000000150572ca */ /* 0x000fe200000e0000 */
[----:B--2---:R-:W-:Y:S01]  /*a780*/  VIADD R8, R8, 0xc02 ;  /* 0x00000c0208087836 */ /* 0x004fe20000000000 */
[----:B------:R-:W-:Y:S02]  /*a790*/  WARPGROUP.DEPBAR.LE gsb0, 0x0 ;  /* 0x00008000000079c5 */ /* 0x000fe40000010000 */
[----:B------:R-:W-:-:S09]  /*a7a0*/  WARPGROUP.ARRIVE ;  /* 0x00000000000079c5 */ /* 0x000fd20000000000 */
[----:B------:R-:W-:Y:S01]  /*a7b0*/  HGMMA.64x96x16.F32.BF16 R24, gdesc[UR4], R24, gsb0 ;  /* 0x01600000041879f0 */ /* 0x000fe20008001818 */
[----:B------:R-:W-:Y:S02]  /*a7c0*/  VIADD R6, R4, 0x902 ;  /* 0x0000090204067836 */ /* 0x000fe40000000000 */
[----:B------:R-:W-:Y:S01]  /*a7d0*/  IMAD.MOV.U32 R7, RZ, RZ, R5 ;  /* 0x000000ffff077224 */ /* 0x000fe200078e0005 */
[----:B------:R-:W-:Y:S02]  /*a7e0*/  R2UR UR4, R8 ;  /* 0x00000000080472ca */ /* 0x000fe400000e0000 */
[----:B------:R-:W-:Y:S02]  /*a7f0*/  R2UR UR6, R6 ;  /* 0x00000000060672ca */ /* 0x000fe400000e0000 */
[----:B------:R-:W-:Y:S02]  /*a800*/  R2UR UR7, R7 ;  /* 0x00000000070772ca */ /* 0x000fe400000e0000 */
[----:B------:R-:W-:Y:S01]  /*a810*/  R2UR UR5, R9 ;  /* 0x00000000090572ca */ /* 0x000fe200000e0000 */
[----:B---3--:R-:W-:-:S02]  /*a820*/  VIADD R12, R12, 0xc04 ;  /* 0x00000c040c0c7836 */ /* 0x008fc40000000000 */
[----:B------:R-:W-:Y:S01]  /*a830*/  VIADD R6, R4, 0x904 ;  /* 0x0000090404067836 */ /* 0x000fe20000000000 */
[----:B------:R-:W-:Y:S02]  /*a840*/  WARPGROUP.DEPBAR.LE gsb0, 0x0 ;  /* 0x00008000000079c5 */ /* 0x000fe40000010000 */
[----:B------:R-:W-:-:S07]  /*a850*/  WARPGROUP.ARRIVE ;  /* 0x00000000000079c5 */ /* 0x000fce0000000000 */
[----:B------:R-:W-:Y:S01]  /*a860*/  HGMMA.64x96x16.F32.BF16 R24, gdesc[UR4], R24, gsb0 ;  /* 0x01600000041879f0 */ /* 0x000fe20008001818 */
[----:B------:R-:W-:Y:S01]  /*a870*/  IMAD.MOV.U32 R7, RZ, RZ, R5 ;  /* 0x000000ffff077224 */ /* 0x000fe200078e0005 */
[----:B------:R-:W-:Y:S02]  /*a880*/  R2UR UR6, R6 ;  /* 0x00000000060672ca */ /* 0x000fe400000e0000 */
[----:B------:R-:W-:Y:S02]  /*a890*/  R2UR UR4, R12 ;  /* 0x000000000c0472ca */ /* 0x000fe400000e0000 */
[----:B------:R-:W-:Y:S02]  /*a8a0*/  R2UR UR7, R7 ;  /* 0x00000000070772ca */ /* 0x000fe400000e0000 */
[----:B------:R-:W-:Y:S01]  /*a8b0*/  R2UR UR5, R13 ;  /* 0x000000000d0572ca */ /* 0x000fe200000e0000 */
[----:B----4-:R-:W-:Y:S02]  /*a8c0*/  VIADD R14, R14, 0xc06 ;  /* 0x00000c060e0e7836 */ /* 0x010fe40000000000 */
        /* <DEDUP_REMOVED lines=29> */
[----:B------:R-:W2:Y:S04]  /*aaa0*/  @!P0 LD.E.64 R72, desc[UR48][R72.64+0x30] ;  /* 0x0000303048488980 */ /* 0x000ea8000c101b00 */
[----:B------:R-:W3:Y:S01]  /*aab0*/  @!P0 LD.E R3, desc[UR48][R22.64+0x210] ;  /* 0x0002103016038980 */ /* 0x000ee2000c101900 */
[----:B--2---:R-:W-:-:S05]  /*aac0*/  @!P0 MOV R4, R72 ;  /* 0x0000004800048202 */ /* 0x004fca0000000f00 */
[----:B---3--:R-:W-:-:S05]  /*aad0*/  @!P0 IMAD R3, R3, 0x8, R4 ;  /* 0x0000000803038824 */ /* 0x008fca00078e0204 */
[----:B------:R-:W-:-:S04]  /*aae0*/  @!P0 PRMT R3, RZ, 0x654, R3 ;  /* 0x00000654ff038816 */ /* 0x000fc80000000003 */
[----:B------:R1:W-:Y:S01]  /*aaf0*/  @!P0 SYNCS.ARRIVE.TRANS64.RED.A1T0 RZ, [R3+URZ], RZ ;  /* 0x000000ff03ff89a7 */ /* 0x0003e2000810043f */
[----:B------:R-:W2:Y:S04]  /*ab00*/  LDL.64 R74, [R1+0x430] ;  /* 0x00043000014a7983 */ /* 0x000ea80000100a00 */
[----:B------:R-:W3:Y:S04]  /*ab10*/  LDL R72, [R1+0x450] ;  /* 0x0004500001487983 */ /* 0x000ee80000100800 */
[----:B------:R-:W4:Y:S01]  /*ab20*/  LDL.64 R14, [R1+0x440] ;  /* 0x00044000010e7983 */ /* 0x000f220000100a00 */
[----:B--2---:R-:W-:-:S04]  /*ab30*/  FMNMX.FTZ R4, R24, R74, !PT ;  /* 0x0000004a18047209 */ /* 0x004fc80007810000 */
        /* <DEDUP_REMOVED lines=50> */
[----:B-1----:R-:W-:-:S03]  /*ae60*/  FMNMX.FTZ R6, R7, R8, !PT ;  /* 0x0000000807067209 */ /* 0x002fc60007810000 */
[----:B------:R-:W-:Y:S04]  /*ae70*/  STL.64 [R1+0x430], R4 ;  /* 0x0004300401007387 */ /* 0x000fe80000100a00 */
[----:B------:R-:W2:Y:S04]  /*ae80*/  LDL R7, [R1+0x434] ;  /* 0x0004340001077983 */ /* 0x000ea80000100800 */
[----:B------:R-:W-:Y:S04]  /*ae90*/  STL [R1+0x430], R6 ;  /* 0x0004300601007387 */ /* 0x000fe80000100800 */
[----:B------:R-:W3:Y:S04]  /*aea0*/  LDL R77, [R1+0x430] ;  /* 0x00043000014d7983 */ /* 0x000ee80000100800 */
[----:B--2---:R-:W1:Y:S01]  /*aeb0*/  SHFL.BFLY PT, R4, R7, 0x2, 0x1f ;  /* 0x0c401f0007047f89 */ /* 0x004e6200000e0000 */
[----:B---3--:R-:W-:Y:S01]  /*aec0*/  FADD.FTZ R3, R74, -R77 ;  /* 0x8000004d4a037221 */ /* 0x008fe20000010000 */
[----:B------:R-:W-:-:S04]  /*aed0*/  FMUL.FTZ R77, R72, R77 ;  /* 0x0000004d484d7220 */ /* 0x000fc80000410000 */
[----:B------:R-:W-:Y:S01]  /*aee0*/  FFMA.FTZ R152, R24, R72, -R77 ;  /* 0x0000004818987223 */ /* 0x000fe2000001084d */
[----:B-1----:R-:W-:-:S05]  /*aef0*/  FMNMX.FTZ R5, R4, R7, !PT ;  /* 0x0000000704057209 */ /* 0x002fca0007810000 */
[----:B------:R-:W1:Y:S01]  /*af00*/  SHFL.BFLY PT, R24, R5, 0x1, 0x1f ;  /* 0x0c201f0005187f89 */ /* 0x000e6200000e0000 */
[-C--:B------:R-:W-:Y:S01]  /*af10*/  FMUL.FTZ R73, R3, R72.reuse ;  /* 0x0000004803497220 */ /* 0x080fe20000410000 */
[-CC-:B------:R-:W-:Y:S01]  /*af20*/  FFMA.FTZ R3, R25, R72.reuse, -R77.reuse ;  /* 0x0000004819037223 */ /* 0x180fe2000001084d */
[-CC-:B------:R-:W-:Y:S01]  /*af30*/  FFMA.FTZ R12, R44, R72.reuse, -R77.reuse ;  /* 0x000000482c0c7223 */ /* 0x180fe2000001084d */
[----:B------:R-:W-:Y:S01]  /*af40*/  MUFU.EX2 R152, R152 ;  /* 0x0000009800987308 */ /* 0x000fe20000000800 */
[----:B------:R-:W-:Y:S01]  /*af50*/  FFMA.FTZ R154, R28, R72, -R77 ;  /* 0x000000481c9a7223 */ /* 0x000fe2000001084d */
[----:B-1----:R-:W-:-:S05]  /*af60*/  FMNMX.FTZ R24, R5, R24, !PT ;  /* 0x0000001805187209 */ /* 0x002fca0007810000 */
[----:B------:R-:W-:Y:S01]  /*af70*/  FADD.FTZ R75, R75, -R24 ;  /* 0x800000184b4b7221 */ /* 0x000fe20000010000 */
[----:B------:R-:W-:-:S03]  /*af80*/  FMUL.FTZ R25, R24, R72 ;  /* 0x0000004818197220 */ /* 0x000fc60000410000 */
[----:B------:R-:W-:Y:S01]  /*af90*/  FMUL.FTZ R44, R72, R75 ;  /* 0x0000004b482c7220 */ /* 0x000fe20000410000 */
[-CC-:B------:R-:W-:Y:S01]  /*afa0*/  FFMA.FTZ R153, R26, R72.reuse, -R25.reuse ;  /* 0x000000481a997223 */ /* 0x180fe20000010819 */
[-CC-:B------:R-:W-:Y:S01]  /*afb0*/  FFMA.FTZ R186, R27, R72.reuse, -R25.reuse ;  /* 0x000000481bba7223 */ /* 0x180fe20000010819 */
[----:B------:R-:W-:Y:S01]  /*afc0*/  MUFU.EX2 R73, R73 ;  /* 0x0000004900497308 */ /* 0x000fe20000000800 */
[----:B------:R-:W-:-:S07]  /*afd0*/  FFMA.FTZ R185, R30, R72, -R25 ;  /* 0x000000481eb97223 */ /* 0x000fce0000010819 */
[----:B------:R-:W-:Y:S01]  /*afe0*/  MUFU.EX2 R44, R44 ;  /* 0x0000002c002c7308 */ /* 0x000fe20000000800 */
[----:B------:R-:W-:-:S07]  /*aff0*/  FFMA.FTZ R155, R29, R72, -R77 ;  /* 0x000000481d9b7223 */ /* 0x000fce000001084d */
[----:B------:R-:W4:Y:S01]  /*b000*/  MUFU.EX2 R153, R153 ;  /* 0x0000009900997308 */ /* 0x000f220000000800 */
[----:B------:R-:W-:-:S07]  /*b010*/  FFMA.FTZ R187, R31, R72, -R25 ;  /* 0x000000481fbb7223 */ /* 0x000fce0000010819 */
[----:B------:R-:W1:Y:S01]  /*b020*/  MUFU.EX2 R186, R186 ;  /* 0x000000ba00ba7308 */ /* 0x000e620000000800 */
[-C--:B------:R-:W-:Y:S01]  /*b030*/  FFMA.FTZ R13, R32, R72.reuse, -R77 ;  /* 0x00000048200d7223 */ /* 0x080fe2000001084d */
[----:B------:R-:W-:-:S06]  /*b040*/  FFMA.FTZ R181, R34, R72, -R25 ;  /* 0x0000004822b57223 */ /* 0x000fcc0000010819 */
[----:B------:R-:W2:Y:S01]  /*b050*/  MUFU.EX2 R3, R3 ;  /* 0x0000000300037308 */ /* 0x000ea20000000800 */
[-C--:B------:R-:W-:Y:S01]  /*b060*/  FFMA.FTZ R20, R33, R72.reuse, -R77 ;  /* 0x0000004821147223 */ /* 0x080fe2000001084d */
[----:B------:R-:W-:-:S06]  /*b070*/  FFMA.FTZ R183, R35, R72, -R25 ;  /* 0x0000004823b77223 */ /* 0x000fcc0000010819 */
[----:B------:R-:W-:Y:S08]  /*b080*/  MUFU.EX2 R154, R154 ;  /* 0x0000009a009a7308 */ /* 0x000ff00000000800 */
[----:B------:R-:W3:Y:S01]  /*b090*/  MUFU.EX2 R185, R185 ;  /* 0x000000b900b97308 */ /* 0x000ee20000000800 */
[----:B----4-:R-:W-:Y:S01]  /*b0a0*/  FFMA.FTZ R15, R15, R44, R153 ;  /* 0x0000002c0f0f7223 */ /* 0x010fe20000010099 */
[----:B------:R-:W-:-:S06]  /*b0b0*/  FFMA.FTZ R14, R73, R14, R152 ;  /* 0x0000000e490e7223 */ /* 0x000fcc0000010098 */
[----:B------:R-:W-:Y:S01]  /*b0c0*/  MUFU.EX2 R155, R155 ;  /* 0x0000009b009b7308 */ /* 0x000fe20000000800 */
[-C--:B------:R-:W-:Y:S01]  /*b0d0*/  FFMA.FTZ R19, R36, R72.reuse, -R77 ;  /* 0x0000004824137223 */ /* 0x080fe2000001084d */
[----:B------:R-:W-:-:S06]  /*b0e0*/  FFMA.FTZ R182, R38, R72, -R25 ;  /* 0x0000004826b67223 */ /* 0x000fcc0000010819 */
[----:B------:R-:W4:Y:S01]  /*b0f0*/  MUFU.EX2 R187, R187 ;  /* 0x000000bb00bb7308 */ /* 0x000f220000000800 */
[----:B-1----:R-:W-:Y:S01]  /*b100*/  FADD.FTZ R26, R186, R15 ;  /* 0x0000000fba1a7221 */ /* 0x002fe20000010000 */
[----:B--2---:R-:W-:-:S06]  /*b110*/  FADD.FTZ R15, R3, R14 ;  /* 0x0000000e030f7221 */ /* 0x004fcc0000010000 */
[----:B------:R-:W-:Y:S01]  /*b120*/  MUFU.EX2 R13, R13 ;  /* 0x0000000d000d7308 */ /* 0x000fe20000000800 */
[-C--:B------:R-:W-:Y:S01]  /*b130*/  FFMA.FTZ R21, R37, R72.reuse, -R77 ;  /* 0x0000004825157223 */ /* 0x080fe2000001084d */
[----:B------:R-:W-:-:S06]  /*b140*/  FFMA.FTZ R184, R39, R72, -R25 ;  /* 0x0000004827b87223 */ /* 0x000fcc0000010819 */
[----:B------:R-:W1:Y:S01]  /*b150*/  MUFU.EX2 R181, R181 ;  /* 0x000000b500b57308 */ /* 0x000e620000000800 */
[----:B---3--:R-:W-:Y:S01]  /*b160*/  FADD.FTZ R26, R185, R26 ;  /* 0x0000001ab91a7221 */ /* 0x008fe20000010000 */
[----:B------:R-:W-:-:S06]  /*b170*/  FADD.FTZ R14, R154, R15 ;  /* 0x0000000f9a0e7221 */ /* 0x000fcc0000010000 */
[----:B------:R-:W-:Y:S01]  /*b180*/  MUFU.EX2 R20, R20 ;  /* 0x0000001400147308 */ /* 0x000fe20000000800 */
[-C--:B------:R-:W-:Y:S01]  /*b190*/  FFMA.FTZ R11, R40, R72.reuse, -R77 ;  /* 0x00000048280b7223 */ /* 0x080fe2000001084d */
[----:B------:R-:W-:-:S06]  /*b1a0*/  FFMA.FTZ R177, R42, R72, -R25 ;  /* 0x000000482ab17223 */ /* 0x000fcc0000010819 */
[----:B------:R-:W2:Y:S01]  /*b1b0*/  MUFU.EX2 R183, R183 ;  /* 0x000000b700b77308 */ /* 0x000ea20000000800 */
[----:B----4-:R-:W-:Y:S01]  /*b1c0*/  FADD.FTZ R26, R187, R26 ;  /* 0x0000001abb1a7221 */ /* 0x010fe20000010000 */
[----:B------:R-:W-:-:S06]  /*b1d0*/  FADD.FTZ R14, R155, R14 ;  /* 0x0000000e9b0e7221 */ /* 0x000fcc0000010000 */
[----:B------:R-:W-:Y:S01]  /*b1e0*/  MUFU.EX2 R19, R19 ;  /* 0x0000001300137308 */ /* 0x000fe20000000800 */
[-C--:B------:R-:W-:Y:S01]  /*b1f0*/  FFMA.FTZ R156, R41, R72.reuse, -R77 ;  /* 0x00000048299c7223 */ /* 0x080fe2000001084d */
[----:B------:R-:W-:-:S06]  /*b200*/  FFMA.FTZ R179, R43, R72, -R25 ;  /* 0x000000482bb37223 */ /* 0x000fcc0000010819 */
[----:B------:R-:W3:Y:S01]  /*b210*/  MUFU.EX2 R182, R182 ;  /* 0x000000b600b67308 */ /* 0x000ee20000000800 */
[----:B-1----:R-:W-:Y:S01]  /*b220*/  FADD.FTZ R26, R181, R26 ;  /* 0x0000001ab51a7221 */ /* 0x002fe20000010000 */
[----:B------:R-:W-:-:S06]  /*b230*/  FADD.FTZ R15, R13, R14 ;  /* 0x0000000e0d0f7221 */ /* 0x000fcc0000010000 */
[----:B------:R-:W-:Y:S01]  /*b240*/  MUFU.EX2 R21, R21 ;  /* 0x0000001500157308 */ /* 0x000fe20000000800 */
[----:B------:R-:W-:-:S07]  /*b250*/  FFMA.FTZ R178, R46, R72, -R25 ;  /* 0x000000482eb27223 */ /* 0x000fce0000010819 */
[----:B------:R-:W1:Y:S01]  /*b260*/  MUFU.EX2 R184, R184 ;  /* 0x000000b800b87308 */ /* 0x000e620000000800 */
[----:B--2---:R-:W-:Y:S01]  /*b270*/  FADD.FTZ R27, R183, R26 ;  /* 0x0000001ab71b7221 */ /* 0x004fe20000010000 */
[----:B------:R-:W-:-:S06]  /*b280*/  FADD.FTZ R14, R20, R15 ;  /* 0x0000000f140e7221 */ /* 0x000fcc0000010000 */
[----:B------:R-:W-:Y:S01]  /*b290*/  MUFU.EX2 R11, R11 ;  /* 0x0000000b000b7308 */ /* 0x000fe20000000800 */
[-C--:B------:R-:W-:Y:S01]  /*b2a0*/  FFMA.FTZ R157, R45, R72.reuse, -R77 ;  /* 0x000000482d9d7223 */ /* 0x080fe2000001084d */
[----:B------:R-:W-:-:S06]  /*b2b0*/  FFMA.FTZ R180, R47, R72, -R25 ;  /* 0x000000482fb47223 */ /* 0x000fcc0000010819 */
[----:B------:R-:W2:Y:S01]  /*b2c0*/  MUFU.EX2 R177, R177 ;  /* 0x000000b100b17308 */ /* 0x000ea20000000800 */
[----:B---3--:R-:W-:Y:S01]  /*b2d0*/  FADD.FTZ R27, R182, R27 ;  /* 0x0000001bb61b7221 */ /* 0x008fe20000010000 */
        /* <DEDUP_REMOVED lines=8> */
[-C--:B------:R-:W-:Y:S01]  /*b360*/  FFMA.FTZ R158, R49, R72.reuse, -R77 ;  /* 0x00000048319e7223 */ /* 0x080fe2000001084d */
[----:B------:R-:W-:-:S06]  /*b370*/  FFMA.FTZ R171, R51, R72, -R25 ;  /* 0x0000004833ab7223 */ /* 0x000fcc0000010819 */
        /* <DEDUP_REMOVED lines=54> */
[----:B------:R-:W-:Y:S01]  /*b6e0*/  FFMA.FTZ R68, R68, R72, -R77 ;  /* 0x0000004844447223 */ /* 0x000fe2000001084d */
[----:B--2---:R-:W-:Y:S01]  /*b6f0*/  FADD.FTZ R27, R173, R26 ;  /* 0x0000001aad1b7221 */ /* 0x004fe20000010000 */
[----:B------:R-:W-:-:S05]  /*b700*/  FADD.FTZ R14, R160, R15 ;  /* 0x0000000fa00e7221 */ /* 0x000fca0000010000 */
[----:B------:R-:W-:Y:S01]  /*b710*/  MUFU.EX2 R4, R4 ;  /* 0x0000000400047308 */ /* 0x000fe20000000800 */
[-C--:B------:R-:W-:Y:S01]  /*b720*/  FFMA.FTZ R163, R69, R72.reuse, -R77 ;  /* 0x0000004845a37223 */ /* 0x080fe2000001084d */
[----:B------:R-:W-:-:S06]  /*b730*/  FFMA.FTZ R176, R71, R72, -R25 ;  /* 0x0000004847b07223 */ /* 0x000fcc0000010819 */
[----:B------:R-:W2:Y:S01]  /*b740*/  MUFU.EX2 R169, R169 ;  /* 0x000000a900a97308 */ /* 0x000ea20000000800 */
[----:B---3--:R-:W-:Y:S01]  /*b750*/  FADD.FTZ R27, R168, R27 ;  /* 0x0000001ba81b7221 */ /* 0x008fe20000010000 */
[----:B------:R-:W-:-:S06]  /*b760*/  FADD.FTZ R14, R7, R14 ;  /* 0x0000000e070e7221 */ /* 0x000fcc0000010000 */
[----:B------:R-:W-:Y:S08]  /*b770*/  MUFU.EX2 R162, R162 ;  /* 0x000000a200a27308 */ /* 0x000ff00000000800 */
[----:B------:R-:W3:Y:S01]  /*b780*/  MUFU.EX2 R175, R175 ;  /* 0x000000af00af7308 */ /* 0x000ee20000000800 */
[----:B-1----:R-:W-:Y:S01]  /*b790*/  FADD.FTZ R26, R174, R27 ;  /* 0x0000001bae1a7221 */ /* 0x002fe20000010000 */
[----:B------:R-:W-:-:S06]  /*b7a0*/  FADD.FTZ R15, R161, R14 ;  /* 0x0000000ea10f7221 */ /* 0x000fcc0000010000 */
[----:B------:R-:W-:Y:S08]  /*b7b0*/  MUFU.EX2 R5, R68 ;  /* 0x0000004400057308 */ /* 0x000ff00000000800 */
[----:B------:R-:W1:Y:S01]  /*b7c0*/  MUFU.EX2 R170, R170 ;  /* 0x000000aa00aa7308 */ /* 0x000e620000000800 */
[----:B--2---:R-:W-:Y:S01]  /*b7d0*/  FADD.FTZ R26, R169, R26 ;  /* 0x0000001aa91a7221 */ /* 0x004fe20000010000 */
[----:B------:R-:W-:-:S06]  /*b7e0*/  FADD.FTZ R15, R4, R15 ;  /* 0x0000000f040f7221 */ /* 0x000fcc0000010000 */
[----:B------:R-:W2:Y:S08]  /*b7f0*/  MUFU.EX2 R163, R163 ;  /* 0x000000a300a37308 */ /* 0x000eb00000000800 */
[----:B------:R-:W4:Y:S01]  /*b800*/  MUFU.EX2 R176, R176 ;  /* 0x000000b000b07308 */ /* 0x000f220000000800 */
[----:B---3--:R-:W-:Y:S01]  /*b810*/  FADD.FTZ R25, R175, R26 ;  /* 0x0000001aaf197221 */ /* 0x008fe20000010000 */
[----:B------:R-:W-:-:S03]  /*b820*/  FADD.FTZ R14, R162, R15 ;  /* 0x0000000fa20e7221 */ /* 0x000fc60000010000 */
[----:B-1----:R-:W-:Y:S01]  /*b830*/  FADD.FTZ R15, R170, R25 ;  /* 0x00000019aa0f7221 */ /* 0x002fe20000010000 */
[----:B------:R-:W-:-:S04]  /*b840*/  FADD.FTZ R14, R5, R14 ;  /* 0x0000000e050e7221 */ /* 0x000fc80000010000 */
[----:B--2---:R-:W-:Y:S01]  /*b850*/  FADD.FTZ R14, R163, R14 ;  /* 0x0000000ea30e7221 */ /* 0x004fe20000010000 */
[----:B------:R1:W-:Y:S01]  /*b860*/  STL [R1+0x434], R24 ;  /* 0x0004341801007387 */ /* 0x0003e20000100800 */
[----:B----4-:R-:W-:-:S05]  /*b870*/  FADD.FTZ R15, R176, R15 ;  /* 0x0000000fb00f7221 */ /* 0x010fca0000010000 */
[----:B------:R2:W-:Y:S04]  /*b880*/  STL.64 [R1+0x440], R14 ;  /* 0x0004400e01007387 */ /* 0x0005e80000100a00 */
[----:B------:R-:W3:Y:S04]  /*b890*/  LD.E R25, desc[UR48][R22.64+0x41c] ;  /* 0x00041c3016197980 */ /* 0x000ee8000c101900 */
[----:B------:R-:W4:Y:S04]  /*b8a0*/  LD.E R40, desc[UR48][R22.64+0x414] ;  /* 0x0004143016287980 */ /* 0x000f28000c101900 */
[----:B------:R-:W4:Y:S04]  /*b8b0*/  LD.E R26, desc[UR48][R22.64+0x220] ;  /* 0x00022030161a7980 */ /* 0x000f28000c101900 */
[----:B------:R-:W4:Y:S04]  /*b8c0*/  LD.E R28, desc[UR48][R22.64+0x224] ;  /* 0x00022430161c7980 */ /* 0x000f28000c101900 */
[----:B------:R-:W4:Y:S04]  /*b8d0*/  LD.E R30, desc[UR48][R22.64+0x230] ;  /* 0x00023030161e7980 */ /* 0x000f28000c101900 */
[----:B------:R-:W4:Y:S04]  /*b8e0*/  LD.E R32, desc[UR48][R22.64+0x234] ;  /* 0x0002343016207980 */ /* 0x000f28000c101900 */
[----:B------:R-:W4:Y:S04]  /*b8f0*/  LD.E R34, desc[UR48][R22.64+0x240] ;  /* 0x0002403016227980 */ /* 0x000f28000c101900 */
[----:B------:R-:W4:Y:S04]  /*b900*/  LD.E R36, desc[UR48][R22.64+0x244] ;  /* 0x0002443016247980 */ /* 0x000f28000c101900 */
[----:B------:R-:W4:Y:S04]  /*b910*/  LD.E R38, desc[UR48][R22.64+0x250] ;  /* 0x0002503016267980 */ /* 0x000f28000c101900 */
[----:B-1----:R-:W4:Y:S04]  /*b920*/  LD.E R24, desc[UR48][R22.64+0x254] ;  /* 0x0002543016187980 */ /* 0x002f28000c101900 */
        /* <DEDUP_REMOVED lines=54> */
[----:B--2---:R-:W2:Y:S04]  /*bc90*/  LD.E R14, desc[UR48][R22.64+0x410] ;  /* 0x00041030160e7980 */ /* 0x004ea8000c101900 */
[----:B------:R-:W2:Y:S04]  /*bca0*/  LD.E R151, desc[UR48][R22.64+0x228] ;  /* 0x0002283016977980 */ /* 0x000ea8000c101900 */
        /* <DEDUP_REMOVED lines=61> */
[----:B------:R-:W2:Y:S01]  /*c080*/  LD.E R27, desc[UR48][R22.64+0x418] ;  /* 0x00041830161b7980 */ /* 0x000ea2000c101900 */
[----:B---3--:R-:W-:Y:S01]  /*c090*/  FMUL.FTZ R219, R44, R25 ;  /* 0x000000192cdb7220 */ /* 0x008fe20000410000 */
[C---:B----4-:R-:W-:Y:S01]  /*c0a0*/  FMUL.FTZ R217, R73.reuse, R40 ;  /* 0x0000002849d97220 */ /* 0x050fe20000410000 */
[C---:B------:R-:W-:Y:S01]  /*c0b0*/  FMUL.FTZ R25, R73.reuse, R26 ;  /* 0x0000001a49197220 */ /* 0x040fe20000410000 */
[C---:B------:R-:W-:Y:S01]  /*c0c0*/  FMUL.FTZ R191, R73.reuse, R28 ;  /* 0x0000001c49bf7220 */ /* 0x040fe20000410000 */
[C---:B------:R-:W-:Y:S01]  /*c0d0*/  FMUL.FTZ R193, R73.reuse, R30 ;  /* 0x0000001e49c17220 */ /* 0x040fe20000410000 */
[C---:B------:R-:W-:Y:S01]  /*c0e0*/  FMUL.FTZ R199, R73.reuse, R32 ;  /* 0x0000002049c77220 */ /* 0x040fe20000410000 */
[----:B------:R1:W-:Y:S01]  /*c0f0*/  ST.E desc[UR48][R22.64+0x414], R217 ;  /* 0x000414d916007985 */ /* 0x0003e2000c101930 */
[C---:B------:R-:W-:Y:S01]  /*c100*/  FMUL.FTZ R207, R73.reuse, R34 ;  /* 0x0000002249cf7220 */ /* 0x040fe20000410000 */
[----:B------:R-:W-:-:S02]  /*c110*/  FMUL.FTZ R215, R73, R36 ;  /* 0x0000002449d77220 */ /* 0x000fc40000410000 */
[----:B------:R3:W-:Y:S04]  /*c120*/  ST.E desc[UR48][R22.64+0x41c], R219 ;  /* 0x00041cdb16007985 */ /* 0x0007e8000c101930 */
[----:B------:R4:W-:Y:S04]  /*c130*/  ST.E desc[UR48][R22.64+0x220], R25 ;  /* 0x0002201916007985 */ /* 0x0009e8000c101930 */
[----:B------:R0:W-:Y:S01]  /*c140*/  ST.E desc[UR48][R22.64+0x224], R191 ;  /* 0x000224bf16007985 */ /* 0x0001e2000c101930 */
[----:B-1----:R-:W-:-:S03]  /*c150*/  FMUL.FTZ R217, R73, R38 ;  /* 0x0000002649d97220 */ /* 0x002fc60000410000 */
[----:B------:R1:W-:Y:S01]  /*c160*/  ST.E desc[UR48][R22.64+0x230], R193 ;  /* 0x000230c116007985 */ /* 0x0003e2000c101930 */
[----:B---3--:R-:W-:-:S03]  /*c170*/  FMUL.FTZ R219, R73, R24 ;  /* 0x0000001849db7220 */ /* 0x008fc60000410000 */
[----:B------:R3:W-:Y:S01]  /*c180*/  ST.E desc[UR48][R22.64+0x234], R199 ;  /* 0x000234c716007985 */ /* 0x0007e2000c101930 */
[C---:B----4-:R-:W-:Y:S01]  /*c190*/  FMUL.FTZ R25, R73.reuse, R150 ;  /* 0x0000009649197220 */ /* 0x050fe20000410000 */
[C---:B0-----:R-:W-:Y:S01]  /*c1a0*/  FMUL.FTZ R191, R73.reuse, R148 ;  /* 0x0000009449bf7220 */ /* 0x041fe20000410000 */
[C---:B-1----:R-:W-:Y:S01]  /*c1b0*/  FMUL.FTZ R193, R73.reuse, R146 ;  /* 0x0000009249c17220 */ /* 0x042fe20000410000 */
[C---:B---3--:R-:W-:Y:S01]  /*c1c0*/  FMUL.FTZ R199, R73.reuse, R144 ;  /* 0x0000009049c77220 */ /* 0x048fe20000410000 */
[----:B------:R0:W-:Y:S01]  /*c1d0*/  ST.E desc[UR48][R22.64+0x240], R207 ;  /* 0x000240cf16007985 */ /* 0x0001e2000c101930 */
[C---:B------:R-:W-:Y:S01]  /*c1e0*/  FMUL.FTZ R221, R73.reuse, R140 ;  /* 0x0000008c49dd7220 */ /* 0x040fe20000410000 */
[C---:B------:R-:W-:Y:S02]  /*c1f0*/  FMUL.FTZ R231, R73.reuse, R138 ;  /* 0x0000008a49e77220 */ /* 0x040fe40000410000 */
[----:B------:R1:W-:Y:S04]  /*c200*/  ST.E desc[UR48][R22.64+0x244], R215 ;  /* 0x000244d716007985 */ /* 0x0003e8000c101930 */
[----:B------:R3:W-:Y:S04]  /*c210*/  ST.E desc[UR48][R22.64+0x250], R217 ;  /* 0x000250d916007985 */ /* 0x0007e8000c101930 */
[----:B------:R4:W-:Y:S01]  /*c220*/  ST.E desc[UR48][R22.64+0x254], R219 ;  /* 0x000254db16007985 */ /* 0x0009e2000c101930 */
[----:B0-----:R-:W-:-:S03]  /*c230*/  FMUL.FTZ R207, R73, R136 ;  /* 0x0000008849cf7220 */ /* 0x001fc60000410000 */
[----:B------:R0:W-:Y:S01]  /*c240*/  ST.E desc[UR48][R22.64+0x260], R25 ;  /* 0x0002601916007985 */ /* 0x0001e2000c101930 */
[----:B-1----:R-:W-:-:S03]  /*c250*/  FMUL.FTZ R215, R73, R142 ;  /* 0x0000008e49d77220 */ /* 0x002fc60000410000 */
[----:B------:R1:W-:Y:S01]  /*c260*/  ST.E desc[UR48][R22.64+0x264], R191 ;  /* 0x000264bf16007985 */ /* 0x0003e2000c101930 */
[----:B---3--:R-:W-:-:S03]  /*c270*/  FMUL.FTZ R217, R73, R130 ;  /* 0x0000008249d97220 */ /* 0x008fc60000410000 */
[----:B------:R3:W-:Y:S01]  /*c280*/  ST.E desc[UR48][R22.64+0x270], R193 ;  /* 0x000270c116007985 */ /* 0x0007e2000c101930 */
[----:B----4-:R-:W-:-:S03]  /*c290*/  FMUL.FTZ R219, R73, R128 ;  /* 0x0000008049db7220 */ /* 0x010fc60000410000 */
[----:B------:R4:W-:Y:S01]  /*c2a0*/  ST.E desc[UR48][R22.64+0x274], R199 ;  /* 0x000274c716007985 */ /* 0x0009e2000c101930 */
[C---:B0-----:R-:W-:Y:S01]  /*c2b0*/  FMUL.FTZ R25, R73.reuse, R134 ;  /* 0x0000008649197220 */ /* 0x041fe20000410000 */
[C---:B-1----:R-:W-:Y:S01]  /*c2c0*/  FMUL.FTZ R191, R73.reuse, R126 ;  /* 0x0000007e49bf7220 */ /* 0x042fe20000410000 */
[C---:B---3--:R-:W-:Y:S01]  /*c2d0*/  FMUL.FTZ R193, R73.reuse, R132 ;  /* 0x0000008449c17220 */ /* 0x048fe20000410000 */
[C---:B----4-:R-:W-:Y:S01]  /*c2e0*/  FMUL.FTZ R199, R73.reuse, R124 ;  /* 0x0000007c49c77220 */ /* 0x050fe20000410000 */
[----:B------:R0:W-:Y:S04]  /*c2f0*/  ST.E desc[UR48][R22.64+0x280], R207 ;  /* 0x000280cf16007985 */ /* 0x0001e8000c101930 */
        /* <DEDUP_REMOVED lines=11> */
[----:B0-----:R-:W-:-:S03]  /*c3b0*/  FMUL.FTZ R25, R73, R114 ;  /* 0x0000007249197220 */ /* 0x001fc60000410000 */
[----:B------:R0:W-:Y:S01]  /*c3c0*/  ST.E desc[UR48][R22.64+0x2c0], R219 ;  /* 0x0002c0db16007985 */ /* 0x0001e2000c101930 */
[----:B-1----:R-:W-:-:S03]  /*c3d0*/  FMUL.FTZ R191, R73, R106 ;  /* 0x0000006a49bf7220 */ /* 0x002fc60000410000 */
[----:B------:R1:W-:Y:S01]  /*c3e0*/  ST.E desc[UR48][R22.64+0x2c4], R199 ;  /* 0x0002c4c716007985 */ /* 0x0003e2000c101930 */
[C---:B---3--:R-:W-:Y:S01]  /*c3f0*/  FMUL.FTZ R193, R73.reuse, R112 ;  /* 0x0000007049c17220 */ /* 0x048fe20000410000 */
[C---:B----4-:R-:W-:Y:S01]  /*c400*/  FMUL.FTZ R217, R73.reuse, R110 ;  /* 0x0000006e49d97220 */ /* 0x050fe20000410000 */
[C---:B0-----:R-:W-:Y:S01]  /*c410*/  FMUL.FTZ R219, R73.reuse, R108 ;  /* 0x0000006c49db7220 */ /* 0x041fe20000410000 */
[C---:B-1----:R-:W-:Y:S01]  /*c420*/  FMUL.FTZ R199, R73.reuse, R104 ;  /* 0x0000006849c77220 */ /* 0x042fe20000410000 */
        /* <DEDUP_REMOVED lines=39> */
[----:B-1----:R-:W-:Y:S01]  /*c6a0*/  FMUL.FTZ R199, R73, R64 ;  /* 0x0000004049c77220 */ /* 0x002fe20000410000 */
[----:B------:R0:W-:Y:S01]  /*c6b0*/  ST.E desc[UR48][R22.64+0x370], R207 ;  /* 0x000370cf16007985 */ /* 0x0001e2000c101930 */
[C---:B--2---:R-:W-:Y:S01]  /*c6c0*/  FMUL.FTZ R151, R44.reuse, R151 ;  /* 0x000000972c977220 */ /* 0x044fe20000410000 */
[C---:B------:R-:W-:Y:S02]  /*c6d0*/  FMUL.FTZ R149, R44.reuse, R149 ;  /* 0x000000952c957220 */ /* 0x040fe40000410000 */
[----:B------:R1:W-:Y:S01]  /*c6e0*/  ST.E desc[UR48][R22.64+0x374], R215 ;  /* 0x000374d716007985 */ /* 0x0003e2000c101930 */
[C---:B------:R-:W-:Y:S01]  /*c6f0*/  FMUL.FTZ R147, R44.reuse, R147 ;  /* 0x000000932c937220 */ /* 0x040fe20000410000 */
[----:B------:R-:W-:-:S02]  /*c700*/  FMUL.FTZ R145, R44, R145 ;  /* 0x000000912c917220 */ /* 0x000fc40000410000 */
[----:B------:R2:W-:Y:S01]  /*c710*/  ST.E desc[UR48][R22.64+0x380], R221 ;  /* 0x000380dd16007985 */ /* 0x0005e2000c101930 */
[C---:B------:R-:W-:Y:S01]  /*c720*/  FMUL.FTZ R137, R44.reuse, R137 ;  /* 0x000000892c897220 */ /* 0x040fe20000410000 */
[C---:B------:R-:W-:Y:S02]  /*c730*/  FMUL.FTZ R143, R44.reuse, R143 ;  /* 0x0000008f2c8f7220 */ /* 0x040fe40000410000 */
[----:B------:R3:W-:Y:S01]  /*c740*/  ST.E desc[UR48][R22.64+0x384], R231 ;  /* 0x000384e716007985 */ /* 0x0007e2000c101930 */
[C---:B0-----:R-:W-:Y:S01]  /*c750*/  FMUL.FTZ R207, R73.reuse, R56 ;  /* 0x0000003849cf7220 */ /* 0x041fe20000410000 */
[C---:B------:R-:W-:Y:S02]  /*c760*/  FMUL.FTZ R141, R44.reuse, R141 ;  /* 0x0000008d2c8d7220 */ /* 0x040fe40000410000 */
[----:B------:R0:W-:Y:S01]  /*c770*/  ST.E desc[UR48][R22.64+0x390], R25 ;  /* 0x0003901916007985 */ /* 0x0001e2000c101930 */
[----:B-1----:R-:W-:Y:S01]  /*c780*/  FMUL.FTZ R215, R73, R62 ;  /* 0x0000003e49d77220 */ /* 0x002fe20000410000 */
[----:B------:R-:W-:-:S02]  /*c790*/  FMUL.FTZ R139, R44, R139 ;  /* 0x0000008b2c8b7220 */ /* 0x000fc40000410000 */
[----:B------:R1:W-:Y:S01]  /*c7a0*/  ST.E desc[UR48][R22.64+0x394], R191 ;  /* 0x000394bf16007985 */ /* 0x0003e2000c101930 */
[C---:B--2---:R-:W-:Y:S01]  /*c7b0*/  FMUL.FTZ R221, R73.reuse, R60 ;  /* 0x0000003c49dd7220 */ /* 0x044fe20000410000 */
[C---:B------:R-:W-:Y:S02]  /*c7c0*/  FMUL.FTZ R135, R44.reuse, R135 ;  /* 0x000000872c877220 */ /* 0x040fe40000410000 */
[----:B------:R2:W-:Y:S01]  /*c7d0*/  ST.E desc[UR48][R22.64+0x3a0], R193 ;  /* 0x0003a0c116007985 */ /* 0x0005e2000c101930 */
[C---:B---3--:R-:W-:Y:S01]  /*c7e0*/  FMUL.FTZ R231, R73.reuse, R58 ;  /* 0x0000003a49e77220 */ /* 0x048fe20000410000 */
[C---:B------:R-:W-:Y:S02]  /*c7f0*/  FMUL.FTZ R127, R44.reuse, R127 ;  /* 0x0000007f2c7f7220 */ /* 0x040fe40000410000 */
[----:B------:R3:W-:Y:S01]  /*c800*/  ST.E desc[UR48][R22.64+0x3a4], R217 ;  /* 0x0003a4d916007985 */ /* 0x0007e2000c101930 */
[----:B0-----:R-:W-:Y:S01]  /*c810*/  FMUL.FTZ R25, R73, R54 ;  /* 0x0000003649197220 */ /* 0x001fe20000410000 */
[----:B------:R-:W-:-:S02]  /*c820*/  FMUL.FTZ R133, R44, R133 ;  /* 0x000000852c857220 */ /* 0x000fc40000410000 */
[----:B------:R0:W-:Y:S01]  /*c830*/  ST.E desc[UR48][R22.64+0x3b0], R219 ;  /* 0x0003b0db16007985 */ /* 0x0001e2000c101930 */
[C---:B-1----:R-:W-:Y:S01]  /*c840*/  FMUL.FTZ R191, R73.reuse, R46 ;  /* 0x0000002e49bf7220 */ /* 0x042fe20000410000 */
[C---:B------:R-:W-:Y:S02]  /*c850*/  FMUL.FTZ R131, R44.reuse, R131 ;  /* 0x000000832c837220 */ /* 0x040fe40000410000 */
[----:B------:R1:W-:Y:S01]  /*c860*/  ST.E desc[UR48][R22.64+0x3b4], R199 ;  /* 0x0003b4c716007985 */ /* 0x0003e2000c101930 */
[C---:B--2---:R-:W-:Y:S01]  /*c870*/  FMUL.FTZ R193, R73.reuse, R52 ;  /* 0x0000003449c17220 */ /* 0x044fe20000410000 */
[C---:B------:R-:W-:Y:S01]  /*c880*/  FMUL.FTZ R129, R44.reuse, R129 ;  /* 0x000000812c817220 */ /* 0x040fe20000410000 */
[C---:B------:R-:W-:Y:S01]  /*c890*/  FMUL.FTZ R125, R44.reuse, R125 ;  /* 0x0000007d2c7d7220 */ /* 0x040fe20000410000 */
[C---:B---3--:R-:W-:Y:S01]  /*c8a0*/  FMUL.FTZ R217, R73.reuse, R50 ;  /* 0x0000003249d97220 */ /* 0x048fe20000410000 */
[C---:B------:R-:W-:Y:S01]  /*c8b0*/  FMUL.FTZ R117, R44.reuse, R117 ;  /* 0x000000752c757220 */ /* 0x040fe20000410000 */
[C---:B------:R-:W-:Y:S01]  /*c8c0*/  FMUL.FTZ R123, R44.reuse, R123 ;  /* 0x0000007b2c7b7220 */ /* 0x040fe20000410000 */
[C---:B------:R-:W-:Y:S01]  /*c8d0*/  FMUL.FTZ R121, R44.reuse, R121 ;  /* 0x000000792c797220 */ /* 0x040fe20000410000 */
[C---:B0-----:R-:W-:Y:S01]  /*c8e0*/  FMUL.FTZ R219, R73.reuse, R48 ;  /* 0x0000003049db7220 */ /* 0x041fe20000410000 */
[C---:B------:R-:W-:Y:S01]  /*c8f0*/  FMUL.FTZ R119, R44.reuse, R119 ;  /* 0x000000772c777220 */ /* 0x040fe20000410000 */
[C---:B------:R-:W-:Y:S01]  /*c900*/  FMUL.FTZ R115, R44.reuse, R115 ;  /* 0x000000732c737220 */ /* 0x040fe20000410000 */
[C---:B------:R-:W-:Y:S01]  /*c910*/  FMUL.FTZ R107, R44.reuse, R107 ;  /* 0x0000006b2c6b7220 */ /* 0x040fe20000410000 */
[C---:B-1----:R-:W-:Y:S01]  /*c920*/  FMUL.FTZ R199, R73.reuse, R42 ;  /* 0x0000002a49c77220 */ /* 0x042fe20000410000 */
[----:B------:R-:W-:Y:S01]  /*c930*/  FMUL.FTZ R73, R73, R14 ;  /* 0x0000000e49497220 */ /* 0x000fe20000410000 */
[C---:B------:R-:W-:Y:S01]  /*c940*/  FMUL.FTZ R113, R44.reuse, R113 ;  /* 0x000000712c717220 */ /* 0x040fe20000410000 */
        /* <DEDUP_REMOVED lines=41> */
[----:B------:R-:W-:Y:S01]  /*cbe0*/  FMUL.FTZ R27, R44, R27 ;  /* 0x0000001b2c1b7220 */ /* 0x000fe20000410000 */
[----:B------:R-:W-:Y:S04]  /*cbf0*/  ST.E desc[UR48][R22.64+0x3c0], R207 ;  /* 0x0003c0cf16007985 */ /* 0x000fe8000c101930 */
[----:B------:R-:W-:Y:S04]  /*cc00*/  ST.E desc[UR48][R22.64+0x3c4], R215 ;  /* 0x0003c4d716007985 */ /* 0x000fe8000c101930 */
[----:B------:R-:W-:Y:S04]  /*cc10*/  ST.E desc[UR48][R22.64+0x3d0], R221 ;  /* 0x0003d0dd16007985 */ /* 0x000fe8000c101930 */
[----:B------:R-:W-:Y:S04]  /*cc20*/  ST.E desc[UR48][R22.64+0x3d4], R231 ;  /* 0x0003d4e716007985 */ /* 0x000fe8000c101930 */
[----:B------:R0:W-:Y:S04]  /*cc30*/  ST.E desc[UR48][R22.64+0x3e0], R25 ;  /* 0x0003e01916007985 */ /* 0x0001e8000c101930 */
[----:B------:R-:W-:Y:S04]  /*cc40*/  ST.E desc[UR48][R22.64+0x3e4], R191 ;  /* 0x0003e4bf16007985 */ /* 0x000fe8000c101930 */
        /* <DEDUP_REMOVED lines=59> */
[----:B------:R1:W-:Y:S04]  /*d000*/  ST.E desc[UR48][R22.64+0x3d8], R35 ;  /* 0x0003d82316007985 */ /* 0x0003e8000c101930 */
[----:B------:R-:W-:Y:S04]  /*d010*/  ST.E desc[UR48][R22.64+0x3dc], R41 ;  /* 0x0003dc2916007985 */ /* 0x000fe8000c101930 */
[----:B------:R-:W-:Y:S04]  /*d020*/  ST.E desc[UR48][R22.64+0x3e8], R39 ;  /* 0x0003e82716007985 */ /* 0x000fe8000c101930 */
[----:B------:R2:W-:Y:S04]  /*d030*/  ST.E desc[UR48][R22.64+0x3ec], R37 ;  /* 0x0003ec2516007985 */ /* 0x0005e8000c101930 */
[----:B------:R3:W-:Y:S04]  /*d040*/  ST.E desc[UR48][R22.64+0x3f8], R33 ;  /* 0x0003f82116007985 */ /* 0x0007e8000c101930 */
[----:B------:R4:W-:Y:S04]  /*d050*/  ST.E desc[UR48][R22.64+0x3fc], R15 ;  /* 0x0003fc0f16007985 */ /* 0x0009e8000c101930 */
[----:B------:R4:W-:Y:S04]  /*d060*/  ST.E desc[UR48][R22.64+0x408], R31 ;  /* 0x0004081f16007985 */ /* 0x0009e8000c101930 */
[----:B------:R4:W-:Y:S04]  /*d070*/  ST.E desc[UR48][R22.64+0x40c], R29 ;  /* 0x00040c1d16007985 */ /* 0x0009e8000c101930 */
[----:B------:R4:W-:Y:S01]  /*d080*/  ST.E desc[UR48][R22.64+0x418], R27 ;  /* 0x0004181b16007985 */ /* 0x0009e2000c101930 */
[----:B------:R2:W-:Y:S06]  /*d090*/  BAR.SYNC.DEFER_BLOCKING R209, 0x100 ;  /* 0x000400d10000751d */ /* 0x0005ec0000010000 */
[----:B0-----:R-:W4:Y:S04]  /*d0a0*/  LD.E R25, desc[UR48][R22.64+0x220] ;  /* 0x0002203016197980 */ /* 0x001f28000c101900 */
[----:B-1----:R-:W4:Y:S04]  /*d0b0*/  LD.E R35, desc[UR48][R22.64+0x224] ;  /* 0x0002243016237980 */ /* 0x002f28000c101900 */
[----:B--2---:R-:W2:Y:S04]  /*d0c0*/  LD.E R37, desc[UR48][R22.64+0x228] ;  /* 0x0002283016257980 */ /* 0x004ea8000c101900 */
[----:B------:R-:W2:Y:S04]  /*d0d0*/  LD.E R39, desc[UR48][R22.64+0x22c] ;  /* 0x00022c3016277980 */ /* 0x000ea8000c101900 */
[----:B------:R-:W2:Y:S04]  /*d0e0*/  LD.E R41, desc[UR48][R22.64+0x230] ;  /* 0x0002303016297980 */ /* 0x000ea8000c101900 */
[----:B---3--:R-:W3:Y:S04]  /*d0f0*/  LD.E R33, desc[UR48][R22.64+0x234] ;  /* 0x0002343016217980 */ /* 0x008ee8000c101900 */
[----:B----4-:R-:W4:Y:S04]  /*d100*/  LD.E R15, desc[UR48][R22.64+0x238] ;  /* 0x00023830160f7980 */ /* 0x010f28000c101900 */
        /* <DEDUP_REMOVED lines=121> */
[----:B------:R-:W-:Y:S04]  /*d8a0*/  ST.E desc[UR48][R22.64+0x220], R25 ;  /* 0x0002201916007985 */ /* 0x000fe8000c101930 */
[----:B------:R-:W-:Y:S04]  /*d8b0*/  ST.E desc[UR48][R22.64+0x224], R35 ;  /* 0x0002242316007985 */ /* 0x000fe8000c101930 */
[----:B--2---:R-:W-:Y:S04]  /*d8c0*/  ST.E desc[UR48][R22.64+0x228], R37 ;  /* 0x0002282516007985 */ /* 0x004fe8000c101930 */
[----:B------:R-:W-:Y:S04]  /*d8d0*/  ST.E desc[UR48][R22.64+0x22c], R39 ;  /* 0x00022c2716007985 */ /* 0x000fe8000c101930 */
[----:B------:R-:W-:Y:S04]  /*d8e0*/  ST.E desc[UR48][R22.64+0x230], R41 ;  /* 0x0002302916007985 */ /* 0x000fe8000c101930 */
[----:B---3--:R-:W-:Y:S04]  /*d8f0*/  ST.E desc[UR48][R22.64+0x234], R33 ;  /* 0x0002342116007985 */ /* 0x008fe8000c101930 */
[----:B----4-:R-:W-:Y:S04]  /*d900*/  ST.E desc[UR48][R22.64+0x238], R15 ;  /* 0x0002380f16007985 */ /* 0x010fe8000c101930 */
        /* <DEDUP_REMOVED lines=121> */
[----:B0-----:R-:W4:Y:S04]  /*e0a0*/  LD.E R191, desc[UR48][R22.64+0x210] ;  /* 0x0002103016bf7980 */ /* 0x001f28000c101900 */
[----:B-1----:R-:W4:Y:S04]  /*e0b0*/  LD.E.64 R14, desc[UR48][R22.64+0xa8] ;  /* 0x0000a830160e7980 */ /* 0x002f28000c101b00 */
[----:B------:R-:W4:Y:S04]  /*e0c0*/  LDL R190, [R1+0x88] ;  /* 0x0000880001be7983 */ /* 0x000f280000100800 */
[----:B--2---:R-:W2:Y:S04]  /*e0d0*/  LD.E R24, desc[UR48][R22.64+0x220] ;  /* 0x0002203016187980 */ /* 0x004ea8000c101900 */
[----:B------:R-:W2:Y:S04]  /*e0e0*/  LD.E R25, desc[UR48][R22.64+0x224] ;  /* 0x0002243016197980 */ /* 0x000ea8000c101900 */
[----:B---3--:R-:W2:Y:S04]  /*e0f0*/  LD.E R26, desc[UR48][R22.64+0x228] ;  /* 0x00022830161a7980 */ /* 0x008ea8000c101900 */
[----:B------:R-:W2:Y:S04]  /*e100*/  LD.E R27, desc[UR48][R22.64+0x22c] ;  /* 0x00022c30161b7980 */ /* 0x000ea8000c101900 */
[----:B----4-:R-:W2:Y:S04]  /*e110*/  LD.E R28, desc[UR48][R22.64+0x230] ;  /* 0x00023030161c7980 */ /* 0x010ea8000c101900 */
        /* <DEDUP_REMOVED lines=123> */
[----:B------:R-:W-:Y:S01]  /*e8d0*/  IMAD R14, R191, 0xc00, R14 ;  /* 0x00000c00bf0e7824 */ /* 0x000fe200078e020e */
[----:B------:R-:W-:-:S02]  /*e8e0*/  ISETP.NE.U32.AND P2, PT, R190, RZ, PT ;  /* 0x000000ffbe00720c */ /* 0x000fc40003f45070 */
[----:B------:R-:W-:Y:S02]  /*e8f0*/  R2UR UR7, R15 ;  /* 0x000000000f0772ca */ /* 0x000fe400000e0000 */
[----:B------:R-:W-:Y:S02]  /*e900*/  R2UR UR6, R14 ;  /* 0x000000000e0672ca */ /* 0x000fe400000e0000 */
[----:B------:R-:W-:Y:S02]  /*e910*/  F2FP.BF16.F32.PACK_AB R154, R155, R154 ;  /* 0x0000009a9b9a723e */ /* 0x000fe400000010ff */
[----:B------:R-:W-:Y:S02]  /*e920*/  F2FP.BF16.F32.PACK_AB R152, R3, R152 ;  /* 0x000000980398723e */ /* 0x000fe400000010ff */
[----:B------:R-:W-:Y:S02]  /*e930*/  F2FP.BF16.F32.PACK_AB R153, R186, R153 ;  /* 0x00000099ba99723e */ /* 0x000fe400000010ff */
[----:B------:R-:W-:Y:S01]  /*e940*/  F2FP.BF16.F32.PACK_AB R155, R187, R185 ;  /* 0x000000b9bb9b723e */ /* 0x000fe200000010ff */
[----:B------:R-:W-:-:S03]  /*e950*/  VOTEU.ANY UP0, P2 ;  /* 0x00000000003f7886 */ /* 0x000fc60001000100 */
[----:B--2---:R-:W-:-:S06]  /*e960*/  WARPGROUP.ARRIVE ;  /* 0x00000000000079c5 */ /* 0x004fcc0000000000 */
[----:B------:R-:W-:Y:S03]  /*e970*/  HGMMA.64x256x16.F32.BF16 R24, R152, gdesc[UR4].tnspB, R24, UP0, gsb0 ;  /* 0x43e0000498187df0 */ /* 0x000fe6000b801818 */
[----:B------:R-:W-:Y:S02]  /*e980*/  WARPGROUP.DEPBAR.LE gsb0, 0x0 ;  /* 0x00008000000079c5 */ /* 0x000fe40000010000 */
[----:B------:R-:W-:Y:S02]  /*e990*/  VIADD R154, R14, 0x80 ;  /* 0x000000800e9a7836 */ /* 0x000fe40000000000 */
[----:B------:R-:W-:-:S03]  /*e9a0*/  IMAD.MOV.U32 R155, RZ, RZ, R15 ;  /* 0x000000ffff9b7224 */ /* 0x000fc600078e000f */
[----:B------:R-:W-:Y:S02]  /*e9b0*/  R2UR UR6, R154 ;  /* 0x000000009a0672ca */ /* 0x000fe400000e0000 */
[----:B------:R-:W-:Y:S02]  /*e9c0*/  R2UR UR7, R155 ;  /* 0x000000009b0772ca */ /* 0x000fe400000e0000 */
[----:B------:R-:W-:Y:S02]  /*e9d0*/  F2FP.BF16.F32.PACK_AB R152, R20, R13 ;  /* 0x0000000d1498723e */ /* 0x000fe400000010ff */
[----:B------:R-:W-:Y:S02]  /*e9e0*/  F2FP.BF16.F32.PACK_AB R153, R183, R181 ;  /* 0x000000b5b799723e */ /* 0x000fe400000010ff */
[----:B------:R-:W-:Y:S02]  /*e9f0*/  F2FP.BF16.F32.PACK_AB R154, R21, R19 ;  /* 0x00000013159a723e */ /* 0x000fe400000010ff */
[----:B------:R-:W-:Y:S01]  /*ea00*/  F2FP.BF16.F32.PACK_AB R155, R184, R182 ;  /* 0x000000b6b89b723e */ /* 0x000fe200000010ff */
        /* <DEDUP_REMOVED lines=127> */
[----:B------:R0:W-:Y:S02]  /*f200*/  ST.E desc[UR48][R22.64+0x41c], R151 ;  /* 0x00041c9716007985 */ /* 0x0001e4000c101930 */
[----:B0-----:R-:W-:-:S06]  /*f210*/  WARPGROUP.ARRIVE ;  /* 0x00000000000079c5 */ /* 0x001fcc0000000000 */
[----:B------:R-:W-:Y:S01]  /*f220*/  HGMMA.64x256x16.F32.BF16 R24, R152, gdesc[UR4].tnspB, R24, gsb0 ;  /* 0x43e0000498187df0 */ /* 0x000fe20008001818 */
[----:B------:R-:W-:Y:S02]  /*f230*/  VIADD R20, R14, 0x100 ;  /* 0x000001000e147836 */ /* 0x000fe40000000000 */
[----:B------:R-:W-:-:S03]  /*f240*/  IMAD.MOV.U32 R21, RZ, RZ, R15 ;  /* 0x000000ffff157224 */ /* 0x000fc600078e000f */
[----:B------:R-:W-:Y:S02]  /*f250*/  R2UR UR6, R20 ;  /* 0x00000000140672ca */ /* 0x000fe400000e0000 */
[----:B------:R-:W-:Y:S01]  /*f260*/  R2UR UR7, R21 ;  /* 0x00000000150772ca */ /* 0x000fe200000e0000 */
[----:B------:R-:W-:Y:S01]  /*f270*/  STL [R1+0x88], R0 ;  /* 0x0000880001007387 */ /* 0x000fe20000100800 */
[----:B------:R-:W-:Y:S01]  /*f280*/  IMAD.MOV.U32 R13, RZ, RZ, R15 ;  /* 0x000000ffff0d7224 */ /* 0x000fe200078e000f */
[----:B------:R-:W-:Y:S02]  /*f290*/  WARPGROUP.DEPBAR.LE gsb0, 0x0 ;  /* 0x00008000000079c5 */ /* 0x000fe40000010000 */
[----:B------:R-:W-:Y:S02]  /*f2a0*/  F2FP.BF16.F32.PACK_AB R152, R156, R11 ;  /* 0x0000000b9c98723e */ /* 0x000fe400000010ff */
[----:B------:R-:W-:Y:S02]  /*f2b0*/  F2FP.BF16.F32.PACK_AB R153, R179, R177 ;  /* 0x000000b1b399723e */ /* 0x000fe400000010ff */
[----:B------:R-:W-:-:S02]  /*f2c0*/  F2FP.BF16.F32.PACK_AB R154, R157, R12 ;  /* 0x0000000c9d9a723e */ /* 0x000fc400000010ff */
        /* <DEDUP_REMOVED lines=131> */
[----:B------:R-:W-:Y:S01]  /*fb00*/  VIADD R12, R14, 0x180 ;  /* 0x000001800e0c7836 */ /* 0x000fe20000000000 */
[----:B------:R-:W-:-:S04]  /*fb10*/  R2UR UR7, R13 ;  /* 0x000000000d0772ca */ /* 0x000fc800000e0000 */
[----:B------:R-:W-:Y:S01]  /*fb20*/  R2UR UR6, R12 ;  /* 0x000000000c0672ca */ /* 0x000fe200000e0000 */
[----:B------:R-:W-:Y:S01]  /*fb30*/  STL [R1+0x88], R0 ;  /* 0x0000880001007387 */ /* 0x000fe20000100800 */
[----:B------:R-:W-:Y:S02]  /*fb40*/  WARPGROUP.DEPBAR.LE gsb0, 0x0 ;  /* 0x00008000000079c5 */ /* 0x000fe40000010000 */
        /* <DEDUP_REMOVED lines=414> */
[----:B------:R-:W-:Y:S02]  /*11530*/  STL [R1+0x88], R0 ;  /* 0x0000880001007387 */ /* 0x000fe40000100800 */
[----:B------:R-:W-:Y:S02]  /*11540*/  WARPGROUP.DEPBAR.LE gsb0, 0x0 ;  /* 0x00008000000079c5 */ /* 0x000fe40000010000 */
[----:B------:R-:W-:Y:S04]  /*11550*/  ST.E desc[UR48][R22.64+0x220], R24 ;  /* 0x0002201816007985 */ /* 0x000fe8000c101930 */
[----:B------:R0:W-:Y:S04]  /*11560*/  ST.E desc[UR48][R22.64+0x224], R25 ;  /* 0x0002241916007985 */ /* 0x0001e8000c101930 */
        /* <DEDUP_REMOVED lines=126> */
[----:B------:R4:W-:Y:S04]  /*11d50*/  STL [R1+0x88], R0 ;  /* 0x0000880001007387 */ /* 0x0009e80000100800 */
        /* <DEDUP_REMOVED lines=9> */
[----:B0-----:R-:W4:Y:S04]  /*11df0*/  LD.E R25, desc[UR48][R22.64+0x244] ;  /* 0x0002443016197980 */ /* 0x001f28000c101900 */
[----:B-1----:R-:W4:Y:S04]  /*11e00*/  LD.E R27, desc[UR48][R22.64+0x248] ;  /* 0x00024830161b7980 */ /* 0x002f28000c101900 */
[----:B--2---:R-:W2:Y:S04]  /*11e10*/  LD.E R29, desc[UR48][R22.64+0x24c] ;  /* 0x00024c30161d7980 */ /* 0x004ea8000c101900 */
        /* <DEDUP_REMOVED lines=127> */
[----:B--2---:R0:W-:Y:S04]  /*12610*/  ST.E desc[UR48][R22.64+0x24c], R29 ;  /* 0x00024c1d16007985 */ /* 0x0041e8000c101930 */
[----:B---3--:R0:W-:Y:S04]  /*12620*/  ST.E desc[UR48][R22.64+0x250], R31 ;  /* 0x0002501f16007985 */ /* 0x0081e8000c101930 */
[----:B----4-:R0:W-:Y:S04]  /*12630*/  ST.E desc[UR48][R22.64+0x254], R33 ;  /* 0x0002542116007985 */ /* 0x0101e8000c101930 */
        /* <DEDUP_REMOVED lines=113> */
[----:B------:R0:W-:Y:S01]  /*12d50*/  ST.E desc[UR48][R22.64+0x41c], R62 ;  /* 0x00041c3e16007985 */ /* 0x0001e2000c101930 */
[----:B------:R-:W-:Y:S04]  /*12d60*/  BSSY B0, `(.L_x_2079) ;  /* 0x0000008000007945 */ /* 0x000fe80003800000 */
[----:B------:R-:W-:Y:S05]  /*12d70*/  @P0 BRA `(.L_x_2080) ;  /* 0x0000000000180947 */ /* 0x000fea0003800000 */
[----:B0-----:R-:W2:Y:S04]  /*12d80*/  LDL.64 R4, [R1+0x68] ;  /* 0x0000680001047983 */ /* 0x001ea80000100a00 */
[----:B------:R-:W3:Y:S01]  /*12d90*/  LD.E R0, desc[UR48][R22.64+0x210] ;  /* 0x0002103016007980 */ /* 0x000ee2000c101900 */
[----:B--2---:R-:W-:-:S05]  /*12da0*/  MOV R3, R4 ;  /* 0x0000000400037202 */ /* 0x004fca0000000f00 */
[----:B---3--:R-:W-:-:S05]  /*12db0*/  IMAD R0, R0, 0x8, R3 ;  /* 0x0000000800007824 */ /* 0x008fca00078e0203 */
[----:B------:R-:W-:-:S04]  /*12dc0*/  PRMT R0, RZ, 0x654, R0 ;  /* 0x00000654ff007816 */ /* 0x000fc80000000000 */
[----:B------:R1:W-:Y:S03]  /*12dd0*/  SYNCS.ARRIVE.TRANS64.RED.A1T0 RZ, [R0+URZ], RZ ;  /* 0x000000ff00ff79a7 */ /* 0x0003e6000810043f */
.L_x_2080:
[----:B------:R-:W-:Y:S05]  /*12de0*/  BSYNC B0 ;  /* 0x0000000000007941 */ /* 0x000fea0003800000 */
.L_x_2079:
[----:B------:R-:W-:Y:S05]  /*12df0*/  @P1 BRA `(.L_x_2081) ;  /* 0xffffff6800201947 */ /* 0x000fea000383ffff */
.L_x_2064:
[----:B------:R-:W-:-:S13]  /*12e00*/  ISETP.GE.AND P1, PT, R10, UR43, PT ;  /* 0x0000002b0a007c0c */ /* 0x000fda000bf26270 */
[----:B------:R-:W-:Y:S05]  /*12e10*/  @!P1 BRA `(.L_x_2082) ;  /* 0x000000a800fc9947 */ /* 0x000fea0003800000 */
[----:B0-----:R0:W5:Y:S02]  /*12e20*/  LDL.64 R2, [R1+0x170] ;  /* 0x0001700001027983 */ /* 0x0011640000100a00 */
.L_x_2113:
[----:B0----5:R-:W2:Y:S04]  /*12e30*/  LD.E R5, desc[UR48][R2.64] ;  /* 0x0000003002057980 */ /* 0x021ea8000c101900 */
        /* <DEDUP_REMOVED lines=13> */
[----:B------:R-:W-:Y:S05]  /*12f10*/  YIELD ;  /* 0x0000000000007946 */ /* 0x000fea0003800000 */
[----:B------:R-:W-:Y:S01]  /*12f20*/  BSSY B0, `(.L_x_2083) ;  /* 0x0000006000007945 */ /* 0x000fe20003800000 */
[----:B---3--:R-:W-:Y:S01]  /*12f30*/  @!P1 IMAD.MOV.U32 R5, RZ, RZ, RZ ;  /* 0x000000ffff059224 */ /* 0x008fe200078e00ff */
[----:B--2---:R-:W-:-:S04]  /*12f40*/  LOP3.LUT R0, R0, 0x1, RZ, 0xfc, !PT ;  /* 0x0000000100007812 */ /* 0x004fc800078efcff */
[----:B------:R-:W-:-:S13]  /*12f50*/  ISETP.NE.AND P2, PT, R0, 0x3, PT ;  /* 0x000000030000780c */ /* 0x000fda0003f45270 */
[----:B-1----:R-:W-:Y:S05]  /*12f60*/  @!P2 BRA `(.L_x_2084) ;  /* 0x000000000004a947 */ /* 0x002fea0003800000 */
[----:B------:R-:W-:Y:S01]  /*12f70*/  BPT.TRAP 0x1 ;  /* 0x000000040000795c */ /* 0x000fe20000300000 */
.L_x_2084:
[----:B------:R-:W-:Y:S05]  /*12f80*/  BSYNC B0 ;  /* 0x0000000000007941 */ /* 0x000fea0003800000 */
.L_x_2083:
[----:B------:R-:W2:Y:S01]  /*12f90*/  LD.E.64 R6, desc[UR48][R72.64+0x8] ;  /* 0x0000083048067980 */ /* 0x000ea2000c101b00 */
[----:B-----5:R-:W-:Y:S02]  /*12fa0*/  SHF.L.U32 R8, R9, 0x1f, RZ ;  /* 0x0000001f09087819 */ /* 0x020fe400000006ff */
[----:B--2---:R-:W-:-:S05]  /*12fb0*/  MOV R6, R6 ;  /* 0x0000000600067202 */ /* 0x004fca0000000f00 */
[----:B------:R-:W-:-:S04]  /*12fc0*/  IMAD R5, R5, 0x8, R6 ;  /* 0x0000000805057824 */ /* 0x000fc800078e0206 */
[----:B------:R1:W2:Y:S01]  /*12fd0*/  SYNCS.PHASECHK.TRANS64.TRYWAIT P1, [R5+URZ], R8 ;  /* 0x00000008050075a7 */ /* 0x0002a2000802017f */
[----:B------:R-:W3:Y:S04]  /*12fe0*/  LD.E R4, desc[UR48][R72.64+0x1c] ;  /* 0x00001c3048047980 */ /* 0x000ee8000c101900 */
[----:B------:R1:W5:Y:S04]  /*12ff0*/  LD.E R0, desc[UR48][R2.64] ;  /* 0x0000003002007980 */ /* 0x000368000c101900 */
[----:B------:R1:W5:Y:S01]  /*13000*/  LD.E R6, desc[UR48][R2.64+0x4] ;  /* 0x0000043002067980 */ /* 0x000362000c101900 */
[----:B------:R-:W-:Y:S01]  /*13010*/  BSSY B0, `(.L_x_2085) ;  /* 0x0000005000007945 */ /* 0x000fe20003800000 */
[----:B---3--:R-:W-:-:S04]  /*13020*/  LOP3.LUT R4, R4, 0x1, RZ, 0xfc, !PT ;  /* 0x0000000104047812 */ /* 0x008fc800078efcff */
[----:B------:R-:W-:-:S13]  /*13030*/  ISETP.NE.AND P2, PT, R4, 0x3, PT ;  /* 0x000000030400780c */ /* 0x000fda0003f45270 */
[----:B-12---:R-:W-:Y:S05]  /*13040*/  @!P2 BRA `(.L_x_2086) ;  /* 0x000000000004a947 */ /* 0x006fea0003800000 */
[----:B------:R-:W-:Y:S01]  /*13050*/  BPT.TRAP 0x1 ;  /* 0x000000040000795c */ /* 0x000fe20000300000 */
.L_x_2086:
[----:B------:R-:W-:Y:S05]  /*13060*/  BSYNC B0 ;  /* 0x0000000000007941 */ /* 0x000fea0003800000 */
.L_x_2085:
[----:B------:R-:W-:Y:S04]  /*13070*/  BSSY B0, `(.L_x_2087) ;  /* 0x0000008000007945 */ /* 0x000fe80003800000 */
[----:B------:R-:W-:Y:S05]  /*13080*/  @P1 BRA `(.L_x_2088) ;  /* 0x0000000000181947 */ /* 0x000fea0003800000 */
[----:B------:R-:W2:Y:S01]  /*13090*/  LD.E.64 R4, desc[UR48][R72.64+0x8] ;  /* 0x0000083048047980 */ /* 0x000ea2000c101b00 */
[----:B-----5:R-:W-:Y:S02]  /*130a0*/  SHF.L.U32 R7, R6, 0x1f, RZ ;  /* 0x0000001f06077819 */ /* 0x020fe400000006ff */
[----:B--2---:R-:W-:-:S05]  /*130b0*/  MOV R5, R4 ;  /* 0x0000000400057202 */ /* 0x004fca0000000f00 */
[----:B------:R-:W-:-:S04]  /*130c0*/  IMAD R0, R0, 0x8, R5 ;  /* 0x0000000800007824 */ /* 0x000fc800078e0205 */
[----:B------:R-:W1:Y:S02]  /*130d0*/  SYNCS.PHASECHK.TRANS64.TRYWAIT P1, [R0+URZ], R7 ;  /* 0x00000007000075a7 */ /* 0x000e64000802017f */
[----:B-1----:R-:W-:Y:S05]  /*130e0*/  @!P1 BRA `(.L_x_2089) ;  /* 0x0000013c00e09947 */ /* 0x002fea0003800000 */
.L_x_2088:
[----:B------:R-:W-:Y:S05]  /*130f0*/  BSYNC B0 ;  /* 0x0000000000007941 */ /* 0x000fea0003800000 */
.L_x_2087:
[----:B------:R-:W2:Y:S04]  /*13100*/  LD.E R5, desc[UR48][R2.64] ;  /* 0x0000003002057980 */ /* 0x000ea8000c101900 */
[----:B------:R-:W2:Y:S01]  /*13110*/  LDL.64 R8, [R1+0xa0] ;  /* 0x0000a00001087983 */ /* 0x000ea20000100a00 */
[----:B------:R-:W-:Y:S05]  /*13120*/  WARPSYNC.ALL ;  /* 0x0000000000007948 */ /* 0x000fea0003800000 */
[----:B------:R-:W3:Y:S04]  /*13130*/  LDL.64 R20, [R1+0x98] ;  /* 0x0000980001147983 */ /* 0x000ee80000100a00 */
[----:B-1---5:R-:W4:Y:S04]  /*13140*/  LDL.64 R6, [R1+0x98] ;  /* 0x0000980001067983 */ /* 0x022f280000100a00 */
        /* <DEDUP_REMOVED lines=9> */
[----:B------:R-:W-:Y:S01]  /*131e0*/  IMAD.MOV.U32 R0, RZ, RZ, 0x1 ;  /* 0x00000001ff007424 */ /* 0x000fe200078e00ff */
        /* <DEDUP_REMOVED lines=42> */
[----:B-1----:R-:W-:Y:S05]  /*13490*/  @!P2 BRA `(.L_x_2091) ;  /* 0x000000000004a947 */ /* 0x002fea0003800000 */
[----:B------:R-:W-:Y:S01]  /*134a0*/  BPT.TRAP 0x1 ;  /* 0x000000040000795c */ /* 0x000fe20000300000 */
.L_x_2091:
[----:B------:R-:W-:Y:S05]  /*134b0*/  BSYNC B0 ;  /* 0x0000000000007941 */ /* 0x000fea0003800000 */
.L_x_2090:
[----:B------:R-:W2:Y:S01]  /*134c0*/  LDL.64 R6, [R1+0x40] ;  /* 0x0000400001067983 */ /* 0x000ea20000100a00 */
[----:B-----5:R-:W-:Y:S02]  /*134d0*/  SHF.L.U32 R8, R11, 0x1f, RZ ;  /* 0x0000001f0b087819 */ /* 0x020fe400000006ff */
[----:B--2---:R-:W-:-:S05]  /*134e0*/  MOV R7, R6 ;  /* 0x0000000600077202 */ /* 0x004fca0000000f00 */
[----:B------:R-:W-:-:S04]  /*134f0*/  IMAD R5, R5, 0x8, R7 ;  /* 0x0000000805057824 */ /* 0x000fc800078e0207 */
[----:B------:R1:W2:Y:S01]  /*13500*/  SYNCS.PHASECHK.TRANS64.TRYWAIT P1, [R5+URZ], R8 ;  /* 0x00000008050075a7 */ /* 0x0002a2000802017f */
[----:B------:R1:W5:Y:S04]  /*13510*/  LD.E R4, desc[UR48][R2.64] ;  /* 0x0000003002047980 */ /* 0x000368000c101900 */
[----:B------:R1:W5:Y:S01]  /*13520*/  LD.E R6, desc[UR48][R2.64+0x4] ;  /* 0x0000043002067980 */ /* 0x000362000c101900 */
[----:B------:R-:W-:Y:S04]  /*13530*/  BSSY B0, `(.L_x_2092) ;  /* 0x0000003000007945 */ /* 0x000fe80003800000 */
[----:B------:R-:W-:Y:S05]  /*13540*/  @!P2 BRA `(.L_x_2093) ;  /* 0x000000000004a947 */ /* 0x000fea0003800000 */
[----:B------:R-:W-:Y:S01]  /*13550*/  BPT.TRAP 0x1 ;  /* 0x000000040000795c */ /* 0x000fe20000300000 */
.L_x_2093:
[----:B------:R-:W-:Y:S05]  /*13560*/  BSYNC B0 ;  /* 0x0000000000007941 */ /* 0x000fea0003800000 */
.L_x_2092:
[----:B------:R-:W-:Y:S04]  /*13570*/  BSSY B0, `(.L_x_2094) ;  /* 0x0000006000007945 */ /* 0x000fe80003800000 */
[----:B--2---:R-:W-:Y:S05]  /*13580*/  @P1 BRA `(.L_x_2095) ;  /* 0x0000000000101947 */ /* 0x004fea0003800000 */
[----:B-----5:R-:W-:Y:S01]  /*13590*/  IMAD R4, R4, 0x8, R7 ;  /* 0x0000000804047824 */ /* 0x020fe200078e0207 */
[----:B-1----:R-:W-:-:S04]  /*135a0*/  SHF.L.U32 R5, R6, 0x1f, RZ ;  /* 0x0000001f06057819 */ /* 0x002fc800000006ff */
[----:B------:R-:W1:Y:S02]  /*135b0*/  SYNCS.PHASECHK.TRANS64.TRYWAIT P1, [R4+URZ], R5 ;  /* 0x00000005040075a7 */ /* 0x000e64000802017f */
[----:B-1----:R-:W-:Y:S05]  /*135c0*/  @!P1 BRA `(.L_x_2096) ;  /* 0x0000013800bc9947 */ /* 0x002fea0003800000 */
.L_x_2095:
[----:B------:R-:W-:Y:S05]  /*135d0*/  BSYNC B0 ;  /* 0x0000000000007941 */ /* 0x000fea0003800000 */
.L_x_2094:
[----:B------:R-:W2:Y:S04]  /*135e0*/  LDL R7, [R1+0x90] ;  /* 0x0000900001077983 */ /* 0x000ea80000100800 */
[----:B------:R-:W3:Y:S04]  /*135f0*/  LD.E R11, desc[UR48][R2.64] ;  /* 0x00000030020b7980 */ /* 0x000ee8000c101900 */
[----:B------:R-:W3:Y:S04]  /*13600*/  LDL.64 R74, [R1+0x118] ;  /* 0x00011800014a7983 */ /* 0x000ee80000100a00 */
[----:B-1---5:R-:W4:Y:S04]  /*13610*/  LDL.64 R4, [R1+0x110] ;  /* 0x0001100001047983 */ /* 0x022f280000100a00 */
[----:B------:R-:W4:Y:S04]  /*13620*/  LDL.64 R8, [R1+0x110] ;  /* 0x0001100001087983 */ /* 0x000f280000100a00 */
[----:B------:R-:W4:Y:S04]  /*13630*/  LDL.64 R12, [R1+0x110] ;  /* 0x00011000010c7983 */ /* 0x000f280000100a00 */
[----:B------:R-:W4:Y:S01]  /*13640*/  LDL.64 R14, [R1+0x110] ;  /* 0x00011000010e7983 */ /* 0x000f220000100a00 */
[----:B------:R-:W-:Y:S05]  /*13650*/  WARPSYNC.ALL ;  /* 0x0000000000007948 */ /* 0x000fea0003800000 */
[----:B------:R-:W-:Y:S01]  /*13660*/  WARPGROUP.ARRIVE ;  /* 0x00000000000079c5 */ /* 0x000fe20000000000 */
[----:B------:R-:W4:Y:S01]  /*13670*/  LDL.64 R20, [R1+0x110] ;  /* 0x0001100001147983 */ /* 0x000f220000100a00 */
[----:B--2---:R-:W-:Y:S01]  /*13680*/  ISETP.NE.U32.AND P1, PT, R7, RZ, PT ;  /* 0x000000ff0700720c */ /* 0x004fe20003f25070 */
[----:B---3--:R-:W-:-:S02]  /*13690*/  IMAD R6, R11, 0xc00, R74 ;  /* 0x00000c000b067824 */ /* 0x008fc400078e024a */
[----:B------:R-:W-:Y:S01]  /*136a0*/  IMAD.MOV.U32 R7, RZ, RZ, R75 ;  /* 0x000000ffff077224 */ /* 0x000fe200078e004b */
[----:B----4-:R-:W-:Y:S02]  /*136b0*/  R2UR UR4, R4 ;  /* 0x00000000040472ca */ /* 0x010fe400000e0000 */
[----:B------:R-:W-:Y:S02]  /*136c0*/  R2UR UR6, R6 ;  /* 0x00000000060672ca */ /* 0x000fe400000e0000 */
[----:B------:R-:W-:Y:S02]  /*136d0*/  R2UR UR7, R7 ;  /* 0x00000000070772ca */ /* 0x000fe400000e0000 */
[----:B------:R-:W-:-:S03]  /*136e0*/  R2UR UR5, R5 ;  /* 0x00000000050572ca */ /* 0x000fc600000e0000 */
[----:B------:R-:W-:-:S10]  /*136f0*/  VOTEU.ANY UP0, P1 ;  /* 0x00000000003f7886 */ /* 0x000fd40000800100 */
        /* <DEDUP_REMOVED lines=184> */
[----:B------:R-:W3:Y:S04]  /*14280*/  LDL R5, [R198+0x24] ;  /* 0x00002400c6057983 */ /* 0x000ee80000100800 */
[----:B------:R-:W4:Y:S04]  /*14290*/  LDL R75, [R1+0x70] ;  /* 0x00007000014b7983 */ /* 0x000f280000100800 */
[----:B--2---:R-:W2:Y:S04]  /*142a0*/  LDL R4, [R198] ;  /* 0x00000000c6047983 */ /* 0x004ea80000100800 */
[----:B------:R-:W4:Y:S04]  /*142b0*/  LDL R14, [R198+0x18] ;  /* 0x00001800c60e7983 */ /* 0x000f280000100800 */
[----:B------:R-:W4:Y:S04]  /*142c0*/  LDL R8, [R198+0x8] ;  /* 0x00000800c6087983 */ /* 0x000f280000100800 */
[----:B------:R-:W4:Y:S04]  /*142d0*/  LDL R9, [R198+0x4] ;  /* 0x00000400c6097983 */ /* 0x000f280000100800 */
[----:B------:R-:W4:Y:S04]  /*142e0*/  LDL R12, [R198+0xc] ;  /* 0x00000c00c60c7983 */ /* 0x000f280000100800 */
[----:B------:R-:W4:Y:S04]  /*142f0*/  LDL R11, [R198+0x10] ;  /* 0x00001000c60b7983 */ /* 0x000f280000100800 */
[----:B------:R-:W4:Y:S01]  /*14300*/  LDL R13, [R198+0x14] ;  /* 0x00001400c60d7983 */ /* 0x000f220000100800 */
[----:B---3--:R-:W-:-:S13]  /*14310*/  ISETP.NE.AND P1, PT, R5, 0x1, PT ;  /* 0x000000010500780c */ /* 0x008fda0003f25270 */
[----:B------:R-:W3:Y:S04]  /*14320*/  @P1 LDL R6, [R198+0x28] ;  /* 0x00002800c6061983 */ /* 0x000ee80000100800 */
[----:B------:R-:W3:Y:S01]  /*14330*/  @P1 LDL R7, [R198+0x2c] ;  /* 0x00002c00c6071983 */ /* 0x000ee20000100800 */
[----:B--2---:R-:W-:-:S04]  /*14340*/  SHF.R.S32.HI R5, RZ, 0x1f, R4 ;  /* 0x0000001fff057819 */ /* 0x004fc80000011404 */
[----:B------:R-:W-:-:S04]  /*14350*/  LEA.HI R15, R5, R4, RZ, 0x7 ;  /* 0x00000004050f7211 */ /* 0x000fc800078f38ff */
[----:B------:R-:W-:-:S05]  /*14360*/  LOP3.LUT R19, R15, 0xffffff80, RZ, 0xc0, !PT ;  /* 0xffffff800f137812 */ /* 0x000fca00078ec0ff */
[----:B------:R-:W-:-:S05]  /*14370*/  IMAD.IADD R19, R4, 0x1, -R19 ;  /* 0x0000000104137824 */ /* 0x000fca00078e0a13 */
[----:B------:R-:W-:-:S04]  /*14380*/  SHF.R.S32.HI R72, RZ, 0x1f, R19 ;  /* 0x0000001fff487819 */ /* 0x000fc80000011413 */
[----:B------:R-:W-:Y:S02]  /*14390*/  LEA.HI R21, R72, R19, RZ, 0x2 ;  /* 0x0000001348157211 */ /* 0x000fe400078f10ff */
[----:B------:R-:W-:Y:S02]  /*143a0*/  LEA.HI R74, R5, R4, RZ, 0x2 ;  /* 0x00000004054a7211 */ /* 0x000fe400078f10ff */
[--C-:B------:R-:W-:Y:S02]  /*143b0*/  SHF.R.S32.HI R73, RZ, 0x2, R21.reuse ;  /* 0x00000002ff497819 */ /* 0x100fe40000011415 */
[----:B------:R-:W-:Y:S02]  /*143c0*/  SHF.R.S32.HI R20, RZ, 0x1f, R21 ;  /* 0x0000001fff147819 */ /* 0x000fe40000011415 */
[----:B------:R-:W-:Y:S02]  /*143d0*/  LOP3.LUT R77, R74, 0xfffffffc, RZ, 0xc0, !PT ;  /* 0xfffffffc4a4d7812 */ /* 0x000fe400078ec0ff */
[----:B------:R-:W-:-:S02]  /*143e0*/  LEA.HI R5, R20, R73, RZ, 0x3 ;  /* 0x0000004914057211 */ /* 0x000fc400078f18ff */
[----:B------:R-:W-:Y:S02]  /*143f0*/  SHF.R.S32.HI R20, RZ, 0x7, R15 ;  /* 0x00000007ff147819 */ /* 0x000fe4000001140f */
        /* <DEDUP_REMOVED lines=8> */
[----:B----4-:R-:W-:Y:S02]  /*14480*/  IMAD R75, R75, 0x8, R72 ;  /* 0x000000084b4b7824 */ /* 0x010fe400078e0248 */
[----:B------:R-:W-:Y:S01]  /*14490*/  IMAD.IADD R15, R20, 0x1, -R15 ;  /* 0x00000001140f7824 */ /* 0x000fe200078e0a0f */
[----:B------:R-:W-:Y:S01]  /*144a0*/  LOP3.LUT R4, R4, 0x1ffffffe, RZ, 0xc0, !PT ;  /* 0x1ffffffe04047812 */ /* 0x000fe200078ec0ff */
[----:B------:R-:W-:-:S04]  /*144b0*/  IMAD.U32 R74, R75, 0x10, R74 ;  /* 0x000000104b4a7824 */ /* 0x000fc800078e004a */
[----:B------:R-:W-:Y:S02]  /*144c0*/  IMAD.IADD R4, R77, 0x1, -R4 ;  /* 0x000000014d047824 */ /* 0x000fe400078e0a04 */
[----:B------:R-:W-:-:S04]  /*144d0*/  IMAD R15, R15, 0x40, R74 ;  /* 0x000000400f0f7824 */ /* 0x000fc800078e024a */
[----:B------:R-:W-:Y:S01]  /*144e0*/  IMAD R15, R4, 0x8, R15 ;  /* 0x00000008040f7824 */ /* 0x000fe200078e020f */
[----:B------:R-:W-:Y:S01]  /*144f0*/  LOP3.LUT R4, R21, 0x7ffffffc, RZ, 0xc0, !PT ;  /* 0x7ffffffc15047812 */ /* 0x000fe200078ec0ff */
[----:B------:R-:W-:Y:S01]  /*14500*/  IMAD.MOV.U32 R5, RZ, RZ, -0x60 ;  /* 0xffffffa0ff057424 */ /* 0x000fe200078e00ff */
[----:B------:R-:W-:-:S03]  /*14510*/  ISETP.GE.AND P2, PT, R14, 0x1, PT ;  /* 0x000000010e00780c */ /* 0x000fc60003f46270 */
[----:B------:R-:W-:Y:S02]  /*14520*/  IMAD.IADD R4, R19, 0x1, -R4 ;  /* 0x0000000113047824 */ /* 0x000fe400078e0a04 */
[----:B------:R-:W-:-:S04]  /*14530*/  IMAD R5, R10, R5, 0x1 ;  /* 0x000000010a057424 */ /* 0x000fc800078e0205 */
[----:B------:R-:W-:Y:S01]  /*14540*/  IMAD R4, R4, -0x2, R5 ;  /* 0xfffffffe04047824 */ /* 0x000fe200078e0205 */
[----:B------:R-:W-:Y:S01]  /*14550*/  LOP3.LUT R5, RZ, R12, RZ, 0x33, !PT ;  /* 0x0000000cff057212 */ /* 0x000fe200078e33ff */
[----:B------:R-:W-:Y:S01]  /*14560*/  BSSY B0, `(.L_x_2097) ;  /* 0x0000025000007945 */ /* 0x000fe20003800000 */
[----:B------:R-:W-:Y:S02]  /*14570*/  IMAD R13, R10, -0x60, R13 ;  /* 0xffffffa00a0d7824 */ /* 0x000fe400078e020d */
[----:B------:R-:W-:Y:S02]  /*14580*/  VIADD R21, R4, 0xffffffff ;  /* 0xffffffff04157836 */ /* 0x000fe40000000000 */
[----:B---3--:R-:W-:-:S05]  /*14590*/  @P1 IMAD.HI.U32 R6, R15, R6, RZ ;  /* 0x000000060f061227 */ /* 0x008fca00078e00ff */
[----:B------:R-:W-:-:S05]  /*145a0*/  @P1 SHF.R.U32.HI R15, RZ, R7, R6 ;  /* 0x00000007ff0f1219 */ /* 0x000fca0000011606 */
[----:B------:R-:W2:Y:S01]  /*145b0*/  SHFL.IDX PT, R7, R15, RZ, 0x1c1f ;  /* 0x001c1fff0f077589 */ /* 0x000ea200000e0000 */
[----:B------:R-:W-:-:S05]  /*145c0*/  IADD3 R6, -R9, R4, R8 ;  /* 0x0000000409067210 */ /* 0x000fca0007ffe108 */
[C---:B------:R-:W-:Y:S02]  /*145d0*/  IMAD.IADD R12, R6.reuse, 0x1, R11 ;  /* 0x00000001060c7824 */ /* 0x040fe400078e020b */
[----:B------:R-:W-:Y:S02]  /*145e0*/  IMAD.IADD R19, R6, 0x1, R5 ;  /* 0x0000000106137824 */ /* 0x000fe400078e0205 */
[--C-:B--2---:R-:W-:Y:S02]  /*145f0*/  IMAD.IADD R5, R12, 0x1, R7.reuse ;  /* 0x000000010c057824 */ /* 0x104fe400078e0207 */
[----:B------:R-:W-:Y:S01]  /*14600*/  IMAD.IADD R4, R19, 0x1, R7 ;  /* 0x0000000113047824 */ /* 0x000fe200078e0207 */
[----:B-1----:R-:W-:Y:S06]  /*14610*/  @!P2 BRA `(.L_x_2098) ;  /* 0x000000000064a947 */ /* 0x002fec0003800000 */
        /* <DEDUP_REMOVED lines=12> */
.L_x_2102:
[----:B------:R-:W-:Y:S05]  /*146e0*/  BSYNC B2 ;  /* 0x0000000000027941 */ /* 0x000fea0003800000 */
.L_x_2101:
[----:B------:R-:W-:Y:S01]  /*146f0*/  LOP3.LUT R7, RZ, R7, RZ, 0x33, !PT ;  /* 0x00000007ff077212 */ /* 0x000fe200078e33ff */
[----:B------:R-:W-:Y:S06]  /*14700*/  BRA `(.L_x_2103) ;  /* 0x0000000000187947 */ /* 0x000fec0003800000 */
.L_x_2100:
[----:B------:R-:W-:-:S13]  /*14710*/  ISETP.NE.AND P1, PT, R14, 0x1, PT ;  /* 0x000000010e00780c */ /* 0x000fda0003f25270 */
[----:B------:R-:W-:Y:S05]  /*14720*/  @!P1 BRA `(.L_x_2103) ;  /* 0x0000000000109947 */ /* 0x000fea0003800000 */
[----:B------:R-:W2:Y:S04]  /*14730*/  LDL R6, [R198+0x1c] ;  /* 0x00001c00c6067983 */ /* 0x000ea80000100800 */
[----:B------:R-:W3:Y:S01]  /*14740*/  LDL R20, [R198+0x20] ;  /* 0x00002000c6147983 */ /* 0x000ee20000100800 */
[----:B--2---:R-:W-:-:S05]  /*14750*/  IMAD.HI.U32 R7, R7, R6, RZ ;  /* 0x0000000607077227 */ /* 0x004fca00078e00ff */
[----:B---3--:R-:W-:-:S07]  /*14760*/  SHF.R.U32.HI R7, RZ, R20, R7 ;  /* 0x00000014ff077219 */ /* 0x008fce0000011607 */
.L_x_2103:
[----:B------:R-:W-:Y:S05]  /*14770*/  BSYNC B1 ;  /* 0x0000000000017941 */ /* 0x000fea0003800000 */
.L_x_2099:
[----:B------:R-:W-:-:S05]  /*14780*/  IMAD R7, R14, R7, R21 ;  /* 0x000000070e077224 */ /* 0x000fca00078e0215 */
[----:B------:R-:W-:Y:S02]  /*14790*/  VIMNMX R4, R4, R7, !PT ;  /* 0x0000000704047248 */ /* 0x000fe40007fe0100 */
[----:B------:R-:W-:-:S07]  /*147a0*/  VIADDMNMX R5, R7, R14, R5, PT ;  /* 0x0000000e07057246 */ /* 0x000fce0003800105 */
.L_x_2098:
[----:B------:R-:W-:Y:S05]  /*147b0*/  BSYNC B0 ;  /* 0x0000000000007941 */ /* 0x000fea0003800000 */
.L_x_2097:
[C---:B------:R-:W-:Y:S01]  /*147c0*/  ISETP.GE.AND P1, PT, R13.reuse, 0x2, PT ;  /* 0x000000020d00780c */ /* 0x040fe20003f26270 */
[----:B------:R-:W1:Y:S01]  /*147d0*/  SHFL.IDX PT, R15, R15, 0x1, 0x1c1f ;  /* 0x003c1f000f0f7f89 */ /* 0x000e6200000e0000 */
[C---:B------:R-:W-:Y:S01]  /*147e0*/  ISETP.GE.AND P5, PT, R13.reuse, 0xa, PT ;  /* 0x0000000a0d00780c */ /* 0x040fe20003fa6270 */
[----:B------:R-:W-:Y:S01]  /*147f0*/  BSSY B0, `(.L_x_2104) ;  /* 0x000008f000007945 */ /* 0x000fe20003800000 */
[----:B------:R-:W-:Y:S02]  /*14800*/  ISETP.GT.AND P3, PT, R4, 0x1, !P1 ;  /* 0x000000010400780c */ /* 0x000fe40004f64270 */
[----:B------:R-:W-:Y:S02]  /*14810*/  ISETP.GE.AND P2, PT, R13, 0x9, PT ;  /* 0x000000090d00780c */ /* 0x000fe40003f46270 */
[----:B------:R-:W-:Y:S02]  /*14820*/  ISETP.LT.OR P3, PT, R5, 0x2, P3 ;  /* 0x000000020500780c */ /* 0x000fe40001f61670 */
[----:B------:R-:W-:-:S02]  /*14830*/  P2R R11, PR, RZ, 0x20 ;  /* 0x00000020ff0b7803 */ /* 0x000fc40000000000 */
[----:B------:R-:W-:Y:S02]  /*14840*/  FSEL R152, R25, -INF , !P3 ;  /* 0xff80000019987808 */ /* 0x000fe40005800000 */
[C---:B------:R-:W-:Y:S02]  /*14850*/  ISETP.GT.AND P3, PT, R4.reuse, 0x9, !P5 ;  /* 0x000000090400780c */ /* 0x040fe40006f64270 */
[----:B------:R-:W-:Y:S02]  /*14860*/  ISETP.GT.AND P4, PT, R4, 0x8, !P2 ;  /* 0x000000080400780c */ /* 0x000fe40005784270 */
[----:B------:R-:W-:Y:S02]  /*14870*/  ISETP.LT.OR P3, PT, R5, 0xa, P3 ;  /* 0x0000000a0500780c */ /* 0x000fe40001f61670 */
[----:B------:R-:W-:Y:S02]  /*14880*/  ISETP.GE.AND P5, PT, R13, 0x11, PT ;  /* 0x000000110d00780c */ /* 0x000fe40003fa6270 */
[----:B------:R-:W-:-:S02]  /*14890*/  FSEL R88, R29, -INF , !P3 ;  /* 0xff8000001d587808 */ /* 0x000fc40005800000 */
[----:B------:R-:W-:Y:S01]  /*148a0*/  ISETP.LT.OR P4, PT, R5, 0x9, P4 ;  /* 0x000000090500780c */ /* 0x000fe20002781670 */
[----:B-1----:R-:W-:Y:S01]  /*148b0*/  IMAD.IADD R6, R19, 0x1, R15 ;  /* 0x0000000113067824 */ /* 0x002fe200078e020f */
[----:B------:R-:W-:Y:S02]  /*148c0*/  ISETP.GT.AND P3, PT, R4, 0x10, !P5 ;  /* 0x000000100400780c */ /* 0x000fe40006f64270 */
[----:B------:R-:W-:Y:S02]  /*148d0*/  FSEL R154, R28, -INF , !P4 ;  /* 0xff8000001c9a7808 */ /* 0x000fe40006000000 */
[----:B------:R-:W-:Y:S02]  /*148e0*/  ISETP.LT.OR P3, PT, R5, 0x11, P3 ;  /* 0x000000110500780c */ /* 0x000fe40001f61670 */
[----:B------:R-:W-:Y:S02]  /*148f0*/  ISETP.GE.AND P4, PT, R13, 0x12, PT ;  /* 0x000000120d00780c */ /* 0x000fe40003f86270 */
[----:B------:R-:W-:-:S02]  /*14900*/  FSEL R86, R32, -INF , !P3 ;  /* 0xff80000020567808 */ /* 0x000fc40005800000 */
[C---:B------:R-:W-:Y:S02]  /*14910*/  ISETP.GT.AND P3, PT, R4.reuse, 0x11, !P4 ;  /* 0x000000110400780c */ /* 0x040fe40006764270 */
        /* <DEDUP_REMOVED lines=93> */
[----:B------:R-:W-:-:S04]  /*14ef0*/  ISETP.GT.AND P6, PT, R4, 0x59, !P6 ;  /* 0x000000590400780c */ /* 0x000fc800077c4270 */
[----:B------:R-:W-:Y:S01]  /*14f00*/  ISETP.LT.OR P6, PT, R5, 0x5a, P6 ;  /* 0x0000005a0500780c */ /* 0x000fe200037c1670 */
[----:B------:R-:W-:-:S03]  /*14f10*/  IMAD.IADD R5, R12, 0x1, R15 ;  /* 0x000000010c057824 */ /* 0x000fc600078e020f */
        /* <DEDUP_REMOVED lines=15> */
.L_x_2109:
[----:B------:R-:W-:Y:S05]  /*15010*/  BSYNC B2 ;  /* 0x0000000000027941 */ /* 0x000fea0003800000 */
.L_x_2108:
[----:B------:R-:W-:Y:S01]  /*15020*/  LOP3.LUT R9, RZ, R9, RZ, 0x33, !PT ;  /* 0x00000009ff097212 */ /* 0x000fe200078e33ff */
[----:B------:R-:W-:Y:S06]  /*15030*/  BRA `(.L_x_2110) ;  /* 0x0000000000187947 */ /* 0x000fec0003800000 */
.L_x_2107:
[----:B------:R-:W-:-:S13]  /*15040*/  ISETP.NE.AND P6, PT, R14, 0x1, PT ;  /* 0x000000010e00780c */ /* 0x000fda0003fc5270 */
[----:B------:R-:W-:Y:S05]  /*15050*/  @!P6 BRA `(.L_x_2110) ;  /* 0x000000000010e947 */ /* 0x000fea0003800000 */
[----:B------:R-:W2:Y:S04]  /*15060*/  LDL R4, [R198+0x1c] ;  /* 0x00001c00c6047983 */ /* 0x000ea80000100800 */
[----:B------:R-:W3:Y:S01]  /*15070*/  LDL R8, [R198+0x20] ;  /* 0x00002000c6087983 */ /* 0x000ee20000100800 */
[----:B--2---:R-:W-:-:S05]  /*15080*/  IMAD.HI.U32 R9, R9, R4, RZ ;  /* 0x0000000409097227 */ /* 0x004fca00078e00ff */
[----:B---3--:R-:W-:-:S07]  /*15090*/  SHF.R.U32.HI R9, RZ, R8, R9 ;  /* 0x00000008ff097219 */ /* 0x008fce0000011609 */
.L_x_2110:
[----:B------:R-:W-:Y:S05]  /*150a0*/  BSYNC B1 ;  /* 0x0000000000017941 */ /* 0x000fea0003800000 */
.L_x_2106:
[----:B------:R-:W-:-:S05]  /*150b0*/  IMAD R9, R14, R9, R21 ;  /* 0x000000090e097224 */ /* 0x000fca00078e0215 */
[----:B------:R-:W-:Y:S02]  /*150c0*/  VIADDMNMX R5, R9, R14, R5, PT ;  /* 0x0000000e09057246 */ /* 0x000fe40003800105 */
[----:B------:R-:W-:-:S07]  /*150d0*/  VIMNMX R6, R6, R9, !PT ;  /* 0x0000000906067248 */ /* 0x000fce0007fe0100 */
.L_x_2105:
[----:B------:R-:W-:Y:S05]  /*150e0*/  BSYNC B0 ;  /* 0x0000000000007941 */ /* 0x000fea0003800000 */
.L_x_2104:
[C---:B------:R-:W-:Y:S02]  /*150f0*/  ISETP.GT.AND P1, PT, R6.reuse, 0x1, !P1 ;  /* 0x000000010600780c */ /* 0x040fe40004f24270 */
        /* <DEDUP_REMOVED lines=9> */
[----:B------:R-:W-:Y:S02]  /*15190*/  ISETP.NE.AND P6, PT, R73, RZ, PT ;  /* 0x000000ff4900720c */ /* 0x000fe40003fc5270 */
[----:B------:R-:W-:-:S02]  /*151a0*/  FSEL R31, R31, -INF , !P1 ;  /* 0xff8000001f1f7808 */ /* 0x000fc40004800000 */
[----:B------:R-:W-:Y:S02]  /*151b0*/  ISETP.NE.AND P1, PT, R25, RZ, PT ;  /* 0x000000ff1900720c */ /* 0x000fe40003f25270 */
[----:B------:R-:W2:Y:S02]  /*151c0*/  LDL.64 R24, [R1+0x430] ;  /* 0x0004300001187983 */ /* 0x000ea40000100a00 */
[----:B------:R-:W-:-:S04]  /*151d0*/  ISETP.GT.AND P1, PT, R6, 0x10, !P1 ;  /* 0x000000100600780c */ /* 0x000fc80004f24270 */
[----:B------:R-:W-:-:S04]  /*151e0*/  ISETP.LT.OR P1, PT, R5, 0x11, P1 ;  /* 0x000000110500780c */ /* 0x000fc80000f21670 */
[----:B------:R-:W-:Y:S02]  /*151f0*/  FSEL R34, R34, -INF , !P1 ;  /* 0xff80000022227808 */ /* 0x000fe40004800000 */
[----:B------:R-:W-:-:S04]  /*15200*/  ISETP.NE.AND P1, PT, R29, RZ, PT ;  /* 0x000000ff1d00720c */ /* 0x000fc80003f25270 */
[----:B------:R-:W-:-:S04]  /*15210*/  ISETP.GT.AND P1, PT, R6, 0x11, !P1 ;  /* 0x000000110600780c */ /* 0x000fc80004f24270 */
[----:B------:R-:W-:-:S04]  /*15220*/  ISETP.LT.OR P1, PT, R5, 0x12, P1 ;  /* 0x000000120500780c */ /* 0x000fc80000f21670 */
        /* <DEDUP_REMOVED lines=9> */
[----:B------:R-:W-:-:S04]  /*152c0*/  ISETP.NE.AND P1, PT, R37, RZ, PT ;  /* 0x000000ff2500720c */ /* 0x000fc80003f25270 */
[----:B------:R-:W-:-:S04]  /*152d0*/  ISETP.GT.AND P1, PT, R6, 0x20, !P1 ;  /* 0x000000200600780c */ /* 0x000fc80004f24270 */
        /* <DEDUP_REMOVED lines=38> */
[----:B------:R-:W-:Y:S02]  /*15540*/  ISETP.GT.AND P1, PT, R6, RZ, !P6 ;  /* 0x000000ff0600720c */ /* 0x000fe40007724270 */
[----:B--2---:R-:W-:Y:S02]  /*15550*/  FMNMX.FTZ R4, R90, R24, !PT ;  /* 0x000000185a047209 */ /* 0x004fe40007810000 */
[----:B------:R-:W-:Y:S02]  /*15560*/  ISETP.LT.OR P1, PT, R5, 0x1, P1 ;  /* 0x000000010500780c */ /* 0x000fe40000f21670 */
[----:B------:R-:W-:Y:S02]  /*15570*/  FMNMX.FTZ R4, R152, R4, !PT ;  /* 0x0000000498047209 */ /* 0x000fe40007810000 */
[----:B------:R-:W-:-:S02]  /*15580*/  FSEL R15, R26, -INF , !P1 ;  /* 0xff8000001a0f7808 */ /* 0x000fc40004800000 */
[----:B------:R-:W-:Y:S01]  /*15590*/  FMNMX.FTZ R4, R154, R4, !PT ;  /* 0x000000049a047209 */ /* 0x000fe20007810000 */
[----:B------:R-:W2:Y:S01]  /*155a0*/  LDL R26, [R1+0x450] ;  /* 0x00045000011a7983 */ /* 0x000ea20000100800 */
[----:B------:R-:W-:Y:S02]  /*155b0*/  ISETP.NE.AND P1, PT, R57, RZ, PT ;  /* 0x000000ff3900720c */ /* 0x000fe40003f25270 */
[----:B------:R-:W-:Y:S02]  /*155c0*/  FMNMX.FTZ R4, R88, R4, !PT ;  /* 0x0000000458047209 */ /* 0x000fe40007810000 */
[----:B------:R-:W-:Y:S02]  /*155d0*/  ISETP.GT.AND P2, PT, R6, 0x49, !P2 ;  /* 0x000000490600780c */ /* 0x000fe40005744270 */
[----:B------:R-:W-:Y:S02]  /*155e0*/  FMNMX.FTZ R4, R86, R4, !PT ;  /* 0x0000000456047209 */ /* 0x000fe40007810000 */
[----:B------:R-:W-:-:S02]  /*155f0*/  ISETP.GT.AND P3, PT, R6, 0x50, !P3 ;  /* 0x000000500600780c */ /* 0x000fc40005f64270 */
[----:B------:R-:W-:Y:S02]  /*15600*/  FMNMX.FTZ R4, R84, R4, !PT ;  /* 0x0000000454047209 */ /* 0x000fe40007810000 */
[----:B------:R-:W-:Y:S02]  /*15610*/  ISETP.GT.AND P4, PT, R6, 0x51, !P4 ;  /* 0x000000510600780c */ /* 0x000fe40006784270 */
[----:B------:R-:W-:Y:S02]  /*15620*/  FMNMX.FTZ R4, R82, R4, !PT ;  /* 0x0000000452047209 */ /* 0x000fe40007810000 */
[----:B------:R-:W-:Y:S02]  /*15630*/  ISETP.NE.AND P6, PT, R13, RZ, PT ;  /* 0x000000ff0d00720c */ /* 0x000fe40003fc5270 */
[----:B------:R-:W-:-:S04]  /*15640*/  FMNMX.FTZ R4, R80, R4, !PT ;  /* 0x0000000450047209 */ /* 0x000fc80007810000 */
[----:B------:R-:W-:-:S04]  /*15650*/  FMNMX.FTZ R4, R78, R4, !PT ;  /* 0x000000044e047209 */ /* 0x000fc80007810000 */
[----:B------:R-:W-:-:S04]  /*15660*/  FMNMX.FTZ R4, R76, R4, !PT ;  /* 0x000000044c047209 */ /* 0x000fc80007810000 */
[----:B------:R-:W-:-:S04]  /*15670*/  FMNMX.FTZ R7, R74, R4, !PT ;  /* 0x000000044a077209 */ /* 0x000fc80007810000 */
[----:B------:R-:W-:-:S04]  /*15680*/  FMNMX.FTZ R7, R72, R7, !PT ;  /* 0x0000000748077209 */ /* 0x000fc80007810000 */
[----:B------:R-:W-:Y:S02]  /*15690*/  FMNMX.FTZ R7, R48, R7, !PT ;  /* 0x0000000730077209 */ /* 0x000fe40007810000 */
[----:B------:R-:W-:Y:S02]  /*156a0*/  FMNMX.FTZ R4, R15, R25, !PT ;  /* 0x000000190f047209 */ /* 0x000fe40007810000 */
        /* <DEDUP_REMOVED lines=21> */
[----:B------:R-:W1:Y:S01]  /*15800*/  SHFL.BFLY PT, R9, R8, 0x2, 0x1f ;  /* 0x0c401f0008097f89 */ /* 0x000e6200000e0000 */
[----:B------:R-:W-:-:S04]  /*15810*/  FMNMX.FTZ R7, R47, R4, !PT ;  /* 0x000000042f077209 */ /* 0x000fc80007810000 */
[----:B------:R-:W-:-:S04]  /*15820*/  FMNMX.FTZ R4, R50, R7, !PT ;  /* 0x0000000732047209 */ /* 0x000fc80007810000 */
[----:B------:R-:W-:-:S04]  /*15830*/  FMNMX.FTZ R7, R51, R4, !PT ;  /* 0x0000000433077209 */ /* 0x000fc80007810000 */
[----:B------:R-:W-:Y:S02]  /*15840*/  FMNMX.FTZ R4, R54, R7, !PT ;  /* 0x0000000736047209 */ /* 0x000fe40007810000 */
[----:B------:R-:W-:Y:S02]  /*15850*/  ISETP.GT.AND P1, PT, R6, 0x48, !P1 ;  /* 0x000000480600780c */ /* 0x000fe40004f24270 */
[----:B------:R-:W-:Y:S02]  /*15860*/  FMNMX.FTZ R7, R55, R4, !PT ;  /* 0x0000000437077209 */ /* 0x000fe40007810000 */
[C---:B------:R-:W-:Y:S02]  /*15870*/  ISETP.LT.OR P1, PT, R5.reuse, 0x49, P1 ;  /* 0x000000490500780c */ /* 0x040fe40000f21670 */
[----:B------:R-:W-:Y:S02]  /*15880*/  FMNMX.FTZ R4, R58, R7, !PT ;  /* 0x000000073a047209 */ /* 0x000fe40007810000 */
[----:B------:R-:W-:-:S02]  /*15890*/  ISETP.LT.OR P2, PT, R5, 0x4a, P2 ;  /* 0x0000004a0500780c */ /* 0x000fc40001741670 */
[----:B-1----:R-:W-:Y:S02]  /*158a0*/  FMNMX.FTZ R11, R8, R9, !PT ;  /* 0x00000009080b7209 */ /* 0x002fe40007810000 */
[----:B------:R-:W-:Y:S02]  /*158b0*/  FSEL R62, R62, -INF , !P1 ;  /* 0xff8000003e3e7808 */ /* 0x000fe40004800000 */
[----:B------:R-:W-:Y:S01]  /*158c0*/  FMNMX.FTZ R7, R59, R4, !PT ;  /* 0x000000043b077209 */ /* 0x000fe20007810000 */
[----:B------:R-:W1:Y:S01]  /*158d0*/  SHFL.BFLY PT, R12, R11, 0x1, 0x1f ;  /* 0x0c201f000b0c7f89 */ /* 0x000e6200000e0000 */
[----:B------:R-:W-:Y:S02]  /*158e0*/  ISETP.LT.OR P3, PT, R5, 0x51, P3 ;  /* 0x000000510500780c */ /* 0x000fe40001f61670 */
[----:B------:R-:W-:Y:S02]  /*158f0*/  FSEL R63, R63, -INF , !P2 ;  /* 0xff8000003f3f7808 */ /* 0x000fe40005000000 */
[----:B------:R-:W-:-:S02]  /*15900*/  FMNMX.FTZ R4, R62, R7, !PT ;  /* 0x000000073e047209 */ /* 0x000fc40007810000 */
[----:B------:R-:W-:Y:S02]  /*15910*/  ISETP.GT.AND P5, PT, R6, 0x58, !P5 ;  /* 0x000000580600780c */ /* 0x000fe40006fa4270 */
[----:B------:R-:W-:Y:S02]  /*15920*/  ISETP.LT.OR P4, PT, R5, 0x52, P4 ;  /* 0x000000520500780c */ /* 0x000fe40002781670 */
[----:B------:R-:W-:Y:S02]  /*15930*/  FSEL R66, R66, -INF , !P3 ;  /* 0xff80000042427808 */ /* 0x000fe40005800000 */
[----:B------:R-:W-:Y:S02]  /*15940*/  FMNMX.FTZ R7, R63, R4, !PT ;  /* 0x000000043f077209 */ /* 0x000fe40007810000 */
[----:B------:R-:W-:Y:S02]  /*15950*/  ISETP.GT.AND P1, PT, R6, 0x59, !P6 ;  /* 0x000000590600780c */ /* 0x000fe40007724270 */
[----:B------:R-:W-:-:S02]  /*15960*/  ISETP.LT.OR P5, PT, R5, 0x59, P5 ;  /* 0x000000590500780c */ /* 0x000fc40002fa1670 */
[----:B------:R-:W-:Y:S02]  /*15970*/  FSEL R67, R67, -INF , !P4 ;  /* 0xff80000043437808 */ /* 0x000fe40006000000 */
[----:B------:R-:W-:Y:S02]  /*15980*/  FMNMX.FTZ R4, R66, R7, !PT ;  /* 0x0000000742047209 */ /* 0x000fe40007810000 */
[----:B------:R-:W-:Y:S02]  /*15990*/  ISETP.LT.OR P1, PT, R5, 0x5a, P1 ;  /* 0x0000005a0500780c */ /* 0x000fe40000f21670 */
[----:B------:R-:W-:Y:S02]  /*159a0*/  FSEL R70, R70, -INF , !P5 ;  /* 0xff80000046467808 */ /* 0x000fe40006800000 */
[----:B------:R-:W-:Y:S02]  /*159b0*/  FMNMX.FTZ R5, R67, R4, !PT ;  /* 0x0000000443057209 */ /* 0x000fe40007810000 */
[----:B------:R-:W-:-:S02]  /*159c0*/  FSEL R71, R71, -INF , !P1 ;  /* 0xff80000047477808 */ /* 0x000fc40004800000 */
[----:B------:R-:W-:-:S04]  /*159d0*/  FMNMX.FTZ R4, R70, R5, !PT ;  /* 0x0000000546047209 */ /* 0x000fc80007810000 */
[----:B------:R-:W-:Y:S02]  /*159e0*/  FMNMX.FTZ R9, R71, R4, !PT ;  /* 0x0000000447097209 */ /* 0x000fe40007810000 */
[----:B-1----:R-:W-:Y:S01]  /*159f0*/  FMNMX.FTZ R6, R11, R12, !PT ;  /* 0x0000000c0b067209 */ /* 0x002fe20007810000 */
[----:B------:R-:W3:Y:S04]  /*15a00*/  LDL.64 R4, [R1+0x440] ;  /* 0x0004400001047983 */ /* 0x000ee80000100a00 */
[----:B------:R-:W-:Y:S04]  /*15a10*/  STL.64 [R1+0x430], R8 ;  /* 0x0004300801007387 */ /* 0x000fe80000100a00 */
[----:B------:R-:W4:Y:S04]  /*15a20*/  LDL R12, [R1+0x434] ;  /* 0x00043400010c7983 */ /* 0x000f280000100800 */
[----:B------:R1:W-:Y:S04]  /*15a30*/  STL [R1+0x430], R6 ;  /* 0x0004300601007387 */ /* 0x0003e80000100800 */
[----:B------:R-:W2:Y:S04]  /*15a40*/  LDL R14, [R1+0x430] ;  /* 0x00043000010e7983 */ /* 0x000ea80000100800 */
[----:B----4-:R-:W4:Y:S01]  /*15a50*/  SHFL.BFLY PT, R9, R12, 0x2, 0x1f ;  /* 0x0c401f000c097f89 */ /* 0x010f2200000e0000 */
[----:B--2---:R-:W-:Y:S01]  /*15a60*/  FMUL.FTZ R7, R26, R14 ;  /* 0x0000000e1a077220 */ /* 0x004fe20000410000 */
[----:B------:R-:W-:-:S04]  /*15a70*/  FSETP.NEU.FTZ.AND P1, PT, R14, -INF , PT ;  /* 0xff8000000e00780b */ /* 0x000fc80003f3d000 */
[----:B------:R-:W-:-:S05]  /*15a80*/  FSEL R11, R7, RZ, P1 ;  /* 0x000000ff070b7208 */ /* 0x000fca0000800000 */
[----:B-1----:R-:W-:Y:S01]  /*15a90*/  FFMA.FTZ R6, R88, R26, -R11 ;  /* 0x0000001a58067223 */ /* 0x002fe2000001080b */
[----:B----4-:R-:W-:-:S03]  /*15aa0*/  FMNMX.FTZ R9, R9, R12, !PT ;  /* 0x0000000c09097209 */ /* 0x010fc60007810000 */
[----:B------:R1:W-:Y:S02]  /*15ab0*/  MUFU.EX2 R153, R6 ;  /* 0x0000000600997308 */ /* 0x0003e40000000800 */
[----:B-1----:R-:W1:Y:S01]  /*15ac0*/  SHFL.BFLY PT, R6, R9, 0x1, 0x1f ;  /* 0x0c201f0009067f89 */ /* 0x002e6200000e0000 */
[----:B------:R-:W-:Y:S01]  /*15ad0*/  FSEL R29, R14, RZ, P1 ;  /* 0x000000ff0e1d7208 */ /* 0x000fe20000800000 */
[----:B------:R-:W-:-:S04]  /*15ae0*/  FFMA.FTZ R7, R90, R26, -R11 ;  /* 0x0000001a5a077223 */ /* 0x000fc8000001080b */
[----:B------:R-:W-:Y:S01]  /*15af0*/  FADD.FTZ R29, R24, -R29 ;  /* 0x8000001d181d7221 */ /* 0x000fe20000010000 */
[----:B-1----:R-:W-:-:S04]  /*15b00*/  FMNMX.FTZ R6, R9, R6, !PT ;  /* 0x0000000609067209 */ /* 0x002fc80007810000 */
[C---:B------:R-:W-:Y:S01]  /*15b10*/  FSETP.NEU.FTZ.AND P1, PT, R6.reuse, -INF , PT ;  /* 0xff8000000600780b */ /* 0x040fe20003f3d000 */
[----:B------:R-:W-:-:S05]  /*15b20*/  FMUL.FTZ R8, R6, R26 ;  /* 0x0000001a06087220 */ /* 0x000fca0000410000 */
[----:B------:R-:W-:Y:S02]  /*15b30*/  FSEL R37, R8, RZ, P1 ;  /* 0x000000ff08257208 */ /* 0x000fe40000800000 */
[----:B------:R-:W-:Y:S01]  /*15b40*/  FSEL R8, R6, RZ, P1 ;  /* 0x000000ff06087208 */ /* 0x000fe20000800000 */
[-C--:B------:R-:W-:Y:S02]  /*15b50*/  FMUL.FTZ R29, R29, R26.reuse ;  /* 0x0000001a1d1d7220 */ /* 0x080fe40000410000 */
[-C--:B------:R-:W-:Y:S02]  /*15b60*/  FFMA.FTZ R218, R15, R26.reuse, -R37 ;  /* 0x0000001a0fda7223 */ /* 0x080fe40000010825 */
[----:B------:R-:W-:Y:S01]  /*15b70*/  FADD.FTZ R25, R25, -R8 ;  /* 0x8000000819197221 */ /* 0x000fe20000010000 */
[-C--:B------:R-:W-:Y:S01]  /*15b80*/  FFMA.FTZ R152, R152, R26.reuse, -R11 ;  /* 0x0000001a98987223 */ /* 0x080fe2000001080b */
[-C--:B------:R-:W-:Y:S02]  /*15b90*/  FFMA.FTZ R185, R27, R26.reuse, -R37 ;  /* 0x0000001a1bb97223 */ /* 0x080fe40000010825 */
[----:B------:R-:W-:Y:S01]  /*15ba0*/  FMUL.FTZ R25, R26, R25 ;  /* 0x000000191a197220 */ /* 0x000fe20000410000 */
[----:B------:R-:W-:Y:S01]  /*15bb0*/  MUFU.EX2 R7, R7 ;  /* 0x0000000700077308 */ /* 0x000fe20000000800 */
[-CC-:B------:R-:W-:Y:S01]  /*15bc0*/  FFMA.FTZ R14, R32, R26.reuse, -R11.reuse ;  /* 0x0000001a200e7223 */ /* 0x180fe2000001080b */
[-C--:B------:R-:W-:Y:S01]  /*15bd0*/  FFMA.FTZ R154, R154, R26.reuse, -R11 ;  /* 0x0000001a9a9a7223 */ /* 0x080fe2000001080b */
[----:B------:R-:W-:-:S05]  /*15be0*/  FFMA.FTZ R155, R30, R26, -R37 ;  /* 0x0000001a1e9b7223 */ /* 0x000fca0000010825 */
[----:B------:R-:W3:Y:S01]  /*15bf0*/  MUFU.EX2 R33, R29 ;  /* 0x0000001d00217308 */ /* 0x000ee20000000800 */
[----:B------:R-:W-:-:S07]  /*15c00*/  FFMA.FTZ R216, R31, R26, -R37 ;  /* 0x0000001a1fd87223 */ /* 0x000fce0000010825 */
[----:B------:R-:W-:Y:S08]  /*15c10*/  MUFU.EX2 R218, R218 ;  /* 0x000000da00da7308 */ /* 0x000ff00000000800 */
[----:B------:R-:W1:Y:S01]  /*15c20*/  MUFU.EX2 R32, R25 ;  /* 0x0000001900207308 */ /* 0x000e620000000800 */
[----:B------:R-:W-:-:S07]  /*15c30*/  FFMA.FTZ R192, R86, R26, -R11 ;  /* 0x0000001a56c07223 */ /* 0x000fce000001080b */
[----:B------:R-:W2:Y:S01]  /*15c40*/  MUFU.EX2 R152, R152 ;  /* 0x0000009800987308 */ /* 0x000ea20000000800 */
[----:B------:R-:W-:-:S07]  /*15c50*/  FFMA.FTZ R181, R34, R26, -R37 ;  /* 0x0000001a22b57223 */ /* 0x000fce0000010825 */
[----:B------:R-:W4:Y:S01]  /*15c60*/  MUFU.EX2 R185, R185 ;  /* 0x000000b900b97308 */ /* 0x000f220000000800 */
[----:B------:R-:W-:-:S07]  /*15c70*/  FFMA.FTZ R183, R84, R26, -R11 ;  /* 0x0000001a54b77223 */ /* 0x000fce000001080b */
[----:B------:R-:W5:Y:S01]  /*15c80*/  MUFU.EX2 R154, R154 ;  /* 0x0000009a009a7308 */ /* 0x000f620000000800 */
[----:B------:R-:W-:-:S07]  /*15c90*/  FFMA.FTZ R190, R35, R26, -R37 ;  /* 0x0000001a23be7223 */ /* 0x000fce0000010825 */
[----:B------:R-:W0:Y:S01]  /*15ca0*/  MUFU.EX2 R155, R155 ;  /* 0x0000009b009b7308 */ /* 0x000e220000000800 */
[-CC-:B------:R-:W-:Y:S01]  /*15cb0*/  FFMA.FTZ R179, R82, R26.reuse, -R11.reuse ;  /* 0x0000001a52b37223 */ /* 0x180fe2000001080b */
[-CC-:B------:R-:W-:Y:S01]  /*15cc0*/  FFMA.FTZ R186, R80, R26.reuse, -R11.reuse ;  /* 0x0000001a50ba7223 */ /* 0x180fe2000001080b */
[-CC-:B------:R-:W-:Y:S01]  /*15cd0*/  FFMA.FTZ R175, R78, R26.reuse, -R11.reuse ;  /* 0x0000001a4eaf7223 */ /* 0x180fe2000001080b */
[-CC-:B------:R-:W-:Y:S01]  /*15ce0*/  FFMA.FTZ R182, R76, R26.reuse, -R11.reuse ;  /* 0x0000001a4cb67223 */ /* 0x180fe2000001080b */
[----:B------:R-:W-:-:S03]  /*15cf0*/  FFMA.FTZ R178, R74, R26, -R11 ;  /* 0x0000001a4ab27223 */ /* 0x000fc6000001080b */
[----:B------:R-:W0:Y:S01]  /*15d00*/  MUFU.EX2 R216, R216 ;  /* 0x000000d800d87308 */ /* 0x000e220000000800 */
[-CC-:B------:R-:W-:Y:S01]  /*15d10*/  FFMA.FTZ R171, R72, R26.reuse, -R11.reuse ;  /* 0x0000001a48ab7223 */ /* 0x180fe2000001080b */
[-CC-:B------:R-:W-:Y:S01]  /*15d20*/  FFMA.FTZ R172, R48, R26.reuse, -R11.reuse ;  /* 0x0000001a30ac7223 */ /* 0x180fe2000001080b */
[-CC-:B------:R-:W-:Y:S01]  /*15d30*/  FFMA.FTZ R165, R44, R26.reuse, -R11.reuse ;  /* 0x0000001a2ca57223 */ /* 0x180fe2000001080b */
[-CC-:B------:R-:W-:Y:S01]  /*15d40*/  FFMA.FTZ R161, R52, R26.reuse, -R11.reuse ;  /* 0x0000001a34a17223 */ /* 0x180fe2000001080b */
[-CC-:B------:R-:W-:Y:S01]  /*15d50*/  FFMA.FTZ R168, R40, R26.reuse, -R11.reuse ;  /* 0x0000001a28a87223 */ /* 0x180fe2000001080b */
[-CC-:B------:R-:W-:Y:S01]  /*15d60*/  FFMA.FTZ R160, R56, R26.reuse, -R11.reuse ;  /* 0x0000001a38a07223 */ /* 0x180fe2000001080b */
[-CC-:B------:R-:W-:Y:S01]  /*15d70*/  FFMA.FTZ R21, R36, R26.reuse, -R11.reuse ;  /* 0x0000001a24157223 */ /* 0x180fe2000001080b */
[----:B------:R-:W0:Y:S01]  /*15d80*/  MUFU.EX2 R192, R192 ;  /* 0x000000c000c07308 */ /* 0x000e220000000800 */
[-CC-:B------:R-:W-:Y:S01]  /*15d90*/  FFMA.FTZ R19, R60, R26.reuse, -R11.reuse ;  /* 0x0000001a3c137223 */ /* 0x180fe2000001080b */
[-CC-:B------:R-:W-:Y:S01]  /*15da0*/  FFMA.FTZ R158, R28, R26.reuse, -R11.reuse ;  /* 0x0000001a1c9e7223 */ /* 0x180fe2000001080b */
[-CC-:B------:R-:W-:Y:S01]  /*15db0*/  FFMA.FTZ R12, R64, R26.reuse, -R11.reuse ;  /* 0x0000001a400c7223 */ /* 0x180fe2000001080b */
[-CC-:B------:R-:W-:Y:S01]  /*15dc0*/  FFMA.FTZ R13, R20, R26.reuse, -R11.reuse ;  /* 0x0000001a140d7223 */ /* 0x180fe2000001080b */
[----:B------:R-:W-:Y:S01]  /*15dd0*/  FFMA.FTZ R68, R68, R26, -R11 ;  /* 0x0000001a44447223 */ /* 0x000fe2000001080b */
[----:B---3--:R-:W-:Y:S01]  /*15de0*/  FFMA.FTZ R11, R33, R4, R7 ;  /* 0x00000004210b7223 */ /* 0x008fe20000010007 */
[----:B-1----:R-:W-:Y:S01]  /*15df0*/  FFMA.FTZ R4, R5, R32, R218 ;  /* 0x0000002005047223 */ /* 0x002fe200000100da */
[----:B------:R-:W1:Y:S01]  /*15e00*/  MUFU.EX2 R181, R181 ;  /* 0x000000b500b57308 */ /* 0x000e620000000800 */
[-C--:B------:R-:W-:Y:S01]  /*15e10*/  FFMA.FTZ R177, R38, R26.reuse, -R37 ;  /* 0x0000001a26b17223 */ /* 0x080fe20000010825 */
[----:B--2---:R-:W-:Y:S01]  /*15e20*/  FADD.FTZ R11, R152, R11 ;  /* 0x0000000b980b7221 */ /* 0x004fe20000010000 */
[----:B----4-:R-:W-:Y:S01]  /*15e30*/  FADD.FTZ R4, R185, R4 ;  /* 0x00000004b9047221 */ /* 0x010fe20000010000 */
[----:B------:R-:W-:-:S04]  /*15e40*/  FFMA.FTZ R184, R39, R26, -R37 ;  /* 0x0000001a27b87223 */ /* 0x000fc80000010825 */
[----:B------:R-:W2:Y:S01]  /*15e50*/  MUFU.EX2 R183, R183 ;  /* 0x000000b700b77308 */ /* 0x000ea20000000800 */
[----:B-----5:R-:W-:Y:S01]  /*15e60*/  FADD.FTZ R8, R154, R11 ;  /* 0x0000000b9a087221 */ /* 0x020fe20000010000 */
[----:B0-----:R-:W-:-:S06]  /*15e70*/  FADD.FTZ R5, R155, R4 ;  /* 0x000000049b057221 */ /* 0x001fcc0000010000 */
[----:B------:R-:W0:Y:S01]  /*15e80*/  MUFU.EX2 R190, R190 ;  /* 0x000000be00be7308 */ /* 0x000e220000000800 */
[----:B------:R-:W-:Y:S01]  /*15e90*/  FFMA.FTZ R173, R42, R26, -R37 ;  /* 0x0000001a2aad7223 */ /* 0x000fe20000010825 */
[----:B------:R-:W-:-:S06]  /*15ea0*/  FADD.FTZ R11, R153, R8 ;  /* 0x00000008990b7221 */ /* 0x000fcc0000010000 */
[----:B------:R-:W3:Y:S01]  /*15eb0*/  MUFU.EX2 R179, R179 ;  /* 0x000000b300b37308 */ /* 0x000ee20000000800 */
[----:B------:R-:W-:Y:S01]  /*15ec0*/  FADD.FTZ R4, R216, R5 ;  /* 0x00000005d8047221 */ /* 0x000fe20000010000 */
[----:B------:R-:W-:-:S06]  /*15ed0*/  FFMA.FTZ R180, R43, R26, -R37 ;  /* 0x0000001a2bb47223 */ /* 0x000fcc0000010825 */
[----:B------:R-:W4:Y:S01]  /*15ee0*/  MUFU.EX2 R177, R177 ;  /* 0x000000b100b17308 */ /* 0x000f220000000800 */
[----:B------:R-:W-:Y:S01]  /*15ef0*/  FADD.FTZ R8, R192, R11 ;  /* 0x0000000bc0087221 */ /* 0x000fe20000010000 */
[----:B-1----:R-:W-:-:S06]  /*15f00*/  FADD.FTZ R5, R181, R4 ;  /* 0x00000004b5057221 */ /* 0x002fcc0000010000 */
[----:B------:R-:W1:Y:S01]  /*15f10*/  MUFU.EX2 R186, R186 ;  /* 0x000000ba00ba7308 */ /* 0x000e620000000800 */
[----:B------:R-:W-:-:S07]  /*15f20*/  FFMA.FTZ R169, R46, R26, -R37 ;  /* 0x0000001a2ea97223 */ /* 0x000fce0000010825 */
[----:B------:R-:W5:Y:S01]  /*15f30*/  MUFU.EX2 R184, R184 ;  /* 0x000000b800b87308 */ /* 0x000f620000000800 */
[----:B--2---:R-:W-:Y:S01]  /*15f40*/  FADD.FTZ R8, R183, R8 ;  /* 0x00000008b7087221 */ /* 0x004fe20000010000 */
[----:B0-----:R-:W-:-:S06]  /*15f50*/  FADD.FTZ R4, R190, R5 ;  /* 0x00000005be047221 */ /* 0x001fcc0000010000 */
[----:B------:R-:W0:Y:S01]  /*15f60*/  MUFU.EX2 R175, R175 ;  /* 0x000000af00af7308 */ /* 0x000e220000000800 */
[----:B------:R-:W-:-:S07]  /*15f70*/  FFMA.FTZ R176, R47, R26, -R37 ;  /* 0x0000001a2fb07223 */ /* 0x000fce0000010825 */
[----:B------:R-:W2:Y:S01]  /*15f80*/  MUFU.EX2 R173, R173 ;  /* 0x000000ad00ad7308 */ /* 0x000ea20000000800 */
[----:B---3--:R-:W-:Y:S01]  /*15f90*/  FADD.FTZ R5, R179, R8 ;  /* 0x00000008b3057221 */ /* 0x008fe20000010000 */
[----:B----4-:R-:W-:-:S06]  /*15fa0*/  FADD.FTZ R11, R177, R4 ;  /* 0x00000004b10b7221 */ /* 0x010fcc0000010000 */
[----:B------:R-:W3:Y:S01]  /*15fb0*/  MUFU.EX2 R182, R182 ;  /* 0x000000b600b67308 */ /* 0x000ee20000000800 */
[----:B------:R-:W-:-:S07]  /*15fc0*/  FFMA.FTZ R163, R50, R26, -R37 ;  /* 0x0000001a32a37223 */ /* 0x000fce0000010825 */
[----:B------:R-:W4:Y:S01]  /*15fd0*/  MUFU.EX2 R180, R180 ;  /* 0x000000b400b47308 */ /* 0x000f220000000800 */
[----:B-1----:R-:W-:Y:S01]  /*15fe0*/  FADD.FTZ R4, R186, R5 ;  /* 0x00000005ba047221 */ /* 0x002fe20000010000 */
[----:B-----5:R-:W-:-:S06]  /*15ff0*/  FADD.FTZ R8, R184, R11 ;  /* 0x0000000bb8087221 */ /* 0x020fcc0000010000 */
[----:B------:R-:W1:Y:S01]  /*16000*/  MUFU.EX2 R178, R178 ;  /* 0x000000b200b27308 */ /* 0x000e620000000800 */
[----:B------:R-:W-:-:S07]  /*16010*/  FFMA.FTZ R170, R51, R26, -R37 ;  /* 0x0000001a33aa7223 */ /* 0x000fce0000010825 */
[----:B------:R-:W5:Y:S01]  /*16020*/  MUFU.EX2 R169, R169 ;  /* 0x000000a900a97308 */ /* 0x000f620000000800 */
[----:B0-----:R-:W-:Y:S01]  /*16030*/  FADD.FTZ R5, R175, R4 ;  /* 0x00000004af057221 */ /* 0x001fe20000010000 */
[----:B--2---:R-:W-:-:S06]  /*16040*/  FADD.FTZ R11, R173, R8 ;  /* 0x00000008ad0b7221 */ /* 0x004fcc0000010000 */
        /* <DEDUP_REMOVED lines=50> */
[----:B------:R-:W3:Y:S08]  /*16370*/  MUFU.EX2 R13, R13 ;  /* 0x0000000d000d7308 */ /* 0x000ef00000000800 */
[----:B------:R-:W4:Y:S01]  /*16380*/  MUFU.EX2 R156, R156 ;  /* 0x0000009c009c7308 */ /* 0x000f220000000800 */
[----:B-1----:R-:W-:Y:S01]  /*16390*/  FADD.FTZ R5, R158, R5 ;  /* 0x000000059e057221 */ /* 0x002fe20000010000 */
[----:B-----5:R-:W-:-:S06]  /*163a0*/  FADD.FTZ R4, R162, R25 ;  /* 0x00000019a2047221 */ /* 0x020fcc0000010000 */
[----:B------:R-:W1:Y:S08]  /*163b0*/  MUFU.EX2 R9, R68 ;  /* 0x0000004400097308 */ /* 0x000e700000000800 */
[----:B------:R-:W5:Y:S01]  /*163c0*/  MUFU.EX2 R11, R11 ;  /* 0x0000000b000b7308 */ /* 0x000f620000000800 */
[----:B0-----:R-:W-:Y:S01]  /*163d0*/  FADD.FTZ R8, R12, R5 ;  /* 0x000000050c087221 */ /* 0x001fe20000010000 */
[----:B--2---:R-:W-:-:S06]  /*163e0*/  FADD.FTZ R5, R15, R4 ;  /* 0x000000040f057221 */ /* 0x004fcc0000010000 */
[----:B------:R-:W0:Y:S08]  /*163f0*/  MUFU.EX2 R14, R14 ;  /* 0x0000000e000e7308 */ /* 0x000e300000000800 */
[----:B------:R-:W2:Y:S01]  /*16400*/  MUFU.EX2 R20, R20 ;  /* 0x0000001400147308 */ /* 0x000ea20000000800 */
[----:B---3--:R-:W-:Y:S01]  /*16410*/  FADD.FTZ R8, R13, R8 ;  /* 0x000000080d087221 */ /* 0x008fe20000010000 */
[----:B----4-:R-:W-:-:S03]  /*16420*/  FADD.FTZ R4, R156, R5 ;  /* 0x000000059c047221 */ /* 0x010fc60000010000 */
[----:B-1----:R-:W-:Y:S01]  /*16430*/  FADD.FTZ R5, R9, R8 ;  /* 0x0000000809057221 */ /* 0x002fe20000010000 */
[----:B-----5:R-:W-:-:S03]  /*16440*/  FADD.FTZ R25, R11, R4 ;  /* 0x000000040b197221 */ /* 0x020fc60000010000 */
[----:B0-----:R-:W-:Y:S01]  /*16450*/  FADD.FTZ R4, R14, R5 ;  /* 0x000000050e047221 */ /* 0x001fe20000010000 */
[----:B------:R0:W-:Y:S01]  /*16460*/  STL [R1+0x434], R6 ;  /* 0x0004340601007387 */ /* 0x0001e20000100800 */
[----:B--2---:R-:W-:-:S05]  /*16470*/  FADD.FTZ R5, R20, R25 ;  /* 0x0000001914057221 */ /* 0x004fca0000010000 */
[----:B------:R1:W-:Y:S04]  /*16480*/  STL.64 [R1+0x440], R4 ;  /* 0x0004400401007387 */ /* 0x0003e80000100a00 */
[----:B------:R-:W2:Y:S04]  /*16490*/  LD.E R31, desc[UR48][R22.64+0x41c] ;  /* 0x00041c30161f7980 */ /* 0x000ea8000c101900 */
[----:B------:R-:W3:Y:S04]  /*164a0*/  LD.E R30, desc[UR48][R22.64+0x414] ;  /* 0x00041430161e7980 */ /* 0x000ee8000c101900 */
[----:B------:R-:W4:Y:S04]  /*164b0*/  LD.E R8, desc[UR48][R22.64+0x220] ;  /* 0x0002203016087980 */ /* 0x000f28000c101900 */
[----:B------:R-:W5:Y:S04]  /*164c0*/  LD.E R24, desc[UR48][R22.64+0x224] ;  /* 0x0002243016187980 */ /* 0x000f68000c101900 */
[----:B------:R-:W5:Y:S04]  /*164d0*/  LD.E R25, desc[UR48][R22.64+0x230] ;  /* 0x0002303016197980 */ /* 0x000f68000c101900 */
[----:B------:R-:W5:Y:S04]  /*164e0*/  LD.E R27, desc[UR48][R22.64+0x240] ;  /* 0x00024030161b7980 */ /* 0x000f68000c101900 */
[----:B------:R-:W5:Y:S04]  /*164f0*/  LD.E R26, desc[UR48][R22.64+0x234] ;  /* 0x00023430161a7980 */ /* 0x000f68000c101900 */
[----:B------:R-:W5:Y:S04]  /*16500*/  LD.E R28, desc[UR48][R22.64+0x244] ;  /* 0x00024430161c7980 */ /* 0x000f68000c101900 */
[----:B------:R-:W5:Y:S04]  /*16510*/  LD.E R29, desc[UR48][R22.64+0x250] ;  /* 0x00025030161d7980 */ /* 0x000f68000c101900 */
[----:B0-----:R-:W5:Y:S04]  /*16520*/  LD.E R6, desc[UR48][R22.64+0x254] ;  /* 0x0002543016067980 */ /* 0x001f68000c101900 */
[----:B------:R-:W5:Y:S04]  /*16530*/  LD.E R140, desc[UR48][R22.64+0x260] ;  /* 0x00026030168c7980 */ /* 0x000f68000c101900 */
        /* <DEDUP_REMOVED lines=53> */
[----:B-1----:R-:W5:Y:S04]  /*16890*/  LD.E R4, desc[UR48][R22.64+0x410] ;  /* 0x0004103016047980 */ /* 0x002f68000c101900 */
        /* <DEDUP_REMOVED lines=62> */
[----:B------:R-:W5:Y:S01]  /*16c80*/  LD.E R35, desc[UR48][R22.64+0x418] ;  /* 0x0004183016237980 */ /* 0x000f62000c101900 */
[----:B--2---:R-:W-:Y:S01]  /*16c90*/  FMUL.FTZ R219, R32, R31 ;  /* 0x0000001f20db7220 */ /* 0x004fe20000410000 */
[C---:B---3--:R-:W-:Y:S01]  /*16ca0*/  FMUL.FTZ R217, R33.reuse, R30 ;  /* 0x0000001e21d97220 */ /* 0x048fe20000410000 */
[C---:B----4-:R-:W-:Y:S01]  /*16cb0*/  FMUL.FTZ R31, R33.reuse, R8 ;  /* 0x00000008211f7220 */ /* 0x050fe20000410000 */
[C---:B-----5:R-:W-:Y:S01]  /*16cc0*/  FMUL.FTZ R199, R33.reuse, R24 ;  /* 0x0000001821c77220 */ /* 0x060fe20000410000 */
[C---:B------:R-:W-:Y:S01]  /*16cd0*/  FMUL.FTZ R25, R33.reuse, R25 ;  /* 0x0000001921197220 */ /* 0x040fe20000410000 */
[C---:B------:R-:W-:Y:S01]  /*16ce0*/  FMUL.FTZ R27, R33.reuse, R27 ;  /* 0x0000001b211b7220 */ /* 0x040fe20000410000 */
[----:B------:R0:W-:Y:S01]  /*16cf0*/  ST.E desc[UR48][R22.64+0x414], R217 ;  /* 0x000414d916007985 */ /* 0x0001e2000c101930 */
[C---:B------:R-:W-:Y:S01]  /*16d00*/  FMUL.FTZ R207, R33.reuse, R26 ;  /* 0x0000001a21cf7220 */ /* 0x040fe20000410000 */
[C---:B------:R-:W-:Y:S01]  /*16d10*/  FMUL.FTZ R215, R33.reuse, R28 ;  /* 0x0000001c21d77220 */ /* 0x040fe20000410000 */
[C---:B------:R-:W-:Y:S01]  /*16d20*/  FMUL.FTZ R29, R33.reuse, R29 ;  /* 0x0000001d211d7220 */ /* 0x040fe20000410000 */
[----:B------:R1:W-:Y:S04]  /*16d30*/  ST.E desc[UR48][R22.64+0x220], R31 ;  /* 0x0002201f16007985 */ /* 0x0003e8000c101930 */
[----:B------:R2:W-:Y:S04]  /*16d40*/  ST.E desc[UR48][R22.64+0x224], R199 ;  /* 0x000224c716007985 */ /* 0x0005e8000c101930 */
[----:B------:R3:W-:Y:S01]  /*16d50*/  ST.E desc[UR48][R22.64+0x230], R25 ;  /* 0x0002301916007985 */ /* 0x0007e2000c101930 */
[----:B0-----:R-:W-:-:S03]  /*16d60*/  FMUL.FTZ R217, R33, R6 ;  /* 0x0000000621d97220 */ /* 0x001fc60000410000 */
[----:B------:R0:W-:Y:S01]  /*16d70*/  ST.E desc[UR48][R22.64+0x240], R27 ;  /* 0x0002401b16007985 */ /* 0x0001e2000c101930 */
[C---:B-1----:R-:W-:Y:S01]  /*16d80*/  FMUL.FTZ R31, R33.reuse, R140 ;  /* 0x0000008c211f7220 */ /* 0x042fe20000410000 */
[C---:B--2---:R-:W-:Y:S01]  /*16d90*/  FMUL.FTZ R199, R33.reuse, R138 ;  /* 0x0000008a21c77220 */ /* 0x044fe20000410000 */
[C---:B---3--:R-:W-:Y:S01]  /*16da0*/  FMUL.FTZ R25, R33.reuse, R136 ;  /* 0x0000008821197220 */ /* 0x048fe20000410000 */
[C---:B0-----:R-:W-:Y:S01]  /*16db0*/  FMUL.FTZ R27, R33.reuse, R134 ;  /* 0x00000086211b7220 */ /* 0x041fe20000410000 */
[----:B------:R0:W-:Y:S01]  /*16dc0*/  ST.E desc[UR48][R22.64+0x41c], R219 ;  /* 0x00041cdb16007985 */ /* 0x0001e2000c101930 */
[----:B------:R-:W-:-:S03]  /*16dd0*/  FMUL.FTZ R221, R33, R128 ;  /* 0x0000008021dd7220 */ /* 0x000fc60000410000 */
[----:B------:R1:W-:Y:S04]  /*16de0*/  ST.E desc[UR48][R22.64+0x234], R207 ;  /* 0x000234cf16007985 */ /* 0x0003e8000c101930 */
[----:B------:R2:W-:Y:S04]  /*16df0*/  ST.E desc[UR48][R22.64+0x244], R215 ;  /* 0x000244d716007985 */ /* 0x0005e8000c101930 */
[----:B------:R3:W-:Y:S01]  /*16e00*/  ST.E desc[UR48][R22.64+0x250], R29 ;  /* 0x0002501d16007985 */ /* 0x0007e2000c101930 */
[----:B0-----:R-:W-:-:S03]  /*16e10*/  FMUL.FTZ R219, R33, R130 ;  /* 0x0000008221db7220 */ /* 0x001fc60000410000 */
[----:B------:R0:W-:Y:S01]  /*16e20*/  ST.E desc[UR48][R22.64+0x254], R217 ;  /* 0x000254d916007985 */ /* 0x0001e2000c101930 */
[----:B-1----:R-:W-:-:S03]  /*16e30*/  FMUL.FTZ R207, R33, R126 ;  /* 0x0000007e21cf7220 */ /* 0x002fc60000410000 */
[----:B------:R1:W-:Y:S01]  /*16e40*/  ST.E desc[UR48][R22.64+0x260], R31 ;  /* 0x0002601f16007985 */ /* 0x0003e2000c101930 */
[----:B--2---:R-:W-:-:S03]  /*16e50*/  FMUL.FTZ R215, R33, R132 ;  /* 0x0000008421d77220 */ /* 0x004fc60000410000 */
[----:B------:R2:W-:Y:S01]  /*16e60*/  ST.E desc[UR48][R22.64+0x264], R199 ;  /* 0x000264c716007985 */ /* 0x0005e2000c101930 */
[----:B---3--:R-:W-:-:S03]  /*16e70*/  FMUL.FTZ R29, R33, R116 ;  /* 0x00000074211d7220 */ /* 0x008fc60000410000 */
[----:B------:R3:W-:Y:S01]  /*16e80*/  ST.E desc[UR48][R22.64+0x270], R25 ;  /* 0x0002701916007985 */ /* 0x0007e2000c101930 */
[----:B0-----:R-:W-:-:S03]  /*16e90*/  FMUL.FTZ R217, R33, R118 ;  /* 0x0000007621d97220 */ /* 0x001fc60000410000 */
[----:B------:R0:W-:Y:S01]  /*16ea0*/  ST.E desc[UR48][R22.64+0x274], R27 ;  /* 0x0002741b16007985 */ /* 0x0001e2000c101930 */
[C---:B-1----:R-:W-:Y:S01]  /*16eb0*/  FMUL.FTZ R31, R33.reuse, R122 ;  /* 0x0000007a211f7220 */ /* 0x042fe20000410000 */
[C---:B--2---:R-:W-:Y:S01]  /*16ec0*/  FMUL.FTZ R199, R33.reuse, R120 ;  /* 0x0000007821c77220 */ /* 0x044fe20000410000 */
[C---:B---3--:R-:W-:Y:S01]  /*16ed0*/  FMUL.FTZ R25, R33.reuse, R124 ;  /* 0x0000007c21197220 */ /* 0x048fe20000410000 */
[C---:B0-----:R-:W-:Y:S01]  /*16ee0*/  FMUL.FTZ R27, R33.reuse, R114 ;  /* 0x00000072211b7220 */ /* 0x041fe20000410000 */
        /* <DEDUP_REMOVED lines=14> */
[----:B-1----:R-:W-:-:S03]  /*16fd0*/  FMUL.FTZ R29, R33, R96 ;  /* 0x00000060211d7220 */ /* 0x002fc60000410000 */
[----:B------:R1:W-:Y:S01]  /*16fe0*/  ST.E desc[UR48][R22.64+0x2c4], R27 ;  /* 0x0002c41b16007985 */ /* 0x0003e2000c101930 */
[C---:B--2---:R-:W-:Y:S01]  /*16ff0*/  FMUL.FTZ R31, R33.reuse, R102 ;  /* 0x00000066211f7220 */ /* 0x044fe20000410000 */
[C---:B---3--:R-:W-:Y:S01]  /*17000*/  FMUL.FTZ R199, R33.reuse, R100 ;  /* 0x0000006421c77220 */ /* 0x048fe20000410000 */
        /* <DEDUP_REMOVED lines=41> */
[----:B-1----:R-:W-:Y:S01]  /*172a0*/  FMUL.FTZ R27, R33, R54 ;  /* 0x00000036211b7220 */ /* 0x002fe20000410000 */
[----:B------:R0:W-:Y:S01]  /*172b0*/  ST.E desc[UR48][R22.64+0x370], R207 ;  /* 0x000370cf16007985 */ /* 0x0001e2000c101930 */
[C---:B------:R-:W-:Y:S01]  /*172c0*/  FMUL.FTZ R193, R32.reuse, R193 ;  /* 0x000000c120c17220 */ /* 0x040fe20000410000 */
        /* <DEDUP_REMOVED lines=91> */
[----:B------:R1:W-:Y:S04]  /*17880*/  ST.E desc[UR48][R22.64+0x404], R27 ;  /* 0x0004041b16007985 */ /* 0x0003e8000c101930 */
        /* <DEDUP_REMOVED lines=63> */
[----:B------:R5:W-:Y:S01]  /*17c80*/  ST.E desc[UR48][R22.64+0x418], R35 ;  /* 0x0004182316007985 */ /* 0x000be2000c101930 */
[----:B------:R2:W-:Y:S06]  /*17c90*/  BAR.SYNC.DEFER_BLOCKING R209, 0x100 ;  /* 0x000400d10000751d */ /* 0x0005ec0000010000 */
[----:B0-----:R-:W5:Y:S04]  /*17ca0*/  LD.E R25, desc[UR48][R22.64+0x220] ;  /* 0x0002203016197980 */ /* 0x001f68000c101900 */
[----:B-1----:R-:W5:Y:S04]  /*17cb0*/  LD.E R27, desc[UR48][R22.64+0x224] ;  /* 0x00022430161b7980 */ /* 0x002f68000c101900 */
[----:B------:R-:W5:Y:S04]  /*17cc0*/  LD.E R29, desc[UR48][R22.64+0x228] ;  /* 0x00022830161d7980 */ /* 0x000f68000c101900 */
[----:B------:R-:W5:Y:S04]  /*17cd0*/  LD.E R31, desc[UR48][R22.64+0x22c] ;  /* 0x00022c30161f7980 */ /* 0x000f68000c101900 */
[----:B--2---:R-:W2:Y:S04]  /*17ce0*/  LD.E R33, desc[UR48][R22.64+0x230] ;  /* 0x0002303016217980 */ /* 0x004ea8000c101900 */
[----:B---3--:R-:W3:Y:S04]  /*17cf0*/  LD.E R41, desc[UR48][R22.64+0x234] ;  /* 0x0002343016297980 */ /* 0x008ee8000c101900 */
[----:B----4-:R-:W4:Y:S04]  /*17d00*/  LD.E R5, desc[UR48][R22.64+0x238] ;  /* 0x0002383016057980 */ /* 0x010f28000c101900 */
[----:B-----5:R-:W5:Y:S04]  /*17d10*/  LD.E R39, desc[UR48][R22.64+0x23c] ;  /* 0x00023c3016277980 */ /* 0x020f68000c101900 */
        /* <DEDUP_REMOVED lines=121> */
[----:B------:R-:W-:Y:S04]  /*184b0*/  ST.E desc[UR48][R22.64+0x220], R25 ;  /* 0x0002201916007985 */ /* 0x000fe8000c101930 */
[----:B------:R-:W-:Y:S04]  /*184c0*/  ST.E desc[UR48][R22.64+0x224], R27 ;  /* 0x0002241b16007985 */ /* 0x000fe8000c101930 */
[----:B------:R-:W-:Y:S04]  /*184d0*/  ST.E desc[UR48][R22.64+0x228], R29 ;  /* 0x0002281d16007985 */ /* 0x000fe8000c101930 */
[----:B------:R-:W-:Y:S04]  /*184e0*/  ST.E desc[UR48][R22.64+0x22c], R31 ;  /* 0x00022c1f16007985 */ /* 0x000fe8000c101930 */
[----:B--2---:R-:W-:Y:S04]  /*184f0*/  ST.E desc[UR48][R22.64+0x230], R33 ;  /* 0x0002302116007985 */ /* 0x004fe8000c101930 */
[----:B---3--:R-:W-:Y:S04]  /*18500*/  ST.E desc[UR48][R22.64+0x234], R41 ;  /* 0x0002342916007985 */ /* 0x008fe8000c101930 */
[----:B----4-:R-:W-:Y:S04]  /*18510*/  ST.E desc[UR48][R22.64+0x238], R5 ;  /* 0x0002380516007985 */ /* 0x010fe8000c101930 */
[----:B-----5:R-:W-:Y:S04]  /*18520*/  ST.E desc[UR48][R22.64+0x23c], R39 ;  /* 0x00023c2716007985 */ /* 0x020fe8000c101930 */
        /* <DEDUP_REMOVED lines=120> */
[----:B0-----:R-:W5:Y:S04]  /*18cb0*/  LD.E.64 R4, desc[UR48][R22.64+0xa8] ;  /* 0x0000a83016047980 */ /* 0x001f68000c101b00 */
[----:B-1----:R-:W5:Y:S04]  /*18cc0*/  LDL R6, [R1+0x88] ;  /* 0x0000880001067983 */ /* 0x002f680000100800 */
[----:B--2---:R-:W2:Y:S04]  /*18cd0*/  LD.E R24, desc[UR48][R22.64+0x220] ;  /* 0x0002203016187980 */ /* 0x004ea8000c101900 */
[----:B------:R-:W2:Y:S04]  /*18ce0*/  LD.E R25, desc[UR48][R22.64+0x224] ;  /* 0x0002243016197980 */ /* 0x000ea8000c101900 */
[----:B---3--:R-:W2:Y:S04]  /*18cf0*/  LD.E R26, desc[UR48][R22.64+0x228] ;  /* 0x00022830161a7980 */ /* 0x008ea8000c101900 */
[----:B------:R-:W2:Y:S04]  /*18d00*/  LD.E R27, desc[UR48][R22.64+0x22c] ;  /* 0x00022c30161b7980 */ /* 0x000ea8000c101900 */
[----:B----4-:R-:W2:Y:S04]  /*18d10*/  LD.E R28, desc[UR48][R22.64+0x230] ;  /* 0x00023030161c7980 */ /* 0x010ea8000c101900 */
[----:B------:R-:W2:Y:S04]  /*18d20*/  LD.E R29, desc[UR48][R22.64+0x234] ;  /* 0x00023430161d7980 */ /* 0x000ea8000c101900 */
[----:B-----5:R-:W2:Y:S04]  /*18d30*/  LD.E R30, desc[UR48][R22.64+0x238] ;  /* 0x00023830161e7980 */ /* 0x020ea8000c101900 */
        /* <DEDUP_REMOVED lines=129> */
[----:B------:R-:W-:Y:S01]  /*19550*/  VOTEU.ANY UP0, P1 ;  /* 0x00000000003f7886 */ /* 0x000fe20000800100 */
[----:B------:R-:W-:-:S02]  /*19560*/  VIADD R6, R4, 0x80 ;  /* 0x0000008004067836 */ /* 0x000fc40000000000 */
[----:B------:R-:W-:Y:S01]  /*19570*/  IMAD.MOV.U32 R7, RZ, RZ, R5 ;  /* 0x000000ffff077224 */ /* 0x000fe200078e0005 */
[----:B--2---:R-:W-:-:S06]  /*19580*/  WARPGROUP.ARRIVE ;  /* 0x00000000000079c5 */ /* 0x004fcc0000000000 */
[----:B------:R-:W-:Y:S01]  /*19590*/  HGMMA.64x256x16.F32.BF16 R24, R152, gdesc[UR4].tnspB, R24, UP0, gsb0 ;  /* 0x43e0000498187df0 */ /* 0x000fe2000b801818 */
[----:B------:R-:W-:Y:S02]  /*195a0*/  R2UR UR6, R6 ;  /* 0x00000000060672ca */ /* 0x000fe400000e0000 */
[----:B------:R-:W-:Y:S01]  /*195b0*/  R2UR UR7, R7 ;  /* 0x00000000070772ca */ /* 0x000fe200000e0000 */
[----:B------:R-:W-:Y:S02]  /*195c0*/  VIADD R6, R4, 0x100 ;  /* 0x0000010004067836 */ /* 0x000fe40000000000 */
[----:B------:R-:W-:Y:S01]  /*195d0*/  IMAD.MOV.U32 R7, RZ, RZ, R5 ;  /* 0x000000ffff077224 */ /* 0x000fe200078e0005 */
[----:B------:R-:W-:Y:S02]  /*195e0*/  WARPGROUP.DEPBAR.LE gsb0, 0x0 ;  /* 0x00008000000079c5 */ /* 0x000fe40000010000 */
[----:B------:R-:W-:Y:S02]  /*195f0*/  F2FP.BF16.F32.PACK_AB R152, R183, R192 ;  /* 0x000000c0b798723e */ /* 0x000fe400000010ff */
[----:B------:R-:W-:-:S02]  /*19600*/  F2FP.BF16.F32.PACK_AB R154, R186, R179 ;  /* 0x000000b3ba9a723e */ /* 0x000fc400000010ff */
        /* <DEDUP_REMOVED lines=132> */
[----:B------:R-:W-:Y:S02]  /*19e50*/  R2UR UR6, R6 ;  /* 0x00000000060672ca */ /* 0x000fe400000e0000 */
[----:B------:R-:W-:Y:S01]  /*19e60*/  R2UR UR7, R7 ;  /* 0x00000000070772ca */ /* 0x000fe200000e0000 */
[----:B------:R-:W-:Y:S01]  /*19e70*/  STL [R1+0x88], R0 ;  /* 0x0000880001007387 */ /* 0x000fe20000100800 */
[----:B------:R-:W-:Y:S02]  /*19e80*/  VIADD R6, R4, 0x180 ;  /* 0x0000018004067836 */ /* 0x000fe40000000000 */
[----:B------:R-:W-:Y:S01]  /*19e90*/  IMAD.MOV.U32 R7, RZ, RZ, R5 ;  /* 0x000000ffff077224 */ /* 0x000fe200078e0005 */
[----:B------:R-:W-:Y:S02]  /*19ea0*/  WARPGROUP.DEPBAR.LE gsb0, 0x0 ;  /* 0x00008000000079c5 */ /* 0x000fe40000010000 */
[----:B------:R-:W-:-:S02]  /*19eb0*/  F2FP.BF16.F32.PACK_AB R152, R182, R175 ;  /* 0x000000afb698723e */ /* 0x000fc400000010ff */
        /* <DEDUP_REMOVED lines=276> */
[----:B------:R-:W-:Y:S01]  /*1b000*/  VIADD R4, R4, 0x280 ;  /* 0x0000028004047836 */ /* 0x000fe20000000000 */
        /* <DEDUP_REMOVED lines=412> */
[----:B0-----:R-:W5:Y:S04]  /*1c9d0*/  LD.E R25, desc[UR48][R22.64+0x240] ;  /* 0x0002403016197980 */ /* 0x001f68000c101900 */
[----:B-1----:R-:W5:Y:S04]  /*1c9e0*/  LD.E R27, desc[UR48][R22.64+0x244] ;  /* 0x00024430161b7980 */ /* 0x002f68000c101900 */
        /* <DEDUP_REMOVED lines=131> */
[----:B-----5:R0:W-:Y:S04]  /*1d220*/  ST.E desc[UR48][R22.64+0x254], R35 ;  /* 0x0002542316007985 */ /* 0x0201e8000c101930 */
        /* <DEDUP_REMOVED lines=122> */
.L_x_2112:
[----:B------:R-:W-:Y:S05]  /*1d9d0*/  BSYNC B0 ;  /* 0x0000000000007941 */ /* 0x000fea0003800000 */
.L_x_2111:
[C---:B------:R-:W-:Y:S01]  /*1d9e0*/  ISETP.GT.AND P1, PT, R10.reuse, UR43, PT ;  /* 0x0000002b0a007c0c */ /* 0x040fe2000bf24270 */
[----:B------:R-:W-:-:S12]  /*1d9f0*/  VIADD R10, R10, 0xffffffff ;  /* 0xffffffff0a0a7836 */ /* 0x000fd80000000000 */
[----:B------:R-:W-:Y:S05]  /*1da00*/  @P1 BRA `(.L_x_2113) ;  /* 0xffffff5400081947 */ /* 0x000fea000383ffff */
.L_x_2082:
[----:B------:R-:W-:Y:S05]  /*1da10*/  WARPSYNC.ALL ;  /* 0x0000000000007948 */ /* 0x000fea0003800000 */
[----:B0-----:R-:W1:Y:S04]  /*1da20*/  LDL R5, [R1+0x440] ;  /* 0x0004400001057983 */ /* 0x001e680000100800 */
[----:B------:R-:W2:Y:S04]  /*1da30*/  LDL R6, [R1+0x444] ;  /* 0x0004440001067983 */ /* 0x000ea80000100800 */
[----:B------:R-:W3:Y:S04]  /*1da40*/  LDL R136, [R1+0x210] ;  /* 0x0002100001887983 */ /* 0x000ee80000100800 */
[----:B------:R-:W4:Y:S04]  /*1da50*/  LDL.64 R14, [R1+0x3b8] ;  /* 0x0003b800010e7983 */ /* 0x000f280000100a00 */
[----:B------:R-:W5:Y:S04]  /*1da60*/  LDL.64 R12, [R1+0x3c8] ;  /* 0x0003c800010c7983 */ /* 0x000f680000100a00 */
[----:B------:R-:W4:Y:S04]  /*1da70*/  LDL.64 R134, [R1+0x220] ;  /* 0x0002200001867983 */ /* 0x000f280000100a00 */
[----:B------:R-:W5:Y:S04]  /*1da80*/  LDL.64 R132, [R1+0x230] ;  /* 0x0002300001847983 */ /* 0x000f680000100a00 */
        /* <DEDUP_REMOVED lines=57> */
[----:B------:R-:W5:Y:S04]  /*1de20*/  LDL R137, [R1+0x218] ;  /* 0x0002180001897983 */ /* 0x000f680000100800 */
[----:B-1----:R-:W0:Y:S02]  /*1de30*/  SHFL.BFLY PT, R0, R5, 0x2, 0x1f ;  /* 0x0c401f0005007f89 */ /* 0x002e2400000e0000 */
[----:B0-----:R-:W-:-:S05]  /*1de40*/  FADD.FTZ R0, R5, R0 ;  /* 0x0000000005007221 */ /* 0x001fca0000010000 */
[----:B------:R-:W0:Y:S02]  /*1de50*/  SHFL.BFLY PT, R3, R0, 0x1, 0x1f ;  /* 0x0c201f0000037f89 */ /* 0x000e2400000e0000 */
[----:B0-----:R-:W-:Y:S01]  /*1de60*/  FADD.FTZ R2, R0, R3 ;  /* 0x0000000300027221 */ /* 0x001fe20000010000 */
[----:B---3--:R-:W-:Y:S01]  /*1de70*/  VIADD R136, R136, 0x1 ;  /* 0x0000000188887836 */ /* 0x008fe20000000000 */
[----:B------:R-:W3:Y:S04]  /*1de80*/  LDL R0, [R1+0x21c] ;  /* 0x00021c0001007983 */ /* 0x000ee80000100800 */
[----:B------:R-:W-:Y:S04]  /*1de90*/  STL [R1+0x440], R2 ;  /* 0x0004400201007387 */ /* 0x000fe80000100800 */
[----:B------:R-:W4:Y:S04]  /*1dea0*/  LDL R148, [R1+0x440] ;  /* 0x0004400001947983 */ /* 0x000f280000100800 */
[----:B--2---:R-:W0:Y:S02]  /*1deb0*/  SHFL.BFLY PT, R3, R6, 0x2, 0x1f ;  /* 0x0c401f0006037f89 */ /* 0x004e2400000e0000 */
[----:B0-----:R-:W-:Y:S01]  /*1dec0*/  FADD.FTZ R3, R3, R6 ;  /* 0x0000000603037221 */ /* 0x001fe20000010000 */
[----:B------:R-:W-:Y:S01]  /*1ded0*/  ISETP.NE.AND P2, PT, R136, 0x2, PT ;  /* 0x000000028800780c */ /* 0x000fe20003f45270 */
[----:B------:R-:W2:Y:S04]  /*1dee0*/  LDL.64 R6, [R1+0x408] ;  /* 0x0004080001067983 */ /* 0x000ea80000100a00 */
[----:B------:R-:W0:Y:S08]  /*1def0*/  SHFL.BFLY PT, R4, R3, 0x1, 0x1f ;  /* 0x0c201f0003047f89 */ /* 0x000e3000000e0000 */
[----:B------:R-:W2:Y:S01]  /*1df00*/  @!P2 LDL R19, [R1+0x214] ;  /* 0x000214000113a983 */ /* 0x000ea20000100800 */
[----:B0-----:R-:W-:-:S03]  /*1df10*/  FADD.FTZ R140, R3, R4 ;  /* 0x00000004038c7221 */ /* 0x001fc60000010000 */
[----:B------:R-:W2:Y:S02]  /*1df20*/  LDL.64 R4, [R1+0x3f8] ;  /* 0x0003f80001047983 */ /* 0x000ea40000100a00 */
[----:B------:R-:W-:Y:S02]  /*1df30*/  FSETP.NE.FTZ.AND P1, PT, R140, RZ, PT ;  /* 0x000000ff8c00720b */ /* 0x000fe40003f35000 */
[----:B------:R-:W2:Y:S11]  /*1df40*/  LDL.64 R2, [R1+0x418] ;  /* 0x0004180001027983 */ /* 0x000eb60000100a00 */
[----:B------:R-:W2:Y:S04]  /*1df50*/  @P1 LDL R143, [R1+0x450] ;  /* 0x00045000018f1983 */ /* 0x000ea80000100800 */
[----:B------:R-:W2:Y:S01]  /*1df60*/  @P1 LDL R145, [R1+0x434] ;  /* 0x0004340001911983 */ /* 0x000ea20000100800 */
[----:B------:R-:W-:-:S02]  /*1df70*/  IMAD.MOV.U32 R142, RZ, RZ, -0x800000 ;  /* 0xff800000ff8e7424 */ /* 0x000fc400078e00ff */
[----:B------:R-:W-:Y:S01]  /*1df80*/  IMAD.MOV.U32 R138, RZ, RZ, RZ ;  /* 0x000000ffff8a7224 */ /* 0x000fe200078e00ff */
[----:B------:R0:W-:Y:S08]  /*1df90*/  BAR.ARV R208, 0x100 ;  /* 0x000400d00000751d */ /* 0x0001f00000002000 */
[----:B------:R-:W-:Y:S06]  /*1dfa0*/  BAR.ARV 0x8, 0x180 ;  /* 0x0206000000007b1d */ /* 0x000fec0000002000 */
[----:B----4-:R-:W-:-:S13]  /*1dfb0*/  FSETP.NE.FTZ.AND P0, PT, R148, RZ, PT ;  /* 0x000000ff9400720b */ /* 0x010fda0003f15000 */
[----:B------:R-:W4:Y:S04]  /*1dfc0*/  @P0 LDL R139, [R1+0x450] ;  /* 0x00045000018b0983 */ /* 0x000f280000100800 */
[----:B------:R-:W2:Y:S01]  /*1dfd0*/  @P0 LDL R144, [R1+0x430] ;  /* 0x0004300001900983 */ /* 0x000ea20000100800 */
[----:B------:R-:W1:Y:S02]  /*1dfe0*/  @P0 MUFU.LG2 R141, R148 ;  /* 0x00000094008d0308 */ /* 0x000e640000000c00 */
[----:B-1----:R-:W-:-:S06]  /*1dff0*/  @P0 FMUL.FTZ R146, R141, 0.69314718246459960938 ;  /* 0x3f3172188d920820 */ /* 0x002fcc0000410000 */
[----:B------:R-:W1:Y:S08]  /*1e000*/  @P1 MUFU.LG2 R147, R140 ;  /* 0x0000008c00931308 */ /* 0x000e700000000c00 */
[----:B------:R-:W0:Y:S01]  /*1e010*/  @P0 MUFU.RCP R138, R148 ;  /* 0x00000094008a0308 */ /* 0x000e220000001000 */
[----:B---3--:R-:W-:Y:S02]  /*1e020*/  VIADD R0, R0, 0x1 ;  /* 0x0000000100007836 */ /* 0x008fe40000000000 */
[----:B-1----:R-:W-:Y:S01]  /*1e030*/  @P1 FMUL.FTZ R147, R147, 0.69314718246459960938 ;  /* 0x3f31721893931820 */ /* 0x002fe20000410000 */
[----:B------:R-:W-:Y:S01]  /*1e040*/  STL [R1+0x444], R140 ;  /* 0x0004448c01007387 */ /* 0x000fe20000100800 */
[-C--:B0-----:R-:W-:Y:S01]  /*1e050*/  FMUL.FTZ R135, R135, R138.reuse ;  /* 0x0000008a87877220 */ /* 0x081fe20000410000 */
[-C--:B------:R-:W-:Y:S01]  /*1e060*/  FMUL.FTZ R134, R134, R138.reuse ;  /* 0x0000008a86867220 */ /* 0x080fe20000410000 */
[-C--:B-----5:R-:W-:Y:S01]  /*1e070*/  FMUL.FTZ R133, R133, R138.reuse ;  /* 0x0000008a85857220 */ /* 0x0a0fe20000410000 */
        /* <DEDUP_REMOVED lines=61> */
[----:B------:R-:W-:Y:S04]  /*1e450*/  STL [R1+0x210], R136 ;  /* 0x0002108801007387 */ /* 0x000fe80000100800 */
[----:B------:R-:W-:Y:S04]  /*1e460*/  STL.64 [R1+0x220], R134 ;  /* 0x0002208601007387 */ /* 0x000fe80000100a00 */
        /* <DEDUP_REMOVED lines=31> */
[----:B------:R-:W-:Y:S04]  /*1e660*/  STL [R1+0x21c], R0 ;  /* 0x00021c0001007387 */ /* 0x000fe80000100800 */
[----:B------:R-:W-:Y:S01]  /*1e670*/  @!P2 STL [R1+0x210], RZ ;  /* 0x000210ff0100a387 */ /* 0x000fe20000100800 */
[----:B----4-:R-:W-:-:S04]  /*1e680*/  @P0 FMUL.FTZ R139, R139, 0.69314718246459960938 ;  /* 0x3f3172188b8b0820 */ /* 0x010fc80000410000 */
[----:B--2---:R-:W-:Y:S01]  /*1e690*/  @P0 FFMA.FTZ R142, R139, R144, R146 ;  /* 0x000000908b8e0223 */ /* 0x004fe20000010092 */
[----:B------:R-:W-:-:S06]  /*1e6a0*/  IMAD.MOV.U32 R139, RZ, RZ, RZ ;  /* 0x000000ffff8b7224 */ /* 0x000fcc00078e00ff */
[----:B------:R-:W0:Y:S01]  /*1e6b0*/  @P1 MUFU.RCP R139, R140 ;  /* 0x0000008c008b1308 */ /* 0x000e220000001000 */
[----:B------:R-:W-:Y:S01]  /*1e6c0*/  @P1 FMUL.FTZ R146, R143, 0.69314718246459960938 ;  /* 0x3f3172188f921820 */ /* 0x000fe20000410000 */
[----:B------:R-:W-:-:S03]  /*1e6d0*/  IMAD.MOV.U32 R144, RZ, RZ, -0x800000 ;  /* 0xff800000ff907424 */ /* 0x000fc600078e00ff */
[----:B------:R-:W-:Y:S01]  /*1e6e0*/  @P1 FFMA.FTZ R144, R146, R145, R147 ;  /* 0x0000009192901223 */ /* 0x000fe20000010093 */
[----:B------:R-:W-:Y:S01]  /*1e6f0*/  STL [R1+0x440], R142 ;  /* 0x0004408e01007387 */ /* 0x000fe20000100800 */
[-C--:B0-----:R-:W-:Y:S01]  /*1e700*/  FMUL.FTZ R15, R15, R139.reuse ;  /* 0x0000008b0f0f7220 */ /* 0x081fe20000410000 */
[-C--:B------:R-:W-:Y:S01]  /*1e710*/  FMUL.FTZ R14, R14, R139.reuse ;  /* 0x0000008b0e0e7220 */ /* 0x080fe20000410000 */
[-C--:B------:R-:W-:Y:S01]  /*1e720*/  FMUL.FTZ R13, R13, R139.reuse ;  /* 0x0000008b0d0d7220 */ /* 0x080fe20000410000 */
[-C--:B------:R-:W-:Y:S01]  /*1e730*/  FMUL.FTZ R12, R12, R139.reuse ;  /* 0x0000008b0c0c7220 */ /* 0x080fe20000410000 */
[-C--:B------:R-:W-:Y:S01]  /*1e740*/  FMUL.FTZ R71, R71, R139.reuse ;  /* 0x0000008b47477220 */ /* 0x080fe20000410000 */
[-C--:B------:R-:W-:Y:S01]  /*1e750*/  FMUL.FTZ R70, R70, R139.reuse ;  /* 0x0000008b46467220 */ /* 0x080fe20000410000 */
[----:B------:R-:W-:Y:S01]  /*1e760*/  STL.64 [R1+0x3b8], R14 ;  /* 0x0003b80e01007387 */ /* 0x000fe20000100a00 */
[-C--:B------:R-:W-:Y:S01]  /*1e770*/  FMUL.FTZ R69, R69, R139.reuse ;  /* 0x0000008b45457220 */ /* 0x080fe20000410000 */
[-C--:B------:R-:W-:Y:S01]  /*1e780*/  FMUL.FTZ R68, R68, R139.reuse ;  /* 0x0000008b44447220 */ /* 0x080fe20000410000 */
[-C--:B------:R-:W-:Y:S01]  /*1e790*/  FMUL.FTZ R67, R67, R139.reuse ;  /* 0x0000008b43437220 */ /* 0x080fe20000410000 */
[----:B------:R0:W-:Y:S01]  /*1e7a0*/  STL.64 [R1+0x3c8], R12 ;  /* 0x0003c80c01007387 */ /* 0x0001e20000100a00 */
        /* <DEDUP_REMOVED lines=55> */
[----:B0-----:R-:W-:Y:S01]  /*1eb20*/  VIADD R12, R137, 0x1 ;  /* 0x00000001890c7836 */ /* 0x001fe20000000000 */
[----:B------:R-:W-:Y:S01]  /*1eb30*/  @!P2 LOP3.LUT R14, R19, 0x1, RZ, 0x3c, !PT ;  /* 0x00000001130ea812 */ /* 0x000fe200078e3cff */
[----:B------:R0:W-:Y:S04]  /*1eb40*/  STL [R1+0x444], R144 ;  /* 0x0004449001007387 */ /* 0x0001e80000100800 */
[----:B------:R0:W-:Y:S04]  /*1eb50*/  STL.64 [R1+0x228], R70 ;  /* 0x0002284601007387 */ /* 0x0001e80000100a00 */
        /* <DEDUP_REMOVED lines=29> */
[----:B------:R0:W-:Y:S04]  /*1ed30*/  STL [R1+0x218], R12 ;  /* 0x0002180c01007387 */ /* 0x0001e80000100800 */
[----:B------:R0:W-:Y:S01]  /*1ed40*/  @!P2 STL [R1+0x214], R14 ;  /* 0x0002140e0100a387 */ /* 0x0001e20000100800 */
[----:B------:R-:W-:-:S13]  /*1ed50*/  PLOP3.LUT P0, PT, PT, PT, PT, 0x8, 0x0 ;  /* 0x000000000000781c */ /* 0x000fda0003f0e170 */
.L_x_2017:
[----:B------:R-:W1:Y:S08]  /*1ed60*/  S2UR UR4, SR_CgaCtaId ;  /* 0x00000000000479c3 */ /* 0x000e700000008800 */
[----:B------:R-:W-:Y:S06]  /*1ed70*/  BAR.SYNC.DEFER_BLOCKING 0x5, 0x180 ;  /* 0x0146000000007b1d */ /* 0x000fec0000010000 */
[----:B------:R-:W-:Y:S01]  /*1ed80*/  UMOV UR44, 0x400 ;  /* 0x00000400002c7882 */ /* 0x000fe20000000000 */
[----:B------:R-:W-:Y:S01]  /*1ed90*/  BSSY B0, `(.L_x_2114) ;  /* 0x0000281000007945 */ /* 0x000fe20003800000 */
[----:B-1----:R-:W-:-:S09]  /*1eda0*/  ULEA UR44, UR4, UR44, 0x18 ;  /* 0x0000002c042c7291 */ /* 0x002fd2000f8ec03f */
[----:B---3--:R-:W1:Y:S02]  /*1edb0*/  LDS R0, [UR44+0x324d0] ;  /* 0x0324d02cff007984 */ /* 0x008e640008000800 */
[----:B-1----:R-:W-:Y:S01]  /*1edc0*/  R2UR UR4, R0 ;  /* 0x00000000000472ca */ /* 0x002fe200000e0000 */
[----:B------:R-:W-:Y:S06]  /*1edd0*/  BAR.ARV 0x4, 0x180 ;  /* 0x0106000000007b1d */ /* 0x000fec0000002000 */
[----:B------:R-:W-:Y:S08]  /*1ede0*/  @P0 BRA `(.L_x_2115) ;  /* 0x0000001c001c0947 */ /* 0x000ff00003800000 */
[----:B------:R-:W2:Y:S01]  /*1edf0*/  LDL.128 R96, [R1+0x2c0] ;  /* 0x0002c00001607983 */ /* 0x000ea20000100c00 */
[----:B0-----:R-:W0:Y:S01]  /*1ee00*/  LDC R2, c[0x0][0xce8] ;  /* 0x00033a00ff027b82 */ /* 0x001e220000000800 */
[----:B------:R-:W-:Y:S02]  /*1ee10*/  ULDC UR5, c[0x0][0xb88] ;  /* 0x0002e20000057ab9 */ /* 0x000fe40000000800 */
[----:B------:R-:W3:Y:S04]  /*1ee20*/  LDL.128 R92, [R1+0x2d0] ;  /* 0x0002d000015c7983 */ /* 0x000ee80000100c00 */
[----:B------:R-:W4:Y:S04]  /*1ee30*/  LDL.128 R88, [R1+0x2e0] ;  /* 0x0002e00001587983 */ /* 0x000f280000100c00 */
        /* <DEDUP_REMOVED lines=28> */
[----:B------:R-:W4:Y:S01]  /*1f000*/  LDL.128 R8, [R1+0x410] ;  /* 0x0004100001087983 */ /* 0x000f220000100c00 */
[----:B------:R-:W-:Y:S01]  /*1f010*/  VIADD R19, R204, UR39 ;  /* 0x00000027cc137c36 */ /* 0x000fe20008000000 */
[----:B------:R-:W-:Y:S01]  /*1f020*/  LOP3.LUT P0, RZ, R212, 0x3, RZ, 0xc0, !PT ;  /* 0x00000003d4ff7812 */ /* 0x000fe2000780c0ff */
[----:B0-----:R-:W-:Y:S01]  /*1f030*/  IMAD R0, R2, UR5, RZ ;  /* 0x0000000502007c24 */ /* 0x001fe2000f8e02ff */
[----:B------:R-:W-:-:S02]  /*1f040*/  IADD3 R141, P6, R188, 0x8000, RZ ;  /* 0x00008000bc8d7810 */ /* 0x000fc40007fde0ff */
[C---:B------:R-:W-:Y:S02]  /*1f050*/  IADD3 R143, P1, R188.reuse, 0x8020, RZ ;  /* 0x00008020bc8f7810 */ /* 0x040fe40007f3e0ff */
[C---:B------:R-:W-:Y:S02]  /*1f060*/  IADD3 R21, P5, R188.reuse, 0x4060, RZ ;  /* 0x00004060bc157810 */ /* 0x040fe40007fbe0ff */
[C---:B------:R-:W-:Y:S01]  /*1f070*/  LOP3.LUT R155, R188.reuse, 0x380, RZ, 0xc0, !PT ;  /* 0x00000380bc9b7812 */ /* 0x040fe200078ec0ff */
[----:B------:R-:W-:Y:S01]  /*1f080*/  USHF.R.S32.HI UR12, URZ, 0x1f, UR42 ;  /* 0x0000001f3f0c7899 */ /* 0x000fe2000801142a */
[----:B------:R-:W-:Y:S01]  /*1f090*/  ISETP.GE.OR P2, PT, R19, R0, P0 ;  /* 0x000000001300720c */ /* 0x000fe20000746670 */
[----:B------:R-:W-:Y:S01]  /*1f0a0*/  ULDC.64 UR8, c[0x0][0xc90] ;  /* 0x0003240000087ab9 */ /* 0x000fe20000000a00 */
[----:B------:R-:W-:Y:S01]  /*1f0b0*/  IADD3 R145, P3, R188, 0x8040, RZ ;  /* 0x00008040bc917810 */ /* 0x000fe20007f7e0ff */
[----:B------:R-:W-:Y:S01]  /*1f0c0*/  USHF.R.S32.HI UR13, URZ, 0x1f, UR38 ;  /* 0x0000001f3f0d7899 */ /* 0x000fe20008011426 */
[----:B------:R-:W-:-:S09]  /*1f0d0*/  ULDC.64 UR10, c[0x0][0xc98] ;  /* 0x00032600000a7ab9 */ /* 0x000fd20000000a00 */
[----:B------:R-:W4:Y:S01]  /*1f0e0*/  @!P2 LDL R3, [R1+0x440] ;  /* 0x000440000103a983 */ /* 0x000f220000100800 */
[----:B------:R-:W-:Y:S02]  /*1f0f0*/  LOP3.LUT R140, R141, 0x380, RZ, 0xc0, !PT ;  /* 0x000003808d8c7812 */ /* 0x000fe400078ec0ff */
[----:B------:R-:W-:Y:S02]  /*1f100*/  LOP3.LUT R142, R143, 0x380, RZ, 0xc0, !PT ;  /* 0x000003808f8e7812 */ /* 0x000fe400078ec0ff */
[----:B------:R-:W-:Y:S02]  /*1f110*/  SHF.R.U64 R140, R140, 0x3, RZ ;  /* 0x000000038c8c7819 */ /* 0x000fe400000012ff */
[----:B------:R-:W-:Y:S02]  /*1f120*/  SHF.R.U64 R146, R142, 0x3, RZ ;  /* 0x000000038e927819 */ /* 0x000fe400000012ff */
[----:B------:R-:W-:Y:S01]  /*1f130*/  LOP3.LUT R142, R140, R141, RZ, 0x3c, !PT ;  /* 0x0000008d8c8e7212 */ /* 0x000fe200078e3cff */
[----:B------:R-:W-:Y:S01]  /*1f140*/  IMAD.X R141, RZ, RZ, R189, P1 ;  /* 0x000000ffff8d7224 */ /* 0x000fe200008e06bd */
[----:B------:R-:W-:-:S04]  /*1f150*/  IADD3 R149, P1, R188, 0xc040, RZ ;  /* 0x0000c040bc957810 */ /* 0x000fc80007f3e0ff */
[----:B------:R-:W-:-:S04]  /*1f160*/  LOP3.LUT R148, R149, 0x380, RZ, 0xc0, !PT ;  /* 0x0000038095947812 */ /* 0x000fc800078ec0ff */
[----:B------:R-:W-:Y:S02]  /*1f170*/  SHF.R.U64 R148, R148, 0x3, RZ ;  /* 0x0000000394947819 */ /* 0x000fe400000012ff */
[----:B------:R-:W-:Y:S02]  /*1f180*/  LOP3.LUT R20, R21, 0x380, RZ, 0xc0, !PT ;  /* 0x0000038015147812 */ /* 0x000fe400078ec0ff */
[----:B------:R-:W-:Y:S01]  /*1f190*/  LOP3.LUT R148, R148, R149, RZ, 0x3c, !PT ;  /* 0x0000009594947212 */ /* 0x000fe200078e3cff */
[----:B------:R-:W-:Y:S01]  /*1f1a0*/  IMAD.X R149, RZ, RZ, R189, P1 ;  /* 0x000000ffff957224 */ /* 0x000fe200008e06bd */
[----:B------:R-:W-:Y:S02]  /*1f1b0*/  ISETP.NE.AND P1, PT, R2, 0x1, PT ;  /* 0x000000010200780c */ /* 0x000fe40003f25270 */
[----:B------:R-:W-:Y:S02]  /*1f1c0*/  SHF.R.U64 R155, R155, 0x3, RZ ;  /* 0x000000039b9b7819 */ /* 0x000fe400000012ff */
[----:B------:R-:W-:-:S02]  /*1f1d0*/  SHF.R.U64 R20, R20, 0x3, RZ ;  /* 0x0000000314147819 */ /* 0x000fc400000012ff */
[----:B------:R-:W-:Y:S01]  /*1f1e0*/  LOP3.LUT R154, R155, R188, RZ, 0x3c, !PT ;  /* 0x000000bc9b9a7212 */ /* 0x000fe200078e3cff */
[--C-:B------:R-:W-:Y:S01]  /*1f1f0*/  IMAD.MOV.U32 R155, RZ, RZ, R189.reuse ;  /* 0x000000ffff9b7224 */ /* 0x100fe200078e00bd */
[----:B------:R-:W-:Y:S01]  /*1f200*/  LOP3.LUT R20, R20, R21, RZ, 0x3c, !PT ;  /* 0x0000001514147212 */ /* 0x000fe200078e3cff */
[----:B------:R-:W-:-:S03]  /*1f210*/  IMAD.X R21, RZ, RZ, R189, P5 ;  /* 0x000000ffff157224 */ /* 0x000fc600028e06bd */
[----:B------:R-:W-:Y:S02]  /*1f220*/  MOV R155, R154 ;  /* 0x0000009a009b7202 */ /* 0x000fe40000000f00 */
[----:B------:R-:W-:Y:S02]  /*1f230*/  MOV R154, R20 ;  /* 0x00000014009a7202 */ /* 0x000fe40000000f00 */
[----:B------:R-:W0:Y:S01]  /*1f240*/  @P1 LDC R21, c[0x0][0xcec] ;  /* 0x00033b00ff151b82 */ /* 0x000e220000000800 */
[----:B------:R-:W-:Y:S02]  /*1f250*/  UIMAD UR5, UR12, UR8, URZ ;  /* 0x000000080c0572a4 */ /* 0x000fe4000f8e023f */
[----:B------:R-:W-:Y:S02]  /*1f260*/  UIMAD.WIDE.U32 UR6, UR42, UR8, URZ ;  /* 0x000000082a0672a5 */ /* 0x000fe4000f8e003f */
[----:B------:R-:W-:Y:S01]  /*1f270*/  UIMAD UR5, UR42, UR9, UR5 ;  /* 0x000000092a0572a4 */ /* 0x000fe2000f8e0205 */
[----:B------:R-:W-:Y:S01]  /*1f280*/  LOP3.LUT R144, R145, 0x380, RZ, 0xc0, !PT ;  /* 0x0000038091907812 */ /* 0x000fe200078ec0ff */
[----:B------:R-:W-:-:S02]  /*1f290*/  UIMAD UR8, UR13, UR10, URZ ;  /* 0x0000000a0d0872a4 */ /* 0x000fc4000f8e023f */
[----:B------:R-:W-:Y:S01]  /*1f2a0*/  UIADD3 UR7, UR7, UR5, URZ ;  /* 0x0000000507077290 */ /* 0x000fe2000fffe03f */
[----:B------:R-:W-:Y:S01]  /*1f2b0*/  SHF.R.U64 R144, R144, 0x3, RZ ;  /* 0x0000000390907819 */ /* 0x000fe200000012ff */
[----:B------:R-:W-:Y:S02]  /*1f2c0*/  UIMAD UR8, UR38, UR11, UR8 ;  /* 0x0000000b260872a4 */ /* 0x000fe4000f8e0208 */
[----:B------:R-:W-:Y:S01]  /*1f2d0*/  UIMAD.WIDE.U32 UR6, UR38, UR10, UR6 ;  /* 0x0000000a260672a5 */ /* 0x000fe2000f8e0006 */
[----:B------:R-:W-:Y:S01]  /*1f2e0*/  LOP3.LUT R140, R146, R143, RZ, 0x3c, !PT ;  /* 0x0000008f928c7212 */ /* 0x000fe200078e3cff */
[--C-:B------:R-:W-:Y:S01]  /*1f2f0*/  IMAD.X R143, RZ, RZ, R189.reuse, P6 ;  /* 0x000000ffff8f7224 */ /* 0x100fe200030e06bd */
[----:B------:R-:W-:Y:S02]  /*1f300*/  LOP3.LUT R152, R144, R145, RZ, 0x3c, !PT ;  /* 0x0000009190987212 */ /* 0x000fe400078e3cff */
[C---:B------:R-:W-:Y:S01]  /*1f310*/  IADD3 R151, P4, R188.reuse, 0x8060, RZ ;  /* 0x00008060bc977810 */ /* 0x040fe20007f9e0ff */
[----:B------:R-:W-:Y:S01]  /*1f320*/  IMAD.X R153, RZ, RZ, R189, P3 ;  /* 0x000000ffff997224 */ /* 0x000fe200018e06bd */
[C---:B------:R-:W-:Y:S01]  /*1f330*/  IADD3 R145, P5, R188.reuse, 0xc000, RZ ;  /* 0x0000c000bc917810 */ /* 0x040fe20007fbe0ff */
[----:B------:R-:W-:Y:S01]  /*1f340*/  VIADD R19, R19, 0x8 ;  /* 0x0000000813137836 */ /* 0x000fe20000000000 */
[----:B------:R-:W-:Y:S01]  /*1f350*/  IADD3 R147, P6, R188, 0xc020, RZ ;  /* 0x0000c020bc937810 */ /* 0x000fe20007fde0ff */
[----:B------:R-:W-:Y:S01]  /*1f360*/  ULDC.64 UR10, c[0x0][0xbf0] ;  /* 0x0002fc00000a7ab9 */ /* 0x000fe20000000a00 */
[----:B------:R-:W-:-:S02]  /*1f370*/  LOP3.LUT R150, R151, 0x380, RZ, 0xc0, !PT ;  /* 0x0000038097967812 */ /* 0x000fc400078ec0ff */
[----:B------:R-:W-:Y:S02]  /*1f380*/  LOP3.LUT R144, R145, 0x380, RZ, 0xc0, !PT ;  /* 0x0000038091907812 */ /* 0x000fe400078ec0ff */
[----:B------:R-:W-:Y:S02]  /*1f390*/  LOP3.LUT R146, R147, 0x380, RZ, 0xc0, !PT ;  /* 0x0000038093927812 */ /* 0x000fe400078ec0ff */
[----:B------:R-:W-:Y:S02]  /*1f3a0*/  SHF.R.U64 R150, R150, 0x3, RZ ;  /* 0x0000000396967819 */ /* 0x000fe400000012ff */
        /* <DEDUP_REMOVED lines=8> */
[----:B------:R-:W-:-:S02]  /*1f430*/  MOV R142, R142 ;  /* 0x0000008e008e7202 */ /* 0x000fc40000000f00 */
[----:B------:R-:W-:Y:S02]  /*1f440*/  MOV R140, R140 ;  /* 0x0000008c008c7202 */ /* 0x000fe40000000f00 */
[----:B------:R-:W-:Y:S02]  /*1f450*/  MOV R152, R152 ;  /* 0x0000009800987202 */ /* 0x000fe40000000f00 */
[----:B------:R-:W-:Y:S02]  /*1f460*/  MOV R20, R150 ;  /* 0x0000009600147202 */ /* 0x000fe40000000f00 */
[----:B------:R-:W-:Y:S02]  /*1f470*/  MOV R144, R144 ;  /* 0x0000009000907202 */ /* 0x000fe40000000f00 */
[----:B------:R-:W-:Y:S02]  /*1f480*/  MOV R146, R146 ;  /* 0x0000009200927202 */ /* 0x000fe40000000f00 */
[----:B--2---:R-:W-:-:S02]  /*1f490*/  F2FP.BF16.F32.PACK_AB R96, R97, R96 ;  /* 0x000000606160723e */ /* 0x004fc400000010ff */
[----:B------:R-:W-:Y:S02]  /*1f4a0*/  F2FP.BF16.F32.PACK_AB R97, R99, R98 ;  /* 0x000000626361723e */ /* 0x000fe400000010ff */
[----:B---3--:R-:W-:Y:S02]  /*1f4b0*/  F2FP.BF16.F32.PACK_AB R98, R93, R92 ;  /* 0x0000005c5d62723e */ /* 0x008fe400000010ff */
[----:B------:R-:W1:Y:S01]  /*1f4c0*/  @P1 LDC R93, c[0x0][0xcf0] ;  /* 0x00033c00ff5d1b82 */ /* 0x000e620000000800 */
[----:B----4-:R-:W-:Y:S02]  /*1f4d0*/  F2FP.BF16.F32.PACK_AB R88, R89, R88 ;  /* 0x000000585958723e */ /* 0x010fe400000010ff */
[----:B------:R-:W-:Y:S02]  /*1f4e0*/  F2FP.BF16.F32.PACK_AB R89, R91, R90 ;  /* 0x0000005a5b59723e */ /* 0x000fe400000010ff */
[----:B------:R-:W-:Y:S01]  /*1f4f0*/  F2FP.BF16.F32.PACK_AB R90, R85, R84 ;  /* 0x00000054555a723e */ /* 0x000fe200000010ff */
[----:B------:R-:W-:Y:S01]  /*1f500*/  VIADD R84, R236, UR39 ;  /* 0x00000027ec547c36 */ /* 0x000fe20008000000 */
[----:B------:R-:W-:-:S02]  /*1f510*/  F2FP.BF16.F32.PACK_AB R80, R81, R80 ;  /* 0x000000505150723e */ /* 0x000fc400000010ff */
[----:B------:R-:W-:Y:S02]  /*1f520*/  F2FP.BF16.F32.PACK_AB R81, R83, R82 ;  /* 0x000000525351723e */ /* 0x000fe400000010ff */
[----:B------:R-:W-:Y:S01]  /*1f530*/  F2FP.BF16.F32.PACK_AB R82, R77, R76 ;  /* 0x0000004c4d52723e */ /* 0x000fe200000010ff */
[----:B0-----:R-:W-:-:S04]  /*1f540*/  @P1 IMAD.HI.U32 R76, R84, R21, RZ ;  /* 0x00000015544c1227 */ /* 0x001fc800078e00ff */
[----:B------:R-:W-:Y:S01]  /*1f550*/  IMAD.MOV.U32 R21, RZ, RZ, R84 ;  /* 0x000000ffff157224 */ /* 0x000fe200078e0054 */
[----:B-1----:R-:W-:Y:S02]  /*1f560*/  @P1 SHF.R.U32.HI R21, RZ, R93, R76 ;  /* 0x0000005dff151219 */ /* 0x002fe4000001164c */
[----:B------:R-:W-:-:S03]  /*1f570*/  F2FP.BF16.F32.PACK_AB R72, R73, R72 ;  /* 0x000000484948723e */ /* 0x000fc600000010ff */
[--C-:B------:R-:W-:Y:S01]  /*1f580*/  IMAD.MOV R77, RZ, RZ, -R21.reuse ;  /* 0x000000ffff4d7224 */ /* 0x100fe200078e0a15 */
[----:B------:R-:W-:Y:S02]  /*1f590*/  F2FP.BF16.F32.PACK_AB R73, R75, R74 ;  /* 0x0000004a4b49723e */ /* 0x000fe400000010ff */
[----:B------:R-:W-:Y:S01]  /*1f5a0*/  F2FP.BF16.F32.PACK_AB R75, R59, R58 ;  /* 0x0000003a3b4b723e */ /* 0x000fe200000010ff */
[----:B------:R-:W-:Y:S01]  /*1f5b0*/  IMAD R59, R2, R77, R84 ;  /* 0x0000004d023b7224 */ /* 0x000fe200078e0254 */
[----:B------:R-:W-:Y:S01]  /*1f5c0*/  F2FP.BF16.F32.PACK_AB R74, R57, R56 ;  /* 0x00000038394a723e */ /* 0x000fe200000010ff */
[----:B------:R-:W-:Y:S01]  /*1f5d0*/  IMAD.U32 R58, RZ, RZ, UR8 ;  /* 0x00000008ff3a7e24 */ /* 0x000fe2000f8e00ff */
[----:B------:R-:W-:Y:S01]  /*1f5e0*/  SHF.R.S32.HI R57, RZ, 0x1f, R21 ;  /* 0x0000001fff397819 */ /* 0x000fe20000011415 */
[----:B------:R-:W-:Y:S01]  /*1f5f0*/  ULDC.64 UR8, c[0x0][0xbe8] ;  /* 0x0002fa0000087ab9 */ /* 0x000fe20000000a00 */
[----:B------:R-:W-:Y:S02]  /*1f600*/  IADD3 R56, P3, R21, UR6, RZ ;  /* 0x0000000615387c10 */ /* 0x000fe4000ff7e0ff */
[----:B------:R-:W-:-:S02]  /*1f610*/  F2FP.BF16.F32.PACK_AB R136, R137, R136 ;  /* 0x000000888988723e */ /* 0x000fc400000010ff */
[----:B------:R-:W-:Y:S02]  /*1f620*/  SHF.R.S32.HI R21, RZ, 0x1f, R59 ;  /* 0x0000001fff157819 */ /* 0x000fe4000001143b */
[----:B------:R-:W-:Y:S02]  /*1f630*/  F2FP.BF16.F32.PACK_AB R137, R139, R138 ;  /* 0x0000008a8b89723e */ /* 0x000fe400000010ff */
[----:B------:R-:W-:Y:S02]  /*1f640*/  F2FP.BF16.F32.PACK_AB R128, R129, R128 ;  /* 0x000000808180723e */ /* 0x000fe400000010ff */
[----:B------:R-:W-:Y:S02]  /*1f650*/  F2FP.BF16.F32.PACK_AB R138, R133, R132 ;  /* 0x00000084858a723e */ /* 0x000fe400000010ff */
[----:B------:R-:W-:Y:S01]  /*1f660*/  F2FP.BF16.F32.PACK_AB R139, R135, R134 ;  /* 0x00000086878b723e */ /* 0x000fe200000010ff */
[----:B------:R-:W-:Y:S01]  /*1f670*/  BAR.SYNC.DEFER_BLOCKING 0x1, 0x100 ;  /* 0x0044000000007b1d */ /* 0x000fe20000010000 */
[----:B------:R-:W-:-:S02]  /*1f680*/  F2FP.BF16.F32.PACK_AB R129, R131, R130 ;  /* 0x000000828381723e */ /* 0x000fc400000010ff */
[----:B------:R-:W-:Y:S02]  /*1f690*/  F2FP.BF16.F32.PACK_AB R120, R121, R120 ;  /* 0x000000787978723e */ /* 0x000fe400000010ff */
[----:B------:R-:W-:Y:S01]  /*1f6a0*/  IADD3.X R57, R57, UR7, R58, P3, !PT ;  /* 0x0000000739397c10 */ /* 0x000fe20009ffe43a */
[----:B------:R-:W-:Y:S01]  /*1f6b0*/  ULDC.64 UR6, c[0x0][0xc88] ;  /* 0x0003220000067ab9 */ /* 0x000fe20000000a00 */
[----:B------:R-:W-:Y:S02]  /*1f6c0*/  F2FP.BF16.F32.PACK_AB R130, R125, R124 ;  /* 0x0000007c7d82723e */ /* 0x000fe400000010ff */
[----:B------:R-:W-:Y:S02]  /*1f6d0*/  F2FP.BF16.F32.PACK_AB R131, R127, R126 ;  /* 0x0000007e7f83723e */ /* 0x000fe400000010ff */
[----:B------:R-:W-:Y:S02]  /*1f6e0*/  F2FP.BF16.F32.PACK_AB R121, R123, R122 ;  /* 0x0000007a7b79723e */ /* 0x000fe400000010ff */
[----:B------:R-:W-:Y:S01]  /*1f6f0*/  F2FP.BF16.F32.PACK_AB R112, R113, R112 ;  /* 0x000000707170723e */ /* 0x000fe200000010ff */
[----:B------:R-:W-:Y:S01]  /*1f700*/  IMAD R58, R21, UR6, RZ ;  /* 0x00000006153a7c24 */ /* 0x000fe2000f8e02ff */
[----:B------:R-:W-:-:S02]  /*1f710*/  F2FP.BF16.F32.PACK_AB R122, R117, R116 ;  /* 0x00000074757a723e */ /* 0x000fc400000010ff */
[----:B------:R-:W-:Y:S02]  /*1f720*/  F2FP.BF16.F32.PACK_AB R123, R119, R118 ;  /* 0x00000076777b723e */ /* 0x000fe400000010ff */
[----:B------:R-:W-:Y:S02]  /*1f730*/  F2FP.BF16.F32.PACK_AB R113, R115, R114 ;  /* 0x000000727371723e */ /* 0x000fe400000010ff */
[----:B------:R-:W-:Y:S02]  /*1f740*/  F2FP.BF16.F32.PACK_AB R104, R105, R104 ;  /* 0x000000686968723e */ /* 0x000fe400000010ff */
[----:B------:R-:W-:Y:S02]  /*1f750*/  F2FP.BF16.F32.PACK_AB R114, R109, R108 ;  /* 0x0000006c6d72723e */ /* 0x000fe400000010ff */
[----:B------:R-:W-:Y:S02]  /*1f760*/  F2FP.BF16.F32.PACK_AB R115, R111, R110 ;  /* 0x0000006e6f73723e */ /* 0x000fe400000010ff */
[----:B------:R-:W-:Y:S01]  /*1f770*/  F2FP.BF16.F32.PACK_AB R105, R107, R106 ;  /* 0x0000006a6b69723e */ /* 0x000fe200000010ff */
[----:B------:R-:W-:Y:S01]  /*1f780*/  STSM.16.M88.4 [R155], R136 ;  /* 0x000000889b007844 */ /* 0x000fe20000000200 */
[----:B------:R-:W-:-:S02]  /*1f790*/  F2FP.BF16.F32.PACK_AB R106, R101, R100 ;  /* 0x00000064656a723e */ /* 0x000fc400000010ff */
[----:B------:R-:W-:Y:S01]  /*1f7a0*/  F2FP.BF16.F32.PACK_AB R107, R103, R102 ;  /* 0x00000066676b723e */ /* 0x000fe200000010ff */
[----:B------:R-:W-:Y:S01]  /*1f7b0*/  STSM.16.M88.4 [R235], R128 ;  /* 0x00000080eb007844 */ /* 0x000fe20000000200 */
[----:B------:R-:W-:Y:S01]  /*1f7c0*/  F2FP.BF16.F32.PACK_AB R99, R95, R94 ;  /* 0x0000005e5f63723e */ /* 0x000fe200000010ff */
[----:B------:R-:W-:Y:S01]  /*1f7d0*/  IMAD.WIDE.U32 R56, R59, UR6, R56 ;  /* 0x000000063b387c25 */ /* 0x000fe2000f8e0038 */
[----:B------:R-:W-:Y:S01]  /*1f7e0*/  F2FP.BF16.F32.PACK_AB R91, R87, R86 ;  /* 0x00000056575b723e */ /* 0x000fe200000010ff */
[----:B------:R-:W-:Y:S01]  /*1f7f0*/  STSM.16.M88.4 [R234], R120 ;  /* 0x00000078ea007844 */ /* 0x000fe20000000200 */
[----:B------:R-:W-:Y:S01]  /*1f800*/  F2FP.BF16.F32.PACK_AB R83, R79, R78 ;  /* 0x0000004e4f53723e */ /* 0x000fe200000010ff */
[----:B------:R-:W-:Y:S01]  /*1f810*/  IMAD R21, R59, UR7, R58 ;  /* 0x000000073b157c24 */ /* 0x000fe2000f8e023a */
[----:B------:R-:W-:Y:S01]  /*1f820*/  F2FP.BF16.F32.PACK_AB R52, R53, R52 ;  /* 0x000000343534723e */ /* 0x000fe200000010ff */
[----:B------:R-:W-:Y:S01]  /*1f830*/  STSM.16.M88.4 [R233], R112 ;  /* 0x00000070e9007844 */ /* 0x000fe20000000200 */
[----:B------:R-:W-:Y:S01]  /*1f840*/  F2FP.BF16.F32.PACK_AB R53, R55, R54 ;  /* 0x000000363735723e */ /* 0x000fe200000010ff */
[----:B------:R-:W-:Y:S01]  /*1f850*/  ULDC.64 UR6, c[0x0][0xc50] ;  /* 0x0003140000067ab9 */ /* 0x000fe20000000a00 */
[----:B------:R-:W-:Y:S01]  /*1f860*/  F2FP.BF16.F32.PACK_AB R64, R65, R64 ;  /* 0x000000404140723e */ /* 0x000fe200000010ff */
[----:B------:R-:W-:Y:S01]  /*1f870*/  STSM.16.M88.4 [R232], R104 ;  /* 0x00000068e8007844 */ /* 0x000fe20000000200 */
[----:B------:R-:W-:-:S02]  /*1f880*/  F2FP.BF16.F32.PACK_AB R54, R69, R68 ;  /* 0x000000444536723e */ /* 0x000fc400000010ff */
[----:B------:R-:W-:Y:S01]  /*1f890*/  F2FP.BF16.F32.PACK_AB R55, R71, R70 ;  /* 0x000000464737723e */ /* 0x000fe200000010ff */
[----:B------:R-:W-:Y:S01]  /*1f8a0*/  STSM.16.M88.4 [R230], R96 ;  /* 0x00000060e6007844 */ /* 0x000fe20000000200 */
[----:B------:R-:W-:Y:S02]  /*1f8b0*/  F2FP.BF16.F32.PACK_AB R65, R67, R66 ;  /* 0x000000424341723e */ /* 0x000fe400000010ff */
[----:B------:R-:W-:Y:S01]  /*1f8c0*/  F2FP.BF16.F32.PACK_AB R48, R49, R48 ;  /* 0x000000303130723e */ /* 0x000fe200000010ff */
[----:B------:R-:W-:Y:S01]  /*1f8d0*/  STSM.16.M88.4 [R229], R88 ;  /* 0x00000058e5007844 */ /* 0x000fe20000000200 */
[----:B------:R-:W-:Y:S01]  /*1f8e0*/  F2FP.BF16.F32.PACK_AB R66, R61, R60 ;  /* 0x0000003c3d42723e */ /* 0x000fe200000010ff */
[----:B------:R-:W-:Y:S01]  /*1f8f0*/  IMAD.IADD R21, R57, 0x1, R21 ;  /* 0x0000000139157824 */ /* 0x000fe200078e0215 */
[----:B------:R-:W-:Y:S02]  /*1f900*/  F2FP.BF16.F32.PACK_AB R67, R63, R62 ;  /* 0x0000003e3f43723e */ /* 0x000fe400000010ff */
[----:B------:R-:W-:Y:S01]  /*1f910*/  F2FP.BF16.F32.PACK_AB R49, R51, R50 ;  /* 0x000000323331723e */ /* 0x000fe200000010ff */
[----:B------:R-:W-:Y:S01]  /*1f920*/  STSM.16.M88.4 [R154], R80 ;  /* 0x000000509a007844 */ /* 0x000fe20000000200 */
[----:B------:R-:W-:-:S02]  /*1f930*/  F2FP.BF16.F32.PACK_AB R50, R45, R44 ;  /* 0x0000002c2d32723e */ /* 0x000fc400000010ff */
[----:B------:R-:W-:Y:S02]  /*1f940*/  F2FP.BF16.F32.PACK_AB R51, R47, R46 ;  /* 0x0000002e2f33723e */ /* 0x000fe400000010ff */
[----:B------:R-:W-:Y:S01]  /*1f950*/  F2FP.BF16.F32.PACK_AB R36, R37, R36 ;  /* 0x000000242524723e */ /* 0x000fe200000010ff */
[----:B------:R-:W-:Y:S01]  /*1f960*/  STSM.16.M88.4 [R142], R72 ;  /* 0x000000488e007844 */ /* 0x000fe20000000200 */
[----:B------:R-:W-:Y:S02]  /*1f970*/  LEA R58, P3, R56, UR6, 0x2 ;  /* 0x00000006383a7c11 */ /* 0x000fe4000f8610ff */
[----:B------:R-:W-:Y:S02]  /*1f980*/  F2FP.BF16.F32.PACK_AB R44, R5, R4 ;  /* 0x00000004052c723e */ /* 0x000fe400000010ff */
[----:B------:R-:W-:Y:S02]  /*1f990*/  F2FP.BF16.F32.PACK_AB R45, R7, R6 ;  /* 0x00000006072d723e */ /* 0x000fe400000010ff */
[----:B------:R-:W-:-:S02]  /*1f9a0*/  F2FP.BF16.F32.PACK_AB R46, R41, R40 ;  /* 0x00000028292e723e */ /* 0x000fc400000010ff */
[----:B------:R-:W-:Y:S02]  /*1f9b0*/  F2FP.BF16.F32.PACK_AB R47, R43, R42 ;  /* 0x0000002a2b2f723e */ /* 0x000fe400000010ff */
[----:B------:R-:W-:Y:S02]  /*1f9c0*/  F2FP.BF16.F32.PACK_AB R37, R39, R38 ;  /* 0x000000262725723e */ /* 0x000fe400000010ff */
[----:B------:R-:W-:Y:S01]  /*1f9d0*/  F2FP.BF16.F32.PACK_AB R28, R29, R28 ;  /* 0x0000001c1d1c723e */ /* 0x000fe200000010ff */
[----:B------:R-:W-:Y:S01]  /*1f9e0*/  STSM.16.M88.4 [R140], R52 ;  /* 0x000000348c007844 */ /* 0x000fe20000000200 */
[----:B------:R-:W-:Y:S02]  /*1f9f0*/  F2FP.BF16.F32.PACK_AB R38, R33, R32 ;  /* 0x000000202126723e */ /* 0x000fe400000010ff */
[----:B------:R-:W-:Y:S02]  /*1fa00*/  F2FP.BF16.F32.PACK_AB R39, R35, R34 ;  /* 0x000000222327723e */ /* 0x000fe400000010ff */
[----:B------:R-:W-:-:S02]  /*1fa10*/  F2FP.BF16.F32.PACK_AB R29, R31, R30 ;  /* 0x0000001e1f1d723e */ /* 0x000fc400000010ff */
[----:B------:R-:W-:Y:S01]  /*1fa20*/  F2FP.BF16.F32.PACK_AB R12, R13, R12 ;  /* 0x0000000c0d0c723e */ /* 0x000fe200000010ff */
[----:B------:R-:W-:Y:S01]  /*1fa30*/  STSM.16.M88.4 [R152], R64 ;  /* 0x0000004098007844 */ /* 0x000fe20000000200 */
[----:B------:R-:W-:Y:S02]  /*1fa40*/  MOV R148, R148 ;  /* 0x0000009400947202 */ /* 0x000fe40000000f00 */
[----:B------:R-:W-:Y:S02]  /*1fa50*/  F2FP.BF16.F32.PACK_AB R30, R25, R24 ;  /* 0x00000018191e723e */ /* 0x000fe400000010ff */
[----:B------:R-:W-:Y:S02]  /*1fa60*/  F2FP.BF16.F32.PACK_AB R31, R27, R26 ;  /* 0x0000001a1b1f723e */ /* 0x000fe400000010ff */
[----:B------:R-:W-:Y:S01]  /*1fa70*/  F2FP.BF16.F32.PACK_AB R13, R15, R14 ;  /* 0x0000000e0f0d723e */ /* 0x000fe200000010ff */
[----:B------:R-:W-:Y:S01]  /*1fa80*/  STSM.16.M88.4 [R20], R48 ;  /* 0x0000003014007844 */ /* 0x000fe20000000200 */
[----:B------:R-:W-:-:S02]  /*1fa90*/  F2FP.BF16.F32.PACK_AB R14, R9, R8 ;  /* 0x00000008090e723e */ /* 0x000fc400000010ff */
[----:B------:R-:W-:Y:S01]  /*1faa0*/  F2FP.BF16.F32.PACK_AB R15, R11, R10 ;  /* 0x0000000a0b0f723e */ /* 0x000fe200000010ff */
[----:B------:R-:W-:Y:S01]  /*1fab0*/  STSM.16.M88.4 [R144], R44 ;  /* 0x0000002c90007844 */ /* 0x000fe20000000200 */
[----:B------:R-:W-:-:S03]  /*1fac0*/  LEA.HI.X R21, R56, UR7, R21, 0x2, P3 ;  /* 0x0000000738157c11 */ /* 0x000fc600098f1415 */
[----:B------:R-:W-:Y:S04]  /*1fad0*/  STSM.16.M88.4 [R146], R36 ;  /* 0x0000002492007844 */ /* 0x000fe80000000200 */
[----:B------:R-:W-:Y:S04]  /*1fae0*/  STSM.16.M88.4 [R148], R28 ;  /* 0x0000001c94007844 */ /* 0x000fe80000000200 */
[----:B------:R-:W-:Y:S04]  /*1faf0*/  STSM.16.M88.4 [R228], R12 ;  /* 0x0000000ce4007844 */ /* 0x000fe80000000200 */
[----:B------:R-:W-:Y:S04]  /*1fb00*/  SHFL.IDX PT, R56, R58, RZ, 0x1c1f ;  /* 0x001c1fff3a387589 */ /* 0x000fe800000e0000 */
[----:B------:R-:W0:Y:S01]  /*1fb10*/  SHFL.IDX PT, R57, R21, RZ, 0x1c1f ;  /* 0x001c1fff15397589 */ /* 0x000e2200000e0000 */
[----:B------:R-:W-:Y:S01]  /*1fb20*/  BAR.SYNC.DEFER_BLOCKING 0x1, 0x100 ;  /* 0x0044000000007b1d */ /* 0x000fe20000010000 */
[----:B------:R-:W-:-:S05]  /*1fb30*/  ISETP.GE.OR P0, PT, R19, R0, P0 ;  /* 0x000000001300720c */ /* 0x000fca0000706670 */
[----:B0-----:R0:W-:Y:S08]  /*1fb40*/  @!P2 ST.E desc[UR48][R56.64], R3 ;  /* 0x000000033800a985 */ /* 0x0011f0000c101930 */
[----:B------:R-:W2:Y:S01]  /*1fb50*/  @!P0 LDL R19, [R1+0x444] ;  /* 0x0004440001138983 */ /* 0x000ea20000100800 */
[----:B------:R-:W-:Y:S02]  /*1fb60*/  IMAD R4, R210, 0x40, R194 ;  /* 0x00000040d2047824 */ /* 0x000fe400078e02c2 */
[----:B------:R-:W-:-:S04]  /*1fb70*/  IMAD.MOV.U32 R5, RZ, RZ, 0x2 ;  /* 0x00000002ff057424 */ /* 0x000fc800078e00ff */
[----:B------:R-:W-:-:S03]  /*1fb80*/  IMAD.WIDE R4, R4, R5, UR36 ;  /* 0x0000002404047e25 */ /* 0x000fc6000f8e0205 */
[----:B------:R-:W-:-:S04]  /*1fb90*/  IADD3 R33, P6, R4, 0x5000, RZ ;  /* 0x0000500004217810 */ /* 0x000fc80007fde0ff */
[----:B------:R-:W-:-:S04]  /*1fba0*/  LOP3.LUT R32, R33, 0x380, RZ, 0xc0, !PT ;  /* 0x0000038021207812 */ /* 0x000fc800078ec0ff */
[----:B------:R-:W-:-:S04]  /*1fbb0*/  SHF.R.U64 R32, R32, 0x3, RZ ;  /* 0x0000000320207819 */ /* 0x000fc800000012ff */
[----:B------:R-:W-:Y:S01]  /*1fbc0*/  LOP3.LUT R32, R32, R33, RZ, 0x3c, !PT ;  /* 0x0000002120207212 */ /* 0x000fe200078e3cff */
[----:B------:R-:W-:Y:S01]  /*1fbd0*/  IMAD.X R33, RZ, RZ, R5, P6 ;  /* 0x000000ffff217224 */ /* 0x000fe200030e0605 */
[C---:B------:R-:W-:Y:S02]  /*1fbe0*/  IADD3 R53, P6, R4.reuse, 0xa000, RZ ;  /* 0x0000a00004357810 */ /* 0x040fe40007fde0ff */
[----:B------:R-:W-:Y:S02]  /*1fbf0*/  IADD3 R7, P3, R4, 0x2000, RZ ;  /* 0x0000200004077810 */ /* 0x000fe40007f7e0ff */
[----:B------:R-:W-:Y:S02]  /*1fc00*/  LOP3.LUT R52, R53, 0x380, RZ, 0xc0, !PT ;  /* 0x0000038035347812 */ /* 0x000fe400078ec0ff */
[----:B------:R-:W-:Y:S01]  /*1fc10*/  LOP3.LUT R6, R7, 0x380, RZ, 0xc0, !PT ;  /* 0x0000038007067812 */ /* 0x000fe200078ec0ff */
[----:B------:R-:W-:Y:S01]  /*1fc20*/  SHFL.IDX PT, R20, R58, 0x1, 0x1c1f ;  /* 0x003c1f003a147f89 */ /* 0x000fe200000e0000 */
[----:B------:R-:W-:-:S02]  /*1fc30*/  SHF.R.U64 R52, R52, 0x3, RZ ;  /* 0x0000000334347819 */ /* 0x000fc400000012ff */
[----:B------:R-:W-:Y:S01]  /*1fc40*/  SHF.R.U64 R6, R6, 0x3, RZ ;  /* 0x0000000306067819 */ /* 0x000fe200000012ff */
[----:B------:R-:W2:Y:S01]  /*1fc50*/  SHFL.IDX PT, R21, R21, 0x1, 0x1c1f ;  /* 0x003c1f0015157f89 */ /* 0x000ea200000e0000 */
[----:B------:R-:W-:Y:S01]  /*1fc60*/  LOP3.LUT R52, R52, R53, RZ, 0x3c, !PT ;  /* 0x0000003534347212 */ /* 0x000fe200078e3cff */
[----:B------:R-:W-:Y:S01]  /*1fc70*/  IMAD.X R53, RZ, RZ, R5, P6 ;  /* 0x000000ffff357224 */ /* 0x000fe200030e0605 */
[----:B------:R-:W-:Y:S02]  /*1fc80*/  LOP3.LUT R12, R6, R7, RZ, 0x3c, !PT ;  /* 0x00000007060c7212 */ /* 0x000fe400078e3cff */
[----:B------:R-:W-:-:S04]  /*1fc90*/  IADD3 R6, P6, R4, 0xf000, RZ ;  /* 0x0000f00004067810 */ /* 0x000fc80007fde0ff */
[----:B0-----:R-:W-:Y:S02]  /*1fca0*/  LOP3.LUT R3, R6, 0x380, RZ, 0xc0, !PT ;  /* 0x0000038006037812 */ /* 0x001fe400078ec0ff */
[C---:B------:R-:W-:Y:S02]  /*1fcb0*/  IADD3 R9, P2, R4.reuse, 0x1000, RZ ;  /* 0x0000100004097810 */ /* 0x040fe40007f5e0ff */
[----:B------:R-:W-:Y:S02]  /*1fcc0*/  SHF.R.U64 R3, R3, 0x3, RZ ;  /* 0x0000000303037819 */ /* 0x000fe400000012ff */
[C---:B------:R-:W-:Y:S02]  /*1fcd0*/  IADD3 R25, P4, R4.reuse, 0x3000, RZ ;  /* 0x0000300004197810 */ /* 0x040fe40007f9e0ff */
[----:B------:R-:W-:Y:S02]  /*1fce0*/  IADD3 R29, P5, R4, 0x4000, RZ ;  /* 0x00004000041d7810 */ /* 0x000fe40007fbe0ff */
[----:B------:R-:W-:-:S02]  /*1fcf0*/  LOP3.LUT R8, R9, 0x380, RZ, 0xc0, !PT ;  /* 0x0000038009087812 */ /* 0x000fc400078ec0ff */
[----:B------:R-:W-:Y:S02]  /*1fd00*/  LOP3.LUT R24, R25, 0x380, RZ, 0xc0, !PT ;  /* 0x0000038019187812 */ /* 0x000fe400078ec0ff */
[----:B------:R-:W-:Y:S02]  /*1fd10*/  LOP3.LUT R28, R29, 0x380, RZ, 0xc0, !PT ;  /* 0x000003801d1c7812 */ /* 0x000fe400078ec0ff */
[----:B------:R-:W-:Y:S02]  /*1fd20*/  LOP3.LUT R72, R3, R6, RZ, 0x3c, !PT ;  /* 0x0000000603487212 */ /* 0x000fe400078e3cff */
[----:B------:R-:W0:Y:S01]  /*1fd30*/  @P1 LDC R3, c[0x0][0xcec] ;  /* 0x00033b00ff031b82 */ /* 0x000e220000000800 */
[----:B------:R-:W-:Y:S02]  /*1fd40*/  SHF.R.U64 R8, R8, 0x3, RZ ;  /* 0x0000000308087819 */ /* 0x000fe400000012ff */
[----:B------:R-:W-:Y:S02]  /*1fd50*/  SHF.R.U64 R24, R24, 0x3, RZ ;  /* 0x0000000318187819 */ /* 0x000fe400000012ff */
[----:B------:R-:W-:Y:S01]  /*1fd60*/  SHF.R.U64 R28, R28, 0x3, RZ ;  /* 0x000000031c1c7819 */ /* 0x000fe200000012ff */
[--C-:B------:R-:W-:Y:S01]  /*1fd70*/  IMAD.X R13, RZ, RZ, R5.reuse, P3 ;  /* 0x000000ffff0d7224 */ /* 0x100fe200018e0605 */
[----:B------:R-:W-:Y:S01]  /*1fd80*/  LOP3.LUT R8, R8, R9, RZ, 0x3c, !PT ;  /* 0x0000000908087212 */ /* 0x000fe200078e3cff */
[--C-:B------:R-:W-:Y:S01]  /*1fd90*/  IMAD.X R9, RZ, RZ, R5.reuse, P2 ;  /* 0x000000ffff097224 */ /* 0x100fe200010e0605 */
[----:B------:R-:W-:Y:S01]  /*1fda0*/  LOP3.LUT R24, R24, R25, RZ, 0x3c, !PT ;  /* 0x0000001918187212 */ /* 0x000fe200078e3cff */
[--C-:B------:R-:W-:Y:S01]  /*1fdb0*/  IMAD.X R25, RZ, RZ, R5.reuse, P4 ;  /* 0x000000ffff197224 */ /* 0x100fe200020e0605 */
[----:B------:R-:W-:Y:S01]  /*1fdc0*/  LOP3.LUT R28, R28, R29, RZ, 0x3c, !PT ;  /* 0x0000001d1c1c7212 */ /* 0x000fe200078e3cff */
[----:B------:R-:W-:Y:S01]  /*1fdd0*/  IMAD.X R29, RZ, RZ, R5, P5 ;  /* 0x000000ffff1d7224 */ /* 0x000fe200028e0605 */
[----:B------:R-:W-:-:S02]  /*1fde0*/  IADD3 R37, P2, R4, 0x6000, RZ ;  /* 0x0000600004257810 */ /* 0x000fc40007f5e0ff */
[C---:B------:R-:W-:Y:S02]  /*1fdf0*/  IADD3 R41, P3, R4.reuse, 0x7000, RZ ;  /* 0x0000700004297810 */ /* 0x040fe40007f7e0ff */
[C---:B------:R-:W-:Y:S02]  /*1fe00*/  IADD3 R45, P4, R4.reuse, 0x8000, RZ ;  /* 0x00008000042d7810 */ /* 0x040fe40007f9e0ff */
[----:B------:R-:W-:Y:S02]  /*1fe10*/  IADD3 R49, P5, R4, 0x9000, RZ ;  /* 0x0000900004317810 */ /* 0x000fe40007fbe0ff */
[----:B------:R-:W-:Y:S02]  /*1fe20*/  LOP3.LUT R36, R37, 0x380, RZ, 0xc0, !PT ;  /* 0x0000038025247812 */ /* 0x000fe400078ec0ff */
[----:B------:R-:W-:Y:S02]  /*1fe30*/  LOP3.LUT R40, R41, 0x380, RZ, 0xc0, !PT ;  /* 0x0000038029287812 */ /* 0x000fe400078ec0ff */
[----:B------:R-:W-:-:S02]  /*1fe40*/  LOP3.LUT R44, R45, 0x380, RZ, 0xc0, !PT ;  /* 0x000003802d2c7812 */ /* 0x000fc400078ec0ff */
[----:B------:R-:W-:Y:S01]  /*1fe50*/  LOP3.LUT R48, R49, 0x380, RZ, 0xc0, !PT ;  /* 0x0000038031307812 */ /* 0x000fe200078ec0ff */
[----:B------:R-:W-:Y:S01]  /*1fe60*/  UIMAD UR5, UR12, UR8, URZ ;  /* 0x000000080c0572a4 */ /* 0x000fe2000f8e023f */
[----:B------:R-:W-:Y:S02]  /*1fe70*/  SHF.R.U64 R36, R36, 0x3, RZ ;  /* 0x0000000324247819 */ /* 0x000fe400000012ff */
[----:B------:R-:W-:Y:S02]  /*1fe80*/  SHF.R.U64 R40, R40, 0x3, RZ ;  /* 0x0000000328287819 */ /* 0x000fe400000012ff */
[----:B------:R-:W-:Y:S02]  /*1fe90*/  SHF.R.U64 R44, R44, 0x3, RZ ;  /* 0x000000032c2c7819 */ /* 0x000fe400000012ff */
[----:B------:R-:W-:Y:S01]  /*1fea0*/  SHF.R.U64 R48, R48, 0x3, RZ ;  /* 0x0000000330307819 */ /* 0x000fe200000012ff */
[----:B------:R-:W-:Y:S01]  /*1feb0*/  VIADD R78, R211, UR39 ;  /* 0x00000027d34e7c36 */ /* 0x000fe20008000000 */
[----:B------:R-:W-:Y:S01]  /*1fec0*/  LOP3.LUT R36, R36, R37, RZ, 0x3c, !PT ;  /* 0x0000002524247212 */ /* 0x000fe200078e3cff */
[----:B------:R-:W-:Y:S01]  /*1fed0*/  UIMAD.WIDE.U32 UR6, UR42, UR8, URZ ;  /* 0x000000082a0672a5 */ /* 0x000fe2000f8e003f */
[----:B------:R-:W-:Y:S01]  /*1fee0*/  LOP3.LUT R40, R40, R41, RZ, 0x3c, !PT ;  /* 0x0000002928287212 */ /* 0x000fe200078e3cff */
[----:B------:R-:W-:Y:S01]  /*1fef0*/  UIMAD UR5, UR42, UR9, UR5 ;  /* 0x000000092a0572a4 */ /* 0x000fe2000f8e0205 */
[----:B------:R-:W-:Y:S01]  /*1ff00*/  LOP3.LUT R44, R44, R45, RZ, 0x3c, !PT ;  /* 0x0000002d2c2c7212 */ /* 0x000fe200078e3cff */
[--C-:B------:R-:W-:Y:S01]  /*1ff10*/  IMAD.X R37, RZ, RZ, R5.reuse, P2 ;  /* 0x000000ffff257224 */ /* 0x100fe200010e0605 */
[----:B------:R-:W-:Y:S01]  /*1ff20*/  LOP3.LUT R48, R48, R49, RZ, 0x3c, !PT ;  /* 0x0000003130307212 */ /* 0x000fe200078e3cff */
[--C-:B------:R-:W-:Y:S01]  /*1ff30*/  IMAD.X R41, RZ, RZ, R5.reuse, P3 ;  /* 0x000000ffff297224 */ /* 0x100fe200018e0605 */
[C---:B------:R-:W-:Y:S01]  /*1ff40*/  IADD3 R57, P2, R4.reuse, 0xb000, RZ ;  /* 0x0000b00004397810 */ /* 0x040fe20007f5e0ff */
[--C-:B------:R-:W-:Y:S01]  /*1ff50*/  IMAD.X R45, RZ, RZ, R5.reuse, P4 ;  /* 0x000000ffff2d7224 */ /* 0x100fe200020e0605 */
[C---:B------:R-:W-:Y:S01]  /*1ff60*/  IADD3 R61, P3, R4.reuse, 0xc000, RZ ;  /* 0x0000c000043d7810 */ /* 0x040fe20007f7e0ff */
[----:B------:R-:W-:Y:S01]  /*1ff70*/  IMAD.X R49, RZ, RZ, R5, P5 ;  /* 0x000000ffff317224 */ /* 0x000fe200028e0605 */
[----:B------:R-:W-:Y:S01]  /*1ff80*/  IADD3 R65, P4, R4, 0xd000, RZ ;  /* 0x0000d00004417810 */ /* 0x000fe20007f9e0ff */
[----:B0-----:R-:W-:Y:S01]  /*1ff90*/  @P1 IMAD.HI.U32 R3, R78, R3, RZ ;  /* 0x000000034e031227 */ /* 0x001fe200078e00ff */
[----:B------:R-:W-:Y:S01]  /*1ffa0*/  IADD3 R69, P5, R4, 0xe000, RZ ;  /* 0x0000e00004457810 */ /* 0x000fe20007fbe0ff */
[----:B------:R-:W-:-:S02]  /*1ffb0*/  UIMAD UR8, UR13, UR10, URZ ;  /* 0x0000000a0d0872a4 */ /* 0x000fc4000f8e023f */
[----:B------:R-:W-:Y:S01]  /*1ffc0*/  UIADD3 UR7, UR7, UR5, URZ ;  /* 0x0000000507077290 */ /* 0x000fe2000fffe03f */
[----:B------:R-:W-:Y:S02]  /*1ffd0*/  LOP3.LUT R56, R57, 0x380, RZ, 0xc0, !PT ;  /* 0x0000038039387812 */ /* 0x000fe400078ec0ff */
[----:B------:R-:W-:Y:S02]  /*1ffe0*/  LOP3.LUT R60, R61, 0x380, RZ, 0xc0, !PT ;  /* 0x000003803d3c7812 */ /* 0x000fe400078ec0ff */
[----:B------:R-:W-:Y:S02]  /*1fff0*/  LOP3.LUT R64, R65, 0x380, RZ, 0xc0, !PT ;  /* 0x0000038041407812 */ /* 0x000fe400078ec0ff */
[----:B------:R-:W-:Y:S01]  /*20000*/  LOP3.LUT R68, R69, 0x380, RZ, 0xc0, !PT ;  /* 0x0000038045447812 */ /* 0x000fe200078ec0ff */
[----:B------:R-:W-:Y:S01]  /*20010*/  UIMAD UR5, UR38, UR11, UR8 ;  /* 0x0000000b260572a4 */ /* 0x000fe2000f8e0208 */
[----:B------:R-:W-:Y:S01]  /*20020*/  LOP3.LUT R7, R4, 0x380, RZ, 0xc0, !PT ;  /* 0x0000038004077812 */ /* 0x000fe200078ec0ff */
[----:B------:R-:W-:Y:S01]  /*20030*/  UIMAD.WIDE.U32 UR6, UR38, UR10, UR6 ;  /* 0x0000000a260672a5 */ /* 0x000fe2000f8e0006 */
[----:B------:R-:W-:Y:S01]  /*20040*/  SHF.R.U64 R56, R56, 0x3, RZ ;  /* 0x0000000338387819 */ /* 0x000fe200000012ff */
[----:B------:R-:W-:Y:S01]  /*20050*/  IMAD.X R73, RZ, RZ, R5, P6 ;  /* 0x000000ffff497224 */ /* 0x000fe200030e0605 */
[----:B------:R-:W-:-:S02]  /*20060*/  SHF.R.U64 R60, R60, 0x3, RZ ;  /* 0x000000033c3c7819 */ /* 0x000fc400000012ff */
[----:B------:R-:W-:Y:S02]  /*20070*/  SHF.R.U64 R64, R64, 0x3, RZ ;  /* 0x0000000340407819 */ /* 0x000fe400000012ff */
[----:B------:R-:W-:Y:S01]  /*20080*/  SHF.R.U64 R68, R68, 0x3, RZ ;  /* 0x0000000344447819 */ /* 0x000fe200000012ff */
[----:B------:R-:W-:Y:S01]  /*20090*/  UIADD3 UR5, UR7, UR5, URZ ;  /* 0x0000000507057290 */ /* 0x000fe2000fffe03f */
[----:B------:R-:W-:Y:S01]  /*200a0*/  SHF.R.U64 R7, R7, 0x3, RZ ;  /* 0x0000000307077819 */ /* 0x000fe200000012ff */
[----:B------:R-:W-:Y:S01]  /*200b0*/  ULDC.64 UR8, c[0x0][0xbe0] ;  /* 0x0002f80000087ab9 */ /* 0x000fe20000000a00 */
        /* <DEDUP_REMOVED lines=8> */
[----:B------:R-:W-:Y:S01]  /*20140*/  LOP3.LUT R4, R7, R4, RZ, 0x3c, !PT ;  /* 0x0000000407047212 */ /* 0x000fe200078e3cff */
[----:B------:R-:W-:-:S05]  /*20150*/  VIADD R81, R210, UR39 ;  /* 0x00000027d2517c36 */ /* 0x000fca0008000000 */
[----:B------:R-:W-:Y:S01]  /*20160*/  ISETP.GE.AND P2, PT, R81, R0, PT ;  /* 0x000000005100720c */ /* 0x000fe20003f46270 */
[----:B------:R-:W-:Y:S01]  /*20170*/  BSSY B1, `(.L_x_2116) ;  /* 0x000004a000017945 */ /* 0x000fe20003800000 */
[----:B--2---:R0:W-:Y:S04]  /*20180*/  @!P0 ST.E desc[UR48][R20.64], R19 ;  /* 0x0000001314008985 */ /* 0x0041e8000c101930 */
[----:B------:R-:W5:Y:S04]  /*20190*/  LD.E.128 R4, desc[UR48][R4.64] ;  /* 0x0000003004047980 */ /* 0x000f68000c101d00 */
[----:B------:R-:W5:Y:S01]  /*201a0*/  LD.E.128 R8, desc[UR48][R8.64] ;  /* 0x0000003008087980 */ /* 0x000f62000c101d00 */
[----:B0-----:R-:W0:Y:S01]  /*201b0*/  @P1 LDC R20, c[0x0][0xcf0] ;  /* 0x00033c00ff141b82 */ /* 0x001e220000000800 */
[----:B------:R-:W-:-:S02]  /*201c0*/  IMAD.MOV.U32 R19, RZ, RZ, R78 ;  /* 0x000000ffff137224 */ /* 0x000fc400078e004e */
[----:B------:R-:W5:Y:S01]  /*201d0*/  LD.E.128 R12, desc[UR48][R12.64] ;  /* 0x000000300c0c7980 */ /* 0x000f62000c101d00 */
[----:B------:R-:W-:-:S03]  /*201e0*/  IMAD.U32 R21, RZ, RZ, UR7 ;  /* 0x00000007ff157e24 */ /* 0x000fc6000f8e00ff */
[----:B------:R-:W5:Y:S04]  /*201f0*/  LD.E.128 R24, desc[UR48][R24.64] ;  /* 0x0000003018187980 */ /* 0x000f68000c101d00 */
[----:B------:R-:W5:Y:S04]  /*20200*/  LD.E.128 R28, desc[UR48][R28.64] ;  /* 0x000000301c1c7980 */ /* 0x000f68000c101d00 */
[----:B------:R-:W5:Y:S04]  /*20210*/  LD.E.128 R32, desc[UR48][R32.64] ;  /* 0x0000003020207980 */ /* 0x000f68000c101d00 */
[----:B------:R-:W5:Y:S04]  /*20220*/  LD.E.128 R36, desc[UR48][R36.64] ;  /* 0x0000003024247980 */ /* 0x000f68000c101d00 */
[----:B------:R-:W5:Y:S01]  /*20230*/  LD.E.128 R40, desc[UR48][R40.64] ;  /* 0x0000003028287980 */ /* 0x000f62000c101d00 */
[----:B0-----:R-:W-:Y:S01]  /*20240*/  @P1 SHF.R.U32.HI R19, RZ, R20, R3 ;  /* 0x00000014ff131219 */ /* 0x001fe20000011603 */
[----:B------:R-:W-:-:S02]  /*20250*/  IMAD.U32 R20, RZ, RZ, UR6 ;  /* 0x00000006ff147e24 */ /* 0x000fc4000f8e00ff */
[----:B------:R-:W5:Y:S01]  /*20260*/  LD.E.128 R44, desc[UR48][R44.64] ;  /* 0x000000302c2c7980 */ /* 0x000f62000c101d00 */
[----:B------:R-:W-:Y:S01]  /*20270*/  IMAD.U32 R3, RZ, RZ, UR5 ;  /* 0x00000005ff037e24 */ /* 0x000fe2000f8e00ff */
[--C-:B------:R-:W-:Y:S01]  /*20280*/  SHF.R.S32.HI R76, RZ, 0x1f, R19.reuse ;  /* 0x0000001fff4c7819 */ /* 0x100fe20000011413 */
[----:B------:R-:W-:Y:S01]  /*20290*/  IMAD.MOV R77, RZ, RZ, -R19 ;  /* 0x000000ffff4d7224 */ /* 0x000fe200078e0a13 */
[----:B------:R-:W5:Y:S01]  /*202a0*/  LD.E.128 R48, desc[UR48][R48.64] ;  /* 0x0000003030307980 */ /* 0x000f62000c101d00 */
[----:B------:R-:W-:Y:S02]  /*202b0*/  ULDC.64 UR6, c[0x0][0xbd8] ;  /* 0x0002f60000067ab9 */ /* 0x000fe40000000a00 */
[----:B------:R-:W-:Y:S01]  /*202c0*/  IMAD R21, R2, R77, R78 ;  /* 0x0000004d02157224 */ /* 0x000fe200078e024e */
[----:B------:R-:W5:Y:S01]  /*202d0*/  LD.E.128 R52, desc[UR48][R52.64] ;  /* 0x0000003034347980 */ /* 0x000f62000c101d00 */
[----:B------:R-:W-:Y:S02]  /*202e0*/  IMAD R76, R76, UR8, RZ ;  /* 0x000000084c4c7c24 */ /* 0x000fe4000f8e02ff */
[----:B------:R-:W-:Y:S01]  /*202f0*/  IMAD.MOV.U32 R2, RZ, RZ, R20 ;  /* 0x000000ffff027224 */ /* 0x000fe200078e0014 */
[----:B------:R-:W5:Y:S01]  /*20300*/  LD.E.128 R56, desc[UR48][R56.64] ;  /* 0x0000003038387980 */ /* 0x000f62000c101d00 */
[----:B------:R-:W-:-:S02]  /*20310*/  IMAD R77, R19, UR9, R76 ;  /* 0x00000009134d7c24 */ /* 0x000fc4000f8e024c */
[----:B------:R-:W-:Y:S01]  /*20320*/  IMAD.WIDE.U32 R2, R19, UR8, R2 ;  /* 0x0000000813027c25 */ /* 0x000fe2000f8e0002 */
[----:B------:R-:W5:Y:S01]  /*20330*/  LD.E.128 R60, desc[UR48][R60.64] ;  /* 0x000000303c3c7980 */ /* 0x000f62000c101d00 */
[----:B------:R-:W-:-:S03]  /*20340*/  SHF.R.S32.HI R19, RZ, 0x1f, R21 ;  /* 0x0000001fff137819 */ /* 0x000fc60000011415 */
        /* <DEDUP_REMOVED lines=11> */
[----:B------:R-:W-:Y:S01]  /*20400*/  VIADD R19, R81, 0x20 ;  /* 0x0000002051137836 */ /* 0x000fe20000000000 */
[----:B------:R-:W-:Y:S01]  /*20410*/  UIADD3 UR5, UR44, 0x32420, URZ ;  /* 0x000324202c057890 */ /* 0x000fe2000fffe03f */
[C---:B------:R-:W-:Y:S02]  /*20420*/  IMAD R77, R21.reuse, UR7, R20 ;  /* 0x00000007154d7c24 */ /* 0x040fe4000f8e0214 */
[----:B------:R-:W-:Y:S01]  /*20430*/  IMAD.WIDE.U32 R2, R21, UR6, R2 ;  /* 0x0000000615027c25 */ /* 0x000fe2000f8e0002 */
[----:B------:R-:W-:Y:S01]  /*20440*/  ISETP.GE.AND P1, PT, R19, R0, PT ;  /* 0x000000001300720c */ /* 0x000fe20003f26270 */
[----:B------:R-:W-:Y:S02]  /*20450*/  ULDC.64 UR6, c[0x0][0xb80] ;  /* 0x0002e00000067ab9 */ /* 0x000fe40000000a00 */
[----:B------:R-:W-:Y:S01]  /*20460*/  VIADD R19, R81, 0x40 ;  /* 0x0000004051137836 */ /* 0x000fe20000000000 */
[----:B------:R-:W-:Y:S01]  /*20470*/  LEA R80, P3, R2, UR6, 0x1 ;  /* 0x0000000602507c11 */ /* 0x000fe2000f8608ff */
[----:B------:R-:W-:Y:S01]  /*20480*/  IMAD.IADD R3, R3, 0x1, R77 ;  /* 0x0000000103037824 */ /* 0x000fe200078e024d */
[----:B------:R-:W-:-:S02]  /*20490*/  UPRMT UR5, URZ, 0x654, UR5 ;  /* 0x000006543f057896 */ /* 0x000fc40008000005 */
[----:B------:R-:W-:Y:S02]  /*204a0*/  ISETP.GE.AND P0, PT, R19, R0, PT ;  /* 0x000000001300720c */ /* 0x000fe40003f06270 */
[----:B------:R-:W-:Y:S01]  /*204b0*/  LEA.HI.X R19, R2, UR7, R3, 0x1, P3 ;  /* 0x0000000702137c11 */ /* 0x000fe200098f0c03 */
[----:B0-----:R0:W1:Y:S04]  /*204c0*/  SHFL.IDX PT, R78, R80, RZ, 0x181f ;  /* 0x00181fff504e7589 */ /* 0x00106800000e0000 */
[----:B------:R0:W2:Y:S01]  /*204d0*/  SHFL.IDX PT, R79, R19, RZ, 0x181f ;  /* 0x00181fff134f7589 */ /* 0x0000a200000e0000 */
[----:B------:R-:W-:Y:S01]  /*204e0*/  SYNCS.ARRIVE.TRANS64.RED.A1T0 RZ, [UR5], RZ ;  /* 0x000000ffffff79a7 */ /* 0x000fe20008100405 */
        /* <DEDUP_REMOVED lines=18> */
.L_x_2117:
[----:B------:R-:W-:Y:S05]  /*20610*/  BSYNC B1 ;  /* 0x0000000000017941 */ /* 0x000fea0003800000 */
.L_x_2116:
[----:B---3--:R3:W4:Y:S01]  /*20620*/  SHFL.IDX PT, R21, R19, 0x1, 0x181f ;  /* 0x00381f0013157f89 */ /* 0x00872200000e0000 */
        /* <DEDUP_REMOVED lines=9> */
[-C--:B-----5:R-:W-:Y:S02]  /*206c0*/  @!P3 LEA R4, P5, R196, R20.reuse, 0x1 ;  /* 0x00000014c404b211 */ /* 0x0a0fe400078a08ff */
[-C--:B----4-:R-:W-:Y:S02]  /*206d0*/  @!P4 LEA.HI.X R3, R194, R21.reuse, R203, 0x1, P6 ;  /* 0x00000015c203c211 */ /* 0x090fe400030f0ccb */
[-C--:B------:R-:W-:Y:S02]  /*206e0*/  @!P2 LEA R6, P6, R195, R20.reuse, 0x1 ;  /* 0x00000014c306a211 */ /* 0x080fe400078c08ff */
        /* <DEDUP_REMOVED lines=8> */
.L_x_2119:
[----:B------:R-:W-:Y:S05]  /*20770*/  BSYNC B1 ;  /* 0x0000000000017941 */ /* 0x000fea0003800000 */
.L_x_2118:
[----:B0----5:R0:W0:Y:S01]  /*20780*/  SHFL.IDX PT, R9, R19, 0x2, 0x181f ;  /* 0x00581f0013097f89 */ /* 0x02102200000e0000 */
        /* <DEDUP_REMOVED lines=9> */
[-C--:B------:R-:W-:Y:S02]  /*20820*/  @!P2 LEA R4, P5, R196, R8.reuse, 0x1 ;  /* 0x00000008c404a211 */ /* 0x080fe400078a08ff */
[-C--:B------:R-:W-:Y:S02]  /*20830*/  @!P1 LEA R6, P4, R195, R8.reuse, 0x1 ;  /* 0x00000008c3069211 */ /* 0x080fe400078808ff */
[-C--:B------:R-:W-:Y:S02]  /*20840*/  @!P3 LEA.HI.X R3, R194, R9.reuse, R203, 0x1, P6 ;  /* 0x00000009c203b211 */ /* 0x080fe400030f0ccb */
        /* <DEDUP_REMOVED lines=8> */
.L_x_2121:
[----:B------:R-:W-:Y:S05]  /*208d0*/  BSYNC B1 ;  /* 0x0000000000017941 */ /* 0x000fea0003800000 */
.L_x_2120:
[----:B0-----:R-:W-:Y:S01]  /*208e0*/  VIADD R3, R81, 0x60 ;  /* 0x0000006051037836 */ /* 0x001fe20000000000 */
[----:B---3--:R-:W0:Y:S04]  /*208f0*/  SHFL.IDX PT, R19, R19, 0x3, 0x181f ;  /* 0x00781f0013137f89 */ /* 0x008e2800000e0000 */
[----:B------:R-:W-:Y:S01]  /*20900*/  ISETP.GE.AND P0, PT, R3, R0, PT ;  /* 0x000000000300720c */ /* 0x000fe20003f06270 */
[----:B------:R-:W3:-:S12]  /*20910*/  SHFL.IDX PT, R80, R80, 0x3, 0x181f ;  /* 0x00781f0050507f89 */ /* 0x000ed800000e0000 */
[----:B------:R-:W-:Y:S05]  /*20920*/  @P0 BRA `(.L_x_2122) ;  /* 0x0000000c001c0947 */ /* 0x000fea0003800000 */
[----:B------:R-:W-:Y:S02]  /*20930*/  ULDC UR5, c[0x0][0xbc8] ;  /* 0x0002f20000057ab9 */ /* 0x000fe40000000800 */
[----:B------:R-:W-:Y:S02]  /*20940*/  ISETP.GE.AND P3, PT, R194, UR5, PT ;  /* 0x00000005c2007c0c */ /* 0x000fe4000bf66270 */
[----:B------:R-:W-:Y:S02]  /*20950*/  ISETP.GE.AND P4, PT, R196, UR5, PT ;  /* 0x00000005c4007c0c */ /* 0x000fe4000bf86270 */
[----:B------:R-:W-:-:S09]  /*20960*/  ISETP.GE.AND P5, PT, R195, UR5, PT ;  /* 0x00000005c3007c0c */ /* 0x000fd2000bfa6270 */
[-C--:B---3--:R-:W-:Y:S02]  /*20970*/  @!P3 LEA R2, P0, R194, R80.reuse, 0x1 ;  /* 0x00000050c202b211 */ /* 0x088fe400078008ff */
[-C--:B------:R-:W-:Y:S02]  /*20980*/  @!P4 LEA R4, P1, R196, R80.reuse, 0x1 ;  /* 0x00000050c404c211 */ /* 0x080fe400078208ff */
[C---:B------:R-:W-:Y:S02]  /*20990*/  @!P5 LEA R6, P2, R195.reuse, R80, 0x1 ;  /* 0x00000050c306d211 */ /* 0x040fe400078408ff */
[-C--:B0-----:R-:W-:Y:S02]  /*209a0*/  @!P3 LEA.HI.X R3, R194, R19.reuse, R203, 0x1, P0 ;  /* 0x00000013c203b211 */ /* 0x081fe400000f0ccb */
        /* <DEDUP_REMOVED lines=11> */
.L_x_2115:
[----:B0-----:R-:W0:Y:S01]  /*20a60*/  LDC R6, c[0x0][0xce8] ;  /* 0x00033a00ff067b82 */ /* 0x001e220000000800 */
[----:B------:R-:W-:Y:S01]  /*20a70*/  ISETP.GE.AND P0, PT, R206, 0x80, PT ;  /* 0x00000080ce00780c */ /* 0x000fe20003f06270 */
[----:B------:R-:W-:Y:S01]  /*20a80*/  USHF.R.S32.HI UR8, URZ, 0x1f, UR42 ;  /* 0x0000001f3f087899 */ /* 0x000fe2000801142a */
[----:B------:R-:W-:Y:S01]  /*20a90*/  BSSY B1, `(.L_x_2123) ;  /* 0x000002e000017945 */ /* 0x000fe20003800000 */
[----:B------:R-:W-:Y:S01]  /*20aa0*/  USHF.R.S32.HI UR9, URZ, 0x1f, UR38 ;  /* 0x0000001f3f097899 */ /* 0x000fe20008011426 */
        /* <DEDUP_REMOVED lines=44> */
.L_x_2124:
[----:B------:R-:W-:Y:S05]  /*20d70*/  BSYNC B1 ;  /* 0x0000000000017941 */ /* 0x000fea0003800000 */
.L_x_2123:
[----:B------:R-:W-:Y:S01]  /*20d80*/  ULDC.64 UR10, c[0x0][0xbe8] ;  /* 0x0002fa00000a7ab9 */ /* 0x000fe20000000a00 */
[----:B--2---:R-:W-:Y:S01]  /*20d90*/  VIADD R4, R211, UR39 ;  /* 0x00000027d3047c36 */ /* 0x004fe20008000000 */
[----:B------:R-:W-:Y:S01]  /*20da0*/  UIMAD UR5, UR8, UR10, URZ ;  /* 0x0000000a080572a4 */ /* 0x000fe2000f8e023f */
[----:B------:R-:W-:Y:S01]  /*20db0*/  VIADD R8, R210, UR39 ;  /* 0x00000027d2087c36 */ /* 0x000fe20008000000 */
[----:B------:R-:W-:Y:S01]  /*20dc0*/  UIMAD.WIDE.U32 UR6, UR42, UR10, URZ ;  /* 0x0000000a2a0672a5 */ /* 0x000fe2000f8e003f */
[----:B0-----:R-:W-:Y:S01]  /*20dd0*/  @P1 IMAD.HI.U32 R0, R4, R9, RZ ;  /* 0x0000000904001227 */ /* 0x001fe200078e00ff */
[----:B------:R-:W-:Y:S01]  /*20de0*/  UIMAD UR5, UR42, UR11, UR5 ;  /* 0x0000000b2a0572a4 */ /* 0x000fe2000f8e0205 */
[----:B------:R-:W-:Y:S02]  /*20df0*/  BSSY B1, `(.L_x_2125) ;  /* 0x0000038000017945 */ /* 0x000fe40003800000 */
[----:B------:R-:W-:Y:S01]  /*20e00*/  ULDC.64 UR10, c[0x0][0xbf0] ;  /* 0x0002fc00000a7ab9 */ /* 0x000fe20000000a00 */
[----:B------:R-:W-:Y:S01]  /*20e10*/  UIADD3 UR7, UR7, UR5, URZ ;  /* 0x0000000507077290 */ /* 0x000fe2000fffe03f */
[----:B------:R-:W-:Y:S01]  /*20e20*/  IMAD.MOV.U32 R5, RZ, RZ, R4 ;  /* 0x000000ffff057224 */ /* 0x000fe200078e0004 */
[----:B------:R-:W-:Y:S01]  /*20e30*/  UIMAD UR5, UR9, UR10, URZ ;  /* 0x0000000a090572a4 */ /* 0x000fe2000f8e023f */
[----:B-1----:R-:W-:Y:S01]  /*20e40*/  @P1 SHF.R.U32.HI R5, RZ, R11, R0 ;  /* 0x0000000bff051219 */ /* 0x002fe20000011600 */
[----:B------:R-:W-:-:S02]  /*20e50*/  UIMAD.WIDE.U32 UR6, UR38, UR10, UR6 ;  /* 0x0000000a260672a5 */ /* 0x000fc4000f8e0006 */
[----:B------:R-:W-:Y:S01]  /*20e60*/  UIMAD UR5, UR38, UR11, UR5 ;  /* 0x0000000b260572a4 */ /* 0x000fe2000f8e0205 */
[--C-:B------:R-:W-:Y:S01]  /*20e70*/  SHF.R.S32.HI R0, RZ, 0x1f, R5.reuse ;  /* 0x0000001fff007819 */ /* 0x100fe20000011405 */
[----:B------:R-:W-:Y:S01]  /*20e80*/  IMAD.MOV R7, RZ, RZ, -R5 ;  /* 0x000000ffff077224 */ /* 0x000fe200078e0a05 */
[----:B------:R-:W-:Y:S01]  /*20e90*/  ULDC.64 UR8, c[0x0][0xbe0] ;  /* 0x0002f80000087ab9 */ /* 0x000fe20000000a00 */
[----:B------:R-:W-:Y:S02]  /*20ea0*/  UIADD3 UR5, UR7, UR5, URZ ;  /* 0x0000000507057290 */ /* 0x000fe4000fffe03f */
[----:B------:R-:W-:Y:S02]  /*20eb0*/  IMAD.U32 R3, RZ, RZ, UR7 ;  /* 0x00000007ff037e24 */ /* 0x000fe4000f8e00ff */
[----:B------:R-:W-:Y:S02]  /*20ec0*/  IMAD R0, R0, UR8, RZ ;  /* 0x0000000800007c24 */ /* 0x000fe4000f8e02ff */
[----:B------:R-:W-:-:S02]  /*20ed0*/  IMAD R7, R6, R7, R4 ;  /* 0x0000000706077224 */ /* 0x000fc400078e0204 */
        /* <DEDUP_REMOVED lines=41> */
.L_x_2126:
[----:B------:R-:W-:Y:S05]  /*21170*/  BSYNC B1 ;  /* 0x0000000000017941 */ /* 0x000fea0003800000 */
.L_x_2125:
        /* <DEDUP_REMOVED lines=10> */
[----:B------:R-:W-:Y:S02]  /*21220*/  @!P3 LEA R10, P5, R196, R2, 0x1 ;  /* 0x00000002c40ab211 */ /* 0x000fe400078a08ff */
        /* <DEDUP_REMOVED lines=10> */
.L_x_2128:
[----:B------:R-:W-:Y:S05]  /*212d0*/  BSYNC B1 ;  /* 0x0000000000017941 */ /* 0x000fea0003800000 */
.L_x_2127:
        /* <DEDUP_REMOVED lines=10> */
[-C--:B------:R-:W-:Y:S02]  /*21380*/  @!P2 LEA R10, P5, R196, R2.reuse, 0x1 ;  /* 0x00000002c40aa211 */ /* 0x080fe400078a08ff */
        /* <DEDUP_REMOVED lines=10> */
.L_x_2130:
[----:B------:R-:W-:Y:S05]  /*21430*/  BSYNC B1 ;  /* 0x0000000000017941 */ /* 0x000fea0003800000 */
.L_x_2129:
        /* <DEDUP_REMOVED lines=11> */
[-C--:B------:R-:W-:Y:S02]  /*214f0*/  @!P2 LEA R6, P5, R196, R2.reuse, 0x1 ;  /* 0x00000002c406a211 */ /* 0x080fe400078a08ff */
        /* <DEDUP_REMOVED lines=10> */
.L_x_2122:
[----:B------:R-:W-:Y:S05]  /*215a0*/  BSYNC B0 ;  /* 0x0000000000007941 */ /* 0x000fea0003800000 */
.L_x_2114:
[----:B------:R-:W-:Y:S02]  /*215b0*/  ULDC UR5, c[0x0][0xd38] ;  /* 0x00034e0000057ab9 */ /* 0x000fe40000000800 */
[----:B------:R-:W-:-:S06]  /*215c0*/  UISETP.GE.AND UP0, UPT, UR4, UR5, UPT ;  /* 0x000000050400728c */ /* 0x000fcc000bf06270 */
[----:B------:R-:W-:-:S13]  /*215d0*/  PLOP3.LUT P0, PT, PT, PT, UP0, 0x80, 0x0 ;  /* 0x000000000000781c */ /* 0x000fda0003f0f008 */
[----:B------:R-:W-:Y:S05]  /*215e0*/  @!P0 BRA `(.L_x_2131) ;  /* 0xfffffdfc00208947 */ /* 0x000fea000383ffff */
[----:B------:R-:W-:Y:S05]  /*215f0*/  EXIT ;  /* 0x000000000000794d */ /* 0x000fea0003800000 */
.L_x_2007:
[----:B------:R-:W-:-:S08]  /*21600*/  NOP ;  /* 0x0000000000007918 */ /* 0x000fd00000000000 */
[----:B----4-:R-:W0:-:S00]  /*21610*/  USETMAXREG.DEALLOC.CTAPOOL 0x18 ;  /* 0x00000018000079c8 */ /* 0x010e0000080e0500 */
[----:B0-----:R-:W2:Y:S01]  /*21620*/  LDL.LU R2, [R1+0x46c] ;  /* 0x00046c0001027983 */ /* 0x001ea20000300800 */
[----:B------:R-:W-:-:S05]  /*21630*/  LOP3.LUT R0, R0, 0x3, RZ, 0xc0, !PT ;  /* 0x0000000300007812 */ /* 0x000fca00078ec0ff */
[----:B------:R-:W0:Y:S01]  /*21640*/  S2UR UR6, SR_CTAID.X ;  /* 0x00000000000679c3 */ /* 0x000e220000002500 */
[----:B------:R-:W-:Y:S01]  /*21650*/  IMAD.MOV.U32 R18, RZ, RZ, RZ ;  /* 0x000000ffff127224 */ /* 0x000fe200078e00ff */
[----:B------:R-:W-:Y:S04]  /*21660*/  STL [R1+0x498], RZ ;  /* 0x000498ff01007387 */ /* 0x000fe80000100800 */
[----:B------:R-:W1:Y:S02]  /*21670*/  SHFL.IDX PT, R0, R0, RZ, 0x1f ;  /* 0x00001fff00007589 */ /* 0x000e6400000e0000 */
[----:B-1----:R-:W-:Y:S02]  /*21680*/  ISETP.NE.AND P0, PT, R0, RZ, PT ;  /* 0x000000ff0000720c */ /* 0x002fe40003f05270 */
[----:B------:R-:W0:Y:S11]  /*21690*/  LDC R0, c[0x0][0xd38] ;  /* 0x00034e00ff007b82 */ /* 0x000e360000000800 */
[----:B------:R-:W-:Y:S06]  /*216a0*/  @P0 BAR.ARV 0x4, 0x180 ;  /* 0x0106000000000b1d */ /* 0x000fec0000002000 */
[----:B--2---:R-:W-:-:S04]  /*216b0*/  LOP3.LUT R2, R2, 0xffffff7f, RZ, 0xc0, !PT ;  /* 0xffffff7f02027812 */ /* 0x004fc800078ec0ff */
[----:B------:R-:W-:Y:S02]  /*216c0*/  @P0 LOP3.LUT R2, R2, 0x80, RZ, 0xfc, !PT ;  /* 0x0000008002020812 */ /* 0x000fe400078efcff */
[----:B0-----:R-:W-:Y:S01]  /*216d0*/  ISETP.LE.AND P0, PT, R0, UR6, PT ;  /* 0x0000000600007c0c */ /* 0x001fe2000bf03270 */
[----:B------:R-:W-:Y:S02]  /*216e0*/  IMAD.MOV.U32 R0, RZ, RZ, 0x1 ;  /* 0x00000001ff007424 */ /* 0x000fe400078e00ff */
[----:B------:R0:W-:Y:S04]  /*216f0*/  STL [R1+0x46c], R2 ;  /* 0x00046c0201007387 */ /* 0x0001e80000100800 */
[----:B------:R0:W-:Y:S06]  /*21700*/  STL [R1+0x464], R0 ;  /* 0x0004640001007387 */ /* 0x0001ec0000100800 */
[----:B------:R-:W-:Y:S05]  /*21710*/  @P0 BRA `(.L_x_2132) ;  /* 0x0000005000e80947 */ /* 0x000fea0003800000 */
[----:B------:R-:W1:Y:S01]  /*21720*/  S2R R5, SR_TID.X ;  /* 0x0000000000057919 */ /* 0x000e620000002100 */
[----:B------:R-:W2:Y:S01]  /*21730*/  S2UR UR5, SR_CgaCtaId ;  /* 0x00000000000579c3 */ /* 0x000ea20000008800 */
[----:B------:R-:W-:Y:S01]  /*21740*/  UMOV UR4, 0x400 ;  /* 0x0000040000047882 */ /* 0x000fe20000000000 */
[----:B------:R-:W-:Y:S01]  /*21750*/  IMAD.MOV.U32 R18, RZ, RZ, RZ ;  /* 0x000000ffff127224 */ /* 0x000fe200078e00ff */
[----:B------:R-:W-:Y:S01]  /*21760*/  STL [R1+0x498], RZ ;  /* 0x000498ff01007387 */ /* 0x000fe20000100800 */
[----:B------:R-:W-:Y:S01]  /*21770*/  ULDC UR42, c[0x0][0xc] ;  /* 0x00000300002a7ab9 */ /* 0x000fe20000000800 */
[----:B------:R-:W-:Y:S01]  /*21780*/  ULDC.64 UR46, c[0x0][0x198] ;  /* 0x00006600002e7ab9 */ /* 0x000fe20000000a00 */
[----:B--2---:R-:W-:-:S06]  /*21790*/  ULEA UR4, UR5, UR4, 0x18 ;  /* 0x0000000405047291 */ /* 0x004fcc000f8ec03f */
[----:B------:R-:W-:Y:S01]  /*217a0*/  IMAD.U32 R17, RZ, RZ, UR4 ;  /* 0x00000004ff117e24 */ /* 0x000fe2000f8e00ff */
[C---:B-1----:R-:W-:Y:S01]  /*217b0*/  LOP3.LUT R4, R5.reuse, 0x7f, RZ, 0xc0, !PT ;  /* 0x0000007f05047812 */ /* 0x042fe200078ec0ff */
[----:B0-----:R-:W-:-:S05]  /*217c0*/  IMAD.SHL.U32 R0, R5, 0x8, RZ ;  /* 0x0000000805007824 */ /* 0x001fca00078e00ff */
[C---:B------:R-:W-:Y:S02]  /*217d0*/  LOP3.LUT R2, R0.reuse, 0x1f8, RZ, 0xc0, !PT ;  /* 0x000001f800027812 */ /* 0x040fe400078ec0ff */
[----:B------:R-:W-:Y:S02]  /*217e0*/  LOP3.LUT R0, R0, 0x38, RZ, 0xc0, !PT ;  /* 0x0000003800007812 */ /* 0x000fe400078ec0ff */
[----:B------:R-:W-:Y:S01]  /*217f0*/  LOP3.LUT R3, R2, 0x38, R5, 0x78, !PT ;  /* 0x0000003802037812 */ /* 0x000fe200078e7805 */
[----:B------:R-:W-:Y:S01]  /*21800*/  IMAD.SHL.U32 R2, R4, 0x8, RZ ;  /* 0x0000000804027824 */ /* 0x000fe200078e00ff */
[----:B------:R-:W-:-:S04]  /*21810*/  SHF.R.U32.HI R4, RZ, 0x3, R4 ;  /* 0x00000003ff047819 */ /* 0x000fc80000011604 */
[----:B------:R-:W-:Y:S01]  /*21820*/  LOP3.LUT R2, R3, 0x200, R2, 0xf8, !PT ;  /* 0x0000020003027812 */ /* 0x000fe200078ef802 */
[----:B------:R-:W-:-:S05]  /*21830*/  IMAD.SHL.U32 R3, R5, 0x10, RZ ;  /* 0x0000001005037824 */ /* 0x000fca00078e00ff */
[----:B------:R-:W-:Y:S01]  /*21840*/  LOP3.LUT R5, R4, 0x70, R3, 0xf8, !PT ;  /* 0x0000007004057812 */ /* 0x000fe200078ef803 */
[----:B------:R-:W-:Y:S02]  /*21850*/  IMAD R4, R2, 0x2, R17 ;  /* 0x0000000202047824 */ /* 0x000fe400078e0211 */
[----:B------:R-:W-:Y:S02]  /*21860*/  IMAD.U32 R3, RZ, RZ, UR6 ;  /* 0x00000006ff037e24 */ /* 0x000fe4000f8e00ff */
[----:B------:R-:W-:Y:S01]  /*21870*/  IMAD.MOV.U32 R2, RZ, RZ, 0x1 ;  /* 0x00000001ff027424 */ /* 0x000fe200078e00ff */
[----:B------:R-:W-:Y:S04]  /*21880*/  STL [R1+0x460], R4 ;  /* 0x0004600401007387 */ /* 0x000fe80000100800 */
[----:B------:R0:W-:Y:S04]  /*21890*/  STL [R1+0x474], R3 ;  /* 0x0004740301007387 */ /* 0x0001e80000100800 */
[----:B------:R1:W-:Y:S01]  /*218a0*/  STL [R1+0x464], R2 ;  /* 0x0004640201007387 */ /* 0x0003e20000100800 */
[----:B0-----:R-:W-:-:S02]  /*218b0*/  LOP3.LUT R3, R0, 0x40, RZ, 0xfc, !PT ;  /* 0x0000004000037812 */ /* 0x001fc400078efcff */
[C---:B-1----:R-:W-:Y:S02]  /*218c0*/  LOP3.LUT R2, R0.reuse, 0x80, RZ, 0xfc, !PT ;  /* 0x0000008000027812 */ /* 0x042fe400078efcff */
[----:B------:R-:W-:-:S07]  /*218d0*/  LOP3.LUT R0, R0, 0xc0, RZ, 0xfc, !PT ;  /* 0x000000c000007812 */ /* 0x000fce00078efcff */
.L_x_2234:
[----:B--2---:R-:W2:Y:S01]  /*218e0*/  LDL R0, [R1+0x474] ;  /* 0x0004740001007983 */ /* 0x004ea20000100800 */
        /* <DEDUP_REMOVED lines=13> */
[----:B01-34-:R-:W-:Y:S05]  /*219c0*/  @!P0 BRA `(.L_x_2133) ;  /* 0x0000000000208947 */ /* 0x01bfea0003800000 */
        /* <DEDUP_REMOVED lines=8> */
.L_x_2133:
[----:B------:R-:W-:Y:S01]  /*21a50*/  ULDC UR9, c[0x0][0xd54] ;  /* 0x0003550000097ab9 */ /* 0x000fe20000000800 */
[----:B------:R-:W-:Y:S01]  /*21a60*/  UMOV UR6, UR8 ;  /* 0x0000000800067c82 */ /* 0x000fe20008000000 */
[----:B------:R-:W-:-:S11]  /*21a70*/  UISETP.NE.AND UP0, UPT, UR9, 0x1, UPT ;  /* 0x000000010900788c */ /* 0x000fd6000bf05270 */
[----:B------:R-:W-:Y:S02]  /*21a80*/  @UP0 ULDC.64 UR10, c[0x0][0xd58] ;  /* 0x00035600000a0ab9 */ /* 0x000fe40000000a00 */
[----:B------:R-:W-:-:S04]  /*21a90*/  UIMAD.WIDE.U32 UR4, UR8, UR10, URZ ;  /* 0x0000000a080472a5 */ /* 0x000fc8000f8e003f */
[----:B------:R-:W-:-:S04]  /*21aa0*/  @UP0 USHF.R.U32.HI UR6, URZ, UR11, UR5 ;  /* 0x0000000b3f060299 */ /* 0x000fc80008011605 */
[----:B------:R-:W-:-:S12]  /*21ab0*/  UIMAD UR4, UR6, UR9, URZ ;  /* 0x00000009060472a4 */ /* 0x000fd8000f8e023f */
.L_x_2134:
        /* <DEDUP_REMOVED lines=48> */
.L_x_2136:
[----:B------:R-:W-:-:S11]  /*21dc0*/  UISETP.NE.AND UP0, UPT, UR5, 0x1, UPT ;  /* 0x000000010500788c */ /* 0x000fd6000bf05270 */
[----:B------:R-:W-:Y:S02]  /*21dd0*/  @UP0 ULDC.64 UR12, c[0x0][0xae0] ;  /* 0x0002b800000c0ab9 */ /* 0x000fe40000000a00 */
[----:B------:R-:W-:-:S04]  /*21de0*/  UIMAD.WIDE.U32 UR8, UR10, UR12, URZ ;  /* 0x0000000c0a0872a5 */ /* 0x000fc8000f8e003f */
[----:B------:R-:W-:-:S12]  /*21df0*/  @UP0 USHF.R.U32.HI UR10, URZ, UR13, UR9 ;  /* 0x0000000d3f0a0299 */ /* 0x000fd80008011609 */
.L_x_2137:
[----:B------:R-:W-:-:S04]  /*21e00*/  UIMAD UR10, UR10, UR5, UR5 ;  /* 0x000000050a0a72a4 */ /* 0x000fc8000f8e0205 */
[----:B------:R-:W-:-:S04]  /*21e10*/  UISETP.LT.AND UP0, UPT, UR4, UR10, UPT ;  /* 0x0000000a0400728c */ /* 0x000fc8000bf01270 */
[----:B------:R-:W-:-:S12]  /*21e20*/  USEL UR4, UR4, UR10, UP0 ;  /* 0x0000000a04047287 */ /* 0x000fd80008000000 */
.L_x_2135:
        /* <DEDUP_REMOVED lines=31> */
.L_x_2139:
[----:B------:R-:W-:-:S11]  /*22020*/  UISETP.NE.AND UP0, UPT, UR5, 0x1, UPT ;  /* 0x000000010500788c */ /* 0x000fd6000bf05270 */
[----:B------:R-:W-:Y:S02]  /*22030*/  @UP0 ULDC.64 UR10, c[0x0][0xae0] ;  /* 0x0002b800000a0ab9 */ /* 0x000fe40000000a00 */
[----:B------:R-:W-:-:S04]  /*22040*/  UIMAD.WIDE.U32 UR6, UR4, UR10, URZ ;  /* 0x0000000a040672a5 */ /* 0x000fc8000f8e003f */
[----:B------:R-:W-:-:S12]  /*22050*/  @UP0 USHF.R.U32.HI UR4, URZ, UR11, UR7 ;  /* 0x0000000b3f040299 */ /* 0x000fd80008011607 */
.L_x_2140:
[----:B------:R-:W-:-:S04]  /*22060*/  UIMAD UR4, UR4, UR5, URZ ;  /* 0x00000005040472a4 */ /* 0x000fc8000f8e023f */
[----:B------:R-:W-:-:S04]  /*22070*/  UISETP.LT.AND UP0, UPT, UR8, UR4, UPT ;  /* 0x000000040800728c */ /* 0x000fc8000bf01270 */
[----:B------:R-:W-:-:S12]  /*22080*/  USEL UR8, UR8, UR4, !UP0 ;  /* 0x0000000408087287 */ /* 0x000fd8000c000000 */
.L_x_2138:
        /* <DEDUP_REMOVED lines=27> */
.L_x_2142:
        /* <DEDUP_REMOVED lines=20> */
.L_x_2145:
[----:B------:R-:W-:Y:S05]  /*22380*/  BSYNC B6 ;  /* 0x0000000000067941 */ /* 0x000fea0003800000 */
.L_x_2144:
        /* <DEDUP_REMOVED lines=20> */
.L_x_2148:
        /* <DEDUP_REMOVED lines=15> */
.L_x_2147:
[----:B------:R-:W-:Y:S05]  /*225c0*/  BSYNC B6 ;  /* 0x0000000000067941 */ /* 0x000fea0003800000 */
.L_x_2146:
[----:B------:R-:W-:Y:S01]  /*225d0*/  ULDC.64 UR4, c[0x0][0xaf0] ;  /* 0x0002bc0000047ab9 */ /* 0x000fe20000000a00 */
[----:B------:R-:W2:Y:S01]  /*225e0*/  LDL.LU R4, [R1+0x46c] ;  /* 0x00046c0001047983 */ /* 0x000ea20000300800 */
[----:B------:R-:W-:Y:S01]  /*225f0*/  UISETP.NE.U32.AND UP0, UPT, UR4, URZ, UPT ;  /* 0x0000003f0400728c */ /* 0x000fe2000bf05070 */
[----:B------:R-:W-:-:S03]  /*22600*/  IMAD.U32 R19, RZ, RZ, UR43 ;  /* 0x0000002bff137e24 */ /* 0x000fc6000f8e00ff */
[----:B------:R-:W-:-:S06]  /*22610*/  UISETP.NE.AND.EX UP0, UPT, UR5, URZ, UPT, UP0 ;  /* 0x0000003f0500728c */ /* 0x000fcc000bf05300 */
[----:B------:R-:W-:-:S05]  /*22620*/  PLOP3.LUT P0, PT, PT, PT, UP0, 0x80, 0x0 ;  /* 0x000000000000781c */ /* 0x000fca0003f0f008 */
[----:B------:R-:W-:Y:S02]  /*22630*/  @UP0 ULDC.64 UR4, c[0x0][0xaf0] ;  /* 0x0002bc0000040ab9 */ /* 0x000fe40000000a00 */
[----:B------:R-:W-:-:S06]  /*22640*/  @UP0 UIMAD.WIDE UR4, UR43, 0x4, UR4 ;  /* 0x000000042b0408a5 */ /* 0x000fcc000f8e0204 */
[----:B------:R-:W-:Y:S02]  /*22650*/  IMAD.U32 R2, RZ, RZ, UR4 ;  /* 0x00000004ff027e24 */ /* 0x000fe4000f8e00ff */
[----:B------:R-:W-:-:S05]  /*22660*/  IMAD.U32 R3, RZ, RZ, UR5 ;  /* 0x00000005ff037e24 */ /* 0x000fca000f8e00ff */
[----:B------:R0:W3:Y:S01]  /*22670*/  @P0 LDG.E R19, desc[UR48][R2.64] ;  /* 0x0000003002130981 */ /* 0x0000e2000c1e1900 */
[----:B------:R-:W-:Y:S01]  /*22680*/  UMOV UR4, 0xffffffff ;  /* 0xffffffff00047882 */ /* 0x000fe20000000000 */
[----:B------:R-:W-:Y:S01]  /*22690*/  IMAD.U32 R0, RZ, RZ, UR39 ;  /* 0x00000027ff007e24 */ /* 0x000fe2000f8e00ff */
[----:B------:R-:W1:Y:S03]  /*226a0*/  S2R R5, SR_TID.X ;  /* 0x0000000000057919 */ /* 0x000e660000002100 */
[----:B------:R-:W-:Y:S01]  /*226b0*/  VIADD R0, R0, 0xffffffff ;  /* 0xffffffff00007836 */ /* 0x000fe20000000000 */
[----:B0-----:R-:W0:Y:S02]  /*226c0*/  LDC.64 R2, c[0x0][0x418] ;  /* 0x00010600ff027b82 */ /* 0x001e240000000a00 */
[----:B0-----:R-:W-:Y:S02]  /*226d0*/  ISETP.NE.U32.AND P0, PT, R2, RZ, PT ;  /* 0x000000ff0200720c */ /* 0x001fe40003f05070 */
[----:B-1----:R-:W-:-:S02]  /*226e0*/  SHF.R.U32.HI R5, RZ, 0x5, R5 ;  /* 0x00000005ff057819 */ /* 0x002fc40000011605 */
[----:B------:R-:W-:Y:S02]  /*226f0*/  ISETP.NE.AND.EX P1, PT, R3, RZ, PT, P0 ;  /* 0x000000ff0300720c */ /* 0x000fe40003f25300 */
[----:B------:R-:W-:Y:S02]  /*22700*/  LOP3.LUT R5, R5, 0x3, RZ, 0xc0, !PT ;  /* 0x0000000305057812 */ /* 0x000fe400078ec0ff */
[----:B--2---:R-:W-:-:S09]  /*22710*/  LOP3.LUT R4, R4, 0xfffffffe, RZ, 0xc0, !PT ;  /* 0xfffffffe04047812 */ /* 0x004fd200078ec0ff */
[----:B------:R-:W-:-:S05]  /*22720*/  @P1 LOP3.LUT R4, R4, 0x1, RZ, 0xfc, !PT ;  /* 0x0000000104041812 */ /* 0x000fca00078efcff */
[----:B------:R0:W-:Y:S01]  /*22730*/  STL [R1+0x46c], R4 ;  /* 0x00046c0401007387 */ /* 0x0001e20000100800 */
[----:B---3--:R-:W-:Y:S02]  /*22740*/  SHF.R.S32.HI R7, RZ, 0x1f, R19 ;  /* 0x0000001fff077819 */ /* 0x008fe40000011413 */
[----:B------:R-:W-:-:S03]  /*22750*/  SEL R16, R19, RZ, !P1 ;  /* 0x000000ff13107207 */ /* 0x000fc60004800000 */
[----:B------:R0:W-:Y:S01]  /*22760*/  STL [R1+0x468], R7 ;  /* 0x0004680701007387 */ /* 0x0001e20000100800 */
[----:B------:R-:W-:Y:S05]  /*22770*/  BRA.DIV UR4, `(.L_x_2149) ;  /* 0x0000004a04647947 */ /* 0x000fea000b800000 */
[----:B------:R1:W2:Y:S02]  /*22780*/  SHFL.IDX PT, R14, R5, RZ, 0x1f ;  /* 0x00001fff050e7589 */ /* 0x0002a400000e0000 */
.L_x_2250:
[----:B------:R-:W-:Y:S01]  /*22790*/  PLOP3.LUT P2, PT, PT, PT, PT, 0x8, 0x0 ;  /* 0x000000000000781c */ /* 0x000fe20003f4e170 */
[----:B------:R3:W-:Y:S01]  /*227a0*/  STL [R1+0x47c], R0 ;  /* 0x00047c0001007387 */ /* 0x0007e20000100800 */
[----:B0-----:R-:W-:Y:S02]  /*227b0*/  LOP3.LUT R4, R4, 0xfffffffd, RZ, 0xc0, !PT ;  /* 0xfffffffd04047812 */ /* 0x001fe400078ec0ff */
[----:B--2---:R-:W-:-:S09]  /*227c0*/  ISETP.NE.AND P0, PT, R14, RZ, PT ;  /* 0x000000ff0e00720c */ /* 0x004fd20003f05270 */
[----:B------:R-:W-:-:S05]  /*227d0*/  @P2 LOP3.LUT R4, R4, 0x2, RZ, 0xfc, !PT ;  /* 0x0000000204042812 */ /* 0x000fca00078efcff */
[----:B------:R3:W-:Y:S01]  /*227e0*/  STL [R1+0x46c], R4 ;  /* 0x00046c0401007387 */ /* 0x0007e20000100800 */
[----:B------:R-:W-:Y:S05]  /*227f0*/  @P0 BRA `(.L_x_2150) ;  /* 0x0000000000f80947 */ /* 0x000fea0003800000 */
[----:B------:R-:W-:-:S03]  /*22800*/  UMOV UR4, 0xffffffff ;  /* 0xffffffff00047882 */ /* 0x000fc60000000000 */
[----:B------:R-:W-:Y:S05]  /*22810*/  BRA.DIV UR4, `(.L_x_2151) ;  /* 0x0000004a045c7947 */ /* 0x000fea000b800000 */
[----:B------:R-:W-:-:S13]  /*22820*/  ELECT P6, URZ, PT ;  /* 0x00000000003f782f */ /* 0x000fda00038c0000 */
.L_x_2253:
[----:B------:R-:W-:Y:S05]  /*22830*/  @!P6 BRA `(.L_x_2150) ;  /* 0x0000000000e8e947 */ /* 0x000fea0003800000 */
[----:B------:R-:W-:Y:S01]  /*22840*/  IMAD.MOV.U32 R16, RZ, RZ, R19 ;  /* 0x000000ffff107224 */ /* 0x000fe200078e0013 */
[----:B------:R-:W-:Y:S06]  /*22850*/  @!P1 BRA `(.L_x_2152) ;  /* 0x00000000004c9947 */ /* 0x000fec0003800000 */
[----:B------:R-:W0:Y:S01]  /*22860*/  LDC R6, c[0x0][0x43c] ;  /* 0x00010f00ff067b82 */ /* 0x000e220000000800 */
[----:B------:R-:W-:Y:S01]  /*22870*/  IMAD.MOV.U32 R8, RZ, RZ, R0 ;  /* 0x000000ffff087224 */ /* 0x000fe200078e0000 */
[----:B------:R-:W-:Y:S01]  /*22880*/  ULDC.64 UR4, c[0x0][0x428] ;  /* 0x00010a0000047ab9 */ /* 0x000fe20000000a00 */
[----:B0-----:R-:W-:-:S13]  /*22890*/  ISETP.NE.AND P0, PT, R6, 0x1, PT ;  /* 0x000000010600780c */ /* 0x001fda0003f05270 */
[----:B-1-3--:R-:W0:Y:S02]  /*228a0*/  @P0 LDC.64 R4, c[0x0][0x440] ;  /* 0x00011000ff040b82 */ /* 0x00ae240000000a00 */
[----:B0-----:R-:W-:-:S04]  /*228b0*/  @P0 IMAD.HI.U32 R0, R8, R4, RZ ;  /* 0x0000000408000227 */ /* 0x001fc800078e00ff */
[----:B------:R-:W-:Y:S01]  /*228c0*/  IMAD.MOV.U32 R4, RZ, RZ, R8 ;  /* 0x000000ffff047224 */ /* 0x000fe200078e0008 */
[----:B------:R-:W-:-:S04]  /*228d0*/  @P0 SHF.R.U32.HI R4, RZ, R5, R0 ;  /* 0x00000005ff040219 */ /* 0x000fc80000011600 */
[--C-:B------:R-:W-:Y:S01]  /*228e0*/  SHF.R.S32.HI R5, RZ, 0x1f, R4.reuse ;  /* 0x0000001fff057819 */ /* 0x100fe20000011404 */
[----:B------:R-:W-:-:S04]  /*228f0*/  IMAD.MOV R0, RZ, RZ, -R4 ;  /* 0x000000ffff007224 */ /* 0x000fc800078e0a04 */
[----:B------:R-:W-:Y:S02]  /*22900*/  IMAD R8, R6, R0, R8 ;  /* 0x0000000006087224 */ /* 0x000fe400078e0208 */
[----:B------:R-:W-:Y:S02]  /*22910*/  IMAD R0, R7, UR4, RZ ;  /* 0x0000000407007c24 */ /* 0x000fe4000f8e02ff */
[C---:B------:R-:W-:Y:S01]  /*22920*/  IMAD.WIDE.U32 R4, R19.reuse, UR4, R4 ;  /* 0x0000000413047c25 */ /* 0x040fe2000f8e0004 */
[----:B------:R0:W-:Y:S03]  /*22930*/  STL [R1+0x47c], R8 ;  /* 0x00047c0801007387 */ /* 0x0001e60000100800 */
[----:B------:R-:W-:Y:S01]  /*22940*/  IMAD R0, R19, UR5, R0 ;  /* 0x0000000513007c24 */ /* 0x000fe2000f8e0200 */
[----:B------:R-:W-:-:S03]  /*22950*/  LEA R2, P0, R4, R2, 0x2 ;  /* 0x0000000204027211 */ /* 0x000fc600078010ff */
[----:B------:R-:W-:-:S05]  /*22960*/  IMAD.IADD R0, R5, 0x1, R0 ;  /* 0x0000000105007824 */ /* 0x000fca00078e0200 */
[----:B------:R-:W-:-:S05]  /*22970*/  LEA.HI.X R3, R4, R3, R0, 0x2, P0 ;  /* 0x0000000304037211 */ /* 0x000fca00000f1400 */
[----:B------:R0:W5:Y:S02]  /*22980*/  LDG.E R16, desc[UR48][R2.64] ;  /* 0x0000003002107981 */ /* 0x000164000c1e1900 */
.L_x_2152:
[----:B0-----:R-:W2:Y:S01]  /*22990*/  LDL R2, [R1+0x464] ;  /* 0x0004640001027983 */ /* 0x001ea20000100800 */
[----:B---3--:R-:W-:Y:S01]  /*229a0*/  IMAD R0, R18, 0x8, R17 ;  /* 0x0000000812007824 */ /* 0x008fe200078e0211 */
[----:B--2---:R-:W-:-:S04]  /*229b0*/  SHF.L.U32 R2, R2, 0x1f, RZ ;  /* 0x0000001f02027819 */ /* 0x004fc800000006ff */
[----:B------:R-:W0:Y:S02]  /*229c0*/  SYNCS.PHASECHK.TRANS64.TRYWAIT P0, [R0+URZ+0x32440], R2 ;  /* 0x03244002000075a7 */ /* 0x000e24000800017f */
[----:B0-----:R-:W-:Y:S05]  /*229d0*/  @!P0 BRA `(.L_x_2153) ;  /* 0x00000048000c8947 */ /* 0x001fea0003800000 */
.L_x_2254:
        /* <DEDUP_REMOVED lines=11> */
.L_x_2154:
[----:B------:R-:W2:Y:S04]  /*22a90*/  LDL R3, [R1+0x47c] ;  /* 0x00047c0001037983 */ /* 0x000ea80000100800 */
[----:B0-----:R-:W3:Y:S01]  /*22aa0*/  LDL.LU R2, [R1+0x46c] ;  /* 0x00046c0001027983 */ /* 0x001ee20000300800 */
[----:B------:R-:W-:Y:S01]  /*22ab0*/  R2UR UR33, R0 ;  /* 0x00000000002172ca */ /* 0x000fe200000e0000 */
[----:B------:R-:W-:Y:S01]  /*22ac0*/  IMAD R0, R18, 0x3000, R17 ;  /* 0x0000300012007824 */ /* 0x000fe200078e0211 */
[----:B------:R-:W-:Y:S01]  /*22ad0*/  PLOP3.LUT P0, PT, PT, PT, PT, 0x80, 0x0 ;  /* 0x000000000000781c */ /* 0x000fe20003f0f070 */
[----:B------:R-:W-:Y:S01]  /*22ae0*/  UIADD3 UR4, UP0, UR46, 0x370, URZ ;  /* 0x000003702e047890 */ /* 0x000fe2000ff1e03f */
[----:B-----5:R-:W-:Y:S01]  /*22af0*/  R2UR UR37, R16 ;  /* 0x00000000102572ca */ /* 0x020fe200000e0000 */
[----:B------:R-:W-:Y:S01]  /*22b00*/  UMOV UR6, 0x0 ;  /* 0x0000000000067882 */ /* 0x000fe20000000000 */
[----:B------:R-:W-:Y:S01]  /*22b10*/  R2UR UR32, R0 ;  /* 0x00000000002072ca */ /* 0x000fe200000e0000 */
[----:B------:R-:W-:Y:S01]  /*22b20*/  UIADD3.X UR5, URZ, UR47, URZ, UP0, !UPT ;  /* 0x0000002f3f057290 */ /* 0x000fe200087fe43f */
[----:B------:R-:W-:Y:S01]  /*22b30*/  UMOV UR7, 0x14f00000 ;  /* 0x14f0000000077882 */ /* 0x000fe20000000000 */
[----:B------:R-:W-:-:S04]  /*22b40*/  UMOV UR34, URZ ;  /* 0x0000003f00227c82 */ /* 0x000fc80008000000 */
[----:B------:R-:W-:-:S06]  /*22b50*/  UIADD3 UR33, UR33, 0x32430, URZ ;  /* 0x0003243021217890 */ /* 0x000fcc000fffe03f */
[----:B------:R-:W-:Y:S01]  /*22b60*/  UIADD3 UR32, UR32, 0x1c400, URZ ;  /* 0x0001c40020207890 */ /* 0x000fe2000fffe03f */
[----:B--2---:R-:W-:Y:S02]  /*22b70*/  R2UR UR35, R3 ;  /* 0x00000000032372ca */ /* 0x004fe400000e0000 */
[----:B---3--:R-:W-:-:S04]  /*22b80*/  LOP3.LUT R2, R2, 0xfffffffd, RZ, 0xc0, !PT ;  /* 0xfffffffd02027812 */ /* 0x008fc800078ec0ff */
[----:B------:R-:W-:-:S07]  /*22b90*/  @P0 LOP3.LUT R2, R2, 0x2, RZ, 0xfc, !PT ;  /* 0x0000000202020812 */ /* 0x000fce00078efcff */
[----:B------:R-:W-:Y:S01]  /*22ba0*/  UIMAD UR35, UR35, 0x60, URZ ;  /* 0x00000060232378a4 */ /* 0x000fe2000f8e023f */
[----:B------:R0:W-:Y:S08]  /*22bb0*/  STL [R1+0x46c], R2 ;  /* 0x00046c0201007387 */ /* 0x0001f00000100800 */
[----:B------:R0:W-:Y:S01]  /*22bc0*/  UTMALDG.4D [UR32], [UR4], desc[UR6] ;  /* 0x00000620040075b4 */ /* 0x0001e20008019000 */
[----:B------:R-:W-:-:S02]  /*22bd0*/  NOP ;  /* 0x0000000000007918 */ /* 0x000fc40000000000 */
.L_x_2150:
[----:B------:R-:W-:Y:S05]  /*22be0*/  WARPSYNC.ALL ;  /* 0x0000000000007948 */ /* 0x000fea0003800000 */
[----:B---3--:R-:W-:Y:S01]  /*22bf0*/  VIADD R0, R17, 0x18400 ;  /* 0x0001840011007836 */ /* 0x008fe20000000000 */
[----:B------:R-:W-:Y:S01]  /*22c00*/  BAR.SYNC.DEFER_BLOCKING 0x8, 0x180 ;  /* 0x0206000000007b1d */ /* 0x000fe20000010000 */
[----:B------:R-:W-:Y:S02]  /*22c10*/  USHF.R.S32.HI UR44, URZ, 0x1f, UR36 ;  /* 0x0000001f3f2c7899 */ /* 0x000fe40008011424 */
[----:B0-----:R-:W-:Y:S01]  /*22c20*/  USHF.R.S32.HI UR37, URZ, 0x1f, UR43 ;  /* 0x0000001f3f257899 */ /* 0x001fe2000801142b */
[----:B------:R-:W-:-:S02]  /*22c30*/  LOP3.LUT P0, RZ, R0, 0x3ff, RZ, 0xc0, !PT ;  /* 0x000003ff00ff7812 */ /* 0x000fc4000780c0ff */
[----:B------:R-:W-:Y:S11]  /*22c40*/  BSSY B6, `(.L_x_2155) ;  /* 0x0000012000067945 */ /* 0x000ff60003800000 */
[----:B------:R-:W-:Y:S05]  /*22c50*/  @!P0 BRA `(.L_x_2156) ;  /* 0x0000000000408947 */ /* 0x000fea0003800000 */
[----:B------:R-:W-:Y:S01]  /*22c60*/  MOV R2, 0x0 ;  /* 0x0000000000027802 */ /* 0x000fe20000000f00 */
[----:B------:R-:W-:Y:S01]  /*22c70*/  ULDC.64 UR6, c[0x4][0x98] ;  /* 0x0100260000067ab9 */ /* 0x000fe20000000a00 */
[----:B------:R-:W-:Y:S01]  /*22c80*/  ULDC.64 UR8, c[0x4][0xa0] ;  /* 0x0100280000087ab9 */ /* 0x000fe20000000a00 */
[----:B------:R-:W-:Y:S01]  /*22c90*/  ULDC.64 UR4, c[0x4][0x20] ;  /* 0x0100080000047ab9 */ /* 0x000fe20000000a00 */
[----:B------:R-:W-:Y:S02]  /*22ca0*/  IMAD.U32 R4, RZ, RZ, UR6 ;  /* 0x00000006ff047e24 */ /* 0x000fe4000f8e00ff */
[----:B------:R-:W0:Y:S01]  /*22cb0*/  LDC.64 R2, c[0x4][R2] ;  /* 0x0100000002027b82 */ /* 0x000e220000000a00 */
[----:B-1----:R-:W-:Y:S02]  /*22cc0*/  IMAD.U32 R5, RZ, RZ, UR7 ;  /* 0x00000007ff057e24 */ /* 0x002fe4000f8e00ff */
        /* <DEDUP_REMOVED lines=9> */
.L_x_2156:
[----:B------:R-:W-:Y:S05]  /*22d60*/  BSYNC B6 ;  /* 0x0000000000067941 */ /* 0x000fea0003800000 */
.L_x_2155:
[----:B------:R0:W5:Y:S01]  /*22d70*/  LDL R8, [R1+0x460] ;  /* 0x0004600001087983 */ /* 0x0001620000100800 */
[----:B------:R-:W2:Y:S01]  /*22d80*/  LDC R6, c[0x0][0x448] ;  /* 0x00011200ff067b82 */ /* 0x000ea20000000800 */
[----:B------:R-:W-:Y:S01]  /*22d90*/  ULDC.64 UR8, c[0x0][0x2d8] ;  /* 0x0000b60000087ab9 */ /* 0x000fe20000000a00 */
[----:B------:R-:W3:Y:S01]  /*22da0*/  S2R R2, SR_TID.X ;  /* 0x0000000000027919 */ /* 0x000ee20000002100 */
[----:B------:R-:W-:Y:S02]  /*22db0*/  UIMAD UR6, UR44, UR8, URZ ;  /* 0x000000082c0672a4 */ /* 0x000fe4000f8e023f */
[----:B------:R-:W-:Y:S01]  /*22dc0*/  UIMAD.WIDE.U32 UR4, UR36, UR8, URZ ;  /* 0x00000008240472a5 */ /* 0x000fe2000f8e003f */
[----:B------:R-:W4:Y:S01]  /*22dd0*/  S2R R0, SR_TID.X ;  /* 0x0000000000007919 */ /* 0x000f220000002100 */
[----:B------:R-:W-:-:S03]  /*22de0*/  UIMAD UR6, UR36, UR9, UR6 ;  /* 0x00000009240672a4 */ /* 0x000fc6000f8e0206 */
[----:B------:R-:W-:Y:S01]  /*22df0*/  ULDC.64 UR8, c[0x0][0x2e0] ;  /* 0x0000b80000087ab9 */ /* 0x000fe20000000a00 */
[----:B------:R-:W-:Y:S02]  /*22e00*/  UIADD3 UR5, UR5, UR6, URZ ;  /* 0x0000000605057290 */ /* 0x000fe4000fffe03f */
[----:B------:R-:W-:Y:S02]  /*22e10*/  UIMAD UR6, UR37, UR8, URZ ;  /* 0x00000008250672a4 */ /* 0x000fe4000f8e023f */
[----:B------:R-:W-:Y:S02]  /*22e20*/  UIMAD.WIDE.U32 UR4, UR43, UR8, UR4 ;  /* 0x000000082b0472a5 */ /* 0x000fe4000f8e0004 */
[----:B------:R-:W-:-:S04]  /*22e30*/  UIMAD UR6, UR43, UR9, UR6 ;  /* 0x000000092b0672a4 */ /* 0x000fc8000f8e0206 */
[----:B------:R-:W-:Y:S02]  /*22e40*/  UIADD3 UR6, UR5, UR6, URZ ;  /* 0x0000000605067290 */ /* 0x000fe4000fffe03f */
[----:B-1----:R-:W-:Y:S01]  /*22e50*/  IMAD.U32 R5, RZ, RZ, UR5 ;  /* 0x00000005ff057e24 */ /* 0x002fe2000f8e00ff */
[----:B--2---:R-:W-:Y:S02]  /*22e60*/  ISETP.NE.AND P0, PT, R6, 0x1, PT ;  /* 0x000000010600780c */ /* 0x004fe40003f05270 */
[----:B---3--:R-:W-:-:S11]  /*22e70*/  LOP3.LUT R4, R2, 0x7f, RZ, 0xc0, !PT ;  /* 0x0000007f02047812 */ /* 0x008fd600078ec0ff */
[----:B------:R-:W1:Y:S01]  /*22e80*/  @P0 LDC R3, c[0x0][0x44c] ;  /* 0x00011300ff030b82 */ /* 0x000e620000000800 */
[----:B----4-:R-:W-:Y:S01]  /*22e90*/  IMAD.SHL.U32 R0, R0, 0x10, RZ ;  /* 0x0000001000007824 */ /* 0x010fe200078e00ff */
[----:B------:R-:W-:-:S04]  /*22ea0*/  SHF.R.U32.HI R4, RZ, 0x3, R4 ;  /* 0x00000003ff047819 */ /* 0x000fc80000011604 */
[----:B------:R-:W-:Y:S02]  /*22eb0*/  LOP3.LUT R0, R4, 0x70, R0, 0xf8, !PT ;  /* 0x0000007004007812 */ /* 0x000fe400078ef800 */
[----:B------:R-:W2:Y:S01]  /*22ec0*/  @P0 LDC R2, c[0x0][0x450] ;  /* 0x00011400ff020b82 */ /* 0x000ea20000000800 */
[----:B------:R-:W-:Y:S01]  /*22ed0*/  IMAD.U32 R4, RZ, RZ, UR4 ;  /* 0x00000004ff047e24 */ /* 0x000fe2000f8e00ff */
[----:B------:R-:W-:Y:S01]  /*22ee0*/  ULDC.64 UR4, c[0x0][0x2d0] ;  /* 0x0000b40000047ab9 */ /* 0x000fe20000000a00 */
[----:B------:R-:W-:-:S04]  /*22ef0*/  VIADD R7, R0, UR40 ;  /* 0x0000002800077c36 */ /* 0x000fc80008000000 */
[----:B------:R-:W-:Y:S01]  /*22f00*/  IMAD.MOV.U32 R0, RZ, RZ, R7 ;  /* 0x000000ffff007224 */ /* 0x000fe200078e0007 */
[----:B------:R3:W-:Y:S01]  /*22f10*/  STL [R1+0x478], R7 ;  /* 0x0004780701007387 */ /* 0x0007e20000100800 */
[----:B-1----:R-:W-:-:S05]  /*22f20*/  @P0 IMAD.HI.U32 R3, R7, R3, RZ ;  /* 0x0000000307030227 */ /* 0x002fca00078e00ff */
[----:B--2---:R-:W-:Y:S01]  /*22f30*/  @P0 SHF.R.U32.HI R0, RZ, R2, R3 ;  /* 0x00000002ff000219 */ /* 0x004fe20000011603 */
[----:B------:R-:W-:Y:S02]  /*22f40*/  IMAD.MOV.U32 R2, RZ, RZ, R4 ;  /* 0x000000ffff027224 */ /* 0x000fe400078e0004 */
[----:B------:R-:W-:Y:S01]  /*22f50*/  IMAD.U32 R3, RZ, RZ, UR6 ;  /* 0x00000006ff037e24 */ /* 0x000fe2000f8e00ff */
[----:B------:R-:W-:Y:S01]  /*22f60*/  SHF.R.S32.HI R4, RZ, 0x1f, R0 ;  /* 0x0000001fff047819 */ /* 0x000fe20000011400 */
[----:B------:R-:W-:Y:S01]  /*22f70*/  ULDC.64 UR6, c[0x0][0x280] ;  /* 0x0000a00000067ab9 */ /* 0x000fe20000000a00 */
[----:B------:R-:W-:-:S04]  /*22f80*/  IMAD.WIDE.U32 R2, R0, UR4, R2 ;  /* 0x0000000400027c25 */ /* 0x000fc8000f8e0002 */
[----:B------:R-:W-:-:S04]  /*22f90*/  IMAD R4, R4, UR4, RZ ;  /* 0x0000000404047c24 */ /* 0x000fc8000f8e02ff */
[----:B------:R-:W-:Y:S01]  /*22fa0*/  IMAD R4, R0, UR5, R4 ;  /* 0x0000000500047c24 */ /* 0x000fe2000f8e0204 */
[----:B------:R-:W-:Y:S01]  /*22fb0*/  ULDC.64 UR4, c[0x0][0x2c8] ;  /* 0x0000b20000047ab9 */ /* 0x000fe20000000a00 */
[----:B------:R-:W-:Y:S02]  /*22fc0*/  IMAD.MOV R0, RZ, RZ, -R0 ;  /* 0x000000ffff007224 */ /* 0x000fe400078e0a00 */
[----:B------:R-:W-:Y:S02]  /*22fd0*/  IMAD.IADD R3, R3, 0x1, R4 ;  /* 0x0000000103037824 */ /* 0x000fe400078e0204 */
[----:B------:R-:W-:Y:S02]  /*22fe0*/  IMAD R0, R6, R0, R7 ;  /* 0x0000000006007224 */ /* 0x000fe400078e0207 */
[----:B---3--:R-:W1:Y:S03]  /*22ff0*/  S2R R7, SR_TID.X ;  /* 0x0000000000077919 */ /* 0x008e660000002100 */
[----:B------:R-:W-:Y:S01]  /*23000*/  SHF.R.S32.HI R4, RZ, 0x1f, R0 ;  /* 0x0000001fff047819 */ /* 0x000fe20000011400 */
[----:B------:R-:W-:-:S04]  /*23010*/  IMAD.WIDE.U32 R2, R0, UR4, R2 ;  /* 0x0000000400027c25 */ /* 0x000fc8000f8e0002 */
[----:B------:R-:W-:Y:S01]  /*23020*/  IMAD R4, R4, UR4, RZ ;  /* 0x0000000404047c24 */ /* 0x000fe2000f8e02ff */
[----:B------:R-:W-:-:S03]  /*23030*/  ULDC UR4, c[0x0][0x2b8] ;  /* 0x0000ae0000047ab9 */ /* 0x000fc60000000800 */
[----:B------:R-:W-:Y:S01]  /*23040*/  IMAD R4, R0, UR5, R4 ;  /* 0x0000000500047c24 */ /* 0x000fe2000f8e0204 */
[----:B------:R-:W-:-:S03]  /*23050*/  LEA R0, P1, R2, UR6, 0x1 ;  /* 0x0000000602007c11 */ /* 0x000fc6000f8208ff */
[----:B------:R-:W-:Y:S02]  /*23060*/  IMAD.IADD R3, R3, 0x1, R4 ;  /* 0x0000000103037824 */ /* 0x000fe400078e0204 */
[----:B-1----:R-:W-:-:S05]  /*23070*/  IMAD.SHL.U32 R9, R7, 0x8, RZ ;  /* 0x0000000807097824 */ /* 0x002fca00078e00ff */
[----:B------:R-:W-:Y:S02]  /*23080*/  LOP3.LUT R9, R9, 0x38, RZ, 0xc0, !PT ;  /* 0x0000003809097812 */ /* 0x000fe400078ec0ff */
[----:B------:R-:W-:Y:S02]  /*23090*/  LOP3.LUT R7, R7, 0x7f, RZ, 0xc0, !PT ;  /* 0x0000007f07077812 */ /* 0x000fe400078ec0ff */
[----:B------:R-:W-:Y:S01]  /*230a0*/  ISETP.GE.AND P0, PT, R9, UR4, PT ;  /* 0x0000000409007c0c */ /* 0x000fe2000bf06270 */
[----:B------:R-:W-:Y:S01]  /*230b0*/  UMOV UR4, 0xffffffff ;  /* 0xffffffff00047882 */ /* 0x000fe20000000000 */
[----:B------:R-:W-:Y:S02]  /*230c0*/  LEA.HI.X R3, R2, UR7, R3, 0x1, P1 ;  /* 0x0000000702037c11 */ /* 0x000fe400088f0c03 */
[----:B------:R-:W-:Y:S01]  /*230d0*/  SHF.R.U32.HI R10, RZ, 0x3, R7 ;  /* 0x00000003ff0a7819 */ /* 0x000fe20000011607 */
[----:B0-----:R-:W-:Y:S08]  /*230e0*/  BRA.DIV UR4, `(.L_x_2157) ;  /* 0x00000042045c7947 */ /* 0x001ff0000b800000 */
[----:B------:R-:W0:Y:S01]  /*230f0*/  SHFL.IDX PT, R5, R0, RZ, 0x181f ;  /* 0x00181fff00057589 */ /* 0x000e2200000e0000 */
[----:B------:R-:W-:Y:S01]  /*23100*/  ULDC UR4, c[0x0][0x288] ;  /* 0x0000a20000047ab9 */ /* 0x000fe20000000800 */
[----:B------:R-:W-:Y:S02]  /*23110*/  VIADD R10, R10, UR40 ;  /* 0x000000280a0a7c36 */ /* 0x000fe40008000000 */
[----:B------:R-:W1:Y:S01]  /*23120*/  SHFL.IDX PT, R4, R3, RZ, 0x181f ;  /* 0x00181fff03047589 */ /* 0x000e6200000e0000 */
[----:B------:R-:W-:Y:S02]  /*23130*/  IMAD R2, R6, UR4, RZ ;  /* 0x0000000406027c24 */ /* 0x000fe4000f8e02ff */
[C---:B------:R-:W-:Y:S01]  /*23140*/  VIADD R11, R10.reuse, 0x10 ;  /* 0x000000100a0b7836 */ /* 0x040fe20000000000 */
[----:B------:R-:W2:Y:S02]  /*23150*/  SHFL.IDX PT, R6, R0, 0x1, 0x181f ;  /* 0x00381f0000067f89 */ /* 0x000ea400000e0000 */
[----:B------:R-:W-:-:S02]  /*23160*/  ISETP.GE.AND P3, PT, R10, R2, PT ;  /* 0x000000020a00720c */ /* 0x000fc40003f66270 */
[----:B------:R-:W3:Y:S01]  /*23170*/  SHFL.IDX PT, R7, R3, 0x1, 0x181f ;  /* 0x00381f0003077f89 */ /* 0x000ee200000e0000 */
[----:B------:R-:W-:-:S03]  /*23180*/  ISETP.GE.AND P1, PT, R11, R2, PT ;  /* 0x000000020b00720c */ /* 0x000fc60003f26270 */
[----:B------:R4:W-:Y:S04]  /*23190*/  STL [R1+0x480], R11 ;  /* 0x0004800b01007387 */ /* 0x0009e80000100800 */
[----:B------:R-:W-:Y:S03]  /*231a0*/  STL [R1+0x470], R10 ;  /* 0x0004700a01007387 */ /* 0x000fe60000100800 */
[----:B0-----:R-:W-:Y:S01]  /*231b0*/  @!P3 LEA R5, P2, R9, R5, 0x1 ;  /* 0x000000050905b211 */ /* 0x001fe200078408ff */
[----:B----4-:R-:W-:-:S04]  /*231c0*/  VIADD R11, R10, 0x20 ;  /* 0x000000200a0b7836 */ /* 0x010fc80000000000 */
[----:B-1----:R-:W-:Y:S01]  /*231d0*/  @!P3 IMAD.X R4, RZ, RZ, R4, P2 ;  /* 0x000000ffff04b224 */ /* 0x002fe200010e0604 */
[----:B------:R-:W-:Y:S04]  /*231e0*/  STL [R1+0x484], R11 ;  /* 0x0004840b01007387 */ /* 0x000fe80000100800 */
[----:B------:R-:W-:-:S04]  /*231f0*/  @!P3 LOP3.LUT R5, R5, R4, RZ, 0x3c, !PT ;  /* 0x000000040505b212 */ /* 0x000fc800078e3cff */
[----:B------:R-:W-:-:S04]  /*23200*/  @!P3 LOP3.LUT R4, R5, R4, RZ, 0x3c, !PT ;  /* 0x000000040504b212 */ /* 0x000fc800078e3cff */
[----:B------:R-:W-:-:S05]  /*23210*/  @!P3 LOP3.LUT R5, R5, R4, RZ, 0x3c, !PT ;  /* 0x000000040505b212 */ /* 0x000fca00078e3cff */
[----:B-----5:R2:W-:Y:S02]  /*23220*/  @!P3 LDGSTS.E.BYPASS.LTC128B.128 [R8+0x18400], desc[UR48][R4.64], !P0 ;  /* 0x184000000408bfae */ /* 0x0205e4000c101d70 */
[----:B--2---:R-:W-:Y:S02]  /*23230*/  @!P1 LEA R4, P2, R9, R6, 0x1 ;  /* 0x0000000609049211 */ /* 0x004fe400078408ff */
[----:B------:R-:W-:Y:S03]  /*23240*/  SHFL.IDX PT, R6, R3, 0x3, 0x181f ;  /* 0x00781f0003067f89 */ /* 0x000fe600000e0000 */
[----:B---3--:R-:W-:Y:S02]  /*23250*/  @!P1 IMAD.X R5, RZ, RZ, R7, P2 ;  /* 0x000000ffff059224 */ /* 0x008fe400010e0607 */
[----:B------:R-:W-:-:S03]  /*23260*/  VIADD R7, R10, 0x30 ;  /* 0x000000300a077836 */ /* 0x000fc60000000000 */
[----:B------:R0:W-:Y:S01]  /*23270*/  @!P1 LDGSTS.E.BYPASS.LTC128B.128 [R8+0x18c00], desc[UR48][R4.64], !P0 ;  /* 0x18c0000004089fae */ /* 0x0001e2000c101d70 */
[----:B------:R-:W-:-:S03]  /*23280*/  ISETP.GE.AND P1, PT, R11, R2, PT ;  /* 0x000000020b00720c */ /* 0x000fc60003f26270 */
[----:B------:R-:W-:Y:S04]  /*23290*/  STL [R1+0x488], R7 ;  /* 0x0004880701007387 */ /* 0x000fe80000100800 */
[----:B0-----:R-:W0:Y:S04]  /*232a0*/  SHFL.IDX PT, R5, R0, 0x2, 0x181f ;  /* 0x00581f0000057f89 */ /* 0x001e2800000e0000 */
[----:B------:R-:W1:Y:S02]  /*232b0*/  SHFL.IDX PT, R4, R3, 0x2, 0x181f ;  /* 0x00581f0003047f89 */ /* 0x000e6400000e0000 */
[----:B0-----:R-:W-:-:S05]  /*232c0*/  @!P1 LEA R5, P2, R9, R5, 0x1 ;  /* 0x0000000509059211 */ /* 0x001fca00078408ff */
[----:B-1----:R-:W-:-:S05]  /*232d0*/  @!P1 IMAD.X R4, RZ, RZ, R4, P2 ;  /* 0x000000ffff049224 */ /* 0x002fca00010e0604 */
        /* <DEDUP_REMOVED lines=33> */
[-C--:B------:R-:W-:Y:S01]  /*234f0*/  @!P1 LOP3.LUT R5, R5, R4.reuse, RZ, 0x3c, !PT ;  /* 0x0000000405059212 */ /* 0x080fe200078e3cff */
[----:B------:R-:W-:Y:S03]  /*23500*/  SHFL.IDX PT, R3, R3, 0x7, 0x181f ;  /* 0x00f81f0003037f89 */ /* 0x000fe600000e0000 */
        /* <DEDUP_REMOVED lines=11> */
[----:B-1----:R2:W-:Y:S02]  /*235c0*/  @!P1 LDGSTS.E.BYPASS.LTC128B.128 [R8+0x1b400], desc[UR48][R4.64], !P0 ;  /* 0x1b40000004089fae */ /* 0x0025e4000c101d70 */
.L_x_2271:
[----:B0-2---:R-:W2:Y:S02]  /*235d0*/  LDL R4, [R1+0x470] ;  /* 0x0004700001047983 */ /* 0x005ea40000100800 */
[----:B--2---:R-:W-:-:S05]  /*235e0*/  VIADD R4, R4, 0x70 ;  /* 0x0000007004047836 */ /* 0x004fca0000000000 */
[----:B------:R-:W-:Y:S01]  /*235f0*/  ISETP.GE.AND P1, PT, R4, R2, PT ;  /* 0x000000020400720c */ /* 0x000fe20003f26270 */
[----:B------:R0:W-:-:S12]  /*23600*/  STL [R1+0x49c], R4 ;  /* 0x00049c0401007387 */ /* 0x0001d80000100800 */
        /* <DEDUP_REMOVED lines=8> */
.L_x_2158:
[----:B------:R-:W-:Y:S02]  /*23690*/  PLOP3.LUT P1, PT, P1, P0, PT, 0xa2, 0x0 ;  /* 0x000000000000781c */ /* 0x000fe40000f21472 */
[----:B------:R-:W-:-:S08]  /*236a0*/  @P0 R2UR P1, UR4, R17 ;  /* 0x00000000110402ca */ /* 0x000fd00000020000 */
[----:B------:R-:W-:-:S05]  /*236b0*/  @P0 PLOP3.LUT P0, PT, P1, PT, PT, 0x80, 0x0 ;  /* 0x000000000000081c */ /* 0x000fca0000f0f070 */
[----:B------:R-:W-:Y:S01]  /*236c0*/  @!P1 SYNCS.ARRIVE.TRANS64.RED.A0T1 RZ, [UR4+0x32400], RZ ;  /* 0x032400ffffff99a7 */ /* 0x000fe20008200404 */
[----:B------:R-:W-:Y:S07]  /*236d0*/  @!P1 ARRIVES.LDGSTSBAR.64.TRANSCNT [UR4+0x32400] ;  /* 0x03240000ff0099b0 */ /* 0x000fee0008000a84 */
[----:B------:R-:W-:Y:S05]  /*236e0*/  @P0 BRA.U.ANY `(.L_x_2158) ;  /* 0xfffffffd00e80947 */ /* 0x000fea000393ffff */
[----:B0-----:R-:W0:Y:S01]  /*236f0*/  LDC.64 R2, c[0x0][0x3d8] ;  /* 0x0000f600ff027b82 */ /* 0x001e220000000a00 */
[----:B------:R-:W-:Y:S01]  /*23700*/  NOP ;  /* 0x0000000000007918 */ /* 0x000fe20000000000 */
[C---:B0-----:R-:W-:Y:S01]  /*23710*/  IMAD R0, R2.reuse, UR44, RZ ;  /* 0x0000002c02007c24 */ /* 0x041fe2000f8e02ff */
[----:B------:R0:W-:Y:S01]  /*23720*/  SYNCS.ARRIVE.TRANS64.A1T0 RZ, [R17+URZ+0x32400], RZ ;  /* 0x032400ff11ff79a7 */ /* 0x0001e2000810003f */
[----:B------:R-:W-:Y:S01]  /*23730*/  IMAD.WIDE.U32 R4, R2, UR36, RZ ;  /* 0x0000002402047c25 */ /* 0x000fe2000f8e00ff */
[----:B------:R-:W-:Y:S03]  /*23740*/  BSSY B6, `(.L_x_2159) ;  /* 0x0000018000067945 */ /* 0x000fe60003800000 */
[----:B------:R-:W-:Y:S01]  /*23750*/  IMAD R3, R3, UR36, R0 ;  /* 0x0000002403037c24 */ /* 0x000fe2000f8e0200 */
[----:B------:R0:W-:Y:S01]  /*23760*/  STL.64 [R1+0x4a0], R4 ;  /* 0x0004a00401007387 */ /* 0x0001e20000100a00 */
[----:B------:R-:W-:-:S05]  /*23770*/  VIADD R0, R17, 0x22400 ;  /* 0x0002240011007836 */ /* 0x000fca0000000000 */
[----:B------:R-:W-:Y:S01]  /*23780*/  LOP3.LUT P0, RZ, R0, 0x3ff, RZ, 0xc0, !PT ;  /* 0x000003ff00ff7812 */ /* 0x000fe2000780c0ff */
[----:B------:R-:W-:-:S05]  /*23790*/  IMAD.IADD R0, R5, 0x1, R3 ;  /* 0x0000000105007824 */ /* 0x000fca00078e0203 */
[----:B------:R0:W-:Y:S07]  /*237a0*/  STL [R1+0x4a8], R0 ;  /* 0x0004a80001007387 */ /* 0x0001ee0000100800 */
[----:B------:R-:W-:Y:S05]  /*237b0*/  @!P0 BRA `(.L_x_2160) ;  /* 0x0000000000408947 */ /* 0x000fea0003800000 */
[----:B------:R-:W-:Y:S01]  /*237c0*/  MOV R2, 0x0 ;  /* 0x0000000000027802 */ /* 0x000fe20000000f00 */
[----:B------:R-:W-:Y:S01]  /*237d0*/  ULDC.64 UR6, c[0x4][0x98] ;  /* 0x0100260000067ab9 */ /* 0x000fe20000000a00 */
[----:B------:R-:W-:Y:S01]  /*237e0*/  ULDC.64 UR8, c[0x4][0xa0] ;  /* 0x0100280000087ab9 */ /* 0x000fe20000000a00 */
[----:B------:R-:W-:Y:S01]  /*237f0*/  ULDC.64 UR4, c[0x4][0x28] ;  /* 0x01000a0000047ab9 */ /* 0x000fe20000000a00 */
[----:B0-----:R-:W-:Y:S02]  /*23800*/  IMAD.U32 R4, RZ, RZ, UR6 ;  /* 0x00000006ff047e24 */ /* 0x001fe4000f8e00ff */
        /* <DEDUP_REMOVED lines=11> */
.L_x_2160:
[----:B------:R-:W-:Y:S05]  /*238c0*/  BSYNC B6 ;  /* 0x0000000000067941 */ /* 0x000fea0003800000 */
.L_x_2159:
[----:B0-----:R-:W2:Y:S01]  /*238d0*/  LDL.LU.64 R4, [R1+0x4a0] ;  /* 0x0004a00001047983 */ /* 0x001ea20000300a00 */
[----:B------:R-:W0:Y:S01]  /*238e0*/  LDC R8, c[0x0][0x448] ;  /* 0x00011200ff087b82 */ /* 0x000e220000000800 */
[----:B------:R-:W-:Y:S02]  /*238f0*/  ULDC.64 UR8, c[0x0][0x3e0] ;  /* 0x0000f80000087ab9 */ /* 0x000fe40000000a00 */
[----:B------:R-:W3:Y:S04]  /*23900*/  LDL.LU R2, [R1+0x4a8] ;  /* 0x0004a80001027983 */ /* 0x000ee80000300800 */
[----:B------:R-:W4:Y:S01]  /*23910*/  LDL.LU R3, [R1+0x478] ;  /* 0x0004780001037983 */ /* 0x000f220000300800 */
[----:B------:R-:W-:Y:S01]  /*23920*/  UIMAD UR6, UR37, UR8, URZ ;  /* 0x00000008250672a4 */ /* 0x000fe2000f8e023f */
[----:B------:R-:W1:Y:S03]  /*23930*/  S2R R10, SR_TID.X ;  /* 0x00000000000a7919 */ /* 0x000e660000002100 */
[----:B------:R-:W-:Y:S01]  /*23940*/  UIMAD UR6, UR43, UR9, UR6 ;  /* 0x000000092b0672a4 */ /* 0x000fe2000f8e0206 */
[----:B0-----:R-:W-:-:S13]  /*23950*/  ISETP.NE.AND P0, PT, R8, 0x1, PT ;  /* 0x000000010800780c */ /* 0x001fda0003f05270 */
[----:B------:R-:W4:Y:S01]  /*23960*/  @P0 LDC R0, c[0x0][0x44c] ;  /* 0x00011300ff000b82 */ /* 0x000f220000000800 */
[C---:B-1----:R-:W-:Y:S02]  /*23970*/  IMAD.SHL.U32 R9, R10.reuse, 0x8, RZ ;  /* 0x000000080a097824 */ /* 0x042fe400078e00ff */
[----:B------:R-:W-:-:S03]  /*23980*/  IMAD.SHL.U32 R10, R10, 0x8, RZ ;  /* 0x000000080a0a7824 */ /* 0x000fc600078e00ff */
[----:B------:R-:W-:Y:S02]  /*23990*/  LOP3.LUT R9, R9, 0x38, RZ, 0xc0, !PT ;  /* 0x0000003809097812 */ /* 0x000fe400078ec0ff */
[----:B------:R-:W-:-:S04]  /*239a0*/  LOP3.LUT R10, R10, 0x38, RZ, 0xc0, !PT ;  /* 0x000000380a0a7812 */ /* 0x000fc800078ec0ff */
[C---:B------:R-:W-:Y:S02]  /*239b0*/  LOP3.LUT R12, R10.reuse, 0x40, RZ, 0xfc, !PT ;  /* 0x000000400a0c7812 */ /* 0x040fe400078efcff */
[C---:B------:R-:W-:Y:S02]  /*239c0*/  LOP3.LUT R11, R10.reuse, 0x80, RZ, 0xfc, !PT ;  /* 0x000000800a0b7812 */ /* 0x040fe400078efcff */
[----:B------:R-:W-:Y:S02]  /*239d0*/  LOP3.LUT R10, R10, 0xc0, RZ, 0xfc, !PT ;  /* 0x000000c00a0a7812 */ /* 0x000fe400078efcff */
[----:B--2---:R-:W-:Y:S02]  /*239e0*/  R2UR UR5, R5 ;  /* 0x00000000050572ca */ /* 0x004fe400000e0000 */
[----:B------:R-:W-:Y:S02]  /*239f0*/  R2UR UR4, R4 ;  /* 0x00000000040472ca */ /* 0x000fe400000e0000 */
[----:B---3--:R-:W-:-:S02]  /*23a00*/  R2UR UR5, R2 ;  /* 0x00000000020572ca */ /* 0x008fc400000e0000 */
[----:B------:R-:W0:Y:S01]  /*23a10*/  @P0 LDC R2, c[0x0][0x450] ;  /* 0x00011400ff020b82 */ /* 0x000e220000000800 */
[----:B----4-:R-:W-:-:S04]  /*23a20*/  @P0 IMAD.HI.U32 R0, R3, R0, RZ ;  /* 0x0000000003000227 */ /* 0x010fc800078e00ff */
[----:B------:R-:W-:-:S06]  /*23a30*/  IMAD.MOV.U32 R4, RZ, RZ, R3 ;  /* 0x000000ffff047224 */ /* 0x000fcc00078e0003 */
[----:B------:R-:W-:-:S04]  /*23a40*/  UIMAD.WIDE.U32 UR4, UR43, UR8, UR4 ;  /* 0x000000082b0472a5 */ /* 0x000fc8000f8e0004 */
[----:B------:R-:W-:Y:S02]  /*23a50*/  UIADD3 UR6, UR5, UR6, URZ ;  /* 0x0000000605067290 */ /* 0x000fe4000fffe03f */
[----:B------:R-:W-:Y:S02]  /*23a60*/  IMAD.U32 R6, RZ, RZ, UR4 ;  /* 0x00000004ff067e24 */ /* 0x000fe4000f8e00ff */
[----:B------:R-:W-:Y:S01]  /*23a70*/  IMAD.U32 R7, RZ, RZ, UR5 ;  /* 0x00000005ff077e24 */ /* 0x000fe2000f8e00ff */
[----:B------:R-:W-:Y:S01]  /*23a80*/  ULDC.64 UR4, c[0x0][0x3d0] ;  /* 0x0000f40000047ab9 */ /* 0x000fe20000000a00 */
[----:B0-----:R-:W-:Y:S01]  /*23a90*/  @P0 SHF.R.U32.HI R4, RZ, R2, R0 ;  /* 0x00000002ff040219 */ /* 0x001fe20000011600 */
[----:B------:R-:W-:-:S03]  /*23aa0*/  IMAD.MOV.U32 R2, RZ, RZ, R6 ;  /* 0x000000ffff027224 */ /* 0x000fc600078e0006 */
[--C-:B------:R-:W-:Y:S01]  /*23ab0*/  SHF.R.S32.HI R5, RZ, 0x1f, R4.reuse ;  /* 0x0000001fff057819 */ /* 0x100fe20000011404 */
[----:B------:R-:W-:-:S04]  /*23ac0*/  IMAD.MOV R0, RZ, RZ, -R4 ;  /* 0x000000ffff007224 */ /* 0x000fc800078e0a04 */
[----:B------:R-:W-:Y:S02]  /*23ad0*/  IMAD R0, R8, R0, R3 ;  /* 0x0000000008007224 */ /* 0x000fe400078e0203 */
[----:B------:R-:W-:Y:S02]  /*23ae0*/  IMAD.U32 R3, RZ, RZ, UR6 ;  /* 0x00000006ff037e24 */ /* 0x000fe4000f8e00ff */
[----:B------:R-:W-:Y:S02]  /*23af0*/  IMAD R5, R5, UR4, RZ ;  /* 0x0000000405057c24 */ /* 0x000fe4000f8e02ff */
[----:B------:R-:W-:-:S04]  /*23b00*/  IMAD.WIDE.U32 R2, R4, UR4, R2 ;  /* 0x0000000404027c25 */ /* 0x000fc8000f8e0002 */
[----:B------:R-:W-:Y:S01]  /*23b10*/  IMAD R4, R4, UR5, R5 ;  /* 0x0000000504047c24 */ /* 0x000fe2000f8e0205 */
[----:B------:R-:W-:-:S03]  /*23b20*/  ULDC.64 UR4, c[0x0][0x3c8] ;  /* 0x0000f20000047ab9 */ /* 0x000fc60000000a00 */
[----:B------:R-:W-:Y:S01]  /*23b30*/  IMAD.IADD R3, R3, 0x1, R4 ;  /* 0x0000000103037824 */ /* 0x000fe200078e0204 */
[----:B------:R-:W-:Y:S01]  /*23b40*/  SHF.R.S32.HI R4, RZ, 0x1f, R0 ;  /* 0x0000001fff047819 */ /* 0x000fe20000011400 */
[----:B------:R-:W-:-:S04]  /*23b50*/  IMAD.WIDE.U32 R2, R0, UR4, R2 ;  /* 0x0000000400027c25 */ /* 0x000fc8000f8e0002 */
[----:B------:R-:W-:-:S04]  /*23b60*/  IMAD R4, R4, UR4, RZ ;  /* 0x0000000404047c24 */ /* 0x000fc8000f8e02ff */
[----:B------:R-:W-:Y:S01]  /*23b70*/  IMAD R0, R0, UR5, R4 ;  /* 0x0000000500007c24 */ /* 0x000fe2000f8e0204 */
[----:B------:R-:W-:Y:S02]  /*23b80*/  ULDC.64 UR4, c[0x0][0x390] ;  /* 0x0000e40000047ab9 */ /* 0x000fe40000000a00 */
[----:B------:R-:W-:Y:S01]  /*23b90*/  LEA R5, P0, R2, UR4, 0x1 ;  /* 0x0000000402057c11 */ /* 0x000fe2000f8008ff */
[----:B------:R-:W-:Y:S01]  /*23ba0*/  IMAD.IADD R0, R3, 0x1, R0 ;  /* 0x0000000103007824 */ /* 0x000fe200078e0200 */
[----:B------:R-:W-:Y:S02]  /*23bb0*/  ULDC UR4, c[0x0][0x3b8] ;  /* 0x0000ee0000047ab9 */ /* 0x000fe40000000800 */
[----:B------:R-:W-:Y:S02]  /*23bc0*/  ISETP.GE.AND P1, PT, R12, UR4, PT ;  /* 0x000000040c007c0c */ /* 0x000fe4000bf26270 */
[----:B------:R-:W-:Y:S02]  /*23bd0*/  LEA.HI.X R4, R2, UR5, R0, 0x1, P0 ;  /* 0x0000000502047c11 */ /* 0x000fe400080f0c00 */
[----:B------:R-:W-:-:S02]  /*23be0*/  ISETP.GE.AND P0, PT, R9, UR4, PT ;  /* 0x0000000409007c0c */ /* 0x000fc4000bf06270 */
[----:B------:R-:W-:Y:S02]  /*23bf0*/  ISETP.GE.AND P2, PT, R11, UR4, PT ;  /* 0x000000040b007c0c */ /* 0x000fe4000bf46270 */
[----:B------:R-:W-:Y:S01]  /*23c00*/  ISETP.GE.AND P3, PT, R10, UR4, PT ;  /* 0x000000040a007c0c */ /* 0x000fe2000bf66270 */
[----:B------:R-:W-:-:S03]  /*23c10*/  UMOV UR4, 0xffffffff ;  /* 0xffffffff00047882 */ /* 0x000fc60000000000 */
[----:B------:R-:W-:Y:S09]  /*23c20*/  BRA.DIV UR4, `(.L_x_2161) ;  /* 0x0000004204447947 */ /* 0x000ff2000b800000 */
[----:B------:R-:W2:Y:S01]  /*23c30*/  LDL.LU R10, [R1+0x470] ;  /* 0x00047000010a7983 */ /* 0x000ea20000300800 */
[----:B------:R-:W-:-:S03]  /*23c40*/  ULDC UR4, c[0x0][0x288] ;  /* 0x0000a20000047ab9 */ /* 0x000fc60000000800 */
[----:B------:R-:W3:Y:S04]  /*23c50*/  LDL.LU R3, [R1+0x480] ;  /* 0x0004800001037983 */ /* 0x000ee80000300800 */
[----:B------:R-:W4:Y:S04]  /*23c60*/  LDL R7, [R1+0x460] ;  /* 0x0004600001077983 */ /* 0x000f280000100800 */
[----:B------:R-:W5:Y:S01]  /*23c70*/  LDL.LU R11, [R1+0x484] ;  /* 0x00048400010b7983 */ /* 0x000f620000300800 */
[----:B------:R-:W-:-:S03]  /*23c80*/  IMAD R0, R8, UR4, RZ ;  /* 0x0000000408007c24 */ /* 0x000fc6000f8e02ff */
[----:B------:R-:W-:Y:S04]  /*23c90*/  SHFL.IDX PT, R2, R4, RZ, 0x181f ;  /* 0x00181fff04027589 */ /* 0x000fe800000e0000 */
[----:B------:R-:W5:Y:S04]  /*23ca0*/  LDL.LU R12, [R1+0x48c] ;  /* 0x00048c00010c7983 */ /* 0x000f680000300800 */
[----:B------:R-:W-:Y:S01]  /*23cb0*/  SHFL.IDX PT, R6, R4, 0x1, 0x181f ;  /* 0x00381f0004067f89 */ /* 0x000fe200000e0000 */
[----:B--2---:R-:W-:-:S03]  /*23cc0*/  ISETP.GE.AND P5, PT, R10, R0, PT ;  /* 0x000000000a00720c */ /* 0x004fc60003fa6270 */
[----:B------:R-:W2:Y:S01]  /*23cd0*/  LDL.LU R10, [R1+0x488] ;  /* 0x00048800010a7983 */ /* 0x000ea20000300800 */
[----:B---3--:R-:W-:-:S03]  /*23ce0*/  ISETP.GE.AND P4, PT, R3, R0, PT ;  /* 0x000000000300720c */ /* 0x008fc60003f86270 */
[----:B------:R-:W0:Y:S06]  /*23cf0*/  SHFL.IDX PT, R3, R5, RZ, 0x181f ;  /* 0x00181fff05037589 */ /* 0x000e2c00000e0000 */
[----:B0-----:R-:W-:-:S05]  /*23d00*/  @!P5 LEA R3, P6, R9, R3, 0x1 ;  /* 0x000000030903d211 */ /* 0x001fca00078c08ff */
[----:B------:R-:W-:-:S05]  /*23d10*/  @!P5 IMAD.X R2, RZ, RZ, R2, P6 ;  /* 0x000000ffff02d224 */ /* 0x000fca00030e0602 */
[----:B------:R-:W-:-:S04]  /*23d20*/  @!P5 LOP3.LUT R3, R3, R2, RZ, 0x3c, !PT ;  /* 0x000000020303d212 */ /* 0x000fc800078e3cff */
[----:B------:R-:W-:-:S04]  /*23d30*/  @!P5 LOP3.LUT R2, R3, R2, RZ, 0x3c, !PT ;  /* 0x000000020302d212 */ /* 0x000fc800078e3cff */
[----:B------:R-:W-:-:S05]  /*23d40*/  @!P5 LOP3.LUT R3, R3, R2, RZ, 0x3c, !PT ;  /* 0x000000020303d212 */ /* 0x000fca00078e3cff */
[----:B----4-:R-:W-:Y:S04]  /*23d50*/  @!P5 LDGSTS.E.BYPASS.LTC128B.128 [R7+0x22400], desc[UR48][R2.64], !P0 ;  /* 0x224000000207dfae */ /* 0x010fe8000c101d70 */
        /* <DEDUP_REMOVED lines=10> */
[----:B-----5:R-:W-:-:S03]  /*23e00*/  ISETP.GE.AND P4, PT, R11, R0, PT ;  /* 0x000000000b00720c */ /* 0x020fc60003f86270 */
[----:B------:R-:W3:Y:S04]  /*23e10*/  LDL.LU R11, [R1+0x490] ;  /* 0x00049000010b7983 */ /* 0x000ee80000300800 */
        /* <DEDUP_REMOVED lines=47> */
.L_x_2289:
[----:B------:R-:W3:Y:S01]  /*24110*/  LDL.LU R3, [R1+0x49c] ;  /* 0x00049c0001037983 */ /* 0x000ee20000300800 */
[----:B------:R-:W-:Y:S01]  /*24120*/  BSSY B0, `(.L_x_2162) ;  /* 0x000000d000007945 */ /* 0x000fe20003800000 */
[----:B---3--:R-:W-:-:S13]  /*24130*/  ISETP.GE.AND P4, PT, R3, R0, PT ;  /* 0x000000000300720c */ /* 0x008fda0003f86270 */
[----:B------:R-:W-:Y:S05]  /*24140*/  @P4 BRA `(.L_x_2163) ;  /* 0x0000000000284947 */ /* 0x000fea0003800000 */
[----:B-1----:R-:W3:Y:S01]  /*24150*/  LDL R4, [R1+0x460] ;  /* 0x0004600001047983 */ /* 0x002ee20000100800 */
        /* <DEDUP_REMOVED lines=9> */
.L_x_2163:
[----:B------:R-:W-:Y:S05]  /*241f0*/  BSYNC B0 ;  /* 0x0000000000007941 */ /* 0x000fea0003800000 */
.L_x_2162:
[----:B------:R-:W-:Y:S01]  /*24200*/  NOP ;  /* 0x0000000000007918 */ /* 0x000fe20000000000 */
[----:B------:R-:W-:-:S13]  /*24210*/  PLOP3.LUT P0, PT, PT, PT, PT, 0x80, 0x0 ;  /* 0x000000000000781c */ /* 0x000fda0003f0f070 */
.L_x_2164:
[----:B------:R-:W-:Y:S02]  /*24220*/  PLOP3.LUT P1, PT, P1, P0, PT, 0xa2, 0x0 ;  /* 0x000000000000781c */ /* 0x000fe40000f21472 */
[----:B------:R-:W-:-:S08]  /*24230*/  @P0 R2UR P1, UR4, R17 ;  /* 0x00000000110402ca */ /* 0x000fd00000020000 */
[----:B------:R-:W-:-:S05]  /*24240*/  @P0 PLOP3.LUT P0, PT, P1, PT, PT, 0x80, 0x0 ;  /* 0x000000000000081c */ /* 0x000fca0000f0f070 */
[----:B------:R-:W-:Y:S01]  /*24250*/  @!P1 SYNCS.ARRIVE.TRANS64.RED.A0T1 RZ, [UR4+0x32410], RZ ;  /* 0x032410ffffff99a7 */ /* 0x000fe20008200404 */
[----:B------:R-:W-:Y:S07]  /*24260*/  @!P1 ARRIVES.LDGSTSBAR.64.TRANSCNT [UR4+0x32410] ;  /* 0x03241000ff0099b0 */ /* 0x000fee0008000a84 */
[----:B------:R-:W-:Y:S05]  /*24270*/  @P0 BRA.U.ANY `(.L_x_2164) ;  /* 0xfffffffd00e80947 */ /* 0x000fea000393ffff */
[----:B0--3--:R-:W3:Y:S02]  /*24280*/  LDL.LU R2, [R1+0x498] ;  /* 0x0004980001027983 */ /* 0x009ee40000300800 */
        /* <DEDUP_REMOVED lines=10> */
[----:B0--3--:R-:W-:Y:S05]  /*24330*/  @!P0 BRA `(.L_x_2166) ;  /* 0x0000004400d88947 */ /* 0x009fea0003800000 */
.L_x_2290:
[----:B------:R-:W-:Y:S05]  /*24340*/  BSYNC B0 ;  /* 0x0000000000007941 */ /* 0x000fea0003800000 */
.L_x_2165:
[----:B------:R-:W3:Y:S01]  /*24350*/  LDL R2, [R1+0x46c] ;  /* 0x00046c0001027983 */ /* 0x000ee20000100800 */
[----:B------:R-:W-:Y:S01]  /*24360*/  BSSY B0, `(.L_x_2167) ;  /* 0x0000059000007945 */ /* 0x000fe20003800000 */
[----:B---3--:R-:W-:-:S13]  /*24370*/  LOP3.LUT P0, RZ, R2, 0x2, RZ, 0xc0, !PT ;  /* 0x0000000202ff7812 */ /* 0x008fda000780c0ff */
[----:B------:R-:W-:Y:S05]  /*24380*/  @!P0 BRA `(.L_x_2168) ;  /* 0x0000000400588947 */ /* 0x000fea0003800000 */
[----:B-1----:R-:W0:Y:S01]  /*24390*/  LDL R4, [R1+0x464] ;  /* 0x0004640001047983 */ /* 0x002e220000100800 */
[----:B------:R-:W1:Y:S02]  /*243a0*/  S2R R2, SR_TID.X ;  /* 0x0000000000027919 */ /* 0x000e640000002100 */
[----:B-1----:R-:W-:Y:S01]  /*243b0*/  LOP3.LUT R3, R2, 0x7f, RZ, 0xc0, !PT ;  /* 0x0000007f02037812 */ /* 0x002fe200078ec0ff */
[----:B------:R-:W-:Y:S01]  /*243c0*/  IMAD R2, R18, 0x8, R17 ;  /* 0x0000000812027824 */ /* 0x000fe200078e0211 */
[----:B------:R-:W-:Y:S02]  /*243d0*/  BSSY B1, `(.L_x_2169) ;  /* 0x0000005000017945 */ /* 0x000fe40003800000 */
[----:B------:R-:W-:Y:S02]  /*243e0*/  ISETP.NE.AND P1, PT, R3, RZ, PT ;  /* 0x000000ff0300720c */ /* 0x000fe40003f25270 */
[----:B0-----:R-:W-:-:S04]  /*243f0*/  SHF.L.U32 R0, R4, 0x1f, RZ ;  /* 0x0000001f04007819 */ /* 0x001fc800000006ff */
[----:B------:R-:W0:Y:S02]  /*24400*/  SYNCS.PHASECHK.TRANS64.TRYWAIT P0, [R2+URZ+0x32460], R0 ;  /* 0x03246000020075a7 */ /* 0x000e24000800017f */
[----:B0-----:R-:W-:Y:S05]  /*24410*/  @!P0 BRA `(.L_x_2170) ;  /* 0x0000004400b48947 */ /* 0x001fea0003800000 */
.L_x_2291:
[----:B------:R-:W-:Y:S05]  /*24420*/  BSYNC B1 ;  /* 0x0000000000017941 */ /* 0x000fea0003800000 */
.L_x_2169:
[----:B------:R-:W-:Y:S04]  /*24430*/  BSSY B1, `(.L_x_2171) ;  /* 0x0000009000017945 */ /* 0x000fe80003800000 */
[----:B------:R-:W-:Y:S05]  /*24440*/  @P1 BRA `(.L_x_2172) ;  /* 0x00000000001c1947 */ /* 0x000fea0003800000 */
[----:B------:R-:W1:Y:S01]  /*24450*/  S2R R3, SR_TID.X ;  /* 0x0000000000037919 */ /* 0x000e620000002100 */
[----:B0-----:R-:W-:-:S04]  /*24460*/  IMAD.MOV.U32 R0, RZ, RZ, 0xc000 ;  /* 0x0000c000ff007424 */ /* 0x001fc800078e00ff */
[----:B------:R3:W-:Y:S01]  /*24470*/  SYNCS.ARRIVE.TRANS64 RZ, [R2+URZ+0x32450], R0 ;  /* 0x0324500002ff79a7 */ /* 0x0007e2000800003f */
[----:B-1----:R-:W-:-:S04]  /*24480*/  LOP3.LUT R3, R3, 0x1f, RZ, 0xc0, !PT ;  /* 0x0000001f03037812 */ /* 0x002fc800078ec0ff */
[----:B------:R-:W-:-:S13]  /*24490*/  ISETP.NE.AND P0, PT, R3, RZ, PT ;  /* 0x000000ff0300720c */ /* 0x000fda0003f05270 */
[----:B---3--:R-:W-:Y:S05]  /*244a0*/  @!P0 BRA `(.L_x_2172) ;  /* 0x0000000000048947 */ /* 0x008fea0003800000 */
[----:B------:R-:W-:Y:S01]  /*244b0*/  BPT.TRAP 0x1 ;  /* 0x000000040000795c */ /* 0x000fe20000300000 */
.L_x_2172:
[----:B------:R-:W-:Y:S05]  /*244c0*/  BSYNC B1 ;  /* 0x0000000000017941 */ /* 0x000fea0003800000 */
.L_x_2171:
[----:B------:R-:W3:Y:S01]  /*244d0*/  LDL.LU R3, [R1+0x47c] ;  /* 0x00047c0001037983 */ /* 0x000ee20000300800 */
[----:B0-----:R-:W-:Y:S01]  /*244e0*/  IMAD R0, R18, 0xc000, R17 ;  /* 0x0000c00012007824 */ /* 0x001fe200078e0211 */
        /* <DEDUP_REMOVED lines=8> */
[----:B---3--:R-:W-:-:S09]  /*24570*/  IMAD R3, R3, 0x60, RZ ;  /* 0x0000006003037824 */ /* 0x008fd200078e02ff */
.L_x_2173:
        /* <DEDUP_REMOVED lines=15> */
.L_x_2174:
        /* <DEDUP_REMOVED lines=15> */
.L_x_2175:
        /* <DEDUP_REMOVED lines=15> */
.L_x_2176:
        /* <DEDUP_REMOVED lines=9> */
[----:B---3--:R-:W-:Y:S05]  /*248e0*/  @P0 BRA.U.ANY `(.L_x_2176) ;  /* 0xfffffffd00d80947 */ /* 0x008fea000393ffff */
.L_x_2168:
[----:B------:R-:W-:Y:S05]  /*248f0*/  BSYNC B0 ;  /* 0x0000000000007941 */ /* 0x000fea0003800000 */
.L_x_2167:
[----:B------:R-:W-:-:S04]  /*24900*/  UIADD3 UR4, UR39, -0x2, URZ ;  /* 0xfffffffe27047890 */ /* 0x000fc8000fffe03f */
[----:B------:R-:W-:-:S06]  /*24910*/  UISETP.GE.AND UP0, UPT, UR4, UR38, UPT ;  /* 0x000000260400728c */ /* 0x000fcc000bf06270 */
[----:B------:R-:W-:-:S13]  /*24920*/  PLOP3.LUT P0, PT, PT, PT, UP0, 0x80, 0x0 ;  /* 0x000000000000781c */ /* 0x000fda0003f0f008 */
[----:B------:R-:W-:Y:S05]  /*24930*/  @!P0 BRA `(.L_x_2177) ;  /* 0x0000001c00808947 */ /* 0x000fea0003800000 */
[----:B------:R-:W-:Y:S01]  /*24940*/  IMAD R3, RZ, RZ, -UR39 ;  /* 0x80000027ff037e24 */ /* 0x000fe2000f8e02ff */
[----:B--2---:R-:W-:-:S04]  /*24950*/  LOP3.LUT R6, RZ, UR38, RZ, 0x33, !PT ;  /* 0x00000026ff067c12 */ /* 0x004fc8000f8e33ff */
[----:B------:R-:W-:-:S05]  /*24960*/  VIADDMNMX R6, R3, 0x1, R6, !PT ;  /* 0x0000000103067846 */ /* 0x000fca0007800106 */
[----:B0-----:R-:W-:-:S05]  /*24970*/  VIADD R0, R6, UR39 ;  /* 0x0000002706007c36 */ /* 0x001fca0008000000 */
[----:B------:R-:W-:-:S04]  /*24980*/  LOP3.LUT R0, R0, 0x1, RZ, 0xc0, !PT ;  /* 0x0000000100007812 */ /* 0x000fc800078ec0ff */
[----:B------:R-:W-:Y:S01]  /*24990*/  ISETP.NE.U32.AND P0, PT, R0, 0x1, PT ;  /* 0x000000010000780c */ /* 0x000fe20003f05070 */
[----:B------:R-:W-:-:S12]  /*249a0*/  IMAD.U32 R0, RZ, RZ, UR4 ;  /* 0x00000004ff007e24 */ /* 0x000fd8000f8e00ff */
[----:B------:R-:W-:Y:S05]  /*249b0*/  @P0 BRA `(.L_x_2178) ;  /* 0x00000008006c0947 */ /* 0x000fea0003800000 */
[----:B------:R-:W2:Y:S04]  /*249c0*/  LDL.LU R8, [R1+0x464] ;  /* 0x0004640001087983 */ /* 0x000ea80000300800 */
[----:B-1----:R-:W3:Y:S01]  /*249d0*/  LDL R4, [R1+0x46c] ;  /* 0x00046c0001047983 */ /* 0x002ee20000100800 */
[----:B------:R-:W-:-:S05]  /*249e0*/  VIADD R18, R18, 0x1 ;  /* 0x0000000112127836 */ /* 0x000fca0000000000 */
[----:B------:R-:W-:-:S04]  /*249f0*/  ISETP.NE.AND P0, PT, R18, 0x2, PT ;  /* 0x000000021200780c */ /* 0x000fc80003f05270 */
[----:B------:R-:W-:Y:S01]  /*24a00*/  SEL R2, RZ, 0x1, P0 ;  /* 0x00000001ff027807 */ /* 0x000fe20000000000 */
[----:B------:R-:W-:Y:S01]  /*24a10*/  BSSY B0, `(.L_x_2179) ;  /* 0x0000093000007945 */ /* 0x000fe20003800000 */
[----:B------:R-:W-:Y:S02]  /*24a20*/  SEL R18, R18, RZ, P0 ;  /* 0x000000ff12127207 */ /* 0x000fe40000000000 */
[----:B--2---:R-:W-:-:S05]  /*24a30*/  LOP3.LUT R8, R8, R2, RZ, 0x3c, !PT ;  /* 0x0000000208087212 */ /* 0x004fca00078e3cff */
[----:B------:R0:W-:Y:S01]  /*24a40*/  STL [R1+0x464], R8 ;  /* 0x0004640801007387 */ /* 0x0001e20000100800 */
[----:B---3--:R-:W-:-:S13]  /*24a50*/  LOP3.LUT P2, RZ, R4, 0x2, RZ, 0xc0, !PT ;  /* 0x0000000204ff7812 */ /* 0x008fda000784c0ff */
[----:B0-----:R-:W-:Y:S05]  /*24a60*/  @!P2 BRA `(.L_x_2180) ;  /* 0x000000080034a947 */ /* 0x001fea0003800000 */
[----:B------:R-:W-:-:S13]  /*24a70*/  LOP3.LUT P2, RZ, R4, 0x1, RZ, 0xc0, !PT ;  /* 0x0000000104ff7812 */ /* 0x000fda000784c0ff */
[----:B------:R-:W-:Y:S05]  /*24a80*/  @!P2 BRA `(.L_x_2181) ;  /* 0x00000000004ca947 */ /* 0x000fea0003800000 */
[----:B------:R-:W2:Y:S01]  /*24a90*/  LDL R7, [R1+0x468] ;  /* 0x0004680001077983 */ /* 0x000ea20000100800 */
[----:B------:R-:W0:Y:S01]  /*24aa0*/  LDC R5, c[0x0][0x43c] ;  /* 0x00010f00ff057b82 */ /* 0x000e220000000800 */
[----:B------:R-:W-:Y:S01]  /*24ab0*/  IMAD.MOV.U32 R4, RZ, RZ, R0 ;  /* 0x000000ffff047224 */ /* 0x000fe200078e0000 */
[----:B------:R-:W-:Y:S01]  /*24ac0*/  ULDC.64 UR4, c[0x0][0x428] ;  /* 0x00010a0000047ab9 */ /* 0x000fe20000000a00 */
[----:B0-----:R-:W-:-:S13]  /*24ad0*/  ISETP.NE.AND P0, PT, R5, 0x1, PT ;  /* 0x000000010500780c */ /* 0x001fda0003f05270 */
[----:B------:R-:W0:Y:S02]  /*24ae0*/  @P0 LDC.64 R2, c[0x0][0x440] ;  /* 0x00011000ff020b82 */ /* 0x000e240000000a00 */
[----:B0-----:R-:W-:-:S05]  /*24af0*/  @P0 IMAD.HI.U32 R2, R0, R2, RZ ;  /* 0x0000000200020227 */ /* 0x001fca00078e00ff */
[----:B------:R-:W-:-:S05]  /*24b00*/  @P0 SHF.R.U32.HI R4, RZ, R3, R2 ;  /* 0x00000003ff040219 */ /* 0x000fca0000011602 */
[----:B------:R-:W-:-:S04]  /*24b10*/  IMAD.MOV R2, RZ, RZ, -R4 ;  /* 0x000000ffff027224 */ /* 0x000fc800078e0a04 */
[----:B------:R-:W-:Y:S01]  /*24b20*/  IMAD R0, R5, R2, R0 ;  /* 0x0000000205007224 */ /* 0x000fe200078e0200 */
[--C-:B------:R-:W-:Y:S01]  /*24b30*/  SHF.R.S32.HI R5, RZ, 0x1f, R4.reuse ;  /* 0x0000001fff057819 */ /* 0x100fe20000011404 */
[----:B------:R-:W0:Y:S02]  /*24b40*/  LDC.64 R2, c[0x0][0x418] ;  /* 0x00010600ff027b82 */ /* 0x000e240000000a00 */
[----:B------:R-:W-:-:S03]  /*24b50*/  IMAD.WIDE.U32 R4, R19, UR4, R4 ;  /* 0x0000000413047c25 */ /* 0x000fc6000f8e0004 */
[----:B0-----:R-:W-:Y:S01]  /*24b60*/  LEA R2, P0, R4, R2, 0x2 ;  /* 0x0000000204027211 */ /* 0x001fe200078010ff */
[----:B--2---:R-:W-:-:S04]  /*24b70*/  IMAD R7, R7, UR4, RZ ;  /* 0x0000000407077c24 */ /* 0x004fc8000f8e02ff */
[----:B------:R-:W-:-:S04]  /*24b80*/  IMAD R7, R19, UR5, R7 ;  /* 0x0000000513077c24 */ /* 0x000fc8000f8e0207 */
[----:B------:R-:W-:-:S05]  /*24b90*/  IMAD.IADD R7, R7, 0x1, R5 ;  /* 0x0000000107077824 */ /* 0x000fca00078e0205 */
[----:B------:R-:W-:-:S05]  /*24ba0*/  LEA.HI.X R3, R4, R3, R7, 0x2, P0 ;  /* 0x0000000304037211 */ /* 0x000fca00000f1407 */
[----:B------:R0:W5:Y:S02]  /*24bb0*/  LDG.E R16, desc[UR48][R2.64] ;  /* 0x0000003002107981 */ /* 0x000164000c1e1900 */
.L_x_2181:
[----:B0-----:R-:W0:Y:S01]  /*24bc0*/  S2R R2, SR_TID.X ;  /* 0x0000000000027919 */ /* 0x001e220000002100 */
[----:B------:R-:W-:Y:S01]  /*24bd0*/  IMAD R3, R18, 0x8, R17 ;  /* 0x0000000812037824 */ /* 0x000fe200078e0211 */
[----:B------:R-:W-:Y:S01]  /*24be0*/  BSSY B1, `(.L_x_2182) ;  /* 0x0000006000017945 */ /* 0x000fe20003800000 */
[----:B0-----:R-:W-:Y:S02]  /*24bf0*/  LOP3.LUT R4, R2, 0x7f, RZ, 0xc0, !PT ;  /* 0x0000007f02047812 */ /* 0x001fe400078ec0ff */
[----:B------:R-:W-:Y:S02]  /*24c00*/  SHF.L.U32 R2, R8, 0x1f, RZ ;  /* 0x0000001f08027819 */ /* 0x000fe400000006ff */
[----:B------:R-:W-:Y:S02]  /*24c10*/  ISETP.NE.AND P1, PT, R4, RZ, PT ;  /* 0x000000ff0400720c */ /* 0x000fe40003f25270 */
[----:B------:R-:W0:Y:S02]  /*24c20*/  SYNCS.PHASECHK.TRANS64.TRYWAIT P0, [R3+URZ+0x32440], R2 ;  /* 0x03244002030075a7 */ /* 0x000e24000800017f */
[----:B0-----:R-:W-:Y:S09]  /*24c30*/  @!P0 BRA `(.L_x_2183) ;  /* 0x0000003c00c08947 */ /* 0x001ff20003800000 */
.L_x_2292:
[----:B------:R-:W-:Y:S05]  /*24c40*/  BSYNC B1 ;  /* 0x0000000000017941 */ /* 0x000fea0003800000 */
.L_x_2182:
        /* <DEDUP_REMOVED lines=9> */
.L_x_2185:
[----:B------:R-:W-:Y:S05]  /*24ce0*/  BSYNC B1 ;  /* 0x0000000000017941 */ /* 0x000fea0003800000 */
.L_x_2184:
        /* <DEDUP_REMOVED lines=11> */
.L_x_2186:
        /* <DEDUP_REMOVED lines=13> */
.L_x_2293:
[----:B------:R-:W-:Y:S05]  /*24e70*/  BSYNC B1 ;  /* 0x0000000000017941 */ /* 0x000fea0003800000 */
.L_x_2187:
        /* <DEDUP_REMOVED lines=11> */
.L_x_2190:
[----:B------:R-:W-:Y:S05]  /*24f30*/  BSYNC B1 ;  /* 0x0000000000017941 */ /* 0x000fea0003800000 */
.L_x_2189:
        /* <DEDUP_REMOVED lines=9> */
.L_x_2191:
        /* <DEDUP_REMOVED lines=15> */
.L_x_2192:
        /* <DEDUP_REMOVED lines=15> */
.L_x_2193:
        /* <DEDUP_REMOVED lines=15> */
.L_x_2194:
        /* <DEDUP_REMOVED lines=10> */
.L_x_2180:
[----:B------:R-:W-:Y:S05]  /*25340*/  BSYNC B0 ;  /* 0x0000000000007941 */ /* 0x000fea0003800000 */
.L_x_2179:
[----:B------:R-:W-:-:S06]  /*25350*/  UIADD3 UR4, UR39, -0x3, URZ ;  /* 0xfffffffd27047890 */ /* 0x000fcc000fffe03f */
[----:B------:R-:W-:-:S07]  /*25360*/  IMAD.U32 R0, RZ, RZ, UR4 ;  /* 0x00000004ff007e24 */ /* 0x000fce000f8e00ff */
.L_x_2178:
[----:B------:R-:W-:Y:S01]  /*25370*/  ULOP3.LUT UR4, URZ, UR39, URZ, 0x33, !UPT ;  /* 0x000000273f047292 */ /* 0x000fe2000f8e333f */
[----:B------:R-:W-:Y:S01]  /*25380*/  VIADD R6, R6, 0xfffffffe ;  /* 0xfffffffe06067836 */ /* 0x000fe20000000000 */
[----:B------:R-:W-:Y:S04]  /*25390*/  BSSY B0, `(.L_x_2177) ;  /* 0x000013a000007945 */ /* 0x000fe80003800000 */
[----:B------:R-:W-:-:S13]  /*253a0*/  ISETP.NE.AND P0, PT, R6, UR4, PT ;  /* 0x0000000406007c0c */ /* 0x000fda000bf05270 */
[----:B------:R-:W-:Y:S05]  /*253b0*/  @!P0 BRA `(.L_x_2195) ;  /* 0x0000001000dc8947 */ /* 0x000fea0003800000 */
.L_x_2228:
[----:B------:R-:W2:Y:S04]  /*253c0*/  LDL R2, [R1+0x46c] ;  /* 0x00046c0001027983 */ /* 0x000ea80000100800 */
[----:B------:R-:W3:Y:S01]  /*253d0*/  LDL.LU R3, [R1+0x464] ;  /* 0x0004640001037983 */ /* 0x000ee20000300800 */
[----:B------:R-:W-:Y:S01]  /*253e0*/  VIADD R6, R18, 0x1 ;  /* 0x0000000112067836 */ /* 0x000fe20000000000 */
[----:B------:R-:W-:Y:S05]  /*253f0*/  YIELD ;  /* 0x0000000000007946 */ /* 0x000fea0003800000 */
[----:B------:R-:W-:Y:S01]  /*25400*/  ISETP.NE.AND P0, PT, R6, 0x2, PT ;  /* 0x000000020600780c */ /* 0x000fe20003f05270 */
[----:B------:R-:W-:Y:S03]  /*25410*/  BSSY B1, `(.L_x_2196) ;  /* 0x0000094000017945 */ /* 0x000fe60003800000 */
[----:B------:R-:W-:-:S02]  /*25420*/  SEL R7, RZ, 0x1, P0 ;  /* 0x00000001ff077807 */ /* 0x000fc40000000000 */
[----:B------:R-:W-:Y:S02]  /*25430*/  SEL R6, R6, RZ, P0 ;  /* 0x000000ff06067207 */ /* 0x000fe40000000000 */
[----:B--2---:R-:W-:Y:S02]  /*25440*/  LOP3.LUT P1, RZ, R2, 0x2, RZ, 0xc0, !PT ;  /* 0x0000000202ff7812 */ /* 0x004fe4000782c0ff */
[----:B---3--:R-:W-:-:S11]  /*25450*/  LOP3.LUT R7, R3, R7, RZ, 0x3c, !PT ;  /* 0x0000000703077212 */ /* 0x008fd600078e3cff */
[----:B------:R-:W-:Y:S05]  /*25460*/  @!P1 BRA `(.L_x_2197) ;  /* 0x0000000800389947 */ /* 0x000fea0003800000 */
[----:B------:R-:W-:Y:S01]  /*25470*/  LOP3.LUT P1, RZ, R2, 0x1, RZ, 0xc0, !PT ;  /* 0x0000000102ff7812 */ /* 0x000fe2000782c0ff */
[----:B------:R-:W-:-:S12]  /*25480*/  IMAD.MOV.U32 R8, RZ, RZ, R0 ;  /* 0x000000ffff087224 */ /* 0x000fd800078e0000 */
[----:B------:R-:W-:Y:S05]  /*25490*/  @!P1 BRA `(.L_x_2198) ;  /* 0x00000000004c9947 */ /* 0x000fea0003800000 */
[----:B-1----:R-:W2:Y:S01]  /*254a0*/  LDL R5, [R1+0x468] ;  /* 0x0004680001057983 */ /* 0x002ea20000100800 */
[----:B------:R-:W0:Y:S01]  /*254b0*/  LDC R8, c[0x0][0x43c] ;  /* 0x00010f00ff087b82 */ /* 0x000e220000000800 */
[----:B------:R-:W-:Y:S01]  /*254c0*/  ULDC.64 UR4, c[0x0][0x428] ;  /* 0x00010a0000047ab9 */ /* 0x000fe20000000a00 */
[----:B0-----:R-:W-:-:S13]  /*254d0*/  ISETP.NE.AND P0, PT, R8, 0x1, PT ;  /* 0x000000010800780c */ /* 0x001fda0003f05270 */
[----:B------:R-:W0:Y:S02]  /*254e0*/  @P0 LDC.64 R2, c[0x0][0x440] ;  /* 0x00011000ff020b82 */ /* 0x000e240000000a00 */
[----:B0-----:R-:W-:-:S04]  /*254f0*/  @P0 IMAD.HI.U32 R4, R0, R2, RZ ;  /* 0x0000000200040227 */ /* 0x001fc800078e00ff */
        /* <DEDUP_REMOVED lines=13> */
.L_x_2198:
[----:B------:R-:W2:Y:S01]  /*255d0*/  S2R R2, SR_TID.X ;  /* 0x0000000000027919 */ /* 0x000ea20000002100 */
[----:B01----:R-:W-:Y:S01]  /*255e0*/  IMAD R4, R6, 0x8, R17 ;  /* 0x0000000806047824 */ /* 0x003fe200078e0211 */
[----:B------:R-:W-:Y:S01]  /*255f0*/  BSSY B2, `(.L_x_2199) ;  /* 0x0000006000027945 */ /* 0x000fe20003800000 */
[----:B--2---:R-:W-:Y:S02]  /*25600*/  LOP3.LUT R3, R2, 0x7f, RZ, 0xc0, !PT ;  /* 0x0000007f02037812 */ /* 0x004fe400078ec0ff */
[----:B------:R-:W-:Y:S02]  /*25610*/  SHF.L.U32 R2, R7, 0x1f, RZ ;  /* 0x0000001f07027819 */ /* 0x000fe400000006ff */
[----:B------:R-:W-:Y:S02]  /*25620*/  ISETP.NE.AND P1, PT, R3, RZ, PT ;  /* 0x000000ff0300720c */ /* 0x000fe40003f25270 */
[----:B------:R-:W0:Y:S02]  /*25630*/  SYNCS.PHASECHK.TRANS64.TRYWAIT P0, [R4+URZ+0x32440], R2 ;  /* 0x03244002040075a7 */ /* 0x000e24000800017f */
[----:B0-----:R-:W-:Y:S09]  /*25640*/  @!P0 BRA `(.L_x_2200) ;  /* 0x0000003400648947 */ /* 0x001ff20003800000 */
.L_x_2294:
[----:B------:R-:W-:Y:S05]  /*25650*/  BSYNC B2 ;  /* 0x0000000000027941 */ /* 0x000fea0003800000 */
.L_x_2199:
        /* <DEDUP_REMOVED lines=9> */
.L_x_2202:
[----:B------:R-:W-:Y:S05]  /*256f0*/  BSYNC B2 ;  /* 0x0000000000027941 */ /* 0x000fea0003800000 */
.L_x_2201:
        /* <DEDUP_REMOVED lines=11> */
.L_x_2203:
        /* <DEDUP_REMOVED lines=13> */
.L_x_2295:
[----:B------:R-:W-:Y:S05]  /*25880*/  BSYNC B2 ;  /* 0x0000000000027941 */ /* 0x000fea0003800000 */
.L_x_2204:
        /* <DEDUP_REMOVED lines=11> */
.L_x_2207:
[----:B------:R-:W-:Y:S05]  /*25940*/  BSYNC B2 ;  /* 0x0000000000027941 */ /* 0x000fea0003800000 */
.L_x_2206:
        /* <DEDUP_REMOVED lines=9> */
.L_x_2208:
        /* <DEDUP_REMOVED lines=15> */
.L_x_2209:
        /* <DEDUP_REMOVED lines=15> */
.L_x_2210:
        /* <DEDUP_REMOVED lines=15> */
.L_x_2211:
        /* <DEDUP_REMOVED lines=10> */
.L_x_2197:
[----:B------:R-:W-:Y:S05]  /*25d50*/  BSYNC B1 ;  /* 0x0000000000017941 */ /* 0x000fea0003800000 */
.L_x_2196:
[----:B------:R-:W2:Y:S01]  /*25d60*/  LDL R3, [R1+0x46c] ;  /* 0x00046c0001037983 */ /* 0x000ea20000100800 */
[----:B------:R-:W-:Y:S01]  /*25d70*/  VIADD R6, R6, 0x1 ;  /* 0x0000000106067836 */ /* 0x000fe20000000000 */
[----:B------:R-:W-:Y:S04]  /*25d80*/  BSSY B1, `(.L_x_2212) ;  /* 0x0000097000017945 */ /* 0x000fe80003800000 */
[----:B------:R-:W-:-:S04]  /*25d90*/  ISETP.NE.AND P0, PT, R6, 0x2, PT ;  /* 0x000000020600780c */ /* 0x000fc80003f05270 */
[----:B------:R-:W-:Y:S02]  /*25da0*/  SEL R2, RZ, 0x1, P0 ;  /* 0x00000001ff027807 */ /* 0x000fe40000000000 */
[----:B------:R-:W-:Y:S01]  /*25db0*/  SEL R18, R6, RZ, P0 ;  /* 0x000000ff06127207 */ /* 0x000fe20000000000 */
[----:B------:R-:W-:Y:S01]  /*25dc0*/  VIADD R6, R0, 0xffffffff ;  /* 0xffffffff00067836 */ /* 0x000fe20000000000 */
[----:B------:R-:W-:-:S05]  /*25dd0*/  LOP3.LUT R8, R7, R2, RZ, 0x3c, !PT ;  /* 0x0000000207087212 */ /* 0x000fca00078e3cff */
[----:B------:R0:W-:Y:S01]  /*25de0*/  STL [R1+0x464], R8 ;  /* 0x0004640801007387 */ /* 0x0001e20000100800 */
[----:B--2---:R-:W-:-:S13]  /*25df0*/  LOP3.LUT P2, RZ, R3, 0x2, RZ, 0xc0, !PT ;  /* 0x0000000203ff7812 */ /* 0x004fda000784c0ff */
[----:B0-----:R-:W-:Y:S05]  /*25e00*/  @!P2 BRA `(.L_x_2213) ;  /* 0x000000080038a947 */ /* 0x001fea0003800000 */
[----:B------:R-:W-:Y:S01]  /*25e10*/  LOP3.LUT P2, RZ, R3, 0x1, RZ, 0xc0, !PT ;  /* 0x0000000103ff7812 */ /* 0x000fe2000784c0ff */
[----:B------:R-:W-:-:S12]  /*25e20*/  IMAD.MOV.U32 R7, RZ, RZ, R6 ;  /* 0x000000ffff077224 */ /* 0x000fd800078e0006 */
        /* <DEDUP_REMOVED lines=20> */
.L_x_2214:
        /* <DEDUP_REMOVED lines=8> */
.L_x_2296:
[----:B------:R-:W-:Y:S05]  /*25ff0*/  BSYNC B2 ;  /* 0x0000000000027941 */ /* 0x000fea0003800000 */
.L_x_2215:
        /* <DEDUP_REMOVED lines=9> */
.L_x_2218:
[----:B------:R-:W-:Y:S05]  /*26090*/  BSYNC B2 ;  /* 0x0000000000027941 */ /* 0x000fea0003800000 */
.L_x_2217:
        /* <DEDUP_REMOVED lines=11> */
.L_x_2219:
        /* <DEDUP_REMOVED lines=13> */
.L_x_2297:
[----:B------:R-:W-:Y:S05]  /*26220*/  BSYNC B2 ;  /* 0x0000000000027941 */ /* 0x000fea0003800000 */
.L_x_2220:
        /* <DEDUP_REMOVED lines=11> */
.L_x_2223:
[----:B------:R-:W-:Y:S05]  /*262e0*/  BSYNC B2 ;  /* 0x0000000000027941 */ /* 0x000fea0003800000 */
.L_x_2222:
        /* <DEDUP_REMOVED lines=9> */
.L_x_2224:
        /* <DEDUP_REMOVED lines=15> */
.L_x_2225:
        /* <DEDUP_REMOVED lines=15> */
.L_x_2226:
        /* <DEDUP_REMOVED lines=15> */
.L_x_2227:
        /* <DEDUP_REMOVED lines=10> */
.L_x_2213:
[----:B------:R-:W-:Y:S05]  /*266f0*/  BSYNC B1 ;  /* 0x0000000000017941 */ /* 0x000fea0003800000 */
.L_x_2212:
[----:B------:R-:W-:Y:S01]  /*26700*/  ISETP.GT.AND P0, PT, R6, UR38, PT ;  /* 0x0000002606007c0c */ /* 0x000fe2000bf04270 */
[----:B------:R-:W-:-:S12]  /*26710*/  VIADD R0, R0, 0xfffffffe ;  /* 0xfffffffe00007836 */ /* 0x000fd80000000000 */
[----:B------:R-:W-:Y:S05]  /*26720*/  @P0 BRA `(.L_x_2228) ;  /* 0xffffffec00240947 */ /* 0x000fea000383ffff */
.L_x_2195:
[----:B------:R-:W-:Y:S05]  /*26730*/  BSYNC B0 ;  /* 0x0000000000007941 */ /* 0x000fea0003800000 */
.L_x_2177:
[----:B------:R-:W3:Y:S01]  /*26740*/  LDL.LU R2, [R1+0x464] ;  /* 0x0004640001027983 */ /* 0x000ee20000300800 */
[----:B0-----:R-:W0:Y:S01]  /*26750*/  S2R R0, SR_TID.X ;  /* 0x0000000000007919 */ /* 0x001e220000002100 */
[----:B------:R-:W-:-:S05]  /*26760*/  VIADD R18, R18, 0x1 ;  /* 0x0000000112127836 */ /* 0x000fca0000000000 */
[----:B------:R-:W-:Y:S02]  /*26770*/  ISETP.NE.AND P0, PT, R18, 0x2, PT ;  /* 0x000000021200780c */ /* 0x000fe40003f05270 */
[----:B0-----:R-:W-:-:S04]  /*26780*/  LOP3.LUT R0, R0, 0x7f, RZ, 0xc0, !PT ;  /* 0x0000007f00007812 */ /* 0x001fc800078ec0ff */
[----:B------:R-:W-:Y:S02]  /*26790*/  ISETP.NE.AND P2, PT, R0, RZ, PT ;  /* 0x000000ff0000720c */ /* 0x000fe40003f45270 */
[----:B------:R-:W-:Y:S01]  /*267a0*/  SEL R0, RZ, 0x1, P0 ;  /* 0x00000001ff007807 */ /* 0x000fe20000000000 */
[----:B------:R-:W-:Y:S03]  /*267b0*/  BSSY B0, `(.L_x_2229) ;  /* 0x0000011000007945 */ /* 0x000fe60003800000 */
[----:B---3--:R-:W-:-:S05]  /*267c0*/  LOP3.LUT R2, R2, R0, RZ, 0x3c, !PT ;  /* 0x0000000002027212 */ /* 0x008fca00078e3cff */
[----:B------:R0:W-:Y:S02]  /*267d0*/  STL [R1+0x464], R2 ;  /* 0x0004640201007387 */ /* 0x0001e40000100800 */
[----:B------:R-:W-:Y:S05]  /*267e0*/  @P2 BRA `(.L_x_2230) ;  /* 0x0000000000342947 */ /* 0x000fea0003800000 */
[----:B-1----:R-:W1:Y:S01]  /*267f0*/  S2R R5, SR_LANEID ;  /* 0x0000000000057919 */ /* 0x002e620000000000 */
[----:B------:R-:W-:Y:S01]  /*26800*/  VOTEU.ANY UR4, UPT, PT ;  /* 0x0000000000047886 */ /* 0x000fe200038e0100 */
[----:B0-----:R-:W0:Y:S01]  /*26810*/  LDC.64 R2, c[0x0][0xd80] ;  /* 0x00036000ff027b82 */ /* 0x001e220000000a00 */
[----:B------:R-:W1:Y:S02]  /*26820*/  FLO.U32 R0, UR4 ;  /* 0x0000000400007d00 */ /* 0x000e6400080e0000 */
[----:B-1----:R-:W-:-:S06]  /*26830*/  ISETP.EQ.U32.AND P1, PT, R0, R5, PT ;  /* 0x000000050000720c */ /* 0x002fcc0003f22070 */
[----:B------:R-:W0:Y:S07]  /*26840*/  POPC R5, UR4 ;  /* 0x0000000400057d09 */ /* 0x000e2e0008000000 */
[----:B0-----:R-:W3:Y:S01]  /*26850*/  @P1 ATOMG.E.ADD.STRONG.GPU PT, R3, desc[UR48][R2.64], R5 ;  /* 0x00000005020319a8 */ /* 0x001ee200081ee1f0 */
[----:B------:R-:W0:Y:S02]  /*26860*/  S2R R4, SR_LTMASK ;  /* 0x0000000000047919 */ /* 0x000e240000003900 */
[----:B0-----:R-:W-:-:S04]  /*26870*/  LOP3.LUT R4, R4, UR4, RZ, 0xc0, !PT ;  /* 0x0000000404047c12 */ /* 0x001fc8000f8ec0ff */
[----:B------:R-:W0:Y:S01]  /*26880*/  POPC R7, R4 ;  /* 0x0000000400077309 */ /* 0x000e220000000000 */
[----:B---3--:R-:W0:Y:S02]  /*26890*/  SHFL.IDX PT, R0, R3, R0, 0x1f ;  /* 0x00001f0003007589 */ /* 0x008e2400000e0000 */
[----:B0-----:R-:W-:-:S05]  /*268a0*/  IADD3 R0, R0, UR42, R7 ;  /* 0x0000002a00007c10 */ /* 0x001fca000fffe007 */
[----:B------:R3:W-:Y:S02]  /*268b0*/  STL [R1+0x474], R0 ;  /* 0x0004740001007387 */ /* 0x0007e40000100800 */
.L_x_2230:
[----:B------:R-:W-:Y:S05]  /*268c0*/  BSYNC B0 ;  /* 0x0000000000007941 */ /* 0x000fea0003800000 */
.L_x_2229:
[----:B------:R-:W-:-:S07]  /*268d0*/  SEL R18, R18, RZ, P0 ;  /* 0x000000ff12127207 */ /* 0x000fce0000000000 */
.L_x_2143:
[----:B------:R-:W-:Y:S05]  /*268e0*/  BSYNC B7 ;  /* 0x0000000000077941 */ /* 0x000fea0003800000 */
.L_x_2141:
[----:B---34-:R-:W3:Y:S04]  /*268f0*/  LDL R0, [R1+0x46c] ;  /* 0x00046c0001007983 */ /* 0x018ee80000100800 */
[----:B0-----:R0:W5:Y:S01]  /*26900*/  LDL R2, [R1+0x474] ;  /* 0x0004740001027983 */ /* 0x0011620000100800 */
[----:B---3--:R-:W-:-:S13]  /*26910*/  LOP3.LUT P0, RZ, R0, 0x80, RZ, 0xc0, !PT ;  /* 0x0000008000ff7812 */ /* 0x008fda000780c0ff */
[----:B0-----:R-:W-:Y:S05]  /*26920*/  @!P0 BRA `(.L_x_2231) ;  /* 0x0000000000288947 */ /* 0x001fea0003800000 */
[----:B------:R-:W-:Y:S05]  /*26930*/  WARPSYNC.ALL ;  /* 0x0000000000007948 */ /* 0x000fea0003800000 */
[----:B------:R-:W0:Y:S08]  /*26940*/  S2UR UR5, SR_CgaCtaId ;  /* 0x00000000000579c3 */ /* 0x000e300000008800 */
[----:B------:R-:W-:Y:S06]  /*26950*/  BAR.SYNC.DEFER_BLOCKING 0x5, 0x180 ;  /* 0x0146000000007b1d */ /* 0x000fec0000010000 */
[----:B------:R-:W-:-:S02]  /*26960*/  UMOV UR4, 0x400 ;  /* 0x0000040000047882 */ /* 0x000fc40000000000 */
[----:B0-----:R-:W-:-:S06]  /*26970*/  ULEA UR4, UR5, UR4, 0x18 ;  /* 0x0000000405047291 */ /* 0x001fcc000f8ec03f */
[----:B------:R-:W-:-:S05]  /*26980*/  IMAD.U32 R17, RZ, RZ, UR4 ;  /* 0x00000004ff117e24 */ /* 0x000fca000f8e00ff */
[----:B-----5:R-:W0:Y:S04]  /*26990*/  LDS R2, [R17+0x324d0] ;  /* 0x0324d00011027984 */ /* 0x020e280000000800 */
[----:B0-----:R4:W-:Y:S01]  /*269a0*/  STL [R1+0x474], R2 ;  /* 0x0004740201007387 */ /* 0x0019e20000100800 */
[----:B------:R-:W-:Y:S06]  /*269b0*/  BAR.ARV 0x4, 0x180 ;  /* 0x0106000000007b1d */ /* 0x000fec0000002000 */
[----:B------:R-:W-:Y:S05]  /*269c0*/  BRA `(.L_x_2232) ;  /* 0x00000000002c7947 */ /* 0x000fea0003800000 */
.L_x_2231:
[----:B------:R-:W-:-:S03]  /*269d0*/  UMOV UR4, 0xffffffff ;  /* 0xffffffff00047882 */ /* 0x000fc60000000000 */
[----:B------:R-:W-:Y:S05]  /*269e0*/  BRA.DIV UR4, `(.L_x_2233) ;  /* 0x0000002204cc7947 */ /* 0x000fea000b800000 */
[----:B-----5:R0:W3:Y:S02]  /*269f0*/  SHFL.IDX PT, R14, R2, RZ, 0x1f ;  /* 0x00001fff020e7589 */ /* 0x0200e400000e0000 */
.L_x_2300:
[----:B------:R-:W4:Y:S01]  /*26a00*/  @!P2 S2R R3, SR_CgaCtaId ;  /* 0x000000000003a919 */ /* 0x000f220000008800 */
[----:B------:R-:W-:Y:S05]  /*26a10*/  WARPSYNC.ALL ;  /* 0x0000000000007948 */ /* 0x000fea0003800000 */
[----:B------:R-:W-:Y:S01]  /*26a20*/  BAR.SYNC.DEFER_BLOCKING 0x4, 0x180 ;  /* 0x0106000000007b1d */ /* 0x000fe20000010000 */
[----:B------:R-:W-:-:S05]  /*26a30*/  @!P2 MOV R0, 0x400 ;  /* 0x000004000000a802 */ /* 0x000fca0000000f00 */
[----:B---3--:R3:W-:Y:S01]  /*26a40*/  STL [R1+0x474], R14 ;  /* 0x0004740e01007387 */ /* 0x0087e20000100800 */
[----:B----4-:R-:W-:-:S05]  /*26a50*/  @!P2 LEA R17, R3, R0, 0x18 ;  /* 0x000000000311a211 */ /* 0x010fca00078ec0ff */
[----:B------:R3:W-:Y:S01]  /*26a60*/  @!P2 STS [R17+0x324d0], R2 ;  /* 0x0324d0021100a388 */ /* 0x0007e20000000800 */
[----:B------:R-:W-:Y:S06]  /*26a70*/  BAR.ARV 0x5, 0x180 ;  /* 0x0146000000007b1d */ /* 0x000fec0000002000 */
.L_x_2232:
[----:B------:R-:W5:Y:S01]  /*26a80*/  LDL R0, [R1+0x474] ;  /* 0x0004740001007983 */ /* 0x000f620000100800 */
[----:B------:R-:W-:Y:S02]  /*26a90*/  ULDC UR4, c[0x0][0xd38] ;  /* 0x00034e0000047ab9 */ /* 0x000fe40000000800 */
[----:B-----5:R-:W-:-:S13]  /*26aa0*/  ISETP.GE.AND P0, PT, R0, UR4, PT ;  /* 0x0000000400007c0c */ /* 0x020fda000bf06270 */
[----:B------:R-:W-:Y:S05]  /*26ab0*/  @!P0 BRA `(.L_x_2234) ;  /* 0xffffffac00888947 */ /* 0x000fea000383ffff */
.L_x_2132:
[----:B0-----:R-:W5:Y:S01]  /*26ac0*/  LDL.LU R0, [R1+0x498] ;  /* 0x0004980001007983 */ /* 0x001f620000300800 */
[----:B------:R-:W-:Y:S01]  /*26ad0*/  BSSY B0, `(.L_x_2235) ;  /* 0x000000b000007945 */ /* 0x000fe20003800000 */
[----:B-1----:R-:W0:Y:S01]  /*26ae0*/  S2R R5, SR_CgaCtaId ;  /* 0x0000000000057919 */ /* 0x002e220000008800 */
[----:B-----5:R-:W-:-:S05]  /*26af0*/  VIADD R0, R0, 0x1 ;  /* 0x0000000100007836 */ /* 0x020fca0000000000 */
[----:B---34-:R-:W-:-:S04]  /*26b00*/  LEA.HI R2, R0, R0, RZ, 0x1 ;  /* 0x0000000000027211 */ /* 0x018fc800078f08ff */
[----:B------:R-:W-:-:S05]  /*26b10*/  LOP3.LUT R3, R2, 0xfffffffe, RZ, 0xc0, !PT ;  /* 0xfffffffe02037812 */ /* 0x000fca00078ec0ff */
[----:B------:R-:W-:Y:S01]  /*26b20*/  IMAD.IADD R3, R0, 0x1, -R3 ;  /* 0x0000000100037824 */ /* 0x000fe200078e0a03 */
[----:B------:R-:W-:-:S04]  /*26b30*/  MOV R0, 0x400 ;  /* 0x0000040000007802 */ /* 0x000fc80000000f00 */
[----:B0-----:R-:W-:Y:S02]  /*26b40*/  LEA R0, R5, R0, 0x18 ;  /* 0x0000000005007211 */ /* 0x001fe400078ec0ff */
[----:B------:R-:W-:-:S04]  /*26b50*/  SHF.L.U32 R3, R3, 0x1f, RZ ;  /* 0x0000001f03037819 */ /* 0x000fc800000006ff */
[----:B------:R-:W0:Y:S02]  /*26b60*/  SYNCS.PHASECHK.TRANS64.TRYWAIT P0, [R0+URZ+0x32420], R3 ;  /* 0x03242003000075a7 */ /* 0x000e24000800017f */
[----:B0-----:R-:W-:Y:S05]  /*26b70*/  @!P0 BRA `(.L_x_2236) ;  /* 0x0000002000908947 */ /* 0x001fea0003800000 */
.L_x_2301:
[----:B------:R-:W-:Y:S05]  /*26b80*/  BSYNC B0 ;  /* 0x0000000000007941 */ /* 0x000fea0003800000 */
.L_x_2235:
[----:B------:R-:W-:-:S03]  /*26b90*/  UMOV UR4, 0xffffffff ;  /* 0xffffffff00047882 */ /* 0x000fc60000000000 */
[----:B------:R-:W-:Y:S05]  /*26ba0*/  BRA.DIV UR4, `(.L_x_2237) ;  /* 0x0000002204987947 */ /* 0x000fea000b800000 */
[----:B------:R-:W1:Y:S02]  /*26bb0*/  S2R R2, SR_TID.X ;  /* 0x0000000000027919 */ /* 0x000e640000002100 */
[----:B-1----:R-:W-:-:S04]  /*26bc0*/  SHF.R.U32.HI R2, RZ, 0x5, R2 ;  /* 0x00000005ff027819 */ /* 0x002fc80000011602 */
[----:B------:R-:W-:-:S05]  /*26bd0*/  LOP3.LUT R2, R2, 0x3, RZ, 0xc0, !PT ;  /* 0x0000000302027812 */ /* 0x000fca00078ec0ff */
[----:B------:R1:W3:Y:S02]  /*26be0*/  SHFL.IDX PT, R14, R2, RZ, 0x1f ;  /* 0x00001fff020e7589 */ /* 0x0002e400000e0000 */
.L_x_2304:
[----:B---3--:R-:W-:Y:S01]  /*26bf0*/  ISETP.NE.AND P0, PT, R14, RZ, PT ;  /* 0x000000ff0e00720c */ /* 0x008fe20003f05270 */
[----:B------:R-:W-:-:S12]  /*26c00*/  BSSY B0, `(.L_x_2238) ;  /* 0x0000025000007945 */ /* 0x000fd80003800000 */
[----:B------:R-:W-:Y:S05]  /*26c10*/  @P0 BRA `(.L_x_2239) ;  /* 0x00000000008c0947 */ /* 0x000fea0003800000 */
[----:B------:R-:W-:-:S03]  /*26c20*/  UMOV UR4, 0xffffffff ;  /* 0xffffffff00047882 */ /* 0x000fc60000000000 */
[----:B------:R-:W-:Y:S05]  /*26c30*/  BRA.DIV UR4, `(.L_x_2240) ;  /* 0x0000002204a87947 */ /* 0x000fea000b800000 */
[----:B------:R-:W-:-:S13]  /*26c40*/  ELECT P6, URZ, PT ;  /* 0x00000000003f782f */ /* 0x000fda00038c0000 */
.L_x_2307:
[----:B------:R-:W-:Y:S05]  /*26c50*/  @!P6 BRA `(.L_x_2239) ;  /* 0x00000000007ce947 */ /* 0x000fea0003800000 */
[----:B------:R-:W-:-:S06]  /*26c60*/  ULOP3.LUT UR4, UR41, 0x2, URZ, 0xfc, !UPT ;  /* 0x0000000229047892 */ /* 0x000fcc000f8efc3f */
[----:B-1----:R-:W-:-:S05]  /*26c70*/  IMAD.U32 R2, RZ, RZ, UR4 ;  /* 0x00000004ff027e24 */ /* 0x002fca000f8e00ff */
[----:B------:R-:W-:-:S13]  /*26c80*/  ISETP.NE.AND P2, PT, R2, 0x3, PT ;  /* 0x000000030200780c */ /* 0x000fda0003f45270 */
[----:B------:R-:W-:Y:S05]  /*26c90*/  @!P2 BRA `(.L_x_2241) ;  /* 0x000000000004a947 */ /* 0x000fea0003800000 */
[----:B------:R-:W-:Y:S01]  /*26ca0*/  BPT.TRAP 0x1 ;  /* 0x000000040000795c */ /* 0x000fe20000300000 */
.L_x_2241:
[----:B------:R-:W3:Y:S01]  /*26cb0*/  LDL.LU R7, [R1+0x464] ;  /* 0x0004640001077983 */ /* 0x000ee20000300800 */
[----:B0-----:R-:W-:Y:S02]  /*26cc0*/  VIADD R3, R0, 0x32440 ;  /* 0x0003244000037836 */ /* 0x001fe40000000000 */
[C---:B------:R-:W-:Y:S02]  /*26cd0*/  VIADD R2, R18.reuse, 0x1 ;  /* 0x0000000112027836 */ /* 0x040fe40000000000 */
[----:B--2---:R-:W-:-:S03]  /*26ce0*/  IMAD R6, R18, 0x8, R3 ;  /* 0x0000000812067824 */ /* 0x004fc600078e0203 */
[----:B------:R-:W-:-:S04]  /*26cf0*/  ISETP.NE.AND P1, PT, R2, 0x2, PT ;  /* 0x000000020200780c */ /* 0x000fc80003f25270 */
[----:B------:R-:W-:Y:S02]  /*26d00*/  SEL R4, RZ, 0x1, P1 ;  /* 0x00000001ff047807 */ /* 0x000fe40000800000 */
[C---:B---3--:R-:W-:Y:S02]  /*26d10*/  SHF.L.U32 R5, R7.reuse, 0x1f, RZ ;  /* 0x0000001f07057819 */ /* 0x048fe400000006ff */
[----:B------:R-:W-:Y:S02]  /*26d20*/  LOP3.LUT R7, R7, R4, RZ, 0x3c, !PT ;  /* 0x0000000407077212 */ /* 0x000fe400078e3cff */
[----:B------:R-:W0:Y:S01]  /*26d30*/  SYNCS.PHASECHK.TRANS64.TRYWAIT P0, [R6+URZ], R5 ;  /* 0x00000005060075a7 */ /* 0x000e22000800017f */
[----:B------:R-:W-:Y:S02]  /*26d40*/  SEL R4, R2, RZ, P1 ;  /* 0x000000ff02047207 */ /* 0x000fe40000800000 */
[----:B------:R-:W-:-:S03]  /*26d50*/  SHF.L.U32 R2, R7, 0x1f, RZ ;  /* 0x0000001f07027819 */ /* 0x000fc600000006ff */
[----:B------:R-:W-:Y:S01]  /*26d60*/  IMAD R3, R4, 0x8, R3 ;  /* 0x0000000804037824 */ /* 0x000fe200078e0203 */
[----:B0-----:R-:W-:Y:S06]  /*26d70*/  @!P0 BRA `(.L_x_2242) ;  /* 0x0000002000788947 */ /* 0x001fec0003800000 */
.L_x_2308:
[----:B------:R-:W1:Y:S02]  /*26d80*/  SYNCS.PHASECHK.TRANS64.TRYWAIT P0, [R3+URZ], R2 ;  /* 0x00000002030075a7 */ /* 0x000e64000800017f */
[----:B-1----:R-:W-:Y:S05]  /*26d90*/  @!P0 BRA `(.L_x_2243) ;  /* 0x0000002000848947 */ /* 0x002fea0003800000 */
.L_x_2309:
[----:B------:R-:W-:Y:S05]  /*26da0*/  @!P2 BRA `(.L_x_2244) ;  /* 0x000000000004a947 */ /* 0x000fea0003800000 */
[----:B------:R-:W-:Y:S01]  /*26db0*/  BPT.TRAP 0x1 ;  /* 0x000000040000795c */ /* 0x000fe20000300000 */
.L_x_2244:
[----:B-1----:R-:W-:-:S04]  /*26dc0*/  VIADD R3, R0, 0x32460 ;  /* 0x0003246000037836 */ /* 0x002fc80000000000 */
[----:B------:R-:W-:-:S04]  /*26dd0*/  IMAD R18, R18, 0x8, R3 ;  /* 0x0000000812127824 */ /* 0x000fc800078e0203 */
[----:B------:R-:W1:Y:S02]  /*26de0*/  SYNCS.PHASECHK.TRANS64.TRYWAIT P0, [R18+URZ], R5 ;  /* 0x00000005120075a7 */ /* 0x000e64000800017f */
[----:B-1----:R-:W-:Y:S05]  /*26df0*/  @!P0 BRA `(.L_x_2245) ;  /* 0x0000002000808947 */ /* 0x002fea0003800000 */
.L_x_2310:
[----:B------:R-:W-:-:S07]  /*26e00*/  IMAD R3, R4, 0x8, R3 ;  /* 0x0000000804037824 */ /* 0x000fce00078e0203 */
.L_x_2246:
[----:B--2---:R2:W3:Y:S02]  /*26e10*/  SYNCS.PHASECHK.TRANS64.TRYWAIT P0, [R3+URZ], R2 ;  /* 0x00000002030075a7 */ /* 0x0044e4000800017f */
[----:B---3--:R-:W-:Y:S05]  /*26e20*/  @!P0 NANOSLEEP.SYNCS 0x989680 ;  /* 0x009896800000895d */ /* 0x008fea0003900000 */
[----:B------:R-:W3:Y:S02]  /*26e30*/  @!P0 SYNCS.PHASECHK.TRANS64 P0, [R3+URZ], R2 ;  /* 0x00000002030085a7 */ /* 0x000ee4000800007f */
[----:B---3--:R-:W-:Y:S05]  /*26e40*/  @!P0 BRA `(.L_x_2246) ;  /* 0xfffffffc00f08947 */ /* 0x008fea000383ffff */
.L_x_2239:
[----:B------:R-:W-:Y:S05]  /*26e50*/  BSYNC B0 ;  /* 0x0000000000007941 */ /* 0x000fea0003800000 */
.L_x_2238:
[----:B------:R-:W-:Y:S05]  /*26e60*/  EXIT ;  /* 0x000000000000794d */ /* 0x000fea0003800000 */
.L_x_2020:
[----:B0-----:R-:W-:-:S04]  /*26e70*/  IMAD.U32 R9, RZ, RZ, UR44 ;  /* 0x0000002cff097e24 */ /* 0x001fc8000f8e00ff */
[----:B------:R0:W1:Y:S03]  /*26e80*/  SYNCS.PHASECHK.TRANS64.TRYWAIT P0, [R9+URZ+0x32400], R0 ;  /* 0x03240000090075a7 */ /* 0x000066000800017f */
[----:B-1----:R-:W-:Y:S05]  /*26e90*/  @!P0 NANOSLEEP.SYNCS 0x989680 ;  /* 0x009896800000895d */ /* 0x002fea0003900000 */
[----:B------:R-:W1:Y:S02]  /*26ea0*/  @!P0 SYNCS.PHASECHK.TRANS64 P0, [R9+URZ+0x32400], R0 ;  /* 0x03240000090085a7 */ /* 0x000e64000800007f */
[----:B-1----:R-:W-:Y:S05]  /*26eb0*/  @!P0 BRA `(.L_x_2020) ;  /* 0xfffffffc00ec8947 */ /* 0x002fea000383ffff */
[----:B------:R-:W-:Y:S05]  /*26ec0*/  BRA `(.L_x_2247) ;  /* 0xfffffdb800487947 */ /* 0x000fea000383ffff */
.L_x_2027:
[----:B-1----:R1:W2:Y:S02]  /*26ed0*/  SYNCS.PHASECHK.TRANS64.TRYWAIT P0, [R12+URZ], R13 ;  /* 0x0000000d0c0075a7 */ /* 0x0022a4000800017f */
[----:B--2---:R-:W-:Y:S05]  /*26ee0*/  @!P0 NANOSLEEP.SYNCS 0x989680 ;  /* 0x009896800000895d */ /* 0x004fea0003900000 */
[----:B------:R-:W2:Y:S02]  /*26ef0*/  @!P0 SYNCS.PHASECHK.TRANS64 P0, [R12+URZ], R13 ;  /* 0x0000000d0c0085a7 */ /* 0x000ea4000800007f */
[----:B--2---:R-:W-:Y:S05]  /*26f00*/  @!P0 BRA `(.L_x_2027) ;  /* 0xfffffffc00f08947 */ /* 0x004fea000383ffff */
[----:B------:R-:W-:Y:S05]  /*26f10*/  BRA `(.L_x_2026) ;  /* 0xfffffdbc00647947 */ /* 0x000fea000383ffff */
.L_x_2029:
[----:B0-----:R-:W-:-:S04]  /*26f20*/  IMAD.U32 R9, RZ, RZ, UR44 ;  /* 0x0000002cff097e24 */ /* 0x001fc8000f8e00ff */
[----:B------:R0:W1:Y:S03]  /*26f30*/  SYNCS.PHASECHK.TRANS64.TRYWAIT P0, [R9+URZ+0x32410], R8 ;  /* 0x03241008090075a7 */ /* 0x000066000800017f */
[----:B-1----:R-:W-:Y:S05]  /*26f40*/  @!P0 NANOSLEEP.SYNCS 0x989680 ;  /* 0x009896800000895d */ /* 0x002fea0003900000 */
[----:B------:R-:W1:Y:S02]  /*26f50*/  @!P0 SYNCS.PHASECHK.TRANS64 P0, [R9+URZ+0x32410], R8 ;  /* 0x03241008090085a7 */ /* 0x000e64000800007f */
[----:B-1----:R-:W-:Y:S05]  /*26f60*/  @!P0 BRA `(.L_x_2029) ;  /* 0xfffffffc00ec8947 */ /* 0x002fea000383ffff */
[----:B------:R-:W-:Y:S05]  /*26f70*/  BRA `(.L_x_2248) ;  /* 0xfffffdc000387947 */ /* 0x000fea000383ffff */
.L_x_2036:
[----:B-1----:R1:W2:Y:S02]  /*26f80*/  SYNCS.PHASECHK.TRANS64.TRYWAIT P0, [R8+URZ], R9 ;  /* 0x00000009080075a7 */ /* 0x0022a4000800017f */
[----:B--2---:R-:W-:Y:S05]  /*26f90*/  @!P0 NANOSLEEP.SYNCS 0x989680 ;  /* 0x009896800000895d */ /* 0x004fea0003900000 */
[----:B------:R-:W2:Y:S02]  /*26fa0*/  @!P0 SYNCS.PHASECHK.TRANS64 P0, [R8+URZ], R9 ;  /* 0x00000009080085a7 */ /* 0x000ea4000800007f */
[----:B--2---:R-:W-:Y:S05]  /*26fb0*/  @!P0 BRA `(.L_x_2036) ;  /* 0xfffffffc00f08947 */ /* 0x004fea000383ffff */
[----:B------:R-:W-:Y:S05]  /*26fc0*/  BRA `(.L_x_2035) ;  /* 0xfffffdc0007c7947 */ /* 0x000fea000383ffff */
.L_x_2071:
[----:B0-----:R0:W1:Y:S02]  /*26fd0*/  SYNCS.PHASECHK.TRANS64.TRYWAIT P2, [R0+URZ], R3 ;  /* 0x00000003000075a7 */ /* 0x001064000804017f */
[----:B-1----:R-:W-:Y:S05]  /*26fe0*/  @!P2 NANOSLEEP.SYNCS 0x989680 ;  /* 0x009896800000a95d */ /* 0x002fea0003900000 */
[----:B------:R-:W1:Y:S02]  /*26ff0*/  @!P2 SYNCS.PHASECHK.TRANS64 P2, [R0+URZ], R3 ;  /* 0x000000030000a5a7 */ /* 0x000e64000804007f */
[----:B-1----:R-:W-:Y:S05]  /*27000*/  @!P2 BRA `(.L_x_2071) ;  /* 0xfffffffc00f0a947 */ /* 0x002fea000383ffff */
[----:B------:R-:W-:Y:S05]  /*27010*/  BRA `(.L_x_2070) ;  /* 0xfffffe2800547947 */ /* 0x000fea000383ffff */
.L_x_2078:
[----:B-1----:R1:W2:Y:S02]  /*27020*/  SYNCS.PHASECHK.TRANS64.TRYWAIT P2, [R4+URZ], R5 ;  /* 0x00000005040075a7 */ /* 0x0022a4000804017f */
[----:B--2---:R-:W-:Y:S05]  /*27030*/  @!P2 NANOSLEEP.SYNCS 0x989680 ;  /* 0x009896800000a95d */ /* 0x004fea0003900000 */
[----:B------:R-:W2:Y:S02]  /*27040*/  @!P2 SYNCS.PHASECHK.TRANS64 P2, [R4+URZ], R5 ;  /* 0x000000050400a5a7 */ /* 0x000ea4000804007f */
[----:B--2---:R-:W-:Y:S05]  /*27050*/  @!P2 BRA `(.L_x_2078) ;  /* 0xfffffffc00f0a947 */ /* 0x004fea000383ffff */
[----:B------:R-:W-:Y:S05]  /*27060*/  BRA `(.L_x_2077) ;  /* 0xfffffe2c00787947 */ /* 0x000fea000383ffff */
.L_x_2089:
[----:B-1----:R1:W2:Y:S02]  /*27070*/  SYNCS.PHASECHK.TRANS64.TRYWAIT P1, [R0+URZ], R7 ;  /* 0x00000007000075a7 */ /* 0x0022a4000802017f */
[----:B--2---:R-:W-:Y:S05]  /*27080*/  @!P1 NANOSLEEP.SYNCS 0x989680 ;  /* 0x009896800000995d */ /* 0x004fea0003900000 */
[----:B------:R-:W2:Y:S02]  /*27090*/  @!P1 SYNCS.PHASECHK.TRANS64 P1, [R0+URZ], R7 ;  /* 0x00000007000095a7 */ /* 0x000ea4000802007f */
[----:B--2---:R-:W-:Y:S05]  /*270a0*/  @!P1 BRA `(.L_x_2089) ;  /* 0xfffffffc00f09947 */ /* 0x004fea000383ffff */
[----:B------:R-:W-:Y:S05]  /*270b0*/  BRA `(.L_x_2088) ;  /* 0xfffffec0000c7947 */ /* 0x000fea000383ffff */
.L_x_2096:
[----:B-1----:R1:W2:Y:S02]  /*270c0*/  SYNCS.PHASECHK.TRANS64.TRYWAIT P1, [R4+URZ], R5 ;  /* 0x00000005040075a7 */ /* 0x0022a4000802017f */
[----:B--2---:R-:W-:Y:S05]  /*270d0*/  @!P1 NANOSLEEP.SYNCS 0x989680 ;  /* 0x009896800000995d */ /* 0x004fea0003900000 */
[----:B------:R-:W2:Y:S02]  /*270e0*/  @!P1 SYNCS.PHASECHK.TRANS64 P1, [R4+URZ], R5 ;  /* 0x00000005040095a7 */ /* 0x000ea4000802007f */
[----:B--2---:R-:W-:Y:S05]  /*270f0*/  @!P1 BRA `(.L_x_2096) ;  /* 0xfffffffc00f09947 */ /* 0x004fea000383ffff */
[----:B------:R-:W-:Y:S05]  /*27100*/  BRA `(.L_x_2095) ;  /* 0xfffffec400307947 */ /* 0x000fea000383ffff */
.L_x_2149:
[----:B------:R-:W-:Y:S02]  /*27110*/  IMAD.MOV.U32 R13, RZ, RZ, R5 ;  /* 0x000000ffff0d7224 */ /* 0x000fe400078e0005 */
[----:B------:R-:W-:Y:S02]  /*27120*/  IMAD.MOV.U32 R12, RZ, RZ, RZ ;  /* 0x000000ffff0c7224 */ /* 0x000fe400078e00ff */
[----:B------:R-:W-:Y:S02]  /*27130*/  IMAD.MOV.U32 R11, RZ, RZ, 0x1f ;  /* 0x0000001fff0b7424 */ /* 0x000fe400078e00ff */
[----:B------:R-:W-:-:S07]  /*27140*/  IMAD.MOV.U32 R15, RZ, RZ, -0x1 ;  /* 0xffffffffff0f7424 */ /* 0x000fce00078e00ff */
[----:B0-----:R-:W-:Y:S05]  /*27150*/  WARPSYNC.COLLECTIVE R15, `(.L_x_2249) ;  /* 0x000000000f087348 */ /* 0x001fea0003c00000 */
[----:B------:R1:W2:Y:S02]  /*27160*/  SHFL.IDX P6, R14, R13, R12, R11 ;  /* 0x0000000c0d0e7389 */ /* 0x0002a400000c000b */
[----:B012---:R-:W-:Y:S01]  /*27170*/  ENDCOLLECTIVE ;  /* 0x000000000000791b */ /* 0x007fe20003800000 */
.L_x_2249:
[----:B------:R-:W-:Y:S05]  /*27180*/  BRA `(.L_x_2250) ;  /* 0xffffffb400807947 */ /* 0x000fea000383ffff */
.L_x_2151:
[----:B------:R-:W-:Y:S01]  /*27190*/  BSSY B0, `(.L_x_2251) ;  /* 0x0000006000007945 */ /* 0x000fe20003800000 */
[----:B------:R-:W-:-:S07]  /*271a0*/  IMAD.MOV.U32 R15, RZ, RZ, -0x1 ;  /* 0xffffffffff0f7424 */ /* 0x000fce00078e00ff */
[----:B-1-3--:R-:W-:Y:S05]  /*271b0*/  WARPSYNC.COLLECTIVE R15, `(.L_x_2252) ;  /* 0x000000000f0c7348 */ /* 0x00afea0003c00000 */
[----:B------:R-:W-:Y:S02]  /*271c0*/  ELECT P6, UR62, PT ;  /* 0x00000000003e782f */ /* 0x000fe400038c0000 */
[----:B------:R-:W-:Y:S01]  /*271d0*/  MOV R14, UR62 ;  /* 0x0000003e000e7c02 */ /* 0x000fe20008000f00 */
[----:B-1-3--:R-:W-:Y:S10]  /*271e0*/  ENDCOLLECTIVE ;  /* 0x000000000000791b */ /* 0x00aff40003800000 */
.L_x_2252:
[----:B------:R-:W-:Y:S05]  /*271f0*/  BSYNC B0 ;  /* 0x0000000000007941 */ /* 0x000fea0003800000 */
.L_x_2251:
[----:B------:R-:W-:Y:S05]  /*27200*/  BRA `(.L_x_2253) ;  /* 0xffffffb400887947 */ /* 0x000fea000383ffff */
.L_x_2153:
[----:B0-----:R0:W2:Y:S02]  /*27210*/  SYNCS.PHASECHK.TRANS64.TRYWAIT P0, [R0+URZ+0x32440], R2 ;  /* 0x03244002000075a7 */ /* 0x0010a4000800017f */
[----:B--2---:R-:W-:Y:S05]  /*27220*/  @!P0 NANOSLEEP.SYNCS 0x989680 ;  /* 0x009896800000895d */ /* 0x004fea0003900000 */
[----:B------:R-:W2:Y:S02]  /*27230*/  @!P0 SYNCS.PHASECHK.TRANS64 P0, [R0+URZ+0x32440], R2 ;  /* 0x03244002000085a7 */ /* 0x000ea4000800007f */
[----:B--2---:R-:W-:Y:S05]  /*27240*/  @!P0 BRA `(.L_x_2153) ;  /* 0xfffffffc00f08947 */ /* 0x004fea000383ffff */
[----:B------:R-:W-:Y:S05]  /*27250*/  BRA `(.L_x_2254) ;  /* 0xffffffb400e07947 */ /* 0x000fea000383ffff */
.L_x_2157:
[----:B------:R-:W-:Y:S02]  /*27260*/  IMAD.MOV.U32 R13, RZ, RZ, R3 ;  /* 0x000000ffff0d7224 */ /* 0x000fe400078e0003 */
[----:B------:R-:W-:Y:S02]  /*27270*/  IMAD.MOV.U32 R12, RZ, RZ, RZ ;  /* 0x000000ffff0c7224 */ /* 0x000fe400078e00ff */
[----:B------:R-:W-:Y:S02]  /*27280*/  IMAD.MOV.U32 R11, RZ, RZ, 0x181f ;  /* 0x0000181fff0b7424 */ /* 0x000fe400078e00ff */
[----:B------:R-:W-:Y:S02]  /*27290*/  IMAD.MOV.U32 R15, RZ, RZ, -0x1 ;  /* 0xffffffffff0f7424 */ /* 0x000fe400078e00ff */
[----:B------:R-:W-:-:S07]  /*272a0*/  VIADD R10, R10, UR40 ;  /* 0x000000280a0a7c36 */ /* 0x000fce0008000000 */
[----:B-----5:R-:W-:Y:S05]  /*272b0*/  WARPSYNC.COLLECTIVE R15, `(.L_x_2255) ;  /* 0x000000000f087348 */ /* 0x020fea0003c00000 */
[----:B------:R0:W1:Y:S02]  /*272c0*/  SHFL.IDX P6, R14, R13, R12, R11 ;  /* 0x0000000c0d0e7389 */ /* 0x00006400000c000b */
[----:B01---5:R-:W-:Y:S01]  /*272d0*/  ENDCOLLECTIVE ;  /* 0x000000000000791b */ /* 0x023fe20003800000 */
.L_x_2255:
[----:B------:R0:W-:Y:S01]  /*272e0*/  STL [R1+0x470], R10 ;  /* 0x0004700a01007387 */ /* 0x0001e20000100800 */
[----:B------:R-:W-:Y:S02]  /*272f0*/  IMAD.MOV.U32 R13, RZ, RZ, R0 ;  /* 0x000000ffff0d7224 */ /* 0x000fe400078e0000 */
[----:B------:R-:W-:-:S07]  /*27300*/  IMAD.MOV.U32 R4, RZ, RZ, R14 ;  /* 0x000000ffff047224 */ /* 0x000fce00078e000e */
[----:B0-----:R-:W-:Y:S05]  /*27310*/  WARPSYNC.COLLECTIVE R15, `(.L_x_2256) ;  /* 0x000000000f087348 */ /* 0x001fea0003c00000 */
[----:B------:R1:W2:Y:S02]  /*27320*/  SHFL.IDX P6, R14, R13, R12, R11 ;  /* 0x0000000c0d0e7389 */ /* 0x0002a400000c000b */
[----:B012---:R-:W-:Y:S01]  /*27330*/  ENDCOLLECTIVE ;  /* 0x000000000000791b */ /* 0x007fe20003800000 */
.L_x_2256:
        /* <DEDUP_REMOVED lines=9> */
.L_x_2257:
        /* <DEDUP_REMOVED lines=10> */
.L_x_2258:
[----:B------:R-:W-:Y:S01]  /*27470*/  @!PT LDS RZ, [RZ] ;  /* 0x00000000fffff984 */ /* 0x000fe20000000800 */
[----:B------:R-:W-:Y:S01]  /*27480*/  @!PT LDS RZ, [RZ] ;  /* 0x00000000fffff984 */ /* 0x000fe20000000800 */
[----:B------:R-:W-:Y:S01]  /*27490*/  @!PT LDS RZ, [RZ] ;  /* 0x00000000fffff984 */ /* 0x000fe20000000800 */
[----:B------:R0:W-:Y:S01]  /*274a0*/  @!P1 LDGSTS.E.BYPASS.LTC128B.128 [R8+0x18400], desc[UR48][R4.64], !P0 ;  /* 0x1840000004089fae */ /* 0x0001e2000c101d70 */
[----:B------:R-:W-:Y:S02]  /*274b0*/  IMAD.MOV.U32 R13, RZ, RZ, R3 ;  /* 0x000000ffff0d7224 */ /* 0x000fe400078e0003 */
[----:B0-----:R-:W-:Y:S02]  /*274c0*/  VIADD R5, R10, 0x10 ;  /* 0x000000100a057836 */ /* 0x001fe40000000000 */
[----:B------:R-:W-:-:S03]  /*274d0*/  IMAD.MOV.U32 R12, RZ, RZ, 0x2 ;  /* 0x00000002ff0c7424 */ /* 0x000fc600078e00ff */
[----:B------:R-:W-:Y:S01]  /*274e0*/  ISETP.GE.AND P1, PT, R5, R2, PT ;  /* 0x000000020500720c */ /* 0x000fe20003f26270 */
[----:B------:R0:W-:Y:S01]  /*274f0*/  STL [R1+0x480], R5 ;  /* 0x0004800501007387 */ /* 0x0001e20000100800 */
[----:B------:R-:W-:-:S11]  /*27500*/  IMAD.MOV.U32 R6, RZ, RZ, R14 ;  /* 0x000000ffff067224 */ /* 0x000fd600078e000e */
[----:B0-----:R-:W-:Y:S05]  /*27510*/  WARPSYNC.COLLECTIVE R15, `(.L_x_2259) ;  /* 0x000000000f087348 */ /* 0x001fea0003c00000 */
[----:B------:R1:W2:Y:S02]  /*27520*/  SHFL.IDX P6, R14, R13, R12, R11 ;  /* 0x0000000c0d0e7389 */ /* 0x0002a400000c000b */
[----:B012---:R-:W-:Y:S01]  /*27530*/  ENDCOLLECTIVE ;  /* 0x000000000000791b */ /* 0x007fe20003800000 */
.L_x_2259:
[----:B------:R-:W-:Y:S01]  /*27540*/  @!P1 LEA R4, P2, R9, R6, 0x1 ;  /* 0x0000000609049211 */ /* 0x000fe200078408ff */
[----:B------:R-:W-:-:S04]  /*27550*/  VIADD R6, R10, 0x20 ;  /* 0x000000200a067836 */ /* 0x000fc80000000000 */
[----:B------:R-:W-:Y:S01]  /*27560*/  @!P1 IMAD.X R5, RZ, RZ, R7, P2 ;  /* 0x000000ffff059224 */ /* 0x000fe200010e0607 */
[----:B------:R0:W-:Y:S01]  /*27570*/  STL [R1+0x484], R6 ;  /* 0x0004840601007387 */ /* 0x0001e20000100800 */
[----:B------:R-:W-:Y:S02]  /*27580*/  IMAD.MOV.U32 R13, RZ, RZ, R0 ;  /* 0x000000ffff0d7224 */ /* 0x000fe400078e0000 */
[----:B------:R-:W-:Y:S01]  /*27590*/  VIADD R7, R10, 0x30 ;  /* 0x000000300a077836 */ /* 0x000fe20000000000 */
[----:B------:R-:W-:Y:S01]  /*275a0*/  @!PT LDS RZ, [RZ] ;  /* 0x00000000fffff984 */ /* 0x000fe20000000800 */
[----:B------:R-:W-:Y:S01]  /*275b0*/  @!PT LDS RZ, [RZ] ;  /* 0x00000000fffff984 */ /* 0x000fe20000000800 */
[----:B------:R-:W-:Y:S01]  /*275c0*/  @!PT LDS RZ, [RZ] ;  /* 0x00000000fffff984 */ /* 0x000fe20000000800 */
[----:B------:R1:W-:Y:S01]  /*275d0*/  @!P1 LDGSTS.E.BYPASS.LTC128B.128 [R8+0x18c00], desc[UR48][R4.64], !P0 ;  /* 0x18c0000004089fae */ /* 0x0003e2000c101d70 */
[----:B------:R-:W-:-:S03]  /*275e0*/  ISETP.GE.AND P1, PT, R6, R2, PT ;  /* 0x000000020600720c */ /* 0x000fc60003f26270 */
[----:B------:R0:W-:Y:S01]  /*275f0*/  STL [R1+0x488], R7 ;  /* 0x0004880701007387 */ /* 0x0001e20000100800 */
[----:B-1----:R-:W-:-:S09]  /*27600*/  IMAD.MOV.U32 R4, RZ, RZ, R14 ;  /* 0x000000ffff047224 */ /* 0x002fd200078e000e */
[----:B0-----:R-:W-:Y:S05]  /*27610*/  WARPSYNC.COLLECTIVE R15, `(.L_x_2260) ;  /* 0x000000000f087348 */ /* 0x001fea0003c00000 */
[----:B------:R1:W2:Y:S02]  /*27620*/  SHFL.IDX P6, R14, R13, R12, R11 ;  /* 0x0000000c0d0e7389 */ /* 0x0002a400000c000b */
[----:B012---:R-:W-:Y:S01]  /*27630*/  ENDCOLLECTIVE ;  /* 0x000000000000791b */ /* 0x007fe20003800000 */
.L_x_2260:
[----:B------:R-:W-:Y:S02]  /*27640*/  IMAD.MOV.U32 R13, RZ, RZ, R3 ;  /* 0x000000ffff0d7224 */ /* 0x000fe400078e0003 */
[----:B------:R-:W-:Y:S02]  /*27650*/  IMAD.MOV.U32 R12, RZ, RZ, 0x3 ;  /* 0x00000003ff0c7424 */ /* 0x000fe400078e00ff */
[----:B------:R-:W-:-:S07]  /*27660*/  IMAD.MOV.U32 R5, RZ, RZ, R14 ;  /* 0x000000ffff057224 */ /* 0x000fce00078e000e */
[----:B------:R-:W-:Y:S05]  /*27670*/  WARPSYNC.COLLECTIVE R15, `(.L_x_2261) ;  /* 0x000000000f087348 */ /* 0x000fea0003c00000 */
[----:B------:R0:W1:Y:S02]  /*27680*/  SHFL.IDX P6, R14, R13, R12, R11 ;  /* 0x0000000c0d0e7389 */ /* 0x00006400000c000b */
[----:B01----:R-:W-:Y:S01]  /*27690*/  ENDCOLLECTIVE ;  /* 0x000000000000791b */ /* 0x003fe20003800000 */
.L_x_2261:
        /* <DEDUP_REMOVED lines=10> */
.L_x_2262:
        /* <DEDUP_REMOVED lines=13> */
.L_x_2263:
        /* <DEDUP_REMOVED lines=10> */
.L_x_2264:
        /* <DEDUP_REMOVED lines=13> */
.L_x_2265:
        /* <DEDUP_REMOVED lines=10> */
.L_x_2266:
        /* <DEDUP_REMOVED lines=13> */
.L_x_2267:
        /* <DEDUP_REMOVED lines=10> */
.L_x_2268:
        /* <DEDUP_REMOVED lines=11> */
.L_x_2269:
        /* <DEDUP_REMOVED lines=10> */
.L_x_2270:
[----:B------:R-:W-:Y:S01]  /*27ce0*/  @!PT LDS RZ, [RZ] ;  /* 0x00000000fffff984 */ /* 0x000fe20000000800 */
[----:B------:R-:W-:Y:S01]  /*27cf0*/  @!PT LDS RZ, [RZ] ;  /* 0x00000000fffff984 */ /* 0x000fe20000000800 */
[----:B------:R-:W-:Y:S01]  /*27d00*/  @!PT LDS RZ, [RZ] ;  /* 0x00000000fffff984 */ /* 0x000fe20000000800 */
[----:B------:R0:W-:Y:S01]  /*27d10*/  @!P1 LDGSTS.E.BYPASS.LTC128B.128 [R8+0x1b400], desc[UR48][R4.64], !P0 ;  /* 0x1b40000004089fae */ /* 0x0001e2000c101d70 */
[----:B------:R-:W-:Y:S01]  /*27d20*/  IMAD.MOV.U32 R0, RZ, RZ, R14 ;  /* 0x000000ffff007224 */ /* 0x000fe200078e000e */
[----:B------:R-:W-:Y:S06]  /*27d30*/  BRA `(.L_x_2271) ;  /* 0xffffffb800247947 */ /* 0x000fec000383ffff */
.L_x_2161:
        /* <DEDUP_REMOVED lines=8> */
.L_x_2273:
[----:B------:R-:W-:Y:S05]  /*27dc0*/  BSYNC B0 ;  /* 0x0000000000007941 */ /* 0x000fea0003800000 */
.L_x_2272:
[----:B------:R-:W-:Y:S01]  /*27dd0*/  IMAD.MOV.U32 R13, RZ, RZ, R5 ;  /* 0x000000ffff0d7224 */ /* 0x000fe200078e0005 */
[----:B------:R0:W5:Y:S01]  /*27de0*/  LDL.LU R10, [R1+0x46c] ;  /* 0x00046c00010a7983 */ /* 0x0001620000300800 */
[----:B------:R-:W-:Y:S02]  /*27df0*/  IMAD.MOV.U32 R12, RZ, RZ, RZ ;  /* 0x000000ffff0c7224 */ /* 0x000fe400078e00ff */
[----:B------:R-:W-:Y:S01]  /*27e00*/  IMAD.MOV.U32 R11, RZ, RZ, 0x181f ;  /* 0x0000181fff0b7424 */ /* 0x000fe200078e00ff */
[----:B------:R0:W5:Y:S01]  /*27e10*/  LDL.LU R7, [R1+0x488] ;  /* 0x0004880001077983 */ /* 0x0001620000300800 */
[----:B------:R-:W-:Y:S02]  /*27e20*/  IMAD.MOV.U32 R15, RZ, RZ, -0x1 ;  /* 0xffffffffff0f7424 */ /* 0x000fe400078e00ff */
[----:B------:R-:W-:Y:S01]  /*27e30*/  IMAD.MOV.U32 R2, RZ, RZ, R14 ;  /* 0x000000ffff027224 */ /* 0x000fe200078e000e */
[----:B------:R0:W5:Y:S06]  /*27e40*/  LDL.LU R6, [R1+0x494] ;  /* 0x0004940001067983 */ /* 0x00016c0000300800 */
[----:B0----5:R-:W-:Y:S05]  /*27e50*/  WARPSYNC.COLLECTIVE R15, `(.L_x_2274) ;  /* 0x000000000f087348 */ /* 0x021fea0003c00000 */
[----:B------:R1:W2:Y:S02]  /*27e60*/  SHFL.IDX P6, R14, R13, R12, R11 ;  /* 0x0000000c0d0e7389 */ /* 0x0002a400000c000b */
[----:B012--5:R-:W-:Y:S01]  /*27e70*/  ENDCOLLECTIVE ;  /* 0x000000000000791b */ /* 0x027fe20003800000 */
.L_x_2274:
[----:B------:R-:W-:Y:S01]  /*27e80*/  ULDC UR4, c[0x0][0x288] ;  /* 0x0000a20000047ab9 */ /* 0x000fe20000000800 */
[----:B------:R-:W2:Y:S04]  /*27e90*/  LDL.LU R13, [R1+0x480] ;  /* 0x00048000010d7983 */ /* 0x000ea80000300800 */
[----:B------:R-:W3:Y:S04]  /*27ea0*/  LDL.LU R12, [R1+0x484] ;  /* 0x00048400010c7983 */ /* 0x000ee80000300800 */
[----:B------:R-:W4:Y:S01]  /*27eb0*/  LDL.LU R11, [R1+0x48c] ;  /* 0x00048c00010b7983 */ /* 0x000f220000300800 */
[----:B------:R-:W-:-:S03]  /*27ec0*/  IMAD.MOV.U32 R3, RZ, RZ, R14 ;  /* 0x000000ffff037224 */ /* 0x000fc600078e000e */
[----:B------:R-:W4:Y:S04]  /*27ed0*/  LDL.LU R15, [R1+0x490] ;  /* 0x00049000010f7983 */ /* 0x000f280000300800 */
[----:B------:R-:W4:Y:S01]  /*27ee0*/  LDL.LU R14, [R1+0x470] ;  /* 0x00047000010e7983 */ /* 0x000f220000300800 */
[----:B------:R-:W-:Y:S01]  /*27ef0*/  IMAD R0, R8, UR4, RZ ;  /* 0x0000000408007c24 */ /* 0x000fe2000f8e02ff */
[----:B------:R-:W-:-:S04]  /*27f00*/  LOP3.LUT R10, R10, 0xffffffbf, RZ, 0xc0, !PT ;  /* 0xffffffbf0a0a7812 */ /* 0x000fc800078ec0ff */
[----:B--2---:R-:W-:-:S13]  /*27f10*/  ISETP.GE.AND P6, PT, R13, R0, PT ;  /* 0x000000000d00720c */ /* 0x004fda0003fc6270 */
[----:B------:R-:W-:Y:S02]  /*27f20*/  @P6 LOP3.LUT R10, R10, 0x40, RZ, 0xfc, !PT ;  /* 0x000000400a0a6812 */ /* 0x000fe400078efcff */
[-C--:B------:R-:W-:Y:S02]  /*27f30*/  ISETP.GE.AND P6, PT, R7, R0.reuse, PT ;  /* 0x000000000700720c */ /* 0x080fe40003fc6270 */
[----:B------:R0:W5:Y:S01]  /*27f40*/  LDL R7, [R1+0x460] ;  /* 0x0004600001077983 */ /* 0x0001620000100800 */
[----:B---3--:R-:W-:Y:S02]  /*27f50*/  ISETP.GE.AND P5, PT, R12, R0, PT ;  /* 0x000000000c00720c */ /* 0x008fe40003fa6270 */
[----:B------:R-:W-:-:S11]  /*27f60*/  LOP3.LUT R10, R10, 0xffffffdf, RZ, 0xc0, !PT ;  /* 0xffffffdf0a0a7812 */ /* 0x000fd600078ec0ff */
[----:B------:R-:W-:Y:S02]  /*27f70*/  @P5 LOP3.LUT R10, R10, 0x20, RZ, 0xfc, !PT ;  /* 0x000000200a0a5812 */ /* 0x000fe400078efcff */
[----:B----4-:R-:W-:Y:S02]  /*27f80*/  ISETP.GE.AND P5, PT, R11, R0, PT ;  /* 0x000000000b00720c */ /* 0x010fe40003fa6270 */
[----:B------:R-:W-:-:S04]  /*27f90*/  LOP3.LUT R10, R10, 0xffffffef, RZ, 0xc0, !PT ;  /* 0xffffffef0a0a7812 */ /* 0x000fc800078ec0ff */
[----:B------:R-:W-:-:S04]  /*27fa0*/  @P6 LOP3.LUT R10, R10, 0x10, RZ, 0xfc, !PT ;  /* 0x000000100a0a6812 */ /* 0x000fc800078efcff */
[----:B------:R-:W-:Y:S02]  /*27fb0*/  LOP3.LUT R10, R10, 0xfffffff7, RZ, 0xc0, !PT ;  /* 0xfffffff70a0a7812 */ /* 0x000fe400078ec0ff */
[-C--:B------:R-:W-:Y:S02]  /*27fc0*/  ISETP.GE.AND P6, PT, R15, R0.reuse, PT ;  /* 0x000000000f00720c */ /* 0x080fe40003fc6270 */
[----:B------:R-:W-:Y:S02]  /*27fd0*/  ISETP.GE.AND P4, PT, R14, R0, PT ;  /* 0x000000000e00720c */ /* 0x000fe40003f86270 */
[----:B------:R-:W-:-:S04]  /*27fe0*/  @P5 LOP3.LUT R10, R10, 0x8, RZ, 0xfc, !PT ;  /* 0x000000080a0a5812 */ /* 0x000fc800078efcff */
[----:B------:R-:W-:-:S04]  /*27ff0*/  LOP3.LUT R10, R10, 0xffdfffff, RZ, 0xc0, !PT ;  /* 0xffdfffff0a0a7812 */ /* 0x000fc800078ec0ff */
[----:B------:R-:W-:-:S04]  /*28000*/  LOP3.LUT R10, R10, 0xfffffffb, RZ, 0xc0, !PT ;  /* 0xfffffffb0a0a7812 */ /* 0x000fc800078ec0ff */
[----:B------:R-:W-:Y:S02]  /*28010*/  @P6 LOP3.LUT R10, R10, 0x4, RZ, 0xfc, !PT ;  /* 0x000000040a0a6812 */ /* 0x000fe400078efcff */
[----:B------:R-:W-:Y:S01]  /*28020*/  @!P4 LEA R3, P6, R9, R3, 0x1 ;  /* 0x000000030903c211 */ /* 0x000fe200078c08ff */
[----:B------:R-:W-:Y:S02]  /*28030*/  IMAD.MOV.U32 R13, RZ, RZ, R4 ;  /* 0x000000ffff0d7224 */ /* 0x000fe400078e0004 */
[----:B------:R-:W-:Y:S02]  /*28040*/  IMAD.MOV.U32 R12, RZ, RZ, 0x1 ;  /* 0x00000001ff0c7424 */ /* 0x000fe400078e00ff */
[----:B------:R-:W-:Y:S02]  /*28050*/  IMAD.MOV.U32 R11, RZ, RZ, 0x181f ;  /* 0x0000181fff0b7424 */ /* 0x000fe400078e00ff */
[----:B------:R-:W-:Y:S02]  /*28060*/  IMAD.MOV.U32 R15, RZ, RZ, -0x1 ;  /* 0xffffffffff0f7424 */ /* 0x000fe400078e00ff */
[----:B0-----:R-:W-:-:S07]  /*28070*/  @!P4 IMAD.X R2, RZ, RZ, R2, P6 ;  /* 0x000000ffff02c224 */ /* 0x001fce00030e0602 */
[----:B-----5:R-:W-:Y:S05]  /*28080*/  WARPSYNC.COLLECTIVE R15, `(.L_x_2275) ;  /* 0x000000000f087348 */ /* 0x020fea0003c00000 */
[----:B------:R0:W1:Y:S02]  /*28090*/  SHFL.IDX P6, R14, R13, R12, R11 ;  /* 0x0000000c0d0e7389 */ /* 0x00006400000c000b */
[----:B01---5:R-:W-:Y:S01]  /*280a0*/  ENDCOLLECTIVE ;  /* 0x000000000000791b */ /* 0x023fe20003800000 */
.L_x_2275:
[----:B------:R-:W-:Y:S02]  /*280b0*/  ISETP.GE.AND P5, PT, R6, R0, PT ;  /* 0x000000000600720c */ /* 0x000fe40003fa6270 */
[----:B------:R-:W-:Y:S01]  /*280c0*/  @!P4 LOP3.LUT R3, R3, R2, RZ, 0x3c, !PT ;  /* 0x000000020303c212 */ /* 0x000fe200078e3cff */
[----:B------:R-:W-:-:S03]  /*280d0*/  IMAD.MOV.U32 R13, RZ, RZ, R5 ;  /* 0x000000ffff0d7224 */ /* 0x000fc600078e0005 */
[----:B------:R-:W-:Y:S01]  /*280e0*/  @!P4 LOP3.LUT R2, R3, R2, RZ, 0x3c, !PT ;  /* 0x000000020302c212 */ /* 0x000fe200078e3cff */
[----:B------:R-:W-:-:S07]  /*280f0*/  IMAD.MOV.U32 R6, RZ, RZ, R14 ;  /* 0x000000ffff067224 */ /* 0x000fce00078e000e */
[----:B------:R-:W-:Y:S05]  /*28100*/  WARPSYNC.COLLECTIVE R15, `(.L_x_2276) ;  /* 0x000000000f087348 */ /* 0x000fea0003c00000 */
[----:B------:R0:W1:Y:S02]  /*28110*/  SHFL.IDX P6, R14, R13, R12, R11 ;  /* 0x0000000c0d0e7389 */ /* 0x00006400000c000b */
[----:B01----:R-:W-:Y:S01]  /*28120*/  ENDCOLLECTIVE ;  /* 0x000000000000791b */ /* 0x003fe20003800000 */
.L_x_2276:
[----:B------:R-:W-:Y:S02]  /*28130*/  @!P4 LOP3.LUT R3, R3, R2, RZ, 0x3c, !PT ;  /* 0x000000020303c212 */ /* 0x000fe400078e3cff */
[----:B------:R-:W-:Y:S01]  /*28140*/  @P5 LOP3.LUT R10, R10, 0x200000, RZ, 0xfc, !PT ;  /* 0x002000000a0a5812 */ /* 0x000fe200078efcff */
[----:B------:R-:W-:Y:S02]  /*28150*/  IMAD.MOV.U32 R13, RZ, RZ, R4 ;  /* 0x000000ffff0d7224 */ /* 0x000fe400078e0004 */
[----:B------:R-:W-:Y:S01]  /*28160*/  IMAD.MOV.U32 R12, RZ, RZ, 0x2 ;  /* 0x00000002ff0c7424 */ /* 0x000fe200078e00ff */
[C---:B------:R-:W-:Y:S01]  /*28170*/  LOP3.LUT P5, RZ, R10.reuse, 0x20, RZ, 0xc0, !PT ;  /* 0x000000200aff7812 */ /* 0x040fe200078ac0ff */
        /* <DEDUP_REMOVED lines=8> */
[----:B0-----:R-:W-:-:S12]  /*28200*/  IMAD.MOV.U32 R2, RZ, RZ, R14 ;  /* 0x000000ffff027224 */ /* 0x001fd800078e000e */
[----:B------:R-:W-:-:S05]  /*28210*/  @!P4 LEA R2, P6, R9, R2, 0x1 ;  /* 0x000000020902c211 */ /* 0x000fca00078c08ff */
[----:B------:R-:W-:-:S05]  /*28220*/  @!P4 IMAD.X R3, RZ, RZ, R6, P6 ;  /* 0x000000ffff03c224 */ /* 0x000fca00030e0606 */
[----:B------:R0:W-:Y:S03]  /*28230*/  @!P4 LDGSTS.E.BYPASS.LTC128B.128 [R7+0x22c00], desc[UR48][R2.64], !P0 ;  /* 0x22c000000207cfae */ /* 0x0001e6000c101d70 */
[----:B0-----:R-:W-:Y:S05]  /*28240*/  WARPSYNC.COLLECTIVE R15, `(.L_x_2277) ;  /* 0x000000000f087348 */ /* 0x001fea0003c00000 */
[----:B------:R1:W2:Y:S02]  /*28250*/  SHFL.IDX P6, R14, R13, R12, R11 ;  /* 0x0000000c0d0e7389 */ /* 0x0002a400000c000b */
[----:B012---:R-:W-:Y:S01]  /*28260*/  ENDCOLLECTIVE ;  /* 0x000000000000791b */ /* 0x007fe20003800000 */
.L_x_2277:
        /* <DEDUP_REMOVED lines=11> */
.L_x_2278:
[----:B------:R-:W-:-:S05]  /*28320*/  IMAD.MOV.U32 R2, RZ, RZ, R14 ;  /* 0x000000ffff027224 */ /* 0x000fca00078e000e */
[----:B------:R-:W-:Y:S01]  /*28330*/  @!P5 LEA R2, P6, R9, R2, 0x1 ;  /* 0x000000020902d211 */ /* 0x000fe200078c08ff */
[----:B------:R-:W-:Y:S02]  /*28340*/  IMAD.MOV.U32 R13, RZ, RZ, R4 ;  /* 0x000000ffff0d7224 */ /* 0x000fe400078e0004 */
[----:B------:R-:W-:Y:S02]  /*28350*/  IMAD.MOV.U32 R12, RZ, RZ, 0x3 ;  /* 0x00000003ff0c7424 */ /* 0x000fe400078e00ff */
[----:B------:R-:W-:Y:S01]  /*28360*/  @!P5 IMAD.X R3, RZ, RZ, R6, P6 ;  /* 0x000000ffff03d224 */ /* 0x000fe200030e0606 */
[----:B------:R-:W-:-:S04]  /*28370*/  LOP3.LUT P4, RZ, R10, 0x10, RZ, 0xc0, !PT ;  /* 0x000000100aff7812 */ /* 0x000fc8000788c0ff */
[----:B------:R-:W-:Y:S01]  /*28380*/  @!PT LDS RZ, [RZ] ;  /* 0x00000000fffff984 */ /* 0x000fe20000000800 */
[----:B------:R-:W-:Y:S01]  /*28390*/  @!PT LDS RZ, [RZ] ;  /* 0x00000000fffff984 */ /* 0x000fe20000000800 */
[----:B------:R-:W-:Y:S01]  /*283a0*/  @!PT LDS RZ, [RZ] ;  /* 0x00000000fffff984 */ /* 0x000fe20000000800 */
[----:B------:R0:W-:Y:S09]  /*283b0*/  @!P5 LDGSTS.E.BYPASS.LTC128B.128 [R7+0x23400], desc[UR48][R2.64], !P0 ;  /* 0x234000000207dfae */ /* 0x0001f2000c101d70 */
[----:B0-----:R-:W-:Y:S05]  /*283c0*/  WARPSYNC.COLLECTIVE R15, `(.L_x_2279) ;  /* 0x000000000f087348 */ /* 0x001fea0003c00000 */
[----:B------:R1:W2:Y:S02]  /*283d0*/  SHFL.IDX P6, R14, R13, R12, R11 ;  /* 0x0000000c0d0e7389 */ /* 0x0002a400000c000b */
[----:B012---:R-:W-:Y:S01]  /*283e0*/  ENDCOLLECTIVE ;  /* 0x000000000000791b */ /* 0x007fe20003800000 */
.L_x_2279:
        /* <DEDUP_REMOVED lines=11> */
.L_x_2280:
        /* <DEDUP_REMOVED lines=13> */
.L_x_2281:
        /* <DEDUP_REMOVED lines=11> */
.L_x_2282:
[----:B------:R-:W-:-:S05]  /*28620*/  IMAD.MOV.U32 R2, RZ, RZ, R14 ;  /* 0x000000ffff027224 */ /* 0x000fca00078e000e */
[----:B------:R-:W-:-:S05]  /*28630*/  @!P5 LEA R2, P6, R9, R2, 0x1 ;  /* 0x000000020902d211 */ /* 0x000fca00078c08ff */
[----:B------:R-:W-:Y:S01]  /*28640*/  @!P5 IMAD.X R3, RZ, RZ, R6, P6 ;  /* 0x000000ffff03d224 */ /* 0x000fe200030e0606 */
[----:B------:R-:W-:Y:S01]  /*28650*/  LOP3.LUT P6, RZ, R10, 0x8, RZ, 0xc0, !PT ;  /* 0x000000080aff7812 */ /* 0x000fe200078cc0ff */
[----:B------:R-:W-:Y:S02]  /*28660*/  IMAD.MOV.U32 R13, RZ, RZ, R4 ;  /* 0x000000ffff0d7224 */ /* 0x000fe400078e0004 */
[----:B------:R-:W-:-:S10]  /*28670*/  IMAD.MOV.U32 R12, RZ, RZ, 0x5 ;  /* 0x00000005ff0c7424 */ /* 0x000fd400078e00ff */
        /* <DEDUP_REMOVED lines=10> */
.L_x_2283:
[----:B------:R-:W-:Y:S02]  /*28720*/  IMAD.MOV.U32 R13, RZ, RZ, R5 ;  /* 0x000000ffff0d7224 */ /* 0x000fe400078e0005 */
[----:B------:R-:W-:-:S07]  /*28730*/  IMAD.MOV.U32 R6, RZ, RZ, R14 ;  /* 0x000000ffff067224 */ /* 0x000fce00078e000e */
[----:B------:R-:W-:Y:S05]  /*28740*/  WARPSYNC.COLLECTIVE R15, `(.L_x_2284) ;  /* 0x000000000f087348 */ /* 0x000fea0003c00000 */
[----:B------:R0:W1:Y:S02]  /*28750*/  SHFL.IDX P6, R14, R13, R12, R11 ;  /* 0x0000000c0d0e7389 */ /* 0x00006400000c000b */
[----:B01----:R-:W-:Y:S01]  /*28760*/  ENDCOLLECTIVE ;  /* 0x000000000000791b */ /* 0x003fe20003800000 */
.L_x_2284:
[----:B------:R-:W-:Y:S01]  /*28770*/  LOP3.LUT P4, RZ, R10, 0x4, RZ, 0xc0, !PT ;  /* 0x000000040aff7812 */ /* 0x000fe2000788c0ff */
[----:B------:R-:W-:-:S12]  /*28780*/  IMAD.MOV.U32 R2, RZ, RZ, R14 ;  /* 0x000000ffff027224 */ /* 0x000fd800078e000e */
        /* <DEDUP_REMOVED lines=12> */
.L_x_2285:
        /* <DEDUP_REMOVED lines=11> */
.L_x_2286:
[----:B------:R-:W-:-:S05]  /*28900*/  IMAD.MOV.U32 R2, RZ, RZ, R14 ;  /* 0x000000ffff027224 */ /* 0x000fca00078e000e */
[----:B------:R-:W-:Y:S01]  /*28910*/  @!P5 LEA R2, P6, R9, R2, 0x1 ;  /* 0x000000020902d211 */ /* 0x000fe200078c08ff */
[----:B------:R-:W-:Y:S02]  /*28920*/  IMAD.MOV.U32 R13, RZ, RZ, R4 ;  /* 0x000000ffff0d7224 */ /* 0x000fe400078e0004 */
[----:B------:R-:W-:Y:S02]  /*28930*/  IMAD.MOV.U32 R12, RZ, RZ, 0x7 ;  /* 0x00000007ff0c7424 */ /* 0x000fe400078e00ff */
[----:B------:R-:W-:Y:S01]  /*28940*/  @!P5 IMAD.X R3, RZ, RZ, R6, P6 ;  /* 0x000000ffff03d224 */ /* 0x000fe200030e0606 */
[----:B------:R0:W-:Y:S04]  /*28950*/  STL [R1+0x46c], R10 ;  /* 0x00046c0a01007387 */ /* 0x0001e80000100800 */
[----:B------:R-:W-:Y:S01]  /*28960*/  @!PT LDS RZ, [RZ] ;  /* 0x00000000fffff984 */ /* 0x000fe20000000800 */
[----:B------:R-:W-:Y:S01]  /*28970*/  @!PT LDS RZ, [RZ] ;  /* 0x00000000fffff984 */ /* 0x000fe20000000800 */
[----:B------:R-:W-:Y:S01]  /*28980*/  @!PT LDS RZ, [RZ] ;  /* 0x00000000fffff984 */ /* 0x000fe20000000800 */
[----:B------:R0:W-:Y:S03]  /*28990*/  @!P5 LDGSTS.E.BYPASS.LTC128B.128 [R7+0x25400], desc[UR48][R2.64], !P0 ;  /* 0x254000000207dfae */ /* 0x0001e6000c101d70 */
[----:B0-----:R-:W-:Y:S05]  /*289a0*/  WARPSYNC.COLLECTIVE R15, `(.L_x_2287) ;  /* 0x000000000f087348 */ /* 0x001fea0003c00000 */
[----:B------:R1:W2:Y:S02]  /*289b0*/  SHFL.IDX P6, R14, R13, R12, R11 ;  /* 0x0000000c0d0e7389 */ /* 0x0002a400000c000b */
[----:B012---:R-:W-:Y:S01]  /*289c0*/  ENDCOLLECTIVE ;  /* 0x000000000000791b */ /* 0x007fe20003800000 */
.L_x_2287:
        /* <DEDUP_REMOVED lines=11> */
.L_x_2288:
[----:B------:R-:W-:Y:S01]  /*28a80*/  IMAD.MOV.U32 R2, RZ, RZ, R14 ;  /* 0x000000ffff027224 */ /* 0x000fe200078e000e */
[----:B------:R-:W-:Y:S06]  /*28a90*/  BRA `(.L_x_2289) ;  /* 0xffffffb4009c7947 */ /* 0x000fec000383ffff */
.L_x_2166:
[----:B0-----:R0:W3:Y:S02]  /*28aa0*/  SYNCS.PHASECHK.TRANS64.TRYWAIT P0, [R17+URZ+0x32420], R0 ;  /* 0x03242000110075a7 */ /* 0x0010e4000800017f */
[----:B---3--:R-:W-:Y:S05]  /*28ab0*/  @!P0 NANOSLEEP.SYNCS 0x989680 ;  /* 0x009896800000895d */ /* 0x008fea0003900000 */
[----:B------:R-:W3:Y:S02]  /*28ac0*/  @!P0 SYNCS.PHASECHK.TRANS64 P0, [R17+URZ+0x32420], R0 ;  /* 0x03242000110085a7 */ /* 0x000ee4000800007f */
[----:B---3--:R-:W-:Y:S05]  /*28ad0*/  @!P0 BRA `(.L_x_2166) ;  /* 0xfffffffc00f08947 */ /* 0x008fea000383ffff */
[----:B------:R-:W-:Y:S05]  /*28ae0*/  BRA `(.L_x_2290) ;  /* 0xffffffb800147947 */ /* 0x000fea000383ffff */
.L_x_2170:
[----:B0-----:R0:W1:Y:S02]  /*28af0*/  SYNCS.PHASECHK.TRANS64.TRYWAIT P0, [R2+URZ+0x32460], R0 ;  /* 0x03246000020075a7 */ /* 0x001064000800017f */
[----:B-1----:R-:W-:Y:S05]  /*28b00*/  @!P0 NANOSLEEP.SYNCS 0x989680 ;  /* 0x009896800000895d */ /* 0x002fea0003900000 */
[----:B------:R-:W1:Y:S02]  /*28b10*/  @!P0 SYNCS.PHASECHK.TRANS64 P0, [R2+URZ+0x32460], R0 ;  /* 0x03246000020085a7 */ /* 0x000e64000800007f */
[----:B-1----:R-:W-:Y:S05]  /*28b20*/  @!P0 BRA `(.L_x_2170) ;  /* 0xfffffffc00f08947 */ /* 0x002fea000383ffff */
[----:B------:R-:W-:Y:S05]  /*28b30*/  BRA `(.L_x_2291) ;  /* 0xffffffb800387947 */ /* 0x000fea000383ffff */
.L_x_2183:
[----:B0-----:R0:W1:Y:S02]  /*28b40*/  SYNCS.PHASECHK.TRANS64.TRYWAIT P0, [R3+URZ+0x32440], R2 ;  /* 0x03244002030075a7 */ /* 0x001064000800017f */
[----:B-1----:R-:W-:Y:S05]  /*28b50*/  @!P0 NANOSLEEP.SYNCS 0x989680 ;  /* 0x009896800000895d */ /* 0x002fea0003900000 */
[----:B------:R-:W1:Y:S02]  /*28b60*/  @!P0 SYNCS.PHASECHK.TRANS64 P0, [R3+URZ+0x32440], R2 ;  /* 0x03244002030085a7 */ /* 0x000e64000800007f */
[----:B-1----:R-:W-:Y:S05]  /*28b70*/  @!P0 BRA `(.L_x_2183) ;  /* 0xfffffffc00f08947 */ /* 0x002fea000383ffff */
[----:B------:R-:W-:Y:S05]  /*28b80*/  BRA `(.L_x_2292) ;  /* 0xffffffc0002c7947 */ /* 0x000fea000383ffff */
.L_x_2188:
[----:B-1----:R1:W2:Y:S02]  /*28b90*/  SYNCS.PHASECHK.TRANS64.TRYWAIT P0, [R3+URZ+0x32460], R2 ;  /* 0x03246002030075a7 */ /* 0x0022a4000800017f */
[----:B--2---:R-:W-:Y:S05]  /*28ba0*/  @!P0 NANOSLEEP.SYNCS 0x989680 ;  /* 0x009896800000895d */ /* 0x004fea0003900000 */
[----:B------:R-:W2:Y:S02]  /*28bb0*/  @!P0 SYNCS.PHASECHK.TRANS64 P0, [R3+URZ+0x32460], R2 ;  /* 0x03246002030085a7 */ /* 0x000ea4000800007f */
[----:B--2---:R-:W-:Y:S05]  /*28bc0*/  @!P0 BRA `(.L_x_2188) ;  /* 0xfffffffc00f08947 */ /* 0x004fea000383ffff */
[----:B------:R-:W-:Y:S05]  /*28bd0*/  BRA `(.L_x_2293) ;  /* 0xffffffc000a47947 */ /* 0x000fea000383ffff */
.L_x_2200:
[----:B0-----:R0:W1:Y:S02]  /*28be0*/  SYNCS.PHASECHK.TRANS64.TRYWAIT P0, [R4+URZ+0x32440], R2 ;  /* 0x03244002040075a7 */ /* 0x001064000800017f */
[----:B-1----:R-:W-:Y:S05]  /*28bf0*/  @!P0 NANOSLEEP.SYNCS 0x989680 ;  /* 0x009896800000895d */ /* 0x002fea0003900000 */
[----:B------:R-:W1:Y:S02]  /*28c00*/  @!P0 SYNCS.PHASECHK.TRANS64 P0, [R4+URZ+0x32440], R2 ;  /* 0x03244002040085a7 */ /* 0x000e64000800007f */
[----:B-1----:R-:W-:Y:S05]  /*28c10*/  @!P0 BRA `(.L_x_2200) ;  /* 0xfffffffc00f08947 */ /* 0x002fea000383ffff */
[----:B------:R-:W-:Y:S05]  /*28c20*/  BRA `(.L_x_2294) ;  /* 0xffffffc800887947 */ /* 0x000fea000383ffff */
.L_x_2205:
[----:B-1----:R1:W2:Y:S02]  /*28c30*/  SYNCS.PHASECHK.TRANS64.TRYWAIT P0, [R4+URZ+0x32460], R2 ;  /* 0x03246002040075a7 */ /* 0x0022a4000800017f */
[----:B--2---:R-:W-:Y:S05]  /*28c40*/  @!P0 NANOSLEEP.SYNCS 0x989680 ;  /* 0x009896800000895d */ /* 0x004fea0003900000 */
[----:B------:R-:W2:Y:S02]  /*28c50*/  @!P0 SYNCS.PHASECHK.TRANS64 P0, [R4+URZ+0x32460], R2 ;  /* 0x03246002040085a7 */ /* 0x000ea4000800007f */
[----:B--2---:R-:W-:Y:S05]  /*28c60*/  @!P0 BRA `(.L_x_2205) ;  /* 0xfffffffc00f08947 */ /* 0x004fea000383ffff */
[----:B------:R-:W-:Y:S05]  /*28c70*/  BRA `(.L_x_2295) ;  /* 0xffffffcc00007947 */ /* 0x000fea000383ffff */
.L_x_2216:
[----:B0-----:R0:W1:Y:S02]  /*28c80*/  SYNCS.PHASECHK.TRANS64.TRYWAIT P0, [R4+URZ+0x32440], R2 ;  /* 0x03244002040075a7 */ /* 0x001064000800017f */
[----:B-1----:R-:W-:Y:S05]  /*28c90*/  @!P0 NANOSLEEP.SYNCS 0x989680 ;  /* 0x009896800000895d */ /* 0x002fea0003900000 */
[----:B------:R-:W1:Y:S02]  /*28ca0*/  @!P0 SYNCS.PHASECHK.TRANS64 P0, [R4+URZ+0x32440], R2 ;  /* 0x03244002040085a7 */ /* 0x000e64000800007f */
[----:B-1----:R-:W-:Y:S05]  /*28cb0*/  @!P0 BRA `(.L_x_2216) ;  /* 0xfffffffc00f08947 */ /* 0x002fea000383ffff */
[----:B------:R-:W-:Y:S05]  /*28cc0*/  BRA `(.L_x_2296) ;  /* 0xffffffd000c87947 */ /* 0x000fea000383ffff */
.L_x_2221:
[----:B-1----:R1:W2:Y:S02]  /*28cd0*/  SYNCS.PHASECHK.TRANS64.TRYWAIT P0, [R4+URZ+0x32460], R2 ;  /* 0x03246002040075a7 */ /* 0x0022a4000800017f */
[----:B--2---:R-:W-:Y:S05]  /*28ce0*/  @!P0 NANOSLEEP.SYNCS 0x989680 ;  /* 0x009896800000895d */ /* 0x004fea0003900000 */
[----:B------:R-:W2:Y:S02]  /*28cf0*/  @!P0 SYNCS.PHASECHK.TRANS64 P0, [R4+URZ+0x32460], R2 ;  /* 0x03246002040085a7 */ /* 0x000ea4000800007f */
[----:B--2---:R-:W-:Y:S05]  /*28d00*/  @!P0 BRA `(.L_x_2221) ;  /* 0xfffffffc00f08947 */ /* 0x004fea000383ffff */
[----:B------:R-:W-:Y:S05]  /*28d10*/  BRA `(.L_x_2297) ;  /* 0xffffffd400407947 */ /* 0x000fea000383ffff */
.L_x_2233:
[----:B------:R-:W-:Y:S01]  /*28d20*/  BSSY B0, `(.L_x_2298) ;  /* 0x0000008000007945 */ /* 0x000fe20003800000 */
[----:B-----5:R-:W-:Y:S02]  /*28d30*/  IMAD.MOV.U32 R13, RZ, RZ, R2 ;  /* 0x000000ffff0d7224 */ /* 0x020fe400078e0002 */
[----:B------:R-:W-:Y:S02]  /*28d40*/  IMAD.MOV.U32 R12, RZ, RZ, RZ ;  /* 0x000000ffff0c7224 */ /* 0x000fe400078e00ff */
[----:B------:R-:W-:Y:S02]  /*28d50*/  IMAD.MOV.U32 R11, RZ, RZ, 0x1f ;  /* 0x0000001fff0b7424 */ /* 0x000fe400078e00ff */
[----:B------:R-:W-:-:S07]  /*28d60*/  IMAD.MOV.U32 R15, RZ, RZ, -0x1 ;  /* 0xffffffffff0f7424 */ /* 0x000fce00078e00ff */
[----:B-12---:R-:W-:Y:S05]  /*28d70*/  WARPSYNC.COLLECTIVE R15, `(.L_x_2299) ;  /* 0x000000000f087348 */ /* 0x006fea0003c00000 */
[----:B------:R0:W3:Y:S02]  /*28d80*/  SHFL.IDX P6, R14, R13, R12, R11 ;  /* 0x0000000c0d0e7389 */ /* 0x0000e400000c000b */
[----:B0123--:R-:W-:Y:S01]  /*28d90*/  ENDCOLLECTIVE ;  /* 0x000000000000791b */ /* 0x00ffe20003800000 */
.L_x_2299:
[----:B------:R-:W-:Y:S05]  /*28da0*/  BSYNC B0 ;  /* 0x0000000000007941 */ /* 0x000fea0003800000 */
.L_x_2298:
[----:B------:R-:W-:Y:S05]  /*28db0*/  BRA `(.L_x_2300) ;  /* 0xffffffdc00107947 */ /* 0x000fea000383ffff */
.L_x_2236:
[----:B0-----:R0:W1:Y:S02]  /*28dc0*/  SYNCS.PHASECHK.TRANS64.TRYWAIT P0, [R0+URZ+0x32420], R3 ;  /* 0x03242003000075a7 */ /* 0x001064000800017f */
[----:B-1----:R-:W-:Y:S05]  /*28dd0*/  @!P0 NANOSLEEP.SYNCS 0x989680 ;  /* 0x009896800000895d */ /* 0x002fea0003900000 */
[----:B------:R-:W1:Y:S02]  /*28de0*/  @!P0 SYNCS.PHASECHK.TRANS64 P0, [R0+URZ+0x32420], R3 ;  /* 0x03242003000085a7 */ /* 0x000e64000800007f */
[----:B-1----:R-:W-:Y:S05]  /*28df0*/  @!P0 BRA `(.L_x_2236) ;  /* 0xfffffffc00f08947 */ /* 0x002fea000383ffff */
[----:B------:R-:W-:Y:S05]  /*28e00*/  BRA `(.L_x_2301) ;  /* 0xffffffdc005c7947 */ /* 0x000fea000383ffff */
.L_x_2237:
        /* <DEDUP_REMOVED lines=8> */
[----:B0-2---:R-:W-:Y:S05]  /*28e90*/  WARPSYNC.COLLECTIVE R15, `(.L_x_2303) ;  /* 0x000000000f087348 */ /* 0x005fea0003c00000 */
[----:B------:R1:W3:Y:S02]  /*28ea0*/  SHFL.IDX P6, R14, R13, R12, R11 ;  /* 0x0000000c0d0e7389 */ /* 0x0002e400000c000b */
[----:B0123--:R-:W-:Y:S01]  /*28eb0*/  ENDCOLLECTIVE ;  /* 0x000000000000791b */ /* 0x00ffe20003800000 */
.L_x_2303:
[----:B------:R-:W-:Y:S05]  /*28ec0*/  BSYNC B0 ;  /* 0x0000000000007941 */ /* 0x000fea0003800000 */
.L_x_2302:
[----:B------:R-:W-:Y:S05]  /*28ed0*/  BRA `(.L_x_2304) ;  /* 0xffffffdc00447947 */ /* 0x000fea000383ffff */
.L_x_2240:
[----:B------:R-:W-:Y:S01]  /*28ee0*/  BSSY B1, `(.L_x_2305) ;  /* 0x0000006000017945 */ /* 0x000fe20003800000 */
[----:B------:R-:W-:-:S07]  /*28ef0*/  IMAD.MOV.U32 R15, RZ, RZ, -0x1 ;  /* 0xffffffffff0f7424 */ /* 0x000fce00078e00ff */
[----:B012---:R-:W-:Y:S05]  /*28f00*/  WARPSYNC.COLLECTIVE R15, `(.L_x_2306) ;  /* 0x000000000f0c7348 */ /* 0x007fea0003c00000 */
[----:B------:R-:W-:Y:S02]  /*28f10*/  ELECT P6, UR62, PT ;  /* 0x00000000003e782f */ /* 0x000fe400038c0000 */
[----:B------:R-:W-:Y:S01]  /*28f20*/  MOV R14, UR62 ;  /* 0x0000003e000e7c02 */ /* 0x000fe20008000f00 */
[----:B012---:R-:W-:Y:S10]  /*28f30*/  ENDCOLLECTIVE ;  /* 0x000000000000791b */ /* 0x007ff40003800000 */
.L_x_2306:
[----:B------:R-:W-:Y:S05]  /*28f40*/  BSYNC B1 ;  /* 0x0000000000017941 */ /* 0x000fea0003800000 */
.L_x_2305:
[----:B------:R-:W-:Y:S05]  /*28f50*/  BRA `(.L_x_2307) ;  /* 0xffffffdc003c7947 */ /* 0x000fea000383ffff */
.L_x_2242:
[----:B0-----:R0:W1:Y:S02]  /*28f60*/  SYNCS.PHASECHK.TRANS64.TRYWAIT P0, [R6+URZ], R5 ;  /* 0x00000005060075a7 */ /* 0x001064000800017f */
[----:B-1----:R-:W-:Y:S05]  /*28f70*/  @!P0 NANOSLEEP.SYNCS 0x989680 ;  /* 0x009896800000895d */ /* 0x002fea0003900000 */
[----:B------:R-:W1:Y:S02]  /*28f80*/  @!P0 SYNCS.PHASECHK.TRANS64 P0, [R6+URZ], R5 ;  /* 0x00000005060085a7 */ /* 0x000e64000800007f */
[----:B-1----:R-:W-:Y:S05]  /*28f90*/  @!P0 BRA `(.L_x_2242) ;  /* 0xfffffffc00f08947 */ /* 0x002fea000383ffff */
[----:B------:R-:W-:Y:S05]  /*28fa0*/  BRA `(.L_x_2308) ;  /* 0xffffffdc00747947 */ /* 0x000fea000383ffff */
.L_x_2243:
[----:B-1----:R1:W2:Y:S02]  /*28fb0*/  SYNCS.PHASECHK.TRANS64.TRYWAIT P0, [R3+URZ], R2 ;  /* 0x00000002030075a7 */ /* 0x0022a4000800017f */
[----:B--2---:R-:W-:Y:S05]  /*28fc0*/  @!P0 NANOSLEEP.SYNCS 0x989680 ;  /* 0x009896800000895d */ /* 0x004fea0003900000 */
[----:B------:R-:W2:Y:S02]  /*28fd0*/  @!P0 SYNCS.PHASECHK.TRANS64 P0, [R3+URZ], R2 ;  /* 0x00000002030085a7 */ /* 0x000ea4000800007f */
[----:B--2---:R-:W-:Y:S05]  /*28fe0*/  @!P0 BRA `(.L_x_2243) ;  /* 0xfffffffc00f08947 */ /* 0x004fea000383ffff */
[----:B------:R-:W-:Y:S05]  /*28ff0*/  BRA `(.L_x_2309) ;  /* 0xffffffdc00687947 */ /* 0x000fea000383ffff */
.L_x_2245:
[----:B-1----:R1:W2:Y:S02]  /*29000*/  SYNCS.PHASECHK.TRANS64.TRYWAIT P0, [R18+URZ], R5 ;  /* 0x00000005120075a7 */ /* 0x0022a4000800017f */
[----:B--2---:R-:W-:Y:S05]  /*29010*/  @!P0 NANOSLEEP.SYNCS 0x989680 ;  /* 0x009896800000895d */ /* 0x004fea0003900000 */
[----:B------:R-:W2:Y:S02]  /*29020*/  @!P0 SYNCS.PHASECHK.TRANS64 P0, [R18+URZ], R5 ;  /* 0x00000005120085a7 */ /* 0x000ea4000800007f */
[----:B--2---:R-:W-:Y:S05]  /*29030*/  @!P0 BRA `(.L_x_2245) ;  /* 0xfffffffc00f08947 */ /* 0x004fea000383ffff */
[----:B------:R-:W-:Y:S05]  /*29040*/  BRA `(.L_x_2310) ;  /* 0xffffffdc006c7947 */ /* 0x000fea000383ffff */
        .type           $_ZN7cutlass13device_kernelIN5flash11enable_sm90INS1_16FlashAttnFwdSm90INS1_25CollectiveMainloopFwdSm90ILi2EN4cute5tupleIJNS5_1CILi1EEES8_S8_EEENS6_IJNS7_ILi128EEENS7_ILi96EEENS7_ILi64EEEEEELi256ENS_10bfloat16_tEfNS_4arch4Sm90ELb0ELb1ELb0ELb0ELb0ELb0ELb1ELb1ELb0ELb1ELb0ELb0EEENS1_21CollectiveEpilogueFwdINS6_IJSA_NS7_ILi256EEESB_EEES9_SE_SG_Li256ELb0ELb1ELb0ELb0EEENS1_30DynamicPersistentTileSchedulerILi256ELi128ELb0ELb1ELb1EEEEEEEEEvNT_6ParamsE$_ZZN5flash25CollectiveMainloopFwdSm90ILi2EN4cute5tupleIJNS1_1CILi1EEES4_S4_EEENS2_IJNS3_ILi128EEENS3_ILi96EEENS3_ILi64EEEEEELi256EN7cutlass10bfloat16_tEfNSA_4arch4Sm90ELb0ELb1ELb0ELb0ELb0ELb0ELb1ELb1ELb0ELb1ELb0ELb0EE3mmaINS_16FlashAttnFwdSm90ISE_NS_21CollectiveEpilogueFwdINS2_IJS6_NS3_ILi256EEES7_EEES5_SB_SD_Li256ELb0ELb1ELb0ELb0EEENS_30DynamicPersistentTileSchedulerILi256ELi128ELb0ELb1ELb1EEEE13SharedStorageENS1_6TensorINS1_11ArrayEngineIfLm128EEENS1_6LayoutINS2_IJNS2_IJNS3_ILi2EEEST_NS3_ILi32EEEEEES4_S4_EEENS2_IJNS2_IJS4_ST_NS3_ILi4EEEEEENS3_ILi0EEESZ_EEEEEEENS_7SoftmaxILi2ELi0EEEEEbRKNSE_6ParamsENSA_25PipelineTmaAsyncNoClusterILi2ENSA_16PipelineTmaAsyncILi2EEEEES1B_RNSA_13PipelineStateILj2EEERT0_RT1_iRiRKNS_16SeqlenInfoQKNewKILb0ELb0EEENS2_IJiiiiEEERT_ENKUliT_T0_T1_E_clIZSF_ISO_S12_S14_EbS17_S1B_S1B_S1E_S1G_S1I_iS1J_S1N_S1O_S1Q_EUlRS1R_iE1_NS3_ILb0EEENS3_ILb1EEEEEDaiS1R_S1S_S1T_,@function
        .size           $_ZN7cutlass13device_kernelIN5flash11enable_sm90INS1_16FlashAttnFwdSm90INS1_25CollectiveMainloopFwdSm90ILi2EN4cute5tupleIJNS5_1CILi1EEES8_S8_EEENS6_IJNS7_ILi128EEENS7_ILi96EEENS7_ILi64EEEEEELi256ENS_10bfloat16_tEfNS_4arch4Sm90ELb0ELb1ELb0ELb0ELb0ELb0ELb1ELb1ELb0ELb1ELb0ELb0EEENS1_21CollectiveEpilogueFwdINS6_IJSA_NS7_ILi256EEESB_EEES9_SE_SG_Li256ELb0ELb1ELb0ELb0EEENS1_30DynamicPersistentTileSchedulerILi256ELi128ELb0ELb1ELb1EEEEEEEEEvNT_6ParamsE$_ZZN5flash25CollectiveMainloopFwdSm90ILi2EN4cute5tupleIJNS1_1CILi1EEES4_S4_EEENS2_IJNS3_ILi128EEENS3_ILi96EEENS3_ILi64EEEEEELi256EN7cutlass10bfloat16_tEfNSA_4arch4Sm90ELb0ELb1ELb0ELb0ELb0ELb0ELb1ELb1ELb0ELb1ELb0ELb0EE3mmaINS_16FlashAttnFwdSm90ISE_NS_21CollectiveEpilogueFwdINS2_IJS6_NS3_ILi256EEES7_EEES5_SB_SD_Li256ELb0ELb1ELb0ELb0EEENS_30DynamicPersistentTileSchedulerILi256ELi128ELb0ELb1ELb1EEEE13SharedStorageENS1_6TensorINS1_11ArrayEngineIfLm128EEENS1_6LayoutINS2_IJNS2_IJNS3_ILi2EEEST_NS3_ILi32EEEEEES4_S4_EEENS2_IJNS2_IJS4_ST_NS3_ILi4EEEEEENS3_ILi0EEESZ_EEEEEEENS_7SoftmaxILi2ELi0EEEEEbRKNSE_6ParamsENSA_25PipelineTmaAsyncNoClusterILi2ENSA_16PipelineTmaAsyncILi2EEEEES1B_RNSA_13PipelineStateILj2EEERT0_RT1_iRiRKNS_16SeqlenInfoQKNewKILb0ELb0EEENS2_IJiiiiEEERT_ENKUliT_T0_T1_E_clIZSF_ISO_S12_S14_EbS17_S1B_S1B_S1E_S1G_S1I_iS1J_S1N_S1O_S1Q_EUlRS1R_iE1_NS3_ILb0EEENS3_ILb1EEEEEDaiS1R_S1S_S1T_,(.L_x_6041 - $_ZN7cutlass13device_kernelIN5flash11enable_sm90INS1_16FlashAttnFwdSm90INS1_25CollectiveMainloopFwdSm90ILi2EN4cute5tupleIJNS5_1CILi1EEES8_S8_EEENS6_IJNS7_ILi128EEENS7_ILi96EEENS7_ILi64EEEEEELi256ENS_10bfloat16_tEfNS_4arch4Sm90ELb0ELb1ELb0ELb0ELb0ELb0ELb1ELb1ELb0ELb1ELb0ELb0EEENS1_21CollectiveEpilogueFwdINS6_IJSA_NS7_ILi256EEESB_EEES9_SE_SG_Li256ELb0ELb1ELb0ELb0EEENS1_30DynamicPersistentTileSchedulerILi256ELi128ELb0ELb1ELb1EEEEEEEEEvNT_6ParamsE$_ZZN5flash25CollectiveMainloopFwdSm90ILi2EN4cute5tupleIJNS1_1CILi1EEES4_S4_EEENS2_IJNS3_ILi128EEENS3_ILi96EEENS3_ILi64EEEEEELi256EN7cutlass10bfloat16_tEfNSA_4arch4Sm90ELb0ELb1ELb0ELb0ELb0ELb0ELb1ELb1ELb0ELb1ELb0ELb0EE3mmaINS_16FlashAttnFwdSm90ISE_NS_21CollectiveEpilogueFwdINS2_IJS6_NS3_ILi256EEES7_EEES5_SB_SD_Li256ELb0ELb1ELb0ELb0EEENS_30DynamicPersistentTileSchedulerILi256ELi128ELb0ELb1ELb1EEEE13SharedStorageENS1_6TensorINS1_11ArrayEngineIfLm128EEENS1_6LayoutINS2_IJNS2_IJNS3_ILi2EEEST_NS3_ILi32EEEEEES4_S4_EEENS2_IJNS2_IJS4_ST_NS3_ILi4EEEEEENS3_ILi0EEESZ_EEEEEEENS_7SoftmaxILi2ELi0EEEEEbRKNSE_6ParamsENSA_25PipelineTmaAsyncNoClusterILi2ENSA_16PipelineTmaAsyncILi2EEEEES1B_RNSA_13PipelineStateILj2EEERT0_RT1_iRiRKNS_16SeqlenInfoQKNewKILb0ELb0EEENS2_IJiiiiEEERT_ENKUliT_T0_T1_E_clIZSF_ISO_S12_S14_EbS17_S1B_S1B_S1E_S1G_S1I_iS1J_S1N_S1O_S1Q_EUlRS1R_iE1_NS3_ILb0EEENS3_ILb1EEEEEDaiS1R_S1S_S1T_)
$_ZN7cutlass13device_kernelIN5flash11enable_sm90INS1_16FlashAttnFwdSm90INS1_25CollectiveMainloopFwdSm90ILi2EN4cute5tupleIJNS5_1CILi1EEES8_S8_EEENS6_IJNS7_ILi128EEENS7_ILi96EEENS7_ILi64EEEEEELi256ENS_10bfloat16_tEfNS_4arch4Sm90ELb0ELb1ELb0ELb0ELb0ELb0ELb1ELb1ELb0ELb1ELb0ELb0EEENS1_21CollectiveEpilogueFwdINS6_IJSA_NS7_ILi256EEESB_EEES9_SE_SG_Li256ELb0ELb1ELb0ELb0EEENS1_30DynamicPersistentTileSchedulerILi256ELi128ELb0ELb1ELb1EEEEEEEEEvNT_6ParamsE$_ZZN5flash25CollectiveMainloopFwdSm90ILi2EN4cute5tupleIJNS1_1CILi1EEES4_S4_EEENS2_IJNS3_ILi128EEENS3_ILi96EEENS3_ILi64EEEEEELi256EN7cutlass10bfloat16_tEfNSA_4arch4Sm90ELb0ELb1ELb0ELb0ELb0ELb0ELb1ELb1ELb0ELb1ELb0ELb0EE3mmaINS_16FlashAttnFwdSm90ISE_NS_21CollectiveEpilogueFwdINS2_IJS6_NS3_ILi256EEES7_EEES5_SB_SD_Li256ELb0ELb1ELb0ELb0EEENS_30DynamicPersistentTileSchedulerILi256ELi128ELb0ELb1ELb1EEEE13SharedStorageENS1_6TensorINS1_11ArrayEngineIfLm128EEENS1_6LayoutINS2_IJNS2_IJNS3_ILi2EEEST_NS3_ILi32EEEEEES4_S4_EEENS2_IJNS2_IJS4_ST_NS3_ILi4EEEEEENS3_ILi0EEESZ_EEEEEEENS_7SoftmaxILi2ELi0EEEEEbRKNSE_6ParamsENSA_25PipelineTmaAsyncNoClusterILi2ENSA_16PipelineTmaAsyncILi2EEEEES1B_RNSA_13PipelineStateILj2EEERT0_RT1_iRiRKNS_16SeqlenInfoQKNewKILb0ELb0EEENS2_IJiiiiEEERT_ENKUliT_T0_T1_E_clIZSF_ISO_S12_S14_EbS17_S1B_S1B_S1E_S1G_S1I_iS1J_S1N_S1O_S1Q_EUlRS1R_iE1_NS3_ILb0EEENS3_ILb1EEEEEDaiS1R_S1S_S1T_:
[----:B------:R-:W-:Y:S05]  /*29050*/  YIELD ;  /* 0x0000000000007946 */ /* 0x000fea0003800000 */
[----:B------:R-:W-:Y:S02]  /*29060*/  ULDC UR4, c[0x0][0x20] ;  /* 0x0000080000047ab9 */ /* 0x000fe40000000800 */
[----:B------:R-:W-:-:S05]  /*29070*/  VIADD R0, R0, -UR4 ;  /* 0x8000000400007c36 */ /* 0x000fca0008000000 */
[----:B------:R-:W2:Y:S01]  /*29080*/  LDL.64 R2, [R0] ;  /* 0x0000000000027983 */ /* 0x000ea20000100a00 */
[----:B------:R-:W0:Y:S02]  /*29090*/  LDC.64 R4, c[0x0][0x208] ;  /* 0x00008200ff047b82 */ /* 0x000e240000000a00 */
[----:B0-----:R-:W-:Y:S02]  /*290a0*/  R2UR UR4, R4 ;  /* 0x00000000040472ca */ /* 0x001fe400000e0000 */
[----:B------:R-:W-:-:S13]  /*290b0*/  R2UR UR5, R5 ;  /* 0x00000000050572ca */ /* 0x000fda00000e0000 */
[----:B--2---:R-:W2:Y:S01]  /*290c0*/  LD.E R6, desc[UR4][R2.64] ;  /* 0x0000000402067980 */ /* 0x004ea2000c101900 */
[----:B------:R-:W-:Y:S02]  /*290d0*/  R2UR UR4, R4 ;  /* 0x00000000040472ca */ /* 0x000fe400000e0000 */
[----:B------:R-:W-:Y:S01]  /*290e0*/  R2UR UR5, R5 ;  /* 0x00000000050572ca */ /* 0x000fe200000e0000 */
[----:B--2---:R-:W-:-:S12]  /*290f0*/  VIADD R11, R6, 0x1 ;  /* 0x00000001060b7836 */ /* 0x004fd80000000000 */
[----:B------:R-:W2:Y:S01]  /*29100*/  LD.E R6, desc[UR4][R2.64+0x8] ;  /* 0x0000080402067980 */ /* 0x000ea2000c101900 */
[----:B------:R-:W-:-:S13]  /*29110*/  ISETP.NE.AND P1, PT, R11, 0x2, PT ;  /* 0x000000020b00780c */ /* 0x000fda0003f25270 */
[----:B------:R-:W-:Y:S02]  /*29120*/  @!P1 R2UR UR6, R4 ;  /* 0x00000000040692ca */ /* 0x000fe400000e0000 */
[----:B------:R-:W-:-:S13]  /*29130*/  @!P1 R2UR UR7, R5 ;  /* 0x00000000050792ca */ /* 0x000fda00000e0000 */
[----:B------:R-:W3:Y:S01]  /*29140*/  @!P1 LD.E R7, desc[UR6][R2.64+0x4] ;  /* 0x0000040602079980 */ /* 0x000ee2000c101900 */
[C---:B------:R-:W-:Y:S02]  /*29150*/  R2UR UR4, R4.reuse ;  /* 0x00000000040472ca */ /* 0x040fe400000e0000 */
[C---:B------:R-:W-:Y:S02]  /*29160*/  R2UR UR5, R5.reuse ;  /* 0x00000000050572ca */ /* 0x040fe400000e0000 */
[C---:B------:R-:W-:Y:S02]  /*29170*/  R2UR UR6, R4.reuse ;  /* 0x00000000040672ca */ /* 0x040fe400000e0000 */
[C---:B------:R-:W-:Y:S02]  /*29180*/  R2UR UR7, R5.reuse ;  /* 0x00000000050772ca */ /* 0x040fe400000e0000 */
[----:B------:R-:W-:Y:S02]  /*29190*/  @!P1 R2UR UR8, R4 ;  /* 0x00000000040892ca */ /* 0x000fe400000e0000 */
[----:B------:R-:W-:-:S02]  /*291a0*/  @!P1 R2UR UR9, R5 ;  /* 0x00000000050992ca */ /* 0x000fc400000e0000 */
[----:B------:R-:W-:Y:S02]  /*291b0*/  @!P1 R2UR UR10, R4 ;  /* 0x00000000040a92ca */ /* 0x000fe400000e0000 */
[----:B------:R-:W-:Y:S01]  /*291c0*/  @!P1 R2UR UR11, R5 ;  /* 0x00000000050b92ca */ /* 0x000fe200000e0000 */
[----:B------:R0:W-:Y:S08]  /*291d0*/  ST.E desc[UR4][R2.64], R11 ;  /* 0x0000000b02007985 */ /* 0x0001f0000c101904 */
[----:B------:R1:W-:Y:S01]  /*291e0*/  @!P1 ST.E desc[UR8][R2.64], RZ ;  /* 0x000000ff02009985 */ /* 0x0003e2000c101908 */
[----:B--2---:R-:W-:-:S05]  /*291f0*/  VIADD R13, R6, 0x1 ;  /* 0x00000001060d7836 */ /* 0x004fca0000000000 */
[----:B------:R1:W-:Y:S01]  /*29200*/  ST.E desc[UR6][R2.64+0x8], R13 ;  /* 0x0000080d02007985 */ /* 0x0003e2000c101906 */
[----:B---3--:R-:W-:-:S05]  /*29210*/  @!P1 LOP3.LUT R15, R7, 0x1, RZ, 0x3c, !PT ;  /* 0x00000001070f9812 */ /* 0x008fca00078e3cff */
[----:B------:R1:W-:Y:S04]  /*29220*/  @!P1 ST.E desc[UR10][R2.64+0x4], R15 ;  /* 0x0000040f02009985 */ /* 0x0003e8000c10190a */
[----:B------:R-:W2:Y:S01]  /*29230*/  LDL.64 R8, [R0+0x18] ;  /* 0x0000180000087983 */ /* 0x000ea20000100a00 */
[----:B------:R-:W-:Y:S02]  /*29240*/  R2UR UR4, R4 ;  /* 0x00000000040472ca */ /* 0x000fe400000e0000 */
[----:B------:R-:W-:Y:S01]  /*29250*/  R2UR UR5, R5 ;  /* 0x00000000050572ca */ /* 0x000fe200000e0000 */
[----:B------:R-:W3:-:S12]  /*29260*/  LDL.64 R6, [R0] ;  /* 0x0000000000067983 */ /* 0x000ed80000100a00 */
[----:B--2---:R-:W2:Y:S01]  /*29270*/  LD.E R14, desc[UR4][R8.64+0x1c] ;  /* 0x00001c04080e7980 */ /* 0x004ea2000c101900 */
[C---:B------:R-:W-:Y:S02]  /*29280*/  R2UR UR4, R4.reuse ;  /* 0x00000000040472ca */ /* 0x040fe400000e0000 */
[C---:B------:R-:W-:Y:S02]  /*29290*/  R2UR UR5, R5.reuse ;  /* 0x00000000050572ca */ /* 0x040fe400000e0000 */
[----:B------:R-:W-:Y:S02]  /*292a0*/  R2UR UR6, R4 ;  /* 0x00000000040672ca */ /* 0x000fe400000e0000 */
[----:B------:R-:W-:Y:S01]  /*292b0*/  R2UR UR7, R5 ;  /* 0x00000000050772ca */ /* 0x000fe200000e0000 */
[----:B------:R-:W-:Y:S01]  /*292c0*/  BSSY B3, `(.L_x_2311) ;  /* 0x0000008000037945 */ /* 0x000fe20003800000 */
[----:B------:R-:W-:-:S07]  /*292d0*/  IMAD.MOV.U32 R19, RZ, RZ, R164 ;  /* 0x000000ffff137224 */ /* 0x000fce00078e00a4 */
[----:B---3--:R1:W5:Y:S04]  /*292e0*/  LD.E R12, desc[UR4][R6.64] ;  /* 0x00000004060c7980 */ /* 0x008368000c101900 */
[----:B0-----:R1:W5:Y:S01]  /*292f0*/  LD.E R11, desc[UR6][R6.64+0x4] ;  /* 0x00000406060b7980 */ /* 0x001362000c101900 */
[----:B--2---:R-:W-:-:S04]  /*29300*/  LOP3.LUT R14, R14, 0x1, RZ, 0xfc, !PT ;  /* 0x000000010e0e7812 */ /* 0x004fc800078efcff */
[----:B------:R-:W-:-:S13]  /*29310*/  ISETP.NE.AND P1, PT, R14, 0x3, PT ;  /* 0x000000030e00780c */ /* 0x000fda0003f25270 */
[----:B-1----:R-:W-:Y:S05]  /*29320*/  @!P1 BRA `(.L_x_2312) ;  /* 0x0000000000049947 */ /* 0x002fea0003800000 */
[----:B------:R-:W-:Y:S01]  /*29330*/  BPT.TRAP 0x1 ;  /* 0x000000040000795c */ /* 0x000fe20000300000 */
.L_x_2312:
[----:B------:R-:W-:Y:S05]  /*29340*/  BSYNC B3 ;  /* 0x0000000000037941 */ /* 0x000fea0003800000 */
.L_x_2311:
[----:B------:R-:W-:Y:S02]  /*29350*/  R2UR UR4, R4 ;  /* 0x00000000040472ca */ /* 0x000fe400000e0000 */
[----:B------:R-:W-:-:S13]  /*29360*/  R2UR UR5, R5 ;  /* 0x00000000050572ca */ /* 0x000fda00000e0000 */
[----:B------:R-:W2:Y:S01]  /*29370*/  LD.E.64 R2, desc[UR4][R8.64+0x8] ;  /* 0x0000080408027980 */ /* 0x000ea2000c101b00 */
[----:B-----5:R-:W-:Y:S02]  /*29380*/  SHF.L.U32 R13, R11, 0x1f, RZ ;  /* 0x0000001f0b0d7819 */ /* 0x020fe400000006ff */
[----:B--2---:R-:W-:-:S05]  /*29390*/  MOV R3, R2 ;  /* 0x0000000200037202 */ /* 0x004fca0000000f00 */
[----:B------:R-:W-:-:S04]  /*293a0*/  IMAD R12, R12, 0x8, R3 ;  /* 0x000000080c0c7824 */ /* 0x000fc800078e0203 */
[----:B------:R0:W1:Y:S01]  /*293b0*/  SYNCS.PHASECHK.TRANS64.TRYWAIT P1, [R12+URZ], R13 ;  /* 0x0000000d0c0075a7 */ /* 0x000062000802017f */
[----:B------:R-:W2:Y:S01]  /*293c0*/  LD.E R11, desc[UR4][R8.64+0x1c] ;  /* 0x00001c04080b7980 */ /* 0x000ea2000c101900 */
[----:B------:R-:W-:Y:S02]  /*293d0*/  R2UR UR6, R4 ;  /* 0x00000000040672ca */ /* 0x000fe400000e0000 */
[----:B------:R-:W-:Y:S01]  /*293e0*/  R2UR UR7, R5 ;  /* 0x00000000050772ca */ /* 0x000fe200000e0000 */
[----:B------:R0:W5:Y:S01]  /*293f0*/  LD.E R2, desc[UR4][R6.64] ;  /* 0x0000000406027980 */ /* 0x000162000c101900 */
[----:B------:R-:W-:Y:S11]  /*29400*/  BSSY B3, `(.L_x_2313) ;  /* 0x0000006000037945 */ /* 0x000ff60003800000 */
[----:B------:R0:W5:Y:S01]  /*29410*/  LD.E R3, desc[UR6][R6.64+0x4] ;  /* 0x0000040606037980 */ /* 0x000162000c101900 */
[----:B--2---:R-:W-:-:S04]  /*29420*/  LOP3.LUT R11, R11, 0x1, RZ, 0xfc, !PT ;  /* 0x000000010b0b7812 */ /* 0x004fc800078efcff */
[----:B------:R-:W-:-:S13]  /*29430*/  ISETP.NE.AND P2, PT, R11, 0x3, PT ;  /* 0x000000030b00780c */ /* 0x000fda0003f45270 */
[----:B01----:R-:W-:Y:S05]  /*29440*/  @!P2 BRA `(.L_x_2314) ;  /* 0x000000000004a947 */ /* 0x003fea0003800000 */
[----:B------:R-:W-:Y:S01]  /*29450*/  BPT.TRAP 0x1 ;  /* 0x000000040000795c */ /* 0x000fe20000300000 */
.L_x_2314:
[----:B------:R-:W-:Y:S05]  /*29460*/  BSYNC B3 ;  /* 0x0000000000037941 */ /* 0x000fea0003800000 */
.L_x_2313:
[----:B------:R-:W-:Y:S04]  /*29470*/  BSSY B3, `(.L_x_2315) ;  /* 0x000000a000037945 */ /* 0x000fe80003800000 */
[----:B------:R-:W-:Y:S05]  /*29480*/  @P1 BRA `(.L_x_2316) ;  /* 0x0000000000201947 */ /* 0x000fea0003800000 */
[----:B------:R-:W-:Y:S02]  /*29490*/  R2UR UR4, R4 ;  /* 0x00000000040472ca */ /* 0x000fe400000e0000 */
[----:B------:R-:W-:-:S13]  /*294a0*/  R2UR UR5, R5 ;  /* 0x00000000050572ca */ /* 0x000fda00000e0000 */
[----:B------:R-:W2:Y:S01]  /*294b0*/  LD.E.64 R8, desc[UR4][R8.64+0x8] ;  /* 0x0000080408087980 */ /* 0x000ea2000c101b00 */
[----:B-----5:R-:W-:Y:S02]  /*294c0*/  SHF.L.U32 R3, R3, 0x1f, RZ ;  /* 0x0000001f03037819 */ /* 0x020fe400000006ff */
[----:B--2---:R-:W-:-:S05]  /*294d0*/  MOV R7, R8 ;  /* 0x0000000800077202 */ /* 0x004fca0000000f00 */
[----:B------:R-:W-:-:S04]  /*294e0*/  IMAD R2, R2, 0x8, R7 ;  /* 0x0000000802027824 */ /* 0x000fc800078e0207 */
[----:B------:R-:W0:Y:S02]  /*294f0*/  SYNCS.PHASECHK.TRANS64.TRYWAIT P1, [R2+URZ], R3 ;  /* 0x00000003020075a7 */ /* 0x000e24000802017f */
[----:B0-----:R-:W-:Y:S05]  /*29500*/  @!P1 BRA `(.L_x_2317) ;  /* 0x000001b000609947 */ /* 0x001fea0003800000 */
.L_x_2316:
[----:B------:R-:W-:Y:S05]  /*29510*/  BSYNC B3 ;  /* 0x0000000000037941 */ /* 0x000fea0003800000 */
.L_x_2315:
[----:B------:R-:W2:Y:S04]  /*29520*/  LDL.64 R8, [R0] ;  /* 0x0000000000087983 */ /* 0x000ea80000100a00 */
[----:B------:R-:W3:Y:S01]  /*29530*/  LDL.64 R6, [R0+0x28] ;  /* 0x0000280000067983 */ /* 0x000ee20000100a00 */
[C---:B------:R-:W-:Y:S02]  /*29540*/  R2UR UR6, R4.reuse ;  /* 0x00000000040672ca */ /* 0x040fe400000e0000 */
[C---:B------:R-:W-:Y:S01]  /*29550*/  R2UR UR7, R5.reuse ;  /* 0x00000000050772ca */ /* 0x040fe200000e0000 */
[----:B0----5:R-:W4:Y:S01]  /*29560*/  LDL.64 R2, [R0+0x20] ;  /* 0x0000200000027983 */ /* 0x021f220000100a00 */
[C---:B------:R-:W-:Y:S02]  /*29570*/  R2UR UR4, R4.reuse ;  /* 0x00000000040472ca */ /* 0x040fe400000e0000 */
[----:B------:R-:W-:Y:S01]  /*29580*/  R2UR UR5, R5 ;  /* 0x00000000050572ca */ /* 0x000fe200000e0000 */
[----:B------:R-:W4:Y:S08]  /*29590*/  LDL.64 R12, [R0+0x8] ;  /* 0x00000800000c7983 */ /* 0x000f300000100a00 */
[----:B--2---:R-:W2:Y:S04]  /*295a0*/  LD.E R9, desc[UR6][R8.64] ;  /* 0x0000000608097980 */ /* 0x004ea8000c101900 */
[----:B---3--:R-:W2:Y:S01]  /*295b0*/  LD.E.64 R14, desc[UR4][R6.64] ;  /* 0x00000004060e7980 */ /* 0x008ea2000c101b00 */
[----:B------:R-:W-:Y:S05]  /*295c0*/  WARPSYNC.ALL ;  /* 0x0000000000007948 */ /* 0x000fea0003800000 */
[----:B------:R-:W-:-:S02]  /*295d0*/  R2UR UR4, R4 ;  /* 0x00000000040472ca */ /* 0x000fc400000e0000 */
[C---:B------:R-:W-:Y:S02]  /*295e0*/  R2UR UR5, R5.reuse ;  /* 0x00000000050572ca */ /* 0x040fe400000e0000 */
[----:B------:R-:W-:Y:S02]  /*295f0*/  R2UR UR6, R4 ;  /* 0x00000000040672ca */ /* 0x000fe400000e0000 */
[----:B------:R-:W-:-:S09]  /*29600*/  R2UR UR7, R5 ;  /* 0x00000000050772ca */ /* 0x000fd200000e0000 */
[----:B----4-:R0:W-:Y:S04]  /*29610*/  ST.E desc[UR4][R12.64], RZ ;  /* 0x000000ff0c007985 */ /* 0x0101e8000c101904 */
[----:B------:R-:W3:Y:S01]  /*29620*/  LD.E.64 R6, desc[UR6][R2.64] ;  /* 0x0000000602067980 */ /* 0x000ee2000c101b00 */
[----:B--2---:R-:W-:Y:S01]  /*29630*/  IMAD R8, R9, 0x300, R14 ;  /* 0x0000030009087824 */ /* 0x004fe200078e020e */
[----:B------:R-:W-:Y:S01]  /*29640*/  WARPGROUP.ARRIVE ;  /* 0x00000000000079c5 */ /* 0x000fe20000000000 */
[----:B------:R-:W-:Y:S01]  /*29650*/  IMAD.MOV.U32 R9, RZ, RZ, R15 ;  /* 0x000000ffff097224 */ /* 0x000fe200078e000f */
[----:B------:R-:W-:Y:S01]  /*29660*/  R2UR UR8, R4 ;  /* 0x00000000040872ca */ /* 0x000fe200000e0000 */
[----:B------:R-:W-:Y:S01]  /*29670*/  IMAD.MOV.U32 R199, RZ, RZ, 0x1 ;  /* 0x00000001ffc77424 */ /* 0x000fe200078e00ff */
[----:B------:R-:W-:-:S02]  /*29680*/  R2UR UR6, R8 ;  /* 0x00000000080672ca */ /* 0x000fc400000e0000 */
[----:B------:R-:W-:Y:S02]  /*29690*/  R2UR UR7, R9 ;  /* 0x00000000090772ca */ /* 0x000fe400000e0000 */
[C---:B------:R-:W-:Y:S02]  /*296a0*/  R2UR UR9, R5.reuse ;  /* 0x00000000050972ca */ /* 0x040fe400000e0000 */
[----:B------:R-:W-:Y:S02]  /*296b0*/  R2UR UR10, R4 ;  /* 0x00000000040a72ca */ /* 0x000fe400000e0000 */
[----:B------:R-:W-:Y:S02]  /*296c0*/  R2UR UR11, R5 ;  /* 0x00000000050b72ca */ /* 0x000fe400000e0000 */
[----:B---3--:R-:W-:Y:S02]  /*296d0*/  R2UR UR4, R6 ;  /* 0x00000000060472ca */ /* 0x008fe400000e0000 */
[----:B------:R-:W-:-:S13]  /*296e0*/  R2UR UR5, R7 ;  /* 0x00000000070572ca */ /* 0x000fda00000e0000 */
[----:B------:R-:W-:Y:S03]  /*296f0*/  HGMMA.64x96x16.F32.BF16 R24, gdesc[UR4], RZ, !UPT, gsb0 ;  /* 0x01600000041879f0 */ /* 0x000fe6000c0018ff */
[----:B------:R-:W-:Y:S02]  /*29700*/  WARPGROUP.DEPBAR.LE gsb0, 0x0 ;  /* 0x00008000000079c5 */ /* 0x000fe40000010000 */
[----:B------:R0:W-:Y:S04]  /*29710*/  ST.E desc[UR8][R12.64], R199 ;  /* 0x000000c70c007985 */ /* 0x0001e8000c101908 */
[----:B------:R-:W2:Y:S01]  /*29720*/  LD.E.64 R6, desc[UR10][R2.64] ;  /* 0x0000000a02067980 */ /* 0x000ea2000c101b00 */
[----:B------:R-:W-:Y:S01]  /*29730*/  VIADD R14, R8, 0x2 ;  /* 0x00000002080e7836 */ /* 0x000fe20000000000 */
[----:B------:R-:W-:Y:S01]  /*29740*/  R2UR UR7, R15 ;  /* 0x000000000f0772ca */ /* 0x000fe200000e0000 */
[----:B------:R-:W-:Y:S01]  /*29750*/  WARPGROUP.ARRIVE ;  /* 0x00000000000079c5 */ /* 0x000fe20000000000 */
[----:B------:R-:W-:-:S02]  /*29760*/  R2UR UR8, R4 ;  /* 0x00000000040872ca */ /* 0x000fc400000e0000 */
[----:B------:R-:W-:Y:S02]  /*29770*/  R2UR UR6, R14 ;  /* 0x000000000e0672ca */ /* 0x000fe400000e0000 */
[C---:B------:R-:W-:Y:S02]  /*29780*/  R2UR UR9, R5.reuse ;  /* 0x00000000050972ca */ /* 0x040fe400000e0000 */
[----:B------:R-:W-:Y:S02]  /*29790*/  R2UR UR10, R4 ;  /* 0x00000000040a72ca */ /* 0x000fe400000e0000 */
[----:B------:R-:W-:Y:S01]  /*297a0*/  R2UR UR11, R5 ;  /* 0x00000000050b72ca */ /* 0x000fe200000e0000 */
[----:B--2---:R-:W-:Y:S01]  /*297b0*/  VIADD R6, R6, 0x2 ;  /* 0x0000000206067836 */ /* 0x004fe20000000000 */
[----:B------:R-:W-:-:S04]  /*297c0*/  R2UR UR5, R7 ;  /* 0x00000000070572ca */ /* 0x000fc800000e0000 */
[----:B------:R-:W-:-:S13]  /*297d0*/  R2UR UR4, R6 ;  /* 0x00000000060472ca */ /* 0x000fda00000e0000 */
[----:B------:R-:W-:Y:S03]  /*297e0*/  HGMMA.64x96x16.F32.BF16 R24, gdesc[UR4], R24, gsb0 ;  /* 0x01600000041879f0 */ /* 0x000fe60008001818 */
        /* <DEDUP_REMOVED lines=19> */
[----:B------:R-:W-:Y:S01]  /*29920*/  WARPGROUP.ARRIVE ;  /* 0x00000000000079c5 */ /* 0x000fe20000000000 */
[----:B------:R-:W-:Y:S01]  /*29930*/  IMAD.MOV.U32 R9, RZ, RZ, R15 ;  /* 0x000000ffff097224 */ /* 0x000fe200078e000f */
[----:B------:R-:W-:-:S02]  /*29940*/  R2UR UR8, R4 ;  /* 0x00000000040872ca */ /* 0x000fc400000e0000 */
[----:B------:R-:W-:Y:S02]  /*29950*/  R2UR UR6, R8 ;  /* 0x00000000080672ca */ /* 0x000fe400000e0000 */
        /* <DEDUP_REMOVED lines=8> */
[----:B------:R-:W2:Y:S01]  /*299e0*/  LDL.64 R6, [R0+0x40] ;  /* 0x0000400000067983 */ /* 0x000ea20000100a00 */
[----:B------:R-:W-:-:S02]  /*299f0*/  R2UR UR4, R4 ;  /* 0x00000000040472ca */ /* 0x000fc400000e0000 */
[----:B------:R-:W-:Y:S01]  /*29a00*/  R2UR UR5, R5 ;  /* 0x00000000050572ca */ /* 0x000fe200000e0000 */
[----:B------:R-:W3:-:S12]  /*29a10*/  LDL.64 R2, [R0] ;  /* 0x0000000000027983 */ /* 0x000ed80000100a00 */
[----:B--2---:R-:W2:Y:S01]  /*29a20*/  LD.E R8, desc[UR4][R6.64+0x1c] ;  /* 0x00001c0406087980 */ /* 0x004ea2000c101900 */
[C---:B------:R-:W-:Y:S02]  /*29a30*/  R2UR UR4, R4.reuse ;  /* 0x00000000040472ca */ /* 0x040fe400000e0000 */
[C---:B------:R-:W-:Y:S02]  /*29a40*/  R2UR UR5, R5.reuse ;  /* 0x00000000050572ca */ /* 0x040fe400000e0000 */
[----:B------:R-:W-:Y:S02]  /*29a50*/  R2UR UR6, R4 ;  /* 0x00000000040672ca */ /* 0x000fe400000e0000 */
[----:B------:R-:W-:Y:S01]  /*29a60*/  R2UR UR7, R5 ;  /* 0x00000000050772ca */ /* 0x000fe200000e0000 */
[----:B------:R-:W-:Y:S08]  /*29a70*/  BSSY B3, `(.L_x_2318) ;  /* 0x0000007000037945 */ /* 0x000ff00003800000 */
[----:B---3--:R0:W5:Y:S04]  /*29a80*/  LD.E R11, desc[UR4][R2.64] ;  /* 0x00000004020b7980 */ /* 0x008168000c101900 */
[----:B------:R0:W5:Y:S01]  /*29a90*/  LD.E R14, desc[UR6][R2.64+0x4] ;  /* 0x00000406020e7980 */ /* 0x000162000c101900 */
[----:B--2---:R-:W-:-:S04]  /*29aa0*/  LOP3.LUT R8, R8, 0x1, RZ, 0xfc, !PT ;  /* 0x0000000108087812 */ /* 0x004fc800078efcff */
[----:B------:R-:W-:-:S13]  /*29ab0*/  ISETP.NE.AND P1, PT, R8, 0x3, PT ;  /* 0x000000030800780c */ /* 0x000fda0003f25270 */
[----:B0-----:R-:W-:Y:S05]  /*29ac0*/  @!P1 BRA `(.L_x_2319) ;  /* 0x0000000000049947 */ /* 0x001fea0003800000 */
[----:B------:R-:W-:Y:S01]  /*29ad0*/  BPT.TRAP 0x1 ;  /* 0x000000040000795c */ /* 0x000fe20000300000 */
.L_x_2319:
[----:B------:R-:W-:Y:S05]  /*29ae0*/  BSYNC B3 ;  /* 0x0000000000037941 */ /* 0x000fea0003800000 */
.L_x_2318:
        /* <DEDUP_REMOVED lines=17> */
.L_x_2321:
[----:B------:R-:W-:Y:S05]  /*29c00*/  BSYNC B3 ;  /* 0x0000000000037941 */ /* 0x000fea0003800000 */
.L_x_2320:
        /* <DEDUP_REMOVED lines=10> */
.L_x_2323:
[----:B------:R-:W-:Y:S05]  /*29cb0*/  BSYNC B3 ;  /* 0x0000000000037941 */ /* 0x000fea0003800000 */
.L_x_2322:
[----:B------:R-:W2:Y:S04]  /*29cc0*/  LDL.64 R14, [R0] ;  /* 0x00000000000e7983 */ /* 0x000ea80000100a00 */
[----:B------:R-:W3:Y:S04]  /*29cd0*/  LDL.64 R12, [R0+0x58] ;  /* 0x00005800000c7983 */ /* 0x000ee80000100a00 */
[----:B------:R-:W4:Y:S04]  /*29ce0*/  LDL.64 R2, [R0+0x48] ;  /* 0x0000480000027983 */ /* 0x000f280000100a00 */
[----:B0----5:R-:W4:Y:S01]  /*29cf0*/  LDL.64 R8, [R0+0x50] ;  /* 0x0000500000087983 */ /* 0x021f220000100a00 */
[----:B------:R-:W-:-:S02]  /*29d00*/  R2UR UR6, R4 ;  /* 0x00000000040672ca */ /* 0x000fc400000e0000 */
[C---:B------:R-:W-:Y:S01]  /*29d10*/  R2UR UR7, R5.reuse ;  /* 0x00000000050772ca */ /* 0x040fe200000e0000 */
[----:B------:R-:W4:Y:S01]  /*29d20*/  LDL R73, [R1+0x460] ;  /* 0x0004600001497983 */ /* 0x000f220000100800 */
[C---:B------:R-:W-:Y:S02]  /*29d30*/  R2UR UR4, R4.reuse ;  /* 0x00000000040472ca */ /* 0x040fe400000e0000 */
[----:B------:R-:W-:Y:S01]  /*29d40*/  R2UR UR5, R5 ;  /* 0x00000000050572ca */ /* 0x000fe200000e0000 */
[----:B------:R-:W4:Y:S04]  /*29d50*/  LDL R72, [R1+0x464] ;  /* 0x0004640001487983 */ /* 0x000f280000100800 */
[----:B------:R-:W4:Y:S04]  /*29d60*/  LDL.LU R74, [R1+0x46c] ;  /* 0x00046c00014a7983 */ /* 0x000f280000300800 */
[----:B--2---:R-:W2:Y:S04]  /*29d70*/  LD.E R15, desc[UR6][R14.64] ;  /* 0x000000060e0f7980 */ /* 0x004ea8000c101900 */
[----:B---3--:R-:W2:Y:S01]  /*29d80*/  LD.E.64 R6, desc[UR4][R12.64] ;  /* 0x000000040c067980 */ /* 0x008ea2000c101b00 */
[----:B------:R-:W-:Y:S05]  /*29d90*/  WARPSYNC.ALL ;  /* 0x0000000000007948 */ /* 0x000fea0003800000 */
[----:B------:R-:W-:-:S02]  /*29da0*/  R2UR UR6, R4 ;  /* 0x00000000040672ca */ /* 0x000fc400000e0000 */
[C---:B------:R-:W-:Y:S02]  /*29db0*/  R2UR UR7, R5.reuse ;  /* 0x00000000050772ca */ /* 0x040fe400000e0000 */
[----:B------:R-:W-:Y:S02]  /*29dc0*/  R2UR UR4, R4 ;  /* 0x00000000040472ca */ /* 0x000fe400000e0000 */
[----:B------:R-:W-:-:S09]  /*29dd0*/  R2UR UR5, R5 ;  /* 0x00000000050572ca */ /* 0x000fd200000e0000 */
[----:B----4-:R-:W3:Y:S04]  /*29de0*/  LD.E R11, desc[UR6][R2.64] ;  /* 0x00000006020b7980 */ /* 0x010ee8000c101900 */
[----:B------:R-:W4:Y:S01]  /*29df0*/  LD.E.64 R20, desc[UR4][R8.64] ;  /* 0x0000000408147980 */ /* 0x000f22000c101b00 */
[----:B------:R-:W-:Y:S01]  /*29e00*/  WARPGROUP.ARRIVE ;  /* 0x00000000000079c5 */ /* 0x000fe20000000000 */
[C---:B------:R-:W-:Y:S02]  /*29e10*/  R2UR UR8, R4.reuse ;  /* 0x00000000040872ca */ /* 0x040fe400000e0000 */
[----:B------:R-:W-:Y:S02]  /*29e20*/  R2UR UR9, R5 ;  /* 0x00000000050972ca */ /* 0x000fe400000e0000 */
[----:B------:R-:W-:-:S02]  /*29e30*/  R2UR UR10, R4 ;  /* 0x00000000040a72ca */ /* 0x000fc400000e0000 */
[----:B------:R-:W-:Y:S01]  /*29e40*/  R2UR UR11, R5 ;  /* 0x00000000050b72ca */ /* 0x000fe200000e0000 */
[----:B--2---:R-:W-:Y:S01]  /*29e50*/  IMAD R6, R15, 0xc00, R6 ;  /* 0x00000c000f067824 */ /* 0x004fe200078e0206 */
[----:B------:R-:W-:-:S04]  /*29e60*/  R2UR UR7, R7 ;  /* 0x00000000070772ca */ /* 0x000fc800000e0000 */
[----:B------:R-:W-:Y:S02]  /*29e70*/  R2UR UR6, R6 ;  /* 0x00000000060672ca */ /* 0x000fe400000e0000 */
[----:B---3--:R-:W-:Y:S02]  /*29e80*/  ISETP.NE.U32.AND P1, PT, R11, RZ, PT ;  /* 0x000000ff0b00720c */ /* 0x008fe40003f25070 */
[----:B----4-:R-:W-:Y:S02]  /*29e90*/  R2UR UR4, R20 ;  /* 0x00000000140472ca */ /* 0x010fe400000e0000 */
[----:B------:R-:W-:-:S09]  /*29ea0*/  R2UR UR5, R21 ;  /* 0x00000000150572ca */ /* 0x000fd200000e0000 */
[----:B------:R-:W-:-:S05]  /*29eb0*/  VOTEU.ANY UP0, P1 ;  /* 0x00000000003f7886 */ /* 0x000fca0000800100 */
[----:B------:R-:W-:Y:S03]  /*29ec0*/  HGMMA.64x96x16.F32.BF16 R24, gdesc[UR4], R24, UP0, gsb0 ;  /* 0x01600000041879f0 */ /* 0x000fe6000b801818 */
[----:B------:R-:W-:Y:S02]  /*29ed0*/  WARPGROUP.DEPBAR.LE gsb0, 0x0 ;  /* 0x00008000000079c5 */ /* 0x000fe40000010000 */
[----:B------:R-:W-:Y:S04]  /*29ee0*/  ST.E desc[UR8][R2.64], R199 ;  /* 0x000000c702007985 */ /* 0x000fe8000c101908 */
[----:B------:R-:W2:Y:S01]  /*29ef0*/  LD.E.64 R12, desc[UR10][R8.64] ;  /* 0x0000000a080c7980 */ /* 0x000ea2000c101b00 */
[----:B------:R-:W-:-:S02]  /*29f00*/  VIADD R14, R6, 0x2 ;  /* 0x00000002060e7836 */ /* 0x000fc40000000000 */
[----:B------:R-:W-:-:S03]  /*29f10*/  IMAD.MOV.U32 R15, RZ, RZ, R7 ;  /* 0x000000ffff0f7224 */ /* 0x000fc600078e0007 */
[----:B------:R-:W-:Y:S02]  /*29f20*/  R2UR UR6, R14 ;  /* 0x000000000e0672ca */ /* 0x000fe400000e0000 */
[----:B------:R-:W-:Y:S01]  /*29f30*/  R2UR UR7, R15 ;  /* 0x000000000f0772ca */ /* 0x000fe200000e0000 */
[----:B------:R-:W-:Y:S01]  /*29f40*/  WARPGROUP.ARRIVE ;  /* 0x00000000000079c5 */ /* 0x000fe20000000000 */
[C---:B------:R-:W-:Y:S02]  /*29f50*/  R2UR UR8, R4.reuse ;  /* 0x00000000040872ca */ /* 0x040fe400000e0000 */
        /* <DEDUP_REMOVED lines=222> */
[----:B------:R-:W-:-:S06]  /*2ad40*/  WARPGROUP.ARRIVE ;  /* 0x00000000000079c5 */ /* 0x000fcc0000000000 */
[----:B------:R-:W0:Y:S01]  /*2ad50*/  S2R R207, SR_TID.X ;  /* 0x0000000000cf7919 */ /* 0x000e220000002100 */
[----:B------:R-:W-:Y:S02]  /*2ad60*/  R2UR UR8, R4 ;  /* 0x00000000040872ca */ /* 0x000fe400000e0000 */
[----:B------:R-:W-:Y:S02]  /*2ad70*/  R2UR UR9, R5 ;  /* 0x00000000050972ca */ /* 0x000fe400000e0000 */
[----:B0-----:R-:W-:Y:S01]  /*2ad80*/  LOP3.LUT P2, RZ, R207, 0x7f, RZ, 0xc0, !PT ;  /* 0x0000007fcfff7812 */ /* 0x001fe2000784c0ff */
[----:B--2---:R-:W-:Y:S02]  /*2ad90*/  VIADD R6, R8, 0xc06 ;  /* 0x00000c0608067836 */ /* 0x004fe40000000000 */
[----:B------:R-:W-:-:S03]  /*2ada0*/  IMAD.MOV.U32 R7, RZ, RZ, R9 ;  /* 0x000000ffff077224 */ /* 0x000fc600078e0009 */
[----:B------:R-:W-:Y:S02]  /*2adb0*/  R2UR UR4, R6 ;  /* 0x00000000060472ca */ /* 0x000fe400000e0000 */
[----:B------:R-:W-:-:S13]  /*2adc0*/  R2UR UR5, R7 ;  /* 0x00000000070572ca */ /* 0x000fda00000e0000 */
[----:B------:R-:W-:Y:S03]  /*2add0*/  HGMMA.64x96x16.F32.BF16 R24, gdesc[UR4], R24, gsb0 ;  /* 0x01600000041879f0 */ /* 0x000fe60008001818 */
[----:B------:R-:W-:Y:S02]  /*2ade0*/  WARPGROUP.DEPBAR.LE gsb0, 0x0 ;  /* 0x00008000000079c5 */ /* 0x000fe40000010000 */
[----:B------:R0:W-:Y:S04]  /*2adf0*/  ST.E desc[UR8][R2.64], R199 ;  /* 0x000000c702007985 */ /* 0x0001e8000c101908 */
[----:B------:R-:W2:Y:S04]  /*2ae00*/  @!P2 LDL.64 R6, [R0+0x18] ;  /* 0x000018000006a983 */ /* 0x000ea80000100a00 */
[----:B------:R-:W3:Y:S01]  /*2ae10*/  @!P2 LDL.64 R8, [R0] ;  /* 0x000000000008a983 */ /* 0x000ee20000100a00 */
[----:B------:R-:W-:-:S02]  /*2ae20*/  @!P2 R2UR UR4, R4 ;  /* 0x000000000404a2ca */ /* 0x000fc400000e0000 */
[C---:B------:R-:W-:Y:S02]  /*2ae30*/  @!P2 R2UR UR5, R5.reuse ;  /* 0x000000000505a2ca */ /* 0x040fe400000e0000 */
[----:B------:R-:W-:Y:S02]  /*2ae40*/  SHF.R.U32.HI R11, RZ, 0x7, R207 ;  /* 0x00000007ff0b7819 */ /* 0x000fe400000116cf */
[----:B------:R-:W-:Y:S02]  /*2ae50*/  @!P2 R2UR UR6, R4 ;  /* 0x000000000406a2ca */ /* 0x000fe400000e0000 */
[----:B------:R-:W-:Y:S02]  /*2ae60*/  @!P2 R2UR UR7, R5 ;  /* 0x000000000507a2ca */ /* 0x000fe400000e0000 */
[----:B------:R-:W-:-:S05]  /*2ae70*/  IADD3 R11, -R11, 0xb, RZ ;  /* 0x0000000b0b0b7810 */ /* 0x000fca0007ffe1ff */
[----:B------:R1:W-:Y:S06]  /*2ae80*/  BAR.ARV R11, 0x100 ;  /* 0x0004000b0000751d */ /* 0x0003ec0000002000 */
[----:B--2---:R-:W0:Y:S04]  /*2ae90*/  @!P2 LD.E.64 R6, desc[UR4][R6.64+0x30] ;  /* 0x000030040606a980 */ /* 0x004e28000c101b00 */
[----:B---3--:R-:W2:Y:S01]  /*2aea0*/  @!P2 LD.E R8, desc[UR6][R8.64] ;  /* 0x000000060808a980 */ /* 0x008ea2000c101900 */
[----:B------:R-:W-:-:S02]  /*2aeb0*/  R2UR UR4, R4 ;  /* 0x00000000040472ca */ /* 0x000fc400000e0000 */
[----:B------:R-:W-:Y:S02]  /*2aec0*/  R2UR UR5, R5 ;  /* 0x00000000050572ca */ /* 0x000fe400000e0000 */
[----:B0-----:R-:W-:-:S05]  /*2aed0*/  @!P2 MOV R3, R6 ;  /* 0x000000060003a202 */ /* 0x001fca0000000f00 */
[----:B--2---:R-:W-:-:S05]  /*2aee0*/  @!P2 IMAD R2, R8, 0x8, R3 ;  /* 0x000000080802a824 */ /* 0x004fca00078e0203 */
[----:B------:R-:W-:-:S04]  /*2aef0*/  @!P2 PRMT R2, RZ, 0x654, R2 ;  /* 0x00000654ff02a816 */ /* 0x000fc80000000002 */
[----:B------:R0:W-:Y:S02]  /*2af00*/  @!P2 SYNCS.ARRIVE.TRANS64.RED.A1T0 RZ, [R2+URZ], RZ ;  /* 0x000000ff02ffa9a7 */ /* 0x0001e4000810043f */
[----:B0-----:R-:W2:Y:S01]  /*2af10*/  LD.E R2, desc[UR4][R18.64+0x24] ;  /* 0x0000240412027980 */ /* 0x001ea2000c101900 */
[----:B------:R-:W-:Y:S02]  /*2af20*/  R2UR UR4, R4 ;  /* 0x00000000040472ca */ /* 0x000fe400000e0000 */
[----:B------:R-:W-:-:S13]  /*2af30*/  R2UR UR5, R5 ;  /* 0x00000000050572ca */ /* 0x000fda00000e0000 */
[----:B------:R-:W3:Y:S01]  /*2af40*/  LD.E R12, desc[UR4][R18.64] ;  /* 0x00000004120c7980 */ /* 0x000ee2000c101900 */
[C---:B------:R-:W-:Y:S02]  /*2af50*/  R2UR UR4, R4.reuse ;  /* 0x00000000040472ca */ /* 0x040fe400000e0000 */
[C---:B------:R-:W-:Y:S01]  /*2af60*/  R2UR UR5, R5.reuse ;  /* 0x00000000050572ca */ /* 0x040fe200000e0000 */
[----:B------:R-:W-:Y:S01]  /*2af70*/  IMAD.MOV.U32 R3, RZ, RZ, R73 ;  /* 0x000000ffff037224 */ /* 0x000fe200078e0049 */
[C---:B------:R-:W-:Y:S02]  /*2af80*/  R2UR UR14, R4.reuse ;  /* 0x00000000040e72ca */ /* 0x040fe400000e0000 */
[C---:B------:R-:W-:Y:S02]  /*2af90*/  R2UR UR15, R5.reuse ;  /* 0x00000000050f72ca */ /* 0x040fe400000e0000 */
[----:B------:R-:W-:Y:S02]  /*2afa0*/  R2UR UR10, R4 ;  /* 0x00000000040a72ca */ /* 0x000fe400000e0000 */
[----:B------:R-:W-:-:S02]  /*2afb0*/  R2UR UR11, R5 ;  /* 0x00000000050b72ca */ /* 0x000fc400000e0000 */
[----:B------:R-:W-:Y:S02]  /*2afc0*/  LOP3.LUT R74, R74, 0xfff7ffff, RZ, 0xc0, !PT ;  /* 0xfff7ffff4a4a7812 */ /* 0x000fe400078ec0ff */
[----:B------:R-:W-:Y:S02]  /*2afd0*/  R2UR UR8, R4 ;  /* 0x00000000040872ca */ /* 0x000fe400000e0000 */
[C---:B------:R-:W-:Y:S02]  /*2afe0*/  R2UR UR9, R5.reuse ;  /* 0x00000000050972ca */ /* 0x040fe400000e0000 */
[----:B------:R-:W-:Y:S01]  /*2aff0*/  @P2 LOP3.LUT R74, R74, 0x80000, RZ, 0xfc, !PT ;  /* 0x000800004a4a2812 */ /* 0x000fe200078efcff */
[----:B------:R-:W4:Y:S01]  /*2b000*/  LD.E R76, desc[UR14][R18.64+0x18] ;  /* 0x0000180e124c7980 */ /* 0x000f22000c101900 */
[----:B------:R-:W-:Y:S02]  /*2b010*/  R2UR UR12, R4 ;  /* 0x00000000040c72ca */ /* 0x000fe400000e0000 */
[----:B------:R-:W-:Y:S01]  /*2b020*/  R2UR UR13, R5 ;  /* 0x00000000050d72ca */ /* 0x000fe200000e0000 */
[----:B------:R0:W-:Y:S06]  /*2b030*/  STL [R1+0x46c], R74 ;  /* 0x00046c4a01007387 */ /* 0x0001ec0000100800 */
[----:B------:R-:W4:Y:S04]  /*2b040*/  LD.E R73, desc[UR8][R18.64+0x10] ;  /* 0x0000100812497980 */ /* 0x000f28000c101900 */
[----:B0-----:R-:W4:Y:S04]  /*2b050*/  LD.E R74, desc[UR10][R18.64+0xc] ;  /* 0x00000c0a124a7980 */ /* 0x001f28000c101900 */
[----:B------:R-:W4:Y:S01]  /*2b060*/  LD.E R75, desc[UR12][R18.64+0x14] ;  /* 0x0000140c124b7980 */ /* 0x000f22000c101900 */
[----:B--2---:R-:W-:Y:S01]  /*2b070*/  ISETP.NE.AND P1, PT, R2, 0x1, PT ;  /* 0x000000010200780c */ /* 0x004fe20003f25270 */
[----:B------:R-:W-:-:S05]  /*2b080*/  IMAD.MOV.U32 R2, RZ, RZ, R72 ;  /* 0x000000ffff027224 */ /* 0x000fca00078e0048 */
[----:B-1----:R3:W2:Y:S07]  /*2b090*/  LD.E R11, desc[UR4][R2.64] ;  /* 0x00000004020b7980 */ /* 0x0026ae000c101900 */
[C---:B------:R-:W-:Y:S02]  /*2b0a0*/  @P1 R2UR UR4, R4.reuse ;  /* 0x00000000040412ca */ /* 0x040fe400000e0000 */
[----:B------:R-:W-:Y:S02]  /*2b0b0*/  @P1 R2UR UR5, R5 ;  /* 0x00000000050512ca */ /* 0x000fe400000e0000 */
[----:B------:R-:W-:-:S02]  /*2b0c0*/  @P1 R2UR UR6, R4 ;  /* 0x00000000040612ca */ /* 0x000fc400000e0000 */
[----:B------:R-:W-:-:S09]  /*2b0d0*/  @P1 R2UR UR7, R5 ;  /* 0x00000000050712ca */ /* 0x000fd200000e0000 */
[----:B------:R-:W2:Y:S04]  /*2b0e0*/  @P1 LD.E R20, desc[UR4][R18.64+0x28] ;  /* 0x0000280412141980 */ /* 0x000ea8000c101900 */
[----:B------:R-:W2:Y:S01]  /*2b0f0*/  @P1 LD.E R15, desc[UR6][R18.64+0x2c] ;  /* 0x00002c06120f1980 */ /* 0x000ea2000c101900 */
[C---:B------:R-:W-:Y:S02]  /*2b100*/  R2UR UR4, R4.reuse ;  /* 0x00000000040472ca */ /* 0x040fe400000e0000 */
[C---:B------:R-:W-:Y:S02]  /*2b110*/  R2UR UR5, R5.reuse ;  /* 0x00000000050572ca */ /* 0x040fe400000e0000 */
[----:B------:R-:W-:Y:S02]  /*2b120*/  R2UR UR6, R4 ;  /* 0x00000000040672ca */ /* 0x000fe400000e0000 */
[----:B------:R-:W-:-:S09]  /*2b130*/  R2UR UR7, R5 ;  /* 0x00000000050772ca */ /* 0x000fd200000e0000 */
[----:B------:R-:W2:Y:S04]  /*2b140*/  LD.E R72, desc[UR4][R18.64+0x8] ;  /* 0x0000080412487980 */ /* 0x000ea8000c101900 */
[----:B------:R-:W2:Y:S01]  /*2b150*/  LD.E R21, desc[UR6][R18.64+0x4] ;  /* 0x0000040612157980 */ /* 0x000ea2000c101900 */
[----:B---3--:R-:W-:-:S04]  /*2b160*/  SHF.R.S32.HI R3, RZ, 0x1f, R12 ;  /* 0x0000001fff037819 */ /* 0x008fc8000001140c */
[----:B------:R-:W-:-:S04]  /*2b170*/  LEA.HI R2, R3, R12, RZ, 0x7 ;  /* 0x0000000c03027211 */ /* 0x000fc800078f38ff */
[----:B------:R-:W-:-:S05]  /*2b180*/  LOP3.LUT R7, R2, 0xffffff80, RZ, 0xc0, !PT ;  /* 0xffffff8002077812 */ /* 0x000fca00078ec0ff */
[----:B------:R-:W-:-:S05]  /*2b190*/  IMAD.IADD R7, R12, 0x1, -R7 ;  /* 0x000000010c077824 */ /* 0x000fca00078e0a07 */
[----:B------:R-:W-:Y:S02]  /*2b1a0*/  SHF.R.S32.HI R6, RZ, 0x1f, R7 ;  /* 0x0000001fff067819 */ /* 0x000fe40000011407 */
[----:B------:R-:W-:Y:S02]  /*2b1b0*/  LEA.HI R13, R3, R12, RZ, 0x2 ;  /* 0x0000000c030d7211 */ /* 0x000fe400078f10ff */
[CC--:B------:R-:W-:Y:S02]  /*2b1c0*/  LEA.HI R8, R6.reuse, R7.reuse, RZ, 0x2 ;  /* 0x0000000706087211 */ /* 0x0c0fe400078f10ff */
[----:B------:R-:W-:Y:S02]  /*2b1d0*/  LEA.HI R6, R6, R7, RZ, 0x5 ;  /* 0x0000000706067211 */ /* 0x000fe400078f28ff */
[--C-:B------:R-:W-:Y:S02]  /*2b1e0*/  SHF.R.S32.HI R9, RZ, 0x2, R8.reuse ;  /* 0x00000002ff097819 */ /* 0x100fe40000011408 */
[----:B------:R-:W-:-:S02]  /*2b1f0*/  SHF.R.S32.HI R14, RZ, 0x1f, R8 ;  /* 0x0000001fff0e7819 */ /* 0x000fc40000011408 */
[----:B------:R-:W-:Y:S02]  /*2b200*/  LOP3.LUT R13, R13, 0xfffffffc, RZ, 0xc0, !PT ;  /* 0xfffffffc0d0d7812 */ /* 0x000fe400078ec0ff */
[----:B------:R-:W-:Y:S02]  /*2b210*/  SHF.R.S32.HI R3, RZ, 0x7, R2 ;  /* 0x00000007ff037819 */ /* 0x000fe40000011402 */
[----:B------:R-:W-:Y:S01]  /*2b220*/  LEA.HI R14, R14, R9, RZ, 0x3 ;  /* 0x000000090e0e7211 */ /* 0x000fe200078f18ff */
[----:B------:R-:W-:Y:S01]  /*2b230*/  IMAD.IADD R13, R12, 0x1, -R13 ;  /* 0x000000010c0d7824 */ /* 0x000fe200078e0a0d */
[----:B------:R-:W-:Y:S02]  /*2b240*/  SHF.R.S32.HI R6, RZ, 0x5, R6 ;  /* 0x00000005ff067819 */ /* 0x000fe40000011406 */
[----:B------:R-:W-:Y:S02]  /*2b250*/  LEA.HI R2, R2, R3, RZ, 0x1 ;  /* 0x0000000302027211 */ /* 0x000fe400078f08ff */
[----:B------:R-:W-:-:S02]  /*2b260*/  LOP3.LUT R14, R14, 0xfffffff8, RZ, 0xc0, !PT ;  /* 0xfffffff80e0e7812 */ /* 0x000fc400078ec0ff */
[----:B------:R-:W-:-:S03]  /*2b270*/  LOP3.LUT R2, R2, 0x3fffffe, RZ, 0xc0, !PT ;  /* 0x03fffffe02027812 */ /* 0x000fc600078ec0ff */
[----:B------:R-:W-:Y:S02]  /*2b280*/  IMAD.IADD R14, R9, 0x1, -R14 ;  /* 0x00000001090e7824 */ /* 0x000fe400078e0a0e */
[----:B------:R-:W-:Y:S01]  /*2b290*/  IMAD.IADD R2, R3, 0x1, -R2 ;  /* 0x0000000103027824 */ /* 0x000fe200078e0a02 */
[----:B------:R-:W-:Y:S01]  /*2b2a0*/  LOP3.LUT R8, R8, 0x7ffffffc, RZ, 0xc0, !PT ;  /* 0x7ffffffc08087812 */ /* 0x000fe200078ec0ff */
[----:B------:R-:W-:-:S04]  /*2b2b0*/  IMAD.MOV.U32 R9, RZ, RZ, -0x60 ;  /* 0xffffffa0ff097424 */ /* 0x000fc800078e00ff */
[----:B------:R-:W-:Y:S02]  /*2b2c0*/  IMAD.IADD R8, R7, 0x1, -R8 ;  /* 0x0000000107087824 */ /* 0x000fe400078e0a08 */
[----:B------:R-:W-:Y:S01]  /*2b2d0*/  IMAD R7, R10, R9, 0x1 ;  /* 0x000000010a077424 */ /* 0x000fe200078e0209 */
[----:B----4-:R-:W-:-:S03]  /*2b2e0*/  ISETP.GE.AND P2, PT, R76, 0x1, PT ;  /* 0x000000014c00780c */ /* 0x010fc60003f46270 */
[----:B------:R-:W-:Y:S01]  /*2b2f0*/  IMAD R7, R8, -0x2, R7 ;  /* 0xfffffffe08077824 */ /* 0x000fe200078e0207 */
[----:B------:R-:W-:Y:S01]  /*2b300*/  LOP3.LUT R9, RZ, R74, RZ, 0x33, !PT ;  /* 0x0000004aff097212 */ /* 0x000fe200078e33ff */
[----:B------:R-:W-:Y:S01]  /*2b310*/  BSSY B3, `(.L_x_2325) ;  /* 0x0000034000037945 */ /* 0x000fe20003800000 */
[----:B------:R-:W-:Y:S02]  /*2b320*/  IMAD R75, R10, -0x60, R75 ;  /* 0xffffffa00a4b7824 */ /* 0x000fe400078e024b */
[----:B------:R-:W-:Y:S02]  /*2b330*/  VIADD R12, R7, 0xffffffff ;  /* 0xffffffff070c7836 */ /* 0x000fe40000000000 */
[----:B--2---:R-:W-:Y:S01]  /*2b340*/  IMAD R11, R11, 0x8, R6 ;  /* 0x000000080b0b7824 */ /* 0x004fe200078e0206 */
[----:B------:R-:W-:-:S03]  /*2b350*/  LEA.HI R6, R13, R13, RZ, 0x1 ;  /* 0x0000000d0d067211 */ /* 0x000fc600078f08ff */
[----:B------:R-:W-:Y:S01]  /*2b360*/  IMAD.U32 R3, R11, 0x10, R14 ;  /* 0x000000100b037824 */ /* 0x000fe200078e000e */
[----:B------:R-:W-:-:S03]  /*2b370*/  LOP3.LUT R6, R6, 0x1ffffffe, RZ, 0xc0, !PT ;  /* 0x1ffffffe06067812 */ /* 0x000fc600078ec0ff */
[----:B------:R-:W-:Y:S02]  /*2b380*/  IMAD R3, R2, 0x40, R3 ;  /* 0x0000004002037824 */ /* 0x000fe400078e0203 */
[----:B------:R-:W-:-:S04]  /*2b390*/  IMAD.IADD R6, R13, 0x1, -R6 ;  /* 0x000000010d067824 */ /* 0x000fc800078e0a06 */
[----:B------:R-:W-:-:S04]  /*2b3a0*/  IMAD R3, R6, 0x8, R3 ;  /* 0x0000000806037824 */ /* 0x000fc800078e0203 */
[----:B------:R-:W-:-:S05]  /*2b3b0*/  @P1 IMAD.HI.U32 R20, R3, R20, RZ ;  /* 0x0000001403141227 */ /* 0x000fca00078e00ff */
[----:B------:R-:W-:-:S05]  /*2b3c0*/  @P1 SHF.R.U32.HI R3, RZ, R15, R20 ;  /* 0x0000000fff031219 */ /* 0x000fca0000011614 */
[----:B------:R-:W0:Y:S01]  /*2b3d0*/  SHFL.IDX PT, R6, R3, RZ, 0x1c1f ;  /* 0x001c1fff03067589 */ /* 0x000e2200000e0000 */
[----:B------:R-:W-:-:S05]  /*2b3e0*/  IADD3 R2, -R21, R7, R72 ;  /* 0x0000000715027210 */ /* 0x000fca0007ffe148 */
[C---:B------:R-:W-:Y:S02]  /*2b3f0*/  IMAD.IADD R73, R2.reuse, 0x1, R73 ;  /* 0x0000000102497824 */ /* 0x040fe400078e0249 */
[----:B------:R-:W-:Y:S02]  /*2b400*/  IMAD.IADD R8, R2, 0x1, R9 ;  /* 0x0000000102087824 */ /* 0x000fe400078e0209 */
[--C-:B0-----:R-:W-:Y:S02]  /*2b410*/  IMAD.IADD R7, R73, 0x1, R6.reuse ;  /* 0x0000000149077824 */ /* 0x101fe400078e0206 */
[----:B------:R-:W-:Y:S01]  /*2b420*/  IMAD.IADD R2, R8, 0x1, R6 ;  /* 0x0000000108027824 */ /* 0x000fe200078e0206 */
[----:B------:R-:W-:Y:S06]  /*2b430*/  @!P2 BRA `(.L_x_2326) ;  /* 0x000000000084a947 */ /* 0x000fec0003800000 */
        /* <DEDUP_REMOVED lines=8> */
[C---:B------:R-:W-:Y:S02]  /*2b4c0*/  R2UR UR4, R4.reuse ;  /* 0x00000000040472ca */ /* 0x040fe400000e0000 */
[C---:B------:R-:W-:Y:S02]  /*2b4d0*/  R2UR UR5, R5.reuse ;  /* 0x00000000050572ca */ /* 0x040fe400000e0000 */
[----:B------:R-:W-:Y:S02]  /*2b4e0*/  R2UR UR6, R4 ;  /* 0x00000000040672ca */ /* 0x000fe400000e0000 */
[----:B------:R-:W-:-:S09]  /*2b4f0*/  R2UR UR7, R5 ;  /* 0x00000000050772ca */ /* 0x000fd200000e0000 */
[----:B------:R-:W2:Y:S04]  /*2b500*/  LD.E R6, desc[UR4][R18.64+0x1c] ;  /* 0x00001c0412067980 */ /* 0x000ea8000c101900 */
[----:B------:R-:W3:Y:S01]  /*2b510*/  LD.E R11, desc[UR6][R18.64+0x20] ;  /* 0x00002006120b7980 */ /* 0x000ee2000c101900 */
[----:B--2---:R-:W-:-:S05]  /*2b520*/  IMAD.HI.U32 R6, R9, R6, RZ ;  /* 0x0000000609067227 */ /* 0x004fca00078e00ff */
[----:B---3--:R-:W-:-:S07]  /*2b530*/  SHF.R.U32.HI R9, RZ, R11, R6 ;  /* 0x0000000bff097219 */ /* 0x008fce0000011606 */
.L_x_2330:
[----:B------:R-:W-:Y:S05]  /*2b540*/  BSYNC B5 ;  /* 0x0000000000057941 */ /* 0x000fea0003800000 */
.L_x_2329:
[----:B------:R-:W-:Y:S01]  /*2b550*/  LOP3.LUT R9, RZ, R9, RZ, 0x33, !PT ;  /* 0x00000009ff097212 */ /* 0x000fe200078e33ff */
[----:B------:R-:W-:Y:S06]  /*2b560*/  BRA `(.L_x_2331) ;  /* 0x0000000000287947 */ /* 0x000fec0003800000 */
.L_x_2328:
[----:B------:R-:W-:-:S13]  /*2b570*/  ISETP.NE.AND P1, PT, R76, 0x1, PT ;  /* 0x000000014c00780c */ /* 0x000fda0003f25270 */
        /* <DEDUP_REMOVED lines=9> */
.L_x_2331:
[----:B------:R-:W-:Y:S05]  /*2b610*/  BSYNC B4 ;  /* 0x0000000000047941 */ /* 0x000fea0003800000 */
.L_x_2327:
[----:B------:R-:W-:-:S05]  /*2b620*/  IMAD R9, R76, R9, R12 ;  /* 0x000000094c097224 */ /* 0x000fca00078e020c */
[----:B------:R-:W-:Y:S02]  /*2b630*/  VIMNMX R2, R2, R9, !PT ;  /* 0x0000000902027248 */ /* 0x000fe40007fe0100 */
[----:B------:R-:W-:-:S07]  /*2b640*/  VIADDMNMX R7, R9, R76, R7, PT ;  /* 0x0000004c09077246 */ /* 0x000fce0003800107 */
.L_x_2326:
[----:B------:R-:W-:Y:S05]  /*2b650*/  BSYNC B3 ;  /* 0x0000000000037941 */ /* 0x000fea0003800000 */
.L_x_2325:
[C---:B------:R-:W-:Y:S01]  /*2b660*/  ISETP.GE.AND P2, PT, R75.reuse, 0x9, PT ;  /* 0x000000094b00780c */ /* 0x040fe20003f46270 */
[----:B------:R-:W0:Y:S01]  /*2b670*/  SHFL.IDX PT, R3, R3, 0x1, 0x1c1f ;  /* 0x003c1f0003037f89 */ /* 0x000e2200000e0000 */
[----:B------:R-:W-:Y:S01]  /*2b680*/  ISETP.GE.AND P1, PT, R75, 0x2, PT ;  /* 0x000000024b00780c */ /* 0x000fe20003f26270 */
[----:B------:R-:W-:Y:S01]  /*2b690*/  BSSY B3, `(.L_x_2332) ;  /* 0x0000097000037945 */ /* 0x000fe20003800000 */
        /* <DEDUP_REMOVED lines=10> */
[----:B------:R-:W-:Y:S01]  /*2b740*/  FSEL R29, R29, -INF , !P3 ;  /* 0xff8000001d1d7808 */ /* 0x000fe20005800000 */
[--C-:B0-----:R-:W-:Y:S01]  /*2b750*/  IMAD.IADD R9, R73, 0x1, R3.reuse ;  /* 0x0000000149097824 */ /* 0x101fe200078e0203 */
[----:B------:R-:W-:Y:S01]  /*2b760*/  ISETP.GT.AND P3, PT, R2, 0x10, !P4 ;  /* 0x000000100200780c */ /* 0x000fe20006764270 */
[----:B------:R-:W-:Y:S01]  /*2b770*/  IMAD.IADD R8, R8, 0x1, R3 ;  /* 0x0000000108087824 */ /* 0x000fe200078e0203 */
        /* <DEDUP_REMOVED lines=99> */
[----:B------:R-:W-:-:S04]  /*2bdb0*/  ISETP.LT.OR P6, PT, R7, 0x5a, P6 ;  /* 0x0000005a0700780c */ /* 0x000fc800037c1670 */
        /* <DEDUP_REMOVED lines=19> */
.L_x_2337:
[----:B------:R-:W-:Y:S05]  /*2bef0*/  BSYNC B5 ;  /* 0x0000000000057941 */ /* 0x000fea0003800000 */
.L_x_2336:
[----:B------:R-:W-:Y:S01]  /*2bf00*/  LOP3.LUT R21, RZ, R21, RZ, 0x33, !PT ;  /* 0x00000015ff157212 */ /* 0x000fe200078e33ff */
[----:B------:R-:W-:Y:S06]  /*2bf10*/  BRA `(.L_x_2338) ;  /* 0x0000000000287947 */ /* 0x000fec0003800000 */
.L_x_2335:
        /* <DEDUP_REMOVED lines=10> */
.L_x_2338:
[----:B------:R-:W-:Y:S05]  /*2bfc0*/  BSYNC B4 ;  /* 0x0000000000047941 */ /* 0x000fea0003800000 */
.L_x_2334:
[----:B------:R-:W-:-:S05]  /*2bfd0*/  IMAD R21, R76, R21, R12 ;  /* 0x000000154c157224 */ /* 0x000fca00078e020c */
[----:B------:R-:W-:Y:S02]  /*2bfe0*/  VIADDMNMX R9, R21, R76, R9, PT ;  /* 0x0000004c15097246 */ /* 0x000fe40003800109 */
[----:B------:R-:W-:-:S07]  /*2bff0*/  VIMNMX R8, R8, R21, !PT ;  /* 0x0000001508087248 */ /* 0x000fce0007fe0100 */
.L_x_2333:
[----:B------:R-:W-:Y:S05]  /*2c000*/  BSYNC B3 ;  /* 0x0000000000037941 */ /* 0x000fea0003800000 */
.L_x_2332:
[----:B------:R-:W2:Y:S01]  /*2c010*/  LDL.64 R6, [R0+0x70] ;  /* 0x0000700000067983 */ /* 0x000ea20000100a00 */
[----:B------:R-:W-:Y:S02]  /*2c020*/  R2UR UR4, R4 ;  /* 0x00000000040472ca */ /* 0x000fe400000e0000 */
[----:B------:R-:W-:Y:S02]  /*2c030*/  R2UR UR5, R5 ;  /* 0x00000000050572ca */ /* 0x000fe400000e0000 */
[C---:B------:R-:W-:Y:S02]  /*2c040*/  ISETP.GT.AND P1, PT, R8.reuse, 0x1, !P1 ;  /* 0x000000010800780c */ /* 0x040fe40004f24270 */
[----:B------:R-:W-:Y:S02]  /*2c050*/  ISETP.GT.AND P2, PT, R8, 0x8, !P2 ;  /* 0x000000080800780c */ /* 0x000fe40005744270 */
[C---:B------:R-:W-:Y:S02]  /*2c060*/  ISETP.LT.OR P1, PT, R9.reuse, 0x2, P1 ;  /* 0x000000020900780c */ /* 0x040fe40000f21670 */
[----:B------:R-:W-:-:S02]  /*2c070*/  ISETP.LT.OR P2, PT, R9, 0x9, P2 ;  /* 0x000000090900780c */ /* 0x000fc40001741670 */
[----:B------:R-:W-:Y:S02]  /*2c080*/  FSEL R27, R27, -INF , !P1 ;  /* 0xff8000001b1b7808 */ /* 0x000fe40004800000 */
[----:B------:R-:W-:Y:S02]  /*2c090*/  ISETP.NE.AND P1, PT, R14, RZ, PT ;  /* 0x000000ff0e00720c */ /* 0x000fe40003f25270 */
[----:B------:R-:W-:Y:S02]  /*2c0a0*/  FSEL R30, R30, -INF , !P2 ;  /* 0xff8000001e1e7808 */ /* 0x000fe40005000000 */
[----:B------:R-:W-:Y:S02]  /*2c0b0*/  ISETP.GT.AND P1, PT, R8, 0x9, !P1 ;  /* 0x000000090800780c */ /* 0x000fe40004f24270 */
[----:B------:R-:W-:Y:S02]  /*2c0c0*/  ISETP.NE.AND P2, PT, R77, RZ, PT ;  /* 0x000000ff4d00720c */ /* 0x000fe40003f45270 */
[----:B------:R-:W-:-:S02]  /*2c0d0*/  ISETP.LT.OR P1, PT, R9, 0xa, P1 ;  /* 0x0000000a0900780c */ /* 0x000fc40000f21670 */
[----:B------:R-:W-:Y:S02]  /*2c0e0*/  ISETP.NE.AND P6, PT, R78, RZ, PT ;  /* 0x000000ff4e00720c */ /* 0x000fe40003fc5270 */
        /* <DEDUP_REMOVED lines=62> */
[----:B------:R-:W-:Y:S02]  /*2c4d0*/  ISETP.NE.AND P6, PT, R24, RZ, PT ;  /* 0x000000ff1800720c */ /* 0x000fe40003fc5270 */
[----:B------:R-:W-:-:S04]  /*2c4e0*/  ISETP.LT.OR P1, PT, R9, 0x1, P1 ;  /* 0x000000010900780c */ /* 0x000fc80000f21670 */
[----:B------:R-:W-:Y:S01]  /*2c4f0*/  FSEL R26, R26, -INF , !P1 ;  /* 0xff8000001a1a7808 */ /* 0x000fe20004800000 */
[----:B--2---:R-:W2:Y:S01]  /*2c500*/  LD.E.64 R2, desc[UR4][R6.64] ;  /* 0x0000000406027980 */ /* 0x004ea2000c101b00 */
[C---:B------:R-:W-:Y:S02]  /*2c510*/  ISETP.GT.AND P1, PT, R8.reuse, 0x49, !P2 ;  /* 0x000000490800780c */ /* 0x040fe40005724270 */
[C---:B------:R-:W-:Y:S01]  /*2c520*/  ISETP.GT.AND P3, PT, R8.reuse, 0x50, !P3 ;  /* 0x000000500800780c */ /* 0x040fe20005f64270 */
[----:B------:R-:W3:Y:S01]  /*2c530*/  LD.E R19, desc[UR4][R6.64+0x10] ;  /* 0x0000100406137980 */ /* 0x000ee2000c101900 */
[C---:B------:R-:W-:Y:S02]  /*2c540*/  ISETP.GT.AND P4, PT, R8.reuse, 0x51, !P4 ;  /* 0x000000510800780c */ /* 0x040fe40006784270 */
[C---:B------:R-:W-:Y:S02]  /*2c550*/  ISETP.GT.AND P5, PT, R8.reuse, 0x58, !P5 ;  /* 0x000000580800780c */ /* 0x040fe40006fa4270 */
[----:B------:R-:W-:-:S02]  /*2c560*/  ISETP.GT.AND P2, PT, R8, 0x59, !P6 ;  /* 0x000000590800780c */ /* 0x000fc40007744270 */
[C---:B------:R-:W-:Y:S02]  /*2c570*/  ISETP.LT.OR P1, PT, R9.reuse, 0x4a, P1 ;  /* 0x0000004a0900780c */ /* 0x040fe40000f21670 */
[----:B------:R-:W-:Y:S02]  /*2c580*/  ISETP.LT.OR P3, PT, R9, 0x51, P3 ;  /* 0x000000510900780c */ /* 0x000fe40001f61670 */
[----:B------:R-:W-:Y:S02]  /*2c590*/  FSEL R63, R63, -INF , !P1 ;  /* 0xff8000003f3f7808 */ /* 0x000fe40004800000 */
[C---:B------:R-:W-:Y:S02]  /*2c5a0*/  ISETP.LT.OR P4, PT, R9.reuse, 0x52, P4 ;  /* 0x000000520900780c */ /* 0x040fe40002781670 */
[----:B------:R-:W-:Y:S02]  /*2c5b0*/  FSEL R66, R66, -INF , !P3 ;  /* 0xff80000042427808 */ /* 0x000fe40005800000 */
[----:B------:R-:W-:-:S02]  /*2c5c0*/  ISETP.LT.OR P5, PT, R9, 0x59, P5 ;  /* 0x000000590900780c */ /* 0x000fc40002fa1670 */
[----:B------:R-:W-:Y:S02]  /*2c5d0*/  ISETP.LT.OR P2, PT, R9, 0x5a, P2 ;  /* 0x0000005a0900780c */ /* 0x000fe40001741670 */
[----:B------:R-:W-:Y:S02]  /*2c5e0*/  FSEL R67, R67, -INF , !P4 ;  /* 0xff80000043437808 */ /* 0x000fe40006000000 */
[----:B------:R-:W-:Y:S02]  /*2c5f0*/  FSEL R70, R70, -INF , !P5 ;  /* 0xff80000046467808 */ /* 0x000fe40006800000 */
[----:B------:R-:W-:Y:S02]  /*2c600*/  R2UR UR6, R4 ;  /* 0x00000000040672ca */ /* 0x000fe400000e0000 */
[----:B------:R-:W-:Y:S02]  /*2c610*/  R2UR UR7, R5 ;  /* 0x00000000050772ca */ /* 0x000fe400000e0000 */
[----:B------:R-:W-:-:S11]  /*2c620*/  FSEL R71, R71, -INF , !P2 ;  /* 0xff80000047477808 */ /* 0x000fd60005000000 */
[----:B------:R-:W4:Y:S01]  /*2c630*/  LD.E R20, desc[UR6][R6.64+0x14] ;  /* 0x0000140606147980 */ /* 0x000f22000c101900 */
[----:B--2---:R-:W-:Y:S02]  /*2c640*/  FMNMX.FTZ R12, R11, R2, !PT ;  /* 0x000000020b0c7209 */ /* 0x004fe40007810000 */
        /* <DEDUP_REMOVED lines=46> */
[----:B------:R-:W-:-:S03]  /*2c930*/  FMNMX.FTZ R9, R71, R12, !PT ;  /* 0x0000000c47097209 */ /* 0x000fc60007810000 */
[----:B------:R-:W0:Y:S04]  /*2c940*/  SHFL.BFLY PT, R13, R8, 0x2, 0x1f ;  /* 0x0c401f00080d7f89 */ /* 0x000e2800000e0000 */
[----:B------:R-:W-:Y:S04]  /*2c950*/  ST.E.64 desc[UR4][R6.64], R8 ;  /* 0x0000000806007985 */ /* 0x000fe8000c101b04 */
[----:B------:R-:W2:Y:S01]  /*2c960*/  LD.E R21, desc[UR6][R6.64+0x4] ;  /* 0x0000040606157980 */ /* 0x000ea2000c101900 */
[----:B0-----:R-:W-:-:S05]  /*2c970*/  FMNMX.FTZ R13, R8, R13, !PT ;  /* 0x0000000d080d7209 */ /* 0x001fca0007810000 */
[----:B------:R-:W0:Y:S02]  /*2c980*/  SHFL.BFLY PT, R12, R13, 0x1, 0x1f ;  /* 0x0c201f000d0c7f89 */ /* 0x000e2400000e0000 */
[----:B0-----:R-:W-:Y:S02]  /*2c990*/  FMNMX.FTZ R15, R13, R12, !PT ;  /* 0x0000000c0d0f7209 */ /* 0x001fe40007810000 */
[----:B------:R-:W5:Y:S04]  /*2c9a0*/  LD.E R12, desc[UR4][R6.64+0x20] ;  /* 0x00002004060c7980 */ /* 0x000f68000c101900 */
[----:B------:R-:W-:Y:S04]  /*2c9b0*/  ST.E desc[UR4][R6.64], R15 ;  /* 0x0000000f06007985 */ /* 0x000fe8000c101904 */
[----:B------:R-:W3:Y:S01]  /*2c9c0*/  LD.E R14, desc[UR6][R6.64] ;  /* 0x00000006060e7980 */ /* 0x000ee2000c101900 */
[----:B------:R-:W-:-:S02]  /*2c9d0*/  R2UR UR8, R4 ;  /* 0x00000000040872ca */ /* 0x000fc400000e0000 */
[----:B------:R-:W-:Y:S01]  /*2c9e0*/  R2UR UR9, R5 ;  /* 0x00000000050972ca */ /* 0x000fe200000e0000 */
[----:B--2---:R-:W0:Y:S02]  /*2c9f0*/  SHFL.BFLY PT, R8, R21, 0x2, 0x1f ;  /* 0x0c401f0015087f89 */ /* 0x004e2400000e0000 */
[----:B0-----:R-:W-:-:S05]  /*2ca00*/  FMNMX.FTZ R9, R8, R21, !PT ;  /* 0x0000001508097209 */ /* 0x001fca0007810000 */
[----:B------:R-:W0:Y:S02]  /*2ca10*/  SHFL.BFLY PT, R8, R9, 0x1, 0x1f ;  /* 0x0c201f0009087f89 */ /* 0x000e2400000e0000 */
[----:B0-----:R-:W-:Y:S02]  /*2ca20*/  FMNMX.FTZ R13, R9, R8, !PT ;  /* 0x00000008090d7209 */ /* 0x001fe40007810000 */
[C---:B---3--:R-:W-:Y:S02]  /*2ca30*/  FSETP.NEU.FTZ.AND P1, PT, R14.reuse, -INF , PT ;  /* 0xff8000000e00780b */ /* 0x048fe40003f3d000 */
[C---:B------:R-:W-:Y:S02]  /*2ca40*/  FSETP.NEU.FTZ.AND P2, PT, R13.reuse, -INF , PT ;  /* 0xff8000000d00780b */ /* 0x040fe40003f5d000 */
[----:B------:R-:W-:Y:S02]  /*2ca50*/  FSEL R15, R14, RZ, P1 ;  /* 0x000000ff0e0f7208 */ /* 0x000fe40000800000 */
[----:B------:R-:W-:-:S03]  /*2ca60*/  FSEL R8, R13, RZ, P2 ;  /* 0x000000ff0d087208 */ /* 0x000fc60001000000 */
[----:B------:R-:W-:Y:S02]  /*2ca70*/  FADD.FTZ R15, R2, -R15 ;  /* 0x8000000f020f7221 */ /* 0x000fe40000010000 */
[----:B------:R-:W-:Y:S02]  /*2ca80*/  FADD.FTZ R3, R3, -R8 ;  /* 0x8000000803037221 */ /* 0x000fe40000010000 */
[----:B-----5:R-:W-:Y:S02]  /*2ca90*/  FMUL.FTZ R8, R15, R12 ;  /* 0x0000000c0f087220 */ /* 0x020fe40000410000 */
[----:B------:R-:W-:-:S04]  /*2caa0*/  FMUL.FTZ R12, R12, R3 ;  /* 0x000000030c0c7220 */ /* 0x000fc80000410000 */
[----:B------:R-:W0:Y:S08]  /*2cab0*/  MUFU.EX2 R8, R8 ;  /* 0x0000000800087308 */ /* 0x000e300000000800 */
[----:B------:R-:W4:Y:S01]  /*2cac0*/  MUFU.EX2 R9, R12 ;  /* 0x0000000c00097308 */ /* 0x000f220000000800 */
[----:B------:R-:W-:Y:S01]  /*2cad0*/  ST.E desc[UR4][R6.64+0x4], R13 ;  /* 0x0000040d06007985 */ /* 0x000fe2000c101904 */
[----:B0-----:R-:W-:Y:S01]  /*2cae0*/  FMUL.FTZ R19, R8, R19 ;  /* 0x0000001308137220 */ /* 0x001fe20000410000 */
[----:B----4-:R-:W-:-:S04]  /*2caf0*/  FMUL.FTZ R15, R9, R20 ;  /* 0x00000014090f7220 */ /* 0x010fc80000410000 */
[----:B------:R-:W-:Y:S04]  /*2cb00*/  ST.E desc[UR6][R6.64+0x10], R19 ;  /* 0x0000101306007985 */ /* 0x000fe8000c101906 */
[----:B------:R0:W-:Y:S04]  /*2cb10*/  ST.E desc[UR8][R6.64+0x14], R15 ;  /* 0x0000140f06007985 */ /* 0x0001e8000c101908 */
[----:B------:R-:W2:Y:S04]  /*2cb20*/  LDL.64 R2, [R0+0x70] ;  /* 0x0000700000027983 */ /* 0x000ea80000100a00 */
[----:B--2---:R-:W0:Y:S04]  /*2cb30*/  LD.E R14, desc[UR6][R2.64+0x20] ;  /* 0x00002006020e7980 */ /* 0x004e28000c101900 */
[----:B------:R-:W0:Y:S04]  /*2cb40*/  LD.E R12, desc[UR4][R2.64] ;  /* 0x00000004020c7980 */ /* 0x000e28000c101900 */
[----:B------:R-:W2:Y:S04]  /*2cb50*/  LD.E R21, desc[UR8][R2.64+0x4] ;  /* 0x0000040802157980 */ /* 0x000ea8000c101900 */
[----:B------:R-:W3:Y:S04]  /*2cb60*/  LD.E R73, desc[UR4][R2.64+0x10] ;  /* 0x0000100402497980 */ /* 0x000ee8000c101900 */
[----:B------:R-:W4:Y:S01]  /*2cb70*/  LD.E R75, desc[UR6][R2.64+0x14] ;  /* 0x00001406024b7980 */ /* 0x000f22000c101900 */
[C---:B0-----:R-:W-:Y:S01]  /*2cb80*/  FMUL.FTZ R6, R12.reuse, R14 ;  /* 0x0000000e0c067220 */ /* 0x041fe20000410000 */
[----:B------:R-:W-:-:S02]  /*2cb90*/  FSETP.NEU.FTZ.AND P1, PT, R12, -INF , PT ;  /* 0xff8000000c00780b */ /* 0x000fc40003f3d000 */
[----:B--2---:R-:W-:Y:S01]  /*2cba0*/  FSETP.NEU.FTZ.AND P2, PT, R21, -INF , PT ;  /* 0xff8000001500780b */ /* 0x004fe20003f5d000 */
[----:B------:R-:W-:Y:S01]  /*2cbb0*/  FMUL.FTZ R21, R14, R21 ;  /* 0x000000150e157220 */ /* 0x000fe20000410000 */
[----:B------:R-:W-:-:S04]  /*2cbc0*/  FSEL R7, R6, RZ, P1 ;  /* 0x000000ff06077208 */ /* 0x000fc80000800000 */
[----:B------:R-:W-:Y:S01]  /*2cbd0*/  FSEL R13, R21, RZ, P2 ;  /* 0x000000ff150d7208 */ /* 0x000fe20001000000 */
[-CC-:B------:R-:W-:Y:S01]  /*2cbe0*/  FFMA.FTZ R152, R11, R14.reuse, -R7.reuse ;  /* 0x0000000e0b987223 */ /* 0x180fe20000010807 */
[----:B------:R-:W-:-:S03]  /*2cbf0*/  FFMA.FTZ R153, R25, R14, -R7 ;  /* 0x0000000e19997223 */ /* 0x000fc60000010807 */
[-CC-:B------:R-:W-:Y:S01]  /*2cc00*/  FFMA.FTZ R158, R26, R14.reuse, -R13.reuse ;  /* 0x0000000e1a9e7223 */ /* 0x180fe2000001080d */
[-C--:B------:R-:W-:Y:S01]  /*2cc10*/  FFMA.FTZ R216, R27, R14.reuse, -R13 ;  /* 0x0000000e1bd87223 */ /* 0x080fe2000001080d */
[----:B------:R-:W3:Y:S01]  /*2cc20*/  MUFU.EX2 R152, R152 ;  /* 0x0000009800987308 */ /* 0x000ee20000000800 */
[-C--:B------:R-:W-:Y:S01]  /*2cc30*/  FFMA.FTZ R217, R28, R14.reuse, -R7 ;  /* 0x0000000e1cd97223 */ /* 0x080fe20000010807 */
[-C--:B------:R-:W-:Y:S01]  /*2cc40*/  FFMA.FTZ R155, R30, R14.reuse, -R13 ;  /* 0x0000000e1e9b7223 */ /* 0x080fe2000001080d */
[----:B------:R-:W-:-:S05]  /*2cc50*/  FFMA.FTZ R154, R29, R14, -R7 ;  /* 0x0000000e1d9a7223 */ /* 0x000fca0000010807 */
[----:B------:R-:W4:Y:S01]  /*2cc60*/  MUFU.EX2 R158, R158 ;  /* 0x0000009e009e7308 */ /* 0x000f220000000800 */
[-C--:B------:R-:W-:Y:S01]  /*2cc70*/  FFMA.FTZ R157, R31, R14.reuse, -R13 ;  /* 0x0000000e1f9d7223 */ /* 0x080fe2000001080d */
[----:B------:R-:W-:-:S06]  /*2cc80*/  FFMA.FTZ R156, R32, R14, -R7 ;  /* 0x0000000e209c7223 */ /* 0x000fcc0000010807 */
[----:B------:R-:W0:Y:S08]  /*2cc90*/  MUFU.EX2 R153, R153 ;  /* 0x0000009900997308 */ /* 0x000e300000000800 */
[----:B------:R-:W1:Y:S01]  /*2cca0*/  MUFU.EX2 R216, R216 ;  /* 0x000000d800d87308 */ /* 0x000e620000000800 */
[-C--:B------:R-:W-:Y:S01]  /*2ccb0*/  FFMA.FTZ R34, R34, R14.reuse, -R13 ;  /* 0x0000000e22227223 */ /* 0x080fe2000001080d */
[----:B------:R-:W-:-:S06]  /*2ccc0*/  FFMA.FTZ R21, R33, R14, -R7 ;  /* 0x0000000e21157223 */ /* 0x000fcc0000010807 */
[----:B------:R-:W2:Y:S01]  /*2ccd0*/  MUFU.EX2 R217, R217 ;  /* 0x000000d900d97308 */ /* 0x000ea20000000800 */
[----:B------:R-:W-:-:S07]  /*2cce0*/  FFMA.FTZ R12, R35, R14, -R13 ;  /* 0x0000000e230c7223 */ /* 0x000fce000001080d */
[----:B------:R-:W5:Y:S01]  /*2ccf0*/  MUFU.EX2 R155, R155 ;  /* 0x0000009b009b7308 */ /* 0x000f620000000800 */
[-CC-:B------:R-:W-:Y:S01]  /*2cd00*/  FFMA.FTZ R160, R38, R14.reuse, -R13.reuse ;  /* 0x0000000e26a07223 */ /* 0x180fe2000001080d */
[-CC-:B------:R-:W-:Y:S01]  /*2cd10*/  FFMA.FTZ R159, R39, R14.reuse, -R13.reuse ;  /* 0x0000000e279f7223 */ /* 0x180fe2000001080d */
[-CC-:B------:R-:W-:Y:S01]  /*2cd20*/  FFMA.FTZ R11, R42, R14.reuse, -R13.reuse ;  /* 0x0000000e2a0b7223 */ /* 0x180fe2000001080d */
[----:B------:R-:W-:-:S04]  /*2cd30*/  FFMA.FTZ R170, R43, R14, -R13 ;  /* 0x0000000e2baa7223 */ /* 0x000fc8000001080d */
[----:B------:R-:W5:Y:S01]  /*2cd40*/  MUFU.EX2 R154, R154 ;  /* 0x0000009a009a7308 */ /* 0x000f620000000800 */
[-CC-:B------:R-:W-:Y:S01]  /*2cd50*/  FFMA.FTZ R172, R46, R14.reuse, -R13.reuse ;  /* 0x0000000e2eac7223 */ /* 0x180fe2000001080d */
[-CC-:B------:R-:W-:Y:S01]  /*2cd60*/  FFMA.FTZ R171, R47, R14.reuse, -R13.reuse ;  /* 0x0000000e2fab7223 */ /* 0x180fe2000001080d */
[-CC-:B------:R-:W-:Y:S01]  /*2cd70*/  FFMA.FTZ R178, R50, R14.reuse, -R13.reuse ;  /* 0x0000000e32b27223 */ /* 0x180fe2000001080d */
[-CC-:B------:R-:W-:Y:S01]  /*2cd80*/  FFMA.FTZ R177, R51, R14.reuse, -R13.reuse ;  /* 0x0000000e33b17223 */ /* 0x180fe2000001080d */
[----:B------:R-:W-:-:S03]  /*2cd90*/  FFMA.FTZ R180, R54, R14, -R13 ;  /* 0x0000000e36b47223 */ /* 0x000fc6000001080d */
[----:B------:R-:W5:Y:S01]  /*2cda0*/  MUFU.EX2 R157, R157 ;  /* 0x0000009d009d7308 */ /* 0x000f620000000800 */
        /* <DEDUP_REMOVED lines=8> */
[-C--:B------:R-:W-:Y:S01]  /*2ce30*/  FFMA.FTZ R161, R71, R14.reuse, -R13 ;  /* 0x0000000e47a17223 */ /* 0x080fe2000001080d */
[----:B------:R-:W5:Y:S01]  /*2ce40*/  MUFU.EX2 R156, R156 ;  /* 0x0000009c009c7308 */ /* 0x000f620000000800 */
[----:B---3--:R-:W-:Y:S01]  /*2ce50*/  FADD.FTZ R6, R152, R73 ;  /* 0x0000004998067221 */ /* 0x008fe20000010000 */
[----:B------:R-:W-:Y:S01]  /*2ce60*/  FFMA.FTZ R20, R36, R14, -R7 ;  /* 0x0000000e24147223 */ /* 0x000fe20000010807 */
[----:B----4-:R-:W-:-:S05]  /*2ce70*/  FADD.FTZ R75, R158, R75 ;  /* 0x0000004b9e4b7221 */ /* 0x010fca0000010000 */
[----:B------:R-:W3:Y:S01]  /*2ce80*/  MUFU.EX2 R13, R34 ;  /* 0x00000022000d7308 */ /* 0x000ee20000000800 */
[----:B0-----:R-:W-:Y:S01]  /*2ce90*/  FADD.FTZ R6, R153, R6 ;  /* 0x0000000699067221 */ /* 0x001fe20000010000 */
[----:B-1----:R-:W-:Y:S01]  /*2cea0*/  FADD.FTZ R24, R216, R75 ;  /* 0x0000004bd8187221 */ /* 0x002fe20000010000 */
[-CC-:B------:R-:W-:Y:S01]  /*2ceb0*/  FFMA.FTZ R37, R37, R14.reuse, -R7.reuse ;  /* 0x0000000e25257223 */ /* 0x180fe20000010807 */
[----:B------:R-:W-:-:S04]  /*2cec0*/  FFMA.FTZ R167, R40, R14, -R7 ;  /* 0x0000000e28a77223 */ /* 0x000fc80000010807 */
[----:B------:R-:W0:Y:S01]  /*2ced0*/  MUFU.EX2 R21, R21 ;  /* 0x0000001500157308 */ /* 0x000e220000000800 */
[-CC-:B------:R-:W-:Y:S01]  /*2cee0*/  FFMA.FTZ R166, R41, R14.reuse, -R7.reuse ;  /* 0x0000000e29a67223 */ /* 0x180fe20000010807 */
[-CC-:B------:R-:W-:Y:S01]  /*2cef0*/  FFMA.FTZ R169, R44, R14.reuse, -R7.reuse ;  /* 0x0000000e2ca97223 */ /* 0x180fe20000010807 */
[-CC-:B------:R-:W-:Y:S01]  /*2cf00*/  FFMA.FTZ R168, R45, R14.reuse, -R7.reuse ;  /* 0x0000000e2da87223 */ /* 0x180fe20000010807 */
[-CC-:B------:R-:W-:Y:S01]  /*2cf10*/  FFMA.FTZ R174, R48, R14.reuse, -R7.reuse ;  /* 0x0000000e30ae7223 */ /* 0x180fe20000010807 */
[----:B------:R-:W-:-:S03]  /*2cf20*/  FFMA.FTZ R173, R49, R14, -R7 ;  /* 0x0000000e31ad7223 */ /* 0x000fc60000010807 */
[----:B------:R-:W1:Y:S01]  /*2cf30*/  MUFU.EX2 R12, R12 ;  /* 0x0000000c000c7308 */ /* 0x000e620000000800 */
        /* <DEDUP_REMOVED lines=10> */
[----:B------:R-:W4:Y:S01]  /*2cfe0*/  MUFU.EX2 R20, R20 ;  /* 0x0000001400147308 */ /* 0x000f220000000800 */
[----:B--2---:R-:W-:Y:S01]  /*2cff0*/  FADD.FTZ R7, R217, R6 ;  /* 0x00000006d9077221 */ /* 0x004fe20000010000 */
[----:B-----5:R-:W-:-:S06]  /*2d000*/  FADD.FTZ R24, R155, R24 ;  /* 0x000000189b187221 */ /* 0x020fcc0000010000 */
[----:B------:R-:W2:Y:S01]  /*2d010*/  MUFU.EX2 R160, R160 ;  /* 0x000000a000a07308 */ /* 0x000ea20000000800 */
[----:B------:R-:W-:Y:S01]  /*2d020*/  FADD.FTZ R7, R154, R7 ;  /* 0x000000079a077221 */ /* 0x000fe20000010000 */
[----:B------:R-:W-:-:S06]  /*2d030*/  FADD.FTZ R24, R157, R24 ;  /* 0x000000189d187221 */ /* 0x000fcc0000010000 */
[----:B------:R-:W5:Y:S01]  /*2d040*/  MUFU.EX2 R14, R37 ;  /* 0x00000025000e7308 */ /* 0x000f620000000800 */
[----:B------:R-:W-:Y:S01]  /*2d050*/  FADD.FTZ R6, R156, R7 ;  /* 0x000000079c067221 */ /* 0x000fe20000010000 */
[----:B---3--:R-:W-:-:S06]  /*2d060*/  FADD.FTZ R7, R13, R24 ;  /* 0x000000180d077221 */ /* 0x008fcc0000010000 */
[----:B------:R-:W3:Y:S01]  /*2d070*/  MUFU.EX2 R159, R159 ;  /* 0x0000009f009f7308 */ /* 0x000ee20000000800 */
[----:B0-----:R-:W-:Y:S01]  /*2d080*/  FADD.FTZ R25, R21, R6 ;  /* 0x0000000615197221 */ /* 0x001fe20000010000 */
[----:B-1----:R-:W-:-:S06]  /*2d090*/  FADD.FTZ R7, R12, R7 ;  /* 0x000000070c077221 */ /* 0x002fcc0000010000 */
[----:B------:R-:W0:Y:S08]  /*2d0a0*/  MUFU.EX2 R167, R167 ;  /* 0x000000a700a77308 */ /* 0x000e300000000800 */
[----:B------:R-:W1:Y:S01]  /*2d0b0*/  MUFU.EX2 R11, R11 ;  /* 0x0000000b000b7308 */ /* 0x000e620000000800 */
[----:B----4-:R-:W-:Y:S01]  /*2d0c0*/  FADD.FTZ R25, R20, R25 ;  /* 0x0000001914197221 */ /* 0x010fe20000010000 */
[----:B--2---:R-:W-:-:S06]  /*2d0d0*/  FADD.FTZ R6, R160, R7 ;  /* 0x00000007a0067221 */ /* 0x004fcc0000010000 */
[----:B------:R-:W2:Y:S08]  /*2d0e0*/  MUFU.EX2 R166, R166 ;  /* 0x000000a600a67308 */ /* 0x000eb00000000800 */
[----:B------:R-:W4:Y:S01]  /*2d0f0*/  MUFU.EX2 R170, R170 ;  /* 0x000000aa00aa7308 */ /* 0x000f220000000800 */
[----:B-----5:R-:W-:Y:S01]  /*2d100*/  FADD.FTZ R24, R14, R25 ;  /* 0x000000190e187221 */ /* 0x020fe20000010000 */
[----:B---3--:R-:W-:-:S06]  /*2d110*/  FADD.FTZ R6, R159, R6 ;  /* 0x000000069f067221 */ /* 0x008fcc0000010000 */
[----:B------:R-:W3:Y:S08]  /*2d120*/  MUFU.EX2 R169, R169 ;  /* 0x000000a900a97308 */ /* 0x000ef00000000800 */
[----:B------:R-:W5:Y:S01]  /*2d130*/  MUFU.EX2 R172, R172 ;  /* 0x000000ac00ac7308 */ /* 0x000f620000000800 */
[----:B0-----:R-:W-:Y:S01]  /*2d140*/  FADD.FTZ R7, R167, R24 ;  /* 0x00000018a7077221 */ /* 0x001fe20000010000 */
[----:B-1----:R-:W-:-:S06]  /*2d150*/  FADD.FTZ R25, R11, R6 ;  /* 0x000000060b197221 */ /* 0x002fcc0000010000 */
[----:B------:R-:W0:Y:S08]  /*2d160*/  MUFU.EX2 R168, R168 ;  /* 0x000000a800a87308 */ /* 0x000e300000000800 */
[----:B------:R-:W1:Y:S01]  /*2d170*/  MUFU.EX2 R171, R171 ;  /* 0x000000ab00ab7308 */ /* 0x000e620000000800 */
[----:B--2---:R-:W-:Y:S01]  /*2d180*/  FADD.FTZ R6, R166, R7 ;  /* 0x00000007a6067221 */ /* 0x004fe20000010000 */
[----:B----4-:R-:W-:-:S06]  /*2d190*/  FADD.FTZ R25, R170, R25 ;  /* 0x00000019aa197221 */ /* 0x010fcc0000010000 */
[----:B------:R-:W2:Y:S08]  /*2d1a0*/  MUFU.EX2 R174, R174 ;  /* 0x000000ae00ae7308 */ /* 0x000eb00000000800 */
[----:B------:R-:W4:Y:S01]  /*2d1b0*/  MUFU.EX2 R178, R178 ;  /* 0x000000b200b27308 */ /* 0x000f220000000800 */
[----:B---3--:R-:W-:Y:S01]  /*2d1c0*/  FADD.FTZ R7, R169, R6 ;  /* 0x00000006a9077221 */ /* 0x008fe20000010000 */
[----:B-----5:R-:W-:-:S06]  /*2d1d0*/  FADD.FTZ R6, R172, R25 ;  /* 0x00000019ac067221 */ /* 0x020fcc0000010000 */
        /* <DEDUP_REMOVED lines=43> */
[----:B----4-:R-:W-:-:S03]  /*2d490*/  FADD.FTZ R25, R163, R24 ;  /* 0x00000018a3197221 */ /* 0x010fc60000010000 */
[----:B---3--:R-:W-:Y:S01]  /*2d4a0*/  FADD.FTZ R6, R190, R7 ;  /* 0x00000007be067221 */ /* 0x008fe20000010000 */
[----:B-----5:R-:W-:-:S03]  /*2d4b0*/  FADD.FTZ R24, R162, R25 ;  /* 0x00000019a2187221 */ /* 0x020fc60000010000 */
[----:B0-----:R-:W-:Y:S01]  /*2d4c0*/  FADD.FTZ R25, R187, R6 ;  /* 0x00000006bb197221 */ /* 0x001fe20000010000 */
[----:B-1----:R-:W-:-:S04]  /*2d4d0*/  FADD.FTZ R27, R161, R24 ;  /* 0x00000018a11b7221 */ /* 0x002fc80000010000 */
[----:B------:R0:W-:Y:S04]  /*2d4e0*/  ST.E desc[UR4][R2.64+0x10], R25 ;  /* 0x0000101902007985 */ /* 0x0001e8000c101904 */
[----:B------:R1:W-:Y:S04]  /*2d4f0*/  ST.E desc[UR6][R2.64+0x14], R27 ;  /* 0x0000141b02007985 */ /* 0x0003e8000c101906 */
[----:B------:R-:W0:Y:S01]  /*2d500*/  LDL.64 R6, [R0+0x80] ;  /* 0x0000800000067983 */ /* 0x000e220000100a00 */
[----:B------:R-:W-:Y:S02]  /*2d510*/  R2UR UR10, R4 ;  /* 0x00000000040a72ca */ /* 0x000fe400000e0000 */
[----:B------:R-:W-:-:S02]  /*2d520*/  R2UR UR11, R5 ;  /* 0x00000000050b72ca */ /* 0x000fc400000e0000 */
[C---:B------:R-:W-:Y:S02]  /*2d530*/  R2UR UR12, R4.reuse ;  /* 0x00000000040c72ca */ /* 0x040fe400000e0000 */
[----:B------:R-:W-:Y:S01]  /*2d540*/  R2UR UR13, R5 ;  /* 0x00000000050d72ca */ /* 0x000fe200000e0000 */
[----:B0-----:R-:W2:Y:S08]  /*2d550*/  LD.E R25, desc[UR8][R6.64+0x10] ;  /* 0x0000100806197980 */ /* 0x001eb0000c101900 */
[----:B-1----:R-:W3:Y:S04]  /*2d560*/  LD.E R3, desc[UR10][R6.64+0x14] ;  /* 0x0000140a06037980 */ /* 0x002ee8000c101900 */
[----:B------:R-:W4:Y:S01]  /*2d570*/  LD.E R27, desc[UR12][R6.64+0x20] ;  /* 0x0000200c061b7980 */ /* 0x000f22000c101900 */
[----:B------:R-:W-:-:S02]  /*2d580*/  R2UR UR18, R4 ;  /* 0x00000000041272ca */ /* 0x000fc400000e0000 */
[C---:B------:R-:W-:Y:S01]  /*2d590*/  R2UR UR19, R5.reuse ;  /* 0x00000000051372ca */ /* 0x040fe200000e0000 */
[----:B------:R-:W5:Y:S01]  /*2d5a0*/  LD.E R2, desc[UR6][R6.64+0x8] ;  /* 0x0000080606027980 */ /* 0x000f62000c101900 */
[C---:B------:R-:W-:Y:S02]  /*2d5b0*/  R2UR UR14, R4.reuse ;  /* 0x00000000040e72ca */ /* 0x040fe400000e0000 */
[C---:B------:R-:W-:Y:S01]  /*2d5c0*/  R2UR UR15, R5.reuse ;  /* 0x00000000050f72ca */ /* 0x040fe200000e0000 */
[----:B------:R-:W5:Y:S01]  /*2d5d0*/  LD.E R29, desc[UR4][R6.64] ;  /* 0x00000004061d7980 */ /* 0x000f62000c101900 */
[----:B------:R-:W-:Y:S02]  /*2d5e0*/  R2UR UR16, R4 ;  /* 0x00000000041072ca */ /* 0x000fe400000e0000 */
[----:B------:R-:W-:Y:S01]  /*2d5f0*/  R2UR UR17, R5 ;  /* 0x00000000051172ca */ /* 0x000fe200000e0000 */
        /* <DEDUP_REMOVED lines=38> */
[----:B--2---:R-:W-:-:S05]  /*2d860*/  FMUL.FTZ R25, R8, R25 ;  /* 0x0000001908197220 */ /* 0x004fca0000410000 */
[----:B------:R0:W-:Y:S04]  /*2d870*/  ST.E desc[UR8][R6.64+0x10], R25 ;  /* 0x0000101906007985 */ /* 0x0001e8000c101908 */
[----:B0-----:R-:W2:Y:S01]  /*2d880*/  LD.E R25, desc[UR6][R6.64+0x154] ;  /* 0x0001540606197980 */ /* 0x001ea2000c101900 */
[C---:B---3--:R-:W-:Y:S01]  /*2d890*/  FMUL.FTZ R3, R8.reuse, R3 ;  /* 0x0000000308037220 */ /* 0x048fe20000410000 */
[----:B----4-:R-:W-:-:S04]  /*2d8a0*/  FMUL.FTZ R27, R8, R27 ;  /* 0x0000001b081b7220 */ /* 0x010fc80000410000 */
[----:B------:R0:W-:Y:S04]  /*2d8b0*/  ST.E desc[UR10][R6.64+0x14], R3 ;  /* 0x0000140306007985 */ /* 0x0001e8000c10190a */
[----:B------:R1:W-:Y:S04]  /*2d8c0*/  ST.E desc[UR12][R6.64+0x20], R27 ;  /* 0x0000201b06007985 */ /* 0x0003e8000c10190c */
[----:B0-----:R-:W3:Y:S04]  /*2d8d0*/  LD.E R3, desc[UR18][R6.64+0x150] ;  /* 0x0001501206037980 */ /* 0x001ee8000c101900 */
[----:B-1----:R-:W4:Y:S01]  /*2d8e0*/  LD.E R27, desc[UR6][R6.64+0x160] ;  /* 0x00016006061b7980 */ /* 0x002f22000c101900 */
        /* <DEDUP_REMOVED lines=55> */
[----:B------:R5:W-:Y:S02]  /*2dc60*/  ST.E desc[UR4][R6.64+0x1e4], R25 ;  /* 0x0001e41906007985 */ /* 0x000be4000c101904 */
[----:B-----5:R-:W-:Y:S02]  /*2dc70*/  FMUL.FTZ R25, R9, R2 ;  /* 0x0000000209197220 */ /* 0x020fe40000410000 */
[----:B------:R-:W2:Y:S01]  /*2dc80*/  LD.E R2, desc[UR6][R6.64+0xc] ;  /* 0x00000c0606027980 */ /* 0x000ea2000c101900 */
[C---:B---3--:R-:W-:Y:S01]  /*2dc90*/  FMUL.FTZ R3, R8.reuse, R3 ;  /* 0x0000000308037220 */ /* 0x048fe20000410000 */
[----:B----4-:R-:W-:-:S04]  /*2dca0*/  FMUL.FTZ R27, R8, R27 ;  /* 0x0000001b081b7220 */ /* 0x010fc80000410000 */
[----:B------:R0:W-:Y:S04]  /*2dcb0*/  ST.E desc[UR4][R6.64+0x1e0], R3 ;  /* 0x0001e00306007985 */ /* 0x0001e8000c101904 */
[----:B------:R2:W-:Y:S04]  /*2dcc0*/  ST.E desc[UR4][R6.64+0x1f0], R27 ;  /* 0x0001f01b06007985 */ /* 0x0005e8000c101904 */
[----:B0-----:R-:W3:Y:S01]  /*2dcd0*/  LD.E R3, desc[UR6][R6.64+0x1f4] ;  /* 0x0001f40606037980 */ /* 0x001ee2000c101900 */
[----:B--2---:R-:W-:-:S03]  /*2dce0*/  FMUL.FTZ R27, R9, R2 ;  /* 0x00000002091b7220 */ /* 0x004fc60000410000 */
[----:B------:R-:W2:Y:S01]  /*2dcf0*/  LD.E R2, desc[UR6][R6.64+0x18] ;  /* 0x0000180606027980 */ /* 0x000ea2000c101900 */
[----:B---3--:R-:W-:-:S05]  /*2dd00*/  FMUL.FTZ R3, R8, R3 ;  /* 0x0000000308037220 */ /* 0x008fca0000410000 */
[----:B------:R2:W-:Y:S02]  /*2dd10*/  ST.E desc[UR4][R6.64+0x1f4], R3 ;  /* 0x0001f40306007985 */ /* 0x0005e4000c101904 */
[C---:B--2---:R-:W-:Y:S02]  /*2dd20*/  FMUL.FTZ R3, R9.reuse, R2 ;  /* 0x0000000209037220 */ /* 0x044fe40000410000 */
[----:B------:R-:W2:Y:S04]  /*2dd30*/  LD.E R2, desc[UR6][R6.64+0x1c] ;  /* 0x00001c0606027980 */ /* 0x000ea8000c101900 */
[----:B------:R2:W-:Y:S02]  /*2dd40*/  ST.E desc[UR4][R6.64+0x8], R25 ;  /* 0x0000081906007985 */ /* 0x0005e4000c101904 */
[----:B--2---:R-:W-:-:S02]  /*2dd50*/  FMUL.FTZ R25, R9, R2 ;  /* 0x0000000209197220 */ /* 0x004fc40000410000 */
[----:B------:R-:W2:Y:S04]  /*2dd60*/  LD.E R2, desc[UR6][R6.64+0x28] ;  /* 0x0000280606027980 */ /* 0x000ea8000c101900 */
        /* <DEDUP_REMOVED lines=44> */
[----:B------:R-:W2:Y:S01]  /*2e030*/  LD.E R2, desc[UR6][R6.64+0x9c] ;  /* 0x00009c0606027980 */ /* 0x000ea2000c101900 */
        /* <DEDUP_REMOVED lines=80> */
[----:B------:R1:W-:Y:S01]  /*2e540*/  ST.E desc[UR4][R6.64+0x98], R25 ;  /* 0x0000981906007985 */ /* 0x0003e2000c101904 */
[----:B--2---:R-:W-:-:S05]  /*2e550*/  FMUL.FTZ R27, R9, R2 ;  /* 0x00000002091b7220 */ /* 0x004fca0000410000 */
[----:B------:R2:W-:Y:S04]  /*2e560*/  ST.E desc[UR4][R6.64+0x9c], R27 ;  /* 0x00009c1b06007985 */ /* 0x0005e8000c101904 */
[----:B------:R-:W0:Y:S02]  /*2e570*/  LD.E R2, desc[UR6][R6.64+0xa8] ;  /* 0x0000a80606027980 */ /* 0x000e24000c101900 */
[----:B0-----:R-:W-:-:S05]  /*2e580*/  FMUL.FTZ R3, R9, R2 ;  /* 0x0000000209037220 */ /* 0x001fca0000410000 */
[----:B------:R0:W-:Y:S04]  /*2e590*/  ST.E desc[UR4][R6.64+0xa8], R3 ;  /* 0x0000a80306007985 */ /* 0x0001e8000c101904 */
[----:B------:R-:W1:Y:S02]  /*2e5a0*/  LD.E R2, desc[UR6][R6.64+0xac] ;  /* 0x0000ac0606027980 */ /* 0x000e64000c101900 */
[----:B-1----:R-:W-:-:S05]  /*2e5b0*/  FMUL.FTZ R25, R9, R2 ;  /* 0x0000000209197220 */ /* 0x002fca0000410000 */
[----:B------:R1:W-:Y:S04]  /*2e5c0*/  ST.E desc[UR4][R6.64+0xac], R25 ;  /* 0x0000ac1906007985 */ /* 0x0003e8000c101904 */
[----:B------:R-:W2:Y:S02]  /*2e5d0*/  LD.E R2, desc[UR6][R6.64+0xb8] ;  /* 0x0000b80606027980 */ /* 0x000ea4000c101900 */
        /* <DEDUP_REMOVED lines=115> */
[----:B------:R-:W-:Y:S04]  /*2ed10*/  ST.E desc[UR4][R6.64+0x1e8], R25 ;  /* 0x0001e81906007985 */ /* 0x000fe8000c101904 */
[----:B------:R-:W2:Y:S02]  /*2ed20*/  LD.E R2, desc[UR6][R6.64+0x1ec] ;  /* 0x0001ec0606027980 */ /* 0x000ea4000c101900 */
[----:B--2---:R-:W-:-:S05]  /*2ed30*/  FMUL.FTZ R27, R9, R2 ;  /* 0x00000002091b7220 */ /* 0x004fca0000410000 */
[----:B------:R1:W-:Y:S04]  /*2ed40*/  ST.E desc[UR4][R6.64+0x1ec], R27 ;  /* 0x0001ec1b06007985 */ /* 0x0003e8000c101904 */
[----:B------:R-:W2:Y:S02]  /*2ed50*/  LD.E R2, desc[UR6][R6.64+0x1f8] ;  /* 0x0001f80606027980 */ /* 0x000ea4000c101900 */
[----:B--2---:R-:W-:-:S05]  /*2ed60*/  FMUL.FTZ R29, R9, R2 ;  /* 0x00000002091d7220 */ /* 0x004fca0000410000 */
[----:B------:R-:W-:Y:S04]  /*2ed70*/  ST.E desc[UR4][R6.64+0x1f8], R29 ;  /* 0x0001f81d06007985 */ /* 0x000fe8000c101904 */
[----:B------:R-:W2:Y:S01]  /*2ed80*/  LD.E R2, desc[UR6][R6.64+0x1fc] ;  /* 0x0001fc0606027980 */ /* 0x000ea2000c101900 */
[----:B------:R-:W-:Y:S01]  /*2ed90*/  LEA.HI R28, R207, 0x8, RZ, 0x19 ;  /* 0x00000008cf1c7811 */ /* 0x000fe200078fc8ff */
[----:B--2---:R-:W-:-:S05]  /*2eda0*/  FMUL.FTZ R9, R9, R2 ;  /* 0x0000000209097220 */ /* 0x004fca0000410000 */
[----:B------:R2:W-:Y:S04]  /*2edb0*/  ST.E desc[UR4][R6.64+0x1fc], R9 ;  /* 0x0001fc0906007985 */ /* 0x0005e8000c101904 */
[----:B0-----:R-:W3:Y:S01]  /*2edc0*/  LDL.64 R2, [R0+0x80] ;  /* 0x0000800000027983 */ /* 0x001ee20000100a00 */
[----:B------:R0:W-:Y:S06]  /*2edd0*/  BAR.SYNC.DEFER_BLOCKING R28, 0x100 ;  /* 0x0004001c0000751d */ /* 0x0001ec0000010000 */
[----:B-1----:R-:W4:Y:S04]  /*2ede0*/  LDL.64 R26, [R0] ;  /* 0x00000000001a7983 */ /* 0x002f280000100a00 */
[----:B------:R-:W5:Y:S04]  /*2edf0*/  LDL.64 R24, [R0+0x98] ;  /* 0x0000980000187983 */ /* 0x000f680000100a00 */
[----:B--2---:R-:W2:Y:S04]  /*2ee00*/  LDL.64 R8, [R0+0x88] ;  /* 0x0000880000087983 */ /* 0x004ea80000100a00 */
[----:B---3--:R-:W3:Y:S04]  /*2ee10*/  LD.E R29, desc[UR4][R2.64] ;  /* 0x00000004021d7980 */ /* 0x008ee8000c101900 */
[----:B----4-:R-:W4:Y:S04]  /*2ee20*/  LD.E R219, desc[UR6][R26.64] ;  /* 0x000000061adb7980 */ /* 0x010f28000c101900 */
[----:B-----5:R-:W4:Y:S04]  /*2ee30*/  LD.E.64 R6, desc[UR4][R24.64] ;  /* 0x0000000418067980 */ /* 0x020f28000c101b00 */
[----:B---3--:R1:W-:Y:S04]  /*2ee40*/  ST.E desc[UR8][R2.64], R29 ;  /* 0x0000001d02007985 */ /* 0x0083e8000c101908 */
[----:B------:R-:W3:Y:S04]  /*2ee50*/  LD.E R31, desc[UR10][R2.64+0x4] ;  /* 0x0000040a021f7980 */ /* 0x000ee8000c101900 */
[----:B---3--:R3:W-:Y:S04]  /*2ee60*/  ST.E desc[UR4][R2.64+0x4], R31 ;  /* 0x0000041f02007985 */ /* 0x0087e8000c101904 */
[----:B------:R-:W5:Y:S04]  /*2ee70*/  LD.E R33, desc[UR6][R2.64+0x8] ;  /* 0x0000080602217980 */ /* 0x000f68000c101900 */
[----:B-----5:R-:W-:Y:S04]  /*2ee80*/  ST.E desc[UR4][R2.64+0x8], R33 ;  /* 0x0000082102007985 */ /* 0x020fe8000c101904 */
[----:B------:R-:W5:Y:S04]  /*2ee90*/  LD.E R27, desc[UR6][R2.64+0xc] ;  /* 0x00000c06021b7980 */ /* 0x000f68000c101900 */
[----:B-----5:R5:W-:Y:S04]  /*2eea0*/  ST.E desc[UR4][R2.64+0xc], R27 ;  /* 0x00000c1b02007985 */ /* 0x020be8000c101904 */
[----:B------:R-:W2:Y:S04]  /*2eeb0*/  LD.E R25, desc[UR6][R2.64+0x10] ;  /* 0x0000100602197980 */ /* 0x000ea8000c101900 */
[----:B--2---:R2:W-:Y:S04]  /*2eec0*/  ST.E desc[UR4][R2.64+0x10], R25 ;  /* 0x0000101902007985 */ /* 0x0045e8000c101904 */
[----:B-1----:R-:W4:Y:S04]  /*2eed0*/  LD.E R29, desc[UR6][R2.64+0x14] ;  /* 0x00001406021d7980 */ /* 0x002f28000c101900 */
[----:B----4-:R1:W-:Y:S04]  /*2eee0*/  ST.E desc[UR4][R2.64+0x14], R29 ;  /* 0x0000141d02007985 */ /* 0x0103e8000c101904 */
[----:B---3--:R-:W3:Y:S04]  /*2eef0*/  LD.E R31, desc[UR6][R2.64+0x18] ;  /* 0x00001806021f7980 */ /* 0x008ee8000c101900 */
[----:B---3--:R3:W-:Y:S04]  /*2ef00*/  ST.E desc[UR4][R2.64+0x18], R31 ;  /* 0x0000181f02007985 */ /* 0x0087e8000c101904 */
[----:B-----5:R-:W4:Y:S04]  /*2ef10*/  LD.E R27, desc[UR6][R2.64+0x1c] ;  /* 0x00001c06021b7980 */ /* 0x020f28000c101900 */
[----:B----4-:R4:W-:Y:S04]  /*2ef20*/  ST.E desc[UR4][R2.64+0x1c], R27 ;  /* 0x00001c1b02007985 */ /* 0x0109e8000c101904 */
[----:B--2---:R-:W2:Y:S04]  /*2ef30*/  LD.E R25, desc[UR6][R2.64+0x20] ;  /* 0x0000200602197980 */ /* 0x004ea8000c101900 */
[----:B--2---:R2:W-:Y:S04]  /*2ef40*/  ST.E desc[UR4][R2.64+0x20], R25 ;  /* 0x0000201902007985 */ /* 0x0045e8000c101904 */
[----:B-1----:R-:W5:Y:S04]  /*2ef50*/  LD.E R29, desc[UR6][R2.64+0x24] ;  /* 0x00002406021d7980 */ /* 0x002f68000c101900 */
[----:B-----5:R1:W-:Y:S04]  /*2ef60*/  ST.E desc[UR4][R2.64+0x24], R29 ;  /* 0x0000241d02007985 */ /* 0x0203e8000c101904 */
[----:B---3--:R-:W3:Y:S04]  /*2ef70*/  LD.E R31, desc[UR6][R2.64+0x28] ;  /* 0x00002806021f7980 */ /* 0x008ee8000c101900 */
[----:B---3--:R3:W-:Y:S04]  /*2ef80*/  ST.E desc[UR4][R2.64+0x28], R31 ;  /* 0x0000281f02007985 */ /* 0x0087e8000c101904 */
[----:B----4-:R-:W4:Y:S04]  /*2ef90*/  LD.E R27, desc[UR6][R2.64+0x2c] ;  /* 0x00002c06021b7980 */ /* 0x010f28000c101900 */
        /* <DEDUP_REMOVED lines=228> */
[----:B-----5:R-:W-:Y:S04]  /*2fde0*/  ST.E desc[UR4][R2.64+0x1f4], R29 ;  /* 0x0001f41d02007985 */ /* 0x020fe8000c101904 */
[----:B---3--:R-:W3:Y:S01]  /*2fdf0*/  LD.E R31, desc[UR6][R2.64+0x1f8] ;  /* 0x0001f806021f7980 */ /* 0x008ee2000c101900 */
[----:B------:R-:W-:-:S02]  /*2fe00*/  R2UR UR28, R4 ;  /* 0x00000000041c72ca */ /* 0x000fc400000e0000 */
[C---:B------:R-:W-:Y:S01]  /*2fe10*/  R2UR UR29, R5.reuse ;  /* 0x00000000051d72ca */ /* 0x040fe200000e0000 */
[----:B---3--:R-:W-:Y:S04]  /*2fe20*/  ST.E desc[UR4][R2.64+0x1f8], R31 ;  /* 0x0001f81f02007985 */ /* 0x008fe8000c101904 */
[----:B----4-:R-:W3:Y:S01]  /*2fe30*/  LD.E R27, desc[UR6][R2.64+0x1fc] ;  /* 0x0001fc06021b7980 */ /* 0x010ee2000c101900 */
[C---:B------:R-:W-:Y:S02]  /*2fe40*/  R2UR UR30, R4.reuse ;  /* 0x00000000041e72ca */ /* 0x040fe400000e0000 */
[----:B------:R-:W-:Y:S02]  /*2fe50*/  R2UR UR31, R5 ;  /* 0x00000000051f72ca */ /* 0x000fe400000e0000 */
[----:B------:R-:W-:-:S02]  /*2fe60*/  R2UR UR32, R4 ;  /* 0x00000000042072ca */ /* 0x000fc400000e0000 */
[C---:B------:R-:W-:Y:S02]  /*2fe70*/  R2UR UR33, R5.reuse ;  /* 0x00000000052172ca */ /* 0x040fe400000e0000 */
[C---:B------:R-:W-:Y:S02]  /*2fe80*/  R2UR UR34, R4.reuse ;  /* 0x00000000042272ca */ /* 0x040fe400000e0000 */
[C---:B------:R-:W-:Y:S02]  /*2fe90*/  R2UR UR35, R5.reuse ;  /* 0x00000000052372ca */ /* 0x040fe400000e0000 */
        /* <DEDUP_REMOVED lines=22> */
[----:B------:R-:W-:Y:S02]  /*30000*/  R2UR UR26, R4 ;  /* 0x00000000041a72ca */ /* 0x000fe400000e0000 */
[----:B------:R-:W-:Y:S01]  /*30010*/  R2UR UR27, R5 ;  /* 0x00000000051b72ca */ /* 0x000fe200000e0000 */
[----:B---3--:R1:W-:Y:S04]  /*30020*/  ST.E desc[UR4][R2.64+0x1fc], R27 ;  /* 0x0001fc1b02007985 */ /* 0x0083e8000c101904 */
[----:B------:R-:W3:Y:S04]  /*30030*/  LD.E R218, desc[UR28][R8.64] ;  /* 0x0000001c08da7980 */ /* 0x000ee8000c101900 */
[----:B------:R-:W4:Y:S04]  /*30040*/  LD.E R24, desc[UR30][R2.64] ;  /* 0x0000001e02187980 */ /* 0x000f28000c101900 */
[----:B--2---:R-:W4:Y:S04]  /*30050*/  LD.E R25, desc[UR32][R2.64+0x4] ;  /* 0x0000042002197980 */ /* 0x004f28000c101900 */
[----:B------:R-:W4:Y:S04]  /*30060*/  LD.E R26, desc[UR34][R2.64+0x8] ;  /* 0x00000822021a7980 */ /* 0x000f28000c101900 */
[----:B-1----:R-:W4:Y:S04]  /*30070*/  LD.E R27, desc[UR44][R2.64+0xc] ;  /* 0x00000c2c021b7980 */ /* 0x002f28000c101900 */
[----:B0-----:R-:W4:Y:S04]  /*30080*/  LD.E R28, desc[UR46][R2.64+0x10] ;  /* 0x0000102e021c7980 */ /* 0x001f28000c101900 */
        /* <DEDUP_REMOVED lines=122> */
[----:B------:R-:W4:Y:S01]  /*30830*/  LD.E R151, desc[UR54][R2.64+0x1fc] ;  /* 0x0001fc3602977980 */ /* 0x000f22000c101900 */
[----:B------:R-:W-:Y:S01]  /*30840*/  IMAD R6, R219, 0xc00, R6 ;  /* 0x00000c00db067824 */ /* 0x000fe200078e0206 */
[----:B---3--:R-:W-:-:S02]  /*30850*/  ISETP.NE.U32.AND P1, PT, R218, RZ, PT ;  /* 0x000000ffda00720c */ /* 0x008fc40003f25070 */
[----:B------:R-:W-:Y:S02]  /*30860*/  R2UR UR7, R7 ;  /* 0x00000000070772ca */ /* 0x000fe400000e0000 */
[----:B------:R-:W-:Y:S02]  /*30870*/  R2UR UR6, R6 ;  /* 0x00000000060672ca */ /* 0x000fe400000e0000 */
[----:B------:R-:W-:Y:S02]  /*30880*/  F2FP.BF16.F32.PACK_AB R152, R153, R152 ;  /* 0x000000989998723e */ /* 0x000fe400000010ff */
[----:B------:R-:W-:Y:S02]  /*30890*/  F2FP.BF16.F32.PACK_AB R154, R154, R217 ;  /* 0x000000d99a9a723e */ /* 0x000fe400000010ff */
[----:B------:R-:W-:Y:S02]  /*308a0*/  F2FP.BF16.F32.PACK_AB R153, R216, R158 ;  /* 0x0000009ed899723e */ /* 0x000fe400000010ff */
[----:B------:R-:W-:Y:S01]  /*308b0*/  F2FP.BF16.F32.PACK_AB R155, R157, R155 ;  /* 0x0000009b9d9b723e */ /* 0x000fe200000010ff */
[----:B------:R-:W-:Y:S01]  /*308c0*/  VOTEU.ANY UP0, P1 ;  /* 0x00000000003f7886 */ /* 0x000fe20000800100 */
        /* <DEDUP_REMOVED lines=19> */
[----:B------:R-:W-:Y:S01]  /*30a00*/  R2UR UR25, R5 ;  /* 0x00000000051972ca */ /* 0x000fe200000e0000 */
[----:B----4-:R-:W-:-:S06]  /*30a10*/  WARPGROUP.ARRIVE ;  /* 0x00000000000079c5 */ /* 0x010fcc0000000000 */
[----:B------:R-:W-:Y:S01]  /*30a20*/  HGMMA.64x256x16.F32.BF16 R24, R152, gdesc[UR4].tnspB, R24, UP0, gsb0 ;  /* 0x43e0000498187df0 */ /* 0x000fe2000b801818 */
        /* <DEDUP_REMOVED lines=15> */
[----:B------:R-:W-:Y:S02]  /*30b20*/  R2UR UR51, R5 ;  /* 0x00000000053372ca */ /* 0x000fe400000e0000 */
[C---:B------:R-:W-:Y:S01]  /*30b30*/  R2UR UR52, R4.reuse ;  /* 0x00000000043472ca */ /* 0x040fe200000e0000 */
[----:B------:R-:W-:Y:S02]  /*30b40*/  WARPGROUP.DEPBAR.LE gsb0, 0x0 ;  /* 0x00008000000079c5 */ /* 0x000fe40000010000 */
[----:B------:R0:W-:Y:S01]  /*30b50*/  ST.E desc[UR4][R2.64], R24 ;  /* 0x0000001802007985 */ /* 0x0001e2000c101904 */
[----:B------:R-:W-:-:S02]  /*30b60*/  R2UR UR4, R4 ;  /* 0x00000000040472ca */ /* 0x000fc400000e0000 */
[C---:B------:R-:W-:Y:S01]  /*30b70*/  R2UR UR5, R5.reuse ;  /* 0x00000000050572ca */ /* 0x040fe200000e0000 */
[----:B------:R1:W-:Y:S01]  /*30b80*/  ST.E desc[UR6][R2.64+0x4], R25 ;  /* 0x0000041902007985 */ /* 0x0003e2000c101906 */
[----:B------:R-:W-:Y:S02]  /*30b90*/  R2UR UR6, R4 ;  /* 0x00000000040672ca */ /* 0x000fe400000e0000 */
[----:B------:R-:W-:-:S09]  /*30ba0*/  R2UR UR7, R5 ;  /* 0x00000000050772ca */ /* 0x000fd200000e0000 */
[----:B------:R2:W-:Y:S01]  /*30bb0*/  ST.E desc[UR4][R2.64+0x8], R26 ;  /* 0x0000081a02007985 */ /* 0x0005e2000c101904 */
[C---:B------:R-:W-:Y:S02]  /*30bc0*/  R2UR UR4, R4.reuse ;  /* 0x00000000040472ca */ /* 0x040fe400000e0000 */
[C---:B------:R-:W-:Y:S01]  /*30bd0*/  R2UR UR5, R5.reuse ;  /* 0x00000000050572ca */ /* 0x040fe200000e0000 */
[----:B------:R3:W-:Y:S01]  /*30be0*/  ST.E desc[UR6][R2.64+0xc], R27 ;  /* 0x00000c1b02007985 */ /* 0x0007e2000c101906 */
[C---:B------:R-:W-:Y:S02]  /*30bf0*/  R2UR UR6, R4.reuse ;  /* 0x00000000040672ca */ /* 0x040fe400000e0000 */
[C---:B------:R-:W-:Y:S01]  /*30c00*/  R2UR UR7, R5.reuse ;  /* 0x00000000050772ca */ /* 0x040fe200000e0000 */
[----:B------:R4:W-:Y:S01]  /*30c10*/  ST.E desc[UR8][R2.64+0x10], R28 ;  /* 0x0000101c02007985 */ /* 0x0009e2000c101908 */
[C---:B------:R-:W-:Y:S02]  /*30c20*/  R2UR UR8, R4.reuse ;  /* 0x00000000040872ca */ /* 0x040fe400000e0000 */
[----:B------:R-:W-:Y:S01]  /*30c30*/  R2UR UR9, R5 ;  /* 0x00000000050972ca */ /* 0x000fe200000e0000 */
[----:B------:R5:W-:Y:S01]  /*30c40*/  ST.E desc[UR10][R2.64+0x14], R29 ;  /* 0x0000141d02007985 */ /* 0x000be2000c10190a */
[----:B------:R-:W-:-:S02]  /*30c50*/  R2UR UR10, R4 ;  /* 0x00000000040a72ca */ /* 0x000fc400000e0000 */
        /* <DEDUP_REMOVED lines=21> */
[----:B------:R-:W-:Y:S01]  /*30db0*/  R2UR UR7, R5 ;  /* 0x00000000050772ca */ /* 0x000fe200000e0000 */
[----:B------:R5:W-:Y:S04]  /*30dc0*/  ST.E desc[UR8][R2.64+0x34], R37 ;  /* 0x0000342502007985 */ /* 0x000be8000c101908 */
[----:B------:R5:W-:Y:S04]  /*30dd0*/  ST.E desc[UR10][R2.64+0x38], R38 ;  /* 0x0000382602007985 */ /* 0x000be8000c10190a */
[----:B------:R5:W-:Y:S01]  /*30de0*/  ST.E desc[UR12][R2.64+0x3c], R39 ;  /* 0x00003c2702007985 */ /* 0x000be2000c10190c */
[----:B------:R-:W-:-:S03]  /*30df0*/  R2UR UR8, R4 ;  /* 0x00000000040872ca */ /* 0x000fc600000e0000 */
[----:B------:R5:W-:Y:S01]  /*30e00*/  ST.E desc[UR14][R2.64+0x40], R40 ;  /* 0x0000402802007985 */ /* 0x000be2000c10190e */
[----:B------:R-:W-:-:S03]  /*30e10*/  R2UR UR9, R5 ;  /* 0x00000000050972ca */ /* 0x000fc600000e0000 */
[----:B------:R5:W-:Y:S04]  /*30e20*/  ST.E desc[UR16][R2.64+0x44], R41 ;  /* 0x0000442902007985 */ /* 0x000be8000c101910 */
[----:B------:R5:W-:Y:S04]  /*30e30*/  ST.E desc[UR18][R2.64+0x48], R42 ;  /* 0x0000482a02007985 */ /* 0x000be8000c101912 */
[----:B------:R5:W-:Y:S04]  /*30e40*/  ST.E desc[UR20][R2.64+0x4c], R43 ;  /* 0x00004c2b02007985 */ /* 0x000be8000c101914 */
[----:B------:R5:W-:Y:S04]  /*30e50*/  ST.E desc[UR22][R2.64+0x50], R44 ;  /* 0x0000502c02007985 */ /* 0x000be8000c101916 */
[----:B------:R5:W-:Y:S01]  /*30e60*/  ST.E desc[UR24][R2.64+0x54], R45 ;  /* 0x0000542d02007985 */ /* 0x000be2000c101918 */
[----:B------:R-:W-:-:S03]  /*30e70*/  R2UR UR10, R4 ;  /* 0x00000000040a72ca */ /* 0x000fc600000e0000 */
[----:B------:R5:W-:Y:S01]  /*30e80*/  ST.E desc[UR4][R2.64+0x58], R46 ;  /* 0x0000582e02007985 */ /* 0x000be2000c101904 */
[C---:B------:R-:W-:Y:S02]  /*30e90*/  R2UR UR4, R4.reuse ;  /* 0x00000000040472ca */ /* 0x040fe400000e0000 */
[C---:B------:R-:W-:Y:S01]  /*30ea0*/  R2UR UR5, R5.reuse ;  /* 0x00000000050572ca */ /* 0x040fe200000e0000 */
[----:B------:R5:W-:Y:S01]  /*30eb0*/  ST.E desc[UR6][R2.64+0x5c], R47 ;  /* 0x00005c2f02007985 */ /* 0x000be2000c101906 */
        /* <DEDUP_REMOVED lines=12> */
[C---:B------:R-:W-:Y:S01]  /*30f80*/  R2UR UR21, R5.reuse ;  /* 0x00000000051572ca */ /* 0x040fe200000e0000 */
[----:B------:R5:W-:Y:S01]  /*30f90*/  ST.E desc[UR8][R2.64+0x60], R48 ;  /* 0x0000603002007985 */ /* 0x000be2000c101908 */
        /* <DEDUP_REMOVED lines=8> */
[----:B------:R-:W-:Y:S01]  /*31020*/  R2UR UR5, R5 ;  /* 0x00000000050572ca */ /* 0x000fe200000e0000 */
[----:B------:R5:W-:Y:S04]  /*31030*/  ST.E desc[UR6][R2.64+0x68], R50 ;  /* 0x0000683202007985 */ /* 0x000be8000c101906 */
[----:B------:R5:W-:Y:S04]  /*31040*/  ST.E desc[UR10][R2.64+0x6c], R51 ;  /* 0x00006c3302007985 */ /* 0x000be8000c10190a */
[----:B------:R5:W-:Y:S04]  /*31050*/  ST.E desc[UR12][R2.64+0x70], R52 ;  /* 0x0000703402007985 */ /* 0x000be8000c10190c */
        /* <DEDUP_REMOVED lines=8> */
[----:B------:R5:W-:Y:S01]  /*310e0*/  ST.E desc[UR8][R2.64+0x8c], R59 ;  /* 0x00008c3b02007985 */ /* 0x000be2000c101908 */
[C---:B------:R-:W-:Y:S02]  /*310f0*/  R2UR UR8, R4.reuse ;  /* 0x00000000040872ca */ /* 0x040fe400000e0000 */
[----:B------:R-:W-:Y:S01]  /*31100*/  R2UR UR9, R5 ;  /* 0x00000000050972ca */ /* 0x000fe200000e0000 */
[----:B------:R5:W-:Y:S01]  /*31110*/  ST.E desc[UR4][R2.64+0x90], R60 ;  /* 0x0000903c02007985 */ /* 0x000be2000c101904 */
        /* <DEDUP_REMOVED lines=13> */
[C---:B------:R-:W-:Y:S01]  /*311f0*/  R2UR UR21, R5.reuse ;  /* 0x00000000051572ca */ /* 0x040fe200000e0000 */
[----:B------:R5:W-:Y:S01]  /*31200*/  ST.E desc[UR6][R2.64+0x94], R61 ;  /* 0x0000943d02007985 */ /* 0x000be2000c101906 */
        /* <DEDUP_REMOVED lines=245> */
[C---:B------:R-:W-:Y:S02]  /*32160*/  R2UR UR54, R4.reuse ;  /* 0x00000000043672ca */ /* 0x040fe400000e0000 */
[----:B------:R-:W-:Y:S01]  /*32170*/  R2UR UR55, R5 ;  /* 0x00000000053772ca */ /* 0x000fe200000e0000 */
        /* <DEDUP_REMOVED lines=12> */
[----:B------:R-:W-:Y:S01]  /*32240*/  ST.E desc[UR28][R8.64], R199 ;  /* 0x000000c708007985 */ /* 0x000fe2000c10191c */
[C---:B------:R-:W-:Y:S02]  /*32250*/  R2UR UR58, R4.reuse ;  /* 0x00000000043a72ca */ /* 0x040fe400000e0000 */
[C---:B------:R-:W-:Y:S01]  /*32260*/  R2UR UR59, R5.reuse ;  /* 0x00000000053b72ca */ /* 0x040fe200000e0000 */
[----:B0-----:R-:W5:Y:S01]  /*32270*/  LD.E R24, desc[UR30][R2.64] ;  /* 0x0000001e02187980 */ /* 0x001f62000c101900 */
[C---:B------:R-:W-:Y:S02]  /*32280*/  R2UR UR56, R4.reuse ;  /* 0x00000000043872ca */ /* 0x040fe400000e0000 */
[C---:B------:R-:W-:Y:S01]  /*32290*/  R2UR UR57, R5.reuse ;  /* 0x00000000053972ca */ /* 0x040fe200000e0000 */
[----:B-1----:R-:W5:Y:S01]  /*322a0*/  LD.E R25, desc[UR32][R2.64+0x4] ;  /* 0x0000042002197980 */ /* 0x002f62000c101900 */
[C---:B------:R-:W-:Y:S02]  /*322b0*/  R2UR UR4, R4.reuse ;  /* 0x00000000040472ca */ /* 0x040fe400000e0000 */
[----:B------:R-:W-:Y:S01]  /*322c0*/  R2UR UR5, R5 ;  /* 0x00000000050572ca */ /* 0x000fe200000e0000 */
[----:B--2---:R-:W2:Y:S01]  /*322d0*/  LD.E R26, desc[UR34][R2.64+0x8] ;  /* 0x00000822021a7980 */ /* 0x004ea2000c101900 */
[----:B------:R-:W-:-:S02]  /*322e0*/  R2UR UR6, R4 ;  /* 0x00000000040672ca */ /* 0x000fc400000e0000 */
[C---:B------:R-:W-:Y:S01]  /*322f0*/  R2UR UR7, R5.reuse ;  /* 0x00000000050772ca */ /* 0x040fe200000e0000 */
[----:B---3--:R-:W2:Y:S01]  /*32300*/  LD.E R27, desc[UR44][R2.64+0xc] ;  /* 0x00000c2c021b7980 */ /* 0x008ea2000c101900 */
[C---:B------:R-:W-:Y:S02]  /*32310*/  R2UR UR8, R4.reuse ;  /* 0x00000000040872ca */ /* 0x040fe400000e0000 */
[C---:B------:R-:W-:Y:S01]  /*32320*/  R2UR UR9, R5.reuse ;  /* 0x00000000050972ca */ /* 0x040fe200000e0000 */
[----:B----4-:R-:W2:Y:S01]  /*32330*/  LD.E R28, desc[UR46][R2.64+0x10] ;  /* 0x0000102e021c7980 */ /* 0x010ea2000c101900 */
[C---:B------:R-:W-:Y:S02]  /*32340*/  R2UR UR10, R4.reuse ;  /* 0x00000000040a72ca */ /* 0x040fe400000e0000 */
[----:B------:R-:W-:Y:S01]  /*32350*/  R2UR UR11, R5 ;  /* 0x00000000050b72ca */ /* 0x000fe200000e0000 */
[----:B-----5:R-:W2:Y:S01]  /*32360*/  LD.E R29, desc[UR50][R2.64+0x14] ;  /* 0x00001432021d7980 */ /* 0x020ea2000c101900 */
[----:B------:R-:W-:-:S02]  /*32370*/  R2UR UR12, R4 ;  /* 0x00000000040c72ca */ /* 0x000fc400000e0000 */
[C---:B------:R-:W-:Y:S01]  /*32380*/  R2UR UR13, R5.reuse ;  /* 0x00000000050d72ca */ /* 0x040fe200000e0000 */
[----:B------:R-:W2:Y:S01]  /*32390*/  LD.E R30, desc[UR52][R2.64+0x18] ;  /* 0x00001834021e7980 */ /* 0x000ea2000c101900 */
[C---:B------:R-:W-:Y:S02]  /*323a0*/  R2UR UR14, R4.reuse ;  /* 0x00000000040e72ca */ /* 0x040fe400000e0000 */
[C---:B------:R-:W-:Y:S01]  /*323b0*/  R2UR UR15, R5.reuse ;  /* 0x00000000050f72ca */ /* 0x040fe200000e0000 */
[----:B------:R-:W2:Y:S01]  /*323c0*/  LD.E R31, desc[UR54][R2.64+0x1c] ;  /* 0x00001c36021f7980 */ /* 0x000ea2000c101900 */
[C---:B------:R-:W-:Y:S02]  /*323d0*/  R2UR UR16, R4.reuse ;  /* 0x00000000041072ca */ /* 0x040fe400000e0000 */
[----:B------:R-:W-:Y:S01]  /*323e0*/  R2UR UR17, R5 ;  /* 0x00000000051172ca */ /* 0x000fe200000e0000 */
[----:B------:R-:W2:Y:S01]  /*323f0*/  LD.E R32, desc[UR60][R2.64+0x20] ;  /* 0x0000203c02207980 */ /* 0x000ea2000c101900 */
        /* <DEDUP_REMOVED lines=327> */
[----:B------:R-:W-:Y:S02]  /*33870*/  R2UR UR54, R4 ;  /* 0x00000000043672ca */ /* 0x000fe400000e0000 */
[----:B------:R-:W-:Y:S01]  /*33880*/  R2UR UR55, R5 ;  /* 0x00000000053772ca */ /* 0x000fe200000e0000 */
        /* <DEDUP_REMOVED lines=10> */
[----:B------:R-:W-:-:S02]  /*33930*/  VIADD R152, R6, 0x80 ;  /* 0x0000008006987836 */ /* 0x000fc40000000000 */
[----:B------:R-:W-:-:S03]  /*33940*/  IMAD.MOV.U32 R153, RZ, RZ, R7 ;  /* 0x000000ffff997224 */ /* 0x000fc600078e0007 */
[----:B------:R-:W-:Y:S02]  /*33950*/  R2UR UR6, R152 ;  /* 0x00000000980672ca */ /* 0x000fe400000e0000 */
[----:B------:R-:W-:Y:S02]  /*33960*/  R2UR UR7, R153 ;  /* 0x00000000990772ca */ /* 0x000fe400000e0000 */
[----:B------:R-:W-:Y:S02]  /*33970*/  F2FP.BF16.F32.PACK_AB R156, R21, R156 ;  /* 0x0000009c159c723e */ /* 0x000fe400000010ff */
[----:B------:R-:W-:Y:S02]  /*33980*/  F2FP.BF16.F32.PACK_AB R158, R14, R20 ;  /* 0x000000140e9e723e */ /* 0x000fe400000010ff */
[----:B------:R-:W-:Y:S02]  /*33990*/  F2FP.BF16.F32.PACK_AB R157, R12, R13 ;  /* 0x0000000d0c9d723e */ /* 0x000fe400000010ff */
[----:B------:R-:W-:-:S02]  /*339a0*/  F2FP.BF16.F32.PACK_AB R159, R159, R160 ;  /* 0x000000a09f9f723e */ /* 0x000fc400000010ff */
        /* <DEDUP_REMOVED lines=18> */
[----:B------:R-:W-:Y:S02]  /*33ad0*/  R2UR UR24, R4 ;  /* 0x00000000041872ca */ /* 0x000fe400000e0000 */
[----:B------:R-:W-:Y:S01]  /*33ae0*/  R2UR UR25, R5 ;  /* 0x00000000051972ca */ /* 0x000fe200000e0000 */
[----:B--2---:R-:W-:-:S06]  /*33af0*/  WARPGROUP.ARRIVE ;  /* 0x00000000000079c5 */ /* 0x004fcc0000000000 */
[----:B------:R-:W-:Y:S01]  /*33b00*/  HGMMA.64x256x16.F32.BF16 R24, R156, gdesc[UR4].tnspB, R24, gsb0 ;  /* 0x43e000049c187df0 */ /* 0x000fe20008001818 */
        /* <DEDUP_REMOVED lines=19> */
[C---:B------:R-:W-:Y:S01]  /*33c40*/  R2UR UR55, R5.reuse ;  /* 0x00000000053772ca */ /* 0x040fe200000e0000 */
[----:B------:R-:W-:Y:S02]  /*33c50*/  WARPGROUP.DEPBAR.LE gsb0, 0x0 ;  /* 0x00008000000079c5 */ /* 0x000fe40000010000 */
        /* <DEDUP_REMOVED lines=2670> */
[----:B------:R5:W-:Y:S04]  /*3e340*/  ST.E desc[UR6][R2.64+0x1b4], R133 ;  /* 0x0001b48502007985 */ /* 0x000be8000c101906 */
[----:B------:R5:W-:Y:S04]  /*3e350*/  ST.E desc[UR8][R2.64+0x1b8], R134 ;  /* 0x0001b88602007985 */ /* 0x000be8000c101908 */
[----:B------:R5:W-:Y:S04]  /*3e360*/  ST.E desc[UR4][R2.64+0x1bc], R135 ;  /* 0x0001bc8702007985 */ /* 0x000be8000c101904 */
[----:B------:R5:W-:Y:S01]  /*3e370*/  ST.E desc[UR10][R2.64+0x1c0], R136 ;  /* 0x0001c08802007985 */ /* 0x000be2000c10190a */
[----:B------:R-:W-:-:S03]  /*3e380*/  R2UR UR6, R4 ;  /* 0x00000000040672ca */ /* 0x000fc600000e0000 */
[----:B------:R5:W-:Y:S01]  /*3e390*/  ST.E desc[UR12][R2.64+0x1c4], R137 ;  /* 0x0001c48902007985 */ /* 0x000be2000c10190c */
[----:B------:R-:W-:-:S03]  /*3e3a0*/  R2UR UR7, R5 ;  /* 0x00000000050772ca */ /* 0x000fc600000e0000 */
[----:B------:R5:W-:Y:S01]  /*3e3b0*/  ST.E desc[UR14][R2.64+0x1c8], R138 ;  /* 0x0001c88a02007985 */ /* 0x000be2000c10190e */
[----:B------:R-:W-:-:S03]  /*3e3c0*/  R2UR UR8, R4 ;  /* 0x00000000040872ca */ /* 0x000fc600000e0000 */
[----:B------:R5:W-:Y:S01]  /*3e3d0*/  ST.E desc[UR16][R2.64+0x1cc], R139 ;  /* 0x0001cc8b02007985 */ /* 0x000be2000c101910 */
[----:B------:R-:W-:-:S03]  /*3e3e0*/  R2UR UR9, R5 ;  /* 0x00000000050972ca */ /* 0x000fc600000e0000 */
        /* <DEDUP_REMOVED lines=13> */
[----:B------:R-:W-:-:S03]  /*3e4c0*/  R2UR UR51, R5 ;  /* 0x00000000053372ca */ /* 0x000fc600000e0000 */
[----:B------:R5:W-:Y:S01]  /*3e4d0*/  ST.E desc[UR28][R2.64+0x1e4], R145 ;  /* 0x0001e49102007985 */ /* 0x000be2000c10191c */
[C---:B------:R-:W-:Y:S02]  /*3e4e0*/  R2UR UR28, R4.reuse ;  /* 0x00000000041c72ca */ /* 0x040fe400000e0000 */
[C---:B------:R-:W-:Y:S02]  /*3e4f0*/  R2UR UR29, R5.reuse ;  /* 0x00000000051d72ca */ /* 0x040fe400000e0000 */
[C---:B------:R-:W-:Y:S02]  /*3e500*/  R2UR UR52, R4.reuse ;  /* 0x00000000043472ca */ /* 0x040fe400000e0000 */
[C---:B------:R-:W-:Y:S02]  /*3e510*/  R2UR UR53, R5.reuse ;  /* 0x00000000053572ca */ /* 0x040fe400000e0000 */
[C---:B------:R-:W-:Y:S02]  /*3e520*/  R2UR UR54, R4.reuse ;  /* 0x00000000043672ca */ /* 0x040fe400000e0000 */
[----:B------:R-:W-:Y:S01]  /*3e530*/  R2UR UR55, R5 ;  /* 0x00000000053772ca */ /* 0x000fe200000e0000 */
[----:B------:R-:W-:Y:S04]  /*3e540*/  ST.E desc[UR6][R2.64+0x1ec], R147 ;  /* 0x0001ec9302007985 */ /* 0x000fe8000c101906 */
[----:B------:R-:W-:Y:S04]  /*3e550*/  ST.E desc[UR8][R2.64+0x1f0], R148 ;  /* 0x0001f09402007985 */ /* 0x000fe8000c101908 */
[----:B------:R-:W-:Y:S04]  /*3e560*/  ST.E desc[UR10][R2.64+0x1f4], R149 ;  /* 0x0001f49502007985 */ /* 0x000fe8000c10190a */
[----:B------:R-:W-:Y:S04]  /*3e570*/  ST.E desc[UR12][R2.64+0x1f8], R150 ;  /* 0x0001f89602007985 */ /* 0x000fe8000c10190c */
[----:B------:R-:W-:Y:S01]  /*3e580*/  ST.E desc[UR14][R2.64+0x1fc], R151 ;  /* 0x0001fc9702007985 */ /* 0x000fe2000c10190e */
        /* <DEDUP_REMOVED lines=370> */
[----:B------:R-:W-:Y:S01]  /*3fcb0*/  VIADD R6, R6, 0x280 ;  /* 0x0000028006067836 */ /* 0x000fe20000000000 */
[----:B------:R-:W-:-:S04]  /*3fcc0*/  R2UR UR7, R7 ;  /* 0x00000000070772ca */ /* 0x000fc800000e0000 */
[----:B------:R-:W-:Y:S02]  /*3fcd0*/  R2UR UR6, R6 ;  /* 0x00000000060672ca */ /* 0x000fe400000e0000 */
[----:B------:R-:W-:Y:S02]  /*3fce0*/  F2FP.BF16.F32.PACK_AB R152, R191, R192 ;  /* 0x000000c0bf98723e */ /* 0x000fe400000010ff */
[----:B------:R-:W-:Y:S02]  /*3fcf0*/  F2FP.BF16.F32.PACK_AB R154, R187, R190 ;  /* 0x000000bebb9a723e */ /* 0x000fe400000010ff */
[----:B------:R-:W-:Y:S02]  /*3fd00*/  F2FP.BF16.F32.PACK_AB R153, R163, R165 ;  /* 0x000000a5a399723e */ /* 0x000fe400000010ff */
[----:B------:R-:W-:Y:S02]  /*3fd10*/  F2FP.BF16.F32.PACK_AB R155, R161, R162 ;  /* 0x000000a2a19b723e */ /* 0x000fe400000010ff */
        /* <DEDUP_REMOVED lines=27> */
[----:B------:R-:W-:Y:S01]  /*3fed0*/  R2UR UR29, R5 ;  /* 0x00000000051d72ca */ /* 0x000fe200000e0000 */
[----:B------:R-:W-:-:S02]  /*3fee0*/  WARPGROUP.DEPBAR.LE gsb0, 0x0 ;  /* 0x00008000000079c5 */ /* 0x000fc40000010000 */
[----:B------:R-:W-:Y:S01]  /*3fef0*/  ST.E desc[UR4][R2.64], R24 ;  /* 0x0000001802007985 */ /* 0x000fe2000c101904 */
[C---:B------:R-:W-:Y:S02]  /*3ff00*/  R2UR UR4, R4.reuse ;  /* 0x00000000040472ca */ /* 0x040fe400000e0000 */
[C---:B------:R-:W-:Y:S01]  /*3ff10*/  R2UR UR5, R5.reuse ;  /* 0x00000000050572ca */ /* 0x040fe200000e0000 */
[----:B------:R-:W-:Y:S01]  /*3ff20*/  ST.E desc[UR6][R2.64+0x4], R25 ;  /* 0x0000041902007985 */ /* 0x000fe2000c101906 */
[C---:B------:R-:W-:Y:S02]  /*3ff30*/  R2UR UR6, R4.reuse ;  /* 0x00000000040672ca */ /* 0x040fe400000e0000 */
[----:B------:R-:W-:Y:S01]  /*3ff40*/  R2UR UR7, R5 ;  /* 0x00000000050772ca */ /* 0x000fe200000e0000 */
[----:B------:R-:W-:Y:S04]  /*3ff50*/  ST.E desc[UR8][R2.64+0x8], R26 ;  /* 0x0000081a02007985 */ /* 0x000fe8000c101908 */
[----:B------:R-:W-:Y:S04]  /*3ff60*/  ST.E desc[UR10][R2.64+0xc], R27 ;  /* 0x00000c1b02007985 */ /* 0x000fe8000c10190a */
[----:B------:R-:W-:Y:S01]  /*3ff70*/  ST.E desc[UR12][R2.64+0x10], R28 ;  /* 0x0000101c02007985 */ /* 0x000fe2000c10190c */
[----:B------:R-:W-:-:S03]  /*3ff80*/  R2UR UR8, R4 ;  /* 0x00000000040872ca */ /* 0x000fc600000e0000 */
[----:B------:R-:W-:Y:S01]  /*3ff90*/  ST.E desc[UR14][R2.64+0x14], R29 ;  /* 0x0000141d02007985 */ /* 0x000fe2000c10190e */
[----:B------:R-:W-:-:S03]  /*3ffa0*/  R2UR UR9, R5 ;  /* 0x00000000050972ca */ /* 0x000fc600000e0000 */
[----:B------:R-:W-:Y:S04]  /*3ffb0*/  ST.E desc[UR16][R2.64+0x18], R30 ;  /* 0x0000181e02007985 */ /* 0x000fe8000c101910 */
[----:B------:R-:W-:Y:S04]  /*3ffc0*/  ST.E desc[UR18][R2.64+0x1c], R31 ;  /* 0x00001c1f02007985 */ /* 0x000fe8000c101912 */
[----:B------:R-:W-:Y:S04]  /*3ffd0*/  ST.E desc[UR20][R2.64+0x20], R32 ;  /* 0x0000202002007985 */ /* 0x000fe8000c101914 */
[----:B------:R-:W-:Y:S04]  /*3ffe0*/  ST.E desc[UR22][R2.64+0x24], R33 ;  /* 0x0000242102007985 */ /* 0x000fe8000c101916 */
[----:B------:R-:W-:Y:S01]  /*3fff0*/  ST.E desc[UR24][R2.64+0x28], R34 ;  /* 0x0000282202007985 */ /* 0x000fe2000c101918 */
[----:B------:R-:W-:-:S03]  /*40000*/  R2UR UR10, R4 ;  /* 0x00000000040a72ca */ /* 0x000fc600000e0000 */
[----:B------:R-:W-:Y:S01]  /*40010*/  ST.E desc[UR4][R2.64+0x2c], R35 ;  /* 0x00002c2302007985 */ /* 0x000fe2000c101904 */
[C---:B------:R-:W-:Y:S02]  /*40020*/  R2UR UR4, R4.reuse ;  /* 0x00000000040472ca */ /* 0x040fe400000e0000 */
[C---:B------:R-:W-:Y:S01]  /*40030*/  R2UR UR5, R5.reuse ;  /* 0x00000000050572ca */ /* 0x040fe200000e0000 */
[----:B------:R-:W-:Y:S01]  /*40040*/  ST.E desc[UR6][R2.64+0x30], R36 ;  /* 0x0000302402007985 */ /* 0x000fe2000c101906 */
        /* <DEDUP_REMOVED lines=13> */
[----:B------:R-:W-:Y:S01]  /*40120*/  ST.E desc[UR8][R2.64+0x34], R37 ;  /* 0x0000342502007985 */ /* 0x000fe2000c101908 */
        /* <DEDUP_REMOVED lines=8> */
[----:B------:R-:W-:Y:S01]  /*401b0*/  R2UR UR5, R5 ;  /* 0x00000000050572ca */ /* 0x000fe200000e0000 */
[----:B------:R-:W-:Y:S04]  /*401c0*/  ST.E desc[UR6][R2.64+0x3c], R39 ;  /* 0x00003c2702007985 */ /* 0x000fe8000c101906 */
[----:B------:R-:W-:Y:S04]  /*401d0*/  ST.E desc[UR10][R2.64+0x40], R40 ;  /* 0x0000402802007985 */ /* 0x000fe8000c10190a */
[----:B------:R-:W-:Y:S04]  /*401e0*/  ST.E desc[UR12][R2.64+0x44], R41 ;  /* 0x0000442902007985 */ /* 0x000fe8000c10190c */
        /* <DEDUP_REMOVED lines=8> */
[----:B------:R-:W-:Y:S01]  /*40270*/  ST.E desc[UR8][R2.64+0x60], R48 ;  /* 0x0000603002007985 */ /* 0x000fe2000c101908 */
[C---:B------:R-:W-:Y:S02]  /*40280*/  R2UR UR8, R4.reuse ;  /* 0x00000000040872ca */ /* 0x040fe400000e0000 */
[----:B------:R-:W-:Y:S01]  /*40290*/  R2UR UR9, R5 ;  /* 0x00000000050972ca */ /* 0x000fe200000e0000 */
[----:B------:R-:W-:Y:S01]  /*402a0*/  ST.E desc[UR4][R2.64+0x64], R49 ;  /* 0x0000643102007985 */ /* 0x000fe2000c101904 */
        /* <DEDUP_REMOVED lines=14> */
[----:B------:R-:W-:Y:S01]  /*40390*/  ST.E desc[UR6][R2.64+0x68], R50 ;  /* 0x0000683202007985 */ /* 0x000fe2000c101906 */
        /* <DEDUP_REMOVED lines=288> */
[----:B------:R-:W2:Y:S01]  /*415a0*/  LD.E R7, desc[UR28][R2.64] ;  /* 0x0000001c02077980 */ /* 0x000ea2000c101900 */
[----:B------:R-:W-:-:S02]  /*415b0*/  R2UR UR4, R4 ;  /* 0x00000000040472ca */ /* 0x000fc400000e0000 */
[C---:B------:R-:W-:Y:S02]  /*415c0*/  R2UR UR5, R5.reuse ;  /* 0x00000000050572ca */ /* 0x040fe400000e0000 */
[----:B------:R-:W-:Y:S02]  /*415d0*/  R2UR UR6, R4 ;  /* 0x00000000040672ca */ /* 0x000fe400000e0000 */
[----:B------:R-:W-:-:S09]  /*415e0*/  R2UR UR7, R5 ;  /* 0x00000000050772ca */ /* 0x000fd200000e0000 */
[----:B--2---:R1:W-:Y:S04]  /*415f0*/  ST.E desc[UR4][R2.64], R7 ;  /* 0x0000000702007985 */ /* 0x0043e8000c101904 */
[----:B------:R-:W2:Y:S01]  /*41600*/  LD.E R11, desc[UR6][R2.64+0x4] ;  /* 0x00000406020b7980 */ /* 0x000ea2000c101900 */
[C---:B------:R-:W-:Y:S02]  /*41610*/  R2UR UR4, R4.reuse ;  /* 0x00000000040472ca */ /* 0x040fe400000e0000 */
[C---:B------:R-:W-:Y:S02]  /*41620*/  R2UR UR5, R5.reuse ;  /* 0x00000000050572ca */ /* 0x040fe400000e0000 */
[----:B------:R-:W-:Y:S02]  /*41630*/  R2UR UR6, R4 ;  /* 0x00000000040672ca */ /* 0x000fe400000e0000 */
[----:B------:R-:W-:-:S09]  /*41640*/  R2UR UR7, R5 ;  /* 0x00000000050772ca */ /* 0x000fd200000e0000 */
[----:B--2---:R2:W-:Y:S04]  /*41650*/  ST.E desc[UR4][R2.64+0x4], R11 ;  /* 0x0000040b02007985 */ /* 0x0045e8000c101904 */
[----:B------:R-:W3:Y:S01]  /*41660*/  LD.E R13, desc[UR6][R2.64+0x8] ;  /* 0x00000806020d7980 */ /* 0x000ee2000c101900 */
[C---:B------:R-:W-:Y:S02]  /*41670*/  R2UR UR4, R4.reuse ;  /* 0x00000000040472ca */ /* 0x040fe400000e0000 */
[C---:B------:R-:W-:Y:S02]  /*41680*/  R2UR UR5, R5.reuse ;  /* 0x00000000050572ca */ /* 0x040fe400000e0000 */
[----:B------:R-:W-:Y:S02]  /*41690*/  R2UR UR6, R4 ;  /* 0x00000000040672ca */ /* 0x000fe400000e0000 */
[----:B------:R-:W-:-:S09]  /*416a0*/  R2UR UR7, R5 ;  /* 0x00000000050772ca */ /* 0x000fd200000e0000 */
[----:B---3--:R3:W-:Y:S04]  /*416b0*/  ST.E desc[UR4][R2.64+0x8], R13 ;  /* 0x0000080d02007985 */ /* 0x0087e8000c101904 */
[----:B0-----:R-:W4:Y:S01]  /*416c0*/  LD.E R9, desc[UR6][R2.64+0xc] ;  /* 0x00000c0602097980 */ /* 0x001f22000c101900 */
[C---:B------:R-:W-:Y:S02]  /*416d0*/  R2UR UR4, R4.reuse ;  /* 0x00000000040472ca */ /* 0x040fe400000e0000 */
[C---:B------:R-:W-:Y:S02]  /*416e0*/  R2UR UR5, R5.reuse ;  /* 0x00000000050572ca */ /* 0x040fe400000e0000 */
[----:B------:R-:W-:Y:S02]  /*416f0*/  R2UR UR6, R4 ;  /* 0x00000000040672ca */ /* 0x000fe400000e0000 */
[----:B------:R-:W-:-:S09]  /*41700*/  R2UR UR7, R5 ;  /* 0x00000000050772ca */ /* 0x000fd200000e0000 */
[----:B----4-:R0:W-:Y:S04]  /*41710*/  ST.E desc[UR4][R2.64+0xc], R9 ;  /* 0x00000c0902007985 */ /* 0x0101e8000c101904 */
[----:B-1----:R-:W4:Y:S01]  /*41720*/  LD.E R7, desc[UR6][R2.64+0x10] ;  /* 0x0000100602077980 */ /* 0x002f22000c101900 */
[C---:B------:R-:W-:Y:S02]  /*41730*/  R2UR UR4, R4.reuse ;  /* 0x00000000040472ca */ /* 0x040fe400000e0000 */
[C---:B------:R-:W-:Y:S02]  /*41740*/  R2UR UR5, R5.reuse ;  /* 0x00000000050572ca */ /* 0x040fe400000e0000 */
[----:B------:R-:W-:Y:S02]  /*41750*/  R2UR UR6, R4 ;  /* 0x00000000040672ca */ /* 0x000fe400000e0000 */
[----:B------:R-:W-:-:S09]  /*41760*/  R2UR UR7, R5 ;  /* 0x00000000050772ca */ /* 0x000fd200000e0000 */
[----:B----4-:R1:W-:Y:S04]  /*41770*/  ST.E desc[UR4][R2.64+0x10], R7 ;  /* 0x0000100702007985 */ /* 0x0103e8000c101904 */
[----:B--2---:R-:W2:Y:S01]  /*41780*/  LD.E R11, desc[UR6][R2.64+0x14] ;  /* 0x00001406020b7980 */ /* 0x004ea2000c101900 */
[C---:B------:R-:W-:Y:S02]  /*41790*/  R2UR UR4, R4.reuse ;  /* 0x00000000040472ca */ /* 0x040fe400000e0000 */
[C---:B------:R-:W-:Y:S02]  /*417a0*/  R2UR UR5, R5.reuse ;  /* 0x00000000050572ca */ /* 0x040fe400000e0000 */
[----:B------:R-:W-:Y:S02]  /*417b0*/  R2UR UR6, R4 ;  /* 0x00000000040672ca */ /* 0x000fe400000e0000 */
[----:B------:R-:W-:-:S09]  /*417c0*/  R2UR UR7, R5 ;  /* 0x00000000050772ca */ /* 0x000fd200000e0000 */
[----:B--2---:R2:W-:Y:S04]  /*417d0*/  ST.E desc[UR4][R2.64+0x14], R11 ;  /* 0x0000140b02007985 */ /* 0x0045e8000c101904 */
[----:B---3--:R-:W3:Y:S01]  /*417e0*/  LD.E R13, desc[UR6][R2.64+0x18] ;  /* 0x00001806020d7980 */ /* 0x008ee2000c101900 */
        /* <DEDUP_REMOVED lines=719> */
[----:B---3--:R-:W2:Y:S01]  /*444e0*/  LD.E R13, desc[UR6][R2.64+0x1f8] ;  /* 0x0001f806020d7980 */ /* 0x008ea2000c101900 */
[C---:B------:R-:W-:Y:S02]  /*444f0*/  R2UR UR4, R4.reuse ;  /* 0x00000000040472ca */ /* 0x040fe400000e0000 */
[C---:B------:R-:W-:Y:S02]  /*44500*/  R2UR UR5, R5.reuse ;  /* 0x00000000050572ca */ /* 0x040fe400000e0000 */
[----:B------:R-:W-:Y:S02]  /*44510*/  R2UR UR6, R4 ;  /* 0x00000000040672ca */ /* 0x000fe400000e0000 */
[----:B------:R-:W-:-:S02]  /*44520*/  R2UR UR7, R5 ;  /* 0x00000000050772ca */ /* 0x000fc400000e0000 */
[----:B------:R-:W-:-:S07]  /*44530*/  LOP3.LUT P6, RZ, R207, 0x7f, RZ, 0xc0, !PT ;  /* 0x0000007fcfff7812 */ /* 0x000fce00078cc0ff */
[----:B--2---:R1:W-:Y:S04]  /*44540*/  ST.E desc[UR4][R2.64+0x1f8], R13 ;  /* 0x0001f80d02007985 */ /* 0x0043e8000c101904 */
[----:B0-----:R-:W2:Y:S01]  /*44550*/  LD.E R9, desc[UR6][R2.64+0x1fc] ;  /* 0x0001fc0602097980 */ /* 0x001ea2000c101900 */
[----:B------:R-:W-:Y:S02]  /*44560*/  R2UR UR4, R4 ;  /* 0x00000000040472ca */ /* 0x000fe400000e0000 */
[----:B------:R-:W-:-:S13]  /*44570*/  R2UR UR5, R5 ;  /* 0x00000000050572ca */ /* 0x000fda00000e0000 */
[----:B--2---:R1:W-:Y:S01]  /*44580*/  ST.E desc[UR4][R2.64+0x1fc], R9 ;  /* 0x0001fc0902007985 */ /* 0x0043e2000c101904 */
[----:B------:R-:W-:Y:S05]  /*44590*/  @P6 BRA `(.L_x_2339) ;  /* 0x0000000000306947 */ /* 0x000fea0003800000 */
[----:B-1----:R-:W2:Y:S04]  /*445a0*/  LDL.64 R2, [R0+0x40] ;  /* 0x0000400000027983 */ /* 0x002ea80000100a00 */
[----:B------:R-:W3:Y:S01]  /*445b0*/  LDL.64 R6, [R0] ;  /* 0x0000000000067983 */ /* 0x000ee20000100a00 */
[C---:B------:R-:W-:Y:S02]  /*445c0*/  R2UR UR4, R4.reuse ;  /* 0x00000000040472ca */ /* 0x040fe400000e0000 */
[C---:B------:R-:W-:Y:S02]  /*445d0*/  R2UR UR5, R5.reuse ;  /* 0x00000000050572ca */ /* 0x040fe400000e0000 */
[----:B------:R-:W-:Y:S02]  /*445e0*/  R2UR UR6, R4 ;  /* 0x00000000040672ca */ /* 0x000fe400000e0000 */
[----:B------:R-:W-:-:S09]  /*445f0*/  R2UR UR7, R5 ;  /* 0x00000000050772ca */ /* 0x000fd200000e0000 */
[----:B--2---:R-:W2:Y:S04]  /*44600*/  LD.E.64 R2, desc[UR4][R2.64+0x30] ;  /* 0x0000300402027980 */ /* 0x004ea8000c101b00 */
[----:B---3--:R-:W3:Y:S01]  /*44610*/  LD.E R6, desc[UR6][R6.64] ;  /* 0x0000000606067980 */ /* 0x008ee2000c101900 */
[----:B--2---:R-:W-:-:S05]  /*44620*/  MOV R5, R2 ;  /* 0x0000000200057202 */ /* 0x004fca0000000f00 */
[----:B---3--:R-:W-:-:S05]  /*44630*/  IMAD R4, R6, 0x8, R5 ;  /* 0x0000000806047824 */ /* 0x008fca00078e0205 */
[----:B------:R-:W-:-:S04]  /*44640*/  PRMT R4, RZ, 0x654, R4 ;  /* 0x00000654ff047816 */ /* 0x000fc80000000004 */
[----:B------:R0:W-:Y:S03]  /*44650*/  SYNCS.ARRIVE.TRANS64.RED.A1T0 RZ, [R4+URZ], RZ ;  /* 0x000000ff04ff79a7 */ /* 0x0001e6000810043f */
.L_x_2339:
[----:B-1----:R-:W-:Y:S02]  /*44660*/  IMAD.MOV.U32 R2, RZ, RZ, R215 ;  /* 0x000000ffff027224 */ /* 0x002fe400078e00d7 */
[----:B------:R-:W-:-:S04]  /*44670*/  IMAD.MOV.U32 R3, RZ, RZ, 0x0 ;  /* 0x00000000ff037424 */ /* 0x000fc800078e00ff */
[----:B0-----:R-:W-:Y:S05]  /*44680*/  RET.REL.NODEC R2 `(_ZN7cutlass13device_kernelIN5flash11enable_sm90INS1_16FlashAttnFwdSm90INS1_25CollectiveMainloopFwdSm90ILi2EN4cute5tupleIJNS5_1CILi1EEES8_S8_EEENS6_IJNS7_ILi128EEENS7_ILi96EEENS7_ILi64EEEEEELi256ENS_10bfloat16_tEfNS_4arch4Sm90ELb0ELb1ELb0ELb0ELb0ELb0ELb1ELb1ELb0ELb1ELb0ELb0EEENS1_21CollectiveEpilogueFwdINS6_IJSA_NS7_ILi256EEESB_EEES9_SE_SG_Li256ELb0ELb1ELb0ELb0EEENS1_30DynamicPersistentTileSchedulerILi256ELi128ELb0ELb1ELb1EEEEEEEEEvNT_6ParamsE) ;  /* 0xfffffbb8025c7950 */ /* 0x001fea0003c3ffff */
.L_x_2317:
[----:B0-----:R0:W1:Y:S02]  /*44690*/  SYNCS.PHASECHK.TRANS64.TRYWAIT P1, [R2+URZ], R3 ;  /* 0x00000003020075a7 */ /* 0x001064000802017f */
[----:B-1----:R-:W-:Y:S05]  /*446a0*/  @!P1 NANOSLEEP.SYNCS 0x989680 ;  /* 0x009896800000995d */ /* 0x002fea0003900000 */
[----:B------:R-:W1:Y:S02]  /*446b0*/  @!P1 SYNCS.PHASECHK.TRANS64 P1, [R2+URZ], R3 ;  /* 0x00000003020095a7 */ /* 0x000e64000802007f */
[----:B-1----:R-:W-:Y:S05]  /*446c0*/  @!P1 BRA `(.L_x_2317) ;  /* 0xfffffffc00f09947 */ /* 0x002fea000383ffff */
[----:B------:R-:W-:Y:S05]  /*446d0*/  BRA `(.L_x_2316) ;  /* 0xfffffe4c008c7947 */ /* 0x000fea000383ffff */
.L_x_2324:
[----:B0-----:R0:W1:Y:S02]  /*446e0*/  SYNCS.PHASECHK.TRANS64.TRYWAIT P1, [R8+URZ], R9 ;  /* 0x00000009080075a7 */ /* 0x001064000802017f */
[----:B-1----:R-:W-:Y:S05]  /*446f0*/  @!P1 NANOSLEEP.SYNCS 0x989680 ;  /* 0x009896800000995d */ /* 0x002fea0003900000 */
[----:B------:R-:W1:Y:S02]  /*44700*/  @!P1 SYNCS.PHASECHK.TRANS64 P1, [R8+URZ], R9 ;  /* 0x00000009080095a7 */ /* 0x000e64000802007f */
[----:B-1----:R-:W-:Y:S05]  /*44710*/  @!P1 BRA `(.L_x_2324) ;  /* 0xfffffffc00f09947 */ /* 0x002fea000383ffff */
[----:B------:R-:W-:Y:S05]  /*44720*/  BRA `(.L_x_2323) ;  /* 0xfffffe5400607947 */ /* 0x000fea000383ffff */
.L_x_2340:
        /* <DEDUP_REMOVED lines=13> */
.L_x_6041:


//--------------------- .text._ZN7cutlass13device_kernelIN5flash11enable_sm90INS1_16FlashAttnFwdSm90INS1_25CollectiveMainloopFwdSm90ILi2EN4cute5tupleIJNS5_1CILi1EEES8_S8_EEENS6_IJNS7_ILi128EEENS7_ILi96EEENS7_ILi64EEEEEELi256ENS_10bfloat16_tEfNS_4arch4Sm90ELb0ELb1ELb0ELb1ELb0ELb0ELb0ELb1ELb0ELb1ELb0ELb0EEENS1_21CollectiveEpilogueFwdINS6_IJSA_NS7_ILi256EEESB_EEES9_SE_SG_Li256ELb1ELb1ELb0ELb0EEENS1_36VarlenDynamicPersistentTileSchedulerILi128ELi96ELi256ELi128ELb0ELb1ELb1ELb1ELb0ELb1EEEEEEEEEvNT_6ParamsE --------------------------
	.section	.text._ZN7cutlass13device_kernelIN5flash11enable_sm90INS1_16FlashAttnFwdSm90INS1_25CollectiveMainloopFwdSm90ILi2EN4cute5tupleIJNS5_1CILi1EEES8_S8_EEENS6_IJNS7_ILi128EEENS7_ILi96EEENS7_ILi64EEEEEELi256ENS_10bfloat16_tEfNS_4arch4Sm90ELb0ELb1ELb0ELb1ELb0ELb0ELb0ELb1ELb0ELb1ELb0ELb0EEENS1_21CollectiveEpilogueFwdINS6_IJSA_NS7_ILi256EEESB_EEES9_SE_SG_Li256ELb1ELb1ELb0ELb0EEENS1_36VarlenDynamicPersistentTileSchedulerILi128ELi96ELi256ELi128ELb0ELb1ELb1ELb1ELb0ELb1EEEEEEEEEvNT_6ParamsE,"ax",@progbits
	.align	128
.text._ZN7cutlass13device_kernelIN5flash11enable_sm90INS1_16FlashAttnFwdSm90INS1_25CollectiveMainloopFwdSm90ILi2EN4cute5tupleIJNS5_1CILi1EEES8_S8_EEENS6_IJNS7_ILi128EEENS7_ILi96EEENS7_ILi64EEEEEELi256ENS_10bfloat16_tEfNS_4arch4Sm90ELb0ELb1ELb0ELb1ELb0ELb0ELb0ELb1ELb0ELb1ELb0ELb0EEENS1_21CollectiveEpilogueFwdINS6_IJSA_NS7_ILi256EEESB_EEES9_SE_SG_Li256ELb1ELb1ELb0ELb0EEENS1_36VarlenDynamicPersistentTileSchedulerILi128ELi96ELi256ELi128ELb0ELb1ELb1ELb1ELb0ELb1EEEEEEEEEvNT_6ParamsE:
        .type           _ZN7cutlass13device_kernelIN5flash11enable_sm90INS1_16FlashAttnFwdSm90INS1_25CollectiveMainloopFwdSm90ILi2EN4cute5tupleIJNS5_1CILi1EEES8_S8_EEENS6_IJNS7_ILi128EEENS7_ILi96EEENS7_ILi64EEEEEELi256ENS_10bfloat16_tEfNS_4arch4Sm90ELb0ELb1ELb0ELb1ELb0ELb0ELb0ELb1ELb0ELb1ELb0ELb0EEENS1_21CollectiveEpilogueFwdINS6_IJSA_NS7_ILi256EEESB_EEES9_SE_SG_Li256ELb1ELb1ELb0ELb0EEENS1_36VarlenDynamicPersistentTileSchedulerILi128ELi96ELi256ELi128ELb0ELb1ELb1ELb1ELb0ELb1EEEEEEEEEvNT_6ParamsE,@function
        .size           _ZN7cutlass13device_kernelIN5flash11enable_sm90INS1_16FlashAttnFwdSm90INS1_25CollectiveMainloopFwdSm90ILi2EN4cute5tupleIJNS5_1CILi1EEES8_S8_EEENS6_IJNS7_ILi128EEENS7_ILi96EEENS7_ILi64EEEEEELi256ENS_10bfloat16_tEfNS_4arch4Sm90ELb0ELb1ELb0ELb1ELb0ELb0ELb0ELb1ELb0ELb1ELb0ELb0EEENS1_21CollectiveEpilogueFwdINS6_IJSA_NS7_ILi256EEESB_EEES9_SE_SG_Li256ELb1ELb1ELb0ELb0EEENS1_36VarlenDynamicPersistentTileSchedulerILi128ELi96ELi256ELi128ELb0ELb1ELb1ELb1ELb0ELb1EEEEEEEEEvNT_6ParamsE,(.L_x_6043 - _ZN7cutlass13device_kernelIN5flash11enable_sm90INS1_16FlashAttnFwdSm90INS1_25CollectiveMainloopFwdSm90ILi2EN4cute5tupleIJNS5_1CILi1EEES8_S8_EEENS6_IJNS7_ILi128EEENS7_ILi96EEENS7_ILi64EEEEEELi256ENS_10bfloat16_tEfNS_4arch4Sm90ELb0ELb1ELb0ELb1ELb0ELb0ELb0ELb1ELb0ELb1ELb0ELb0EEENS1_21CollectiveEpilogueFwdINS6_IJSA_NS7_ILi256EEESB_EEES9_SE_SG_Li256ELb1ELb1ELb0ELb0EEENS1_36VarlenDynamicPersistentTileSchedulerILi128ELi96ELi256ELi128ELb0ELb1ELb1ELb1ELb0ELb1EEEEEEEEEvNT_6ParamsE)
        .other          _ZN7cutlass13device_kernelIN5flash11enable_sm90INS1_16FlashAttnFwdSm90INS1_25CollectiveMainloopFwdSm90ILi2EN4cute5tupleIJNS5_1CILi1EEES8_S8_EEENS6_IJNS7_ILi128EEENS7_ILi96EEENS7_ILi64EEEEEELi256ENS_10bfloat16_tEfNS_4arch4Sm90ELb0ELb1ELb0ELb1ELb0ELb0ELb0ELb1ELb0ELb1ELb0ELb0EEENS1_21CollectiveEpilogueFwdINS6_IJSA_NS7_ILi256EEESB_EEES9_SE_SG_Li256ELb1ELb1ELb0ELb0EEENS1_36VarlenDynamicPersistentTileSchedulerILi128ELi96ELi256ELi128ELb0ELb1ELb1ELb1ELb0ELb1EEEEEEEEEvNT_6ParamsE,@"STO_CUDA_ENTRY STV_DEFAULT"
_ZN7cutlass13device_kernelIN5flash11enable_sm90INS1_16FlashAttnFwdSm90INS1_25CollectiveMainloopFwdSm90ILi2EN4cute5tupleIJNS5_1CILi1EEES8_S8_EEENS6_IJNS7_ILi128EEENS7_ILi96EEENS7_ILi64EEEEEELi256ENS_10bfloat16_tEfNS_4arch4Sm90ELb0ELb1ELb0ELb1ELb0ELb0ELb0ELb1ELb0ELb1ELb0ELb0EEENS1_21CollectiveEpilogueFwdINS6_IJSA_NS7_ILi256EEESB_EEES9_SE_SG_Li256ELb1ELb1ELb0ELb0EEENS1_36VarlenDynamicPersistentTileSchedulerILi128ELi96ELi256ELi128ELb0ELb1ELb1ELb1ELb0ELb1EEEEEEEEEvNT_6ParamsE:
        /* <DEDUP_REMOVED lines=18> */
.L_x_2342:
[----:B------:R-:W-:Y:S05]  /*0120*/  BSYNC B0 ;  /* 0x0000000000007941 */ /* 0x000fea0003800000 */
.L_x_2341:
        /* <DEDUP_REMOVED lines=41> */
.L_x_2343:
        /* <DEDUP_REMOVED lines=22> */
.L_x_2344:
        /* <DEDUP_REMOVED lines=18> */
.L_x_2345:
        /* <DEDUP_REMOVED lines=22> */
.L_x_2346:
        /* <DEDUP_REMOVED lines=22> */
.L_x_2347:
[----:B------:R-:W-:Y:S01]  /*0900*/  PLOP3.LUT P0, PT, PT, PT, UP0, 0x80, 0x0 ;  /* 0x000000000000781c */ /* 0x000fe20003f0f008 */
[----:B------:R-:W-:Y:S01]  /*0910*/  UMOV UR36, 0x1 ;  /* 0x0000000100247882 */ /* 0x000fe20000000000 */
[----:B------:R-:W-:Y:S01]  /*0920*/  NOP ;  /* 0x0000000000007918 */ /* 0x000fe20000000000 */
[----:B------:R-:W-:Y:S01]  /*0930*/  USEL UR36, UR36, 0x2, !UP0 ;  /* 0x0000000224247887 */ /* 0x000fe2000c000000 */
[----:B------:R-:W-:Y:S01]  /*0940*/  ULDC.64 UR40, c[0x0][0x208] ;  /* 0x0000820000287ab9 */ /* 0x000fe20000000a00 */
[----:B012-4-:R-:W-:Y:S08]  /*0950*/  BAR.SYNC.DEFER_BLOCKING 0x0 ;  /* 0x0000000000007b1d */ /* 0x017ff00000010000 */
[----:B------:R-:W-:Y:S05]  /*0960*/  @!P0 BRA `(.L_x_2348) ;  /* 0x000000f400648947 */ /* 0x000fea0003800000 */
.L_x_2349:
        /* <DEDUP_REMOVED lines=23> */
[----:B------:R-:W-:Y:S01]  /*0ae0*/  R2UR UR6, R11 ;  /* 0x000000000b0672ca */ /* 0x000fe200000e0000 */
        /* <DEDUP_REMOVED lines=55> */
.L_x_2449:
[----:B------:R-:W-:Y:S01]  /*0e60*/  ULDC.64 UR8, c[0x0][0xa28] ;  /* 0x00028a0000087ab9 */ /* 0x000fe20000000a00 */
[----:B------:R-:W-:Y:S01]  /*0e70*/  IMAD.MOV.U32 R0, RZ, RZ, RZ ;  /* 0x000000ffff007224 */ /* 0x000fe200078e00ff */
[----:B------:R-:W-:-:S04]  /*0e80*/  UISETP.NE.U32.AND UP0, UPT, UR8, URZ, UPT ;  /* 0x0000003f0800728c */ /* 0x000fc8000bf05070 */
[----:B------:R-:W-:-:S03]  /*0e90*/  UISETP.NE.AND.EX UP0, UPT, UR9, URZ, UPT, UP0 ;  /* 0x0000003f0900728c */ /* 0x000fc6000bf05300 */
[----:B------:R-:W-:Y:S02]  /*0ea0*/  ULDC.64 UR8, c[0x0][0xa18] ;  /* 0x0002860000087ab9 */ /* 0x000fe40000000a00 */
[----:B------:R-:W-:Y:S01]  /*0eb0*/  UISETP.NE.U32.AND UP1, UPT, UR8, URZ, UPT ;  /* 0x0000003f0800728c */ /* 0x000fe2000bf25070 */
[----:B------:R-:W-:-:S03]  /*0ec0*/  PLOP3.LUT P0, PT, PT, PT, UP0, 0x80, 0x0 ;  /* 0x000000000000781c */ /* 0x000fc60003f0f008 */
[----:B------:R-:W-:-:S03]  /*0ed0*/  UISETP.NE.AND.EX UP1, UPT, UR9, URZ, UPT, UP1 ;  /* 0x0000003f0900728c */ /* 0x000fc6000bf25310 */
[----:B------:R-:W-:Y:S02]  /*0ee0*/  @UP0 ULDC.64 UR8, c[0x0][0xa28] ;  /* 0x00028a0000080ab9 */ /* 0x000fe40000000a00 */
[----:B------:R-:W-:Y:S01]  /*0ef0*/  @UP0 UIMAD.WIDE UR8, UR6, 0x4, UR8 ;  /* 0x00000004060808a5 */ /* 0x000fe2000f8e0208 */
[----:B------:R-:W-:-:S05]  /*0f00*/  PLOP3.LUT P2, PT, PT, PT, UP1, 0x80, 0x0 ;  /* 0x000000000000781c */ /* 0x000fca0003f4f018 */
[----:B------:R-:W-:Y:S01]  /*0f10*/  @UP1 ULDC.64 UR10, c[0x0][0xa18] ;  /* 0x00028600000a1ab9 */ /* 0x000fe20000000a00 */
[----:B01--4-:R-:W-:Y:S02]  /*0f20*/  IMAD.U32 R2, RZ, RZ, UR8 ;  /* 0x00000008ff027e24 */ /* 0x013fe4000f8e00ff */
[----:B------:R-:W-:Y:S01]  /*0f30*/  IMAD.U32 R3, RZ, RZ, UR9 ;  /* 0x00000009ff037e24 */ /* 0x000fe2000f8e00ff */
[----:B------:R-:W-:Y:S01]  /*0f40*/  @UP1 UIMAD.WIDE UR8, UR6, 0x4, UR10 ;  /* 0x00000004060818a5 */ /* 0x000fe2000f8e020a */
[----:B------:R-:W-:Y:S02]  /*0f50*/  ULDC UR4, c[0x0][0x288] ;  /* 0x0000a20000047ab9 */ /* 0x000fe40000000800 */
[----:B---3--:R-:W-:Y:S01]  /*0f60*/  IMAD.U32 R16, RZ, RZ, UR4 ;  /* 0x00000004ff107e24 */ /* 0x008fe2000f8e00ff */
[----:B------:R0:W5:Y:S02]  /*0f70*/  @P0 LDG.E R0, desc[UR40][R2.64] ;  /* 0x0000002802000981 */ /* 0x000164000c1e1900 */
[----:B--2---:R-:W-:Y:S01]  /*0f80*/  IMAD.U32 R4, RZ, RZ, UR8 ;  /* 0x00000008ff047e24 */ /* 0x004fe2000f8e00ff */
[----:B------:R-:W-:Y:S01]  /*0f90*/  ULDC UR4, c[0x0][0x424] ;  /* 0x0001090000047ab9 */ /* 0x000fe20000000800 */
[----:B------:R-:W-:Y:S01]  /*0fa0*/  IMAD.U32 R5, RZ, RZ, UR9 ;  /* 0x00000009ff057e24 */ /* 0x000fe2000f8e00ff */
[----:B------:R-:W-:-:S04]  /*0fb0*/  ULDC.64 UR8, c[0x0][0x418] ;  /* 0x0001060000087ab9 */ /* 0x000fc80000000a00 */
[----:B------:R0:W5:Y:S01]  /*0fc0*/  @P2 LDG.E R16, desc[UR40][R4.64] ;  /* 0x0000002804102981 */ /* 0x000162000c1e1900 */
[----:B------:R-:W-:Y:S01]  /*0fd0*/  UISETP.NE.U32.AND UP0, UPT, UR8, URZ, UPT ;  /* 0x0000003f0800728c */ /* 0x000fe2000bf05070 */
[----:B------:R-:W-:-:S03]  /*0fe0*/  UMOV UR45, UR7 ;  /* 0x00000007002d7c82 */ /* 0x000fc60008000000 */
[----:B------:R-:W-:-:S03]  /*0ff0*/  UISETP.NE.AND.EX UP0, UPT, UR9, URZ, UPT, UP0 ;  /* 0x0000003f0900728c */ /* 0x000fc6000bf05300 */
[----:B------:R-:W-:Y:S01]  /*1000*/  ULDC.64 UR8, c[0x0][0xa20] ;  /* 0x0002880000087ab9 */ /* 0x000fe20000000a00 */
[----:B------:R-:W-:Y:S01]  /*1010*/  USEL UR4, UR4, 0x1, UP0 ;  /* 0x0000000104047887 */ /* 0x000fe20008000000 */
[----:B------:R-:W-:Y:S01]  /*1020*/  ISETP.NE.U32.AND P1, PT, RZ, UR8, PT ;  /* 0x00000008ff007c0c */ /* 0x000fe2000bf25070 */
[----:B------:R-:W-:Y:S02]  /*1030*/  ULDC UR8, c[0x0][0x2f0] ;  /* 0x0000bc0000087ab9 */ /* 0x000fe40000000800 */
[----:B------:R-:W-:Y:S01]  /*1040*/  UIMAD UR4, UR4, UR8, URZ ;  /* 0x00000008040472a4 */ /* 0x000fe2000f8e023f */
[----:B------:R-:W-:Y:S01]  /*1050*/  ISETP.NE.AND.EX P1, PT, RZ, UR9, PT, P1 ;  /* 0x00000009ff007c0c */ /* 0x000fe2000bf25310 */
[----:B0-----:R-:W-:-:S12]  /*1060*/  @P2 BRA `(.L_x_2350) ;  /* 0x00000000002c2947 */ /* 0x001fd80003800000 */
        /* <DEDUP_REMOVED lines=8> */
[----:B-----5:R-:W2:Y:S04]  /*10f0*/  LDG.E R16, desc[UR40][R2.64] ;  /* 0x0000002802107981 */ /* 0x020ea8000c1e1900 */
[----:B------:R-:W2:Y:S02]  /*1100*/  LDG.E R5, desc[UR40][R2.64+0x4] ;  /* 0x0000042802057981 */ /* 0x000ea4000c1e1900 */
[----:B--2---:R-:W-:-:S07]  /*1110*/  IMAD.IADD R16, R5, 0x1, -R16 ;  /* 0x0000000105107824 */ /* 0x004fce00078e0a10 */
.L_x_2350:
[----:B------:R-:W-:Y:S01]  /*1120*/  IMAD.U32 R17, RZ, RZ, UR4 ;  /* 0x00000004ff117e24 */ /* 0x000fe2000f8e00ff */
[----:B------:R-:W-:Y:S01]  /*1130*/  UMOV UR44, UR6 ;  /* 0x00000006002c7c82 */ /* 0x000fe20008000000 */
[----:B------:R-:W-:Y:S05]  /*1140*/  @!P1 BRA `(.L_x_2351) ;  /* 0x0000000000189947 */ /* 0x000fea0003800000 */
[----:B------:R-:W-:Y:S02]  /*1150*/  ULDC.64 UR8, c[0x0][0xa20] ;  /* 0x0002880000087ab9 */ /* 0x000fe40000000a00 */
[----:B------:R-:W-:-:S06]  /*1160*/  UIMAD.WIDE UR6, UR6, 0x4, UR8 ;  /* 0x00000004060678a5 */ /* 0x000fcc000f8e0208 */
[----:B------:R-:W-:Y:S02]  /*1170*/  IMAD.U32 R2, RZ, RZ, UR6 ;  /* 0x00000006ff027e24 */ /* 0x000fe4000f8e00ff */
[----:B------:R-:W-:-:S05]  /*1180*/  IMAD.U32 R3, RZ, RZ, UR7 ;  /* 0x00000007ff037e24 */ /* 0x000fca000f8e00ff */
[----:B------:R0:W5:Y:S01]  /*1190*/  LDG.E R17, desc[UR40][R2.64] ;  /* 0x0000002802117981 */ /* 0x000162000c1e1900 */
[----:B------:R-:W-:Y:S05]  /*11a0*/  BRA `(.L_x_2352) ;  /* 0x00000000002c7947 */ /* 0x000fea0003800000 */
.L_x_2351:
        /* <DEDUP_REMOVED lines=9> */
[----:B------:R-:W2:Y:S02]  /*1240*/  LDG.E R4, desc[UR40][R2.64+0x4] ;  /* 0x0000042802047981 */ /* 0x000ea4000c1e1900 */
[----:B--2---:R-:W-:-:S07]  /*1250*/  IMAD.IADD R17, R4, 0x1, -R17 ;  /* 0x0000000104117824 */ /* 0x004fce00078e0a11 */
.L_x_2352:
[----:B0-----:R-:W0:Y:S01]  /*1260*/  LDC R2, c[0x0][0x448] ;  /* 0x00011200ff027b82 */ /* 0x001e220000000800 */
[----:B------:R-:W-:Y:S01]  /*1270*/  USHF.L.U32 UR43, UR5, 0x7, URZ ;  /* 0x00000007052b7899 */ /* 0x000fe2000800063f */
[----:B-----5:R-:W-:-:S03]  /*1280*/  IMAD.IADD R17, R17, 0x1, -R0 ;  /* 0x0000000111117824 */ /* 0x020fc600078e0a00 */
[----:B------:R-:W-:Y:S02]  /*1290*/  UIADD3 UR4, UR43, 0x7f, URZ ;  /* 0x0000007f2b047890 */ /* 0x000fe4000fffe03f */
[----:B------:R-:W-:Y:S01]  /*12a0*/  IADD3 R3, R17, 0x1, -R16 ;  /* 0x0000000111037810 */ /* 0x000fe20007ffe810 */
[----:B------:R-:W1:Y:S03]  /*12b0*/  LDC.64 R6, c[0x0][0x9e0] ;  /* 0x00027800ff067b82 */ /* 0x000e660000000a00 */
[----:B------:R-:W-:Y:S01]  /*12c0*/  IMAD.U32 R0, RZ, RZ, UR4 ;  /* 0x00000004ff007e24 */ /* 0x000fe2000f8e00ff */
[----:B0-----:R-:W-:Y:S02]  /*12d0*/  ISETP.NE.AND P1, PT, R2, 0x1, PT ;  /* 0x000000010200780c */ /* 0x001fe40003f25270 */
[----:B-1----:R-:W-:-:S11]  /*12e0*/  ISETP.GE.AND P2, PT, R7, 0x1, PT ;  /* 0x000000010700780c */ /* 0x002fd60003f46270 */
[----:B------:R-:W0:Y:S08]  /*12f0*/  @P1 LDC R2, c[0x0][0x44c] ;  /* 0x00011300ff021b82 */ /* 0x000e300000000800 */
[----:B------:R-:W1:Y:S01]  /*1300*/  @P1 LDC R5, c[0x0][0x450] ;  /* 0x00011400ff051b82 */ /* 0x000e620000000800 */
[----:B0-----:R-:W-:-:S05]  /*1310*/  @P1 IMAD.HI.U32 R2, R2, UR4, RZ ;  /* 0x0000000402021c27 */ /* 0x001fca000f8e00ff */
[----:B-1----:R-:W-:-:S05]  /*1320*/  @P1 SHF.R.U32.HI R0, RZ, R5, R2 ;  /* 0x00000005ff001219 */ /* 0x002fca0000011602 */
        /* <DEDUP_REMOVED lines=13> */
.L_x_2354:
[----:B------:R-:W-:-:S13]  /*1400*/  ISETP.NE.AND P0, PT, R7, 0x1, PT ;  /* 0x000000010700780c */ /* 0x000fda0003f05270 */
[----:B------:R-:W0:Y:S02]  /*1410*/  @P0 LDC.64 R4, c[0x0][0x9e8] ;  /* 0x00027a00ff040b82 */ /* 0x000e240000000a00 */
[----:B0-----:R-:W-:-:S05]  /*1420*/  @P0 IMAD.HI.U32 R4, R2, R4, RZ ;  /* 0x0000000402040227 */ /* 0x001fca00078e00ff */
[----:B------:R-:W-:-:S07]  /*1430*/  @P0 SHF.R.U32.HI R2, RZ, R5, R4 ;  /* 0x00000005ff020219 */ /* 0x000fce0000011604 */
.L_x_2355:
[----:B------:R-:W-:-:S05]  /*1440*/  IMAD R3, R2, R7, R7 ;  /* 0x0000000702037224 */ /* 0x000fca00078e0207 */
[----:B------:R-:W-:-:S07]  /*1450*/  VIMNMX R0, R0, R3, PT ;  /* 0x0000000300007248 */ /* 0x000fce0003fe0100 */
.L_x_2353:
[----:B------:R-:W0:Y:S01]  /*1460*/  @P1 LDC R4, c[0x0][0x44c] ;  /* 0x00011300ff041b82 */ /* 0x000e220000000800 */
[----:B------:R-:W-:Y:S01]  /*1470*/  IMAD.U32 R3, RZ, RZ, UR43 ;  /* 0x0000002bff037e24 */ /* 0x000fe2000f8e00ff */
[----:B------:R-:W-:Y:S01]  /*1480*/  ULDC UR4, c[0x0][0x9dc] ;  /* 0x0002770000047ab9 */ /* 0x000fe20000000800 */
[----:B------:R-:W-:Y:S02]  /*1490*/  VIADD R2, R0, 0x5f ;  /* 0x0000005f00027836 */ /* 0x000fe40000000000 */
[----:B------:R-:W-:Y:S02]  /*14a0*/  VIADD R0, R17, 0x5f ;  /* 0x0000005f11007836 */ /* 0x000fe40000000000 */
[----:B------:R-:W-:Y:S01]  /*14b0*/  IMAD.HI R2, R2, 0x2aaaaaab, RZ ;  /* 0x2aaaaaab02027827 */ /* 0x000fe200078e02ff */
[----:B------:R-:W1:Y:S03]  /*14c0*/  @P1 LDC R5, c[0x0][0x450] ;  /* 0x00011400ff051b82 */ /* 0x000e660000000800 */
[----:B------:R-:W-:-:S04]  /*14d0*/  IMAD.HI R0, R0, 0x2aaaaaab, RZ ;  /* 0x2aaaaaab00007827 */ /* 0x000fc800078e02ff */
[----:B0-----:R-:W-:-:S05]  /*14e0*/  @P1 IMAD.HI.U32 R4, R4, UR43, RZ ;  /* 0x0000002b04041c27 */ /* 0x001fca000f8e00ff */
[----:B-1----:R-:W-:Y:S02]  /*14f0*/  @P1 SHF.R.U32.HI R3, RZ, R5, R4 ;  /* 0x00000005ff031219 */ /* 0x002fe40000011604 */
[----:B------:R-:W-:Y:S02]  /*1500*/  SHF.R.U32.HI R5, RZ, 0x1f, R2 ;  /* 0x0000001fff057819 */ /* 0x000fe40000011602 */
[----:B------:R-:W-:Y:S02]  /*1510*/  IADD3 R4, R3, R17, -R16 ;  /* 0x0000001103047210 */ /* 0x000fe40007ffe810 */
        /* <DEDUP_REMOVED lines=16> */
.L_x_2357:
[----:B------:R-:W-:-:S13]  /*1620*/  ISETP.NE.AND P0, PT, R7, 0x1, PT ;  /* 0x000000010700780c */ /* 0x000fda0003f05270 */
[----:B------:R-:W0:Y:S02]  /*1630*/  @P0 LDC.64 R2, c[0x0][0x9e8] ;  /* 0x00027a00ff020b82 */ /* 0x000e240000000a00 */
[----:B0-----:R-:W-:-:S05]  /*1640*/  @P0 IMAD.HI.U32 R0, R4, R2, RZ ;  /* 0x0000000204000227 */ /* 0x001fca00078e00ff */
[----:B------:R-:W-:-:S07]  /*1650*/  @P0 SHF.R.U32.HI R4, RZ, R3, R0 ;  /* 0x00000003ff040219 */ /* 0x000fce0000011600 */
.L_x_2358:
[----:B------:R-:W-:-:S05]  /*1660*/  IMAD R4, R4, R7, RZ ;  /* 0x0000000704047224 */ /* 0x000fca00078e02ff */
[----:B------:R-:W-:-:S13]  /*1670*/  R2UR UR5, R4 ;  /* 0x00000000040572ca */ /* 0x000fda00000e0000 */
[----:B------:R-:W-:-:S04]  /*1680*/  UISETP.LT.AND UP0, UPT, UR4, UR5, UPT ;  /* 0x000000050400728c */ /* 0x000fc8000bf01270 */
[----:B------:R-:W-:-:S12]  /*1690*/  USEL UR4, UR4, UR5, !UP0 ;  /* 0x0000000504047287 */ /* 0x000fd8000c000000 */
.L_x_2356:
[----:B------:R-:W-:Y:S01]  /*16a0*/  UIMAD.WIDE UR4, UR4, 0x2aaaaaab, URZ ;  /* 0x2aaaaaab040478a5 */ /* 0x000fe2000f8e023f */
[----:B------:R-:W-:Y:S01]  /*16b0*/  PLOP3.LUT P0, PT, PT, PT, PT, 0x80, 0x0 ;  /* 0x000000000000781c */ /* 0x000fe20003f0f070 */
[----:B------:R-:W-:Y:S01]  /*16c0*/  IMAD.MOV.U32 R3, RZ, RZ, RZ ;  /* 0x000000ffff037224 */ /* 0x000fe200078e00ff */
[----:B------:R-:W-:Y:S01]  /*16d0*/  CS2R R8, SRZ ;  /* 0x0000000000087805 */ /* 0x000fe2000001ff00 */
[----:B------:R-:W-:Y:S01]  /*16e0*/  USHF.R.U32.HI UR4, URZ, 0x1f, UR5 ;  /* 0x0000001f3f047899 */ /* 0x000fe20008011605 */
[----:B------:R-:W-:Y:S01]  /*16f0*/  IMAD.MOV.U32 R0, RZ, RZ, RZ ;  /* 0x000000ffff007224 */ /* 0x000fe200078e00ff */
[----:B------:R-:W-:Y:S01]  /*1700*/  CS2R R148, SRZ ;  /* 0x0000000000947805 */ /* 0x000fe2000001ff00 */
[----:B------:R-:W-:Y:S01]  /*1710*/  IMAD.MOV.U32 R150, RZ, RZ, RZ ;  /* 0x000000ffff967224 */ /* 0x000fe200078e00ff */
[----:B------:R-:W-:Y:S01]  /*1720*/  ULEA.HI.SX32 UR4, UR5, UR4, 0x1c ;  /* 0x0000000405047291 */ /* 0x000fe2000f8fe23f */
[----:B------:R-:W-:Y:S02]  /*1730*/  CS2R R146, SRZ ;  /* 0x0000000000927805 */ /* 0x000fe4000001ff00 */
        /* <DEDUP_REMOVED lines=96> */
.L_x_2360:
        /* <DEDUP_REMOVED lines=13> */
.L_x_2582:
[----:B------:R-:W-:Y:S01]  /*1e10*/  IMAD.U32 R0, RZ, RZ, UR46 ;  /* 0x0000002eff007e24 */ /* 0x000fe2000f8e00ff */
[----:B------:R-:W-:Y:S05]  /*1e20*/  WARPSYNC.ALL ;  /* 0x0000000000007948 */ /* 0x000fea0003800000 */
[----:B------:R1:W-:Y:S01]  /*1e30*/  BAR.SYNC.DEFER_BLOCKING R9, 0x100 ;  /* 0x000400090000751d */ /* 0x0003e20000010000 */
[----:B------:R-:W-:-:S13]  /*1e40*/  ISETP.NE.AND P0, PT, R0, 0x3, PT ;  /* 0x000000030000780c */ /* 0x000fda0003f05270 */
[----:B-1----:R-:W-:Y:S05]  /*1e50*/  @!P0 BRA `(.L_x_2362) ;  /* 0x0000000000048947 */ /* 0x002fea0003800000 */
[----:B------:R-:W-:Y:S01]  /*1e60*/  BPT.TRAP 0x1 ;  /* 0x000000040000795c */ /* 0x000fe20000300000 */
.L_x_2362:
[----:B------:R-:W-:Y:S02]  /*1e70*/  IMAD.U32 R10, RZ, RZ, UR38 ;  /* 0x00000026ff0a7e24 */ /* 0x000fe4000f8e00ff */
[----:B------:R-:W-:-:S03]  /*1e80*/  IMAD.U32 R5, RZ, RZ, UR37 ;  /* 0x00000025ff057e24 */ /* 0x000fc6000f8e00ff */
[----:B------:R-:W-:Y:S01]  /*1e90*/  SHF.L.U32 R10, R10, 0x1f, RZ ;  /* 0x0000001f0a0a7819 */ /* 0x000fe200000006ff */
[----:B------:R-:W-:-:S04]  /*1ea0*/  IMAD R5, R5, 0x8, R8 ;  /* 0x0000000805057824 */ /* 0x000fc800078e0208 */
[----:B------:R1:W2:Y:S01]  /*1eb0*/  SYNCS.PHASECHK.TRANS64.TRYWAIT P1, [R5+URZ+0x22830], R10 ;  /* 0x0228300a050075a7 */ /* 0x0002a2000802017f */
[----:B------:R-:W-:Y:S05]  /*1ec0*/  @!P0 BRA `(.L_x_2363) ;  /* 0x0000000000048947 */ /* 0x000fea0003800000 */
[----:B------:R-:W-:Y:S01]  /*1ed0*/  BPT.TRAP 0x1 ;  /* 0x000000040000795c */ /* 0x000fe20000300000 */
.L_x_2363:
[----:B--2---:R-:W-:Y:S05]  /*1ee0*/  @P1 BRA `(.L_x_2364) ;  /* 0x0000000000081947 */ /* 0x004fea0003800000 */
[----:B------:R-:W2:Y:S02]  /*1ef0*/  SYNCS.PHASECHK.TRANS64.TRYWAIT P1, [R5+URZ+0x22830], R10 ;  /* 0x0228300a050075a7 */ /* 0x000ea4000802017f */
[----:B--2---:R-:W-:Y:S05]  /*1f00*/  @!P1 BRA `(.L_x_2365) ;  /* 0x00000144005c9947 */ /* 0x004fea0003800000 */
.L_x_2364:
[----:B------:R-:W-:Y:S01]  /*1f10*/  R2UR UR4, R8 ;  /* 0x00000000080472ca */ /* 0x000fe200000e0000 */
[----:B------:R-:W-:Y:S01]  /*1f20*/  ULOP3.LUT UR16, UR47, 0x10000, URZ, 0xfc, !UPT ;  /* 0x000100002f107892 */ /* 0x000fe2000f8efc3f */
[----:B------:R-:W-:Y:S01]  /*1f30*/  WARPGROUP.ARRIVE ;  /* 0x00000000000079c5 */ /* 0x000fe20000000000 */
[----:B------:R-:W-:Y:S01]  /*1f40*/  UMOV UR17, 0x40000040 ;  /* 0x4000004000117882 */ /* 0x000fe20000000000 */
[----:B------:R-:W-:Y:S01]  /*1f50*/  UMOV UR19, 0x40000040 ;  /* 0x4000004000137882 */ /* 0x000fe20000000000 */
[----:B------:R-:W3:Y:S01]  /*1f60*/  LDL.LU R11, [R1] ;  /* 0x00000000010b7983 */ /* 0x000ee20000300800 */
[----:B------:R-:W-:Y:S01]  /*1f70*/  UMOV UR5, 0x40000040 ;  /* 0x4000004000057882 */ /* 0x000fe20000000000 */
[----:B------:R-:W-:Y:S01]  /*1f80*/  UMOV UR7, 0x40000040 ;  /* 0x4000004000077882 */ /* 0x000fe20000000000 */
[----:B------:R-:W-:Y:S01]  /*1f90*/  UIADD3 UR8, UR16, 0x4, URZ ;  /* 0x0000000410087890 */ /* 0x000fe2000fffe03f */
[----:B------:R-:W4:Y:S01]  /*1fa0*/  LDC R7, c[0x0][0x448] ;  /* 0x00011200ff077b82 */ /* 0x000f220000000800 */
[----:B------:R-:W-:Y:S01]  /*1fb0*/  UMOV UR9, 0x40000040 ;  /* 0x4000004000097882 */ /* 0x000fe20000000000 */
[----:B------:R-:W-:Y:S01]  /*1fc0*/  UMOV UR11, 0x40000040 ;  /* 0x40000040000b7882 */ /* 0x000fe20000000000 */
[----:B------:R-:W-:Y:S01]  /*1fd0*/  UIADD3 UR12, UR16, 0x6, URZ ;  /* 0x00000006100c7890 */ /* 0x000fe2000fffe03f */
[----:B------:R-:W5:Y:S01]  /*1fe0*/  S2R R2, SR_TID.X ;  /* 0x0000000000027919 */ /* 0x000f620000002100 */
[----:B------:R-:W-:Y:S01]  /*1ff0*/  UIADD3 UR4, UR4, 0x1c400, URZ ;  /* 0x0001c40004047890 */ /* 0x000fe2000fffe03f */
[----:B------:R-:W-:Y:S01]  /*2000*/  VIADD R0, R22, UR43 ;  /* 0x0000002b16007c36 */ /* 0x000fe20008000000 */
[----:B------:R-:W-:Y:S01]  /*2010*/  UMOV UR13, 0x40000040 ;  /* 0x40000040000d7882 */ /* 0x000fe20000000000 */
[----:B------:R-:W-:Y:S01]  /*2020*/  UMOV UR15, 0x40000040 ;  /* 0x40000040000f7882 */ /* 0x000fe20000000000 */
[----:B------:R-:W-:Y:S01]  /*2030*/  USHF.R.U32.HI UR4, URZ, 0x4, UR4 ;  /* 0x000000043f047899 */ /* 0x000fe20008011604 */
[----:B------:R-:W-:-:S02]  /*2040*/  IMAD.MOV.U32 R6, RZ, RZ, R0 ;  /* 0x000000ffff067224 */ /* 0x000fc400078e0000 */
[----:B------:R-:W-:Y:S01]  /*2050*/  IMAD.MOV.U32 R13, RZ, RZ, -0x60 ;  /* 0xffffffa0ff0d7424 */ /* 0x000fe200078e00ff */
[----:B------:R-:W-:-:S03]  /*2060*/  ULOP3.LUT UR4, UR4, 0x3fff, URZ, 0xc0, !UPT ;  /* 0x00003fff04047892 */ /* 0x000fc6000f8ec03f */
[----:B------:R-:W-:Y:S01]  /*2070*/  IMAD R15, R176, R13, 0x60 ;  /* 0x00000060b00f7424 */ /* 0x000fe200078e020d */
[----:B------:R-:W-:Y:S02]  /*2080*/  ULOP3.LUT UR20, UR4, 0x10000, URZ, 0xfc, !UPT ;  /* 0x0001000004147892 */ /* 0x000fe4000f8efc3f */
[----:B------:R-:W-:Y:S01]  /*2090*/  UIADD3 UR4, UR16, 0x2, URZ ;  /* 0x0000000210047890 */ /* 0x000fe2000fffe03f */
[----:B------:R-:W-:Y:S01]  /*20a0*/  IMAD R14, R18, -0x2, R15 ;  /* 0xfffffffe120e7824 */ /* 0x000fe200078e020f */
[----:B------:R-:W-:Y:S01]  /*20b0*/  UIMAD UR18, UR37, 0x300, UR20 ;  /* 0x00000300251278a4 */ /* 0x000fe2000f8e0214 */
[----:B----4-:R-:W-:-:S03]  /*20c0*/  ISETP.NE.AND P2, PT, R7, 0x1, PT ;  /* 0x000000010700780c */ /* 0x010fc60003f45270 */
[----:B------:R-:W-:Y:S02]  /*20d0*/  UIADD3 UR6, UR18, 0x2, URZ ;  /* 0x0000000212067890 */ /* 0x000fe4000fffe03f */
[----:B------:R-:W-:Y:S02]  /*20e0*/  UIADD3 UR10, UR18, 0x4, URZ ;  /* 0x00000004120a7890 */ /* 0x000fe4000fffe03f */
[----:B------:R-:W-:Y:S02]  /*20f0*/  UIADD3 UR14, UR18, 0x6, URZ ;  /* 0x00000006120e7890 */ /* 0x000fe4000fffe03f */
[----:B------:R-:W-:Y:S01]  /*2100*/  HGMMA.64x96x16.F32.BF16 R24, gdesc[UR16], RZ, !UPT, gsb0 ;  /* 0x01600000101879f0 */ /* 0x000fe2000c0018ff */
[----:B-----5:R-:W-:-:S03]  /*2110*/  LOP3.LUT P1, RZ, R2, 0x7f, RZ, 0xc0, !PT ;  /* 0x0000007f02ff7812 */ /* 0x020fc6000782c0ff */
[----:B0-----:R-:W0:Y:S08]  /*2120*/  @P2 LDC R3, c[0x0][0x44c] ;  /* 0x00011300ff032b82 */ /* 0x001e300000000800 */
[----:B------:R-:W4:Y:S01]  /*2130*/  @P2 LDC R4, c[0x0][0x450] ;  /* 0x00011400ff042b82 */ /* 0x000f220000000800 */
[----:B0-----:R-:W-:-:S04]  /*2140*/  @P2 IMAD.HI.U32 R3, R0, R3, RZ ;  /* 0x0000000300032227 */ /* 0x001fc800078e00ff */
[----:B------:R-:W-:Y:S01]  /*2150*/  @!P1 VIADD R0, R5, 0x22840 ;  /* 0x0002284005009836 */ /* 0x000fe20000000000 */
[----:B----4-:R-:W-:-:S04]  /*2160*/  @P2 SHF.R.U32.HI R6, RZ, R4, R3 ;  /* 0x00000004ff062219 */ /* 0x010fc80000011603 */
[----:B------:R-:W-:Y:S01]  /*2170*/  @!P1 PRMT R0, RZ, 0x654, R0 ;  /* 0x00000654ff009816 */ /* 0x000fe20000000000 */
[----:B------:R-:W0:Y:S01]  /*2180*/  SHFL.IDX PT, R20, R6, RZ, 0x1c1f ;  /* 0x001c1fff06147589 */ /* 0x000e2200000e0000 */
[----:B------:R-:W-:Y:S02]  /*2190*/  WARPGROUP.DEPBAR.LE gsb0, 0x0 ;  /* 0x00008000000079c5 */ /* 0x000fe40000010000 */
[----:B------:R-:W-:-:S06]  /*21a0*/  WARPGROUP.ARRIVE ;  /* 0x00000000000079c5 */ /* 0x000fcc0000000000 */
[----:B------:R-:W-:Y:S01]  /*21b0*/  HGMMA.64x96x16.F32.BF16 R24, gdesc[UR4], R24, gsb0 ;  /* 0x01600000041879f0 */ /* 0x000fe20008001818 */
[----:B------:R-:W-:Y:S02]  /*21c0*/  ULDC UR7, c[0x0][0x9dc] ;  /* 0x0002770000077ab9 */ /* 0x000fe40000000800 */
[----:B------:R-:W-:Y:S01]  /*21d0*/  ULOP3.LUT UR6, URZ, UR7, URZ, 0x33, !UPT ;  /* 0x000000073f067292 */ /* 0x000fe2000f8e333f */
[----:B------:R-:W-:Y:S02]  /*21e0*/  WARPGROUP.DEPBAR.LE gsb0, 0x0 ;  /* 0x00008000000079c5 */ /* 0x000fe40000010000 */
[----:B------:R-:W-:-:S06]  /*21f0*/  WARPGROUP.ARRIVE ;  /* 0x00000000000079c5 */ /* 0x000fcc0000000000 */
[----:B------:R-:W-:Y:S01]  /*2200*/  HGMMA.64x96x16.F32.BF16 R24, gdesc[UR8], R24, gsb0 ;  /* 0x01600000081879f0 */ /* 0x000fe20008001818 */
[----:B---3--:R-:W-:-:S04]  /*2210*/  LOP3.LUT R11, R11, 0xffefffff, RZ, 0xc0, !PT ;  /* 0xffefffff0b0b7812 */ /* 0x008fc800078ec0ff */
[----:B------:R-:W-:-:S04]  /*2220*/  @P2 LOP3.LUT R11, R11, 0x100000, RZ, 0xfc, !PT ;  /* 0x001000000b0b2812 */ /* 0x000fc800078efcff */
[----:B------:R-:W-:-:S04]  /*2230*/  LOP3.LUT R11, R11, 0xfff7ffff, RZ, 0xc0, !PT ;  /* 0xfff7ffff0b0b7812 */ /* 0x000fc800078ec0ff */
[----:B------:R-:W-:-:S05]  /*2240*/  @P1 LOP3.LUT R11, R11, 0x80000, RZ, 0xfc, !PT ;  /* 0x000800000b0b1812 */ /* 0x000fca00078efcff */
[----:B------:R3:W-:Y:S02]  /*2250*/  STL [R1], R11 ;  /* 0x0000000b01007387 */ /* 0x0007e40000100800 */
[----:B---3--:R-:W-:Y:S01]  /*2260*/  SHF.R.U32.HI R11, RZ, 0x7, R2 ;  /* 0x00000007ff0b7819 */ /* 0x008fe20000011602 */
[----:B------:R-:W-:-:S03]  /*2270*/  IMAD R2, R176, -0x60, R17 ;  /* 0xffffffa0b0027824 */ /* 0x000fc600078e0211 */
[----:B------:R-:W-:Y:S01]  /*2280*/  IADD3 R4, -R11, 0xb, RZ ;  /* 0x0000000b0b047810 */ /* 0x000fe20007ffe1ff */
[----:B------:R-:W-:-:S04]  /*2290*/  VIADD R3, R2, 0x61 ;  /* 0x0000006102037836 */ /* 0x000fc80000000000 */
[----:B------:R-:W-:Y:S02]  /*22a0*/  IMAD R11, R18, -0x2, R3 ;  /* 0xfffffffe120b7824 */ /* 0x000fe400078e0203 */
[----:B------:R-:W-:Y:S02]  /*22b0*/  VIADD R3, R2, 0x60 ;  /* 0x0000006002037836 */ /* 0x000fe40000000000 */
[----:B------:R-:W-:Y:S02]  /*22c0*/  IMAD.IADD R11, R11, 0x1, -R16 ;  /* 0x000000010b0b7824 */ /* 0x000fe400078e0a10 */
[----:B------:R-:W-:Y:S01]  /*22d0*/  IMAD R12, R18, -0x2, R3 ;  /* 0xfffffffe120c7824 */ /* 0x000fe200078e0203 */
[----:B------:R-:W-:Y:S02]  /*22e0*/  WARPGROUP.DEPBAR.LE gsb0, 0x0 ;  /* 0x00008000000079c5 */ /* 0x000fe40000010000 */
[----:B------:R-:W-:-:S06]  /*22f0*/  WARPGROUP.ARRIVE ;  /* 0x00000000000079c5 */ /* 0x000fcc0000000000 */
[----:B------:R-:W-:Y:S01]  /*2300*/  HGMMA.64x96x16.F32.BF16 R24, gdesc[UR12], R24, gsb0 ;  /* 0x016000000c1879f0 */ /* 0x000fe20008001818 */
[----:B------:R-:W-:Y:S02]  /*2310*/  ULDC.64 UR14, c[0x0][0x9e0] ;  /* 0x00027800000e7ab9 */ /* 0x000fe40000000a00 */
[----:B------:R-:W-:Y:S01]  /*2320*/  UISETP.GE.AND UP0, UPT, UR15, 0x1, UPT ;  /* 0x000000010f00788c */ /* 0x000fe2000bf06270 */
[C---:B------:R-:W-:Y:S02]  /*2330*/  VIADD R13, R11.reuse, UR14 ;  /* 0x0000000e0b0d7c36 */ /* 0x040fe40008000000 */
[----:B------:R-:W-:-:S04]  /*2340*/  VIADD R11, R11, UR6 ;  /* 0x000000060b0b7c36 */ /* 0x000fc80008000000 */
[----:B0-----:R-:W-:Y:S01]  /*2350*/  IMAD.IADD R2, R11, 0x1, R20 ;  /* 0x000000010b027824 */ /* 0x001fe200078e0214 */
[----:B------:R-:W-:Y:S02]  /*2360*/  WARPGROUP.DEPBAR.LE gsb0, 0x0 ;  /* 0x00008000000079c5 */ /* 0x000fe40000010000 */
[----:B------:R0:W-:Y:S06]  /*2370*/  BAR.ARV R4, 0x100 ;  /* 0x000400040000751d */ /* 0x0001ec0000002000 */
[----:B------:R3:W-:Y:S01]  /*2380*/  @!P1 SYNCS.ARRIVE.TRANS64.RED.A1T0 RZ, [R0+URZ], RZ ;  /* 0x000000ff00ff99a7 */ /* 0x0007e2000810043f */
[----:B------:R-:W-:-:S02]  /*2390*/  PLOP3.LUT P1, PT, PT, PT, UP0, 0x40, 0x0 ;  /* 0x000000000000781c */ /* 0x000fc40003f2e808 */
[----:B---3--:R-:W-:-:S11]  /*23a0*/  VIADDMNMX R0, R20, R13, R12, PT ;  /* 0x0000000d14007246 */ /* 0x008fd6000380010c */
[----:B0-----:R-:W-:Y:S05]  /*23b0*/  @P1 BRA `(.L_x_2366) ;  /* 0x0000000000541947 */ /* 0x001fea0003800000 */
[----:B------:R-:W-:Y:S01]  /*23c0*/  IADD3 R3, -R16, R17, R20 ;  /* 0x0000001110037210 */ /* 0x000fe20007ffe114 */
        /* <DEDUP_REMOVED lines=11> */
.L_x_2368:
[----:B------:R-:W-:-:S06]  /*2480*/  UISETP.NE.AND UP1, UPT, UR15, 0x1, UPT ;  /* 0x000000010f00788c */ /* 0x000fcc000bf25270 */
[----:B------:R-:W-:-:S05]  /*2490*/  PLOP3.LUT P1, PT, PT, PT, UP1, 0x80, 0x0 ;  /* 0x000000000000781c */ /* 0x000fca0003f2f018 */
[----:B------:R-:W-:-:S08]  /*24a0*/  @UP1 ULDC.64 UR10, c[0x0][0x9e8] ;  /* 0x00027a00000a1ab9 */ /* 0x000fd00000000a00 */
[----:B------:R-:W-:-:S05]  /*24b0*/  @P1 IMAD.HI.U32 R20, R3, UR10, RZ ;  /* 0x0000000a03141c27 */ /* 0x000fca000f8e00ff */
[----:B------:R-:W-:-:S07]  /*24c0*/  @P1 SHF.R.U32.HI R3, RZ, UR11, R20 ;  /* 0x0000000bff031c19 */ /* 0x000fce0008011614 */
.L_x_2369:
[----:B------:R-:W-:Y:S05]  /*24d0*/  BSYNC B0 ;  /* 0x0000000000007941 */ /* 0x000fea0003800000 */
.L_x_2367:
[----:B------:R-:W-:-:S05]  /*24e0*/  IMAD R3, R3, UR15, R14 ;  /* 0x0000000f03037c24 */ /* 0x000fca000f8e020e */
[----:B------:R-:W-:Y:S02]  /*24f0*/  VIMNMX R2, R2, R3, !PT ;  /* 0x0000000302027248 */ /* 0x000fe40007fe0100 */
[----:B------:R-:W-:-:S07]  /*2500*/  VIADDMNMX R0, R3, UR15, R0, PT ;  /* 0x0000000f03007c46 */ /* 0x000fce000b800100 */
.L_x_2366:
        /* <DEDUP_REMOVED lines=113> */
[----:B------:R-:W0:Y:S02]  /*2c20*/  SHFL.IDX PT, R2, R6, 0x1, 0x1c1f ;  /* 0x003c1f0006027f89 */ /* 0x000e2400000e0000 */
[----:B------:R-:W-:-:S04]  /*2c30*/  ISETP.LT.OR P4, PT, R0, 0x5a, P4 ;  /* 0x0000005a0000780c */ /* 0x000fc80002781670 */
[----:B------:R-:W-:Y:S02]  /*2c40*/  FSEL R92, R69, -INF , !P4 ;  /* 0xff800000455c7808 */ /* 0x000fe40006000000 */
[----:B------:R-:W-:Y:S02]  /*2c50*/  PLOP3.LUT P4, PT, PT, PT, UP0, 0x40, 0x0 ;  /* 0x000000000000781c */ /* 0x000fe40003f8e808 */
[----:B0-----:R-:W-:Y:S01]  /*2c60*/  VIADDMNMX R0, R2, R13, R12, PT ;  /* 0x0000000d02007246 */ /* 0x001fe2000380010c */
[----:B------:R-:W-:-:S10]  /*2c70*/  IMAD.IADD R3, R11, 0x1, R2 ;  /* 0x000000010b037824 */ /* 0x000fd400078e0202 */
[----:B------:R-:W-:Y:S05]  /*2c80*/  @P4 BRA `(.L_x_2370) ;  /* 0x00000000005c4947 */ /* 0x000fea0003800000 */
        /* <DEDUP_REMOVED lines=13> */
.L_x_2372:
[----:B------:R-:W-:-:S06]  /*2d60*/  UISETP.NE.AND UP1, UPT, UR15, 0x1, UPT ;  /* 0x000000010f00788c */ /* 0x000fcc000bf25270 */
[----:B------:R-:W-:-:S05]  /*2d70*/  PLOP3.LUT P4, PT, PT, PT, UP1, 0x80, 0x0 ;  /* 0x000000000000781c */ /* 0x000fca0003f8f018 */
[----:B------:R-:W-:-:S08]  /*2d80*/  @UP1 ULDC.64 UR10, c[0x0][0x9e8] ;  /* 0x00027a00000a1ab9 */ /* 0x000fd00000000a00 */
[----:B------:R-:W-:Y:S01]  /*2d90*/  @P4 IMAD.HI.U32 R6, R2, UR10, RZ ;  /* 0x0000000a02064c27 */ /* 0x000fe2000f8e00ff */
[----:B------:R-:W-:-:S13]  /*2da0*/  PLOP3.LUT P4, PT, PT, PT, UP1, 0x80, 0x0 ;  /* 0x000000000000781c */ /* 0x000fda0003f8f018 */
[----:B------:R-:W-:-:S07]  /*2db0*/  @P4 SHF.R.U32.HI R2, RZ, UR11, R6 ;  /* 0x0000000bff024c19 */ /* 0x000fce0008011606 */
.L_x_2373:
[----:B------:R-:W-:Y:S05]  /*2dc0*/  BSYNC B0 ;  /* 0x0000000000007941 */ /* 0x000fea0003800000 */
.L_x_2371:
[----:B------:R-:W-:-:S05]  /*2dd0*/  IMAD R2, R2, UR15, R14 ;  /* 0x0000000f02027c24 */ /* 0x000fca000f8e020e */
[----:B------:R-:W-:Y:S02]  /*2de0*/  VIMNMX R3, R3, R2, !PT ;  /* 0x0000000203037248 */ /* 0x000fe40007fe0100 */
[----:B------:R-:W-:-:S07]  /*2df0*/  VIADDMNMX R0, R2, UR15, R0, PT ;  /* 0x0000000f02007c46 */ /* 0x000fce000b800100 */
.L_x_2370:
[----:B------:R-:W-:Y:S01]  /*2e00*/  ISETP.GT.AND P1, PT, R3, 0x1, !P1 ;  /* 0x000000010300780c */ /* 0x000fe20004f24270 */
[----:B------:R-:W-:Y:S01]  /*2e10*/  ULDC UR6, c[0x0][0x988] ;  /* 0x0002620000067ab9 */ /* 0x000fe20000000800 */
[----:B------:R-:W-:Y:S02]  /*2e20*/  FMNMX.FTZ R2, R24, R20, !PT ;  /* 0x0000001418027209 */ /* 0x000fe40007810000 */
[----:B------:R-:W-:Y:S02]  /*2e30*/  ISETP.LT.OR P1, PT, R0, 0x2, P1 ;  /* 0x000000020000780c */ /* 0x000fe40000f21670 */
[----:B------:R-:W-:Y:S02]  /*2e40*/  FMNMX.FTZ R2, R28, R2, !PT ;  /* 0x000000021c027209 */ /* 0x000fe40007810000 */
[----:B------:R-:W-:Y:S02]  /*2e50*/  FSEL R27, R27, -INF , !P1 ;  /* 0xff8000001b1b7808 */ /* 0x000fe40004800000 */
[----:B------:R-:W-:-:S02]  /*2e60*/  ISETP.NE.AND P1, PT, R21, RZ, PT ;  /* 0x000000ff1500720c */ /* 0x000fc40003f25270 */
[----:B------:R-:W-:Y:S02]  /*2e70*/  FMNMX.FTZ R2, R72, R2, !PT ;  /* 0x0000000248027209 */ /* 0x000fe40007810000 */
[----:B------:R-:W-:Y:S02]  /*2e80*/  ISETP.GT.AND P1, PT, R3, 0x9, !P1 ;  /* 0x000000090300780c */ /* 0x000fe40004f24270 */
[----:B------:R-:W-:Y:S02]  /*2e90*/  FMNMX.FTZ R2, R32, R2, !PT ;  /* 0x0000000220027209 */ /* 0x000fe40007810000 */
[----:B------:R-:W-:Y:S02]  /*2ea0*/  ISETP.LT.OR P1, PT, R0, 0xa, P1 ;  /* 0x0000000a0000780c */ /* 0x000fe40000f21670 */
[----:B------:R-:W-:Y:S02]  /*2eb0*/  FMNMX.FTZ R2, R74, R2, !PT ;  /* 0x000000024a027209 */ /* 0x000fe40007810000 */
[----:B------:R-:W-:-:S02]  /*2ec0*/  FSEL R31, R31, -INF , !P1 ;  /* 0xff8000001f1f7808 */ /* 0x000fc40004800000 */
[----:B------:R-:W-:Y:S02]  /*2ed0*/  ISETP.NE.AND P1, PT, R25, RZ, PT ;  /* 0x000000ff1900720c */ /* 0x000fe40003f25270 */
[----:B------:R-:W-:Y:S02]  /*2ee0*/  FMNMX.FTZ R2, R36, R2, !PT ;  /* 0x0000000224027209 */ /* 0x000fe40007810000 */
[C---:B------:R-:W-:Y:S02]  /*2ef0*/  ISETP.GT.AND P1, PT, R3.reuse, 0x10, !P1 ;  /* 0x000000100300780c */ /* 0x040fe40004f24270 */
[----:B------:R-:W-:Y:S02]  /*2f00*/  FMNMX.FTZ R2, R76, R2, !PT ;  /* 0x000000024c027209 */ /* 0x000fe40007810000 */
[----:B------:R-:W-:Y:S02]  /*2f10*/  ISETP.LT.OR P1, PT, R0, 0x11, P1 ;  /* 0x000000110000780c */ /* 0x000fe40000f21670 */
[----:B------:R-:W-:-:S02]  /*2f20*/  ISETP.GT.AND P6, PT, R3, 0x8, !P6 ;  /* 0x000000080300780c */ /* 0x000fc400077c4270 */
[----:B------:R-:W-:Y:S02]  /*2f30*/  FSEL R34, R34, -INF , !P1 ;  /* 0xff80000022227808 */ /* 0x000fe40004800000 */
[----:B------:R-:W-:Y:S02]  /*2f40*/  ISETP.NE.AND P1, PT, R29, RZ, PT ;  /* 0x000000ff1d00720c */ /* 0x000fe40003f25270 */
[----:B------:R-:W-:Y:S02]  /*2f50*/  FMNMX.FTZ R2, R40, R2, !PT ;  /* 0x0000000228027209 */ /* 0x000fe40007810000 */
[----:B------:R-:W-:Y:S02]  /*2f60*/  ISETP.LT.OR P6, PT, R0, 0x9, P6 ;  /* 0x000000090000780c */ /* 0x000fe400037c1670 */
[----:B------:R-:W-:Y:S02]  /*2f70*/  ISETP.GT.AND P1, PT, R3, 0x11, !P1 ;  /* 0x000000110300780c */ /* 0x000fe40004f24270 */
[----:B------:R-:W-:-:S02]  /*2f80*/  FMNMX.FTZ R2, R78, R2, !PT ;  /* 0x000000024e027209 */ /* 0x000fc40007810000 */
[----:B------:R-:W-:Y:S02]  /*2f90*/  FSEL R30, R30, -INF , !P6 ;  /* 0xff8000001e1e7808 */ /* 0x000fe40007000000 */
[----:B------:R-:W-:Y:S02]  /*2fa0*/  ISETP.LT.OR P1, PT, R0, 0x12, P1 ;  /* 0x000000120000780c */ /* 0x000fe40000f21670 */
[----:B------:R-:W-:Y:S02]  /*2fb0*/  ISETP.NE.AND P6, PT, R33, RZ, PT ;  /* 0x000000ff2100720c */ /* 0x000fe40003fc5270 */
[----:B------:R-:W-:Y:S02]  /*2fc0*/  FMNMX.FTZ R2, R44, R2, !PT ;  /* 0x000000022c027209 */ /* 0x000fe40007810000 */
[----:B------:R-:W-:Y:S02]  /*2fd0*/  FSEL R35, R35, -INF , !P1 ;  /* 0xff80000023237808 */ /* 0x000fe40004800000 */
[----:B------:R-:W-:-:S02]  /*2fe0*/  ISETP.GT.AND P1, PT, R3, 0x18, !P6 ;  /* 0x000000180300780c */ /* 0x000fc40007724270 */
[----:B------:R-:W-:Y:S02]  /*2ff0*/  FMNMX.FTZ R2, R80, R2, !PT ;  /* 0x0000000250027209 */ /* 0x000fe40007810000 */
[----:B------:R-:W-:Y:S02]  /*3000*/  ISETP.LT.OR P1, PT, R0, 0x19, P1 ;  /* 0x000000190000780c */ /* 0x000fe40000f21670 */
[----:B------:R-:W-:Y:S02]  /*3010*/  FMNMX.FTZ R2, R48, R2, !PT ;  /* 0x0000000230027209 */ /* 0x000fe40007810000 */
[----:B------:R-:W-:Y:S02]  /*3020*/  ISETP.NE.AND P4, PT, R73, RZ, PT ;  /* 0x000000ff4900720c */ /* 0x000fe40003f85270 */
[----:B------:R-:W-:Y:S02]  /*3030*/  FSEL R38, R38, -INF , !P1 ;  /* 0xff80000026267808 */ /* 0x000fe40004800000 */
[----:B------:R-:W-:-:S02]  /*3040*/  FMNMX.FTZ R2, R82, R2, !PT ;  /* 0x0000000252027209 */ /* 0x000fc40007810000 */
[----:B------:R-:W-:Y:S02]  /*3050*/  ISETP.GT.AND P1, PT, R3, 0x19, !P4 ;  /* 0x000000190300780c */ /* 0x000fe40006724270 */
        /* <DEDUP_REMOVED lines=23> */
[----:B------:R-:W-:Y:S01]  /*31d0*/  ISETP.GT.AND P5, PT, R3, RZ, !P5 ;  /* 0x000000ff0300720c */ /* 0x000fe20006fa4270 */
[----:B------:R-:W0:Y:S01]  /*31e0*/  SHFL.BFLY PT, R2, R11, 0x2, 0x1f ;  /* 0x0c401f000b027f89 */ /* 0x000e2200000e0000 */
[----:B------:R-:W-:Y:S02]  /*31f0*/  FSEL R46, R46, -INF , !P1 ;  /* 0xff8000002e2e7808 */ /* 0x000fe40004800000 */
[----:B------:R-:W-:Y:S02]  /*3200*/  ISETP.NE.AND P1, PT, R77, RZ, PT ;  /* 0x000000ff4d00720c */ /* 0x000fe40003f25270 */
[----:B------:R-:W-:Y:S02]  /*3210*/  ISETP.LT.OR P5, PT, R0, 0x1, P5 ;  /* 0x000000010000780c */ /* 0x000fe40002fa1670 */
[----:B------:R-:W-:Y:S02]  /*3220*/  ISETP.GT.AND P1, PT, R3, 0x29, !P1 ;  /* 0x000000290300780c */ /* 0x000fe40004f24270 */
[----:B------:R-:W-:-:S02]  /*3230*/  FSEL R26, R26, -INF , !P5 ;  /* 0xff8000001a1a7808 */ /* 0x000fc40006800000 */
[----:B------:R-:W-:Y:S02]  /*3240*/  ISETP.LT.OR P1, PT, R0, 0x2a, P1 ;  /* 0x0000002a0000780c */ /* 0x000fe40000f21670 */
[----:B------:R-:W-:Y:S02]  /*3250*/  ISETP.NE.AND P6, PT, R83, RZ, PT ;  /* 0x000000ff5300720c */ /* 0x000fe40003fc5270 */
[----:B------:R-:W-:Y:S02]  /*3260*/  FSEL R47, R47, -INF , !P1 ;  /* 0xff8000002f2f7808 */ /* 0x000fe40004800000 */
[----:B------:R-:W-:Y:S02]  /*3270*/  ISETP.NE.AND P1, PT, R45, RZ, PT ;  /* 0x000000ff2d00720c */ /* 0x000fe40003f25270 */
[----:B------:R-:W-:Y:S02]  /*3280*/  ISETP.NE.AND P4, PT, R57, RZ, PT ;  /* 0x000000ff3900720c */ /* 0x000fe40003f85270 */
[----:B------:R-:W-:-:S02]  /*3290*/  ISETP.GT.AND P1, PT, R3, 0x30, !P1 ;  /* 0x000000300300780c */ /* 0x000fc40004f24270 */
[----:B------:R-:W-:Y:S02]  /*32a0*/  ISETP.GT.AND P2, PT, R3, 0x51, !P2 ;  /* 0x000000510300780c */ /* 0x000fe40005744270 */
[----:B0-----:R-:W-:Y:S02]  /*32b0*/  FMNMX.FTZ R6, R11, R2, !PT ;  /* 0x000000020b067209 */ /* 0x001fe40007810000 */
[----:B------:R-:W-:Y:S02]  /*32c0*/  ISETP.LT.OR P1, PT, R0, 0x31, P1 ;  /* 0x000000310000780c */ /* 0x000fe40000f21670 */
[----:B------:R-:W-:Y:S01]  /*32d0*/  FMNMX.FTZ R11, R26, R27, !PT ;  /* 0x0000001b1a0b7209 */ /* 0x000fe20007810000 */
[----:B------:R-:W0:Y:S01]  /*32e0*/  SHFL.BFLY PT, R13, R6, 0x1, 0x1f ;  /* 0x0c201f00060d7f89 */ /* 0x000e2200000e0000 */
[----:B------:R-:W-:Y:S02]  /*32f0*/  FSEL R50, R50, -INF , !P1 ;  /* 0xff80000032327808 */ /* 0x000fe40004800000 */
[----:B------:R-:W-:-:S02]  /*3300*/  ISETP.NE.AND P1, PT, R79, RZ, PT ;  /* 0x000000ff4f00720c */ /* 0x000fc40003f25270 */
[C---:B------:R-:W-:Y:S02]  /*3310*/  ISETP.GT.AND P3, PT, R3.reuse, 0x58, !P3 ;  /* 0x000000580300780c */ /* 0x040fe40005f64270 */
[----:B------:R-:W-:Y:S02]  /*3320*/  ISETP.GT.AND P1, PT, R3, 0x31, !P1 ;  /* 0x000000310300780c */ /* 0x000fe40004f24270 */
[C---:B------:R-:W-:Y:S02]  /*3330*/  ISETP.LT.OR P2, PT, R0.reuse, 0x52, P2 ;  /* 0x000000520000780c */ /* 0x040fe40001741670 */
[C---:B------:R-:W-:Y:S02]  /*3340*/  ISETP.LT.OR P1, PT, R0.reuse, 0x32, P1 ;  /* 0x000000320000780c */ /* 0x040fe40000f21670 */
[----:B------:R-:W-:Y:S02]  /*3350*/  ISETP.LT.OR P3, PT, R0, 0x59, P3 ;  /* 0x000000590000780c */ /* 0x000fe40001f61670 */
[----:B------:R-:W-:-:S02]  /*3360*/  FSEL R51, R51, -INF , !P1 ;  /* 0xff80000033337808 */ /* 0x000fc40004800000 */
[----:B------:R-:W-:Y:S02]  /*3370*/  ISETP.NE.AND P1, PT, R49, RZ, PT ;  /* 0x000000ff3100720c */ /* 0x000fe40003f25270 */
[----:B------:R-:W-:Y:S02]  /*3380*/  FSEL R67, R67, -INF , !P2 ;  /* 0xff80000043437808 */ /* 0x000fe40005000000 */
[----:B------:R-:W-:Y:S02]  /*3390*/  ISETP.GT.AND P1, PT, R3, 0x38, !P1 ;  /* 0x000000380300780c */ /* 0x000fe40004f24270 */
[----:B------:R-:W-:Y:S02]  /*33a0*/  FSEL R70, R70, -INF , !P3 ;  /* 0xff80000046467808 */ /* 0x000fe40005800000 */
[----:B------:R-:W-:Y:S02]  /*33b0*/  ISETP.LT.OR P1, PT, R0, 0x39, P1 ;  /* 0x000000390000780c */ /* 0x000fe40000f21670 */
[----:B0-----:R-:W-:-:S02]  /*33c0*/  FMNMX.FTZ R2, R6, R13, !PT ;  /* 0x0000000d06027209 */ /* 0x001fc40007810000 */
[----:B------:R-:W-:Y:S02]  /*33d0*/  FMNMX.FTZ R6, R30, R11, !PT ;  /* 0x0000000b1e067209 */ /* 0x000fe40007810000 */
[----:B------:R-:W-:Y:S01]  /*33e0*/  FSEL R54, R54, -INF , !P1 ;  /* 0xff80000036367808 */ /* 0x000fe20004800000 */
[----:B------:R-:W-:Y:S01]  /*33f0*/  FMUL.FTZ R12, R2, UR6 ;  /* 0x00000006020c7c20 */ /* 0x000fe20008410000 */
        /* <DEDUP_REMOVED lines=19> */
[----:B------:R-:W-:Y:S02]  /*3530*/  FMNMX.FTZ R11, R47, R6, !PT ;  /* 0x000000062f0b7209 */ /* 0x000fe40007810000 */
[----:B------:R-:W-:Y:S02]  /*3540*/  ISETP.GT.AND P1, PT, R3, 0x48, !P4 ;  /* 0x000000480300780c */ /* 0x000fe40006724270 */
[----:B------:R-:W-:-:S02]  /*3550*/  FMNMX.FTZ R6, R50, R11, !PT ;  /* 0x0000000b32067209 */ /* 0x000fc40007810000 */
[----:B------:R-:W-:Y:S02]  /*3560*/  ISETP.LT.OR P1, PT, R0, 0x49, P1 ;  /* 0x000000490000780c */ /* 0x000fe40000f21670 */
[----:B------:R-:W-:Y:S02]  /*3570*/  FMNMX.FTZ R11, R51, R6, !PT ;  /* 0x00000006330b7209 */ /* 0x000fe40007810000 */
[----:B------:R-:W-:Y:S02]  /*3580*/  FSEL R62, R62, -INF , !P1 ;  /* 0xff8000003e3e7808 */ /* 0x000fe40004800000 */
[----:B------:R-:W-:Y:S02]  /*3590*/  FSETP.NEU.FTZ.AND P1, PT, R2, -INF , PT ;  /* 0xff8000000200780b */ /* 0x000fe40003f3d000 */
[----:B------:R-:W-:Y:S02]  /*35a0*/  ISETP.NE.AND P4, PT, R85, RZ, PT ;  /* 0x000000ff5500720c */ /* 0x000fe40003f85270 */
[----:B------:R-:W-:-:S02]  /*35b0*/  FMNMX.FTZ R6, R54, R11, !PT ;  /* 0x0000000b36067209 */ /* 0x000fc40007810000 */
[----:B------:R-:W-:Y:S02]  /*35c0*/  FSEL R13, R12, RZ, P1 ;  /* 0x000000ff0c0d7208 */ /* 0x000fe40000800000 */
[----:B------:R-:W-:Y:S02]  /*35d0*/  ISETP.GT.AND P1, PT, R3, 0x49, !P4 ;  /* 0x000000490300780c */ /* 0x000fe40006724270 */
[----:B------:R-:W-:Y:S01]  /*35e0*/  FMNMX.FTZ R11, R55, R6, !PT ;  /* 0x00000006370b7209 */ /* 0x000fe20007810000 */
[--C-:B------:R-:W-:Y:S01]  /*35f0*/  FFMA.FTZ R12, R24, UR6, -R13.reuse ;  /* 0x00000006180c7c23 */ /* 0x100fe2000801080d */
[----:B------:R-:W-:Y:S01]  /*3600*/  ISETP.LT.OR P1, PT, R0, 0x4a, P1 ;  /* 0x0000004a0000780c */ /* 0x000fe20000f21670 */
[--C-:B------:R-:W-:Y:S01]  /*3610*/  FFMA.FTZ R14, R20, UR6, -R13.reuse ;  /* 0x00000006140e7c23 */ /* 0x100fe2000801080d */
[----:B------:R-:W-:Y:S01]  /*3620*/  ISETP.NE.AND P6, PT, R61, RZ, PT ;  /* 0x000000ff3d00720c */ /* 0x000fe20003fc5270 */
[--C-:B------:R-:W-:Y:S01]  /*3630*/  FFMA.FTZ R20, R28, UR6, -R13.reuse ;  /* 0x000000061c147c23 */ /* 0x100fe2000801080d */
[----:B------:R-:W-:Y:S01]  /*3640*/  FMNMX.FTZ R6, R58, R11, !PT ;  /* 0x0000000b3a067209 */ /* 0x000fe20007810000 */
[----:B------:R-:W-:Y:S01]  /*3650*/  MUFU.EX2 R12, R12 ;  /* 0x0000000c000c7308 */ /* 0x000fe20000000800 */
[----:B------:R-:W-:Y:S01]  /*3660*/  FSEL R63, R63, -INF , !P1 ;  /* 0xff8000003f3f7808 */ /* 0x000fe20004800000 */
[--C-:B------:R-:W-:Y:S01]  /*3670*/  FFMA.FTZ R21, R72, UR6, -R13.reuse ;  /* 0x0000000648157c23 */ /* 0x100fe2000801080d */
[----:B------:R-:W-:Y:S01]  /*3680*/  ISETP.GT.AND P1, PT, R3, 0x50, !P6 ;  /* 0x000000500300780c */ /* 0x000fe20007724270 */
[--C-:B------:R-:W-:Y:S01]  /*3690*/  FFMA.FTZ R24, R32, UR6, -R13.reuse ;  /* 0x0000000620187c23 */ /* 0x100fe2000801080d */
[----:B------:R-:W-:Y:S01]  /*36a0*/  FMNMX.FTZ R11, R59, R6, !PT ;  /* 0x000000063b0b7209 */ /* 0x000fe20007810000 */
[--C-:B------:R-:W-:Y:S01]  /*36b0*/  FFMA.FTZ R28, R36, UR6, -R13.reuse ;  /* 0x00000006241c7c23 */ /* 0x100fe2000801080d */
[----:B------:R-:W-:Y:S01]  /*36c0*/  ISETP.NE.AND P4, PT, R15, RZ, PT ;  /* 0x000000ff0f00720c */ /* 0x000fe20003f85270 */
[----:B------:R-:W-:Y:S01]  /*36d0*/  MUFU.EX2 R20, R20 ;  /* 0x0000001400147308 */ /* 0x000fe20000000800 */
[----:B------:R-:W-:Y:S01]  /*36e0*/  ISETP.LT.OR P1, PT, R0, 0x51, P1 ;  /* 0x000000510000780c */ /* 0x000fe20000f21670 */
[--C-:B------:R-:W-:Y:S01]  /*36f0*/  FFMA.FTZ R36, R48, UR6, -R13.reuse ;  /* 0x0000000630247c23 */ /* 0x100fe2000801080d */
[----:B------:R-:W-:Y:S01]  /*3700*/  FMNMX.FTZ R6, R62, R11, !PT ;  /* 0x0000000b3e067209 */ /* 0x000fe20007810000 */
[--C-:B------:R-:W-:Y:S01]  /*3710*/  FFMA.FTZ R48, R88, UR6, -R13.reuse ;  /* 0x0000000658307c23 */ /* 0x100fe2000801080d */
[----:B------:R-:W-:Y:S01]  /*3720*/  ISETP.GT.AND P4, PT, R3, 0x59, !P4 ;  /* 0x000000590300780c */ /* 0x000fe20006784270 */
[--C-:B------:R-:W-:Y:S01]  /*3730*/  FFMA.FTZ R29, R76, UR6, -R13.reuse ;  /* 0x000000064c1d7c23 */ /* 0x100fe2000801080d */
[----:B------:R-:W-:Y:S01]  /*3740*/  FSEL R66, R66, -INF , !P1 ;  /* 0xff80000042427808 */ /* 0x000fe20004800000 */
[----:B------:R0:W3:Y:S01]  /*3750*/  MUFU.EX2 R15, R14 ;  /* 0x0000000e000f7308 */ /* 0x0000e20000000800 */
[----:B------:R-:W-:Y:S01]  /*3760*/  FMNMX.FTZ R3, R63, R6, !PT ;  /* 0x000000063f037209 */ /* 0x000fe20007810000 */
[--C-:B------:R-:W-:Y:S01]  /*3770*/  FFMA.FTZ R11, R78, UR6, -R13.reuse ;  /* 0x000000064e0b7c23 */ /* 0x100fe2000801080d */
[----:B------:R-:W-:Y:S01]  /*3780*/  ISETP.LT.OR P4, PT, R0, 0x5a, P4 ;  /* 0x0000005a0000780c */ /* 0x000fe20002781670 */
[--C-:B------:R-:W-:Y:S01]  /*3790*/  FFMA.FTZ R32, R80, UR6, -R13.reuse ;  /* 0x0000000650207c23 */ /* 0x100fe2000801080d */
[----:B------:R-:W-:Y:S01]  /*37a0*/  FMNMX.FTZ R6, R66, R3, !PT ;  /* 0x0000000342067209 */ /* 0x000fe20007810000 */
[--C-:B------:R-:W-:Y:S01]  /*37b0*/  FFMA.FTZ R37, R82, UR6, -R13.reuse ;  /* 0x0000000652257c23 */ /* 0x100fe2000801080d */
[----:B------:R-:W-:Y:S01]  /*37c0*/  FSEL R71, R71, -INF , !P4 ;  /* 0xff80000047477808 */ /* 0x000fe20006000000 */
[----:B------:R-:W4:Y:S01]  /*37d0*/  MUFU.EX2 R21, R21 ;  /* 0x0000001500157308 */ /* 0x000f220000000800 */
[----:B------:R-:W-:Y:S01]  /*37e0*/  FMNMX.FTZ R3, R67, R6, !PT ;  /* 0x0000000643037209 */ /* 0x000fe20007810000 */
[--C-:B------:R-:W-:Y:S01]  /*37f0*/  FFMA.FTZ R6, R44, UR6, -R13.reuse ;  /* 0x000000062c067c23 */ /* 0x100fe2000801080d */
[--C-:B0-----:R-:W-:Y:S01]  /*3800*/  FFMA.FTZ R14, R74, UR6, -R13.reuse ;  /* 0x000000064a0e7c23 */ /* 0x101fe2000801080d */
[--C-:B------:R-:W-:Y:S01]  /*3810*/  FFMA.FTZ R44, R56, UR6, -R13.reuse ;  /* 0x00000006382c7c23 */ /* 0x100fe2000801080d */
[----:B------:R-:W-:Y:S01]  /*3820*/  FMNMX.FTZ R0, R70, R3, !PT ;  /* 0x0000000346007209 */ /* 0x000fe20007810000 */
[--C-:B------:R-:W-:Y:S01]  /*3830*/  FFMA.FTZ R41, R84, UR6, -R13.reuse ;  /* 0x0000000654297c23 */ /* 0x100fe2000801080d */
[--C-:B------:R-:W-:Y:S01]  /*3840*/  FFMA.FTZ R53, R90, UR6, -R13.reuse ;  /* 0x000000065a357c23 */ /* 0x100fe2000801080d */
[----:B------:R-:W-:Y:S01]  /*3850*/  MUFU.EX2 R162, R6 ;  /* 0x0000000600a27308 */ /* 0x000fe20000000800 */
[----:B------:R-:W-:Y:S01]  /*3860*/  FMNMX.FTZ R0, R71, R0, !PT ;  /* 0x0000000047007209 */ /* 0x000fe20007810000 */
[----:B------:R-:W-:Y:S01]  /*3870*/  FFMA.FTZ R68, R68, UR6, -R13 ;  /* 0x0000000644447c23 */ /* 0x000fe2000801080d */
[----:B---3--:R-:W-:-:S03]  /*3880*/  F2FP.BF16.F32.PACK_AB R152, R15, R12 ;  /* 0x0000000c0f98723e */ /* 0x008fc600000010ff */
[----:B------:R-:W0:Y:S02]  /*3890*/  SHFL.BFLY PT, R3, R0, 0x2, 0x1f ;  /* 0x0c401f0000037f89 */ /* 0x000e2400000e0000 */
[----:B------:R-:W-:Y:S01]  /*38a0*/  MUFU.EX2 R24, R24 ;  /* 0x0000001800187308 */ /* 0x000fe20000000800 */
[----:B----4-:R-:W-:-:S07]  /*38b0*/  F2FP.BF16.F32.PACK_AB R154, R21, R20 ;  /* 0x00000014159a723e */ /* 0x010fce00000010ff */
[----:B------:R3:W4:Y:S08]  /*38c0*/  MUFU.EX2 R25, R14 ;  /* 0x0000000e00197308 */ /* 0x0007300000000800 */
[----:B------:R-:W-:Y:S01]  /*38d0*/  MUFU.EX2 R28, R28 ;  /* 0x0000001c001c7308 */ /* 0x000fe20000000800 */
[--C-:B---3--:R-:W-:Y:S01]  /*38e0*/  FFMA.FTZ R14, R40, UR6, -R13.reuse ;  /* 0x00000006280e7c23 */ /* 0x108fe2000801080d */
[--C-:B------:R-:W-:Y:S01]  /*38f0*/  FFMA.FTZ R40, R52, UR6, -R13.reuse ;  /* 0x0000000634287c23 */ /* 0x100fe2000801080d */
[--C-:B------:R-:W-:Y:S01]  /*3900*/  FFMA.FTZ R52, R64, UR6, -R13.reuse ;  /* 0x0000000640347c23 */ /* 0x100fe2000801080d */
[----:B0-----:R-:W-:Y:S01]  /*3910*/  FMNMX.FTZ R3, R0, R3, !PT ;  /* 0x0000000300037209 */ /* 0x001fe20007810000 */
[----:B------:R-:W-:-:S03]  /*3920*/  FFMA.FTZ R0, R86, UR6, -R13 ;  /* 0x0000000656007c23 */ /* 0x000fc6000801080d */
[----:B------:R-:W-:Y:S01]  /*3930*/  MUFU.EX2 R49, R48 ;  /* 0x0000003000317308 */ /* 0x000fe20000000800 */
[----:B----4-:R-:W-:Y:S01]  /*3940*/  F2FP.BF16.F32.PACK_AB R156, R25, R24 ;  /* 0x00000018199c723e */ /* 0x010fe200000010ff */
[----:B------:R-:W0:Y:S06]  /*3950*/  SHFL.BFLY PT, R6, R3, 0x1, 0x1f ;  /* 0x0c201f0003067f89 */ /* 0x000e2c00000e0000 */
[----:B------:R3:W-:Y:S08]  /*3960*/  MUFU.EX2 R45, R0 ;  /* 0x00000000002d7308 */ /* 0x0007f00000000800 */
[----:B------:R-:W4:Y:S08]  /*3970*/  MUFU.EX2 R29, R29 ;  /* 0x0000001d001d7308 */ /* 0x000f300000000800 */
[----:B------:R-:W5:Y:S01]  /*3980*/  MUFU.EX2 R14, R14 ;  /* 0x0000000e000e7308 */ /* 0x000f620000000800 */
[----:B0-----:R-:W-:Y:S01]  /*3990*/  FMNMX.FTZ R6, R3, R6, !PT ;  /* 0x0000000603067209 */ /* 0x001fe20007810000 */
[----:B------:R-:W-:-:S03]  /*39a0*/  FADD.FTZ R3, R12, R15 ;  /* 0x0000000f0c037221 */ /* 0x000fc60000010000 */
[C---:B------:R-:W-:Y:S01]  /*39b0*/  FSETP.NEU.FTZ.AND P1, PT, R6.reuse, -INF , PT ;  /* 0xff8000000600780b */ /* 0x040fe20003f3d000 */
[----:B---3--:R-:W-:Y:S01]  /*39c0*/  FMUL.FTZ R0, R6, UR6 ;  /* 0x0000000606007c20 */ /* 0x008fe20008410000 */
[----:B------:R-:W-:Y:S01]  /*39d0*/  FADD.FTZ R48, R20, R3 ;  /* 0x0000000314307221 */ /* 0x000fe20000010000 */
[----:B------:R-:W0:Y:S01]  /*39e0*/  MUFU.EX2 R11, R11 ;  /* 0x0000000b000b7308 */ /* 0x000e220000000800 */
[----:B----4-:R-:W-:Y:S02]  /*39f0*/  F2FP.BF16.F32.PACK_AB R158, R29, R28 ;  /* 0x0000001c1d9e723e */ /* 0x010fe400000010ff */
[----:B------:R-:W-:Y:S01]  /*3a00*/  FSEL R0, R0, RZ, P1 ;  /* 0x000000ff00007208 */ /* 0x000fe20000800000 */
[----:B------:R-:W-:-:S04]  /*3a10*/  FADD.FTZ R3, R21, R48 ;  /* 0x0000003015037221 */ /* 0x000fc80000010000 */
[--C-:B------:R-:W-:Y:S01]  /*3a20*/  FFMA.FTZ R26, R26, UR6, -R0.reuse ;  /* 0x000000061a1a7c23 */ /* 0x100fe20008010800 */
[--C-:B------:R-:W-:Y:S01]  /*3a30*/  FFMA.FTZ R27, R27, UR6, -R0.reuse ;  /* 0x000000061b1b7c23 */ /* 0x100fe20008010800 */
[--C-:B------:R-:W-:Y:S01]  /*3a40*/  FFMA.FTZ R30, R30, UR6, -R0.reuse ;  /* 0x000000061e1e7c23 */ /* 0x100fe20008010800 */
[--C-:B------:R-:W-:Y:S01]  /*3a50*/  FFMA.FTZ R31, R31, UR6, -R0.reuse ;  /* 0x000000061f1f7c23 */ /* 0x100fe20008010800 */
[--C-:B------:R-:W-:Y:S01]  /*3a60*/  FFMA.FTZ R34, R34, UR6, -R0.reuse ;  /* 0x0000000622227c23 */ /* 0x100fe20008010800 */
        /* <DEDUP_REMOVED lines=10> */
[--C-:B------:R-:W-:Y:S01]  /*3b10*/  FFMA.FTZ R47, R47, UR6, -R0.reuse ;  /* 0x000000062f2f7c23 */ /* 0x100fe20008010800 */
[----:B------:R-:W-:Y:S01]  /*3b20*/  FADD.FTZ R56, R28, R57 ;  /* 0x000000391c387221 */ /* 0x000fe20000010000 */
[--C-:B------:R-:W-:Y:S01]  /*3b30*/  FFMA.FTZ R50, R50, UR6, -R0.reuse ;  /* 0x0000000632327c23 */ /* 0x100fe20008010800 */
[--C-:B------:R-:W-:Y:S01]  /*3b40*/  FFMA.FTZ R51, R51, UR6, -R0.reuse ;  /* 0x0000000633337c23 */ /* 0x100fe20008010800 */
[----:B------:R-:W-:Y:S01]  /*3b50*/  FFMA.FTZ R54, R54, UR6, -R0 ;  /* 0x0000000636367c23 */ /* 0x000fe20008010800 */
[----:B------:R-:W-:Y:S01]  /*3b60*/  FADD.FTZ R57, R29, R56 ;  /* 0x000000381d397221 */ /* 0x000fe20000010000 */
[--C-:B------:R-:W-:Y:S01]  /*3b70*/  FFMA.FTZ R55, R55, UR6, -R0.reuse ;  /* 0x0000000637377c23 */ /* 0x100fe20008010800 */
[----:B------:R-:W4:Y:S01]  /*3b80*/  MUFU.EX2 R30, R30 ;  /* 0x0000001e001e7308 */ /* 0x000f220000000800 */
[--C-:B------:R-:W-:Y:S01]  /*3b90*/  FFMA.FTZ R58, R58, UR6, -R0.reuse ;  /* 0x000000063a3a7c23 */ /* 0x100fe20008010800 */
[----:B-----5:R-:W-:Y:S01]  /*3ba0*/  FADD.FTZ R56, R14, R57 ;  /* 0x000000390e387221 */ /* 0x020fe20000010000 */
[--C-:B------:R-:W-:Y:S01]  /*3bb0*/  FFMA.FTZ R59, R59, UR6, -R0.reuse ;  /* 0x000000063b3b7c23 */ /* 0x100fe20008010800 */
[--C-:B------:R-:W-:Y:S01]  /*3bc0*/  FFMA.FTZ R62, R62, UR6, -R0.reuse ;  /* 0x000000063e3e7c23 */ /* 0x100fe20008010800 */
[----:B------:R-:W-:Y:S01]  /*3bd0*/  FFMA.FTZ R63, R63, UR6, -R0 ;  /* 0x000000063f3f7c23 */ /* 0x000fe20008010800 */
[----:B0-----:R-:W-:Y:S01]  /*3be0*/  FADD.FTZ R57, R11, R56 ;  /* 0x000000380b397221 */ /* 0x001fe20000010000 */
[--C-:B------:R-:W-:Y:S01]  /*3bf0*/  FFMA.FTZ R66, R66, UR6, -R0.reuse ;  /* 0x0000000642427c23 */ /* 0x100fe20008010800 */
[----:B------:R-:W0:Y:S01]  /*3c00*/  MUFU.EX2 R31, R31 ;  /* 0x0000001f001f7308 */ /* 0x000e220000000800 */
[----:B---3--:R-:W-:Y:S01]  /*3c10*/  FADD.FTZ R3, R26, R27 ;  /* 0x0000001b1a037221 */ /* 0x008fe20000010000 */
[----:B------:R-:W-:Y:S01]  /*3c20*/  FADD.FTZ R56, R162, R57 ;  /* 0x00000039a2387221 */ /* 0x000fe20000010000 */
[--C-:B------:R-:W-:Y:S01]  /*3c30*/  FFMA.FTZ R67, R67, UR6, -R0.reuse ;  /* 0x0000000643437c23 */ /* 0x100fe20008010800 */
[----:B------:R-:W-:Y:S01]  /*3c40*/  F2FP.BF16.F32.PACK_AB R160, R11, R14 ;  /* 0x0000000e0ba0723e */ /* 0x000fe200000010ff */
[--C-:B------:R-:W-:Y:S01]  /*3c50*/  FFMA.FTZ R70, R70, UR6, -R0.reuse ;  /* 0x0000000646467c23 */ /* 0x100fe20008010800 */
[----:B------:R-:W-:Y:S01]  /*3c60*/  FFMA.FTZ R0, R71, UR6, -R0 ;  /* 0x0000000647007c23 */ /* 0x000fe20008010800 */
[----:B------:R-:W-:Y:S01]  /*3c70*/  F2FP.BF16.F32.PACK_AB R153, R27, R26 ;  /* 0x0000001a1b99723e */ /* 0x000fe200000010ff */
[----:B------:R-:W3:Y:S01]  /*3c80*/  MUFU.EX2 R34, R34 ;  /* 0x0000002200227308 */ /* 0x000ee20000000800 */
[----:B----4-:R-:W-:-:S07]  /*3c90*/  FADD.FTZ R48, R30, R3 ;  /* 0x000000031e307221 */ /* 0x010fce0000010000 */
[----:B------:R-:W4:Y:S01]  /*3ca0*/  MUFU.EX2 R35, R35 ;  /* 0x0000002300237308 */ /* 0x000f220000000800 */
[C---:B0-----:R-:W-:Y:S01]  /*3cb0*/  FADD.FTZ R3, R31.reuse, R48 ;  /* 0x000000301f037221 */ /* 0x041fe20000010000 */
[----:B------:R-:W-:-:S06]  /*3cc0*/  F2FP.BF16.F32.PACK_AB R155, R31, R30 ;  /* 0x0000001e1f9b723e */ /* 0x000fcc00000010ff */
[----:B------:R-:W0:Y:S01]  /*3cd0*/  MUFU.EX2 R38, R38 ;  /* 0x0000002600267308 */ /* 0x000e220000000800 */
[----:B---3--:R-:W-:-:S07]  /*3ce0*/  FADD.FTZ R48, R34, R3 ;  /* 0x0000000322307221 */ /* 0x008fce0000010000 */
[----:B------:R-:W3:Y:S01]  /*3cf0*/  MUFU.EX2 R39, R39 ;  /* 0x0000002700277308 */ /* 0x000ee20000000800 */
[C---:B----4-:R-:W-:Y:S01]  /*3d00*/  FADD.FTZ R3, R35.reuse, R48 ;  /* 0x0000003023037221 */ /* 0x050fe20000010000 */
[----:B------:R-:W-:-:S06]  /*3d10*/  F2FP.BF16.F32.PACK_AB R157, R35, R34 ;  /* 0x00000022239d723e */ /* 0x000fcc00000010ff */
[----:B------:R4:W5:Y:S01]  /*3d20*/  MUFU.EX2 R33, R32 ;  /* 0x0000002000217308 */ /* 0x0009620000000800 */
[----:B0-----:R-:W-:-:S07]  /*3d30*/  FADD.FTZ R48, R38, R3 ;  /* 0x0000000326307221 */ /* 0x001fce0000010000 */
[----:B------:R-:W0:Y:S01]  /*3d40*/  MUFU.EX2 R42, R42 ;  /* 0x0000002a002a7308 */ /* 0x000e220000000800 */
[C---:B---3--:R-:W-:Y:S01]  /*3d50*/  FADD.FTZ R3, R39.reuse, R48 ;  /* 0x0000003027037221 */ /* 0x048fe20000010000 */
[--C-:B----4-:R-:W-:Y:S01]  /*3d60*/  FFMA.FTZ R32, R60, UR6, -R13.reuse ;  /* 0x000000063c207c23 */ /* 0x110fe2000801080d */
[----:B------:R-:W-:Y:S01]  /*3d70*/  FFMA.FTZ R13, R92, UR6, -R13 ;  /* 0x000000065c0d7c23 */ /* 0x000fe2000801080d */
[----:B------:R-:W-:-:S04]  /*3d80*/  F2FP.BF16.F32.PACK_AB R159, R39, R38 ;  /* 0x00000026279f723e */ /* 0x000fc800000010ff */
[----:B------:R-:W3:Y:S01]  /*3d90*/  MUFU.EX2 R36, R36 ;  /* 0x0000002400247308 */ /* 0x000ee20000000800 */
[C---:B-----5:R-:W-:Y:S01]  /*3da0*/  FADD.FTZ R57, R33.reuse, R56 ;  /* 0x0000003821397221 */ /* 0x060fe20000010000 */
[----:B------:R-:W-:-:S06]  /*3db0*/  F2FP.BF16.F32.PACK_AB R162, R33, R162 ;  /* 0x000000a221a2723e */ /* 0x000fcc00000010ff */
[----:B------:R-:W4:Y:S01]  /*3dc0*/  MUFU.EX2 R43, R43 ;  /* 0x0000002b002b7308 */ /* 0x000f220000000800 */
[----:B0-----:R-:W-:-:S07]  /*3dd0*/  FADD.FTZ R48, R42, R3 ;  /* 0x000000032a307221 */ /* 0x001fce0000010000 */
[----:B------:R-:W0:Y:S01]  /*3de0*/  MUFU.EX2 R37, R37 ;  /* 0x0000002500257308 */ /* 0x000e220000000800 */
[----:B---3--:R-:W-:-:S07]  /*3df0*/  FADD.FTZ R56, R36, R57 ;  /* 0x0000003924387221 */ /* 0x008fce0000010000 */
[----:B------:R-:W3:Y:S01]  /*3e00*/  MUFU.EX2 R46, R46 ;  /* 0x0000002e002e7308 */ /* 0x000ee20000000800 */
[C---:B----4-:R-:W-:Y:S01]  /*3e10*/  FADD.FTZ R3, R43.reuse, R48 ;  /* 0x000000302b037221 */ /* 0x050fe20000010000 */
[----:B------:R-:W-:-:S06]  /*3e20*/  F2FP.BF16.F32.PACK_AB R161, R43, R42 ;  /* 0x0000002a2ba1723e */ /* 0x000fcc00000010ff */
[----:B------:R-:W4:Y:S01]  /*3e30*/  MUFU.EX2 R40, R40 ;  /* 0x0000002800287308 */ /* 0x000f220000000800 */
[C---:B0-----:R-:W-:Y:S01]  /*3e40*/  FADD.FTZ R57, R37.reuse, R56 ;  /* 0x0000003825397221 */ /* 0x041fe20000010000 */
[----:B------:R-:W-:-:S06]  /*3e50*/  F2FP.BF16.F32.PACK_AB R164, R37, R36 ;  /* 0x0000002425a4723e */ /* 0x000fcc00000010ff */
[----:B------:R-:W0:Y:S01]  /*3e60*/  MUFU.EX2 R47, R47 ;  /* 0x0000002f002f7308 */ /* 0x000e220000000800 */
[----:B---3--:R-:W-:-:S07]  /*3e70*/  FADD.FTZ R48, R46, R3 ;  /* 0x000000032e307221 */ /* 0x008fce0000010000 */
[----:B------:R-:W3:Y:S01]  /*3e80*/  MUFU.EX2 R41, R41 ;  /* 0x0000002900297308 */ /* 0x000ee20000000800 */
[----:B----4-:R-:W-:-:S07]  /*3e90*/  FADD.FTZ R56, R40, R57 ;  /* 0x0000003928387221 */ /* 0x010fce0000010000 */
[----:B------:R-:W4:Y:S01]  /*3ea0*/  MUFU.EX2 R50, R50 ;  /* 0x0000003200327308 */ /* 0x000f220000000800 */
[C---:B0-----:R-:W-:Y:S01]  /*3eb0*/  FADD.FTZ R3, R47.reuse, R48 ;  /* 0x000000302f037221 */ /* 0x041fe20000010000 */
[----:B------:R-:W-:-:S06]  /*3ec0*/  F2FP.BF16.F32.PACK_AB R163, R47, R46 ;  /* 0x0000002e2fa3723e */ /* 0x000fcc00000010ff */
[----:B------:R-:W0:Y:S01]  /*3ed0*/  MUFU.EX2 R44, R44 ;  /* 0x0000002c002c7308 */ /* 0x000e220000000800 */
[C---:B---3--:R-:W-:Y:S01]  /*3ee0*/  FADD.FTZ R57, R41.reuse, R56 ;  /* 0x0000003829397221 */ /* 0x048fe20000010000 */
[----:B------:R-:W-:-:S06]  /*3ef0*/  F2FP.BF16.F32.PACK_AB R166, R41, R40 ;  /* 0x0000002829a6723e */ /* 0x000fcc00000010ff */
[----:B------:R-:W3:Y:S01]  /*3f00*/  MUFU.EX2 R51, R51 ;  /* 0x0000003300337308 */ /* 0x000ee20000000800 */
[----:B----4-:R-:W-:-:S07]  /*3f10*/  FADD.FTZ R12, R50, R3 ;  /* 0x00000003320c7221 */ /* 0x010fce0000010000 */
[----:B------:R-:W4:Y:S01]  /*3f20*/  MUFU.EX2 R54, R54 ;  /* 0x0000003600367308 */ /* 0x000f220000000800 */
[----:B0-----:R-:W-:Y:S01]  /*3f30*/  FADD.FTZ R48, R44, R57 ;  /* 0x000000392c307221 */ /* 0x001fe20000010000 */
[----:B------:R-:W-:-:S03]  /*3f40*/  F2FP.BF16.F32.PACK_AB R168, R45, R44 ;  /* 0x0000002c2da8723e */ /* 0x000fc600000010ff */
[----:B------:R-:W-:-:S03]  /*3f50*/  FADD.FTZ R15, R45, R48 ;  /* 0x000000302d0f7221 */ /* 0x000fc60000010000 */
        /* <DEDUP_REMOVED lines=15> */
[----:B0-----:R-:W-:-:S07]  /*4050*/  FADD.FTZ R14, R52, R11 ;  /* 0x0000000b340e7221 */ /* 0x001fce0000010000 */
[----:B------:R-:W0:Y:S01]  /*4060*/  MUFU.EX2 R62, R62 ;  /* 0x0000003e003e7308 */ /* 0x000e220000000800 */
[C---:B---3--:R-:W-:Y:S01]  /*4070*/  FADD.FTZ R3, R59.reuse, R12 ;  /* 0x0000000c3b037221 */ /* 0x048fe20000010000 */
[----:B------:R-:W-:-:S06]  /*4080*/  F2FP.BF16.F32.PACK_AB R169, R59, R58 ;  /* 0x0000003a3ba9723e */ /* 0x000fcc00000010ff */
[----:B------:R-:W3:Y:S01]  /*4090*/  MUFU.EX2 R68, R68 ;  /* 0x0000004400447308 */ /* 0x000ee20000000800 */
[C---:B----4-:R-:W-:Y:S01]  /*40a0*/  FADD.FTZ R11, R53.reuse, R14 ;  /* 0x0000000e350b7221 */ /* 0x050fe20000010000 */
        /* <DEDUP_REMOVED lines=9> */
[----:B0-----:R-:W-:-:S07]  /*4140*/  FADD.FTZ R12, R66, R11 ;  /* 0x0000000b420c7221 */ /* 0x001fce0000010000 */
[----:B------:R4:W0:Y:S01]  /*4150*/  MUFU.EX2 R175, R0 ;  /* 0x0000000000af7308 */ /* 0x0008220000000800 */
[C---:B---3--:R-:W-:Y:S01]  /*4160*/  FADD.FTZ R11, R67.reuse, R12 ;  /* 0x0000000c430b7221 */ /* 0x048fe20000010000 */
[----:B------:R-:W-:-:S06]  /*4170*/  F2FP.BF16.F32.PACK_AB R173, R67, R66 ;  /* 0x0000004243ad723e */ /* 0x000fcc00000010ff */
[----:B------:R-:W3:Y:S01]  /*4180*/  MUFU.EX2 R13, R13 ;  /* 0x0000000d000d7308 */ /* 0x000ee20000000800 */
[----:B----4-:R-:W-:-:S04]  /*4190*/  FADD.FTZ R0, R70, R11 ;  /* 0x0000000b46007221 */ /* 0x010fc80000010000 */
[C---:B0-----:R-:W-:Y:S01]  /*41a0*/  FADD.FTZ R0, R175.reuse, R0 ;  /* 0x00000000af007221 */ /* 0x041fe20000010000 */
[----:B------:R-:W-:Y:S01]  /*41b0*/  F2FP.BF16.F32.PACK_AB R175, R175, R70 ;  /* 0x00000046afaf723e */ /* 0x000fe200000010ff */
[C---:B---3--:R-:W-:Y:S01]  /*41c0*/  FADD.FTZ R3, R13.reuse, R14 ;  /* 0x0000000e0d037221 */ /* 0x048fe20000010000 */
[----:B------:R-:W-:Y:S01]  /*41d0*/  F2FP.BF16.F32.PACK_AB R174, R13, R68 ;  /* 0x000000440dae723e */ /* 0x000fe200000010ff */
[----:B------:R-:W-:Y:S06]  /*41e0*/  @!P0 BRA `(.L_x_2374) ;  /* 0x0000000000048947 */ /* 0x000fec0003800000 */
[----:B------:R-:W-:Y:S01]  /*41f0*/  BPT.TRAP 0x1 ;  /* 0x000000040000795c */ /* 0x000fe20000300000 */
.L_x_2374:
[----:B------:R0:W3:Y:S01]  /*4200*/  SYNCS.PHASECHK.TRANS64.TRYWAIT P1, [R5+URZ+0x22850], R10 ;  /* 0x0228500a050075a7 */ /* 0x0000e2000802017f */
[----:B------:R-:W-:Y:S05]  /*4210*/  @!P0 BRA `(.L_x_2375) ;  /* 0x0000000000048947 */ /* 0x000fea0003800000 */
[----:B------:R-:W-:Y:S01]  /*4220*/  BPT.TRAP 0x1 ;  /* 0x000000040000795c */ /* 0x000fe20000300000 */
.L_x_2375:
[----:B---3--:R-:W-:Y:S05]  /*4230*/  @P1 BRA `(.L_x_2376) ;  /* 0x0000000000081947 */ /* 0x008fea0003800000 */
[----:B------:R-:W3:Y:S02]  /*4240*/  SYNCS.PHASECHK.TRANS64.TRYWAIT P1, [R5+URZ+0x22850], R10 ;  /* 0x0228500a050075a7 */ /* 0x000ee4000802017f */
[----:B---3--:R-:W-:Y:S05]  /*4250*/  @!P1 BRA `(.L_x_2377) ;  /* 0x00000120009c9947 */ /* 0x008fea0003800000 */
.L_x_2376:
[----:B------:R-:W-:Y:S01]  /*4260*/  R2UR UR10, R8 ;  /* 0x00000000080a72ca */ /* 0x000fe200000e0000 */
[----:B------:R4:W-:Y:S01]  /*4270*/  BAR.SYNC.DEFER_BLOCKING R9, 0x100 ;  /* 0x000400090000751d */ /* 0x0009e20000010000 */
[----:B------:R-:W-:-:S05]  /*4280*/  ISETP.NE.AND P2, PT, R7, 0x1, PT ;  /* 0x000000010700780c */ /* 0x000fca0003f45270 */
[----:B------:R-:W-:Y:S01]  /*4290*/  UMOV UR11, 0x40000040 ;  /* 0x40000040000b7882 */ /* 0x000fe20000000000 */
[----:B------:R-:W5:Y:S05]  /*42a0*/  S2R R11, SR_TID.X ;  /* 0x00000000000b7919 */ /* 0x000f6a0000002100 */
[----:B------:R-:W-:Y:S02]  /*42b0*/  UIADD3 UR10, UR10, 0x400, URZ ;  /* 0x000004000a0a7890 */ /* 0x000fe4000fffe03f */
[----:B------:R-:W4:Y:S02]  /*42c0*/  @P2 LDC R8, c[0x0][0x44c] ;  /* 0x00011300ff082b82 */ /* 0x000f240000000800 */
[----:B------:R-:W-:-:S04]  /*42d0*/  USHF.R.U32.HI UR10, URZ, 0x4, UR10 ;  /* 0x000000043f0a7899 */ /* 0x000fc8000801160a */
[----:B------:R-:W-:Y:S02]  /*42e0*/  ULOP3.LUT UR10, UR10, 0x3fff, URZ, 0xc0, !UPT ;  /* 0x00003fff0a0a7892 */ /* 0x000fe4000f8ec03f */
[----:B0123--:R-:W0:Y:S02]  /*42f0*/  @P2 LDC R10, c[0x0][0x450] ;  /* 0x00011400ff0a2b82 */ /* 0x00fe240000000800 */
[----:B------:R-:W-:Y:S01]  /*4300*/  ULOP3.LUT UR21, UR10, 0x3000000, URZ, 0xfc, !UPT ;  /* 0x030000000a157892 */ /* 0x000fe2000f8efc3f */
[----:B------:R-:W-:-:S03]  /*4310*/  WARPGROUP.ARRIVE ;  /* 0x00000000000079c5 */ /* 0x000fc60000000000 */
[----:B------:R-:W-:-:S07]  /*4320*/  UIMAD UR18, UR37, 0xc00, UR21 ;  /* 0x00000c00251278a4 */ /* 0x000fce000f8e0215 */
[----:B------:R-:W-:Y:S02]  /*4330*/  UMOV UR10, UR18 ;  /* 0x00000012000a7c82 */ /* 0x000fe40008000000 */
[----:B------:R-:W-:Y:S01]  /*4340*/  HGMMA.64x256x16.F32.BF16 R24, R152, gdesc[UR8].tnspB, RZ, !UPT, gsb0 ;  /* 0x43e0000898187df0 */ /* 0x000fe2000c0018ff */
[----:B------:R-:W-:Y:S01]  /*4350*/  UIADD3 UR10, UR18, 0x80, URZ ;  /* 0x00000080120a7890 */ /* 0x000fe2000fffe03f */
[----:B----4-:R-:W-:Y:S01]  /*4360*/  @P2 IMAD.HI.U32 R9, R8, UR43, RZ ;  /* 0x0000002b08092c27 */ /* 0x010fe2000f8e00ff */
[----:B------:R-:W-:Y:S01]  /*4370*/  UMOV UR11, 0x40000040 ;  /* 0x40000040000b7882 */ /* 0x000fe20000000000 */
[----:B-----5:R-:W-:Y:S02]  /*4380*/  LOP3.LUT P1, RZ, R11, 0x7f, RZ, 0xc0, !PT ;  /* 0x0000007f0bff7812 */ /* 0x020fe4000782c0ff */
[----:B------:R-:W-:Y:S01]  /*4390*/  IMAD.U32 R8, RZ, RZ, UR43 ;  /* 0x0000002bff087e24 */ /* 0x000fe2000f8e00ff */
[----:B0-----:R-:W-:-:S04]  /*43a0*/  @P2 SHF.R.U32.HI R8, RZ, R10, R9 ;  /* 0x0000000aff082219 */ /* 0x001fc80000011609 */
[----:B------:R-:W-:-:S06]  /*43b0*/  IADD3 R8, R8, R17, -R16 ;  /* 0x0000001108087210 */ /* 0x000fcc0007ffe810 */
        /* <DEDUP_REMOVED lines=47> */
.L_x_2379:
[----:B------:R-:W-:-:S11]  /*46b0*/  UISETP.NE.AND UP1, UPT, UR15, 0x1, UPT ;  /* 0x000000010f00788c */ /* 0x000fd6000bf25270 */
[----:B------:R-:W-:Y:S02]  /*46c0*/  @UP1 ULDC.64 UR22, c[0x0][0x9e8] ;  /* 0x00027a0000161ab9 */ /* 0x000fe40000000a00 */
[----:B------:R-:W-:-:S04]  /*46d0*/  UIMAD.WIDE.U32 UR10, UR18, UR22, URZ ;  /* 0x00000016120a72a5 */ /* 0x000fc8000f8e003f */
[----:B------:R-:W-:-:S12]  /*46e0*/  @UP1 USHF.R.U32.HI UR18, URZ, UR23, UR11 ;  /* 0x000000173f121299 */ /* 0x000fd8000801160b */
.L_x_2380:
[----:B------:R-:W-:-:S04]  /*46f0*/  UIMAD UR15, UR18, UR15, UR15 ;  /* 0x0000000f120f72a4 */ /* 0x000fc8000f8e020f */
[----:B------:R-:W-:-:S04]  /*4700*/  UISETP.LT.AND UP1, UPT, UR14, UR15, UPT ;  /* 0x0000000f0e00728c */ /* 0x000fc8000bf21270 */
[----:B------:R-:W-:-:S12]  /*4710*/  USEL UR14, UR14, UR15, UP1 ;  /* 0x0000000f0e0e7287 */ /* 0x000fd80008800000 */
.L_x_2378:
        /* <DEDUP_REMOVED lines=11> */
.L_x_2398:
[----:B------:R-:W-:-:S04]  /*47d0*/  UIADD3 UR37, UR37, 0x1, URZ ;  /* 0x0000000125257890 */ /* 0x000fc8000fffe03f */
[----:B------:R-:W-:-:S04]  /*47e0*/  UISETP.NE.AND UP1, UPT, UR37, 0x2, UPT ;  /* 0x000000022500788c */ /* 0x000fc8000bf25270 */
[----:B------:R-:W-:Y:S02]  /*47f0*/  USEL UR6, URZ, 0x1, UP1 ;  /* 0x000000013f067887 */ /* 0x000fe40008800000 */
[----:B------:R-:W-:Y:S02]  /*4800*/  USEL UR37, UR37, URZ, UP1 ;  /* 0x0000003f25257287 */ /* 0x000fe40008800000 */
[----:B------:R-:W-:Y:S01]  /*4810*/  ULOP3.LUT UR38, UR38, UR6, URZ, 0x3c, !UPT ;  /* 0x0000000626267292 */ /* 0x000fe2000f8e3c3f */
[----:B01----:R-:W-:Y:S11]  /*4820*/  @!P0 BRA `(.L_x_2382) ;  /* 0x0000000000048947 */ /* 0x003ff60003800000 */
[----:B------:R-:W-:Y:S01]  /*4830*/  BPT.TRAP 0x1 ;  /* 0x000000040000795c */ /* 0x000fe20000300000 */
.L_x_2382:
        /* <DEDUP_REMOVED lines=9> */
.L_x_2383:
[----:B-1----:R-:W-:Y:S05]  /*48d0*/  @P1 BRA `(.L_x_2384) ;  /* 0x0000000000081947 */ /* 0x002fea0003800000 */
[----:B------:R-:W1:Y:S02]  /*48e0*/  SYNCS.PHASECHK.TRANS64.TRYWAIT P1, [UR27+0x22830], R10 ;  /* 0x0228300aff0075a7 */ /* 0x000e64000802015b */
[----:B-1----:R-:W-:Y:S05]  /*48f0*/  @!P1 BRA `(.L_x_2385) ;  /* 0x0000011c00089947 */ /* 0x002fea0003800000 */
.L_x_2384:
        /* <DEDUP_REMOVED lines=13> */
[----:B------:R-:W-:-:S02]  /*49d0*/  IMAD.U32 R11, RZ, RZ, UR27 ;  /* 0x0000001bff0b7e24 */ /* 0x000fc4000f8e00ff */
[----:B------:R-:W-:-:S03]  /*49e0*/  IMAD R13, R5, -0x60, RZ ;  /* 0xffffffa0050d7824 */ /* 0x000fc600078e02ff */
[----:B------:R-:W3:Y:S08]  /*49f0*/  @P2 LDC R4, c[0x0][0x44c] ;  /* 0x00011300ff042b82 */ /* 0x000ef00000000800 */
[----:B-1----:R-:W1:Y:S01]  /*4a00*/  @P2 LDC R9, c[0x0][0x450] ;  /* 0x00011400ff092b82 */ /* 0x002e620000000800 */
[----:B--2---:R-:W-:Y:S02]  /*4a10*/  LOP3.LUT P1, RZ, R8, 0x7f, RZ, 0xc0, !PT ;  /* 0x0000007f08ff7812 */ /* 0x004fe4000782c0ff */
[----:B------:R-:W-:Y:S01]  /*4a20*/  SHF.R.U32.HI R12, RZ, 0x7, R8 ;  /* 0x00000007ff0c7819 */ /* 0x000fe20000011608 */
[----:B---3--:R-:W-:-:S05]  /*4a30*/  @P2 IMAD.HI.U32 R4, R21, R4, RZ ;  /* 0x0000000415042227 */ /* 0x008fca00078e00ff */
[----:B-1----:R-:W-:Y:S01]  /*4a40*/  @P2 SHF.R.U32.HI R21, RZ, R9, R4 ;  /* 0x00000009ff152219 */ /* 0x002fe20000011604 */
[----:B------:R-:W-:Y:S01]  /*4a50*/  VIADD R9, R13, 0x1 ;  /* 0x000000010d097836 */ /* 0x000fe20000000000 */
[----:B------:R-:W-:-:S03]  /*4a60*/  IADD3 R4, -R12, 0xb, RZ ;  /* 0x0000000b0c047810 */ /* 0x000fc60007ffe1ff */
[----:B------:R-:W-:Y:S01]  /*4a70*/  @!P1 VIADD R8, R11, 0x22840 ;  /* 0x000228400b089836 */ /* 0x000fe20000000000 */
[----:B------:R-:W1:Y:S01]  /*4a80*/  SHFL.IDX PT, R213, R21, RZ, 0x1c1f ;  /* 0x001c1fff15d57589 */ /* 0x000e6200000e0000 */
[----:B------:R-:W-:-:S03]  /*4a90*/  IMAD R9, R18, -0x2, R9 ;  /* 0xfffffffe12097824 */ /* 0x000fc600078e0209 */
[----:B------:R-:W-:Y:S02]  /*4aa0*/  @!P1 PRMT R8, RZ, 0x654, R8 ;  /* 0x00000654ff089816 */ /* 0x000fe40000000008 */
[----:B------:R-:W-:-:S05]  /*4ab0*/  IADD3 R9, -R16, R9, R17 ;  /* 0x0000000910097210 */ /* 0x000fca0007ffe111 */
        /* <DEDUP_REMOVED lines=20> */
[----:B------:R-:W-:Y:S01]  /*4c00*/  IADD3 R213, -R16, R17, R213 ;  /* 0x0000001110d57210 */ /* 0x000fe20007ffe1d5 */
        /* <DEDUP_REMOVED lines=11> */
.L_x_2388:
[----:B------:R-:W-:-:S05]  /*4cc0*/  IMAD.U32 R214, RZ, RZ, UR25 ;  /* 0x00000019ffd67e24 */ /* 0x000fca000f8e00ff */
[----:B------:R-:W-:-:S13]  /*4cd0*/  ISETP.NE.AND P1, PT, R214, 0x1, PT ;  /* 0x00000001d600780c */ /* 0x000fda0003f25270 */
[----:B------:R-:W1:Y:S02]  /*4ce0*/  @P1 LDC.64 R8, c[0x0][0x9e8] ;  /* 0x00027a00ff081b82 */ /* 0x000e640000000a00 */
[----:B-1----:R-:W-:-:S05]  /*4cf0*/  @P1 IMAD.HI.U32 R8, R213, R8, RZ ;  /* 0x00000008d5081227 */ /* 0x002fca00078e00ff */
[----:B------:R-:W-:-:S07]  /*4d00*/  @P1 SHF.R.U32.HI R213, RZ, R9, R8 ;  /* 0x00000009ffd51219 */ /* 0x000fce0000011608 */
.L_x_2389:
[----:B------:R-:W-:Y:S05]  /*4d10*/  BSYNC B0 ;  /* 0x0000000000007941 */ /* 0x000fea0003800000 */
.L_x_2387:
[----:B------:R-:W-:-:S04]  /*4d20*/  IMAD R8, R18, -0x2, R13 ;  /* 0xfffffffe12087824 */ /* 0x000fc800078e020d */
[----:B------:R-:W-:-:S05]  /*4d30*/  IMAD R213, R213, R214, R8 ;  /* 0x000000d6d5d57224 */ /* 0x000fca00078e0208 */
[----:B------:R-:W-:Y:S02]  /*4d40*/  VIADDMNMX R14, R213, R214, R14, PT ;  /* 0x000000d6d50e7246 */ /* 0x000fe4000380010e */
[----:B------:R-:W-:-:S07]  /*4d50*/  VIMNMX R12, R12, R213, !PT ;  /* 0x000000d50c0c7248 */ /* 0x000fce0007fe0100 */
.L_x_2386:
[----:B------:R-:W2:Y:S01]  /*4d60*/  LDL.LU R214, [R1] ;  /* 0x0000000001d67983 */ /* 0x000ea20000300800 */
[C---:B------:R-:W-:Y:S02]  /*4d70*/  ISETP.GE.AND P2, PT, R13.reuse, 0x1, PT ;  /* 0x000000010d00780c */ /* 0x040fe40003f46270 */
[C---:B------:R-:W-:Y:S01]  /*4d80*/  ISETP.GE.AND P1, PT, R13.reuse, 0x2, PT ;  /* 0x000000020d00780c */ /* 0x040fe20003f26270 */
[----:B------:R-:W1:Y:S01]  /*4d90*/  SHFL.IDX PT, R21, R21, 0x1, 0x1c1f ;  /* 0x003c1f0015157f89 */ /* 0x000e6200000e0000 */
[----:B------:R-:W-:Y:S02]  /*4da0*/  ISETP.GT.AND P3, PT, R12, RZ, !P2 ;  /* 0x000000ff0c00720c */ /* 0x000fe40005764270 */
[----:B------:R-:W-:Y:S02]  /*4db0*/  ISETP.GE.AND P4, PT, R13, 0x9, PT ;  /* 0x000000090d00780c */ /* 0x000fe40003f86270 */
[----:B------:R-:W-:-:S04]  /*4dc0*/  ISETP.LT.OR P3, PT, R14, 0x1, P3 ;  /* 0x000000010e00780c */ /* 0x000fc80001f61670 */
[----:B------:R-:W-:Y:S02]  /*4dd0*/  FSEL R213, R152, -INF , !P3 ;  /* 0xff80000098d57808 */ /* 0x000fe40005800000 */
[----:B------:R-:W-:Y:S01]  /*4de0*/  ISETP.GE.AND P3, PT, R13, 0xa, PT ;  /* 0x0000000a0d00780c */ /* 0x000fe20003f66270 */
[--C-:B-1----:R-:W-:Y:S02]  /*4df0*/  IMAD.IADD R20, R20, 0x1, R21.reuse ;  /* 0x0000000114147824 */ /* 0x102fe400078e0215 */
[----:B------:R-:W-:Y:S01]  /*4e00*/  IMAD.IADD R15, R15, 0x1, R21 ;  /* 0x000000010f0f7824 */ /* 0x000fe200078e0215 */
[----:B--2---:R-:W-:-:S04]  /*4e10*/  LOP3.LUT R214, R214, 0xfffbffff, RZ, 0xc0, !PT ;  /* 0xfffbffffd6d67812 */ /* 0x004fc800078ec0ff */
[----:B------:R-:W-:Y:S02]  /*4e20*/  @P2 LOP3.LUT R214, R214, 0x40000, RZ, 0xfc, !PT ;  /* 0x00040000d6d62812 */ /* 0x000fe400078efcff */
[----:B------:R-:W-:Y:S02]  /*4e30*/  ISETP.GT.AND P2, PT, R12, 0x1, !P1 ;  /* 0x000000010c00780c */ /* 0x000fe40004f44270 */
[----:B------:R-:W-:Y:S02]  /*4e40*/  LOP3.LUT R214, R214, 0xfffffffd, RZ, 0xc0, !PT ;  /* 0xfffffffdd6d67812 */ /* 0x000fe400078ec0ff */
[----:B------:R-:W-:Y:S02]  /*4e50*/  ISETP.LT.OR P2, PT, R14, 0x2, P2 ;  /* 0x000000020e00780c */ /* 0x000fe40001741670 */
[----:B------:R-:W-:Y:S02]  /*4e60*/  @P4 LOP3.LUT R214, R214, 0x2, RZ, 0xfc, !PT ;  /* 0x00000002d6d64812 */ /* 0x000fe400078efcff */
[----:B------:R-:W-:-:S02]  /*4e70*/  FSEL R153, R153, -INF , !P2 ;  /* 0xff80000099997808 */ /* 0x000fc40005000000 */
[----:B------:R-:W-:Y:S02]  /*4e80*/  ISETP.GT.AND P2, PT, R12, 0x8, !P4 ;  /* 0x000000080c00780c */ /* 0x000fe40006744270 */
[----:B------:R-:W-:Y:S02]  /*4e90*/  LOP3.LUT R214, R214, 0xfffffffb, RZ, 0xc0, !PT ;  /* 0xfffffffbd6d67812 */ /* 0x000fe400078ec0ff */
[----:B------:R-:W-:Y:S02]  /*4ea0*/  ISETP.LT.OR P2, PT, R14, 0x9, P2 ;  /* 0x000000090e00780c */ /* 0x000fe40001741670 */
[----:B------:R-:W-:Y:S02]  /*4eb0*/  @P3 LOP3.LUT R214, R214, 0x4, RZ, 0xfc, !PT ;  /* 0x00000004d6d63812 */ /* 0x000fe400078efcff */
[----:B------:R-:W-:Y:S02]  /*4ec0*/  FSEL R156, R156, -INF , !P2 ;  /* 0xff8000009c9c7808 */ /* 0x000fe40005000000 */
[----:B------:R-:W-:-:S02]  /*4ed0*/  ISETP.GT.AND P2, PT, R12, 0x9, !P3 ;  /* 0x000000090c00780c */ /* 0x000fc40005f44270 */
[----:B------:R-:W-:Y:S02]  /*4ee0*/  ISETP.GE.AND P3, PT, R13, 0x11, PT ;  /* 0x000000110d00780c */ /* 0x000fe40003f66270 */
[----:B------:R-:W-:Y:S02]  /*4ef0*/  ISETP.LT.OR P2, PT, R14, 0xa, P2 ;  /* 0x0000000a0e00780c */ /* 0x000fe40001741670 */
[----:B------:R-:W-:Y:S02]  /*4f00*/  LOP3.LUT R214, R214, 0xfffffff7, RZ, 0xc0, !PT ;  /* 0xfffffff7d6d67812 */ /* 0x000fe400078ec0ff */
        /* <DEDUP_REMOVED lines=108> */
[----:B------:R-:W-:-:S03]  /*55d0*/  ISETP.GT.AND P6, PT, R12, 0x59, !P6 ;  /* 0x000000590c00780c */ /* 0x000fc600077c4270 */
[----:B------:R1:W-:Y:S01]  /*55e0*/  STL [R1], R214 ;  /* 0x000000d601007387 */ /* 0x0003e20000100800 */
[----:B------:R-:W-:-:S04]  /*55f0*/  ISETP.LT.OR P6, PT, R14, 0x5a, P6 ;  /* 0x0000005a0e00780c */ /* 0x000fc800037c1670 */
[----:B------:R-:W-:Y:S02]  /*5600*/  FSEL R197, R197, -INF , !P6 ;  /* 0xff800000c5c57808 */ /* 0x000fe40007000000 */
        /* <DEDUP_REMOVED lines=14> */
.L_x_2392:
[----:B------:R-:W-:-:S05]  /*56f0*/  IMAD.U32 R12, RZ, RZ, UR25 ;  /* 0x00000019ff0c7e24 */ /* 0x000fca000f8e00ff */
[----:B------:R-:W-:-:S13]  /*5700*/  ISETP.NE.AND P6, PT, R12, 0x1, PT ;  /* 0x000000010c00780c */ /* 0x000fda0003fc5270 */
[----:B------:R-:W1:Y:S02]  /*5710*/  @P6 LDC.64 R8, c[0x0][0x9e8] ;  /* 0x00027a00ff086b82 */ /* 0x000e640000000a00 */
[----:B-1----:R-:W-:-:S05]  /*5720*/  @P6 IMAD.HI.U32 R8, R21, R8, RZ ;  /* 0x0000000815086227 */ /* 0x002fca00078e00ff */
[----:B------:R-:W-:-:S07]  /*5730*/  @P6 SHF.R.U32.HI R21, RZ, R9, R8 ;  /* 0x00000009ff156219 */ /* 0x000fce0000011608 */
.L_x_2393:
[----:B------:R-:W-:Y:S05]  /*5740*/  BSYNC B0 ;  /* 0x0000000000007941 */ /* 0x000fea0003800000 */
.L_x_2391:
[----:B------:R-:W-:-:S04]  /*5750*/  IMAD R13, R18, -0x2, R13 ;  /* 0xfffffffe120d7824 */ /* 0x000fc800078e020d */
[----:B------:R-:W-:-:S05]  /*5760*/  IMAD R21, R21, R12, R13 ;  /* 0x0000000c15157224 */ /* 0x000fca00078e020d */
[----:B------:R-:W-:Y:S02]  /*5770*/  VIADDMNMX R20, R21, R12, R20, PT ;  /* 0x0000000c15147246 */ /* 0x000fe40003800114 */
[----:B------:R-:W-:-:S07]  /*5780*/  VIMNMX R15, R15, R21, !PT ;  /* 0x000000150f0f7248 */ /* 0x000fce0007fe0100 */
.L_x_2390:
        /* <DEDUP_REMOVED lines=128> */
[--C-:B------:R-:W-:Y:S01]  /*5f90*/  FFMA.FTZ R160, R165, UR6, -R12.reuse ;  /* 0x00000006a5a07c23 */ /* 0x100fe2000801080c */
[----:B------:R-:W-:Y:S01]  /*5fa0*/  FMNMX.FTZ R21, R159, R14, !PT ;  /* 0x0000000e9f157209 */ /* 0x000fe20007810000 */
[--C-:B------:R-:W-:Y:S01]  /*5fb0*/  FFMA.FTZ R152, R213, UR6, -R12.reuse ;  /* 0x00000006d5987c23 */ /* 0x100fe2000801080c */
[----:B------:R-:W-:Y:S01]  /*5fc0*/  FSEL R199, R199, -INF , !P2 ;  /* 0xff800000c7c77808 */ /* 0x000fe20005000000 */
[----:B------:R-:W-:Y:S01]  /*5fd0*/  MUFU.EX2 R13, R13 ;  /* 0x0000000d000d7308 */ /* 0x000fe20000000800 */
[----:B------:R-:W-:Y:S01]  /*5fe0*/  FMNMX.FTZ R14, R162, R21, !PT ;  /* 0x00000015a20e7209 */ /* 0x000fe20007810000 */
[--C-:B------:R-:W-:Y:S01]  /*5ff0*/  FFMA.FTZ R21, R157, UR6, -R12.reuse ;  /* 0x000000069d157c23 */ /* 0x100fe2000801080c */
[--C-:B------:R-:W-:Y:S01]  /*6000*/  FFMA.FTZ R15, R172, UR6, -R12.reuse ;  /* 0x00000006ac0f7c23 */ /* 0x100fe2000801080c */
[--C-:B------:R-:W-:Y:S01]  /*6010*/  FFMA.FTZ R20, R173, UR6, -R12.reuse ;  /* 0x00000006ad147c23 */ /* 0x100fe2000801080c */
[----:B------:R-:W-:Y:S01]  /*6020*/  FMNMX.FTZ R153, R163, R14, !PT ;  /* 0x0000000ea3997209 */ /* 0x000fe20007810000 */
[--C-:B------:R-:W-:Y:S01]  /*6030*/  FFMA.FTZ R172, R181, UR6, -R12.reuse ;  /* 0x00000006b5ac7c23 */ /* 0x100fe2000801080c */
[--C-:B------:R-:W-:Y:S01]  /*6040*/  FFMA.FTZ R173, R184, UR6, -R12.reuse ;  /* 0x00000006b8ad7c23 */ /* 0x100fe2000801080c */
[----:B------:R-:W-:Y:S01]  /*6050*/  MUFU.EX2 R152, R152 ;  /* 0x0000009800987308 */ /* 0x000fe20000000800 */
[----:B------:R-:W-:Y:S01]  /*6060*/  FMNMX.FTZ R14, R166, R153, !PT ;  /* 0x00000099a60e7209 */ /* 0x000fe20007810000 */
[--C-:B------:R-:W-:Y:S01]  /*6070*/  FFMA.FTZ R181, R192, UR6, -R12.reuse ;  /* 0x00000006c0b57c23 */ /* 0x100fe2000801080c */
[----:B------:R-:W-:-:S02]  /*6080*/  FFMA.FTZ R184, R193, UR6, -R12 ;  /* 0x00000006c1b87c23 */ /* 0x000fc4000801080c */
[----:B------:R-:W-:-:S03]  /*6090*/  FMNMX.FTZ R153, R167, R14, !PT ;  /* 0x0000000ea7997209 */ /* 0x000fc60007810000 */
[----:B------:R-:W-:Y:S01]  /*60a0*/  MUFU.EX2 R154, R154 ;  /* 0x0000009a009a7308 */ /* 0x000fe20000000800 */
[----:B------:R-:W-:Y:S01]  /*60b0*/  FMNMX.FTZ R14, R170, R153, !PT ;  /* 0x00000099aa0e7209 */ /* 0x000fe20007810000 */
[----:B------:R-:W-:-:S03]  /*60c0*/  FFMA.FTZ R153, R161, UR6, -R12 ;  /* 0x00000006a1997c23 */ /* 0x000fc6000801080c */
[----:B------:R-:W-:-:S03]  /*60d0*/  FMNMX.FTZ R157, R171, R14, !PT ;  /* 0x0000000eab9d7209 */ /* 0x000fc60007810000 */
[----:B------:R-:W-:Y:S01]  /*60e0*/  MUFU.EX2 R21, R21 ;  /* 0x0000001500157308 */ /* 0x000fe20000000800 */
[----:B------:R-:W-:Y:S01]  /*60f0*/  FMNMX.FTZ R14, R174, R157, !PT ;  /* 0x0000009dae0e7209 */ /* 0x000fe20007810000 */
[--C-:B------:R-:W-:Y:S01]  /*6100*/  FFMA.FTZ R157, R164, UR6, -R12.reuse ;  /* 0x00000006a49d7c23 */ /* 0x100fe2000801080c */
[--C-:B------:R-:W-:Y:S01]  /*6110*/  FFMA.FTZ R164, R169, UR6, -R12.reuse ;  /* 0x00000006a9a47c23 */ /* 0x100fe2000801080c */
[--C-:B------:R-:W-:Y:S01]  /*6120*/  FFMA.FTZ R169, R180, UR6, -R12.reuse ;  /* 0x00000006b4a97c23 */ /* 0x100fe2000801080c */
[----:B------:R-:W-:Y:S01]  /*6130*/  FMNMX.FTZ R161, R175, R14, !PT ;  /* 0x0000000eafa17209 */ /* 0x000fe20007810000 */
[----:B------:R-:W-:Y:S01]  /*6140*/  FFMA.FTZ R180, R189, UR6, -R12 ;  /* 0x00000006bdb47c23 */ /* 0x000fe2000801080c */
[----:B------:R-:W-:Y:S01]  /*6150*/  FSEL R189, R8, RZ, P1 ;  /* 0x000000ff08bd7208 */ /* 0x000fe20000800000 */
[----:B------:R-:W-:Y:S01]  /*6160*/  MUFU.EX2 R156, R156 ;  /* 0x0000009c009c7308 */ /* 0x000fe20000000800 */
[----:B------:R-:W-:-:S03]  /*6170*/  FMNMX.FTZ R14, R178, R161, !PT ;  /* 0x000000a1b20e7209 */ /* 0x000fc60007810000 */
[----:B------:R-:W-:Y:S01]  /*6180*/  FADD.FTZ R189, -R189, R2 ;  /* 0x00000002bdbd7221 */ /* 0x000fe20000010100 */
[----:B------:R-:W-:-:S03]  /*6190*/  FMNMX.FTZ R161, R179, R14, !PT ;  /* 0x0000000eb3a17209 */ /* 0x000fc60007810000 */
[----:B------:R-:W-:Y:S01]  /*61a0*/  MUFU.EX2 R153, R153 ;  /* 0x0000009900997308 */ /* 0x000fe20000000800 */
[----:B------:R-:W-:Y:S01]  /*61b0*/  FMNMX.FTZ R14, R182, R161, !PT ;  /* 0x000000a1b60e7209 */ /* 0x000fe20007810000 */
[--C-:B------:R-:W-:Y:S01]  /*61c0*/  FFMA.FTZ R161, R168, UR6, -R12.reuse ;  /* 0x00000006a8a17c23 */ /* 0x100fe2000801080c */
[----:B------:R-:W-:Y:S02]  /*61d0*/  FFMA.FTZ R168, R177, UR6, -R12 ;  /* 0x00000006b1a87c23 */ /* 0x000fe4000801080c */
        /* <DEDUP_REMOVED lines=11> */
[----:B------:R-:W-:Y:S01]  /*6290*/  FMNMX.FTZ R14, R198, R165, !PT ;  /* 0x000000a5c60e7209 */ /* 0x000fe20007810000 */
[--C-:B------:R-:W-:Y:S01]  /*62a0*/  FFMA.FTZ R165, R176, UR6, -R12.reuse ;  /* 0x00000006b0a57c23 */ /* 0x100fe2000801080c */
[----:B------:R-:W-:Y:S02]  /*62b0*/  FFMA.FTZ R176, R185, UR6, -R12 ;  /* 0x00000006b9b07c23 */ /* 0x000fe4000801080c */
[----:B------:R-:W-:-:S03]  /*62c0*/  FMNMX.FTZ R14, R199, R14, !PT ;  /* 0x0000000ec70e7209 */ /* 0x000fc60007810000 */
[----:B------:R-:W-:Y:S02]  /*62d0*/  MUFU.EX2 R15, R15 ;  /* 0x0000000f000f7308 */ /* 0x000fe40000000800 */
[----:B------:R-:W1:Y:S06]  /*62e0*/  SHFL.BFLY PT, R177, R14, 0x2, 0x1f ;  /* 0x0c401f000eb17f89 */ /* 0x000e6c00000e0000 */
[----:B------:R-:W-:Y:S08]  /*62f0*/  MUFU.EX2 R20, R20 ;  /* 0x0000001400147308 */ /* 0x000ff00000000800 */
[----:B------:R-:W-:Y:S08]  /*6300*/  MUFU.EX2 R165, R165 ;  /* 0x000000a500a57308 */ /* 0x000ff00000000800 */
[----:B------:R-:W-:Y:S01]  /*6310*/  MUFU.EX2 R168, R168 ;  /* 0x000000a800a87308 */ /* 0x000fe20000000800 */
[----:B-1----:R-:W-:Y:S01]  /*6320*/  FMNMX.FTZ R185, R14, R177, !PT ;  /* 0x000000b10eb97209 */ /* 0x002fe20007810000 */
[--C-:B------:R-:W-:Y:S01]  /*6330*/  FFMA.FTZ R177, R188, UR6, -R12.reuse ;  /* 0x00000006bcb17c23 */ /* 0x100fe2000801080c */
[----:B------:R-:W-:-:S03]  /*6340*/  FFMA.FTZ R188, R196, UR6, -R12 ;  /* 0x00000006c4bc7c23 */ /* 0x000fc6000801080c */
[----:B------:R-:W1:Y:S02]  /*6350*/  SHFL.BFLY PT, R14, R185, 0x1, 0x1f ;  /* 0x0c201f00b90e7f89 */ /* 0x000e6400000e0000 */
[----:B------:R-:W-:Y:S08]  /*6360*/  MUFU.EX2 R2, R188 ;  /* 0x000000bc00027308 */ /* 0x000ff00000000800 */
[----:B------:R-:W-:Y:S08]  /*6370*/  MUFU.EX2 R169, R169 ;  /* 0x000000a900a97308 */ /* 0x000ff00000000800 */
[----:B------:R-:W-:Y:S01]  /*6380*/  MUFU.EX2 R172, R172 ;  /* 0x000000ac00ac7308 */ /* 0x000fe20000000800 */
[----:B-1----:R-:W-:Y:S01]  /*6390*/  FMNMX.FTZ R14, R185, R14, !PT ;  /* 0x0000000eb90e7209 */ /* 0x002fe20007810000 */
[----:B------:R-:W-:Y:S01]  /*63a0*/  FMUL.FTZ R185, R189, UR6 ;  /* 0x00000006bdb97c20 */ /* 0x000fe20008410000 */
[----:B------:R-:W-:-:S05]  /*63b0*/  FFMA.FTZ R189, R197, UR6, -R12 ;  /* 0x00000006c5bd7c23 */ /* 0x000fca000801080c */
[----:B------:R-:W-:Y:S01]  /*63c0*/  MUFU.EX2 R173, R173 ;  /* 0x000000ad00ad7308 */ /* 0x000fe20000000800 */
[C---:B------:R-:W-:Y:S01]  /*63d0*/  FSETP.NEU.FTZ.AND P1, PT, R14.reuse, -INF , PT ;  /* 0xff8000000e00780b */ /* 0x040fe20003f3d000 */
[----:B------:R-:W-:-:S05]  /*63e0*/  FMUL.FTZ R196, R14, UR6 ;  /* 0x000000060ec47c20 */ /* 0x000fca0008410000 */
[----:B------:R-:W-:Y:S01]  /*63f0*/  FSEL R196, R196, RZ, P1 ;  /* 0x000000ffc4c47208 */ /* 0x000fe20000800000 */
[----:B------:R-:W1:Y:S04]  /*6400*/  MUFU.EX2 R185, R185 ;  /* 0x000000b900b97308 */ /* 0x000e680000000800 */
        /* <DEDUP_REMOVED lines=11> */
[----:B------:R-:W-:Y:S01]  /*64c0*/  FFMA.FTZ R183, R183, UR6, -R196 ;  /* 0x00000006b7b77c23 */ /* 0x000fe200080108c4 */
[----:B------:R-:W-:Y:S01]  /*64d0*/  MUFU.EX2 R177, R177 ;  /* 0x000000b100b17308 */ /* 0x000fe20000000800 */
[----:B-1----:R-:W-:Y:S01]  /*64e0*/  FFMA.FTZ R188, R185, R3, R152 ;  /* 0x00000003b9bc7223 */ /* 0x002fe20000010098 */
[C---:B------:R-:W-:Y:S01]  /*64f0*/  F2FP.BF16.F32.PACK_AB R152, R13.reuse, R152 ;  /* 0x000000980d98723e */ /* 0x040fe200000010ff */
[----:B------:R-:W-:Y:S01]  /*6500*/  FFMA.FTZ R186, R186, UR6, -R196 ;  /* 0x00000006baba7c23 */ /* 0x000fe200080108c4 */
[----:B------:R-:W-:Y:S01]  /*6510*/  F2FP.BF16.F32.PACK_AB R166, R172, R169 ;  /* 0x000000a9aca6723e */ /* 0x000fe200000010ff */
[----:B------:R-:W-:Y:S01]  /*6520*/  FADD.FTZ R3, R13, R188 ;  /* 0x000000bc0d037221 */ /* 0x000fe20000010000 */
[--C-:B------:R-:W-:Y:S01]  /*6530*/  FFMA.FTZ R188, R159, UR6, -R196.reuse ;  /* 0x000000069fbc7c23 */ /* 0x100fe200080108c4 */
[--C-:B------:R-:W-:Y:S01]  /*6540*/  FFMA.FTZ R159, R162, UR6, -R196.reuse ;  /* 0x00000006a29f7c23 */ /* 0x100fe200080108c4 */
[----:B------:R-:W1:Y:S01]  /*6550*/  MUFU.EX2 R180, R180 ;  /* 0x000000b400b47308 */ /* 0x000e620000000800 */
[----:B------:R-:W-:Y:S01]  /*6560*/  FADD.FTZ R158, R154, R3 ;  /* 0x000000039a9e7221 */ /* 0x000fe20000010000 */
[----:B------:R-:W-:Y:S01]  /*6570*/  F2FP.BF16.F32.PACK_AB R154, R21, R154 ;  /* 0x0000009a159a723e */ /* 0x000fe200000010ff */
[--C-:B------:R-:W-:Y:S01]  /*6580*/  FFMA.FTZ R187, R187, UR6, -R196.reuse ;  /* 0x00000006bbbb7c23 */ /* 0x100fe200080108c4 */
[----:B------:R-:W-:Y:S01]  /*6590*/  FFMA.FTZ R191, R191, UR6, -R196 ;  /* 0x00000006bfbf7c23 */ /* 0x000fe200080108c4 */
[----:B------:R-:W-:Y:S01]  /*65a0*/  FADD.FTZ R3, R21, R158 ;  /* 0x0000009e15037221 */ /* 0x000fe20000010000 */
[--C-:B------:R-:W-:Y:S01]  /*65b0*/  FFMA.FTZ R194, R194, UR6, -R196.reuse ;  /* 0x00000006c2c27c23 */ /* 0x100fe200080108c4 */
[--C-:B------:R-:W-:Y:S01]  /*65c0*/  FFMA.FTZ R195, R195, UR6, -R196.reuse ;  /* 0x00000006c3c37c23 */ /* 0x100fe200080108c4 */
[----:B------:R-:W-:Y:S01]  /*65d0*/  MUFU.EX2 R181, R181 ;  /* 0x000000b500b57308 */ /* 0x000fe20000000800 */
[----:B------:R-:W-:Y:S01]  /*65e0*/  FADD.FTZ R158, R156, R3 ;  /* 0x000000039c9e7221 */ /* 0x000fe20000010000 */
[----:B------:R-:W-:Y:S01]  /*65f0*/  FFMA.FTZ R198, R198, UR6, -R196 ;  /* 0x00000006c6c67c23 */ /* 0x000fe200080108c4 */
[C---:B------:R-:W-:Y:S01]  /*6600*/  F2FP.BF16.F32.PACK_AB R156, R153.reuse, R156 ;  /* 0x0000009c999c723e */ /* 0x040fe200000010ff */
[-C--:B------:R-:W-:Y:S01]  /*6610*/  FMUL.FTZ R24, R24, R185.reuse ;  /* 0x000000b918187220 */ /* 0x080fe20000410000 */
[----:B------:R-:W-:Y:S01]  /*6620*/  FADD.FTZ R158, R153, R158 ;  /* 0x0000009e999e7221 */ /* 0x000fe20000010000 */
[-C--:B------:R-:W-:Y:S01]  /*6630*/  FMUL.FTZ R25, R25, R185.reuse ;  /* 0x000000b919197220 */ /* 0x080fe20000410000 */
[-C--:B------:R-:W-:Y:S01]  /*6640*/  FMUL.FTZ R28, R28, R185.reuse ;  /* 0x000000b91c1c7220 */ /* 0x080fe20000410000 */
[----:B------:R-:W-:Y:S01]  /*6650*/  MUFU.EX2 R9, R9 ;  /* 0x0000000900097308 */ /* 0x000fe20000000800 */
[----:B------:R-:W-:Y:S01]  /*6660*/  FADD.FTZ R3, R157, R158 ;  /* 0x0000009e9d037221 */ /* 0x000fe20000010000 */
[-C--:B------:R-:W-:Y:S01]  /*6670*/  FMUL.FTZ R29, R29, R185.reuse ;  /* 0x000000b91d1d7220 */ /* 0x080fe20000410000 */
[-C--:B------:R-:W-:Y:S01]  /*6680*/  FMUL.FTZ R32, R32, R185.reuse ;  /* 0x000000b920207220 */ /* 0x080fe20000410000 */
[-C--:B------:R-:W-:Y:S01]  /*6690*/  FMUL.FTZ R33, R33, R185.reuse ;  /* 0x000000b921217220 */ /* 0x080fe20000410000 */
[----:B------:R-:W-:Y:S01]  /*66a0*/  FADD.FTZ R158, R160, R3 ;  /* 0x00000003a09e7221 */ /* 0x000fe20000010000 */
[-C--:B------:R-:W-:Y:S01]  /*66b0*/  FMUL.FTZ R36, R36, R185.reuse ;  /* 0x000000b924247220 */ /* 0x080fe20000410000 */
[-C--:B------:R-:W-:Y:S01]  /*66c0*/  FMUL.FTZ R37, R37, R185.reuse ;  /* 0x000000b925257220 */ /* 0x080fe20000410000 */
[----:B------:R-:W2:Y:S01]  /*66d0*/  MUFU.EX2 R12, R12 ;  /* 0x0000000c000c7308 */ /* 0x000ea20000000800 */
[----:B------:R-:W-:Y:S01]  /*66e0*/  FADD.FTZ R3, R161, R158 ;  /* 0x0000009ea1037221 */ /* 0x000fe20000010000 */
[-C--:B------:R-:W-:Y:S01]  /*66f0*/  FMUL.FTZ R40, R40, R185.reuse ;  /* 0x000000b928287220 */ /* 0x080fe20000410000 */
[-C--:B------:R-:W-:Y:S01]  /*6700*/  FMUL.FTZ R41, R41, R185.reuse ;  /* 0x000000b929297220 */ /* 0x080fe20000410000 */
[-C--:B------:R-:W-:Y:S01]  /*6710*/  FMUL.FTZ R44, R44, R185.reuse ;  /* 0x000000b92c2c7220 */ /* 0x080fe20000410000 */
[----:B------:R-:W-:Y:S01]  /*6720*/  FADD.FTZ R158, R164, R3 ;  /* 0x00000003a49e7221 */ /* 0x000fe20000010000 */
[----:B------:R-:W-:Y:S01]  /*6730*/  FSEL R3, R14, RZ, P1 ;  /* 0x000000ff0e037208 */ /* 0x000fe20000800000 */
[-C--:B------:R-:W-:Y:S01]  /*6740*/  FMUL.FTZ R45, R45, R185.reuse ;  /* 0x000000b92d2d7220 */ /* 0x080fe20000410000 */
[----:B------:R-:W-:Y:S01]  /*6750*/  MUFU.EX2 R155, R155 ;  /* 0x0000009b009b7308 */ /* 0x000fe20000000800 */
[----:B------:R-:W-:Y:S01]  /*6760*/  FADD.FTZ R193, R15, R158 ;  /* 0x0000009e0fc17221 */ /* 0x000fe20000010000 */
[----:B------:R-:W-:Y:S01]  /*6770*/  FMUL.FTZ R48, R48, R185 ;  /* 0x000000b930307220 */ /* 0x000fe20000410000 */
[----:B------:R-:W-:Y:S01]  /*6780*/  FADD.FTZ R3, -R3, R6 ;  /* 0x0000000603037221 */ /* 0x000fe20000010100 */
[--C-:B------:R-:W-:Y:S01]  /*6790*/  FFMA.FTZ R6, R167, UR6, -R196.reuse ;  /* 0x00000006a7067c23 */ /* 0x100fe200080108c4 */
[----:B------:R-:W-:Y:S01]  /*67a0*/  FADD.FTZ R158, R20, R193 ;  /* 0x000000c1149e7221 */ /* 0x000fe20000010000 */
[----:B------:R-:W-:Y:S01]  /*67b0*/  FFMA.FTZ R167, R170, UR6, -R196 ;  /* 0x00000006aaa77c23 */ /* 0x000fe200080108c4 */
[----:B-1----:R-:W-:Y:S01]  /*67c0*/  F2FP.BF16.F32.PACK_AB R170, R180, R177 ;  /* 0x000000b1b4aa723e */ /* 0x002fe200000010ff */
[----:B------:R-:W-:Y:S01]  /*67d0*/  MUFU.EX2 R188, R188 ;  /* 0x000000bc00bc7308 */ /* 0x000fe20000000800 */
[----:B------:R-:W-:Y:S01]  /*67e0*/  FADD.FTZ R193, R165, R158 ;  /* 0x0000009ea5c17221 */ /* 0x000fe20000010000 */
[----:B------:R-:W-:Y:S01]  /*67f0*/  FFMA.FTZ R158, R171, UR6, -R196 ;  /* 0x00000006ab9e7c23 */ /* 0x000fe200080108c4 */
[----:B--2---:R-:W-:Y:S01]  /*6800*/  F2FP.BF16.F32.PACK_AB R153, R12, R9 ;  /* 0x000000090c99723e */ /* 0x004fe200000010ff */
        /* <DEDUP_REMOVED lines=10> */
[--C-:B------:R-:W-:Y:S01]  /*68b0*/  FFMA.FTZ R171, R190, UR6, -R196.reuse ;  /* 0x00000006beab7c23 */ /* 0x100fe200080108c4 */
[----:B------:R-:W-:Y:S01]  /*68c0*/  FFMA.FTZ R196, R199, UR6, -R196 ;  /* 0x00000006c7c47c23 */ /* 0x000fe200080108c4 */
[----:B------:R1:W-:Y:S01]  /*68d0*/  MUFU.EX2 R190, R158 ;  /* 0x0000009e00be7308 */ /* 0x0003e20000000800 */
[----:B------:R-:W-:Y:S01]  /*68e0*/  FADD.FTZ R193, R173, R162 ;  /* 0x000000a2adc17221 */ /* 0x000fe20000010000 */
[-C--:B------:R-:W-:Y:S01]  /*68f0*/  FMUL.FTZ R61, R61, R185.reuse ;  /* 0x000000b93d3d7220 */ /* 0x080fe20000410000 */
[-C--:B------:R-:W-:Y:S01]  /*6900*/  FMUL.FTZ R64, R64, R185.reuse ;  /* 0x000000b940407220 */ /* 0x080fe20000410000 */
[-C--:B------:R-:W-:Y:S01]  /*6910*/  FMUL.FTZ R65, R65, R185.reuse ;  /* 0x000000b941417220 */ /* 0x080fe20000410000 */
[----:B------:R-:W-:Y:S01]  /*6920*/  FADD.FTZ R162, R176, R193 ;  /* 0x000000c1b0a27221 */ /* 0x000fe20000010000 */
[-C--:B------:R-:W-:Y:S01]  /*6930*/  FMUL.FTZ R68, R68, R185.reuse ;  /* 0x000000b944447220 */ /* 0x080fe20000410000 */
[----:B------:R-:W-:Y:S01]  /*6940*/  FMUL.FTZ R69, R69, R185 ;  /* 0x000000b945457220 */ /* 0x000fe20000410000 */
[----:B------:R-:W2:Y:S01]  /*6950*/  MUFU.EX2 R192, R192 ;  /* 0x000000c000c07308 */ /* 0x000ea20000000800 */
[----:B-1----:R-:W-:Y:S01]  /*6960*/  F2FP.BF16.F32.PACK_AB R158, R160, R157 ;  /* 0x0000009da09e723e */ /* 0x002fe200000010ff */
[----:B------:R-:W-:Y:S01]  /*6970*/  FADD.FTZ R193, R177, R162 ;  /* 0x000000a2b1c17221 */ /* 0x000fe20000010000 */
[----:B------:R-:W-:Y:S01]  /*6980*/  F2FP.BF16.F32.PACK_AB R160, R164, R161 ;  /* 0x000000a1a4a0723e */ /* 0x000fe200000010ff */
[----:B------:R-:W-:Y:S01]  /*6990*/  FMUL.FTZ R72, R72, R185 ;  /* 0x000000b948487220 */ /* 0x000fe20000410000 */
[----:B------:R-:W-:Y:S01]  /*69a0*/  F2FP.BF16.F32.PACK_AB R164, R168, R165 ;  /* 0x000000a5a8a4723e */ /* 0x000fe200000010ff */
[----:B------:R-:W-:Y:S01]  /*69b0*/  FADD.FTZ R162, R180, R193 ;  /* 0x000000c1b4a27221 */ /* 0x000fe20000010000 */
[----:B------:R-:W-:Y:S01]  /*69c0*/  F2FP.BF16.F32.PACK_AB R168, R176, R173 ;  /* 0x000000adb0a8723e */ /* 0x000fe200000010ff */
[----:B------:R-:W-:Y:S01]  /*69d0*/  FMUL.FTZ R176, R3, UR6 ;  /* 0x0000000603b07c20 */ /* 0x000fe20008410000 */
[----:B------:R-:W-:Y:S01]  /*69e0*/  MUFU.EX2 R163, R163 ;  /* 0x000000a300a37308 */ /* 0x000fe20000000800 */
[----:B------:R-:W-:Y:S01]  /*69f0*/  FADD.FTZ R21, R181, R162 ;  /* 0x000000a2b5157221 */ /* 0x000fe20000010000 */
[----:B------:R-:W-:Y:S01]  /*6a00*/  F2FP.BF16.F32.PACK_AB R162, R20, R15 ;  /* 0x0000000f14a2723e */ /* 0x000fe200000010ff */
[-C--:B------:R-:W-:Y:S01]  /*6a10*/  FMUL.FTZ R73, R73, R185.reuse ;  /* 0x000000b949497220 */ /* 0x080fe20000410000 */
[-C--:B------:R-:W-:Y:S01]  /*6a20*/  FMUL.FTZ R76, R76, R185.reuse ;  /* 0x000000b94c4c7220 */ /* 0x080fe20000410000 */
[-C--:B------:R-:W-:Y:S01]  /*6a30*/  FMUL.FTZ R77, R77, R185.reuse ;  /* 0x000000b94d4d7220 */ /* 0x080fe20000410000 */
[-C--:B------:R-:W-:Y:S01]  /*6a40*/  FMUL.FTZ R80, R80, R185.reuse ;  /* 0x000000b950507220 */ /* 0x080fe20000410000 */
[----:B------:R-:W-:Y:S01]  /*6a50*/  FMUL.FTZ R81, R81, R185 ;  /* 0x000000b951517220 */ /* 0x000fe20000410000 */
[----:B------:R-:W1:Y:S01]  /*6a60*/  MUFU.EX2 R176, R176 ;  /* 0x000000b000b07308 */ /* 0x000e620000000800 */
[----:B--2---:R-:W-:Y:S01]  /*6a70*/  F2FP.BF16.F32.PACK_AB R157, R192, R159 ;  /* 0x0000009fc09d723e */ /* 0x004fe200000010ff */
        /* <DEDUP_REMOVED lines=15> */
[----:B-1----:R-:W-:Y:S01]  /*6b70*/  FFMA.FTZ R15, R176, R0, R9 ;  /* 0x00000000b00f7223 */ /* 0x002fe20000010009 */
[-C--:B------:R-:W-:Y:S01]  /*6b80*/  FMUL.FTZ R109, R109, R185.reuse ;  /* 0x000000b96d6d7220 */ /* 0x080fe20000410000 */
[-C--:B------:R-:W-:Y:S01]  /*6b90*/  FMUL.FTZ R112, R112, R185.reuse ;  /* 0x000000b970707220 */ /* 0x080fe20000410000 */
[-C--:B------:R-:W-:Y:S01]  /*6ba0*/  FMUL.FTZ R113, R113, R185.reuse ;  /* 0x000000b971717220 */ /* 0x080fe20000410000 */
[----:B------:R-:W-:Y:S01]  /*6bb0*/  FADD.FTZ R0, R12, R15 ;  /* 0x0000000f0c007221 */ /* 0x000fe20000010000 */
[-C--:B------:R-:W-:Y:S01]  /*6bc0*/  FMUL.FTZ R116, R116, R185.reuse ;  /* 0x000000b974747220 */ /* 0x080fe20000410000 */
[----:B------:R-:W-:Y:S01]  /*6bd0*/  FMUL.FTZ R117, R117, R185 ;  /* 0x000000b975757220 */ /* 0x000fe20000410000 */
[----:B------:R-:W1:Y:S01]  /*6be0*/  MUFU.EX2 R167, R167 ;  /* 0x000000a700a77308 */ /* 0x000e620000000800 */
[----:B------:R-:W-:Y:S01]  /*6bf0*/  FADD.FTZ R15, R155, R0 ;  /* 0x000000009b0f7221 */ /* 0x000fe20000010000 */
[C---:B--2---:R-:W-:Y:S01]  /*6c00*/  FADD.FTZ R21, R184.reuse, R21 ;  /* 0x00000015b8157221 */ /* 0x044fe20000010000 */
[----:B------:R-:W-:Y:S01]  /*6c10*/  F2FP.BF16.F32.PACK_AB R172, R184, R181 ;  /* 0x000000b5b8ac723e */ /* 0x000fe200000010ff */
[-C--:B------:R-:W-:Y:S01]  /*6c20*/  FMUL.FTZ R120, R120, R185.reuse ;  /* 0x000000b978787220 */ /* 0x080fe20000410000 */
[----:B------:R-:W-:Y:S01]  /*6c30*/  FADD.FTZ R0, R188, R15 ;  /* 0x0000000fbc007221 */ /* 0x000fe20000010000 */
[-C--:B------:R-:W-:Y:S01]  /*6c40*/  FMUL.FTZ R121, R121, R185.reuse ;  /* 0x000000b979797220 */ /* 0x080fe20000410000 */
[----:B------:R-:W-:Y:S01]  /*6c50*/  FMUL.FTZ R124, R124, R185 ;  /* 0x000000b97c7c7220 */ /* 0x000fe20000410000 */
[----:B------:R-:W2:Y:S01]  /*6c60*/  MUFU.EX2 R189, R189 ;  /* 0x000000bd00bd7308 */ /* 0x000ea20000000800 */
[----:B------:R-:W-:Y:S01]  /*6c70*/  FADD.FTZ R15, R159, R0 ;  /* 0x000000009f0f7221 */ /* 0x000fe20000010000 */
[----:B---3--:R-:W-:Y:S01]  /*6c80*/  F2FP.BF16.F32.PACK_AB R159, R6, R163 ;  /* 0x000000a3069f723e */ /* 0x008fe200000010ff */
[-C--:B------:R-:W-:Y:S01]  /*6c90*/  FMUL.FTZ R125, R125, R185.reuse ;  /* 0x000000b97d7d7220 */ /* 0x080fe20000410000 */
[-C--:B------:R-:W-:Y:S01]  /*6ca0*/  FMUL.FTZ R128, R128, R185.reuse ;  /* 0x000000b980807220 */ /* 0x080fe20000410000 */
[----:B------:R-:W-:Y:S01]  /*6cb0*/  FADD.FTZ R0, R192, R15 ;  /* 0x0000000fc0007221 */ /* 0x000fe20000010000 */
[-C--:B------:R-:W-:Y:S01]  /*6cc0*/  FMUL.FTZ R129, R129, R185.reuse ;  /* 0x000000b981817220 */ /* 0x080fe20000410000 */
[----:B------:R-:W-:Y:S01]  /*6cd0*/  FMUL.FTZ R132, R132, R185 ;  /* 0x000000b984847220 */ /* 0x000fe20000410000 */
[----:B------:R3:W-:Y:S01]  /*6ce0*/  MUFU.EX2 R13, R174 ;  /* 0x000000ae000d7308 */ /* 0x0007e20000000800 */
[----:B------:R-:W-:Y:S01]  /*6cf0*/  FADD.FTZ R15, R163, R0 ;  /* 0x00000000a30f7221 */ /* 0x000fe20000010000 */
[----:B-1----:R-:W-:Y:S01]  /*6d00*/  F2FP.BF16.F32.PACK_AB R161, R190, R167 ;  /* 0x000000a7bea1723e */ /* 0x002fe200000010ff */
        /* <DEDUP_REMOVED lines=10> */
[C---:B--2---:R-:W-:Y:S01]  /*6db0*/  FADD.FTZ R3, R189.reuse, R174 ;  /* 0x000000aebd037221 */ /* 0x044fe20000010000 */
[----:B------:R-:W-:Y:S01]  /*6dc0*/  F2FP.BF16.F32.PACK_AB R174, R189, R2 ;  /* 0x00000002bdae723e */ /* 0x000fe200000010ff */
        /* <DEDUP_REMOVED lines=8> */
[-C--:B------:R-:W-:Y:S01]  /*6e50*/  FMUL.FTZ R35, R35, R176.reuse ;  /* 0x000000b023237220 */ /* 0x080fe20000410000 */
[----:B------:R-:W4:Y:S01]  /*6e60*/  MUFU.EX2 R2, R179 ;  /* 0x000000b300027308 */ /* 0x000f220000000800 */
[----:B--2---:R-:W-:Y:S01]  /*6e70*/  FADD.FTZ R178, R6, R15 ;  /* 0x0000000f06b27221 */ /* 0x004fe20000010000 */
[----:B-1----:R-:W-:Y:S01]  /*6e80*/  F2FP.BF16.F32.PACK_AB R163, R20, R13 ;  /* 0x0000000d14a3723e */ /* 0x002fe200000010ff */
[-C--:B------:R-:W-:Y:S01]  /*6e90*/  FMUL.FTZ R38, R38, R176.reuse ;  /* 0x000000b026267220 */ /* 0x080fe20000410000 */
[-C--:B------:R-:W-:Y:S01]  /*6ea0*/  FMUL.FTZ R39, R39, R176.reuse ;  /* 0x000000b027277220 */ /* 0x080fe20000410000 */
        /* <DEDUP_REMOVED lines=16> */
[----:B---3--:R-:W-:Y:S01]  /*6fb0*/  FADD.FTZ R15, R165, R180 ;  /* 0x000000b4a50f7221 */ /* 0x008fe20000010000 */
[----:B----4-:R-:W-:Y:S01]  /*6fc0*/  F2FP.BF16.F32.PACK_AB R165, R2, R165 ;  /* 0x000000a502a5723e */ /* 0x010fe200000010ff */
[-C--:B------:R-:W-:Y:S01]  /*6fd0*/  FMUL.FTZ R62, R62, R176.reuse ;  /* 0x000000b03e3e7220 */ /* 0x080fe20000410000 */
[----:B------:R-:W3:Y:S01]  /*6fe0*/  MUFU.EX2 R169, R186 ;  /* 0x000000ba00a97308 */ /* 0x000ee20000000800 */
        /* <DEDUP_REMOVED lines=63> */
[-C--:B------:R-:W-:Y:S01]  /*73e0*/  FMUL.FTZ R150, R150, R176.reuse ;  /* 0x000000b096967220 */ /* 0x080fe20000410000 */
[----:B---3--:R-:W-:Y:S01]  /*73f0*/  FADD.FTZ R9, R175, R6 ;  /* 0x00000006af097221 */ /* 0x008fe20000010000 */
[----:B------:R-:W-:-:S03]  /*7400*/  FMUL.FTZ R151, R151, R176 ;  /* 0x000000b097977220 */ /* 0x000fc60000410000 */
[C---:B-1----:R-:W-:Y:S01]  /*7410*/  FADD.FTZ R0, R196.reuse, R9 ;  /* 0x00000009c4007221 */ /* 0x042fe20000010000 */
[----:B------:R-:W-:Y:S01]  /*7420*/  F2FP.BF16.F32.PACK_AB R175, R196, R175 ;  /* 0x000000afc4af723e */ /* 0x000fe200000010ff */
[----:B------:R-:W-:Y:S06]  /*7430*/  @!P0 BRA `(.L_x_2394) ;  /* 0x0000000000048947 */ /* 0x000fec0003800000 */
[----:B------:R-:W-:Y:S01]  /*7440*/  BPT.TRAP 0x1 ;  /* 0x000000040000795c */ /* 0x000fe20000300000 */
.L_x_2394:
[----:B------:R1:W2:Y:S01]  /*7450*/  SYNCS.PHASECHK.TRANS64.TRYWAIT P1, [UR27+0x22850], R10 ;  /* 0x0228500aff0075a7 */ /* 0x0002a2000802015b */
[----:B------:R-:W-:Y:S05]  /*7460*/  @!P0 BRA `(.L_x_2395) ;  /* 0x0000000000048947 */ /* 0x000fea0003800000 */
[----:B------:R-:W-:Y:S01]  /*7470*/  BPT.TRAP 0x1 ;  /* 0x000000040000795c */ /* 0x000fe20000300000 */
.L_x_2395:
[----:B--2---:R-:W-:Y:S05]  /*7480*/  @P1 BRA `(.L_x_2396) ;  /* 0x0000000000081947 */ /* 0x004fea0003800000 */
[----:B------:R-:W2:Y:S02]  /*7490*/  SYNCS.PHASECHK.TRANS64.TRYWAIT P1, [UR27+0x22850], R10 ;  /* 0x0228500aff0075a7 */ /* 0x000ea4000802015b */
[----:B--2---:R-:W-:Y:S05]  /*74a0*/  @!P1 BRA `(.L_x_2397) ;  /* 0x000000f000349947 */ /* 0x004fea0003800000 */
.L_x_2396:
        /* <DEDUP_REMOVED lines=52> */
.L_x_2381:
        /* <DEDUP_REMOVED lines=25> */
.L_x_2400:
[----:B------:R-:W-:-:S11]  /*7980*/  UISETP.NE.AND UP2, UPT, UR15, 0x1, UPT ;  /* 0x000000010f00788c */ /* 0x000fd6000bf45270 */
[----:B------:R-:W-:Y:S02]  /*7990*/  @UP2 ULDC.64 UR18, c[0x0][0x9e8] ;  /* 0x00027a0000122ab9 */ /* 0x000fe40000000a00 */
[----:B------:R-:W-:-:S04]  /*79a0*/  UIMAD.WIDE.U32 UR10, UR14, UR18, URZ ;  /* 0x000000120e0a72a5 */ /* 0x000fc8000f8e003f */
[----:B------:R-:W-:-:S12]  /*79b0*/  @UP2 USHF.R.U32.HI UR14, URZ, UR19, UR11 ;  /* 0x000000133f0e2299 */ /* 0x000fd8000801160b */
.L_x_2401:
[----:B------:R-:W-:-:S04]  /*79c0*/  UIMAD UR14, UR14, UR15, URZ ;  /* 0x0000000f0e0e72a4 */ /* 0x000fc8000f8e023f */
[----:B------:R-:W-:-:S04]  /*79d0*/  UISETP.LT.AND UP2, UPT, UR7, UR14, UPT ;  /* 0x0000000e0700728c */ /* 0x000fc8000bf41270 */
[----:B------:R-:W-:-:S12]  /*79e0*/  USEL UR7, UR7, UR14, !UP2 ;  /* 0x0000000e07077287 */ /* 0x000fd8000d000000 */
.L_x_2399:
        /* <DEDUP_REMOVED lines=10> */
[----:B------:R-:W-:Y:S02]  /*7a90*/  IMAD.MOV.U32 R9, RZ, RZ, R2 ;  /* 0x000000ffff097224 */ /* 0x000fe400078e0002 */
[----:B------:R-:W-:-:S07]  /*7aa0*/  IMAD.MOV.U32 R7, RZ, RZ, R5 ;  /* 0x000000ffff077224 */ /* 0x000fce00078e0005 */
.L_x_2411:
[----:B------:R-:W-:Y:S01]  /*7ab0*/  UIADD3 UR37, UR37, 0x1, URZ ;  /* 0x0000000125257890 */ /* 0x000fe2000fffe03f */
[C---:B------:R-:W-:Y:S01]  /*7ac0*/  ISETP.GT.AND P1, PT, R7.reuse, UR22, PT ;  /* 0x0000001607007c0c */ /* 0x040fe2000bf24270 */
[----:B------:R-:W-:Y:S02]  /*7ad0*/  VIADD R7, R7, 0xffffffff ;  /* 0xffffffff07077836 */ /* 0x000fe40000000000 */
[----:B------:R-:W-:-:S04]  /*7ae0*/  UISETP.NE.AND UP2, UPT, UR37, 0x2, UPT ;  /* 0x000000022500788c */ /* 0x000fc8000bf45270 */
[----:B------:R-:W-:Y:S02]  /*7af0*/  USEL UR6, URZ, 0x1, UP2 ;  /* 0x000000013f067887 */ /* 0x000fe40009000000 */
[----:B------:R-:W-:Y:S02]  /*7b00*/  USEL UR37, UR37, URZ, UP2 ;  /* 0x0000003f25257287 */ /* 0x000fe40009000000 */
[----:B------:R-:W-:Y:S01]  /*7b10*/  ULOP3.LUT UR38, UR38, UR6, URZ, 0x3c, !UPT ;  /* 0x0000000626267292 */ /* 0x000fe2000f8e3c3f */
[----:B--2---:R-:W-:Y:S11]  /*7b20*/  @!P0 BRA `(.L_x_2403) ;  /* 0x0000000000048947 */ /* 0x004ff60003800000 */
[----:B------:R-:W-:Y:S01]  /*7b30*/  BPT.TRAP 0x1 ;  /* 0x000000040000795c */ /* 0x000fe20000300000 */
.L_x_2403:
[----:B------:R-:W2:Y:S01]  /*7b40*/  S2UR UR7, SR_CgaCtaId ;  /* 0x00000000000779c3 */ /* 0x000ea20000008800 */
[----:B------:R-:W-:Y:S01]  /*7b50*/  UMOV UR6, 0x400 ;  /* 0x0000040000067882 */ /* 0x000fe20000000000 */
[----:B------:R-:W-:-:S05]  /*7b60*/  IMAD.U32 R5, RZ, RZ, UR38 ;  /* 0x00000026ff057e24 */ /* 0x000fca000f8e00ff */
[----:B------:R-:W-:Y:S01]  /*7b70*/  SHF.L.U32 R5, R5, 0x1f, RZ ;  /* 0x0000001f05057819 */ /* 0x000fe200000006ff */
[----:B--2---:R-:W-:-:S04]  /*7b80*/  ULEA UR6, UR7, UR6, 0x18 ;  /* 0x0000000607067291 */ /* 0x004fc8000f8ec03f */
[----:B------:R-:W-:-:S09]  /*7b90*/  ULEA UR24, UR37, UR6, 0x3 ;  /* 0x0000000625187291 */ /* 0x000fd2000f8e183f */
[----:B------:R2:W3:Y:S01]  /*7ba0*/  SYNCS.PHASECHK.TRANS64.TRYWAIT P2, [UR24+0x22830], R5 ;  /* 0x02283005ff0075a7 */ /* 0x0004e20008040158 */
[----:B------:R-:W-:Y:S05]  /*7bb0*/  @!P0 BRA `(.L_x_2404) ;  /* 0x0000000000048947 */ /* 0x000fea0003800000 */
[----:B------:R-:W-:Y:S01]  /*7bc0*/  BPT.TRAP 0x1 ;  /* 0x000000040000795c */ /* 0x000fe20000300000 */
.L_x_2404:
[----:B---3--:R-:W-:Y:S05]  /*7bd0*/  @P2 BRA `(.L_x_2405) ;  /* 0x0000000000082947 */ /* 0x008fea0003800000 */
[----:B------:R-:W3:Y:S02]  /*7be0*/  SYNCS.PHASECHK.TRANS64.TRYWAIT P2, [UR24+0x22830], R5 ;  /* 0x02283005ff0075a7 */ /* 0x000ee40008040158 */
[----:B---3--:R-:W-:Y:S05]  /*7bf0*/  @!P2 BRA `(.L_x_2406) ;  /* 0x000000e80074a947 */ /* 0x008fea0003800000 */
.L_x_2405:
[----:B------:R-:W-:Y:S01]  /*7c00*/  UIMAD UR18, UR37, 0x300, UR20 ;  /* 0x00000300251278a4 */ /* 0x000fe2000f8e0214 */
[----:B------:R-:W-:Y:S01]  /*7c10*/  WARPGROUP.ARRIVE ;  /* 0x00000000000079c5 */ /* 0x000fe20000000000 */
[----:B------:R-:W-:Y:S01]  /*7c20*/  UMOV UR19, 0x40000040 ;  /* 0x4000004000137882 */ /* 0x000fe20000000000 */
[----:B------:R-:W-:Y:S01]  /*7c30*/  UMOV UR7, 0x40000040 ;  /* 0x4000004000077882 */ /* 0x000fe20000000000 */
[----:B------:R-:W-:-:S03]  /*7c40*/  UIADD3 UR6, UR18, 0x2, URZ ;  /* 0x0000000212067890 */ /* 0x000fc6000fffe03f */
[----:B------:R-:W4:Y:S01]  /*7c50*/  S2R R215, SR_TID.X ;  /* 0x0000000000d77919 */ /* 0x000f220000002100 */
[----:B------:R-:W-:Y:S01]  /*7c60*/  UIADD3 UR10, UR18, 0x4, URZ ;  /* 0x00000004120a7890 */ /* 0x000fe2000fffe03f */
[----:B------:R-:W-:Y:S01]  /*7c70*/  UMOV UR11, 0x40000040 ;  /* 0x40000040000b7882 */ /* 0x000fe20000000000 */
[----:B------:R-:W-:Y:S01]  /*7c80*/  HGMMA.64x96x16.F32.BF16 R152, gdesc[UR16], RZ, !UPT, gsb0 ;  /* 0x01600000109879f0 */ /* 0x000fe2000c0018ff */
[----:B------:R-:W-:Y:S01]  /*7c90*/  UIADD3 UR14, UR18, 0x6, URZ ;  /* 0x00000006120e7890 */ /* 0x000fe2000fffe03f */
[----:B------:R-:W-:Y:S01]  /*7ca0*/  UMOV UR15, 0x40000040 ;  /* 0x40000040000f7882 */ /* 0x000fe20000000000 */
[----:B----4-:R-:W-:Y:S02]  /*7cb0*/  LOP3.LUT P2, RZ, R215, 0x7f, RZ, 0xc0, !PT ;  /* 0x0000007fd7ff7812 */ /* 0x010fe4000784c0ff */
        /* <DEDUP_REMOVED lines=12> */
[----:B---3--:R-:W-:Y:S02]  /*7d80*/  FMNMX.FTZ R2, R152, R9, !PT ;  /* 0x0000000998027209 */ /* 0x008fe40007810000 */
        /* <DEDUP_REMOVED lines=23> */
[----:B01----:R-:W-:-:S05]  /*7f00*/  FMNMX.FTZ R10, R197, R2, !PT ;  /* 0x00000002c50a7209 */ /* 0x003fca0007810000 */
[----:B------:R-:W0:Y:S02]  /*7f10*/  SHFL.BFLY PT, R11, R10, 0x2, 0x1f ;  /* 0x0c401f000a0b7f89 */ /* 0x000e2400000e0000 */
[----:B0-----:R-:W-:-:S05]  /*7f20*/  FMNMX.FTZ R12, R10, R11, !PT ;  /* 0x0000000b0a0c7209 */ /* 0x001fca0007810000 */
[----:B------:R-:W0:Y:S02]  /*7f30*/  SHFL.BFLY PT, R11, R12, 0x1, 0x1f ;  /* 0x0c201f000c0b7f89 */ /* 0x000e2400000e0000 */
[----:B0-----:R-:W-:Y:S02]  /*7f40*/  FMNMX.FTZ R2, R12, R11, !PT ;  /* 0x0000000b0c027209 */ /* 0x001fe40007810000 */
        /* <DEDUP_REMOVED lines=27> */
[----:B------:R-:W0:Y:S03]  /*8100*/  MUFU.EX2 R8, R8 ;  /* 0x0000000800087308 */ /* 0x000e260000000800 */
[----:B------:R-:W-:Y:S01]  /*8110*/  FMNMX.FTZ R6, R174, R13, !PT ;  /* 0x0000000dae067209 */ /* 0x000fe20007810000 */
[--C-:B------:R-:W-:Y:S01]  /*8120*/  FFMA.FTZ R13, R161, UR6, -R4.reuse ;  /* 0x00000006a10d7c23 */ /* 0x100fe20008010804 */
[--C-:B------:R-:W-:Y:S01]  /*8130*/  FFMA.FTZ R161, R181, UR6, -R4.reuse ;  /* 0x00000006b5a17c23 */ /* 0x100fe20008010804 */
[----:B------:R-:W-:Y:S01]  /*8140*/  FFMA.FTZ R181, R197, UR6, -R4 ;  /* 0x00000006c5b57c23 */ /* 0x000fe20008010804 */
[----:B------:R-:W-:Y:S01]  /*8150*/  FMNMX.FTZ R15, R175, R6, !PT ;  /* 0x00000006af0f7209 */ /* 0x000fe20007810000 */
[----:B------:R-:W1:Y:S03]  /*8160*/  MUFU.EX2 R9, R9 ;  /* 0x0000000900097308 */ /* 0x000e660000000800 */
[----:B------:R-:W-:-:S04]  /*8170*/  FMNMX.FTZ R6, R178, R15, !PT ;  /* 0x0000000fb2067209 */ /* 0x000fc80007810000 */
[----:B------:R-:W-:Y:S01]  /*8180*/  FMNMX.FTZ R15, R179, R6, !PT ;  /* 0x00000006b30f7209 */ /* 0x000fe20007810000 */
[----:B------:R-:W3:Y:S01]  /*8190*/  MUFU.EX2 R152, R152 ;  /* 0x0000009800987308 */ /* 0x000ee20000000800 */
[-C--:B0-----:R-:W-:Y:S01]  /*81a0*/  FMUL.FTZ R24, R24, R8.reuse ;  /* 0x0000000818187220 */ /* 0x081fe20000410000 */
[-C--:B------:R-:W-:Y:S01]  /*81b0*/  FMUL.FTZ R25, R25, R8.reuse ;  /* 0x0000000819197220 */ /* 0x080fe20000410000 */
[----:B------:R-:W-:Y:S01]  /*81c0*/  FMNMX.FTZ R6, R182, R15, !PT ;  /* 0x0000000fb6067209 */ /* 0x000fe20007810000 */
[--C-:B------:R-:W-:Y:S01]  /*81d0*/  FFMA.FTZ R15, R165, UR6, -R4.reuse ;  /* 0x00000006a50f7c23 */ /* 0x100fe20008010804 */
[-C--:B------:R-:W-:Y:S01]  /*81e0*/  FMUL.FTZ R28, R28, R8.reuse ;  /* 0x000000081c1c7220 */ /* 0x080fe20000410000 */
[----:B------:R-:W-:Y:S01]  /*81f0*/  FMUL.FTZ R29, R29, R8 ;  /* 0x000000081d1d7220 */ /* 0x000fe20000410000 */
[----:B------:R-:W-:Y:S01]  /*8200*/  FMNMX.FTZ R21, R183, R6, !PT ;  /* 0x00000006b7157209 */ /* 0x000fe20007810000 */
[----:B------:R-:W-:Y:S01]  /*8210*/  MUFU.EX2 R10, R10 ;  /* 0x0000000a000a7308 */ /* 0x000fe20000000800 */
[----:B-1----:R-:W-:Y:S01]  /*8220*/  FFMA.FTZ R3, R8, R3, R9 ;  /* 0x0000000308037223 */ /* 0x002fe20000010009 */
        /* <DEDUP_REMOVED lines=35> */
[----:B------:R-:W0:Y:S01]  /*8460*/  SHFL.BFLY PT, R165, R6, 0x2, 0x1f ;  /* 0x0c401f0006a57f89 */ /* 0x000e2200000e0000 */
        /* <DEDUP_REMOVED lines=23> */
[----:B0-----:R-:W-:Y:S01]  /*85e0*/  FMNMX.FTZ R177, R6, R165, !PT ;  /* 0x000000a506b17209 */ /* 0x001fe20007810000 */
[----:B------:R-:W-:Y:S01]  /*85f0*/  FFMA.FTZ R165, R185, UR6, -R4 ;  /* 0x00000006b9a57c23 */ /* 0x000fe20008010804 */
[-C--:B------:R-:W-:Y:S01]  /*8600*/  FMUL.FTZ R105, R105, R8.reuse ;  /* 0x0000000869697220 */ /* 0x080fe20000410000 */
[-C--:B------:R-:W-:Y:S01]  /*8610*/  FMUL.FTZ R108, R108, R8.reuse ;  /* 0x000000086c6c7220 */ /* 0x080fe20000410000 */
[----:B------:R-:W-:Y:S01]  /*8620*/  MUFU.EX2 R14, R14 ;  /* 0x0000000e000e7308 */ /* 0x000fe20000000800 */
[----:B------:R-:W0:Y:S01]  /*8630*/  SHFL.BFLY PT, R6, R177, 0x1, 0x1f ;  /* 0x0c201f00b1067f89 */ /* 0x000e2200000e0000 */
        /* <DEDUP_REMOVED lines=23> */
[----:B0-----:R-:W-:Y:S01]  /*87b0*/  FMNMX.FTZ R6, R177, R6, !PT ;  /* 0x00000006b1067209 */ /* 0x001fe20007810000 */
        /* <DEDUP_REMOVED lines=18> */
[----:B------:R-:W1:Y:S01]  /*88e0*/  MUFU.EX2 R184, R184 ;  /* 0x000000b800b87308 */ /* 0x000e620000000800 */
[----:B0-----:R-:W-:Y:S01]  /*88f0*/  IADD3 R4, -R215, 0xb, RZ ;  /* 0x0000000bd7047810 */ /* 0x001fe20007ffe1ff */
        /* <DEDUP_REMOVED lines=10> */
[----:B-1----:R-:W-:Y:S01]  /*89a0*/  FFMA.FTZ R0, R177, R0, R184 ;  /* 0x00000000b1007223 */ /* 0x002fe200000100b8 */
[--C-:B------:R-:W-:Y:S01]  /*89b0*/  FFMA.FTZ R183, R186, UR6, -R189.reuse ;  /* 0x00000006bab77c23 */ /* 0x100fe200080108bd */
[----:B------:R-:W-:Y:S01]  /*89c0*/  FFMA.FTZ R186, R187, UR6, -R189 ;  /* 0x00000006bbba7c23 */ /* 0x000fe200080108bd */
[----:B------:R-:W1:Y:S01]  /*89d0*/  MUFU.EX2 R185, R185 ;  /* 0x000000b900b97308 */ /* 0x000e620000000800 */
        /* <DEDUP_REMOVED lines=16> */
[----:B-1----:R-:W-:Y:S01]  /*8ae0*/  FADD.FTZ R9, R185, R0 ;  /* 0x00000000b9097221 */ /* 0x002fe20000010000 */
[----:B------:R-:W-:Y:S01]  /*8af0*/  FADD.FTZ R154, R12, R3 ;  /* 0x000000030c9a7221 */ /* 0x000fe20000010000 */
[-C--:B------:R-:W-:Y:S01]  /*8b00*/  FMUL.FTZ R27, R27, R177.reuse ;  /* 0x000000b11b1b7220 */ /* 0x080fe20000410000 */
[-C--:B------:R-:W-:Y:S01]  /*8b10*/  FMUL.FTZ R30, R30, R177.reuse ;  /* 0x000000b11e1e7220 */ /* 0x080fe20000410000 */
[-C--:B------:R-:W-:Y:S01]  /*8b20*/  FMUL.FTZ R31, R31, R177.reuse ;  /* 0x000000b11f1f7220 */ /* 0x080fe20000410000 */
[----:B------:R-:W-:Y:S01]  /*8b30*/  FADD.FTZ R3, R15, R154 ;  /* 0x0000009a0f037221 */ /* 0x000fe20000010000 */
[-C--:B------:R-:W-:Y:S01]  /*8b40*/  FMUL.FTZ R34, R34, R177.reuse ;  /* 0x000000b122227220 */ /* 0x080fe20000410000 */
[----:B------:R-:W1:Y:S01]  /*8b50*/  MUFU.EX2 R192, R192 ;  /* 0x000000c000c07308 */ /* 0x000e620000000800 */
        /* <DEDUP_REMOVED lines=16> */
[----:B-1----:R-:W-:Y:S01]  /*8c60*/  FADD.FTZ R0, R192, R9 ;  /* 0x00000009c0007221 */ /* 0x002fe20000010000 */
[----:B------:R-:W-:Y:S01]  /*8c70*/  FADD.FTZ R154, R164, R3 ;  /* 0x00000003a49a7221 */ /* 0x000fe20000010000 */
[----:B------:R-:W-:Y:S01]  /*8c80*/  F2FP.BF16.F32.PACK_AB R164, R157, R164 ;  /* 0x000000a49da4723e */ /* 0x000fe200000010ff */
[-C--:B------:R-:W-:Y:S01]  /*8c90*/  FMUL.FTZ R47, R47, R177.reuse ;  /* 0x000000b12f2f7220 */ /* 0x080fe20000410000 */
[----:B------:R-:W-:Y:S01]  /*8ca0*/  FMUL.FTZ R50, R50, R177 ;  /* 0x000000b132327220 */ /* 0x000fe20000410000 */
[----:B------:R-:W-:Y:S01]  /*8cb0*/  FADD.FTZ R3, R157, R154 ;  /* 0x0000009a9d037221 */ /* 0x000fe20000010000 */
[----:B------:R-:W-:Y:S01]  /*8cc0*/  F2FP.BF16.F32.PACK_AB R157, R192, R159 ;  /* 0x0000009fc09d723e */ /* 0x000fe200000010ff */
[----:B------:R-:W1:Y:S01]  /*8cd0*/  MUFU.EX2 R167, R167 ;  /* 0x000000a700a77308 */ /* 0x000e620000000800 */
        /* <DEDUP_REMOVED lines=80> */
[----:B-1----:R-:W-:-:S07]  /*91e0*/  FADD.FTZ R154, R168, R3 ;  /* 0x00000003a89a7221 */ /* 0x002fce0000010000 */
[----:B------:R-:W1:Y:S01]  /*91f0*/  MUFU.EX2 R186, R186 ;  /* 0x000000ba00ba7308 */ /* 0x000e620000000800 */
[----:B----4-:R-:W-:-:S07]  /*9200*/  FADD.FTZ R9, R183, R0 ;  /* 0x00000000b7097221 */ /* 0x010fce0000010000 */
[----:B------:R-:W4:Y:S01]  /*9210*/  MUFU.EX2 R169, R169 ;  /* 0x000000a900a97308 */ /* 0x000f220000000800 */
[C---:B---3--:R-:W-:Y:S01]  /*9220*/  FADD.FTZ R154, R165.reuse, R154 ;  /* 0x0000009aa59a7221 */ /* 0x048fe20000010000 */
[----:B------:R-:W-:Y:S02]  /*9230*/  F2FP.BF16.F32.PACK_AB R168, R165, R168 ;  /* 0x000000a8a5a8723e */ /* 0x000fe400000010ff */
[----:B------:R-:W-:-:S04]  /*9240*/  F2FP.BF16.F32.PACK_AB R165, R218, R175 ;  /* 0x000000afdaa5723e */ /* 0x000fc800000010ff */
[----:B------:R-:W3:Y:S01]  /*9250*/  MUFU.EX2 R187, R187 ;  /* 0x000000bb00bb7308 */ /* 0x000ee20000000800 */
[----:B-1----:R-:W-:-:S07]  /*9260*/  FADD.FTZ R0, R186, R9 ;  /* 0x00000009ba007221 */ /* 0x002fce0000010000 */
[----:B------:R-:W1:Y:S01]  /*9270*/  MUFU.EX2 R172, R172 ;  /* 0x000000ac00ac7308 */ /* 0x000e620000000800 */
[----:B----4-:R-:W-:Y:S01]  /*9280*/  FADD.FTZ R3, R169, R154 ;  /* 0x0000009aa9037221 */ /* 0x010fe20000010000 */
[----:B------:R-:W-:-:S06]  /*9290*/  F2FP.BF16.F32.PACK_AB R154, R11, R10 ;  /* 0x0000000a0b9a723e */ /* 0x000fcc00000010ff */
[----:B------:R-:W4:Y:S01]  /*92a0*/  MUFU.EX2 R190, R190 ;  /* 0x000000be00be7308 */ /* 0x000f220000000800 */
[----:B---3--:R-:W-:-:S07]  /*92b0*/  FADD.FTZ R9, R187, R0 ;  /* 0x00000000bb097221 */ /* 0x008fce0000010000 */
[----:B------:R-:W3:Y:S01]  /*92c0*/  MUFU.EX2 R173, R173 ;  /* 0x000000ad00ad7308 */ /* 0x000ee20000000800 */
[C---:B-1----:R-:W-:Y:S01]  /*92d0*/  FADD.FTZ R158, R172.reuse, R3 ;  /* 0x00000003ac9e7221 */ /* 0x042fe20000010000 */
[----:B------:R-:W-:Y:S02]  /*92e0*/  F2FP.BF16.F32.PACK_AB R170, R172, R169 ;  /* 0x000000a9acaa723e */ /* 0x000fe400000010ff */
[----:B------:R-:W-:-:S04]  /*92f0*/  F2FP.BF16.F32.PACK_AB R169, R186, R183 ;  /* 0x000000b7baa9723e */ /* 0x000fc800000010ff */
[----:B------:R-:W1:Y:S01]  /*9300*/  MUFU.EX2 R189, R194 ;  /* 0x000000c200bd7308 */ /* 0x000e620000000800 */
[C---:B----4-:R-:W-:Y:S01]  /*9310*/  FADD.FTZ R0, R190.reuse, R9 ;  /* 0x00000009be007221 */ /* 0x050fe20000010000 */
[----:B------:R-:W-:-:S06]  /*9320*/  F2FP.BF16.F32.PACK_AB R171, R190, R187 ;  /* 0x000000bbbeab723e */ /* 0x000fcc00000010ff */
[----:B------:R-:W4:Y:S01]  /*9330*/  MUFU.EX2 R176, R176 ;  /* 0x000000b000b07308 */ /* 0x000f220000000800 */
[----:B---3--:R-:W-:Y:S01]  /*9340*/  FADD.FTZ R3, R173, R158 ;  /* 0x0000009ead037221 */ /* 0x008fe20000010000 */
[----:B------:R-:W-:-:S06]  /*9350*/  F2FP.BF16.F32.PACK_AB R158, R15, R12 ;  /* 0x0000000c0f9e723e */ /* 0x000fcc00000010ff */
[----:B------:R-:W3:Y:S01]  /*9360*/  MUFU.EX2 R8, R195 ;  /* 0x000000c300087308 */ /* 0x000ee20000000800 */
[----:B-1----:R-:W-:-:S07]  /*9370*/  FADD.FTZ R9, R189, R0 ;  /* 0x00000000bd097221 */ /* 0x002fce0000010000 */
[----:B------:R-:W1:Y:S01]  /*9380*/  MUFU.EX2 R180, R180 ;  /* 0x000000b400b47308 */ /* 0x000e620000000800 */
[C---:B----4-:R-:W-:Y:S01]  /*9390*/  FADD.FTZ R3, R176.reuse, R3 ;  /* 0x00000003b0037221 */ /* 0x050fe20000010000 */
[----:B------:R-:W-:-:S06]  /*93a0*/  F2FP.BF16.F32.PACK_AB R172, R176, R173 ;  /* 0x000000adb0ac723e */ /* 0x000fcc00000010ff */
[----:B------:R-:W4:Y:S01]  /*93b0*/  MUFU.EX2 R198, R198 ;  /* 0x000000c600c67308 */ /* 0x000f220000000800 */
[C---:B---3--:R-:W-:Y:S01]  /*93c0*/  FADD.FTZ R9, R8.reuse, R9 ;  /* 0x0000000908097221 */ /* 0x048fe20000010000 */
[----:B------:R-:W-:-:S06]  /*93d0*/  F2FP.BF16.F32.PACK_AB R173, R8, R189 ;  /* 0x000000bd08ad723e */ /* 0x000fcc00000010ff */
[----:B------:R-:W3:Y:S01]  /*93e0*/  MUFU.EX2 R181, R181 ;  /* 0x000000b500b57308 */ /* 0x000ee20000000800 */
[----:B-1----:R-:W-:-:S07]  /*93f0*/  FADD.FTZ R10, R180, R3 ;  /* 0x00000003b40a7221 */ /* 0x002fce0000010000 */
[----:B------:R-:W1:Y:S01]  /*9400*/  MUFU.EX2 R199, R199 ;  /* 0x000000c700c77308 */ /* 0x000e620000000800 */
[----:B----4-:R-:W-:Y:S01]  /*9410*/  FADD.FTZ R0, R198, R9 ;  /* 0x00000009c6007221 */ /* 0x010fe20000010000 */
[C---:B---3--:R-:W-:Y:S01]  /*9420*/  FADD.FTZ R3, R181.reuse, R10 ;  /* 0x0000000ab5037221 */ /* 0x048fe20000010000 */
[----:B------:R-:W-:Y:S02]  /*9430*/  F2FP.BF16.F32.PACK_AB R174, R181, R180 ;  /* 0x000000b4b5ae723e */ /* 0x000fe400000010ff */
[C---:B-1----:R-:W-:Y:S01]  /*9440*/  FADD.FTZ R0, R199.reuse, R0 ;  /* 0x00000000c7007221 */ /* 0x042fe20000010000 */
[----:B------:R-:W-:Y:S01]  /*9450*/  F2FP.BF16.F32.PACK_AB R175, R199, R198 ;  /* 0x000000c6c7af723e */ /* 0x000fe200000010ff */
[----:B0-----:R-:W-:Y:S06]  /*9460*/  @!P0 BRA `(.L_x_2407) ;  /* 0x0000000000048947 */ /* 0x001fec0003800000 */
[----:B------:R-:W-:Y:S01]  /*9470*/  BPT.TRAP 0x1 ;  /* 0x000000040000795c */ /* 0x000fe20000300000 */
.L_x_2407:
[----:B------:R0:W1:Y:S01]  /*9480*/  SYNCS.PHASECHK.TRANS64.TRYWAIT P2, [UR24+0x22850], R5 ;  /* 0x02285005ff0075a7 */ /* 0x0000620008040158 */
[----:B------:R-:W-:Y:S05]  /*9490*/  @!P0 BRA `(.L_x_2408) ;  /* 0x0000000000048947 */ /* 0x000fea0003800000 */
[----:B------:R-:W-:Y:S01]  /*94a0*/  BPT.TRAP 0x1 ;  /* 0x000000040000795c */ /* 0x000fe20000300000 */
.L_x_2408:
[----:B-1----:R-:W-:Y:S05]  /*94b0*/  @P2 BRA `(.L_x_2409) ;  /* 0x0000000000082947 */ /* 0x002fea0003800000 */
[----:B------:R-:W1:Y:S02]  /*94c0*/  SYNCS.PHASECHK.TRANS64.TRYWAIT P2, [UR24+0x22850], R5 ;  /* 0x02285005ff0075a7 */ /* 0x000e640008040158 */
[----:B-1----:R-:W-:Y:S05]  /*94d0*/  @!P2 BRA `(.L_x_2410) ;  /* 0x000000d00054a947 */ /* 0x002fea0003800000 */
.L_x_2409:
        /* <DEDUP_REMOVED lines=47> */
[----:B--2---:R-:W-:-:S07]  /*97d0*/  IMAD.MOV.U32 R5, RZ, RZ, R7 ;  /* 0x000000ffff057224 */ /* 0x004fce00078e0007 */
.L_x_2402:
[----:B------:R-:W-:-:S13]  /*97e0*/  ISETP.GE.AND P1, PT, R5, UR42, PT ;  /* 0x0000002a05007c0c */ /* 0x000fda000bf26270 */
[----:B------:R-:W-:Y:S05]  /*97f0*/  @!P1 BRA `(.L_x_2412) ;  /* 0x0000002c00c09947 */ /* 0x000fea0003800000 */
[----:B------:R-:W-:Y:S01]  /*9800*/  IMAD.MOV.U32 R12, RZ, RZ, R6 ;  /* 0x000000ffff0c7224 */ /* 0x000fe200078e0006 */
[----:B------:R-:W-:Y:S01]  /*9810*/  ULDC UR25, c[0x0][0x9e4] ;  /* 0x0002790000197ab9 */ /* 0x000fe20000000800 */
[----:B------:R-:W-:Y:S01]  /*9820*/  IMAD.MOV.U32 R9, RZ, RZ, R2 ;  /* 0x000000ffff097224 */ /* 0x000fe200078e0002 */
[----:B------:R-:W-:Y:S01]  /*9830*/  ULDC UR24, c[0x0][0x9dc] ;  /* 0x0002770000187ab9 */ /* 0x000fe20000000800 */
[----:B------:R-:W-:Y:S01]  /*9840*/  ULDC UR22, c[0x0][0x988] ;  /* 0x0002620000167ab9 */ /* 0x000fe20000000800 */
[----:B------:R-:W-:-:S05]  /*9850*/  ULDC UR23, c[0x0][0x9e0] ;  /* 0x0002780000177ab9 */ /* 0x000fca0000000800 */
.L_x_2429:
[----:B------:R-:W-:-:S04]  /*9860*/  UIADD3 UR37, UR37, 0x1, URZ ;  /* 0x0000000125257890 */ /* 0x000fc8000fffe03f */
[----:B------:R-:W-:-:S04]  /*9870*/  UISETP.NE.AND UP2, UPT, UR37, 0x2, UPT ;  /* 0x000000022500788c */ /* 0x000fc8000bf45270 */
[----:B------:R-:W-:Y:S02]  /*9880*/  USEL UR6, URZ, 0x1, UP2 ;  /* 0x000000013f067887 */ /* 0x000fe40009000000 */
[----:B------:R-:W-:Y:S02]  /*9890*/  USEL UR37, UR37, URZ, UP2 ;  /* 0x0000003f25257287 */ /* 0x000fe40009000000 */
[----:B------:R-:W-:Y:S01]  /*98a0*/  ULOP3.LUT UR38, UR38, UR6, URZ, 0x3c, !UPT ;  /* 0x0000000626267292 */ /* 0x000fe2000f8e3c3f */
[----:B------:R-:W-:Y:S11]  /*98b0*/  @!P0 BRA `(.L_x_2413) ;  /* 0x0000000000048947 */ /* 0x000ff60003800000 */
[----:B------:R-:W-:Y:S01]  /*98c0*/  BPT.TRAP 0x1 ;  /* 0x000000040000795c */ /* 0x000fe20000300000 */
.L_x_2413:
        /* <DEDUP_REMOVED lines=9> */
.L_x_2414:
[----:B---3--:R-:W-:Y:S05]  /*9960*/  @P1 BRA `(.L_x_2415) ;  /* 0x0000000000081947 */ /* 0x008fea0003800000 */
[----:B------:R-:W3:Y:S02]  /*9970*/  SYNCS.PHASECHK.TRANS64.TRYWAIT P1, [UR26+0x22830], R7 ;  /* 0x02283007ff0075a7 */ /* 0x000ee4000802015a */
[----:B---3--:R-:W-:Y:S05]  /*9980*/  @!P1 BRA `(.L_x_2416) ;  /* 0x000000cc003c9947 */ /* 0x008fea0003800000 */
.L_x_2415:
[----:B------:R-:W-:Y:S01]  /*9990*/  UIMAD UR18, UR37, 0x300, UR20 ;  /* 0x00000300251278a4 */ /* 0x000fe2000f8e0214 */
[----:B------:R-:W-:Y:S01]  /*99a0*/  WARPGROUP.ARRIVE ;  /* 0x00000000000079c5 */ /* 0x000fe20000000000 */
[----:B------:R-:W-:Y:S01]  /*99b0*/  UMOV UR19, 0x40000040 ;  /* 0x4000004000137882 */ /* 0x000fe20000000000 */
[----:B------:R-:W-:Y:S01]  /*99c0*/  UMOV UR7, 0x40000040 ;  /* 0x4000004000077882 */ /* 0x000fe20000000000 */
[----:B------:R-:W-:-:S03]  /*99d0*/  UIADD3 UR6, UR18, 0x2, URZ ;  /* 0x0000000212067890 */ /* 0x000fc6000fffe03f */
[----:B------:R-:W4:Y:S01]  /*99e0*/  S2R R4, SR_TID.X ;  /* 0x0000000000047919 */ /* 0x000f220000002100 */
        /* <DEDUP_REMOVED lines=12> */
[----:B------:R-:W-:-:S05]  /*9ab0*/  IADD3 R11, -R16, R11, R17 ;  /* 0x0000000b100b7210 */ /* 0x000fca0007ffe111 */
[----:B------:R-:W-:Y:S01]  /*9ac0*/  VIADD R15, R11, UR23 ;  /* 0x000000170b0f7c36 */ /* 0x000fe20008000000 */
[----:B----4-:R-:W-:Y:S02]  /*9ad0*/  LOP3.LUT P3, RZ, R4, 0x7f, RZ, 0xc0, !PT ;  /* 0x0000007f04ff7812 */ /* 0x010fe4000786c0ff */
[----:B------:R-:W-:-:S04]  /*9ae0*/  SHF.R.U32.HI R4, RZ, 0x7, R4 ;  /* 0x00000007ff047819 */ /* 0x000fc80000011604 */
[----:B------:R-:W-:Y:S01]  /*9af0*/  IADD3 R4, -R4, 0xb, RZ ;  /* 0x0000000b04047810 */ /* 0x000fe20007ffe1ff */
[----:B------:R-:W-:Y:S02]  /*9b00*/  WARPGROUP.DEPBAR.LE gsb0, 0x0 ;  /* 0x00008000000079c5 */ /* 0x000fe40000010000 */
[----:B------:R-:W-:-:S06]  /*9b10*/  WARPGROUP.ARRIVE ;  /* 0x00000000000079c5 */ /* 0x000fcc0000000000 */
[----:B------:R-:W-:Y:S01]  /*9b20*/  HGMMA.64x96x16.F32.BF16 R152, gdesc[UR4], R152, gsb0 ;  /* 0x01600000049879f0 */ /* 0x000fe20008001898 */
[----:B------:R-:W-:Y:S02]  /*9b30*/  @UP0 ULDC UR6, c[0x0][0x44c] ;  /* 0x0001130000060ab9 */ /* 0x000fe40000000800 */
[----:B---3--:R-:W-:Y:S01]  /*9b40*/  @P1 IMAD.HI.U32 R2, R20, UR6, RZ ;  /* 0x0000000614021c27 */ /* 0x008fe2000f8e00ff */
[----:B------:R-:W-:Y:S01]  /*9b50*/  @UP0 ULDC UR6, c[0x0][0x450] ;  /* 0x0001140000060ab9 */ /* 0x000fe20000000800 */
[----:B------:R-:W-:-:S03]  /*9b60*/  PLOP3.LUT P1, PT, PT, PT, UP1, 0x40, 0x0 ;  /* 0x000000000000781c */ /* 0x000fc60003f2e818 */
[----:B------:R-:W-:Y:S01]  /*9b70*/  @P2 SHF.R.U32.HI R20, RZ, UR6, R2 ;  /* 0x00000006ff142c19 */ /* 0x000fe20008011602 */
[----:B------:R-:W-:Y:S01]  /*9b80*/  @!P3 VIADD R2, R8, 0x22840 ;  /* 0x000228400802b836 */ /* 0x000fe20000000000 */
[----:B------:R-:W-:-:S03]  /*9b90*/  ULOP3.LUT UR6, URZ, UR24, URZ, 0x33, !UPT ;  /* 0x000000183f067292 */ /* 0x000fc6000f8e333f */
[----:B------:R-:W3:Y:S01]  /*9ba0*/  SHFL.IDX PT, R21, R20, RZ, 0x1c1f ;  /* 0x001c1fff14157589 */ /* 0x000ee200000e0000 */
[----:B------:R-:W-:Y:S02]  /*9bb0*/  @!P3 PRMT R2, RZ, 0x654, R2 ;  /* 0x00000654ff02b816 */ /* 0x000fe40000000002 */
[----:B------:R-:W-:Y:S02]  /*9bc0*/  VIADD R14, R11, UR6 ;  /* 0x000000060b0e7c36 */ /* 0x000fe40008000000 */
[----:B---3--:R-:W-:Y:S01]  /*9bd0*/  IMAD.IADD R6, R21, 0x1, R15 ;  /* 0x0000000115067824 */ /* 0x008fe200078e020f */
        /* <DEDUP_REMOVED lines=9> */
[----:B----4-:R-:W-:Y:S01]  /*9c70*/  IMAD.IADD R2, R21, 0x1, R14 ;  /* 0x0000000115027824 */ /* 0x010fe200078e020e */
[----:B---3--:R-:W-:Y:S06]  /*9c80*/  @P1 BRA `(.L_x_2417) ;  /* 0x0000000000581947 */ /* 0x008fec0003800000 */
[----:B------:R-:W-:Y:S01]  /*9c90*/  IADD3 R21, -R16, R17, R21 ;  /* 0x0000001110157210 */ /* 0x000fe20007ffe115 */
[----:B------:R-:W-:Y:S03]  /*9ca0*/  BSSY B0, `(.L_x_2418) ;  /* 0x0000010000007945 */ /* 0x000fe60003800000 */
[----:B------:R-:W-:-:S13]  /*9cb0*/  ISETP.GT.AND P1, PT, R21, -0x1, PT ;  /* 0xffffffff1500780c */ /* 0x000fda0003f24270 */
[----:B------:R-:W-:Y:S05]  /*9cc0*/  @P1 BRA `(.L_x_2419) ;  /* 0x0000000000201947 */ /* 0x000fea0003800000 */
[----:B------:R-:W-:Y:S01]  /*9cd0*/  IMAD.U32 R213, RZ, RZ, UR25 ;  /* 0x00000019ffd57e24 */ /* 0x000fe2000f8e00ff */
[----:B------:R-:W-:-:S04]  /*9ce0*/  LOP3.LUT R21, RZ, R21, RZ, 0x33, !PT ;  /* 0x00000015ff157212 */ /* 0x000fc800078e33ff */
[----:B------:R-:W-:-:S13]  /*9cf0*/  ISETP.NE.AND P1, PT, R213, 0x1, PT ;  /* 0x00000001d500780c */ /* 0x000fda0003f25270 */
[----:B01----:R-:W0:Y:S02]  /*9d00*/  @P1 LDC.64 R10, c[0x0][0x9e8] ;  /* 0x00027a00ff0a1b82 */ /* 0x003e240000000a00 */
[----:B0-----:R-:W-:-:S05]  /*9d10*/  @P1 IMAD.HI.U32 R10, R21, R10, RZ ;  /* 0x0000000a150a1227 */ /* 0x001fca00078e00ff */
[----:B------:R-:W-:-:S04]  /*9d20*/  @P1 SHF.R.U32.HI R21, RZ, R11, R10 ;  /* 0x0000000bff151219 */ /* 0x000fc8000001160a */
[----:B------:R-:W-:Y:S01]  /*9d30*/  LOP3.LUT R21, RZ, R21, RZ, 0x33, !PT ;  /* 0x00000015ff157212 */ /* 0x000fe200078e33ff */
[----:B------:R-:W-:Y:S06]  /*9d40*/  BRA `(.L_x_2420) ;  /* 0x0000000000147947 */ /* 0x000fec0003800000 */
.L_x_2419:
[----:B------:R-:W-:-:S05]  /*9d50*/  IMAD.U32 R213, RZ, RZ, UR25 ;  /* 0x00000019ffd57e24 */ /* 0x000fca000f8e00ff */
[----:B------:R-:W-:-:S13]  /*9d60*/  ISETP.NE.AND P1, PT, R213, 0x1, PT ;  /* 0x00000001d500780c */ /* 0x000fda0003f25270 */
[----:B01----:R-:W0:Y:S02]  /*9d70*/  @P1 LDC.64 R10, c[0x0][0x9e8] ;  /* 0x00027a00ff0a1b82 */ /* 0x003e240000000a00 */
[----:B0-----:R-:W-:-:S05]  /*9d80*/  @P1 IMAD.HI.U32 R10, R21, R10, RZ ;  /* 0x0000000a150a1227 */ /* 0x001fca00078e00ff */
[----:B------:R-:W-:-:S07]  /*9d90*/  @P1 SHF.R.U32.HI R21, RZ, R11, R10 ;  /* 0x0000000bff151219 */ /* 0x000fce000001160a */
.L_x_2420:
[----:B------:R-:W-:Y:S05]  /*9da0*/  BSYNC B0 ;  /* 0x0000000000007941 */ /* 0x000fea0003800000 */
.L_x_2418:
[----:B------:R-:W-:-:S04]  /*9db0*/  IMAD R10, R18, -0x2, R13 ;  /* 0xfffffffe120a7824 */ /* 0x000fc800078e020d */
[----:B------:R-:W-:-:S05]  /*9dc0*/  IMAD R21, R21, R213, R10 ;  /* 0x000000d515157224 */ /* 0x000fca00078e020a */
[----:B------:R-:W-:Y:S02]  /*9dd0*/  VIADDMNMX R6, R21, R213, R6, PT ;  /* 0x000000d515067246 */ /* 0x000fe40003800106 */
[----:B------:R-:W-:-:S07]  /*9de0*/  VIMNMX R2, R2, R21, !PT ;  /* 0x0000001502027248 */ /* 0x000fce0007fe0100 */
.L_x_2417:
[C---:B------:R-:W-:Y:S01]  /*9df0*/  ISETP.GE.AND P1, PT, R13.reuse, 0x1, PT ;  /* 0x000000010d00780c */ /* 0x040fe20003f26270 */
[----:B------:R-:W3:Y:S01]  /*9e00*/  SHFL.IDX PT, R20, R20, 0x1, 0x1c1f ;  /* 0x003c1f0014147f89 */ /* 0x000ee200000e0000 */
[C---:B------:R-:W-:Y:S02]  /*9e10*/  ISETP.GE.AND P4, PT, R13.reuse, 0x9, PT ;  /* 0x000000090d00780c */ /* 0x040fe40003f86270 */
[----:B------:R-:W-:Y:S02]  /*9e20*/  ISETP.GT.AND P2, PT, R2, RZ, !P1 ;  /* 0x000000ff0200720c */ /* 0x000fe40004f44270 */
[----:B------:R-:W-:Y:S02]  /*9e30*/  P2R R21, PR, RZ, 0x2 ;  /* 0x00000002ff157803 */ /* 0x000fe40000000000 */
[----:B------:R-:W-:Y:S02]  /*9e40*/  ISETP.LT.OR P2, PT, R6, 0x1, P2 ;  /* 0x000000010600780c */ /* 0x000fe40001741670 */
[----:B------:R-:W-:-:S02]  /*9e50*/  ISETP.GE.AND P1, PT, R13, 0x2, PT ;  /* 0x000000020d00780c */ /* 0x000fc40003f26270 */
[----:B------:R-:W-:Y:S02]  /*9e60*/  FSEL R152, R152, -INF , !P2 ;  /* 0xff80000098987808 */ /* 0x000fe40005000000 */
[----:B------:R-:W-:Y:S02]  /*9e70*/  ISETP.GT.AND P2, PT, R2, 0x8, !P4 ;  /* 0x000000080200780c */ /* 0x000fe40006744270 */
[----:B------:R-:W-:Y:S02]  /*9e80*/  P2R R213, PR, RZ, 0x10 ;  /* 0x00000010ffd57803 */ /* 0x000fe40000000000 */
[----:B------:R-:W-:Y:S02]  /*9e90*/  ISETP.LT.OR P2, PT, R6, 0x9, P2 ;  /* 0x000000090600780c */ /* 0x000fe40001741670 */
[----:B------:R-:W-:Y:S02]  /*9ea0*/  ISETP.GT.AND P3, PT, R2, 0x1, !P1 ;  /* 0x000000010200780c */ /* 0x000fe40004f64270 */
[----:B------:R-:W-:-:S02]  /*9eb0*/  ISETP.GE.AND P4, PT, R13, 0xa, PT ;  /* 0x0000000a0d00780c */ /* 0x000fc40003f86270 */
[----:B------:R-:W-:Y:S01]  /*9ec0*/  FSEL R156, R156, -INF , !P2 ;  /* 0xff8000009c9c7808 */ /* 0x000fe20005000000 */
[--C-:B---3--:R-:W-:Y:S01]  /*9ed0*/  IMAD.IADD R15, R15, 0x1, R20.reuse ;  /* 0x000000010f0f7824 */ /* 0x108fe200078e0214 */
[----:B------:R-:W-:Y:S01]  /*9ee0*/  ISETP.LT.OR P3, PT, R6, 0x2, P3 ;  /* 0x000000020600780c */ /* 0x000fe20001f61670 */
[----:B------:R-:W-:Y:S01]  /*9ef0*/  IMAD.IADD R14, R14, 0x1, R20 ;  /* 0x000000010e0e7824 */ /* 0x000fe200078e0214 */
        /* <DEDUP_REMOVED lines=98> */
[----:B------:R-:W-:-:S04]  /*a520*/  ISETP.GT.AND P6, PT, R2, 0x59, !P6 ;  /* 0x000000590200780c */ /* 0x000fc800077c4270 */
[----:B------:R-:W-:-:S04]  /*a530*/  ISETP.LT.OR P6, PT, R6, 0x5a, P6 ;  /* 0x0000005a0600780c */ /* 0x000fc800037c1670 */
[----:B------:R-:W-:Y:S02]  /*a540*/  FSEL R197, R197, -INF , !P6 ;  /* 0xff800000c5c57808 */ /* 0x000fe40007000000 */
[----:B------:R-:W-:-:S13]  /*a550*/  PLOP3.LUT P6, PT, PT, PT, UP1, 0x40, 0x0 ;  /* 0x000000000000781c */ /* 0x000fda0003fce818 */
[----:B------:R-:W-:Y:S05]  /*a560*/  @P6 BRA `(.L_x_2421) ;  /* 0x0000000000586947 */ /* 0x000fea0003800000 */
        /* <DEDUP_REMOVED lines=12> */
.L_x_2423:
[----:B------:R-:W-:-:S05]  /*a630*/  IMAD.U32 R2, RZ, RZ, UR25 ;  /* 0x00000019ff027e24 */ /* 0x000fca000f8e00ff */
[----:B------:R-:W-:-:S13]  /*a640*/  ISETP.NE.AND P6, PT, R2, 0x1, PT ;  /* 0x000000010200780c */ /* 0x000fda0003fc5270 */
[----:B01----:R-:W0:Y:S02]  /*a650*/  @P6 LDC.64 R10, c[0x0][0x9e8] ;  /* 0x00027a00ff0a6b82 */ /* 0x003e240000000a00 */
[----:B0-----:R-:W-:-:S05]  /*a660*/  @P6 IMAD.HI.U32 R10, R231, R10, RZ ;  /* 0x0000000ae70a6227 */ /* 0x001fca00078e00ff */
[----:B------:R-:W-:-:S07]  /*a670*/  @P6 SHF.R.U32.HI R231, RZ, R11, R10 ;  /* 0x0000000bffe76219 */ /* 0x000fce000001160a */
.L_x_2424:
[----:B------:R-:W-:Y:S05]  /*a680*/  BSYNC B0 ;  /* 0x0000000000007941 */ /* 0x000fea0003800000 */
.L_x_2422:
[----:B------:R-:W-:-:S04]  /*a690*/  IMAD R13, R18, -0x2, R13 ;  /* 0xfffffffe120d7824 */ /* 0x000fc800078e020d */
[----:B------:R-:W-:-:S05]  /*a6a0*/  IMAD R231, R231, R2, R13 ;  /* 0x00000002e7e77224 */ /* 0x000fca00078e020d */
[----:B------:R-:W-:Y:S02]  /*a6b0*/  VIADDMNMX R15, R231, R2, R15, PT ;  /* 0x00000002e70f7246 */ /* 0x000fe4000380010f */
[----:B------:R-:W-:-:S07]  /*a6c0*/  VIMNMX R14, R14, R231, !PT ;  /* 0x000000e70e0e7248 */ /* 0x000fce0007fe0100 */
.L_x_2421:
[----:B------:R-:W-:Y:S01]  /*a6d0*/  ISETP.GT.AND P1, PT, R14, 0x1, !P1 ;  /* 0x000000010e00780c */ /* 0x000fe20004f24270 */
[----:B------:R-:W-:Y:S01]  /*a6e0*/  UMOV UR6, UR22 ;  /* 0x0000001600067c82 */ /* 0x000fe20008000000 */
[----:B------:R-:W-:Y:S02]  /*a6f0*/  ISETP.NE.AND P6, PT, R218, RZ, PT ;  /* 0x000000ffda00720c */ /* 0x000fe40003fc5270 */
        /* <DEDUP_REMOVED lines=53> */
[----:B------:R-:W-:Y:S02]  /*aa50*/  FMNMX.FTZ R2, R196, R11, !PT ;  /* 0x0000000bc4027209 */ /* 0x000fe40007810000 */
[----:B------:R-:W-:Y:S02]  /*aa60*/  ISETP.LT.OR P1, PT, R15, 0x22, P1 ;  /* 0x000000220f00780c */ /* 0x000fe40000f21670 */
[----:B------:R-:W-:Y:S02]  /*aa70*/  FMNMX.FTZ R6, R197, R2, !PT ;  /* 0x00000002c5067209 */ /* 0x000fe40007810000 */
[----:B------:R-:W-:Y:S02]  /*aa80*/  FSEL R171, R171, -INF , !P1 ;  /* 0xff800000abab7808 */ /* 0x000fe40004800000 */
[----:B------:R-:W-:Y:S01]  /*aa90*/  ISETP.NE.AND P1, PT, R221, RZ, PT ;  /* 0x000000ffdd00720c */ /* 0x000fe20003f25270 */
[----:B------:R-:W3:Y:S01]  /*aaa0*/  SHFL.BFLY PT, R11, R6, 0x2, 0x1f ;  /* 0x0c401f00060b7f89 */ /* 0x000ee200000e0000 */
[----:B------:R-:W-:-:S02]  /*aab0*/  ISETP.NE.AND P6, PT, R229, RZ, PT ;  /* 0x000000ffe500720c */ /* 0x000fc40003fc5270 */
[C---:B------:R-:W-:Y:S02]  /*aac0*/  ISETP.GT.AND P1, PT, R14.reuse, 0x28, !P1 ;  /* 0x000000280e00780c */ /* 0x040fe40004f24270 */
[----:B------:R-:W-:Y:S02]  /*aad0*/  ISETP.GT.AND P2, PT, R14, 0x49, !P2 ;  /* 0x000000490e00780c */ /* 0x000fe40005744270 */
[C---:B------:R-:W-:Y:S02]  /*aae0*/  ISETP.LT.OR P1, PT, R15.reuse, 0x29, P1 ;  /* 0x000000290f00780c */ /* 0x040fe40000f21670 */
[----:B------:R-:W-:Y:S02]  /*aaf0*/  ISETP.LT.OR P2, PT, R15, 0x4a, P2 ;  /* 0x0000004a0f00780c */ /* 0x000fe40001741670 */
[----:B------:R-:W-:Y:S02]  /*ab00*/  FSEL R174, R174, -INF , !P1 ;  /* 0xff800000aeae7808 */ /* 0x000fe40004800000 */
[----:B------:R-:W-:-:S02]  /*ab10*/  ISETP.NE.AND P1, PT, R222, RZ, PT ;  /* 0x000000ffde00720c */ /* 0x000fc40003f25270 */
[C---:B------:R-:W-:Y:S02]  /*ab20*/  ISETP.GT.AND P3, PT, R14.reuse, 0x50, !P3 ;  /* 0x000000500e00780c */ /* 0x040fe40005f64270 */
[C---:B------:R-:W-:Y:S02]  /*ab30*/  ISETP.GT.AND P1, PT, R14.reuse, 0x29, !P1 ;  /* 0x000000290e00780c */ /* 0x040fe40004f24270 */
[----:B------:R-:W-:Y:S02]  /*ab40*/  FSEL R191, R191, -INF , !P2 ;  /* 0xff800000bfbf7808 */ /* 0x000fe40005000000 */
[----:B------:R-:W-:Y:S02]  /*ab50*/  ISETP.LT.OR P1, PT, R15, 0x2a, P1 ;  /* 0x0000002a0f00780c */ /* 0x000fe40000f21670 */
[----:B------:R-:W-:Y:S02]  /*ab60*/  ISETP.GT.AND P4, PT, R14, 0x51, !P4 ;  /* 0x000000510e00780c */ /* 0x000fe40006784270 */
[----:B------:R-:W-:-:S02]  /*ab70*/  FSEL R175, R175, -INF , !P1 ;  /* 0xff800000afaf7808 */ /* 0x000fc40004800000 */
[----:B------:R-:W-:Y:S02]  /*ab80*/  ISETP.NE.AND P1, PT, R223, RZ, PT ;  /* 0x000000ffdf00720c */ /* 0x000fe40003f25270 */
[----:B---3--:R-:W-:Y:S02]  /*ab90*/  FMNMX.FTZ R13, R6, R11, !PT ;  /* 0x0000000b060d7209 */ /* 0x008fe40007810000 */
[C---:B------:R-:W-:Y:S02]  /*aba0*/  ISETP.GT.AND P1, PT, R14.reuse, 0x30, !P1 ;  /* 0x000000300e00780c */ /* 0x040fe40004f24270 */
[C---:B------:R-:W-:Y:S01]  /*abb0*/  ISETP.LT.OR P3, PT, R15.reuse, 0x51, P3 ;  /* 0x000000510f00780c */ /* 0x040fe20001f61670 */
[----:B------:R-:W3:Y:S01]  /*abc0*/  SHFL.BFLY PT, R2, R13, 0x1, 0x1f ;  /* 0x0c201f000d027f89 */ /* 0x000ee200000e0000 */
[----:B------:R-:W-:Y:S02]  /*abd0*/  ISETP.LT.OR P1, PT, R15, 0x31, P1 ;  /* 0x000000310f00780c */ /* 0x000fe40000f21670 */
[----:B------:R-:W-:-:S02]  /*abe0*/  ISETP.GT.AND P5, PT, R14, 0x58, !P5 ;  /* 0x000000580e00780c */ /* 0x000fc40006fa4270 */
[----:B------:R-:W-:Y:S02]  /*abf0*/  FSEL R178, R178, -INF , !P1 ;  /* 0xff800000b2b27808 */ /* 0x000fe40004800000 */
[----:B------:R-:W-:Y:S02]  /*ac00*/  ISETP.NE.AND P1, PT, R224, RZ, PT ;  /* 0x000000ffe000720c */ /* 0x000fe40003f25270 */
[C---:B------:R-:W-:Y:S02]  /*ac10*/  ISETP.LT.OR P4, PT, R15.reuse, 0x52, P4 ;  /* 0x000000520f00780c */ /* 0x040fe40002781670 */
[----:B------:R-:W-:Y:S02]  /*ac20*/  ISETP.GT.AND P1, PT, R14, 0x31, !P1 ;  /* 0x000000310e00780c */ /* 0x000fe40004f24270 */
[----:B------:R-:W-:Y:S02]  /*ac30*/  FSEL R194, R194, -INF , !P3 ;  /* 0xff800000c2c27808 */ /* 0x000fe40005800000 */
[----:B------:R-:W-:-:S02]  /*ac40*/  ISETP.LT.OR P1, PT, R15, 0x32, P1 ;  /* 0x000000320f00780c */ /* 0x000fc40000f21670 */
[----:B------:R-:W-:Y:S02]  /*ac50*/  ISETP.LT.OR P5, PT, R15, 0x59, P5 ;  /* 0x000000590f00780c */ /* 0x000fe40002fa1670 */
[----:B------:R-:W-:Y:S02]  /*ac60*/  FSEL R179, R179, -INF , !P1 ;  /* 0xff800000b3b37808 */ /* 0x000fe40004800000 */
[----:B------:R-:W-:Y:S02]  /*ac70*/  ISETP.NE.AND P1, PT, R225, RZ, PT ;  /* 0x000000ffe100720c */ /* 0x000fe40003f25270 */
[----:B------:R-:W-:Y:S02]  /*ac80*/  FSEL R195, R195, -INF , !P4 ;  /* 0xff800000c3c37808 */ /* 0x000fe40006000000 */
[----:B------:R-:W-:Y:S02]  /*ac90*/  ISETP.GT.AND P1, PT, R14, 0x38, !P1 ;  /* 0x000000380e00780c */ /* 0x000fe40004f24270 */
[----:B---3--:R-:W-:-:S02]  /*aca0*/  FMNMX.FTZ R2, R13, R2, !PT ;  /* 0x000000020d027209 */ /* 0x008fc40007810000 */
[----:B------:R-:W-:Y:S02]  /*acb0*/  ISETP.LT.OR P1, PT, R15, 0x39, P1 ;  /* 0x000000390f00780c */ /* 0x000fe40000f21670 */
[----:B------:R-:W-:Y:S01]  /*acc0*/  FSEL R198, R198, -INF , !P5 ;  /* 0xff800000c6c67808 */ /* 0x000fe20006800000 */
[----:B01----:R-:W-:Y:S01]  /*acd0*/  FMUL.FTZ R10, R2, UR6 ;  /* 0x00000006020a7c20 */ /* 0x003fe20008410000 */
        /* <DEDUP_REMOVED lines=50> */
[----:B------:R-:W0:Y:S01]  /*b000*/  MUFU.EX2 R9, R9 ;  /* 0x0000000900097308 */ /* 0x000e220000000800 */
[--C-:B------:R-:W-:Y:S01]  /*b010*/  FFMA.FTZ R188, R196, UR6, -R10.reuse ;  /* 0x00000006c4bc7c23 */ /* 0x100fe2000801080a */
[--C-:B------:R-:W-:Y:S01]  /*b020*/  FFMA.FTZ R160, R168, UR6, -R10.reuse ;  /* 0x00000006a8a07c23 */ /* 0x100fe2000801080a */
        /* <DEDUP_REMOVED lines=10> */
[----:B------:R-:W-:Y:S01]  /*b0d0*/  FMUL.FTZ R25, R25, R9 ;  /* 0x0000000919197220 */ /* 0x000fe20000410000 */
[----:B------:R-:W-:Y:S01]  /*b0e0*/  FMNMX.FTZ R6, R178, R157, !PT ;  /* 0x0000009db2067209 */ /* 0x000fe20007810000 */
[--C-:B------:R-:W-:Y:S01]  /*b0f0*/  FFMA.FTZ R157, R165, UR6, -R10.reuse ;  /* 0x00000006a59d7c23 */ /* 0x100fe2000801080a */
[-C--:B------:R-:W-:Y:S01]  /*b100*/  FMUL.FTZ R28, R28, R9.reuse ;  /* 0x000000091c1c7220 */ /* 0x080fe20000410000 */
[-C--:B------:R-:W-:Y:S01]  /*b110*/  FMUL.FTZ R29, R29, R9.reuse ;  /* 0x000000091d1d7220 */ /* 0x080fe20000410000 */
[----:B------:R-:W-:Y:S01]  /*b120*/  FMNMX.FTZ R161, R179, R6, !PT ;  /* 0x00000006b3a17209 */ /* 0x000fe20007810000 */
[----:B------:R-:W0:Y:S01]  /*b130*/  MUFU.EX2 R21, R21 ;  /* 0x0000001500157308 */ /* 0x000e220000000800 */
        /* <DEDUP_REMOVED lines=23> */
[----:B------:R-:W2:Y:S01]  /*b2b0*/  MUFU.EX2 R153, R153 ;  /* 0x0000009900997308 */ /* 0x000ea20000000800 */
[----:B-----5:R-:W-:Y:S01]  /*b2c0*/  FFMA.FTZ R188, R9, R3, R152 ;  /* 0x0000000309bc7223 */ /* 0x020fe20000010098 */
[C---:B-1----:R-:W-:Y:S01]  /*b2d0*/  F2FP.BF16.F32.PACK_AB R152, R13.reuse, R152 ;  /* 0x000000980d98723e */ /* 0x042fe200000010ff */
[----:B------:R-:W-:Y:S01]  /*b2e0*/  FMUL.FTZ R56, R56, R9 ;  /* 0x0000000938387220 */ /* 0x000fe20000410000 */
[----:B------:R-:W-:Y:S01]  /*b2f0*/  FMNMX.FTZ R6, R194, R165, !PT ;  /* 0x000000a5c2067209 */ /* 0x000fe20007810000 */
[----:B------:R-:W-:Y:S01]  /*b300*/  FADD.FTZ R3, R13, R188 ;  /* 0x000000bc0d037221 */ /* 0x000fe20000010000 */
[-C--:B------:R-:W-:Y:S01]  /*b310*/  FMUL.FTZ R57, R57, R9.reuse ;  /* 0x0000000939397220 */ /* 0x080fe20000410000 */
[-C--:B------:R-:W-:Y:S01]  /*b320*/  FMUL.FTZ R60, R60, R9.reuse ;  /* 0x000000093c3c7220 */ /* 0x080fe20000410000 */
[----:B------:R-:W-:Y:S01]  /*b330*/  FMNMX.FTZ R165, R195, R6, !PT ;  /* 0x00000006c3a57209 */ /* 0x000fe20007810000 */
[----:B------:R-:W1:Y:S01]  /*b340*/  MUFU.EX2 R20, R20 ;  /* 0x0000001400147308 */ /* 0x000e620000000800 */
[-C--:B------:R-:W-:Y:S01]  /*b350*/  FMUL.FTZ R61, R61, R9.reuse ;  /* 0x000000093d3d7220 */ /* 0x080fe20000410000 */
[----:B------:R-:W-:Y:S01]  /*b360*/  FMUL.FTZ R64, R64, R9 ;  /* 0x0000000940407220 */ /* 0x000fe20000410000 */
[----:B------:R-:W-:Y:S01]  /*b370*/  FMNMX.FTZ R6, R198, R165, !PT ;  /* 0x000000a5c6067209 */ /* 0x000fe20007810000 */
[--C-:B------:R-:W-:Y:S01]  /*b380*/  FFMA.FTZ R165, R177, UR6, -R10.reuse ;  /* 0x00000006b1a57c23 */ /* 0x100fe2000801080a */
[-C--:B------:R-:W-:Y:S01]  /*b390*/  FMUL.FTZ R65, R65, R9.reuse ;  /* 0x0000000941417220 */ /* 0x080fe20000410000 */
[-C--:B------:R-:W-:Y:S01]  /*b3a0*/  FMUL.FTZ R68, R68, R9.reuse ;  /* 0x0000000944447220 */ /* 0x080fe20000410000 */
[----:B------:R-:W-:Y:S01]  /*b3b0*/  FMNMX.FTZ R6, R199, R6, !PT ;  /* 0x00000006c7067209 */ /* 0x000fe20007810000 */
[----:B------:R-:W5:Y:S01]  /*b3c0*/  MUFU.EX2 R157, R157 ;  /* 0x0000009d009d7308 */ /* 0x000f620000000800 */
[-C--:B------:R-:W-:Y:S01]  /*b3d0*/  FMUL.FTZ R69, R69, R9.reuse ;  /* 0x0000000945457220 */ /* 0x080fe20000410000 */
[-C--:B------:R-:W-:Y:S01]  /*b3e0*/  FMUL.FTZ R72, R72, R9.reuse ;  /* 0x0000000948487220 */ /* 0x080fe20000410000 */
[-C--:B------:R-:W-:Y:S01]  /*b3f0*/  FMUL.FTZ R73, R73, R9.reuse ;  /* 0x0000000949497220 */ /* 0x080fe20000410000 */
[----:B------:R-:W3:Y:S01]  /*b400*/  SHFL.BFLY PT, R177, R6, 0x2, 0x1f ;  /* 0x0c401f0006b17f89 */ /* 0x000ee200000e0000 */
        /* <DEDUP_REMOVED lines=23> */
[----:B---3--:R-:W-:Y:S01]  /*b580*/  FMNMX.FTZ R185, R6, R177, !PT ;  /* 0x000000b106b97209 */ /* 0x008fe20007810000 */
[----:B------:R-:W-:Y:S01]  /*b590*/  FFMA.FTZ R177, R189, UR6, -R10 ;  /* 0x00000006bdb17c23 */ /* 0x000fe2000801080a */
[-C--:B------:R-:W-:Y:S01]  /*b5a0*/  FMUL.FTZ R116, R116, R9.reuse ;  /* 0x0000000974747220 */ /* 0x080fe20000410000 */
[-C--:B------:R-:W-:Y:S01]  /*b5b0*/  FMUL.FTZ R117, R117, R9.reuse ;  /* 0x0000000975757220 */ /* 0x080fe20000410000 */
[----:B------:R-:W-:Y:S01]  /*b5c0*/  MUFU.EX2 R15, R15 ;  /* 0x0000000f000f7308 */ /* 0x000fe20000000800 */
[----:B------:R-:W3:Y:S01]  /*b5d0*/  SHFL.BFLY PT, R6, R185, 0x1, 0x1f ;  /* 0x0c201f00b9067f89 */ /* 0x000ee200000e0000 */
        /* <DEDUP_REMOVED lines=19> */
[----:B---3--:R-:W-:Y:S01]  /*b710*/  FMNMX.FTZ R6, R185, R6, !PT ;  /* 0x00000006b9067209 */ /* 0x008fe20007810000 */
[----:B------:R-:W-:-:S03]  /*b720*/  FFMA.FTZ R185, R197, UR6, -R10 ;  /* 0x00000006c5b97c23 */ /* 0x000fc6000801080a */
[C---:B------:R-:W-:Y:S01]  /*b730*/  FSETP.NEU.FTZ.AND P1, PT, R6.reuse, -INF , PT ;  /* 0xff8000000600780b */ /* 0x040fe20003f3d000 */
[----:B------:R-:W-:Y:S02]  /*b740*/  FMUL.FTZ R196, R6, UR6 ;  /* 0x0000000606c47c20 */ /* 0x000fe40008410000 */
[----:B------:R-:W3:Y:S03]  /*b750*/  MUFU.EX2 R169, R169 ;  /* 0x000000a900a97308 */ /* 0x000ee60000000800 */
[----:B------:R-:W-:-:S05]  /*b760*/  FSEL R196, R196, RZ, P1 ;  /* 0x000000ffc4c47208 */ /* 0x000fca0000800000 */
[--C-:B------:R-:W-:Y:S01]  /*b770*/  FFMA.FTZ R10, R155, UR6, -R196.reuse ;  /* 0x000000069b0a7c23 */ /* 0x100fe200080108c4 */
[--C-:B------:R-:W-:Y:S01]  /*b780*/  FFMA.FTZ R155, R158, UR6, -R196.reuse ;  /* 0x000000069e9b7c23 */ /* 0x100fe200080108c4 */
[----:B------:R-:W-:Y:S01]  /*b790*/  FADD.FTZ R158, R154, R3 ;  /* 0x000000039a9e7221 */ /* 0x000fe20000010000 */
[--C-:B------:R-:W-:Y:S01]  /*b7a0*/  FFMA.FTZ R188, R159, UR6, -R196.reuse ;  /* 0x000000069fbc7c23 */ /* 0x100fe200080108c4 */
[----:B------:R-:W-:Y:S01]  /*b7b0*/  MUFU.EX2 R172, R172 ;  /* 0x000000ac00ac7308 */ /* 0x000fe20000000800 */
[----:B------:R-:W-:Y:S01]  /*b7c0*/  FFMA.FTZ R159, R162, UR6, -R196 ;  /* 0x00000006a29f7c23 */ /* 0x000fe200080108c4 */
[C---:B0-----:R-:W-:Y:S01]  /*b7d0*/  FADD.FTZ R3, R21.reuse, R158 ;  /* 0x0000009e15037221 */ /* 0x041fe20000010000 */
[----:B------:R-:W-:Y:S01]  /*b7e0*/  F2FP.BF16.F32.PACK_AB R154, R21, R154 ;  /* 0x0000009a159a723e */ /* 0x000fe200000010ff */
[--C-:B------:R-:W-:Y:S01]  /*b7f0*/  FFMA.FTZ R11, R11, UR6, -R196.reuse ;  /* 0x000000060b0b7c23 */ /* 0x100fe200080108c4 */
[--C-:B------:R-:W-:Y:S01]  /*b800*/  FFMA.FTZ R174, R174, UR6, -R196.reuse ;  /* 0x00000006aeae7c23 */ /* 0x100fe200080108c4 */
[----:B----4-:R-:W-:Y:S01]  /*b810*/  FADD.FTZ R158, R156, R3 ;  /* 0x000000039c9e7221 */ /* 0x010fe20000010000 */
[--C-:B------:R-:W-:Y:S01]  /*b820*/  FFMA.FTZ R192, R163, UR6, -R196.reuse ;  /* 0x00000006a3c07c23 */ /* 0x100fe200080108c4 */
[----:B------:R-:W-:Y:S01]  /*b830*/  MUFU.EX2 R173, R173 ;  /* 0x000000ad00ad7308 */ /* 0x000fe20000000800 */
[----:B------:R-:W-:Y:S01]  /*b840*/  FFMA.FTZ R163, R166, UR6, -R196 ;  /* 0x00000006a6a37c23 */ /* 0x000fe200080108c4 */
[----:B--2---:R-:W-:Y:S01]  /*b850*/  FADD.FTZ R3, R153, R158 ;  /* 0x0000009e99037221 */ /* 0x004fe20000010000 */
[--C-:B------:R-:W-:Y:S01]  /*b860*/  FFMA.FTZ R175, R175, UR6, -R196.reuse ;  /* 0x00000006afaf7c23 */ /* 0x100fe200080108c4 */
[--C-:B------:R-:W-:Y:S01]  /*b870*/  FFMA.FTZ R178, R178, UR6, -R196.reuse ;  /* 0x00000006b2b27c23 */ /* 0x100fe200080108c4 */
[--C-:B------:R-:W-:Y:S01]  /*b880*/  FFMA.FTZ R179, R179, UR6, -R196.reuse ;  /* 0x00000006b3b37c23 */ /* 0x100fe200080108c4 */
[----:B-1----:R-:W-:Y:S01]  /*b890*/  FADD.FTZ R158, R20, R3 ;  /* 0x00000003149e7221 */ /* 0x002fe20000010000 */
[--C-:B------:R-:W-:Y:S01]  /*b8a0*/  FFMA.FTZ R182, R182, UR6, -R196.reuse ;  /* 0x00000006b6b67c23 */ /* 0x100fe200080108c4 */
[----:B------:R-:W-:Y:S01]  /*b8b0*/  MUFU.EX2 R176, R176 ;  /* 0x000000b000b07308 */ /* 0x000fe20000000800 */
[----:B------:R-:W-:Y:S01]  /*b8c0*/  FFMA.FTZ R183, R183, UR6, -R196 ;  /* 0x00000006b7b77c23 */ /* 0x000fe200080108c4 */
[----:B-----5:R-:W-:Y:S01]  /*b8d0*/  FADD.FTZ R3, R157, R158 ;  /* 0x0000009e9d037221 */ /* 0x020fe20000010000 */
[----:B---3--:R-:W-:Y:S01]  /*b8e0*/  F2FP.BF16.F32.PACK_AB R166, R169, R168 ;  /* 0x000000a8a9a6723e */ /* 0x008fe200000010ff */
        /* <DEDUP_REMOVED lines=16> */
[----:B------:R-:W-:Y:S01]  /*b9f0*/  FFMA.FTZ R198, R198, UR6, -R196 ;  /* 0x00000006c6c67c23 */ /* 0x000fe200080108c4 */
[----:B------:R-:W-:Y:S01]  /*ba00*/  F2FP.BF16.F32.PACK_AB R156, R153, R156 ;  /* 0x0000009c999c723e */ /* 0x000fe200000010ff */
[----:B------:R-:W-:Y:S01]  /*ba10*/  FADD.FTZ R162, R164, R189 ;  /* 0x000000bda4a27221 */ /* 0x000fe20000010000 */
[----:B------:R-:W-:Y:S01]  /*ba20*/  F2FP.BF16.F32.PACK_AB R164, R165, R164 ;  /* 0x000000a4a5a4723e */ /* 0x000fe200000010ff */
[----:B------:R-:W1:Y:S01]  /*ba30*/  MUFU.EX2 R181, R181 ;  /* 0x000000b500b57308 */ /* 0x000e620000000800 */
[----:B0-----:R-:W-:Y:S01]  /*ba40*/  F2FP.BF16.F32.PACK_AB R170, R177, R176 ;  /* 0x000000b0b1aa723e */ /* 0x001fe200000010ff */
[----:B------:R-:W-:Y:S01]  /*ba50*/  FADD.FTZ R171, R165, R162 ;  /* 0x000000a2a5ab7221 */ /* 0x000fe20000010000 */
[----:B------:R-:W-:-:S03]  /*ba60*/  F2FP.BF16.F32.PACK_AB R160, R161, R160 ;  /* 0x000000a0a1a0723e */ /* 0x000fc600000010ff */
[----:B------:R-:W-:Y:S01]  /*ba70*/  FADD.FTZ R162, R168, R171 ;  /* 0x000000aba8a27221 */ /* 0x000fe20000010000 */
[----:B------:R-:W-:Y:S01]  /*ba80*/  FFMA.FTZ R171, R186, UR6, -R196 ;  /* 0x00000006baab7c23 */ /* 0x000fe200080108c4 */
[----:B------:R-:W-:Y:S01]  /*ba90*/  MUFU.EX2 R11, R11 ;  /* 0x0000000b000b7308 */ /* 0x000fe20000000800 */
[----:B------:R-:W-:Y:S01]  /*baa0*/  F2FP.BF16.F32.PACK_AB R168, R173, R172 ;  /* 0x000000acada8723e */ /* 0x000fe200000010ff */
[----:B------:R-:W-:Y:S01]  /*bab0*/  FADD.FTZ R189, R169, R162 ;  /* 0x000000a2a9bd7221 */ /* 0x000fe20000010000 */
[----:B------:R-:W-:-:S03]  /*bac0*/  FFMA.FTZ R196, R199, UR6, -R196 ;  /* 0x00000006c7c47c23 */ /* 0x000fc600080108c4 */
[----:B------:R-:W-:Y:S02]  /*bad0*/  FADD.FTZ R162, R172, R189 ;  /* 0x000000bdaca27221 */ /* 0x000fe40000010000 */
[----:B------:R0:W-:Y:S01]  /*bae0*/  MUFU.EX2 R186, R158 ;  /* 0x0000009e00ba7308 */ /* 0x0001e20000000800 */
[----:B-1----:R-:W-:Y:S01]  /*baf0*/  F2FP.BF16.F32.PACK_AB R172, R181, R180 ;  /* 0x000000b4b5ac723e */ /* 0x002fe200000010ff */
[----:B------:R-:W-:-:S04]  /*bb00*/  FADD.FTZ R189, R173, R162 ;  /* 0x000000a2adbd7221 */ /* 0x000fc80000010000 */
[----:B------:R-:W-:Y:S02]  /*bb10*/  FADD.FTZ R162, R176, R189 ;  /* 0x000000bdb0a27221 */ /* 0x000fe40000010000 */
[----:B------:R-:W1:Y:S01]  /*bb20*/  MUFU.EX2 R10, R10 ;  /* 0x0000000a000a7308 */ /* 0x000e620000000800 */
[----:B0-----:R-:W-:Y:S01]  /*bb30*/  F2FP.BF16.F32.PACK_AB R158, R157, R20 ;  /* 0x000000149d9e723e */ /* 0x001fe200000010ff */
[----:B------:R-:W-:Y:S01]  /*bb40*/  FADD.FTZ R21, R177, R162 ;  /* 0x000000a2b1157221 */ /* 0x000fe20000010000 */
[----:B------:R-:W-:-:S03]  /*bb50*/  F2FP.BF16.F32.PACK_AB R162, R15, R14 ;  /* 0x0000000e0fa2723e */ /* 0x000fc600000010ff */
[----:B------:R-:W-:Y:S02]  /*bb60*/  FADD.FTZ R20, R180, R21 ;  /* 0x00000015b4147221 */ /* 0x000fe40000010000 */
[----:B------:R-:W-:Y:S02]  /*bb70*/  MUFU.EX2 R155, R155 ;  /* 0x0000009b009b7308 */ /* 0x000fe40000000800 */
[----:B------:R-:W-:Y:S01]  /*bb80*/  FADD.FTZ R15, R181, R20 ;  /* 0x00000014b50f7221 */ /* 0x000fe20000010000 */
[----:B------:R-:W-:-:S05]  /*bb90*/  FMUL.FTZ R20, R3, UR6 ;  /* 0x0000000603147c20 */ /* 0x000fca0008410000 */
[----:B------:R-:W-:Y:S01]  /*bba0*/  MUFU.EX2 R188, R188 ;  /* 0x000000bc00bc7308 */ /* 0x000fe20000000800 */
[----:B-1----:R-:W-:-:S07]  /*bbb0*/  F2FP.BF16.F32.PACK_AB R153, R10, R11 ;  /* 0x0000000b0a99723e */ /* 0x002fce00000010ff */
        /* <DEDUP_REMOVED lines=50> */
[----:B------:R2:W3:Y:S01]  /*bee0*/  MUFU.EX2 R165, R178 ;  /* 0x000000b200a57308 */ /* 0x0004e20000000800 */
[----:B0-----:R-:W-:Y:S01]  /*bef0*/  F2FP.BF16.F32.PACK_AB R161, R186, R167 ;  /* 0x000000a7baa1723e */ /* 0x001fe200000010ff */
[-C--:B------:R-:W-:Y:S01]  /*bf00*/  FMUL.FTZ R87, R87, R20.reuse ;  /* 0x0000001457577220 */ /* 0x080fe20000410000 */
[-C--:B------:R-:W-:Y:S01]  /*bf10*/  FMUL.FTZ R90, R90, R20.reuse ;  /* 0x000000145a5a7220 */ /* 0x080fe20000410000 */
[-C--:B------:R-:W-:Y:S01]  /*bf20*/  FMUL.FTZ R91, R91, R20.reuse ;  /* 0x000000145b5b7220 */ /* 0x080fe20000410000 */
[-C--:B------:R-:W-:Y:S01]  /*bf30*/  FMUL.FTZ R94, R94, R20.reuse ;  /* 0x000000145e5e7220 */ /* 0x080fe20000410000 */
[-C--:B------:R-:W-:Y:S01]  /*bf40*/  FMUL.FTZ R95, R95, R20.reuse ;  /* 0x000000145f5f7220 */ /* 0x080fe20000410000 */
[-C--:B------:R-:W-:Y:S01]  /*bf50*/  FMUL.FTZ R98, R98, R20.reuse ;  /* 0x0000001462627220 */ /* 0x080fe20000410000 */
[----:B------:R-:W0:Y:S01]  /*bf60*/  MUFU.EX2 R176, R179 ;  /* 0x000000b300b07308 */ /* 0x000e220000000800 */
        /* <DEDUP_REMOVED lines=21> */
[C---:B0-----:R-:W-:Y:S01]  /*c0c0*/  F2FP.BF16.F32.PACK_AB R165, R176.reuse, R165 ;  /* 0x000000a5b0a5723e */ /* 0x041fe200000010ff */
        /* <DEDUP_REMOVED lines=23> */
[----:B------:R-:W-:-:S02]  /*c240*/  FMUL.FTZ R151, R151, R20 ;  /* 0x0000001497977220 */ /* 0x000fc40000410000 */
        /* <DEDUP_REMOVED lines=20> */
.L_x_2425:
[----:B------:R0:W1:Y:S01]  /*c390*/  SYNCS.PHASECHK.TRANS64.TRYWAIT P1, [UR26+0x22850], R7 ;  /* 0x02285007ff0075a7 */ /* 0x000062000802015a */
[----:B------:R-:W-:Y:S05]  /*c3a0*/  @!P0 BRA `(.L_x_2426) ;  /* 0x0000000000048947 */ /* 0x000fea0003800000 */
[----:B------:R-:W-:Y:S01]  /*c3b0*/  BPT.TRAP 0x1 ;  /* 0x000000040000795c */ /* 0x000fe20000300000 */
.L_x_2426:
[----:B-1----:R-:W-:Y:S05]  /*c3c0*/  @P1 BRA `(.L_x_2427) ;  /* 0x0000000000081947 */ /* 0x002fea0003800000 */
[----:B------:R-:W1:Y:S02]  /*c3d0*/  SYNCS.PHASECHK.TRANS64.TRYWAIT P1, [UR26+0x22850], R7 ;  /* 0x02285007ff0075a7 */ /* 0x000e64000802015a */
[----:B-1----:R-:W-:Y:S05]  /*c3e0*/  @!P1 BRA `(.L_x_2428) ;  /* 0x000000a000bc9947 */ /* 0x002fea0003800000 */
.L_x_2427:
        /* <DEDUP_REMOVED lines=49> */
.L_x_2412:
[----:B------:R-:W2:Y:S01]  /*c700*/  SHFL.BFLY PT, R8, R3, 0x2, 0x1f ;  /* 0x0c401f0003087f89 */ /* 0x000ea200000e0000 */
[----:B------:R-:W-:Y:S01]  /*c710*/  UIADD3 UR37, UR37, 0x1, URZ ;  /* 0x0000000125257890 */ /* 0x000fe2000fffe03f */
[----:B------:R-:W-:Y:S01]  /*c720*/  IMAD.U32 R12, RZ, RZ, UR6 ;  /* 0x00000006ff0c7e24 */ /* 0x000fe2000f8e00ff */
[----:B------:R3:W-:Y:S06]  /*c730*/  BAR.ARV R4, 0x100 ;  /* 0x000400040000751d */ /* 0x0007ec0000002000 */
[----:B------:R-:W-:Y:S02]  /*c740*/  UISETP.NE.AND UP0, UPT, UR37, 0x2, UPT ;  /* 0x000000022500788c */ /* 0x000fe4000bf05270 */
[----:B------:R-:W-:Y:S06]  /*c750*/  BAR.ARV 0x8, 0x180 ;  /* 0x0206000000007b1d */ /* 0x000fec0000002000 */
[----:B------:R-:W-:Y:S01]  /*c760*/  USEL UR4, URZ, 0x1, UP0 ;  /* 0x000000013f047887 */ /* 0x000fe20008000000 */
[----:B------:R-:W-:Y:S01]  /*c770*/  PLOP3.LUT P0, PT, PT, PT, PT, 0x8, 0x0 ;  /* 0x000000000000781c */ /* 0x000fe20003f0e170 */
[----:B------:R-:W4:Y:S01]  /*c780*/  SHFL.BFLY PT, R7, R0, 0x2, 0x1f ;  /* 0x0c401f0000077f89 */ /* 0x000f2200000e0000 */
[----:B------:R-:W-:-:S02]  /*c790*/  UIADD3 UR39, UR39, 0x1, URZ ;  /* 0x0000000127277890 */ /* 0x000fc4000fffe03f */
[----:B------:R-:W-:Y:S01]  /*c7a0*/  USEL UR37, UR37, URZ, UP0 ;  /* 0x0000003f25257287 */ /* 0x000fe20008000000 */
[----:B--2---:R-:W-:Y:S01]  /*c7b0*/  FADD.FTZ R8, R8, R3 ;  /* 0x0000000308087221 */ /* 0x004fe20000010000 */
[----:B------:R-:W-:Y:S01]  /*c7c0*/  IMAD.MOV.U32 R3, RZ, RZ, -0x800000 ;  /* 0xff800000ff037424 */ /* 0x000fe200078e00ff */
[----:B------:R-:W-:-:S03]  /*c7d0*/  ULOP3.LUT UR38, UR38, UR4, URZ, 0x3c, !UPT ;  /* 0x0000000426267292 */ /* 0x000fc6000f8e3c3f */
[----:B------:R-:W2:Y:S01]  /*c7e0*/  SHFL.BFLY PT, R5, R8, 0x1, 0x1f ;  /* 0x0c201f0008057f89 */ /* 0x000ea200000e0000 */
[----:B----4-:R-:W-:Y:S01]  /*c7f0*/  FADD.FTZ R7, R7, R0 ;  /* 0x0000000007077221 */ /* 0x010fe20000010000 */
[----:B------:R-:W-:-:S04]  /*c800*/  IMAD.MOV.U32 R0, RZ, RZ, RZ ;  /* 0x000000ffff007224 */ /* 0x000fc800078e00ff */
[----:B01----:R-:W0:Y:S01]  /*c810*/  SHFL.BFLY PT, R10, R7, 0x1, 0x1f ;  /* 0x0c201f00070a7f89 */ /* 0x003e2200000e0000 */
[----:B--2---:R-:W-:Y:S01]  /*c820*/  FADD.FTZ R9, R8, R5 ;  /* 0x0000000508097221 */ /* 0x004fe20000010000 */
[----:B------:R-:W-:Y:S02]  /*c830*/  IMAD.MOV.U32 R5, RZ, RZ, RZ ;  /* 0x000000ffff057224 */ /* 0x000fe400078e00ff */
[----:B------:R-:W-:Y:S02]  /*c840*/  IMAD.MOV.U32 R8, RZ, RZ, -0x800000 ;  /* 0xff800000ff087424 */ /* 0x000fe400078e00ff */
[----:B------:R-:W-:-:S13]  /*c850*/  FSETP.NE.FTZ.AND P1, PT, R9, RZ, PT ;  /* 0x000000ff0900720b */ /* 0x000fda0003f35000 */
[----:B------:R-:W1:Y:S01]  /*c860*/  @P1 MUFU.RCP R5, R9 ;  /* 0x0000000900051308 */ /* 0x000e620000001000 */
[----:B0-----:R-:W-:-:S05]  /*c870*/  FADD.FTZ R11, R7, R10 ;  /* 0x0000000a070b7221 */ /* 0x001fca0000010000 */
[----:B------:R-:W-:Y:S02]  /*c880*/  FSETP.NE.FTZ.AND P2, PT, R11, RZ, PT ;  /* 0x000000ff0b00720b */ /* 0x000fe40003f55000 */
[----:B---3--:R-:W0:Y:S01]  /*c890*/  @P1 MUFU.LG2 R4, R9 ;  /* 0x0000000900041308 */ /* 0x008e220000000c00 */
[-C--:B-1----:R-:W-:Y:S01]  /*c8a0*/  FMUL.FTZ R24, R24, R5.reuse ;  /* 0x0000000518187220 */ /* 0x082fe20000410000 */
[-C--:B------:R-:W-:Y:S01]  /*c8b0*/  FMUL.FTZ R25, R25, R5.reuse ;  /* 0x0000000519197220 */ /* 0x080fe20000410000 */
[----:B------:R-:W-:-:S08]  /*c8c0*/  FMUL.FTZ R28, R28, R5 ;  /* 0x000000051c1c7220 */ /* 0x000fd00000410000 */
        /* <DEDUP_REMOVED lines=8> */
[----:B------:R-:W2:Y:S01]  /*c950*/  @P2 MUFU.RCP R0, R11 ;  /* 0x0000000b00002308 */ /* 0x000ea20000001000 */
        /* <DEDUP_REMOVED lines=55> */
[----:B------:R-:W-:Y:S01]  /*ccd0*/  @P2 FMUL.FTZ R12, R12, 0.69314718246459960938 ;  /* 0x3f3172180c0c2820 */ /* 0x000fe20000410000 */
[----:B0-----:R-:W-:Y:S01]  /*cce0*/  @P1 FMUL.FTZ R4, R4, 0.69314718246459960938 ;  /* 0x3f31721804041820 */ /* 0x001fe20000410000 */
[----:B-1----:R-:W-:Y:S01]  /*ccf0*/  @P2 FMUL.FTZ R7, R7, 0.69314718246459960938 ;  /* 0x3f31721807072820 */ /* 0x002fe20000410000 */
[----:B------:R-:W-:Y:S01]  /*cd00*/  @P1 FMUL.FTZ R5, R5, 0.69314718246459960938 ;  /* 0x3f31721805051820 */ /* 0x000fe20000410000 */
        /* <DEDUP_REMOVED lines=66> */
.L_x_2359:
[----:B------:R-:W0:Y:S01]  /*d130*/  S2R R5, SR_CgaCtaId ;  /* 0x0000000000057919 */ /* 0x000e220000008800 */
[----:B------:R-:W-:Y:S01]  /*d140*/  MOV R2, 0x400 ;  /* 0x0000040000027802 */ /* 0x000fe20000000f00 */
[----:B------:R-:W-:Y:S01]  /*d150*/  BSSY B0, `(.L_x_2430) ;  /* 0x00002d5000007945 */ /* 0x000fe20003800000 */
[----:B------:R-:W-:Y:S02]  /*d160*/  BAR.SYNC.DEFER_BLOCKING 0x5, 0x180 ;  /* 0x0146000000007b1d */ /* 0x000fe40000010000 */
[----:B0-----:R-:W-:-:S05]  /*d170*/  LEA R2, R5, R2, 0x18 ;  /* 0x0000000205027211 */ /* 0x001fca00078ec0ff */
[----:B------:R-:W0:Y:S02]  /*d180*/  LDS.128 R4, [R2+0x228d0] ;  /* 0x0228d00002047984 */ /* 0x000e240000000c00 */
[----:B0-----:R-:W-:Y:S02]  /*d190*/  R2UR UR5, R5 ;  /* 0x00000000050572ca */ /* 0x001fe400000e0000 */
[----:B------:R-:W-:Y:S02]  /*d1a0*/  R2UR UR7, R6 ;  /* 0x00000000060772ca */ /* 0x000fe400000e0000 */
        /* <DEDUP_REMOVED lines=8> */
[----:B------:R-:W-:Y:S02]  /*d230*/  F2FP.BF16.F32.PACK_AB R26, R29, R28 ;  /* 0x0000001c1d1a723e */ /* 0x000fe400000010ff */
[----:B------:R-:W-:Y:S01]  /*d240*/  F2FP.BF16.F32.PACK_AB R27, R10, R27 ;  /* 0x0000001b0a1b723e */ /* 0x000fe200000010ff */
[----:B------:R-:W-:Y:S01]  /*d250*/  UISETP.NE.AND.EX UP0, UPT, UR9, URZ, UPT, UP0 ;  /* 0x0000003f0900728c */ /* 0x000fe2000bf05300 */
[----:B------:R-:W-:Y:S02]  /*d260*/  F2FP.BF16.F32.PACK_AB R32, R33, R32 ;  /* 0x000000202120723e */ /* 0x000fe400000010ff */
[----:B------:R-:W-:Y:S01]  /*d270*/  F2FP.BF16.F32.PACK_AB R33, R162, R34 ;  /* 0x00000022a221723e */ /* 0x000fe200000010ff */
[----:B------:R-:W-:Y:S01]  /*d280*/  ULDC.64 UR8, c[0x0][0xc00] ;  /* 0x0003000000087ab9 */ /* 0x000fe20000000a00 */
[----:B------:R-:W-:Y:S01]  /*d290*/  F2FP.BF16.F32.PACK_AB R40, R41, R40 ;  /* 0x000000282928723e */ /* 0x000fe200000010ff */
[----:B------:R-:W-:Y:S01]  /*d2a0*/  UIMAD.WIDE UR8, UR44, 0x4, UR8 ;  /* 0x000000042c0878a5 */ /* 0x000fe2000f8e0208 */
        /* <DEDUP_REMOVED lines=9> */
[----:B------:R-:W-:Y:S02]  /*d340*/  MOV R4, R2 ;  /* 0x0000000200047202 */ /* 0x000fe40000000f00 */
[----:B0-----:R-:W-:Y:S02]  /*d350*/  MOV R5, R7 ;  /* 0x0000000700057202 */ /* 0x001fe40000000f00 */
[----:B------:R-:W-:Y:S02]  /*d360*/  F2FP.BF16.F32.PACK_AB R51, R157, R51 ;  /* 0x000000339d33723e */ /* 0x000fe400000010ff */
[----:B------:R-:W-:Y:S01]  /*d370*/  F2FP.BF16.F32.PACK_AB R57, R156, R58 ;  /* 0x0000003a9c39723e */ /* 0x000fe200000010ff */
[----:B------:R-:W-:Y:S01]  /*d380*/  IMAD.WIDE R106, R207, 0x2, R4 ;  /* 0x00000002cf6a7825 */ /* 0x000fe200078e0204 */
[----:B------:R-:W-:-:S02]  /*d390*/  F2FP.BF16.F32.PACK_AB R64, R65, R64 ;  /* 0x000000404140723e */ /* 0x000fc400000010ff */
[----:B------:R-:W-:Y:S02]  /*d3a0*/  F2FP.BF16.F32.PACK_AB R58, R61, R60 ;  /* 0x0000003c3d3a723e */ /* 0x000fe400000010ff */
[C---:B------:R-:W-:Y:S02]  /*d3b0*/  IADD3 R171, P1, R106.reuse, 0x20, RZ ;  /* 0x000000206aab7810 */ /* 0x040fe40007f3e0ff */
[C---:B------:R-:W-:Y:S02]  /*d3c0*/  IADD3 R173, P0, R106.reuse, 0x40, RZ ;  /* 0x000000406aad7810 */ /* 0x040fe40007f1e0ff */
[C---:B------:R-:W-:Y:S01]  /*d3d0*/  IADD3 R179, P6, R106.reuse, 0x4020, RZ ;  /* 0x000040206ab37810 */ /* 0x040fe20007fde0ff */
[--C-:B------:R-:W-:Y:S01]  /*d3e0*/  IMAD.X R13, RZ, RZ, R107.reuse, P1 ;  /* 0x000000ffff0d7224 */ /* 0x100fe200008e066b */
[C---:B------:R-:W-:Y:S01]  /*d3f0*/  IADD3 R185, P1, R106.reuse, 0x8000, RZ ;  /* 0x000080006ab97810 */ /* 0x040fe20007f3e0ff */
[--C-:B------:R-:W-:Y:S01]  /*d400*/  IMAD.X R15, RZ, RZ, R107.reuse, P0 ;  /* 0x000000ffff0f7224 */ /* 0x100fe200000e066b */
        /* <DEDUP_REMOVED lines=11> */
[----:B------:R-:W-:Y:S01]  /*d4c0*/  LOP3.LUT R12, R171, 0x380, RZ, 0xc0, !PT ;  /* 0x00000380ab0c7812 */ /* 0x000fe200078ec0ff */
[--C-:B------:R-:W-:Y:S01]  /*d4d0*/  IMAD.X R39, RZ, RZ, R107.reuse, P5 ;  /* 0x000000ffff277224 */ /* 0x100fe200028e066b */
[----:B------:R-:W-:Y:S01]  /*d4e0*/  LOP3.LUT R14, R173, 0x380, RZ, 0xc0, !PT ;  /* 0x00000380ad0e7812 */ /* 0x000fe200078ec0ff */
[----:B------:R-:W-:Y:S01]  /*d4f0*/  IMAD.X R47, RZ, RZ, R107, P2 ;  /* 0x000000ffff2f7224 */ /* 0x000fe200010e066b */
[----:B------:R-:W-:Y:S02]  /*d500*/  LOP3.LUT R16, R175, 0x380, RZ, 0xc0, !PT ;  /* 0x00000380af107812 */ /* 0x000fe400078ec0ff */
[----:B------:R-:W-:-:S02]  /*d510*/  IADD3 R193, P6, R106, 0xc000, RZ ;  /* 0x0000c0006ac17810 */ /* 0x000fc40007fde0ff */
[----:B------:R-:W-:Y:S02]  /*d520*/  SHF.R.U64 R7, R7, 0x3, RZ ;  /* 0x0000000307077819 */ /* 0x000fe400000012ff */
[----:B------:R-:W-:Y:S01]  /*d530*/  LOP3.LUT R20, R177, 0x380, RZ, 0xc0, !PT ;  /* 0x00000380b1147812 */ /* 0x000fe200078ec0ff */
[--C-:B------:R-:W-:Y:S01]  /*d540*/  IMAD.X R99, RZ, RZ, R107.reuse, P6 ;  /* 0x000000ffff637224 */ /* 0x100fe200030e066b */
        /* <DEDUP_REMOVED lines=21> */
[----:B------:R-:W-:Y:S02]  /*d6a0*/  SHF.R.U64 R28, R163, 0x3, RZ ;  /* 0x00000003a31c7819 */ /* 0x000fe400000012ff */
[----:B------:R-:W-:-:S02]  /*d6b0*/  LOP3.LUT R12, R12, R171, RZ, 0x3c, !PT ;  /* 0x000000ab0c0c7212 */ /* 0x000fc400078e3cff */
[----:B------:R-:W-:Y:S02]  /*d6c0*/  SHF.R.U64 R30, R30, 0x3, RZ ;  /* 0x000000031e1e7819 */ /* 0x000fe400000012ff */
[----:B------:R-:W-:Y:S02]  /*d6d0*/  LOP3.LUT R62, R187, 0x380, RZ, 0xc0, !PT ;  /* 0x00000380bb3e7812 */ /* 0x000fe400078ec0ff */
[----:B------:R-:W-:Y:S02]  /*d6e0*/  LOP3.LUT R14, R14, R173, RZ, 0x3c, !PT ;  /* 0x000000ad0e0e7212 */ /* 0x000fe400078e3cff */
[----:B------:R-:W-:Y:S02]  /*d6f0*/  SHF.R.U64 R38, R38, 0x3, RZ ;  /* 0x0000000326267819 */ /* 0x000fe400000012ff */
[----:B------:R-:W-:Y:S02]  /*d700*/  LOP3.LUT R70, R189, 0x380, RZ, 0xc0, !PT ;  /* 0x00000380bd467812 */ /* 0x000fe400078ec0ff */
[----:B------:R-:W-:-:S02]  /*d710*/  LOP3.LUT R16, R16, R175, RZ, 0x3c, !PT ;  /* 0x000000af10107212 */ /* 0x000fc400078e3cff */
[----:B------:R-:W-:Y:S02]  /*d720*/  SHF.R.U64 R46, R46, 0x3, RZ ;  /* 0x000000032e2e7819 */ /* 0x000fe400000012ff */
[----:B------:R-:W-:Y:S02]  /*d730*/  LOP3.LUT R94, R191, 0x380, RZ, 0xc0, !PT ;  /* 0x00000380bf5e7812 */ /* 0x000fe400078ec0ff */
[----:B------:R-:W-:Y:S02]  /*d740*/  LOP3.LUT R20, R20, R177, RZ, 0x3c, !PT ;  /* 0x000000b114147212 */ /* 0x000fe400078e3cff */
[----:B------:R-:W-:Y:S02]  /*d750*/  SHF.R.U64 R54, R54, 0x3, RZ ;  /* 0x0000000336367819 */ /* 0x000fe400000012ff */
[----:B------:R-:W-:Y:S02]  /*d760*/  SHF.R.U64 R98, R98, 0x3, RZ ;  /* 0x0000000362627819 */ /* 0x000fe400000012ff */
[----:B------:R-:W-:Y:S01]  /*d770*/  MOV R106, R106 ;  /* 0x0000006a006a7202 */ /* 0x000fe20000000f00 */
[----:B------:R-:W-:Y:S01]  /*d780*/  BAR.SYNC.DEFER_BLOCKING 0x1, 0x100 ;  /* 0x0044000000007b1d */ /* 0x000fe20000010000 */
[----:B------:R-:W-:-:S02]  /*d790*/  LOP3.LUT R102, R6, 0x380, RZ, 0xc0, !PT ;  /* 0x0000038006667812 */ /* 0x000fc400078ec0ff */
[----:B------:R-:W-:Y:S02]  /*d7a0*/  LOP3.LUT R10, R28, R151, RZ, 0x3c, !PT ;  /* 0x000000971c0a7212 */ /* 0x000fe400078e3cff */
[----:B------:R-:W-:Y:S02]  /*d7b0*/  LOP3.LUT R30, R30, R179, RZ, 0x3c, !PT ;  /* 0x000000b31e1e7212 */ /* 0x000fe400078e3cff */
[----:B------:R-:W-:Y:S02]  /*d7c0*/  SHF.R.U64 R62, R62, 0x3, RZ ;  /* 0x000000033e3e7819 */ /* 0x000fe400000012ff */
[----:B------:R-:W-:Y:S02]  /*d7d0*/  LOP3.LUT R107, R170, 0x380, RZ, 0xc0, !PT ;  /* 0x00000380aa6b7812 */ /* 0x000fe400078ec0ff */
[----:B------:R-:W-:Y:S02]  /*d7e0*/  MOV R28, R12 ;  /* 0x0000000c001c7202 */ /* 0x000fe40000000f00 */
[----:B------:R-:W-:-:S02]  /*d7f0*/  LOP3.LUT R38, R38, R181, RZ, 0x3c, !PT ;  /* 0x000000b526267212 */ /* 0x000fc400078e3cff */
[----:B------:R-:W-:Y:S02]  /*d800*/  SHF.R.U64 R70, R70, 0x3, RZ ;  /* 0x0000000346467819 */ /* 0x000fe400000012ff */
[----:B------:R-:W-:Y:S02]  /*d810*/  MOV R14, R14 ;  /* 0x0000000e000e7202 */ /* 0x000fe40000000f00 */
[----:B------:R-:W-:Y:S02]  /*d820*/  LOP3.LUT R46, R46, R183, RZ, 0x3c, !PT ;  /* 0x000000b72e2e7212 */ /* 0x000fe400078e3cff */
[----:B------:R-:W-:Y:S02]  /*d830*/  SHF.R.U64 R94, R94, 0x3, RZ ;  /* 0x000000035e5e7819 */ /* 0x000fe400000012ff */
[----:B------:R-:W-:Y:S01]  /*d840*/  MOV R16, R16 ;  /* 0x0000001000107202 */ /* 0x000fe20000000f00 */
[----:B------:R0:W-:Y:S01]  /*d850*/  STSM.16.M88.4 [R106], R24 ;  /* 0x000000186a007844 */ /* 0x0001e20000000200 */
[----:B------:R-:W-:-:S02]  /*d860*/  LOP3.LUT R54, R54, R185, RZ, 0x3c, !PT ;  /* 0x000000b936367212 */ /* 0x000fc400078e3cff */
[----:B------:R-:W-:Y:S01]  /*d870*/  LOP3.LUT R98, R98, R193, RZ, 0x3c, !PT ;  /* 0x000000c162627212 */ /* 0x000fe200078e3cff */
[----:B------:R-:W-:Y:S01]  /*d880*/  STSM.16.M88.4 [R28], R32 ;  /* 0x000000201c007844 */ /* 0x000fe20000000200 */
[----:B------:R-:W-:Y:S02]  /*d890*/  SHF.R.U64 R29, R102, 0x3, RZ ;  /* 0x00000003661d7819 */ /* 0x000fe400000012ff */
[----:B------:R-:W-:Y:S01]  /*d8a0*/  MOV R20, R20 ;  /* 0x0000001400147202 */ /* 0x000fe20000000f00 */
[----:B------:R1:W-:Y:S01]  /*d8b0*/  STSM.16.M88.4 [R14], R40 ;  /* 0x000000280e007844 */ /* 0x0003e20000000200 */
[----:B------:R-:W-:Y:S02]  /*d8c0*/  F2FP.BF16.F32.PACK_AB R59, R155, R59 ;  /* 0x0000003b9b3b723e */ /* 0x000fe400000010ff */
[----:B------:R-:W-:Y:S01]  /*d8d0*/  F2FP.BF16.F32.PACK_AB R65, R154, R66 ;  /* 0x000000429a41723e */ /* 0x000fe200000010ff */
[----:B------:R-:W-:Y:S01]  /*d8e0*/  STSM.16.M88.4 [R16], R48 ;  /* 0x0000003010007844 */ /* 0x000fe20000000200 */
[----:B------:R-:W-:-:S02]  /*d8f0*/  F2FP.BF16.F32.PACK_AB R72, R73, R72 ;  /* 0x000000484948723e */ /* 0x000fc400000010ff */
[----:B------:R-:W-:Y:S01]  /*d900*/  LOP3.LUT R62, R62, R187, RZ, 0x3c, !PT ;  /* 0x000000bb3e3e7212 */ /* 0x000fe200078e3cff */
[----:B------:R-:W-:Y:S01]  /*d910*/  STSM.16.M88.4 [R20], R56 ;  /* 0x0000003814007844 */ /* 0x000fe20000000200 */
[----:B------:R-:W-:Y:S02]  /*d920*/  SHF.R.U64 R107, R107, 0x3, RZ ;  /* 0x000000036b6b7819 */ /* 0x000fe400000012ff */
[----:B------:R-:W-:Y:S02]  /*d930*/  MOV R30, R30 ;  /* 0x0000001e001e7202 */ /* 0x000fe40000000f00 */
[----:B------:R-:W-:Y:S02]  /*d940*/  F2FP.BF16.F32.PACK_AB R66, R69, R68 ;  /* 0x000000444542723e */ /* 0x000fe400000010ff */
[----:B------:R-:W-:Y:S02]  /*d950*/  F2FP.BF16.F32.PACK_AB R67, R153, R67 ;  /* 0x000000439943723e */ /* 0x000fe400000010ff */
[----:B------:R-:W-:-:S02]  /*d960*/  F2FP.BF16.F32.PACK_AB R73, R152, R74 ;  /* 0x0000004a9849723e */ /* 0x000fc400000010ff */
[----:B------:R-:W-:Y:S01]  /*d970*/  F2FP.BF16.F32.PACK_AB R80, R81, R80 ;  /* 0x000000505150723e */ /* 0x000fe200000010ff */
[----:B------:R-:W-:Y:S01]  /*d980*/  STSM.16.M88.4 [R30], R64 ;  /* 0x000000401e007844 */ /* 0x000fe20000000200 */
[----:B------:R-:W-:Y:S02]  /*d990*/  LOP3.LUT R70, R70, R189, RZ, 0x3c, !PT ;  /* 0x000000bd46467212 */ /* 0x000fe400078e3cff */
[----:B------:R-:W-:Y:S02]  /*d9a0*/  MOV R38, R38 ;  /* 0x0000002600267202 */ /* 0x000fe40000000f00 */
[----:B------:R-:W-:Y:S02]  /*d9b0*/  F2FP.BF16.F32.PACK_AB R74, R77, R76 ;  /* 0x0000004c4d4a723e */ /* 0x000fe400000010ff */
[----:B------:R-:W-:Y:S02]  /*d9c0*/  F2FP.BF16.F32.PACK_AB R75, R79, R75 ;  /* 0x0000004b4f4b723e */ /* 0x000fe400000010ff */
[----:B------:R-:W-:-:S02]  /*d9d0*/  F2FP.BF16.F32.PACK_AB R83, R83, R86 ;  /* 0x000000565353723e */ /* 0x000fc400000010ff */
[----:B------:R-:W-:Y:S01]  /*d9e0*/  F2FP.BF16.F32.PACK_AB R87, R87, R78 ;  /* 0x0000004e5757723e */ /* 0x000fe200000010ff */
[----:B------:R-:W-:Y:S01]  /*d9f0*/  STSM.16.M88.4 [R38], R72 ;  /* 0x0000004826007844 */ /* 0x000fe20000000200 */
[----:B------:R-:W-:Y:S02]  /*da00*/  F2FP.BF16.F32.PACK_AB R81, R9, R82 ;  /* 0x000000520951723e */ /* 0x000fe400000010ff */
[----:B------:R-:W-:Y:S02]  /*da10*/  F2FP.BF16.F32.PACK_AB R96, R97, R96 ;  /* 0x000000606160723e */ /* 0x000fe400000010ff */
[----:B------:R-:W-:Y:S02]  /*da20*/  F2FP.BF16.F32.PACK_AB R104, R105, R104 ;  /* 0x000000686968723e */ /* 0x000fe400000010ff */
[----:B------:R-:W-:Y:S02]  /*da30*/  F2FP.BF16.F32.PACK_AB R112, R113, R112 ;  /* 0x000000707170723e */ /* 0x000fe400000010ff */
[----:B------:R-:W-:-:S02]  /*da40*/  F2FP.BF16.F32.PACK_AB R120, R121, R120 ;  /* 0x000000787978723e */ /* 0x000fc400000010ff */
[----:B------:R-:W-:Y:S02]  /*da50*/  F2FP.BF16.F32.PACK_AB R128, R129, R128 ;  /* 0x000000808180723e */ /* 0x000fe400000010ff */
[----:B------:R-:W-:Y:S02]  /*da60*/  F2FP.BF16.F32.PACK_AB R136, R137, R136 ;  /* 0x000000888988723e */ /* 0x000fe400000010ff */
[----:B------:R-:W-:Y:S01]  /*da70*/  F2FP.BF16.F32.PACK_AB R144, R145, R144 ;  /* 0x000000909190723e */ /* 0x000fe200000010ff */
[----:B------:R-:W-:Y:S01]  /*da80*/  ULDC UR10, c[0x0][0xa88] ;  /* 0x0002a200000a7ab9 */ /* 0x000fe20000000800 */
[----:B------:R-:W-:Y:S01]  /*da90*/  LOP3.LUT R94, R94, R191, RZ, 0x3c, !PT ;  /* 0x000000bf5e5e7212 */ /* 0x000fe200078e3cff */
[----:B------:R-:W-:Y:S01]  /*daa0*/  UMOV UR4, URZ ;  /* 0x0000003f00047c82 */ /* 0x000fe20008000000 */
[----:B------:R-:W-:Y:S01]  /*dab0*/  MOV R46, R46 ;  /* 0x0000002e002e7202 */ /* 0x000fe20000000f00 */
[----:B------:R-:W2:Y:S01]  /*dac0*/  LDC R77, c[0x0][0xbe8] ;  /* 0x0002fa00ff4d7b82 */ /* 0x000ea20000000800 */
[----:B------:R-:W-:-:S02]  /*dad0*/  F2FP.BF16.F32.PACK_AB R82, R85, R84 ;  /* 0x000000545552723e */ /* 0x000fc400000010ff */
[----:B------:R-:W-:Y:S02]  /*dae0*/  LOP3.LUT R102, R29, R6, RZ, 0x3c, !PT ;  /* 0x000000061d667212 */ /* 0x000fe400078e3cff */
[----:B------:R-:W-:Y:S01]  /*daf0*/  MOV R54, R54 ;  /* 0x0000003600367202 */ /* 0x000fe20000000f00 */
[----:B------:R-:W-:Y:S01]  /*db00*/  STSM.16.M88.4 [R46], R80 ;  /* 0x000000502e007844 */ /* 0x000fe20000000200 */
[----:B------:R-:W-:Y:S02]  /*db10*/  MOV R13, R98 ;  /* 0x00000062000d7202 */ /* 0x000fe40000000f00 */
[----:B------:R-:W-:Y:S02]  /*db20*/  F2FP.BF16.F32.PACK_AB R84, R89, R88 ;  /* 0x000000585954723e */ /* 0x000fe400000010ff */
[----:B------:R-:W-:Y:S02]  /*db30*/  F2FP.BF16.F32.PACK_AB R85, R91, R90 ;  /* 0x0000005a5b55723e */ /* 0x000fe400000010ff */
[----:B------:R-:W-:-:S02]  /*db40*/  F2FP.BF16.F32.PACK_AB R86, R93, R92 ;  /* 0x0000005c5d56723e */ /* 0x000fc400000010ff */
[----:B------:R-:W-:Y:S02]  /*db50*/  LOP3.LUT R6, R107, R170, RZ, 0x3c, !PT ;  /* 0x000000aa6b067212 */ /* 0x000fe400078e3cff */
[----:B------:R-:W-:Y:S01]  /*db60*/  MOV R62, R62 ;  /* 0x0000003e003e7202 */ /* 0x000fe20000000f00 */
[----:B------:R-:W-:Y:S01]  /*db70*/  STSM.16.M88.4 [R54], R84 ;  /* 0x0000005436007844 */ /* 0x000fe20000000200 */
[----:B------:R-:W-:Y:S02]  /*db80*/  F2FP.BF16.F32.PACK_AB R97, R165, R164 ;  /* 0x000000a4a561723e */ /* 0x000fe400000010ff */
[----:B------:R-:W-:Y:S02]  /*db90*/  F2FP.BF16.F32.PACK_AB R98, R101, R100 ;  /* 0x000000646562723e */ /* 0x000fe400000010ff */
[----:B------:R-:W-:Y:S02]  /*dba0*/  F2FP.BF16.F32.PACK_AB R99, R167, R166 ;  /* 0x000000a6a763723e */ /* 0x000fe400000010ff */
[----:B------:R-:W-:-:S02]  /*dbb0*/  MOV R70, R70 ;  /* 0x0000004600467202 */ /* 0x000fc40000000f00 */
[----:B------:R-:W-:Y:S01]  /*dbc0*/  F2FP.BF16.F32.PACK_AB R105, R169, R168 ;  /* 0x000000a8a969723e */ /* 0x000fe200000010ff */
[----:B------:R-:W-:Y:S01]  /*dbd0*/  STSM.16.M88.4 [R62], R96 ;  /* 0x000000603e007844 */ /* 0x000fe20000000200 */
[----:B0-----:R-:W-:Y:S02]  /*dbe0*/  F2FP.BF16.F32.PACK_AB R106, R109, R108 ;  /* 0x0000006c6d6a723e */ /* 0x001fe400000010ff */
[----:B------:R-:W-:Y:S02]  /*dbf0*/  F2FP.BF16.F32.PACK_AB R107, R111, R110 ;  /* 0x0000006e6f6b723e */ /* 0x000fe400000010ff */
[----:B------:R-:W-:Y:S02]  /*dc00*/  F2FP.BF16.F32.PACK_AB R113, R115, R114 ;  /* 0x000000727371723e */ /* 0x000fe400000010ff */
[----:B------:R-:W-:Y:S01]  /*dc10*/  MOV R94, R94 ;  /* 0x0000005e005e7202 */ /* 0x000fe20000000f00 */
[----:B------:R-:W-:Y:S01]  /*dc20*/  STSM.16.M88.4 [R70], R104 ;  /* 0x0000006846007844 */ /* 0x000fe20000000200 */
[----:B------:R-:W-:-:S02]  /*dc30*/  F2FP.BF16.F32.PACK_AB R114, R117, R116 ;  /* 0x000000747572723e */ /* 0x000fc400000010ff */
[----:B------:R-:W-:Y:S02]  /*dc40*/  F2FP.BF16.F32.PACK_AB R115, R119, R118 ;  /* 0x000000767773723e */ /* 0x000fe400000010ff */
[----:B------:R-:W-:Y:S02]  /*dc50*/  F2FP.BF16.F32.PACK_AB R121, R123, R122 ;  /* 0x0000007a7b79723e */ /* 0x000fe400000010ff */
[----:B------:R-:W-:Y:S01]  /*dc60*/  F2FP.BF16.F32.PACK_AB R122, R125, R124 ;  /* 0x0000007c7d7a723e */ /* 0x000fe200000010ff */
[----:B------:R-:W-:Y:S01]  /*dc70*/  STSM.16.M88.4 [R94], R112 ;  /* 0x000000705e007844 */ /* 0x000fe20000000200 */
[----:B------:R-:W-:Y:S02]  /*dc80*/  F2FP.BF16.F32.PACK_AB R123, R127, R126 ;  /* 0x0000007e7f7b723e */ /* 0x000fe400000010ff */
[----:B------:R-:W-:Y:S02]  /*dc90*/  F2FP.BF16.F32.PACK_AB R129, R131, R130 ;  /* 0x000000828381723e */ /* 0x000fe400000010ff */
[----:B------:R-:W-:Y:S01]  /*dca0*/  MOV R102, R102 ;  /* 0x0000006600667202 */ /* 0x000fe20000000f00 */
[----:B------:R-:W-:Y:S01]  /*dcb0*/  STSM.16.M88.4 [R13], R120 ;  /* 0x000000780d007844 */ /* 0x000fe20000000200 */
[----:B------:R-:W-:-:S02]  /*dcc0*/  F2FP.BF16.F32.PACK_AB R130, R133, R132 ;  /* 0x000000848582723e */ /* 0x000fc400000010ff */
[----:B------:R-:W-:Y:S02]  /*dcd0*/  F2FP.BF16.F32.PACK_AB R131, R135, R134 ;  /* 0x000000868783723e */ /* 0x000fe400000010ff */
[----:B------:R-:W-:Y:S02]  /*dce0*/  F2FP.BF16.F32.PACK_AB R137, R139, R138 ;  /* 0x0000008a8b89723e */ /* 0x000fe400000010ff */
[----:B------:R-:W-:Y:S01]  /*dcf0*/  MOV R12, R6 ;  /* 0x00000006000c7202 */ /* 0x000fe20000000f00 */
[----:B------:R-:W-:Y:S01]  /*dd00*/  STSM.16.M88.4 [R102], R128 ;  /* 0x0000008066007844 */ /* 0x000fe20000000200 */
[----:B------:R-:W-:Y:S01]  /*dd10*/  F2FP.BF16.F32.PACK_AB R138, R141, R140 ;  /* 0x0000008c8d8a723e */ /* 0x000fe200000010ff */
[----:B------:R-:W-:Y:S01]  /*dd20*/  IMAD.U32 R6, RZ, RZ, UR8 ;  /* 0x00000008ff067e24 */ /* 0x000fe2000f8e00ff */
[----:B------:R-:W-:Y:S01]  /*dd30*/  F2FP.BF16.F32.PACK_AB R139, R143, R142 ;  /* 0x0000008e8f8b723e */ /* 0x000fe200000010ff */
[----:B------:R-:W-:Y:S01]  /*dd40*/  IMAD.U32 R7, RZ, RZ, UR9 ;  /* 0x00000009ff077e24 */ /* 0x000fe2000f8e00ff */
[----:B------:R-:W-:Y:S01]  /*dd50*/  F2FP.BF16.F32.PACK_AB R145, R147, R146 ;  /* 0x000000929391723e */ /* 0x000fe200000010ff */
[----:B------:R-:W-:Y:S01]  /*dd60*/  ULDC.64 UR8, c[0x0][0xc08] ;  /* 0x0003020000087ab9 */ /* 0x000fe20000000a00 */
[----:B------:R-:W-:Y:S01]  /*dd70*/  MOV R10, R10 ;  /* 0x0000000a000a7202 */ /* 0x000fe20000000f00 */
[----:B------:R-:W-:Y:S01]  /*dd80*/  STSM.16.M88.4 [R12], R136 ;  /* 0x000000880c007844 */ /* 0x000fe20000000200 */
[----:B------:R-:W-:-:S02]  /*dd90*/  F2FP.BF16.F32.PACK_AB R146, R149, R148 ;  /* 0x000000949592723e */ /* 0x000fc400000010ff */
[----:B------:R-:W-:Y:S02]  /*dda0*/  F2FP.BF16.F32.PACK_AB R147, R0, R150 ;  /* 0x000000960093723e */ /* 0x000fe400000010ff */
[----:B------:R-:W-:-:S03]  /*ddb0*/  PLOP3.LUT P0, PT, PT, PT, UP0, 0x80, 0x0 ;  /* 0x000000000000781c */ /* 0x000fc60003f0f008 */
[----:B------:R0:W-:Y:S01]  /*ddc0*/  STSM.16.M88.4 [R10], R144 ;  /* 0x000000900a007844 */ /* 0x0001e20000000200 */
[----:B------:R-:W-:Y:S09]  /*ddd0*/  BAR.SYNC.DEFER_BLOCKING 0x1, 0x100 ;  /* 0x0044000000007b1d */ /* 0x000ff20000010000 */
[----:B------:R-:W3:Y:S01]  /*dde0*/  @P0 LDG.E R0, desc[UR40][R6.64] ;  /* 0x0000002806000981 */ /* 0x000ee2000c1e1900 */
[----:B------:R-:W-:Y:S01]  /*ddf0*/  UISETP.NE.U32.AND UP1, UPT, UR8, URZ, UPT ;  /* 0x0000003f0800728c */ /* 0x000fe2000bf25070 */
[----:B--2---:R-:W-:-:S03]  /*de00*/  ISETP.NE.AND P1, PT, R77, 0x1, PT ;  /* 0x000000014d00780c */ /* 0x004fc60003f25270 */
[----:B------:R-:W-:-:S06]  /*de10*/  UISETP.NE.AND.EX UP1, UPT, UR9, URZ, UPT, UP1 ;  /* 0x0000003f0900728c */ /* 0x000fcc000bf25310 */
[----:B------:R-:W-:-:S04]  /*de20*/  PLOP3.LUT P2, PT, PT, PT, UP1, 0x80, 0x0 ;  /* 0x000000000000781c */ /* 0x000fc80003f4f018 */
[----:B------:R-:W2:Y:S01]  /*de30*/  @P1 LDC R9, c[0x0][0xbec] ;  /* 0x0002fb00ff091b82 */ /* 0x000ea20000000800 */
[----:B------:R-:W-:Y:S02]  /*de40*/  @UP1 ULDC.64 UR8, c[0x0][0xc08] ;  /* 0x0003020000081ab9 */ /* 0x000fe40000000a00 */
[----:B------:R-:W-:-:S05]  /*de50*/  @UP1 UIMAD.WIDE UR8, UR44, 0x4, UR8 ;  /* 0x000000042c0818a5 */ /* 0x000fca000f8e0208 */
[----:B-1----:R-:W1:Y:S01]  /*de60*/  @P1 LDC R14, c[0x0][0xbf0] ;  /* 0x0002fc00ff0e1b82 */ /* 0x002e620000000800 */
[----:B0-----:R-:W-:Y:S02]  /*de70*/  IMAD.U32 R10, RZ, RZ, UR8 ;  /* 0x00000008ff0a7e24 */ /* 0x001fe4000f8e00ff */
[----:B------:R-:W-:Y:S01]  /*de80*/  IMAD.U32 R11, RZ, RZ, UR9 ;  /* 0x00000009ff0b7e24 */ /* 0x000fe2000f8e00ff */
[----:B---3--:R-:W-:Y:S01]  /*de90*/  @P0 R2UR UR4, R0 ;  /* 0x00000000000402ca */ /* 0x008fe200000e0000 */
[----:B------:R-:W-:-:S06]  /*dea0*/  IMAD.U32 R0, RZ, RZ, UR10 ;  /* 0x0000000aff007e24 */ /* 0x000fcc000f8e00ff */
[----:B------:R0:W5:Y:S01]  /*deb0*/  @P2 LDG.E R0, desc[UR40][R10.64] ;  /* 0x000000280a002981 */ /* 0x000162000c1e1900 */
[----:B-12---:R-:W-:Y:S07]  /*dec0*/  @P2 BRA `(.L_x_2432) ;  /* 0x0000000000102947 */ /* 0x006fee0003800000 */
[----:B------:R-:W-:Y:S05]  /*ded0*/  @!P0 BRA `(.L_x_2432) ;  /* 0x00000000000c8947 */ /* 0x000fea0003800000 */
[----:B0-----:R-:W2:Y:S04]  /*dee0*/  LDG.E R11, desc[UR40][R6.64] ;  /* 0x00000028060b7981 */ /* 0x001ea8000c1e1900 */
[----:B-----5:R-:W2:Y:S02]  /*def0*/  LDG.E R0, desc[UR40][R6.64+0x4] ;  /* 0x0000042806007981 */ /* 0x020ea4000c1e1900 */
[----:B--2---:R-:W-:-:S07]  /*df00*/  IMAD.IADD R0, R0, 0x1, -R11 ;  /* 0x0000000100007824 */ /* 0x004fce00078e0a0b */
.L_x_2432:
[----:B------:R-:W-:Y:S01]  /*df10*/  USHF.R.S32.HI UR9, URZ, 0x1f, UR4 ;  /* 0x0000001f3f097899 */ /* 0x000fe20008011404 */
[----:B------:R-:W-:Y:S01]  /*df20*/  VIADD R12, R22, UR43 ;  /* 0x0000002b160c7c36 */ /* 0x000fe20008000000 */
[----:B------:R-:W-:Y:S01]  /*df30*/  USHF.R.S32.HI UR16, URZ, 0x1f, UR45 ;  /* 0x0000001f3f107899 */ /* 0x000fe2000801142d */
[----:B------:R-:W-:Y:S01]  /*df40*/  VIADD R26, R206, UR43 ;  /* 0x0000002bce1a7c36 */ /* 0x000fe20008000000 */
[----:B------:R-:W-:Y:S01]  /*df50*/  ULDC.64 UR14, c[0x0][0xb90] ;  /* 0x0002e400000e7ab9 */ /* 0x000fe20000000a00 */
[----:B------:R-:W-:Y:S01]  /*df60*/  UMOV UR8, UR4 ;  /* 0x0000000400087c82 */ /* 0x000fe20008000000 */
[----:B------:R-:W-:Y:S01]  /*df70*/  UIMAD UR12, UR16, UR14, URZ ;  /* 0x0000000e100c72a4 */ /* 0x000fe2000f8e023f */
[----:B------:R-:W-:Y:S01]  /*df80*/  @P1 IMAD.HI.U32 R7, R12, R9, RZ ;  /* 0x000000090c071227 */ /* 0x000fe200078e00ff */
[----:B------:R-:W-:Y:S02]  /*df90*/  UIMAD.WIDE.U32 UR10, UR45, UR14, UR8 ;  /* 0x0000000e2d0a72a5 */ /* 0x000fe4000f8e0008 */
[----:B------:R-:W-:Y:S01]  /*dfa0*/  USHF.R.S32.HI UR8, URZ, 0x1f, UR44 ;  /* 0x0000001f3f087899 */ /* 0x000fe2000801142c */
[----:B------:R-:W-:Y:S01]  /*dfb0*/  IMAD.MOV.U32 R6, RZ, RZ, R12 ;  /* 0x000000ffff067224 */ /* 0x000fe200078e000c */
[----:B------:R-:W-:Y:S01]  /*dfc0*/  UIMAD UR12, UR45, UR15, UR12 ;  /* 0x0000000f2d0c72a4 */ /* 0x000fe2000f8e020c */
[----:B------:R-:W-:Y:S01]  /*dfd0*/  @P1 SHF.R.U32.HI R6, RZ, R14, R7 ;  /* 0x0000000eff061219 */ /* 0x000fe20000011607 */
[----:B------:R-:W-:Y:S01]  /*dfe0*/  USEL UR18, UR8, URZ, !UP0 ;  /* 0x0000003f08127287 */ /* 0x000fe2000c000000 */
[----:B------:R-:W-:Y:S01]  /*dff0*/  IMAD R7, R203, 0x40, R19 ;  /* 0x00000040cb077824 */ /* 0x000fe200078e0213 */
[----:B------:R-:W-:Y:S01]  /*e000*/  ULDC.64 UR14, c[0x0][0xb98] ;  /* 0x0002e600000e7ab9 */ /* 0x000fe20000000a00 */
[----:B------:R-:W-:Y:S01]  /*e010*/  USEL UR17, UR44, URZ, !UP0 ;  /* 0x0000003f2c117287 */ /* 0x000fe2000c000000 */
[----:B0-----:R-:W-:Y:S01]  /*e020*/  IMAD.MOV R10, RZ, RZ, -R6 ;  /* 0x000000ffff0a7224 */ /* 0x001fe200078e0a06 */
[----:B------:R-:W-:Y:S01]  /*e030*/  UIMAD UR8, UR18, UR14, URZ ;  /* 0x0000000e120872a4 */ /* 0x000fe2000f8e023f */
[----:B------:R-:W-:Y:S01]  /*e040*/  IMAD.WIDE R4, R7, 0x2, R4 ;  /* 0x0000000207047825 */ /* 0x000fe200078e0204 */
[----:B------:R-:W-:Y:S01]  /*e050*/  UIADD3 UR11, UR11, UR12, URZ ;  /* 0x0000000c0b0b7290 */ /* 0x000fe2000fffe03f */
[----:B------:R-:W-:Y:S01]  /*e060*/  SHF.R.S32.HI R7, RZ, 0x1f, R6 ;  /* 0x0000001fff077819 */ /* 0x000fe20000011406 */
[----:B------:R-:W-:Y:S01]  /*e070*/  UIMAD UR8, UR17, UR15, UR8 ;  /* 0x0000000f110872a4 */ /* 0x000fe2000f8e0208 */
[----:B------:R-:W-:Y:S01]  /*e080*/  IMAD R9, R77, R10, R12 ;  /* 0x0000000a4d097224 */ /* 0x000fe200078e020c */
[----:B------:R-:W-:Y:S01]  /*e090*/  UIMAD.WIDE.U32 UR10, UR17, UR14, UR10 ;  /* 0x0000000e110a72a5 */ /* 0x000fe2000f8e000a */
[----:B------:R-:W-:Y:S01]  /*e0a0*/  IADD3 R33, P2, R4, 0x5000, RZ ;  /* 0x0000500004217810 */ /* 0x000fe20007f5e0ff */
[----:B-----5:R-:W-:Y:S01]  /*e0b0*/  IMAD R79, R0, R77, RZ ;  /* 0x0000004d004f7224 */ /* 0x020fe200078e02ff */
[----:B------:R-:W-:Y:S01]  /*e0c0*/  IADD3 R53, P3, R4, 0x4000, RZ ;  /* 0x0000400004357810 */ /* 0x000fe20007f7e0ff */
[----:B------:R-:W-:Y:S01]  /*e0d0*/  IMAD.U32 R12, RZ, RZ, UR8 ;  /* 0x00000008ff0c7e24 */ /* 0x000fe2000f8e00ff */
[----:B------:R-:W-:Y:S01]  /*e0e0*/  SHF.R.S32.HI R10, RZ, 0x1f, R9 ;  /* 0x0000001fff0a7819 */ /* 0x000fe20000011409 */
[----:B------:R-:W-:Y:S01]  /*e0f0*/  ULDC.64 UR12, c[0x0][0xaa0] ;  /* 0x0002a800000c7ab9 */ /* 0x000fe20000000a00 */
[----:B------:R-:W-:-:S02]  /*e100*/  IADD3 R6, P0, R6, UR10, RZ ;  /* 0x0000000a06067c10 */ /* 0x000fc4000ff1e0ff */
[----:B------:R-:W-:Y:S02]  /*e110*/  LOP3.LUT R32, R33, 0x380, RZ, 0xc0, !PT ;  /* 0x0000038021207812 */ /* 0x000fe400078ec0ff */
[----:B------:R-:W-:Y:S01]  /*e120*/  IADD3.X R7, R7, UR11, R12, P0, !PT ;  /* 0x0000000b07077c10 */ /* 0x000fe200087fe40c */
[----:B------:R-:W-:Y:S01]  /*e130*/  ULDC.64 UR10, c[0x0][0xb88] ;  /* 0x0002e200000a7ab9 */ /* 0x000fe20000000a00 */
[----:B------:R-:W-:Y:S01]  /*e140*/  SHF.R.U64 R32, R32, 0x3, RZ ;  /* 0x0000000320207819 */ /* 0x000fe200000012ff */
[----:B------:R-:W-:Y:S01]  /*e150*/  IMAD R10, R10, UR10, RZ ;  /* 0x0000000a0a0a7c24 */ /* 0x000fe2000f8e02ff */
[----:B------:R-:W-:Y:S01]  /*e160*/  LOP3.LUT R52, R53, 0x380, RZ, 0xc0, !PT ;  /* 0x0000038035347812 */ /* 0x000fe200078ec0ff */
[C---:B------:R-:W-:Y:S01]  /*e170*/  IMAD.WIDE.U32 R6, R9.reuse, UR10, R6 ;  /* 0x0000000a09067c25 */ /* 0x040fe2000f8e0006 */
[----:B------:R-:W-:Y:S02]  /*e180*/  LOP3.LUT R32, R32, R33, RZ, 0x3c, !PT ;  /* 0x0000002120207212 */ /* 0x000fe400078e3cff */
[----:B------:R-:W-:Y:S01]  /*e190*/  SHF.R.U64 R52, R52, 0x3, RZ ;  /* 0x0000000334347819 */ /* 0x000fe200000012ff */
[----:B------:R-:W-:Y:S01]  /*e1a0*/  IMAD R11, R9, UR11, R10 ;  /* 0x0000000b090b7c24 */ /* 0x000fe2000f8e020a */
[----:B------:R-:W-:Y:S01]  /*e1b0*/  ULDC.64 UR10, c[0x0][0xb50] ;  /* 0x0002d400000a7ab9 */ /* 0x000fe20000000a00 */
[----:B------:R-:W-:Y:S01]  /*e1c0*/  IMAD.X R33, RZ, RZ, R5, P2 ;  /* 0x000000ffff217224 */ /* 0x000fe200010e0605 */
[----:B------:R-:W-:Y:S01]  /*e1d0*/  LEA R14, P0, R6, UR10, 0x2 ;  /* 0x0000000a060e7c11 */ /* 0x000fe2000f8010ff */
[----:B------:R-:W-:Y:S01]  /*e1e0*/  IMAD.IADD R7, R7, 0x1, R11 ;  /* 0x0000000107077824 */ /* 0x000fe200078e020b */
[----:B------:R-:W-:-:S02]  /*e1f0*/  IADD3 R11, P2, R4, 0xb000, RZ ;  /* 0x0000b000040b7810 */ /* 0x000fc40007f5e0ff */
[----:B------:R-:W-:Y:S01]  /*e200*/  LOP3.LUT R52, R52, R53, RZ, 0x3c, !PT ;  /* 0x0000003534347212 */ /* 0x000fe200078e3cff */
[----:B------:R-:W-:Y:S01]  /*e210*/  SHFL.IDX PT, R16, R14, RZ, 0x1c1f ;  /* 0x001c1fff0e107589 */ /* 0x000fe200000e0000 */
[----:B------:R-:W-:Y:S01]  /*e220*/  LEA.HI.X R15, R6, UR11, R7, 0x2, P0 ;  /* 0x0000000b060f7c11 */ /* 0x000fe200080f1407 */
[----:B------:R-:W-:Y:S01]  /*e230*/  IMAD.X R53, RZ, RZ, R5, P3 ;  /* 0x000000ffff357224 */ /* 0x000fe200018e0605 */
[----:B------:R-:W-:Y:S01]  /*e240*/  IADD3 R29, P0, R4, 0x3000, RZ ;  /* 0x00003000041d7810 */ /* 0x000fe20007f1e0ff */
[----:B------:R-:W-:Y:S01]  /*e250*/  SHFL.IDX PT, R20, R14, 0x1, 0x1c1f ;  /* 0x003c1f000e147f89 */ /* 0x000fe200000e0000 */
[----:B------:R-:W-:Y:S01]  /*e260*/  LOP3.LUT R10, R11, 0x380, RZ, 0xc0, !PT ;  /* 0x000003800b0a7812 */ /* 0x000fe200078ec0ff */
[----:B------:R-:W-:Y:S01]  /*e270*/  VIADD R6, R26, 0x8 ;  /* 0x000000081a067836 */ /* 0x000fe20000000000 */
[----:B------:R-:W-:Y:S01]  /*e280*/  LOP3.LUT R28, R29, 0x380, RZ, 0xc0, !PT ;  /* 0x000003801d1c7812 */ /* 0x000fe200078ec0ff */
[----:B------:R-:W0:Y:S01]  /*e290*/  SHFL.IDX PT, R17, R15, RZ, 0x1c1f ;  /* 0x001c1fff0f117589 */ /* 0x000e2200000e0000 */
[----:B------:R-:W-:-:S02]  /*e2a0*/  SHF.R.U64 R10, R10, 0x3, RZ ;  /* 0x000000030a0a7819 */ /* 0x000fc400000012ff */
[----:B------:R-:W-:Y:S01]  /*e2b0*/  SHF.R.U64 R28, R28, 0x3, RZ ;  /* 0x000000031c1c7819 */ /* 0x000fe200000012ff */
[----:B------:R-:W1:Y:S01]  /*e2c0*/  SHFL.IDX PT, R21, R15, 0x1, 0x1c1f ;  /* 0x003c1f000f157f89 */ /* 0x000e6200000e0000 */
[----:B------:R-:W-:Y:S01]  /*e2d0*/  LOP3.LUT R10, R10, R11, RZ, 0x3c, !PT ;  /* 0x0000000b0a0a7212 */ /* 0x000fe200078e3cff */
[--C-:B------:R-:W-:Y:S01]  /*e2e0*/  IMAD.X R11, RZ, RZ, R5.reuse, P2 ;  /* 0x000000ffff0b7224 */ /* 0x100fe200010e0605 */
[----:B------:R-:W-:Y:S01]  /*e2f0*/  LOP3.LUT R28, R28, R29, RZ, 0x3c, !PT ;  /* 0x0000001d1c1c7212 */ /* 0x000fe200078e3cff */
[----:B------:R-:W-:Y:S01]  /*e300*/  IMAD.X R29, RZ, RZ, R5, P0 ;  /* 0x000000ffff1d7224 */ /* 0x000fe200000e0605 */
[C---:B------:R-:W-:Y:S02]  /*e310*/  IADD3 R57, P0, R4.reuse, 0x9000, RZ ;  /* 0x0000900004397810 */ /* 0x040fe40007f1e0ff */
[----:B------:R-:W-:Y:S02]  /*e320*/  IADD3 R45, P3, R4, 0xa000, RZ ;  /* 0x0000a000042d7810 */ /* 0x000fe40007f7e0ff */
[----:B------:R-:W-:-:S02]  /*e330*/  LOP3.LUT R56, R57, 0x380, RZ, 0xc0, !PT ;  /* 0x0000038039387812 */ /* 0x000fc400078ec0ff */
[----:B------:R-:W-:Y:S02]  /*e340*/  LOP3.LUT R44, R45, 0x380, RZ, 0xc0, !PT ;  /* 0x000003802d2c7812 */ /* 0x000fe400078ec0ff */
[----:B------:R-:W-:Y:S02]  /*e350*/  SHF.R.U64 R56, R56, 0x3, RZ ;  /* 0x0000000338387819 */ /* 0x000fe400000012ff */
[----:B------:R-:W-:Y:S02]  /*e360*/  IADD3 R13, P5, R4, 0x1000, RZ ;  /* 0x00001000040d7810 */ /* 0x000fe40007fbe0ff */
[----:B------:R-:W-:Y:S01]  /*e370*/  LOP3.LUT R56, R56, R57, RZ, 0x3c, !PT ;  /* 0x0000003938387212 */ /* 0x000fe200078e3cff */
[----:B------:R-:W-:Y:S01]  /*e380*/  IMAD.X R57, RZ, RZ, R5, P0 ;  /* 0x000000ffff397224 */ /* 0x000fe200000e0605 */
[----:B------:R-:W-:Y:S02]  /*e390*/  LOP3.LUT P0, RZ, R204, 0x3, RZ, 0xc0, !PT ;  /* 0x00000003ccff7812 */ /* 0x000fe4000780c0ff */
[----:B------:R-:W-:-:S02]  /*e3a0*/  IADD3 R25, P4, R4, 0x2000, RZ ;  /* 0x0000200004197810 */ /* 0x000fc40007f9e0ff */
[----:B------:R-:W-:Y:S02]  /*e3b0*/  ISETP.GE.OR P2, PT, R26, R79, P0 ;  /* 0x0000004f1a00720c */ /* 0x000fe40000746670 */
[----:B------:R-:W-:Y:S02]  /*e3c0*/  SHF.R.U64 R44, R44, 0x3, RZ ;  /* 0x000000032c2c7819 */ /* 0x000fe400000012ff */
[----:B------:R-:W-:Y:S02]  /*e3d0*/  LOP3.LUT R12, R13, 0x380, RZ, 0xc0, !PT ;  /* 0x000003800d0c7812 */ /* 0x000fe400078ec0ff */
[----:B------:R-:W-:Y:S02]  /*e3e0*/  LOP3.LUT R24, R25, 0x380, RZ, 0xc0, !PT ;  /* 0x0000038019187812 */ /* 0x000fe400078ec0ff */
[----:B------:R-:W-:Y:S01]  /*e3f0*/  LOP3.LUT R44, R44, R45, RZ, 0x3c, !PT ;  /* 0x0000002d2c2c7212 */ /* 0x000fe200078e3cff */
[----:B------:R-:W-:Y:S01]  /*e400*/  IMAD.X R45, RZ, RZ, R5, P3 ;  /* 0x000000ffff2d7224 */ /* 0x000fe200018e0605 */
[----:B------:R-:W-:-:S02]  /*e410*/  SHF.R.U64 R12, R12, 0x3, RZ ;  /* 0x000000030c0c7819 */ /* 0x000fc400000012ff */
[----:B------:R-:W-:Y:S01]  /*e420*/  SHF.R.U64 R24, R24, 0x3, RZ ;  /* 0x0000000318187819 */ /* 0x000fe200000012ff */
[----:B0-----:R0:W-:Y:S01]  /*e430*/  @!P2 ST.E desc[UR40][R16.64], R8 ;  /* 0x000000081000a985 */ /* 0x0011e2000c101928 */
[----:B------:R-:W-:Y:S02]  /*e440*/  IADD3 R7, P3, R4, 0xf000, RZ ;  /* 0x0000f00004077810 */ /* 0x000fe40007f7e0ff */
[----:B------:R-:W-:Y:S01]  /*e450*/  LOP3.LUT R12, R12, R13, RZ, 0x3c, !PT ;  /* 0x0000000d0c0c7212 */ /* 0x000fe200078e3cff */
[--C-:B------:R-:W-:Y:S01]  /*e460*/  IMAD.X R13, RZ, RZ, R5.reuse, P5 ;  /* 0x000000ffff0d7224 */ /* 0x100fe200028e0605 */
[----:B------:R-:W-:Y:S01]  /*e470*/  LOP3.LUT R24, R24, R25, RZ, 0x3c, !PT ;  /* 0x0000001918187212 */ /* 0x000fe200078e3cff */
[--C-:B------:R-:W-:Y:S01]  /*e480*/  IMAD.X R25, RZ, RZ, R5.reuse, P4 ;  /* 0x000000ffff197224 */ /* 0x100fe200020e0605 */
[----:B------:R-:W-:Y:S01]  /*e490*/  ISETP.GE.OR P0, PT, R6, R79, P0 ;  /* 0x0000004f0600720c */ /* 0x000fe20000706670 */
[----:B------:R-:W-:Y:S01]  /*e4a0*/  UIMAD UR10, UR9, UR12, URZ ;  /* 0x0000000c090a72a4 */ /* 0x000fe2000f8e023f */
[----:B------:R-:W-:Y:S01]  /*e4b0*/  LOP3.LUT R0, R7, 0x380, RZ, 0xc0, !PT ;  /* 0x0000038007007812 */ /* 0x000fe200078ec0ff */
[----:B------:R-:W-:Y:S01]  /*e4c0*/  IMAD.X R49, RZ, RZ, R5, P3 ;  /* 0x000000ffff317224 */ /* 0x000fe200018e0605 */
[C---:B------:R-:W-:Y:S01]  /*e4d0*/  IADD3 R37, P6, R4.reuse, 0x6000, RZ ;  /* 0x0000600004257810 */ /* 0x040fe20007fde0ff */
[----:B0-----:R-:W0:Y:S01]  /*e4e0*/  @P1 LDC R16, c[0x0][0xbec] ;  /* 0x0002fb00ff101b82 */ /* 0x001e220000000800 */
[----:B------:R-:W-:-:S02]  /*e4f0*/  IADD3 R41, P5, R4, 0x7000, RZ ;  /* 0x0000700004297810 */ /* 0x000fc40007fbe0ff */
[----:B------:R-:W-:Y:S02]  /*e500*/  IADD3 R65, P4, R4, 0x8000, RZ ;  /* 0x0000800004417810 */ /* 0x000fe40007f9e0ff */
[----:B------:R-:W-:Y:S02]  /*e510*/  SHF.R.U64 R0, R0, 0x3, RZ ;  /* 0x0000000300007819 */ /* 0x000fe400000012ff */
[----:B------:R-:W-:Y:S01]  /*e520*/  LOP3.LUT R9, R4, 0x380, RZ, 0xc0, !PT ;  /* 0x0000038004097812 */ /* 0x000fe200078ec0ff */
[----:B------:R-:W2:Y:S01]  /*e530*/  @P1 LDC R17, c[0x0][0xbf0] ;  /* 0x0002fc00ff111b82 */ /* 0x000ea20000000800 */
[----:B------:R-:W-:Y:S01]  /*e540*/  LOP3.LUT R36, R37, 0x380, RZ, 0xc0, !PT ;  /* 0x0000038025247812 */ /* 0x000fe200078ec0ff */
[----:B------:R-:W-:Y:S01]  /*e550*/  UIMAD.WIDE.U32 UR8, UR4, UR12, URZ ;  /* 0x0000000c040872a5 */ /* 0x000fe2000f8e003f */
[----:B------:R-:W-:Y:S01]  /*e560*/  LOP3.LUT R40, R41, 0x380, RZ, 0xc0, !PT ;  /* 0x0000038029287812 */ /* 0x000fe200078ec0ff */
[----:B------:R-:W-:Y:S01]  /*e570*/  UIMAD UR10, UR4, UR13, UR10 ;  /* 0x0000000d040a72a4 */ /* 0x000fe2000f8e020a */
[----:B------:R-:W-:Y:S01]  /*e580*/  LOP3.LUT R64, R65, 0x380, RZ, 0xc0, !PT ;  /* 0x0000038041407812 */ /* 0x000fe200078ec0ff */
[----:B-1----:R1:W-:Y:S01]  /*e590*/  @!P0 ST.E desc[UR40][R20.64], R3 ;  /* 0x0000000314008985 */ /* 0x0023e2000c101928 */
[----:B------:R-:W-:Y:S01]  /*e5a0*/  LOP3.LUT R48, R0, R7, RZ, 0x3c, !PT ;  /* 0x0000000700307212 */ /* 0x000fe200078e3cff */
[----:B------:R-:W-:Y:S01]  /*e5b0*/  ULDC.64 UR12, c[0x0][0xae8] ;  /* 0x0002ba00000c7ab9 */ /* 0x000fe20000000a00 */
[----:B------:R-:W-:Y:S01]  /*e5c0*/  SHF.R.U64 R36, R36, 0x3, RZ ;  /* 0x0000000324247819 */ /* 0x000fe200000012ff */
[----:B------:R-:W-:Y:S01]  /*e5d0*/  IMAD R0, R202, 0x20, R203 ;  /* 0x00000020ca007824 */ /* 0x000fe200078e02cb */
[----:B------:R-:W-:Y:S01]  /*e5e0*/  SHF.R.U64 R40, R40, 0x3, RZ ;  /* 0x0000000328287819 */ /* 0x000fe200000012ff */
[----:B------:R-:W-:Y:S01]  /*e5f0*/  UIADD3 UR9, UR9, UR10, URZ ;  /* 0x0000000a09097290 */ /* 0x000fe2000fffe03f */
[----:B------:R-:W-:Y:S01]  /*e600*/  SHF.R.U64 R64, R64, 0x3, RZ ;  /* 0x0000000340407819 */ /* 0x000fe200000012ff */
[----:B------:R-:W-:Y:S01]  /*e610*/  UIMAD UR4, UR16, UR12, URZ ;  /* 0x0000000c100472a4 */ /* 0x000fe2000f8e023f */
[----:B------:R-:W-:Y:S01]  /*e620*/  LOP3.LUT R36, R36, R37, RZ, 0x3c, !PT ;  /* 0x0000002524247212 */ /* 0x000fe200078e3cff */
[--C-:B------:R-:W-:Y:S01]  /*e630*/  IMAD.X R37, RZ, RZ, R5.reuse, P6 ;  /* 0x000000ffff257224 */ /* 0x100fe200030e0605 */
[----:B------:R-:W-:Y:S01]  /*e640*/  LOP3.LUT R40, R40, R41, RZ, 0x3c, !PT ;  /* 0x0000002928287212 */ /* 0x000fe200078e3cff */
[----:B-1----:R-:W-:Y:S01]  /*e650*/  VIADD R21, R0, UR43 ;  /* 0x0000002b00157c36 */ /* 0x002fe20008000000 */
[----:B------:R-:W-:Y:S01]  /*e660*/  LOP3.LUT R64, R64, R65, RZ, 0x3c, !PT ;  /* 0x0000004140407212 */ /* 0x000fe200078e3cff */
[--C-:B------:R-:W-:Y:S01]  /*e670*/  IMAD.X R41, RZ, RZ, R5.reuse, P5 ;  /* 0x000000ffff297224 */ /* 0x100fe200028e0605 */
[----:B------:R-:W-:Y:S01]  /*e680*/  UIMAD UR4, UR45, UR13, UR4 ;  /* 0x0000000d2d0472a4 */ /* 0x000fe2000f8e0204 */
[----:B------:R-:W-:Y:S01]  /*e690*/  IMAD.X R65, RZ, RZ, R5, P4 ;  /* 0x000000ffff417224 */ /* 0x000fe200020e0605 */
[----:B------:R-:W-:Y:S01]  /*e6a0*/  UIMAD.WIDE.U32 UR8, UR45, UR12, UR8 ;  /* 0x0000000c2d0872a5 */ /* 0x000fe2000f8e0008 */
[C---:B------:R-:W-:Y:S01]  /*e6b0*/  IADD3 R73, P6, R4.reuse, 0xc000, RZ ;  /* 0x0000c00004497810 */ /* 0x040fe20007fde0ff */
[----:B------:R-:W-:Y:S01]  /*e6c0*/  ULDC.64 UR10, c[0x0][0xaf0] ;  /* 0x0002bc00000a7ab9 */ /* 0x000fe20000000a00 */
[C---:B------:R-:W-:Y:S01]  /*e6d0*/  IADD3 R69, P5, R4.reuse, 0xd000, RZ ;  /* 0x0000d00004457810 */ /* 0x040fe20007fbe0ff */
[----:B0-----:R-:W-:Y:S01]  /*e6e0*/  @P1 IMAD.HI.U32 R0, R21, R16, RZ ;  /* 0x0000001015001227 */ /* 0x001fe200078e00ff */
[----:B------:R-:W-:Y:S01]  /*e6f0*/  IADD3 R61, P4, R4, 0xe000, RZ ;  /* 0x0000e000043d7810 */ /* 0x000fe20007f9e0ff */
[----:B------:R-:W-:Y:S01]  /*e700*/  UIADD3 UR9, UR9, UR4, URZ ;  /* 0x0000000409097290 */ /* 0x000fe2000fffe03f */
[----:B------:R-:W-:Y:S01]  /*e710*/  LOP3.LUT R72, R73, 0x380, RZ, 0xc0, !PT ;  /* 0x0000038049487812 */ /* 0x000fe200078ec0ff */
[----:B------:R-:W-:Y:S01]  /*e720*/  UIMAD UR4, UR18, UR10, URZ ;  /* 0x0000000a120472a4 */ /* 0x000fe2000f8e023f */
[----:B------:R-:W-:Y:S01]  /*e730*/  LOP3.LUT R68, R69, 0x380, RZ, 0xc0, !PT ;  /* 0x0000038045447812 */ /* 0x000fe200078ec0ff */
[----:B------:R-:W-:Y:S01]  /*e740*/  IMAD.MOV.U32 R3, RZ, RZ, R21 ;  /* 0x000000ffff037224 */ /* 0x000fe200078e0015 */
[----:B------:R-:W-:Y:S01]  /*e750*/  LOP3.LUT R60, R61, 0x380, RZ, 0xc0, !PT ;  /* 0x000003803d3c7812 */ /* 0x000fe200078ec0ff */
[----:B------:R-:W-:Y:S01]  /*e760*/  UIMAD UR4, UR17, UR11, UR4 ;  /* 0x0000000b110472a4 */ /* 0x000fe2000f8e0204 */
[----:B--2---:R-:W-:Y:S01]  /*e770*/  @P1 SHF.R.U32.HI R3, RZ, R17, R0 ;  /* 0x00000011ff031219 */ /* 0x004fe20000011600 */
[----:B------:R-:W-:Y:S01]  /*e780*/  UIMAD.WIDE.U32 UR8, UR17, UR10, UR8 ;  /* 0x0000000a110872a5 */ /* 0x000fe2000f8e0008 */
[----:B------:R-:W-:Y:S01]  /*e790*/  SHF.R.U64 R72, R72, 0x3, RZ ;  /* 0x0000000348487819 */ /* 0x000fe200000012ff */
[----:B------:R-:W5:Y:S01]  /*e7a0*/  LD.E.128 R12, desc[UR40][R12.64] ;  /* 0x000000280c0c7980 */ /* 0x000f62000c101d00 */
[----:B------:R-:W-:-:S02]  /*e7b0*/  SHF.R.U64 R68, R68, 0x3, RZ ;  /* 0x0000000344447819 */ /* 0x000fc400000012ff */
[----:B------:R-:W-:Y:S02]  /*e7c0*/  SHF.R.U64 R60, R60, 0x3, RZ ;  /* 0x000000033c3c7819 */ /* 0x000fe400000012ff */
[----:B------:R-:W-:Y:S01]  /*e7d0*/  SHF.R.U64 R9, R9, 0x3, RZ ;  /* 0x0000000309097819 */ /* 0x000fe200000012ff */
[----:B------:R-:W-:Y:S01]  /*e7e0*/  UIADD3 UR4, UR9, UR4, URZ ;  /* 0x0000000409047290 */ /* 0x000fe2000fffe03f */
[--C-:B------:R-:W-:Y:S01]  /*e7f0*/  SHF.R.S32.HI R0, RZ, 0x1f, R3.reuse ;  /* 0x0000001fff007819 */ /* 0x100fe20000011403 */
[----:B------:R-:W-:Y:S01]  /*e800*/  IMAD.MOV R20, RZ, RZ, -R3 ;  /* 0x000000ffff147224 */ /* 0x000fe200078e0a03 */
[----:B------:R-:W-:Y:S01]  /*e810*/  LOP3.LUT R72, R72, R73, RZ, 0x3c, !PT ;  /* 0x0000004948487212 */ /* 0x000fe200078e3cff */
[--C-:B------:R-:W-:Y:S01]  /*e820*/  IMAD.X R73, RZ, RZ, R5.reuse, P6 ;  /* 0x000000ffff497224 */ /* 0x100fe200030e0605 */
[----:B------:R-:W-:Y:S01]  /*e830*/  LOP3.LUT R68, R68, R69, RZ, 0x3c, !PT ;  /* 0x0000004544447212 */ /* 0x000fe200078e3cff */
[--C-:B------:R-:W-:Y:S01]  /*e840*/  IMAD.X R69, RZ, RZ, R5.reuse, P5 ;  /* 0x000000ffff457224 */ /* 0x100fe200028e0605 */
[----:B------:R-:W-:Y:S01]  /*e850*/  LOP3.LUT R60, R60, R61, RZ, 0x3c, !PT ;  /* 0x0000003d3c3c7212 */ /* 0x000fe200078e3cff */
[----:B------:R-:W-:Y:S01]  /*e860*/  IMAD.X R61, RZ, RZ, R5, P4 ;  /* 0x000000ffff3d7224 */ /* 0x000fe200020e0605 */
[----:B------:R-:W-:Y:S01]  /*e870*/  LOP3.LUT R4, R9, R4, RZ, 0x3c, !PT ;  /* 0x0000000409047212 */ /* 0x000fe200078e3cff */
[----:B------:R-:W-:Y:S01]  /*e880*/  ULDC.64 UR10, c[0x0][0xae0] ;  /* 0x0002b800000a7ab9 */ /* 0x000fe20000000a00 */
[----:B------:R-:W-:Y:S01]  /*e890*/  IMAD R21, R77, R20, R21 ;  /* 0x000000144d157224 */ /* 0x000fe200078e0215 */
[----:B------:R-:W5:Y:S01]  /*e8a0*/  LD.E.128 R24, desc[UR40][R24.64] ;  /* 0x0000002818187980 */ /* 0x000f62000c101d00 */
[----:B------:R-:W-:-:S02]  /*e8b0*/  IMAD R0, R0, UR10, RZ ;  /* 0x0000000a00007c24 */ /* 0x000fc4000f8e02ff */
[----:B------:R-:W-:Y:S01]  /*e8c0*/  IMAD.U32 R17, RZ, RZ, UR9 ;  /* 0x00000009ff117e24 */ /* 0x000fe2000f8e00ff */
[----:B------:R-:W5:Y:S01]  /*e8d0*/  LD.E.128 R4, desc[UR40][R4.64] ;  /* 0x0000002804047980 */ /* 0x000f62000c101d00 */
[----:B------:R-:W-:Y:S01]  /*e8e0*/  IMAD.U32 R16, RZ, RZ, UR8 ;  /* 0x00000008ff107e24 */ /* 0x000fe2000f8e00ff */
[----:B------:R-:W-:Y:S01]  /*e8f0*/  ULDC.64 UR8, c[0x0][0xad8] ;  /* 0x0002b60000087ab9 */ /* 0x000fe20000000a00 */
        /* <DEDUP_REMOVED lines=38> */
[----:B0-----:R0:W1:Y:S01]  /*eb60*/  SHFL.IDX PT, R76, R78, RZ, 0x181f ;  /* 0x00181fff4e4c7589 */ /* 0x00106200000e0000 */
[----:B------:R-:W-:Y:S01]  /*eb70*/  ISETP.GE.AND P0, PT, R0, R79, PT ;  /* 0x0000004f0000720c */ /* 0x000fe20003f06270 */
[----:B------:R-:W-:Y:S01]  /*eb80*/  BSSY B1, `(.L_x_2433) ;  /* 0x0000015000017945 */ /* 0x000fe20003800000 */
[----:B------:R0:W-:Y:S01]  /*eb90*/  SYNCS.ARRIVE.TRANS64.RED.A1T0 RZ, [R2+URZ], RZ ;  /* 0x000000ff02ff79a7 */ /* 0x0001e2000810043f */
[----:B------:R0:W2:Y:S02]  /*eba0*/  SHFL.IDX PT, R0, R80, RZ, 0x181f ;  /* 0x00181fff50007589 */ /* 0x0000a400000e0000 */
[----:B------:R-:W-:Y:S08]  /*ebb0*/  @P2 BRA `(.L_x_2434) ;  /* 0x0000000000442947 */ /* 0x000ff00003800000 */
[----:B------:R-:W-:Y:S02]  /*ebc0*/  ULDC UR4, c[0x0][0xac8] ;  /* 0x0002b20000047ab9 */ /* 0x000fe40000000800 */
[----:B------:R-:W-:Y:S02]  /*ebd0*/  ISETP.GE.AND P5, PT, R19, UR4, PT ;  /* 0x0000000413007c0c */ /* 0x000fe4000bfa6270 */
[----:B------:R-:W-:Y:S02]  /*ebe0*/  ISETP.GE.AND P4, PT, R200, UR4, PT ;  /* 0x00000004c8007c0c */ /* 0x000fe4000bf86270 */
[----:B------:R-:W-:Y:S02]  /*ebf0*/  ISETP.GE.AND P3, PT, R23, UR4, PT ;  /* 0x0000000417007c0c */ /* 0x000fe4000bf66270 */
[----:B------:R-:W-:-:S07]  /*ec00*/  ISETP.GE.AND P2, PT, R201, UR4, PT ;  /* 0x00000004c9007c0c */ /* 0x000fce000bf46270 */
[----:B01----:R-:W-:-:S04]  /*ec10*/  @!P5 LEA R2, P6, R19, R76, 0x1 ;  /* 0x0000004c1302d211 */ /* 0x003fc800078c08ff */
        /* <DEDUP_REMOVED lines=11> */
.L_x_2434:
[----:B------:R-:W-:Y:S05]  /*ecd0*/  BSYNC B1 ;  /* 0x0000000000017941 */ /* 0x000fea0003800000 */
.L_x_2433:
[----:B--2---:R2:W4:Y:S01]  /*ece0*/  SHFL.IDX PT, R0, R80, 0x1, 0x181f ;  /* 0x00381f0050007f89 */ /* 0x00452200000e0000 */
        /* <DEDUP_REMOVED lines=8> */
[CC--:B0--3--:R-:W-:Y:S02]  /*ed70*/  @!P4 LEA R2, P6, R19.reuse, R16.reuse, 0x1 ;  /* 0x000000101302c211 */ /* 0x0c9fe400078c08ff */
[C---:B-----5:R-:W-:Y:S02]  /*ed80*/  @!P3 LEA R4, P5, R200.reuse, R16, 0x1 ;  /* 0x00000010c804b211 */ /* 0x060fe400078a08ff */
        /* <DEDUP_REMOVED lines=10> */
.L_x_2436:
[----:B------:R-:W-:Y:S05]  /*ee30*/  BSYNC B1 ;  /* 0x0000000000017941 */ /* 0x000fea0003800000 */
.L_x_2435:
[----:B----4-:R4:W1:Y:S01]  /*ee40*/  SHFL.IDX PT, R0, R80, 0x2, 0x181f ;  /* 0x00581f0050007f89 */ /* 0x01086200000e0000 */
[----:B------:R-:W-:Y:S03]  /*ee50*/  BSSY B1, `(.L_x_2437) ;  /* 0x0000014000017945 */ /* 0x000fe60003800000 */
[----:B0----5:R4:W0:Y:S01]  /*ee60*/  SHFL.IDX PT, R12, R78, 0x2, 0x181f ;  /* 0x00581f004e0c7f89 */ /* 0x02182200000e0000 */
        /* <DEDUP_REMOVED lines=18> */
.L_x_2438:
[----:B------:R-:W-:Y:S05]  /*ef90*/  BSYNC B1 ;  /* 0x0000000000017941 */ /* 0x000fea0003800000 */
.L_x_2437:
[----:B-1----:R-:W-:Y:S01]  /*efa0*/  VIADD R0, R82, 0x60 ;  /* 0x0000006052007836 */ /* 0x002fe20000000000 */
[----:B--2-4-:R-:W1:Y:S04]  /*efb0*/  SHFL.IDX PT, R80, R80, 0x3, 0x181f ;  /* 0x00781f0050507f89 */ /* 0x014e6800000e0000 */
[----:B------:R-:W-:Y:S01]  /*efc0*/  ISETP.GE.AND P0, PT, R0, R79, PT ;  /* 0x0000004f0000720c */ /* 0x000fe20003f06270 */
[----:B------:R-:W2:-:S12]  /*efd0*/  SHFL.IDX PT, R78, R78, 0x3, 0x181f ;  /* 0x00781f004e4e7f89 */ /* 0x000e9800000e0000 */
[----:B------:R-:W-:Y:S05]  /*efe0*/  @P0 BRA `(.L_x_2439) ;  /* 0x0000000c00ac0947 */ /* 0x000fea0003800000 */
[----:B------:R-:W-:Y:S02]  /*eff0*/  ULDC UR4, c[0x0][0xac8] ;  /* 0x0002b20000047ab9 */ /* 0x000fe40000000800 */
[----:B------:R-:W-:Y:S02]  /*f000*/  ISETP.GE.AND P3, PT, R19, UR4, PT ;  /* 0x0000000413007c0c */ /* 0x000fe4000bf66270 */
[----:B------:R-:W-:Y:S02]  /*f010*/  ISETP.GE.AND P4, PT, R200, UR4, PT ;  /* 0x00000004c8007c0c */ /* 0x000fe4000bf86270 */
[----:B------:R-:W-:-:S09]  /*f020*/  ISETP.GE.AND P5, PT, R23, UR4, PT ;  /* 0x0000000417007c0c */ /* 0x000fd2000bfa6270 */
[-C--:B0-2---:R-:W-:Y:S02]  /*f030*/  @!P3 LEA R2, P0, R19, R78.reuse, 0x1 ;  /* 0x0000004e1302b211 */ /* 0x085fe400078008ff */
[CC--:B------:R-:W-:Y:S02]  /*f040*/  @!P4 LEA R4, P1, R200.reuse, R78.reuse, 0x1 ;  /* 0x0000004ec804c211 */ /* 0x0c0fe400078208ff */
[----:B------:R-:W-:Y:S02]  /*f050*/  @!P5 LEA R6, P2, R23, R78, 0x1 ;  /* 0x0000004e1706d211 */ /* 0x000fe400078408ff */
[-C--:B-1----:R-:W-:Y:S02]  /*f060*/  @!P3 LEA.HI.X R3, R19, R80.reuse, R211, 0x1, P0 ;  /* 0x000000501303b211 */ /* 0x082fe400000f0cd3 */
        /* <DEDUP_REMOVED lines=11> */
.L_x_2431:
        /* <DEDUP_REMOVED lines=11> */
[----:B------:R-:W-:Y:S01]  /*f1d0*/  UISETP.NE.U32.AND UP1, UPT, UR8, URZ, UPT ;  /* 0x0000003f0800728c */ /* 0x000fe2000bf25070 */
[----:B------:R-:W-:Y:S02]  /*f1e0*/  IMAD.U32 R0, RZ, RZ, UR4 ;  /* 0x00000004ff007e24 */ /* 0x000fe4000f8e00ff */
[----:B------:R-:W2:Y:S01]  /*f1f0*/  @P2 LDG.E R6, desc[UR40][R2.64] ;  /* 0x0000002802062981 */ /* 0x000ea2000c1e1900 */
[----:B------:R-:W-:-:S06]  /*f200*/  UISETP.NE.AND.EX UP1, UPT, UR9, URZ, UPT, UP1 ;  /* 0x0000003f0900728c */ /* 0x000fcc000bf25310 */
        /* <DEDUP_REMOVED lines=11> */
[----:B--2---:R-:W-:Y:S01]  /*f2c0*/  @P2 R2UR UR4, R6 ;  /* 0x00000000060422ca */ /* 0x004fe200000e0000 */
[----:B01----:R-:W-:-:S14]  /*f2d0*/  @P3 BRA `(.L_x_2440) ;  /* 0x0000000000103947 */ /* 0x003fdc0003800000 */
[----:B------:R-:W-:Y:S05]  /*f2e0*/  @!P2 BRA `(.L_x_2440) ;  /* 0x00000000000ca947 */ /* 0x000fea0003800000 */
[----:B------:R-:W2:Y:S04]  /*f2f0*/  LDG.E R5, desc[UR40][R2.64] ;  /* 0x0000002802057981 */ /* 0x000ea8000c1e1900 */
[----:B-----5:R-:W2:Y:S02]  /*f300*/  LDG.E R0, desc[UR40][R2.64+0x4] ;  /* 0x0000042802007981 */ /* 0x020ea4000c1e1900 */
[----:B--2---:R-:W-:-:S07]  /*f310*/  IMAD.IADD R0, R0, 0x1, -R5 ;  /* 0x0000000100007824 */ /* 0x004fce00078e0a05 */
.L_x_2440:
[----:B------:R-:W-:Y:S01]  /*f320*/  USHF.R.S32.HI UR8, URZ, 0x1f, UR44 ;  /* 0x0000001f3f087899 */ /* 0x000fe2000801142c */
[----:B------:R-:W-:Y:S01]  /*f330*/  BSSY B1, `(.L_x_2441) ;  /* 0x000002e000017945 */ /* 0x000fe20003800000 */
[----:B------:R-:W-:Y:S02]  /*f340*/  USHF.R.S32.HI UR11, URZ, 0x1f, UR4 ;  /* 0x0000001f3f0b7899 */ /* 0x000fe40008011404 */
[----:B------:R-:W-:Y:S02]  /*f350*/  USEL UR13, UR44, URZ, !UP0 ;  /* 0x0000003f2c0d7287 */ /* 0x000fe4000c000000 */
[----:B------:R-:W-:Y:S01]  /*f360*/  USEL UR14, UR8, URZ, !UP0 ;  /* 0x0000003f080e7287 */ /* 0x000fe2000c000000 */
[----:B------:R-:W-:Y:S11]  /*f370*/  @P1 BRA `(.L_x_2442) ;  /* 0x0000000000a41947 */ /* 0x000ff60003800000 */
[----:B------:R-:W0:Y:S01]  /*f380*/  S2R R3, SR_TID.X ;  /* 0x0000000000037919 */ /* 0x000e220000002100 */
[----:B------:R-:W1:Y:S01]  /*f390*/  LDC R7, c[0x0][0xbe8] ;  /* 0x0002fa00ff077b82 */ /* 0x000e620000000800 */
[----:B------:R-:W-:Y:S02]  /*f3a0*/  IMAD.U32 R4, RZ, RZ, UR43 ;  /* 0x0000002bff047e24 */ /* 0x000fe4000f8e00ff */
[----:B-1---5:R-:W-:-:S03]  /*f3b0*/  IMAD R2, R0, R7, RZ ;  /* 0x0000000700027224 */ /* 0x022fc600078e02ff */
[----:B0-----:R-:W-:-:S04]  /*f3c0*/  IADD3 R4, R4, -0x80, R3 ;  /* 0xffffff8004047810 */ /* 0x001fc80007ffe003 */
[----:B------:R-:W-:-:S13]  /*f3d0*/  ISETP.GE.AND P1, PT, R4, R2, PT ;  /* 0x000000020400720c */ /* 0x000fda0003f26270 */
[----:B------:R-:W-:Y:S05]  /*f3e0*/  @P1 BRA `(.L_x_2442) ;  /* 0x0000000000881947 */ /* 0x000fea0003800000 */
[----:B------:R-:W-:Y:S01]  /*f3f0*/  ISETP.NE.AND P1, PT, R7, 0x1, PT ;  /* 0x000000010700780c */ /* 0x000fe20003f25270 */
[----:B------:R-:W-:Y:S01]  /*f400*/  ULDC.64 UR16, c[0x0][0xb90] ;  /* 0x0002e40000107ab9 */ /* 0x000fe20000000a00 */
[----:B------:R-:W-:Y:S01]  /*f410*/  UMOV UR8, UR4 ;  /* 0x0000000400087c82 */ /* 0x000fe20008000000 */
[----:B------:R-:W-:Y:S01]  /*f420*/  UIMAD UR10, UR12, UR16, URZ ;  /* 0x000000100c0a72a4 */ /* 0x000fe2000f8e023f */
[----:B------:R-:W-:Y:S01]  /*f430*/  IMAD.MOV.U32 R2, RZ, RZ, R4 ;  /* 0x000000ffff027224 */ /* 0x000fe200078e0004 */
[----:B------:R-:W-:Y:S02]  /*f440*/  UMOV UR9, UR11 ;  /* 0x0000000b00097c82 */ /* 0x000fe40008000000 */
[----:B------:R-:W-:Y:S02]  /*f450*/  UIMAD.WIDE.U32 UR8, UR45, UR16, UR8 ;  /* 0x000000102d0872a5 */ /* 0x000fe4000f8e0008 */
[----:B------:R-:W-:-:S03]  /*f460*/  UIMAD UR10, UR45, UR17, UR10 ;  /* 0x000000112d0a72a4 */ /* 0x000fc6000f8e020a */
[----:B------:R-:W-:Y:S01]  /*f470*/  ULDC.64 UR16, c[0x0][0xb98] ;  /* 0x0002e60000107ab9 */ /* 0x000fe20000000a00 */
[----:B------:R-:W0:Y:S01]  /*f480*/  @P1 LDC R3, c[0x0][0xbec] ;  /* 0x0002fb00ff031b82 */ /* 0x000e220000000800 */
[----:B------:R-:W-:Y:S02]  /*f490*/  UIADD3 UR9, UR9, UR10, URZ ;  /* 0x0000000a09097290 */ /* 0x000fe4000fffe03f */
[----:B------:R-:W-:Y:S02]  /*f4a0*/  UIMAD UR10, UR14, UR16, URZ ;  /* 0x000000100e0a72a4 */ /* 0x000fe4000f8e023f */
[----:B------:R-:W-:Y:S02]  /*f4b0*/  UIMAD.WIDE.U32 UR8, UR13, UR16, UR8 ;  /* 0x000000100d0872a5 */ /* 0x000fe4000f8e0008 */
[----:B------:R-:W-:Y:S01]  /*f4c0*/  UIMAD UR10, UR13, UR17, UR10 ;  /* 0x000000110d0a72a4 */ /* 0x000fe2000f8e020a */
[----:B------:R-:W1:Y:S02]  /*f4d0*/  @P1 LDC R6, c[0x0][0xbf0] ;  /* 0x0002fc00ff061b82 */ /* 0x000e640000000800 */
[----:B------:R-:W-:Y:S01]  /*f4e0*/  ULDC.64 UR16, c[0x0][0xb88] ;  /* 0x0002e20000107ab9 */ /* 0x000fe20000000a00 */
[----:B0-----:R-:W-:-:S05]  /*f4f0*/  @P1 IMAD.HI.U32 R3, R4, R3, RZ ;  /* 0x0000000304031227 */ /* 0x001fca00078e00ff */
[----:B-1----:R-:W-:Y:S01]  /*f500*/  @P1 SHF.R.U32.HI R2, RZ, R6, R3 ;  /* 0x00000006ff021219 */ /* 0x002fe20000011603 */
[----:B------:R-:W-:-:S03]  /*f510*/  IMAD.U32 R6, RZ, RZ, UR10 ;  /* 0x0000000aff067e24 */ /* 0x000fc6000f8e00ff */
[--C-:B------:R-:W-:Y:S01]  /*f520*/  SHF.R.S32.HI R3, RZ, 0x1f, R2.reuse ;  /* 0x0000001fff037819 */ /* 0x100fe20000011402 */
[----:B------:R-:W-:Y:S01]  /*f530*/  IMAD.MOV R5, RZ, RZ, -R2 ;  /* 0x000000ffff057224 */ /* 0x000fe200078e0a02 */
[----:B------:R-:W-:-:S03]  /*f540*/  IADD3 R2, P1, R2, UR8, RZ ;  /* 0x0000000802027c10 */ /* 0x000fc6000ff3e0ff */
[----:B------:R-:W-:Y:S01]  /*f550*/  IMAD R5, R7, R5, R4 ;  /* 0x0000000507057224 */ /* 0x000fe200078e0204 */
[----:B------:R-:W-:Y:S01]  /*f560*/  IADD3.X R3, R3, UR9, R6, P1, !PT ;  /* 0x0000000903037c10 */ /* 0x000fe20008ffe406 */
[----:B------:R-:W-:-:S03]  /*f570*/  ULDC.64 UR8, c[0x0][0xb50] ;  /* 0x0002d40000087ab9 */ /* 0x000fc60000000a00 */
[----:B------:R-:W-:Y:S01]  /*f580*/  SHF.R.S32.HI R4, RZ, 0x1f, R5 ;  /* 0x0000001fff047819 */ /* 0x000fe20000011405 */
[----:B------:R-:W-:-:S04]  /*f590*/  IMAD.WIDE.U32 R2, R5, UR16, R2 ;  /* 0x0000001005027c25 */ /* 0x000fc8000f8e0002 */
[----:B------:R-:W-:-:S04]  /*f5a0*/  IMAD R4, R4, UR16, RZ ;  /* 0x0000001004047c24 */ /* 0x000fc8000f8e02ff */
[----:B------:R-:W-:Y:S01]  /*f5b0*/  IMAD R7, R5, UR17, R4 ;  /* 0x0000001105077c24 */ /* 0x000fe2000f8e0204 */
[----:B------:R-:W-:-:S03]  /*f5c0*/  LEA R4, P1, R2, UR8, 0x2 ;  /* 0x0000000802047c11 */ /* 0x000fc6000f8210ff */
[----:B------:R-:W-:-:S05]  /*f5d0*/  IMAD.IADD R3, R3, 0x1, R7 ;  /* 0x0000000103037824 */ /* 0x000fca00078e0207 */
[----:B------:R-:W-:Y:S01]  /*f5e0*/  LEA.HI.X R5, R2, UR9, R3, 0x2, P1 ;  /* 0x0000000902057c11 */ /* 0x000fe200088f1403 */
[----:B------:R-:W-:-:S05]  /*f5f0*/  IMAD.MOV.U32 R3, RZ, RZ, -0x800000 ;  /* 0xff800000ff037424 */ /* 0x000fca00078e00ff */
[----:B------:R0:W-:Y:S02]  /*f600*/  STG.E desc[UR40][R4.64], R3 ;  /* 0x0000000304007986 */ /* 0x0001e4000c101928 */
.L_x_2442:
[----:B------:R-:W-:Y:S05]  /*f610*/  BSYNC B1 ;  /* 0x0000000000017941 */ /* 0x000fea0003800000 */
.L_x_2441:
[----:B0-----:R-:W0:Y:S01]  /*f620*/  @P0 LDC R3, c[0x0][0xbf0] ;  /* 0x0002fc00ff030b82 */ /* 0x001e220000000800 */
[----:B------:R-:W-:Y:S01]  /*f630*/  ULDC.64 UR16, c[0x0][0xaa0] ;  /* 0x0002a80000107ab9 */ /* 0x000fe20000000a00 */
[----:B------:R-:W-:Y:S01]  /*f640*/  IMAD R2, R202, 0x20, R203 ;  /* 0x00000020ca027824 */ /* 0x000fe200078e02cb */
[----:B------:R-:W-:Y:S01]  /*f650*/  UIMAD UR10, UR11, UR16, URZ ;  /* 0x000000100b0a72a4 */ /* 0x000fe2000f8e023f */
[----:B------:R-:W-:Y:S01]  /*f660*/  VIADD R8, R203, UR43 ;  /* 0x0000002bcb087c36 */ /* 0x000fe20008000000 */
[----:B------:R-:W-:Y:S01]  /*f670*/  UIMAD.WIDE.U32 UR8, UR4, UR16, URZ ;  /* 0x00000010040872a5 */ /* 0x000fe2000f8e003f */
[----:B------:R-:W-:Y:S01]  /*f680*/  VIADD R6, R2, UR43 ;  /* 0x0000002b02067c36 */ /* 0x000fe20008000000 */
[----:B------:R-:W-:Y:S01]  /*f690*/  UIMAD UR10, UR4, UR17, UR10 ;  /* 0x00000011040a72a4 */ /* 0x000fe2000f8e020a */
[----:B------:R-:W-:Y:S02]  /*f6a0*/  BSSY B1, `(.L_x_2443) ;  /* 0x000003d000017945 */ /* 0x000fe40003800000 */
        /* <DEDUP_REMOVED lines=10> */
[----:B0-----:R-:W-:Y:S01]  /*f750*/  @P0 SHF.R.U32.HI R5, RZ, R3, R2 ;  /* 0x00000003ff050219 */ /* 0x001fe20000011602 */
        /* <DEDUP_REMOVED lines=11> */
[----:B------:R-:W-:Y:S02]  /*f810*/  IMAD.U32 R3, RZ, RZ, UR4 ;  /* 0x00000004ff037e24 */ /* 0x000fe4000f8e00ff */
[C---:B------:R-:W-:Y:S01]  /*f820*/  IMAD R9, R5.reuse, UR11, R4 ;  /* 0x0000000b05097c24 */ /* 0x040fe2000f8e0204 */
[----:B------:R-:W-:Y:S01]  /*f830*/  SHF.R.S32.HI R4, RZ, 0x1f, R7 ;  /* 0x0000001fff047819 */ /* 0x000fe20000011407 */
[----:B------:R-:W-:-:S04]  /*f840*/  IMAD.WIDE.U32 R2, R5, UR10, R2 ;  /* 0x0000000a05027c25 */ /* 0x000fc8000f8e0002 */
[----:B------:R-:W-:Y:S02]  /*f850*/  IMAD.IADD R3, R3, 0x1, R9 ;  /* 0x0000000103037824 */ /* 0x000fe400078e0209 */
[----:B------:R-:W-:Y:S02]  /*f860*/  IMAD R4, R4, UR8, RZ ;  /* 0x0000000804047c24 */ /* 0x000fe4000f8e02ff */
[----:B-----5:R-:W-:Y:S02]  /*f870*/  IMAD R11, R0, R11, RZ ;  /* 0x0000000b000b7224 */ /* 0x020fe400078e02ff */
        /* <DEDUP_REMOVED lines=31> */
.L_x_2444:
[----:B------:R-:W-:Y:S05]  /*fa70*/  BSYNC B1 ;  /* 0x0000000000017941 */ /* 0x000fea0003800000 */
.L_x_2443:
        /* <DEDUP_REMOVED lines=21> */
.L_x_2446:
[----:B------:R-:W-:Y:S05]  /*fbd0*/  BSYNC B1 ;  /* 0x0000000000017941 */ /* 0x000fea0003800000 */
.L_x_2445:
        /* <DEDUP_REMOVED lines=21> */
.L_x_2448:
[----:B------:R-:W-:Y:S05]  /*fd30*/  BSYNC B1 ;  /* 0x0000000000017941 */ /* 0x000fea0003800000 */
.L_x_2447:
[----:B0-----:R-:W-:Y:S01]  /*fd40*/  VIADD R0, R8, 0x60 ;  /* 0x0000006008007836 */ /* 0x001fe20000000000 */
[----:B---3--:R0:W3:Y:S04]  /*fd50*/  SHFL.IDX PT, R6, R5, 0x3, 0x181f ;  /* 0x00781f0005067f89 */ /* 0x0080e800000e0000 */
        /* <DEDUP_REMOVED lines=20> */
.L_x_2439:
[----:B------:R-:W-:Y:S05]  /*fea0*/  BSYNC B0 ;  /* 0x0000000000007941 */ /* 0x000fea0003800000 */
.L_x_2430:
[----:B------:R-:W-:Y:S02]  /*feb0*/  ULDC UR4, c[0x0][0xc3c] ;  /* 0x00030f0000047ab9 */ /* 0x000fe40000000800 */
[----:B------:R-:W-:-:S06]  /*fec0*/  UISETP.GE.AND UP0, UPT, UR6, UR4, UPT ;  /* 0x000000040600728c */ /* 0x000fcc000bf06270 */
[----:B------:R-:W-:-:S13]  /*fed0*/  PLOP3.LUT P0, PT, PT, PT, UP0, 0x80, 0x0 ;  /* 0x000000000000781c */ /* 0x000fda0003f0f008 */
[----:B------:R-:W-:Y:S05]  /*fee0*/  @!P0 BRA `(.L_x_2449) ;  /* 0xffffff0c00dc8947 */ /* 0x000fea000383ffff */
[----:B------:R-:W-:Y:S05]  /*fef0*/  EXIT ;  /* 0x000000000000794d */ /* 0x000fea0003800000 */
.L_x_2348:
[----:B------:R-:W-:-:S08]  /*ff00*/  NOP ;  /* 0x0000000000007918 */ /* 0x000fd00000000000 */
[----:B------:R-:W0:-:S00]  /*ff10*/  USETMAXREG.DEALLOC.CTAPOOL 0x18 ;  /* 0x00000018000079c8 */ /* 0x000e0000080e0500 */
[----:B0-----:R-:W2:Y:S01]  /*ff20*/  LDL.LU R2, [R1] ;  /* 0x0000000001027983 */ /* 0x001ea20000300800 */
[----:B------:R-:W-:Y:S01]  /*ff30*/  LOP3.LUT R0, R0, 0x3, RZ, 0xc0, !PT ;  /* 0x0000000300007812 */ /* 0x000fe200078ec0ff */
[----:B------:R-:W-:-:S05]  /*ff40*/  IMAD.MOV.U32 R4, RZ, RZ, RZ ;  /* 0x000000ffff047224 */ /* 0x000fca00078e00ff */
[----:B------:R-:W0:Y:S02]  /*ff50*/  SHFL.IDX PT, R0, R0, RZ, 0x1f ;  /* 0x00001fff00007589 */ /* 0x000e2400000e0000 */
[----:B0-----:R-:W-:Y:S02]  /*ff60*/  ISETP.NE.AND P0, PT, R0, RZ, PT ;  /* 0x000000ff0000720c */ /* 0x001fe40003f05270 */
[----:B--2---:R-:W-:-:S11]  /*ff70*/  LOP3.LUT R2, R2, 0xfffffffd, RZ, 0xc0, !PT ;  /* 0xfffffffd02027812 */ /* 0x004fd600078ec0ff */
[----:B------:R-:W-:-:S05]  /*ff80*/  @P0 LOP3.LUT R2, R2, 0x2, RZ, 0xfc, !PT ;  /* 0x0000000202020812 */ /* 0x000fca00078efcff */
[----:B------:R0:W-:Y:S01]  /*ff90*/  STL [R1], R2 ;  /* 0x0000000201007387 */ /* 0x0001e20000100800 */
[----:B------:R-:W-:Y:S05]  /*ffa0*/  @!P0 BRA `(.L_x_2450) ;  /* 0x00000000001c8947 */ /* 0x000fea0003800000 */
[----:B------:R-:W1:Y:S08]  /*ffb0*/  S2UR UR5, SR_CgaCtaId ;  /* 0x00000000000579c3 */ /* 0x000e700000008800 */
[----:B------:R-:W-:Y:S06]  /*ffc0*/  BAR.SYNC.DEFER_BLOCKING 0x5, 0x180 ;  /* 0x0146000000007b1d */ /* 0x000fec0000010000 */
[----:B------:R-:W-:-:S02]  /*ffd0*/  UMOV UR4, 0x400 ;  /* 0x0000040000047882 */ /* 0x000fc40000000000 */
[----:B-1----:R-:W-:-:S09]  /*ffe0*/  ULEA UR4, UR5, UR4, 0x18 ;  /* 0x0000000405047291 */ /* 0x002fd2000f8ec03f */
[----:B------:R-:W2:Y:S01]  /*fff0*/  LDS.128 R16, [UR4+0x228d0] ;  /* 0x0228d004ff107984 */ /* 0x000ea20008000c00 */
[----:B------:R-:W-:Y:S06]  /*10000*/  BAR.ARV 0x4, 0x180 ;  /* 0x0106000000007b1d */ /* 0x000fec0000002000 */
[----:B------:R-:W-:Y:S05]  /*10010*/  BRA `(.L_x_2451) ;  /* 0x0000000800847947 */ /* 0x000fea0003800000 */
.L_x_2450:
[----:B------:R-:W1:Y:S01]  /*10020*/  S2R R0, SR_TID.X ;  /* 0x0000000000007919 */ /* 0x000e620000002100 */
[----:B------:R-:W-:Y:S01]  /*10030*/  ULDC UR4, c[0x0][0xc3c] ;  /* 0x00030f0000047ab9 */ /* 0x000fe20000000800 */
[----:B------:R-:W2:Y:S01]  /*10040*/  S2UR UR6, SR_CTAID.X ;  /* 0x00000000000679c3 */ /* 0x000ea20000002500 */
[----:B------:R-:W-:Y:S01]  /*10050*/  ULDC UR5, c[0x0][0xc38] ;  /* 0x00030e0000057ab9 */ /* 0x000fe20000000800 */
[----:B-1----:R-:W-:-:S04]  /*10060*/  LOP3.LUT R0, R0, 0x1f, RZ, 0xc0, !PT ;  /* 0x0000001f00007812 */ /* 0x002fc800078ec0ff */
[----:B------:R-:W-:-:S04]  /*10070*/  ISETP.NE.AND P0, PT, R0, 0x1f, PT ;  /* 0x0000001f0000780c */ /* 0x000fc80003f05270 */
[----:B------:R-:W-:-:S13]  /*10080*/  ISETP.GE.OR P1, PT, R0, UR4, !P0 ;  /* 0x0000000400007c0c */ /* 0x000fda000c726670 */
[----:B0-----:R-:W0:Y:S02]  /*10090*/  @!P1 LDC.64 R2, c[0x0][0xc80] ;  /* 0x00032000ff029b82 */ /* 0x001e240000000a00 */
[----:B0-----:R-:W-:-:S05]  /*100a0*/  @!P1 IMAD.WIDE.U32 R2, R0, 0x4, R2 ;  /* 0x0000000400029825 */ /* 0x001fca00078e0002 */
[----:B------:R-:W3:Y:S01]  /*100b0*/  @!P1 LDG.E R4, desc[UR40][R2.64] ;  /* 0x0000002802049981 */ /* 0x000ee2000c1e1900 */
[C---:B------:R-:W-:Y:S01]  /*100c0*/  ISETP.NE.AND P1, PT, R0.reuse, RZ, PT ;  /* 0x000000ff0000720c */ /* 0x040fe20003f25270 */
[----:B------:R-:W-:Y:S01]  /*100d0*/  UMOV UR4, URZ ;  /* 0x0000003f00047c82 */ /* 0x000fe20008000000 */
[C---:B------:R-:W-:Y:S01]  /*100e0*/  ISETP.GE.U32.AND P2, PT, R0.reuse, 0x2, PT ;  /* 0x000000020000780c */ /* 0x040fe20003f46070 */
[----:B------:R-:W-:Y:S01]  /*100f0*/  IMAD.MOV.U32 R16, RZ, RZ, RZ ;  /* 0x000000ffff107224 */ /* 0x000fe200078e00ff */
[C---:B------:R-:W-:Y:S02]  /*10100*/  ISETP.GE.U32.AND P3, PT, R0.reuse, 0x4, PT ;  /* 0x000000040000780c */ /* 0x040fe40003f66070 */
[C---:B------:R-:W-:Y:S02]  /*10110*/  ISETP.GE.U32.AND P4, PT, R0.reuse, 0x8, PT ;  /* 0x000000080000780c */ /* 0x040fe40003f86070 */
[----:B------:R-:W-:Y:S01]  /*10120*/  ISETP.GE.U32.AND P5, PT, R0, 0x10, PT ;  /* 0x000000100000780c */ /* 0x000fe20003fa6070 */
[----:B---3--:R-:W0:Y:S02]  /*10130*/  SHFL.UP PT, R5, R4, 0x1, RZ ;  /* 0x0420000004057989 */ /* 0x008e2400000e00ff */
        /* <DEDUP_REMOVED lines=17> */
[----:B--2---:R-:W-:-:S13]  /*10250*/  ISETP.GT.AND P6, PT, R6, UR6, PT ;  /* 0x0000000606007c0c */ /* 0x004fda000bfc4270 */
[----:B------:R-:W-:Y:S05]  /*10260*/  @P6 BRA `(.L_x_2452) ;  /* 0x00000000009c6947 */ /* 0x000fea0003800000 */
[----:B------:R-:W0:Y:S01]  /*10270*/  LDC R5, c[0x0][0xc3c] ;  /* 0x00030f00ff057b82 */ /* 0x000e220000000800 */
[----:B------:R-:W-:Y:S01]  /*10280*/  IMAD.MOV.U32 R6, RZ, RZ, R3 ;  /* 0x000000ffff067224 */ /* 0x000fe200078e0003 */
[----:B------:R-:W-:Y:S01]  /*10290*/  UMOV UR4, URZ ;  /* 0x0000003f00047c82 */ /* 0x000fe20008000000 */
[----:B------:R-:W-:Y:S01]  /*102a0*/  ULDC UR7, c[0x0][0xc3c] ;  /* 0x00030f0000077ab9 */ /* 0x000fe20000000800 */
[----:B------:R-:W-:-:S05]  /*102b0*/  ULDC UR5, c[0x0][0xc38] ;  /* 0x00030e0000057ab9 */ /* 0x000fca0000000800 */
.L_x_2456:
        /* <DEDUP_REMOVED lines=12> */
.L_x_2455:
[----:B------:R-:W-:Y:S05]  /*10380*/  BSYNC B0 ;  /* 0x0000000000007941 */ /* 0x000fea0003800000 */
.L_x_2454:
        /* <DEDUP_REMOVED lines=20> */
[----:B------:R-:W-:-:S07]  /*104d0*/  IMAD.MOV.U32 R5, RZ, RZ, R9 ;  /* 0x000000ffff057224 */ /* 0x000fce00078e0009 */
.L_x_2452:
[----:B------:R-:W-:-:S04]  /*104e0*/  IMAD.IADD R6, R6, 0x1, -R3 ;  /* 0x0000000106067824 */ /* 0x000fc800078e0a03 */
[----:B------:R-:W-:-:S05]  /*104f0*/  IMAD R2, R5, UR5, R6 ;  /* 0x0000000505027c24 */ /* 0x000fca000f8e0206 */
[----:B------:R-:W-:Y:S02]  /*10500*/  ISETP.GT.AND P0, PT, R2, UR6, PT ;  /* 0x0000000602007c0c */ /* 0x000fe4000bf04270 */
[----:B------:R-:W0:Y:S11]  /*10510*/  LDC.64 R2, c[0x0][0xc90] ;  /* 0x00032400ff027b82 */ /* 0x000e360000000a00 */
[----:B------:R-:W-:-:S04]  /*10520*/  VOTE.ANY R11, PT, !P0 ;  /* 0x00000000000b7806 */ /* 0x000fc800040e0100 */
[----:B------:R-:W1:Y:S02]  /*10530*/  POPC R7, R11 ;  /* 0x0000000b00077309 */ /* 0x000e640000000000 */
[----:B-1----:R-:W-:-:S04]  /*10540*/  VIADD R19, R7, UR4 ;  /* 0x0000000407137c36 */ /* 0x002fc80008000000 */
[----:B0-----:R-:W-:-:S05]  /*10550*/  IMAD.WIDE R2, R19, 0x4, R2 ;  /* 0x0000000413027825 */ /* 0x001fca00078e0202 */
[----:B------:R-:W2:Y:S01]  /*10560*/  LDG.E R9, desc[UR40][R2.64] ;  /* 0x0000002802097981 */ /* 0x000ea2000c1e1900 */
[----:B------:R-:W-:-:S03]  /*10570*/  ISETP.NE.AND P0, PT, R11, RZ, PT ;  /* 0x000000ff0b00720c */ /* 0x000fc60003f05270 */
[----:B------:R-:W2:Y:S02]  /*10580*/  SHFL.IDX PT, R4, R4, R7, 0x1f ;  /* 0x00001f0704047589 */ /* 0x000ea400000e0000 */
[----:B--2---:R-:W-:-:S05]  /*10590*/  IMAD R8, R4, R9, RZ ;  /* 0x0000000904087224 */ /* 0x004fca00078e02ff */
[----:B------:R-:W-:-:S04]  /*105a0*/  IABS R10, R8 ;  /* 0x00000008000a7213 */ /* 0x000fc80000000000 */
[----:B------:R-:W0:Y:S08]  /*105b0*/  I2F.RP R12, R10 ;  /* 0x0000000a000c7306 */ /* 0x000e300000209400 */
[----:B0-----:R-:W0:Y:S02]  /*105c0*/  MUFU.RCP R12, R12 ;  /* 0x0000000c000c7308 */ /* 0x001e240000001000 */
[----:B0-----:R-:W-:-:S06]  /*105d0*/  VIADD R13, R12, 0xffffffe ;  /* 0x0ffffffe0c0d7836 */ /* 0x001fcc0000000000 */
[----:B------:R0:W1:Y:S01]  /*105e0*/  F2I.FTZ.U32.TRUNC.NTZ R3, R13 ;  /* 0x0000000d00037305 */ /* 0x000062000021f000 */
[----:B------:R-:W-:Y:S05]  /*105f0*/  @!P0 BRA `(.L_x_2457) ;  /* 0x0000000000088947 */ /* 0x000fea0003800000 */
[----:B------:R-:W-:-:S06]  /*10600*/  VIADD R16, R7, 0xffffffff ;  /* 0xffffffff07107836 */ /* 0x000fcc0000000000 */
[----:B------:R2:W3:Y:S02]  /*10610*/  SHFL.IDX PT, R16, R5, R16, 0x1f ;  /* 0x00001f1005107589 */ /* 0x0004e400000e0000 */
.L_x_2457:
[--C-:B-12---:R-:W-:Y:S02]  /*10620*/  IMAD.MOV R5, RZ, RZ, -R3.reuse ;  /* 0x000000ffff057224 */ /* 0x106fe400078e0a03 */
[----:B---3--:R-:W-:Y:S01]  /*10630*/  IMAD R16, R16, UR5, R6 ;  /* 0x0000000510107c24 */ /* 0x008fe2000f8e0206 */
[----:B------:R-:W-:Y:S01]  /*10640*/  IABS R6, R8 ;  /* 0x0000000800067213 */ /* 0x000fe20000000000 */
[----:B------:R-:W-:Y:S02]  /*10650*/  IMAD R5, R5, R10, RZ ;  /* 0x0000000a05057224 */ /* 0x000fe400078e02ff */
[----:B------:R-:W-:Y:S02]  /*10660*/  IMAD.MOV.U32 R2, RZ, RZ, RZ ;  /* 0x000000ffff027224 */ /* 0x000fe400078e00ff */
[----:B------:R-:W-:Y:S02]  /*10670*/  IMAD.MOV R6, RZ, RZ, -R6 ;  /* 0x000000ffff067224 */ /* 0x000fe400078e0a06 */
[----:B------:R-:W-:Y:S01]  /*10680*/  IMAD.HI.U32 R2, R3, R5, R2 ;  /* 0x0000000503027227 */ /* 0x000fe200078e0002 */
[----:B------:R-:W-:-:S04]  /*10690*/  IADD3 R5, -R16, UR6, RZ ;  /* 0x0000000610057c10 */ /* 0x000fc8000fffe1ff */
        /* <DEDUP_REMOVED lines=13> */
[----:B------:R-:W-:Y:S02]  /*10770*/  IMAD R6, R9, R2, RZ ;  /* 0x0000000209067224 */ /* 0x000fe400078e02ff */
[----:B------:R-:W-:Y:S02]  /*10780*/  IMAD.MOV R2, RZ, RZ, -R2 ;  /* 0x000000ffff027224 */ /* 0x000fe400078e0a02 */
[----:B------:R-:W-:Y:S02]  /*10790*/  IMAD.MOV R10, RZ, RZ, -R6 ;  /* 0x000000ffff0a7224 */ /* 0x000fe400078e0a06 */
[----:B------:R-:W-:-:S03]  /*107a0*/  IMAD R5, R8, R2, R5 ;  /* 0x0000000208057224 */ /* 0x000fc600078e0205 */
[----:B------:R-:W-:-:S04]  /*107b0*/  VIADDMNMX R9, R10, UR5, R9, PT ;  /* 0x000000050a097c46 */ /* 0x000fc8000b800109 */
[-C--:B------:R-:W-:Y:S02]  /*107c0*/  IABS R7, R9.reuse ;  /* 0x0000000900077213 */ /* 0x080fe40000000000 */
[----:B------:R-:W-:Y:S02]  /*107d0*/  IABS R8, R9 ;  /* 0x0000000900087213 */ /* 0x000fe40000000000 */
[----:B------:R-:W1:Y:S03]  /*107e0*/  I2F.RP R10, R7 ;  /* 0x00000007000a7306 */ /* 0x000e660000209400 */
[----:B------:R-:W-:-:S05]  /*107f0*/  IMAD.MOV R8, RZ, RZ, -R8 ;  /* 0x000000ffff087224 */ /* 0x000fca00078e0a08 */
[----:B-1----:R-:W1:Y:S02]  /*10800*/  MUFU.RCP R10, R10 ;  /* 0x0000000a000a7308 */ /* 0x002e640000001000 */
[----:B-1----:R-:W-:-:S06]  /*10810*/  VIADD R3, R10, 0xffffffe ;  /* 0x0ffffffe0a037836 */ /* 0x002fcc0000000000 */
[----:B------:R-:W1:Y:S02]  /*10820*/  F2I.FTZ.U32.TRUNC.NTZ R3, R3 ;  /* 0x0000000300037305 */ /* 0x000e64000021f000 */
[----:B-1----:R-:W-:-:S04]  /*10830*/  IMAD.MOV R2, RZ, RZ, -R3 ;  /* 0x000000ffff027224 */ /* 0x002fc800078e0a03 */
[----:B------:R-:W-:Y:S02]  /*10840*/  IMAD R11, R2, R7, RZ ;  /* 0x00000007020b7224 */ /* 0x000fe400078e02ff */
[----:B------:R-:W-:-:S04]  /*10850*/  IMAD.MOV.U32 R2, RZ, RZ, RZ ;  /* 0x000000ffff027224 */ /* 0x000fc800078e00ff */
[----:B------:R-:W-:Y:S01]  /*10860*/  IMAD.HI.U32 R2, R3, R11, R2 ;  /* 0x0000000b03027227 */ /* 0x000fe200078e0002 */
[----:B------:R-:W-:Y:S02]  /*10870*/  IABS R11, R5 ;  /* 0x00000005000b7213 */ /* 0x000fe40000000000 */
[C---:B------:R-:W-:Y:S01]  /*10880*/  LOP3.LUT R3, R5.reuse, R9, RZ, 0x3c, !PT ;  /* 0x0000000905037212 */ /* 0x040fe200078e3cff */
[----:B------:R-:W-:Y:S02]  /*10890*/  IMAD.IADD R5, R5, 0x1, R6 ;  /* 0x0000000105057824 */ /* 0x000fe400078e0206 */
[----:B------:R-:W-:Y:S01]  /*108a0*/  IMAD.HI.U32 R2, R2, R11, RZ ;  /* 0x0000000b02027227 */ /* 0x000fe200078e00ff */
[----:B------:R-:W-:-:S03]  /*108b0*/  ISETP.GE.AND P2, PT, R3, RZ, PT ;  /* 0x000000ff0300720c */ /* 0x000fc60003f46270 */
[----:B------:R-:W-:-:S05]  /*108c0*/  IMAD R8, R2, R8, R11 ;  /* 0x0000000802087224 */ /* 0x000fca00078e020b */
[----:B------:R-:W-:-:S13]  /*108d0*/  ISETP.GT.U32.AND P1, PT, R7, R8, PT ;  /* 0x000000080700720c */ /* 0x000fda0003f24070 */
[----:B------:R-:W-:Y:S02]  /*108e0*/  @!P1 IMAD.IADD R8, R8, 0x1, -R7 ;  /* 0x0000000108089824 */ /* 0x000fe400078e0a07 */
[----:B------:R-:W-:Y:S01]  /*108f0*/  @!P1 VIADD R2, R2, 0x1 ;  /* 0x0000000102029836 */ /* 0x000fe20000000000 */
[----:B------:R-:W-:Y:S02]  /*10900*/  ISETP.NE.AND P1, PT, R9, RZ, PT ;  /* 0x000000ff0900720c */ /* 0x000fe40003f25270 */
[----:B------:R-:W-:-:S13]  /*10910*/  ISETP.GE.U32.AND P0, PT, R8, R7, PT ;  /* 0x000000070800720c */ /* 0x000fda0003f06070 */
[----:B------:R-:W-:-:S04]  /*10920*/  @P0 VIADD R2, R2, 0x1 ;  /* 0x0000000102020836 */ /* 0x000fc80000000000 */
[----:B------:R-:W-:Y:S01]  /*10930*/  @!P2 IMAD.MOV R2, RZ, RZ, -R2 ;  /* 0x000000ffff02a224 */ /* 0x000fe200078e0a02 */
[----:B------:R-:W-:Y:S01]  /*10940*/  @!P1 LOP3.LUT R2, RZ, R9, RZ, 0x33, !PT ;  /* 0x00000009ff029212 */ /* 0x000fe200078e33ff */
[----:B------:R-:W-:-:S03]  /*10950*/  IMAD.MOV R9, RZ, RZ, -R9 ;  /* 0x000000ffff097224 */ /* 0x000fc600078e0a09 */
[----:B------:R-:W-:Y:S01]  /*10960*/  LOP3.LUT R17, RZ, R2, RZ, 0x33, !PT ;  /* 0x00000002ff117212 */ /* 0x000fe200078e33ff */
[----:B------:R-:W-:-:S04]  /*10970*/  IMAD R18, R2, R9, R5 ;  /* 0x0000000902127224 */ /* 0x000fc800078e0205 */
[----:B------:R-:W-:Y:S01]  /*10980*/  IMAD.IADD R17, R4, 0x1, R17 ;  /* 0x0000000104117824 */ /* 0x000fe200078e0211 */
[----:B------:R-:W-:Y:S06]  /*10990*/  BRA `(.L_x_2458) ;  /* 0x00000000000c7947 */ /* 0x000fec0003800000 */
.L_x_2453:
[----:B------:R-:W-:Y:S02]  /*109a0*/  IMAD.MOV.U32 R17, RZ, RZ, RZ ;  /* 0x000000ffff117224 */ /* 0x000fe400078e00ff */
[----:B------:R-:W-:Y:S02]  /*109b0*/  IMAD.U32 R16, RZ, RZ, UR6 ;  /* 0x00000006ff107e24 */ /* 0x000fe4000f8e00ff */
[----:B------:R-:W-:-:S07]  /*109c0*/  IMAD.MOV.U32 R18, RZ, RZ, RZ ;  /* 0x000000ffff127224 */ /* 0x000fce00078e00ff */
.L_x_2458:
[----:B------:R-:W-:-:S13]  /*109d0*/  ISETP.NE.AND P0, PT, R0, RZ, PT ;  /* 0x000000ff0000720c */ /* 0x000fda0003f05270 */
[----:B------:R-:W1:Y:S01]  /*109e0*/  @!P0 S2R R3, SR_CgaCtaId ;  /* 0x0000000000038919 */ /* 0x000e620000008800 */
[----:B------:R-:W-:-:S04]  /*109f0*/  @!P0 MOV R0, 0x400 ;  /* 0x0000040000008802 */ /* 0x000fc80000000f00 */
[----:B-1----:R-:W-:-:S05]  /*10a00*/  @!P0 LEA R0, R3, R0, 0x18 ;  /* 0x0000000003008211 */ /* 0x002fca00078ec0ff */
[----:B------:R1:W-:Y:S01]  /*10a10*/  @!P0 STS.128 [R0+0x228d0], R16 ;  /* 0x0228d01000008388 */ /* 0x0003e20000000c00 */
[----:B------:R-:W-:Y:S06]  /*10a20*/  BAR.ARV 0x5, 0x180 ;  /* 0x0146000000007b1d */ /* 0x000fec0000002000 */
.L_x_2451:
[----:B-1----:R-:W-:Y:S01]  /*10a30*/  IMAD.MOV.U32 R0, RZ, RZ, 0x1 ;  /* 0x00000001ff007424 */ /* 0x002fe200078e00ff */
[----:B------:R1:W-:Y:S01]  /*10a40*/  STL [R1+0x8], RZ ;  /* 0x000008ff01007387 */ /* 0x0003e20000100800 */
[----:B------:R-:W-:Y:S02]  /*10a50*/  ULDC UR4, c[0x0][0xc3c] ;  /* 0x00030f0000047ab9 */ /* 0x000fe40000000800 */
[----:B--2---:R-:W-:Y:S01]  /*10a60*/  ISETP.GE.AND P0, PT, R19, UR4, PT ;  /* 0x0000000413007c0c */ /* 0x004fe2000bf06270 */
[----:B------:R1:W-:Y:S04]  /*10a70*/  STL [R1+0x10], R0 ;  /* 0x0000100001007387 */ /* 0x0003e80000100800 */
[----:B------:R1:W-:Y:S08]  /*10a80*/  STL [R1+0x40], RZ ;  /* 0x000040ff01007387 */ /* 0x0003f00000100800 */
[----:B-1----:R-:W-:Y:S05]  /*10a90*/  @P0 BRA `(.L_x_2459) ;  /* 0x0000005400700947 */ /* 0x002fea0003800000 */
        /* <DEDUP_REMOVED lines=24> */
.L_x_2569:
[----:B------:R-:W-:Y:S05]  /*10c20*/  YIELD ;  /* 0x0000000000007946 */ /* 0x000fea0003800000 */
[----:B------:R-:W-:Y:S01]  /*10c30*/  ULDC.64 UR4, c[0x0][0xa28] ;  /* 0x00028a0000047ab9 */ /* 0x000fe20000000a00 */
[----:B0--3--:R-:W-:Y:S01]  /*10c40*/  IMAD.MOV.U32 R0, RZ, RZ, RZ ;  /* 0x000000ffff007224 */ /* 0x009fe200078e00ff */
[----:B------:R-:W-:Y:S01]  /*10c50*/  ISETP.NE.U32.AND P0, PT, RZ, UR4, PT ;  /* 0x00000004ff007c0c */ /* 0x000fe2000bf05070 */
[----:B------:R-:W0:Y:S01]  /*10c60*/  LDC.64 R4, c[0x0][0xa00] ;  /* 0x00028000ff047b82 */ /* 0x000e220000000a00 */
[----:B-1---5:R-:W-:Y:S01]  /*10c70*/  CS2R R8, SRZ ;  /* 0x0000000000087805 */ /* 0x022fe2000001ff00 */
[----:B------:R-:W-:Y:S01]  /*10c80*/  ULDC.64 UR6, c[0x0][0xa08] ;  /* 0x0002820000067ab9 */ /* 0x000fe20000000a00 */
[----:B------:R-:W-:Y:S01]  /*10c90*/  ISETP.NE.AND.EX P0, PT, RZ, UR5, PT, P0 ;  /* 0x00000005ff007c0c */ /* 0x000fe2000bf05300 */
[----:B------:R-:W-:-:S12]  /*10ca0*/  ULDC.64 UR4, c[0x0][0xa18] ;  /* 0x0002860000047ab9 */ /* 0x000fd80000000a00 */
[----:B------:R-:W1:Y:S02]  /*10cb0*/  @P0 LDC.64 R2, c[0x0][0xa28] ;  /* 0x00028a00ff020b82 */ /* 0x000e640000000a00 */
[----:B-1----:R-:W-:-:S05]  /*10cc0*/  @P0 IMAD.WIDE R2, R19, 0x4, R2 ;  /* 0x0000000413020825 */ /* 0x002fca00078e0202 */
[----:B------:R1:W5:Y:S01]  /*10cd0*/  @P0 LDG.E R0, desc[UR40][R2.64] ;  /* 0x0000002802000981 */ /* 0x000362000c1e1900 */
[----:B------:R-:W-:Y:S01]  /*10ce0*/  ISETP.NE.U32.AND P0, PT, RZ, UR4, PT ;  /* 0x00000004ff007c0c */ /* 0x000fe2000bf05070 */
[----:B0-----:R-:W-:Y:S01]  /*10cf0*/  IMAD.WIDE R4, R19, 0x4, R4 ;  /* 0x0000000413047825 */ /* 0x001fe200078e0204 */
[----:B------:R-:W-:Y:S02]  /*10d00*/  ISETP.NE.U32.AND P1, PT, RZ, UR6, PT ;  /* 0x00000006ff007c0c */ /* 0x000fe4000bf25070 */
[----:B------:R-:W-:Y:S01]  /*10d10*/  ISETP.NE.AND.EX P2, PT, RZ, UR5, PT, P0 ;  /* 0x00000005ff007c0c */ /* 0x000fe2000bf45300 */
[----:B------:R-:W-:Y:S01]  /*10d20*/  ULDC.64 UR4, c[0x0][0xa00] ;  /* 0x0002800000047ab9 */ /* 0x000fe20000000a00 */
[----:B------:R-:W-:Y:S02]  /*10d30*/  ISETP.NE.AND.EX P1, PT, RZ, UR7, PT, P1 ;  /* 0x00000007ff007c0c */ /* 0x000fe4000bf25310 */
[----:B------:R-:W-:Y:S01]  /*10d40*/  ISETP.NE.U32.AND P0, PT, RZ, UR4, PT ;  /* 0x00000004ff007c0c */ /* 0x000fe2000bf05070 */
[----:B-1----:R-:W0:Y:S03]  /*10d50*/  LDC.64 R2, c[0x0][0xa08] ;  /* 0x00028200ff027b82 */ /* 0x002e260000000a00 */
[----:B------:R-:W-:-:S05]  /*10d60*/  ISETP.NE.AND.EX P0, PT, RZ, UR5, PT, P0 ;  /* 0x00000005ff007c0c */ /* 0x000fca000bf05300 */
[----:B--2---:R-:W1:Y:S08]  /*10d70*/  @P2 LDC.64 R6, c[0x0][0xa18] ;  /* 0x00028600ff062b82 */ /* 0x004e700000000a00 */
[----:B------:R-:W2:Y:S01]  /*10d80*/  @P0 LDG.E R9, desc[UR40][R4.64] ;  /* 0x0000002804090981 */ /* 0x000ea2000c1e1900 */
[----:B------:R-:W-:Y:S01]  /*10d90*/  ULDC UR4, c[0x0][0x288] ;  /* 0x0000a20000047ab9 */ /* 0x000fe20000000800 */
[----:B0-----:R-:W-:-:S05]  /*10da0*/  IMAD.WIDE R2, R19, 0x4, R2 ;  /* 0x0000000413027825 */ /* 0x001fca00078e0202 */
[----:B------:R-:W5:Y:S01]  /*10db0*/  @P1 LDG.E R8, desc[UR40][R2.64] ;  /* 0x0000002802081981 */ /* 0x000f62000c1e1900 */
[----:B-1----:R-:W-:-:S03]  /*10dc0*/  @P2 IMAD.WIDE R6, R19, 0x4, R6 ;  /* 0x0000000413062825 */ /* 0x002fc600078e0206 */
        /* <DEDUP_REMOVED lines=14> */
[----:B------:R-:W0:Y:S04]  /*10eb0*/  LDG.E R7, desc[UR40][R4.64] ;  /* 0x0000002804077981 */ /* 0x000e28000c1e1900 */
[----:B------:R-:W0:Y:S02]  /*10ec0*/  LDG.E R4, desc[UR40][R4.64+0x4] ;  /* 0x0000042804047981 */ /* 0x000e24000c1e1900 */
[----:B0-----:R-:W-:-:S05]  /*10ed0*/  IMAD.IADD R9, R4, 0x1, -R7 ;  /* 0x0000000104097824 */ /* 0x001fca00078e0a07 */
[----:B------:R1:W-:Y:S02]  /*10ee0*/  STL [R1+0x30], R9 ;  /* 0x0000300901007387 */ /* 0x0003e40000100800 */
.L_x_2460:
[----:B-----5:R-:W-:Y:S01]  /*10ef0*/  IMAD.IADD R4, R8, 0x1, R0 ;  /* 0x0000000108047824 */ /* 0x020fe200078e0200 */
[----:B------:R-:W-:Y:S02]  /*10f00*/  ULDC.64 UR4, c[0x0][0xa20] ;  /* 0x0002880000047ab9 */ /* 0x000fe40000000a00 */
[----:B------:R-:W-:Y:S02]  /*10f10*/  ISETP.NE.U32.AND P0, PT, RZ, UR4, PT ;  /* 0x00000004ff007c0c */ /* 0x000fe4000bf05070 */
[----:B------:R2:W-:Y:S02]  /*10f20*/  STL [R1+0x18], R4 ;  /* 0x0000180401007387 */ /* 0x0005e40000100800 */
[----:B------:R-:W-:-:S13]  /*10f30*/  ISETP.NE.AND.EX P0, PT, RZ, UR5, PT, P0 ;  /* 0x00000005ff007c0c */ /* 0x000fda000bf05300 */
[----:B--2---:R-:W-:Y:S05]  /*10f40*/  @!P0 BRA `(.L_x_2461) ;  /* 0x0000000000108947 */ /* 0x004fea0003800000 */
[----:B------:R-:W2:Y:S02]  /*10f50*/  LDC.64 R2, c[0x0][0xa20] ;  /* 0x00028800ff027b82 */ /* 0x000ea40000000a00 */
[----:B--2---:R-:W-:-:S05]  /*10f60*/  IMAD.WIDE R2, R19, 0x4, R2 ;  /* 0x0000000413027825 */ /* 0x004fca00078e0202 */
[----:B------:R2:W5:Y:S01]  /*10f70*/  LDG.E R6, desc[UR40][R2.64] ;  /* 0x0000002802067981 */ /* 0x000562000c1e1900 */
[----:B------:R-:W-:Y:S05]  /*10f80*/  BRA `(.L_x_2462) ;  /* 0x0000000000107947 */ /* 0x000fea0003800000 */
.L_x_2461:
[----:B------:R-:W-:Y:S05]  /*10f90*/  @!P1 BRA `(.L_x_2462) ;  /* 0x00000000000c9947 */ /* 0x000fea0003800000 */
[----:B------:R-:W2:Y:S04]  /*10fa0*/  LDG.E R6, desc[UR40][R2.64] ;  /* 0x0000002802067981 */ /* 0x000ea8000c1e1900 */
[----:B------:R-:W2:Y:S02]  /*10fb0*/  LDG.E R2, desc[UR40][R2.64+0x4] ;  /* 0x0000042802027981 */ /* 0x000ea4000c1e1900 */
[----:B--2---:R-:W-:-:S07]  /*10fc0*/  IMAD.IADD R6, R2, 0x1, -R6 ;  /* 0x0000000102067824 */ /* 0x004fce00078e0a06 */
.L_x_2462:
[----:B--2---:R-:W2:Y:S01]  /*10fd0*/  LDC R2, c[0x0][0x448] ;  /* 0x00011200ff027b82 */ /* 0x004ea20000000800 */
[----:B------:R-:W-:Y:S02]  /*10fe0*/  IMAD.SHL.U32 R8, R17, 0x80, RZ ;  /* 0x0000008011087824 */ /* 0x000fe400078e00ff */
[----:B-----5:R-:W-:Y:S02]  /*10ff0*/  IMAD.IADD R0, R6, 0x1, -R0 ;  /* 0x0000000106007824 */ /* 0x020fe400078e0a00 */
[----:B------:R-:W-:Y:S01]  /*11000*/  VIADD R4, R8, 0x7f ;  /* 0x0000007f08047836 */ /* 0x000fe20000000000 */
[----:B------:R3:W-:Y:S03]  /*11010*/  STL [R1+0x2c], R8 ;  /* 0x00002c0801007387 */ /* 0x0007e60000100800 */
[----:B------:R-:W-:Y:S01]  /*11020*/  IMAD.MOV.U32 R6, RZ, RZ, R4 ;  /* 0x000000ffff067224 */ /* 0x000fe200078e0004 */
[----:B--2---:R-:W-:-:S13]  /*11030*/  ISETP.NE.AND P1, PT, R2, 0x1, PT ;  /* 0x000000010200780c */ /* 0x004fda0003f25270 */
[----:B------:R-:W2:Y:S08]  /*11040*/  @P1 LDC R3, c[0x0][0x44c] ;  /* 0x00011300ff031b82 */ /* 0x000eb00000000800 */
[----:B------:R-:W4:Y:S01]  /*11050*/  @P1 LDC R2, c[0x0][0x450] ;  /* 0x00011400ff021b82 */ /* 0x000f220000000800 */
[----:B--2---:R-:W-:-:S05]  /*11060*/  @P1 IMAD.HI.U32 R3, R4, R3, RZ ;  /* 0x0000000304031227 */ /* 0x004fca00078e00ff */
[----:B----4-:R-:W-:Y:S02]  /*11070*/  @P1 SHF.R.U32.HI R6, RZ, R2, R3 ;  /* 0x00000002ff061219 */ /* 0x010fe40000011603 */
[----:B------:R-:W-:-:S05]  /*11080*/  IADD3 R2, R0, 0x1, -R9 ;  /* 0x0000000100027810 */ /* 0x000fca0007ffe809 */
[----:B------:R-:W-:Y:S02]  /*11090*/  IMAD.IADD R6, R2, 0x1, R6 ;  /* 0x0000000102067824 */ /* 0x000fe400078e0206 */
[----:B------:R-:W2:Y:S02]  /*110a0*/  LDC.64 R2, c[0x0][0x9e0] ;  /* 0x00027800ff027b82 */ /* 0x000ea40000000a00 */
[----:B--2---:R-:W-:Y:S01]  /*110b0*/  ISETP.GE.AND P2, PT, R3, 0x1, PT ;  /* 0x000000010300780c */ /* 0x004fe20003f46270 */
[----:B------:R-:W-:-:S12]  /*110c0*/  IMAD.IADD R2, R6, 0x1, R2 ;  /* 0x0000000106027824 */ /* 0x000fd800078e0202 */
[----:B---3--:R-:W-:Y:S05]  /*110d0*/  @!P2 BRA `(.L_x_2463) ;  /* 0x000000000048a947 */ /* 0x008fea0003800000 */
[C---:B------:R-:W-:Y:S01]  /*110e0*/  ISETP.GT.AND P0, PT, R6.reuse, RZ, PT ;  /* 0x000000ff0600720c */ /* 0x040fe20003f04270 */
[----:B------:R-:W-:Y:S01]  /*110f0*/  BSSY B0, `(.L_x_2464) ;  /* 0x000000e000007945 */ /* 0x000fe20003800000 */
[----:B------:R-:W-:-:S11]  /*11100*/  VIADD R7, R6, 0xffffffff ;  /* 0xffffffff06077836 */ /* 0x000fd60000000000 */
[----:B------:R-:W-:Y:S05]  /*11110*/  @P0 BRA `(.L_x_2465) ;  /* 0x00000000001c0947 */ /* 0x000fea0003800000 */
[----:B------:R-:W-:Y:S01]  /*11120*/  ISETP.NE.AND P0, PT, R3, 0x1, PT ;  /* 0x000000010300780c */ /* 0x000fe20003f05270 */
[----:B------:R-:W-:-:S12]  /*11130*/  IMAD.MOV R6, RZ, RZ, -R6 ;  /* 0x000000ffff067224 */ /* 0x000fd800078e0a06 */
[----:B------:R-:W2:Y:S02]  /*11140*/  @P0 LDC.64 R4, c[0x0][0x9e8] ;  /* 0x00027a00ff040b82 */ /* 0x000ea40000000a00 */
[----:B--2---:R-:W-:-:S05]  /*11150*/  @P0 IMAD.HI.U32 R4, R6, R4, RZ ;  /* 0x0000000406040227 */ /* 0x004fca00078e00ff */
[----:B------:R-:W-:-:S04]  /*11160*/  @P0 SHF.R.U32.HI R6, RZ, R5, R4 ;  /* 0x00000005ff060219 */ /* 0x000fc80000011604 */
[----:B------:R-:W-:Y:S01]  /*11170*/  LOP3.LUT R7, RZ, R6, RZ, 0x33, !PT ;  /* 0x00000006ff077212 */ /* 0x000fe200078e33ff */
[----:B------:R-:W-:Y:S06]  /*11180*/  BRA `(.L_x_2466) ;  /* 0x0000000000107947 */ /* 0x000fec0003800000 */
.L_x_2465:
[----:B------:R-:W-:-:S13]  /*11190*/  ISETP.NE.AND P0, PT, R3, 0x1, PT ;  /* 0x000000010300780c */ /* 0x000fda0003f05270 */
[----:B------:R-:W2:Y:S02]  /*111a0*/  @P0 LDC.64 R4, c[0x0][0x9e8] ;  /* 0x00027a00ff040b82 */ /* 0x000ea40000000a00 */
[----:B--2---:R-:W-:-:S05]  /*111b0*/  @P0 IMAD.HI.U32 R4, R7, R4, RZ ;  /* 0x0000000407040227 */ /* 0x004fca00078e00ff */
[----:B------:R-:W-:-:S07]  /*111c0*/  @P0 SHF.R.U32.HI R7, RZ, R5, R4 ;  /* 0x00000005ff070219 */ /* 0x000fce0000011604 */
.L_x_2466:
[----:B------:R-:W-:Y:S05]  /*111d0*/  BSYNC B0 ;  /* 0x0000000000007941 */ /* 0x000fea0003800000 */
.L_x_2464:
[----:B------:R-:W-:-:S05]  /*111e0*/  IMAD R7, R7, R3, R3 ;  /* 0x0000000307077224 */ /* 0x000fca00078e0203 */
[----:B------:R-:W-:-:S07]  /*111f0*/  VIMNMX R2, R2, R7, PT ;  /* 0x0000000702027248 */ /* 0x000fce0003fe0100 */
.L_x_2463:
[----:B------:R-:W2:Y:S01]  /*11200*/  @P1 LDC R6, c[0x0][0x44c] ;  /* 0x00011300ff061b82 */ /* 0x000ea20000000800 */
[----:B------:R-:W-:Y:S01]  /*11210*/  IMAD.MOV.U32 R4, RZ, RZ, R8 ;  /* 0x000000ffff047224 */ /* 0x000fe200078e0008 */
[----:B------:R-:W-:-:S06]  /*11220*/  ULDC UR4, c[0x0][0x9dc] ;  /* 0x0002770000047ab9 */ /* 0x000fcc0000000800 */
[----:B------:R-:W3:Y:S01]  /*11230*/  @P1 LDC R5, c[0x0][0x450] ;  /* 0x00011400ff051b82 */ /* 0x000ee20000000800 */
[----:B--2---:R-:W-:-:S05]  /*11240*/  @P1 IMAD.HI.U32 R6, R8, R6, RZ ;  /* 0x0000000608061227 */ /* 0x004fca00078e00ff */
[----:B---3--:R-:W-:Y:S01]  /*11250*/  @P1 SHF.R.U32.HI R4, RZ, R5, R6 ;  /* 0x00000005ff041219 */ /* 0x008fe20000011606 */
[----:B------:R-:W-:Y:S02]  /*11260*/  VIADD R5, R2, 0x5f ;  /* 0x0000005f02057836 */ /* 0x000fe40000000000 */
[----:B------:R-:W-:Y:S01]  /*11270*/  VIADD R6, R0, 0x5f ;  /* 0x0000005f00067836 */ /* 0x000fe20000000000 */
[----:B------:R-:W-:Y:S01]  /*11280*/  IADD3 R2, R4, R0, -R9 ;  /* 0x0000000004027210 */ /* 0x000fe20007ffe809 */
[----:B------:R-:W-:-:S04]  /*11290*/  IMAD.HI R5, R5, 0x2aaaaaab, RZ ;  /* 0x2aaaaaab05057827 */ /* 0x000fc800078e02ff */
[----:B------:R-:W-:Y:S01]  /*112a0*/  IMAD.HI R6, R6, 0x2aaaaaab, RZ ;  /* 0x2aaaaaab06067827 */ /* 0x000fe200078e02ff */
[----:B------:R-:W-:-:S04]  /*112b0*/  SHF.R.U32.HI R0, RZ, 0x1f, R5 ;  /* 0x0000001fff007819 */ /* 0x000fc80000011605 */
[----:B------:R-:W-:Y:S02]  /*112c0*/  SHF.R.U32.HI R4, RZ, 0x1f, R6 ;  /* 0x0000001fff047819 */ /* 0x000fe40000011606 */
[----:B------:R-:W-:Y:S02]  /*112d0*/  LEA.HI.SX32 R0, R5, R0, 0x1c ;  /* 0x0000000005007211 */ /* 0x000fe400078fe2ff */
[----:B------:R-:W-:-:S04]  /*112e0*/  LEA.HI.SX32 R4, R6, R4, 0x1c ;  /* 0x0000000406047211 */ /* 0x000fc800078fe2ff */
[----:B------:R-:W-:Y:S01]  /*112f0*/  VIMNMX R7, R4, R0, PT ;  /* 0x0000000004077248 */ /* 0x000fe20003fe0100 */
[----:B------:R-:W-:-:S04]  /*11300*/  VIADD R0, R2, -UR4 ;  /* 0x8000000402007c36 */ /* 0x000fc80008000000 */
[----:B------:R2:W-:Y:S01]  /*11310*/  STL [R1+0x20], R7 ;  /* 0x0000200701007387 */ /* 0x0005e20000100800 */
[----:B------:R-:W-:Y:S05]  /*11320*/  @!P2 BRA `(.L_x_2467) ;  /* 0x000000000044a947 */ /* 0x000fea0003800000 */
[----:B------:R-:W-:Y:S01]  /*11330*/  ISETP.GT.AND P0, PT, R2, -0x1, PT ;  /* 0xffffffff0200780c */ /* 0x000fe20003f04270 */
[----:B------:R-:W-:-:S12]  /*11340*/  BSSY B0, `(.L_x_2468) ;  /* 0x000000d000007945 */ /* 0x000fd80003800000 */
[----:B------:R-:W-:Y:S05]  /*11350*/  @P0 BRA `(.L_x_2469) ;  /* 0x00000000001c0947 */ /* 0x000fea0003800000 */
[----:B------:R-:W-:Y:S02]  /*11360*/  ISETP.NE.AND P0, PT, R3, 0x1, PT ;  /* 0x000000010300780c */ /* 0x000fe40003f05270 */
[----:B------:R-:W-:-:S11]  /*11370*/  LOP3.LUT R2, RZ, R2, RZ, 0x33, !PT ;  /* 0x00000002ff027212 */ /* 0x000fd600078e33ff */
[----:B------:R-:W3:Y:S02]  /*11380*/  @P0 LDC.64 R4, c[0x0][0x9e8] ;  /* 0x00027a00ff040b82 */ /* 0x000ee40000000a00 */
[----:B---3--:R-:W-:-:S05]  /*11390*/  @P0 IMAD.HI.U32 R4, R2, R4, RZ ;  /* 0x0000000402040227 */ /* 0x008fca00078e00ff */
[----:B------:R-:W-:-:S04]  /*113a0*/  @P0 SHF.R.U32.HI R2, RZ, R5, R4 ;  /* 0x00000005ff020219 */ /* 0x000fc80000011604 */
[----:B------:R-:W-:Y:S01]  /*113b0*/  LOP3.LUT R2, RZ, R2, RZ, 0x33, !PT ;  /* 0x00000002ff027212 */ /* 0x000fe200078e33ff */
[----:B------:R-:W-:Y:S06]  /*113c0*/  BRA `(.L_x_2470) ;  /* 0x0000000000107947 */ /* 0x000fec0003800000 */
.L_x_2469:
[----:B------:R-:W-:-:S13]  /*113d0*/  ISETP.NE.AND P0, PT, R3, 0x1, PT ;  /* 0x000000010300780c */ /* 0x000fda0003f05270 */
[----:B------:R-:W3:Y:S02]  /*113e0*/  @P0 LDC.64 R4, c[0x0][0x9e8] ;  /* 0x00027a00ff040b82 */ /* 0x000ee40000000a00 */
[----:B---3--:R-:W-:-:S05]  /*113f0*/  @P0 IMAD.HI.U32 R4, R2, R4, RZ ;  /* 0x0000000402040227 */ /* 0x008fca00078e00ff */
[----:B------:R-:W-:-:S07]  /*11400*/  @P0 SHF.R.U32.HI R2, RZ, R5, R4 ;  /* 0x00000005ff020219 */ /* 0x000fce0000011604 */
.L_x_2470:
[----:B------:R-:W-:Y:S05]  /*11410*/  BSYNC B0 ;  /* 0x0000000000007941 */ /* 0x000fea0003800000 */
.L_x_2468:
[----:B------:R-:W-:-:S05]  /*11420*/  IMAD R2, R2, R3, RZ ;  /* 0x0000000302027224 */ /* 0x000fca00078e02ff */
[----:B------:R-:W-:-:S07]  /*11430*/  VIMNMX R0, R0, R2, !PT ;  /* 0x0000000200007248 */ /* 0x000fce0007fe0100 */
.L_x_2467:
[----:B------:R-:W-:Y:S01]  /*11440*/  IMAD.HI R0, R0, 0x2aaaaaab, RZ ;  /* 0x2aaaaaab00007827 */ /* 0x000fe200078e02ff */
[----:B------:R-:W-:Y:S04]  /*11450*/  BSSY B7, `(.L_x_2471) ;  /* 0x00003fa000077945 */ /* 0x000fe80003800000 */
[----:B------:R-:W-:-:S04]  /*11460*/  SHF.R.U32.HI R2, RZ, 0x1f, R0 ;  /* 0x0000001fff027819 */ /* 0x000fc80000011600 */
[----:B------:R-:W-:-:S04]  /*11470*/  LEA.HI.SX32 R2, R0, R2, 0x1c ;  /* 0x0000000200027211 */ /* 0x000fc800078fe2ff */
[----:B------:R-:W-:-:S04]  /*11480*/  VIMNMX R3, RZ, R2, !PT ;  /* 0x00000002ff037248 */ /* 0x000fc80007fe0100 */
[----:B------:R-:W-:Y:S01]  /*11490*/  ISETP.GT.AND P0, PT, R7, R3, PT ;  /* 0x000000030700720c */ /* 0x000fe20003f04270 */
[----:B------:R3:W-:-:S12]  /*114a0*/  STL [R1+0x1c], R3 ;  /* 0x00001c0301007387 */ /* 0x0007d80000100800 */
[----:B---3--:R-:W-:Y:S05]  /*114b0*/  @P0 BRA `(.L_x_2472) ;  /* 0x0000000000440947 */ /* 0x008fea0003800000 */
[----:B------:R-:W3:Y:S02]  /*114c0*/  S2R R3, SR_TID.X ;  /* 0x0000000000037919 */ /* 0x000ee40000002100 */
[----:B---3--:R-:W-:-:S04]  /*114d0*/  LOP3.LUT R3, R3, 0x7f, RZ, 0xc0, !PT ;  /* 0x0000007f03037812 */ /* 0x008fc800078ec0ff */
[----:B------:R-:W-:-:S13]  /*114e0*/  ISETP.NE.AND P0, PT, R3, RZ, PT ;  /* 0x000000ff0300720c */ /* 0x000fda0003f05270 */
[----:B------:R-:W-:Y:S05]  /*114f0*/  @P0 BRA `(.L_x_2473) ;  /* 0x0000003c00bc0947 */ /* 0x000fea0003800000 */
[----:B------:R-:W3:Y:S01]  /*11500*/  S2R R5, SR_LANEID ;  /* 0x0000000000057919 */ /* 0x000ee20000000000 */
[----:B------:R-:W-:Y:S01]  /*11510*/  VOTEU.ANY UR4, UPT, PT ;  /* 0x0000000000047886 */ /* 0x000fe200038e0100 */
[----:B------:R-:W4:Y:S01]  /*11520*/  LDC.64 R2, c[0x0][0xc60] ;  /* 0x00031800ff027b82 */ /* 0x000f220000000a00 */
[----:B------:R-:W3:Y:S02]  /*11530*/  FLO.U32 R0, UR4 ;  /* 0x0000000400007d00 */ /* 0x000ee400080e0000 */
[----:B---3--:R-:W-:-:S06]  /*11540*/  ISETP.EQ.U32.AND P0, PT, R0, R5, PT ;  /* 0x000000050000720c */ /* 0x008fcc0003f02070 */
[----:B------:R-:W4:Y:S07]  /*11550*/  POPC R5, UR4 ;  /* 0x0000000400057d09 */ /* 0x000f2e0008000000 */
[----:B----4-:R-:W3:Y:S01]  /*11560*/  @P0 ATOMG.E.ADD.STRONG.GPU PT, R3, desc[UR40][R2.64], R5 ;  /* 0x00000005020309a8 */ /* 0x010ee200081ee1e8 */
[----:B------:R-:W4:Y:S02]  /*11570*/  S2R R4, SR_LTMASK ;  /* 0x0000000000047919 */ /* 0x000f240000003900 */
[----:B----4-:R-:W-:-:S04]  /*11580*/  LOP3.LUT R4, R4, UR4, RZ, 0xc0, !PT ;  /* 0x0000000404047c12 */ /* 0x010fc8000f8ec0ff */
[----:B--2---:R-:W2:Y:S01]  /*11590*/  POPC R7, R4 ;  /* 0x0000000400077309 */ /* 0x004ea20000000000 */
[----:B---3--:R-:W2:Y:S02]  /*115a0*/  SHFL.IDX PT, R0, R3, R0, 0x1f ;  /* 0x00001f0003007589 */ /* 0x008ea400000e0000 */
[----:B--2---:R-:W-:Y:S01]  /*115b0*/  IADD3 R16, R0, UR37, R7 ;  /* 0x0000002500107c10 */ /* 0x004fe2000fffe007 */
[----:B------:R-:W-:Y:S06]  /*115c0*/  BRA `(.L_x_2473) ;  /* 0x0000003c00887947 */ /* 0x000fec0003800000 */
.L_x_2472:
        /* <DEDUP_REMOVED lines=17> */
[----:B------:R-:W-:Y:S02]  /*116e0*/  IMAD.MOV.U32 R12, RZ, RZ, 0x1 ;  /* 0x00000001ff0c7424 */ /* 0x000fe400078e00ff */
[----:B------:R-:W-:-:S07]  /*116f0*/  IMAD.MOV.U32 R13, RZ, RZ, RZ ;  /* 0x000000ffff0d7224 */ /* 0x000fce00078e00ff */
[----:B------:R-:W-:-:S07]  /*11700*/  LEPC R20, `(.L_x_2475) ;  /* 0x000000001014794e */ /* 0x000fce0000000000 */
[----:B01-3--:R-:W-:Y:S05]  /*11710*/  CALL.ABS.NOINC R2 ;  /* 0x0000000002007343 */ /* 0x00bfea0003c00000 */
.L_x_2475:
[----:B------:R-:W-:Y:S05]  /*11720*/  BSYNC B6 ;  /* 0x0000000000067941 */ /* 0x000fea0003800000 */
.L_x_2474:
        /* <DEDUP_REMOVED lines=16> */
[----:B------:R-:W-:Y:S02]  /*11830*/  IMAD.MOV.U32 R12, RZ, RZ, 0x1 ;  /* 0x00000001ff0c7424 */ /* 0x000fe400078e00ff */
[----:B---3--:R-:W-:-:S07]  /*11840*/  IMAD.MOV.U32 R13, RZ, RZ, RZ ;  /* 0x000000ffff0d7224 */ /* 0x008fce00078e00ff */
[----:B------:R-:W-:-:S07]  /*11850*/  LEPC R20, `(.L_x_2478) ;  /* 0x000000001014794e */ /* 0x000fce0000000000 */
[----:B01--4-:R-:W-:Y:S05]  /*11860*/  CALL.ABS.NOINC R2 ;  /* 0x0000000002007343 */ /* 0x013fea0003c00000 */
.L_x_2478:
        /* <DEDUP_REMOVED lines=15> */
.L_x_2477:
[----:B------:R-:W-:Y:S05]  /*11960*/  BSYNC B6 ;  /* 0x0000000000067941 */ /* 0x000fea0003800000 */
.L_x_2476:
[----:B------:R-:W-:Y:S01]  /*11970*/  ULDC.64 UR4, c[0x0][0x9f8] ;  /* 0x00027e0000047ab9 */ /* 0x000fe20000000a00 */
[----:B------:R-:W3:Y:S01]  /*11980*/  LDL R17, [R1+0x20] ;  /* 0x0000200001117983 */ /* 0x000ee20000100800 */
[----:B------:R-:W-:Y:S01]  /*11990*/  ISETP.NE.U32.AND P0, PT, RZ, UR4, PT ;  /* 0x00000004ff007c0c */ /* 0x000fe2000bf05070 */
[----:B--2---:R-:W-:-:S03]  /*119a0*/  IMAD.MOV.U32 R7, RZ, RZ, R19 ;  /* 0x000000ffff077224 */ /* 0x004fc600078e0013 */
[----:B------:R-:W-:Y:S01]  /*119b0*/  ISETP.NE.AND.EX P0, PT, RZ, UR5, PT, P0 ;  /* 0x00000005ff007c0c */ /* 0x000fe2000bf05300 */
[----:B------:R-:W-:-:S12]  /*119c0*/  ULDC.64 UR4, c[0x0][0xa08] ;  /* 0x0002820000047ab9 */ /* 0x000fd80000000a00 */
[----:B------:R-:W2:Y:S02]  /*119d0*/  @P0 LDC.64 R2, c[0x0][0x9f8] ;  /* 0x00027e00ff020b82 */ /* 0x000ea40000000a00 */
[----:B--2---:R-:W-:-:S05]  /*119e0*/  @P0 IMAD.WIDE R2, R19, 0x4, R2 ;  /* 0x0000000413020825 */ /* 0x004fca00078e0202 */
[----:B------:R2:W4:Y:S02]  /*119f0*/  @P0 LDG.E R7, desc[UR40][R2.64] ;  /* 0x0000002802070981 */ /* 0x000524000c1e1900 */
[----:B--2---:R-:W2:Y:S02]  /*11a00*/  LDC.64 R2, c[0x0][0x418] ;  /* 0x00010600ff027b82 */ /* 0x004ea40000000a00 */
[----:B--2---:R-:W-:Y:S01]  /*11a10*/  LOP3.LUT P0, RZ, R2, UR4, RZ, 0xfc, !PT ;  /* 0x0000000402ff7c12 */ /* 0x004fe2000f80fcff */
[----:B------:R-:W-:-:S03]  /*11a20*/  UMOV UR4, 0xffffffff ;  /* 0xffffffff00047882 */ /* 0x000fc60000000000 */
[----:B------:R-:W-:Y:S01]  /*11a30*/  LOP3.LUT P0, RZ, R3, UR5, RZ, 0xfc, P0 ;  /* 0x0000000503ff7c12 */ /* 0x000fe2000800fcff */
[----:B---3--:R-:W-:Y:S01]  /*11a40*/  VIADD R0, R17, 0xffffffff ;  /* 0xffffffff11007836 */ /* 0x008fe20000000000 */
[----:B----4-:R-:W-:Y:S01]  /*11a50*/  SHF.R.S32.HI R8, RZ, 0x1f, R7 ;  /* 0x0000001fff087819 */ /* 0x010fe20000011407 */
[----:B------:R2:W-:Y:S01]  /*11a60*/  STL [R1+0xc], R7 ;  /* 0x00000c0701007387 */ /* 0x0005e20000100800 */
[----:B------:R-:W-:-:S03]  /*11a70*/  SEL R17, R7, RZ, !P0 ;  /* 0x000000ff07117207 */ /* 0x000fc60004000000 */
[----:B------:R2:W-:Y:S01]  /*11a80*/  STL [R1+0x14], R8 ;  /* 0x0000140801007387 */ /* 0x0005e20000100800 */
[----:B------:R-:W-:Y:S05]  /*11a90*/  BRA.DIV UR4, `(.L_x_2479) ;  /* 0x0000004e04247947 */ /* 0x000fea000b800000 */
[----:B------:R-:W3:Y:S02]  /*11aa0*/  S2R R4, SR_TID.X ;  /* 0x0000000000047919 */ /* 0x000ee40000002100 */
[----:B---3--:R-:W-:-:S04]  /*11ab0*/  SHF.R.U32.HI R4, RZ, 0x5, R4 ;  /* 0x00000005ff047819 */ /* 0x008fc80000011604 */
[----:B------:R-:W-:-:S05]  /*11ac0*/  LOP3.LUT R4, R4, 0x3, RZ, 0xc0, !PT ;  /* 0x0000000304047812 */ /* 0x000fca00078ec0ff */
[----:B------:R3:W4:Y:S02]  /*11ad0*/  SHFL.IDX PT, R14, R4, RZ, 0x1f ;  /* 0x00001fff040e7589 */ /* 0x00072400000e0000 */
.L_x_2585:
[----:B---3--:R-:W3:Y:S01]  /*11ae0*/  LDL.LU R4, [R1] ;  /* 0x0000000001047983 */ /* 0x008ee20000300800 */
[----:B------:R-:W-:Y:S02]  /*11af0*/  PLOP3.LUT P1, PT, PT, PT, PT, 0x8, 0x0 ;  /* 0x000000000000781c */ /* 0x000fe40003f2e170 */
[----:B----4-:R-:W-:Y:S01]  /*11b00*/  ISETP.NE.AND P0, PT, R14, RZ, PT ;  /* 0x000000ff0e00720c */ /* 0x010fe20003f05270 */
[----:B------:R4:W-:Y:S01]  /*11b10*/  STL [R1+0x28], R0 ;  /* 0x0000280001007387 */ /* 0x0009e20000100800 */
[----:B---3--:R-:W-:-:S09]  /*11b20*/  LOP3.LUT R4, R4, 0xfffffffe, RZ, 0xc0, !PT ;  /* 0xfffffffe04047812 */ /* 0x008fd200078ec0ff */
[----:B------:R-:W-:-:S05]  /*11b30*/  @P1 LOP3.LUT R4, R4, 0x1, RZ, 0xfc, !PT ;  /* 0x0000000104041812 */ /* 0x000fca00078efcff */
[----:B------:R4:W-:Y:S01]  /*11b40*/  STL [R1], R4 ;  /* 0x0000000401007387 */ /* 0x0009e20000100800 */
[----:B------:R-:W-:Y:S05]  /*11b50*/  @P0 BRA `(.L_x_2480) ;  /* 0x00000004001c0947 */ /* 0x000fea0003800000 */
[----:B------:R-:W-:-:S03]  /*11b60*/  UMOV UR4, 0xffffffff ;  /* 0xffffffff00047882 */ /* 0x000fc60000000000 */
[----:B------:R-:W-:Y:S05]  /*11b70*/  BRA.DIV UR4, `(.L_x_2481) ;  /* 0x0000004e04207947 */ /* 0x000fea000b800000 */
[----:B------:R-:W-:-:S13]  /*11b80*/  ELECT P6, URZ, PT ;  /* 0x00000000003f782f */ /* 0x000fda00038c0000 */
.L_x_2588:
[----:B------:R-:W-:Y:S05]  /*11b90*/  @!P6 BRA `(.L_x_2480) ;  /* 0x00000004000ce947 */ /* 0x000fea0003800000 */
[----:B------:R-:W-:-:S04]  /*11ba0*/  ISETP.NE.U32.AND P0, PT, R2, RZ, PT ;  /* 0x000000ff0200720c */ /* 0x000fc80003f05070 */
[----:B------:R-:W-:-:S13]  /*11bb0*/  ISETP.NE.AND.EX P0, PT, R3, RZ, PT, P0 ;  /* 0x000000ff0300720c */ /* 0x000fda0003f05300 */
[----:B------:R-:W-:Y:S05]  /*11bc0*/  @!P0 BRA `(.L_x_2482) ;  /* 0x0000000000508947 */ /* 0x000fea0003800000 */
[----:B------:R-:W3:Y:S01]  /*11bd0*/  LDC R6, c[0x0][0x43c] ;  /* 0x00010f00ff067b82 */ /* 0x000ee20000000800 */
[----:B01----:R-:W-:Y:S01]  /*11be0*/  IMAD.MOV.U32 R9, RZ, RZ, R0 ;  /* 0x000000ffff097224 */ /* 0x003fe200078e0000 */
[----:B------:R-:W-:-:S03]  /*11bf0*/  ULDC.64 UR4, c[0x0][0x428] ;  /* 0x00010a0000047ab9 */ /* 0x000fc60000000a00 */
[----:B----4-:R-:W-:Y:S01]  /*11c00*/  IMAD.MOV.U32 R0, RZ, RZ, R9 ;  /* 0x000000ffff007224 */ /* 0x010fe200078e0009 */
[----:B---3--:R-:W-:-:S13]  /*11c10*/  ISETP.NE.AND P0, PT, R6, 0x1, PT ;  /* 0x000000010600780c */ /* 0x008fda0003f05270 */
[----:B------:R-:W0:Y:S02]  /*11c20*/  @P0 LDC.64 R4, c[0x0][0x440] ;  /* 0x00011000ff040b82 */ /* 0x000e240000000a00 */
[----:B0-----:R-:W-:-:S05]  /*11c30*/  @P0 IMAD.HI.U32 R4, R9, R4, RZ ;  /* 0x0000000409040227 */ /* 0x001fca00078e00ff */
[----:B------:R-:W-:-:S04]  /*11c40*/  @P0 SHF.R.U32.HI R0, RZ, R5, R4 ;  /* 0x00000005ff000219 */ /* 0x000fc80000011604 */
[--C-:B------:R-:W-:Y:S01]  /*11c50*/  SHF.R.S32.HI R5, RZ, 0x1f, R0.reuse ;  /* 0x0000001fff057819 */ /* 0x100fe20000011400 */
[----:B------:R-:W-:-:S04]  /*11c60*/  IMAD.MOV R4, RZ, RZ, -R0 ;  /* 0x000000ffff047224 */ /* 0x000fc800078e0a00 */
[----:B------:R-:W-:Y:S02]  /*11c70*/  IMAD R9, R6, R4, R9 ;  /* 0x0000000406097224 */ /* 0x000fe400078e0209 */
[----:B------:R-:W-:Y:S02]  /*11c80*/  IMAD R6, R8, UR4, RZ ;  /* 0x0000000408067c24 */ /* 0x000fe4000f8e02ff */
[----:B------:R-:W-:Y:S01]  /*11c90*/  IMAD.MOV.U32 R4, RZ, RZ, R0 ;  /* 0x000000ffff047224 */ /* 0x000fe200078e0000 */
[----:B------:R3:W-:Y:S01]  /*11ca0*/  STL [R1+0x28], R9 ;  /* 0x0000280901007387 */ /* 0x0007e20000100800 */
[C---:B------:R-:W-:Y:S02]  /*11cb0*/  IMAD R0, R7.reuse, UR5, R6 ;  /* 0x0000000507007c24 */ /* 0x040fe4000f8e0206 */
[----:B------:R-:W-:-:S04]  /*11cc0*/  IMAD.WIDE.U32 R4, R7, UR4, R4 ;  /* 0x0000000407047c25 */ /* 0x000fc8000f8e0004 */
[----:B------:R-:W-:Y:S01]  /*11cd0*/  IMAD.IADD R0, R5, 0x1, R0 ;  /* 0x0000000105007824 */ /* 0x000fe200078e0200 */
[----:B------:R-:W-:-:S04]  /*11ce0*/  LEA R2, P0, R4, R2, 0x2 ;  /* 0x0000000204027211 */ /* 0x000fc800078010ff */
[----:B------:R-:W-:-:S05]  /*11cf0*/  LEA.HI.X R3, R4, R3, R0, 0x2, P0 ;  /* 0x0000000304037211 */ /* 0x000fca00000f1400 */
[----:B------:R3:W5:Y:S04]  /*11d00*/  LDG.E R17, desc[UR40][R2.64] ;  /* 0x0000002802117981 */ /* 0x000768000c1e1900 */
.L_x_2482:
[----:B--2---:R-:W2:Y:S04]  /*11d10*/  LDL R7, [R1+0x4] ;  /* 0x0000040001077983 */ /* 0x004ea80000100800 */
[----:B----4-:R-:W2:Y:S04]  /*11d20*/  LDL R0, [R1+0x8] ;  /* 0x0000080001007983 */ /* 0x010ea80000100800 */
[----:B---3--:R-:W3:Y:S01]  /*11d30*/  LDL R2, [R1+0x10] ;  /* 0x0000100001027983 */ /* 0x008ee20000100800 */
[----:B--2---:R-:W-:Y:S01]  /*11d40*/  IMAD R0, R0, 0x8, R7 ;  /* 0x0000000800007824 */ /* 0x004fe200078e0207 */
[----:B---3--:R-:W-:-:S04]  /*11d50*/  SHF.L.U32 R2, R2, 0x1f, RZ ;  /* 0x0000001f02027819 */ /* 0x008fc800000006ff */
[----:B------:R-:W2:Y:S02]  /*11d60*/  SYNCS.PHASECHK.TRANS64.TRYWAIT P0, [R0+URZ+0x22840], R2 ;  /* 0x02284002000075a7 */ /* 0x000ea4000800017f */
[----:B--2---:R-:W-:Y:S05]  /*11d70*/  @!P0 BRA `(.L_x_2483) ;  /* 0x0000004800c08947 */ /* 0x004fea0003800000 */
.L_x_2589:
        /* <DEDUP_REMOVED lines=11> */
.L_x_2484:
[----:B------:R-:W3:Y:S04]  /*11e30*/  LDL R6, [R1+0x4] ;  /* 0x0000040001067983 */ /* 0x000ee80000100800 */
[----:B------:R-:W3:Y:S04]  /*11e40*/  LDL R5, [R1+0x8] ;  /* 0x0000080001057983 */ /* 0x000ee80000100800 */
[----:B------:R-:W4:Y:S04]  /*11e50*/  LDL R4, [R1+0x28] ;  /* 0x0000280001047983 */ /* 0x000f280000100800 */
[----:B------:R-:W4:Y:S04]  /*11e60*/  LDL R3, [R1+0x18] ;  /* 0x0000180001037983 */ /* 0x000f280000100800 */
[----:B--2---:R-:W2:Y:S01]  /*11e70*/  LDL.LU R2, [R1] ;  /* 0x0000000001027983 */ /* 0x004ea20000300800 */
[----:B------:R-:W-:Y:S01]  /*11e80*/  R2UR UR9, R0 ;  /* 0x00000000000972ca */ /* 0x000fe200000e0000 */
[----:B------:R-:W-:Y:S01]  /*11e90*/  UIADD3 UR6, UP0, UR38, 0x370, URZ ;  /* 0x0000037026067890 */ /* 0x000fe2000ff1e03f */
[----:B------:R-:W-:Y:S01]  /*11ea0*/  PLOP3.LUT P0, PT, PT, PT, PT, 0x80, 0x0 ;  /* 0x000000000000781c */ /* 0x000fe20003f0f070 */
[----:B------:R-:W-:Y:S01]  /*11eb0*/  UMOV UR5, 0x14f00000 ;  /* 0x14f0000000057882 */ /* 0x000fe20000000000 */
[----:B------:R-:W-:Y:S01]  /*11ec0*/  R2UR UR12, R18 ;  /* 0x00000000120c72ca */ /* 0x000fe200000e0000 */
[----:B------:R-:W-:Y:S01]  /*11ed0*/  UIADD3.X UR7, URZ, UR39, URZ, UP0, !UPT ;  /* 0x000000273f077290 */ /* 0x000fe200087fe43f */
[----:B-----5:R-:W-:Y:S01]  /*11ee0*/  R2UR UR13, R17 ;  /* 0x00000000110d72ca */ /* 0x020fe200000e0000 */
[----:B------:R-:W-:-:S06]  /*11ef0*/  UMOV UR10, URZ ;  /* 0x0000003f000a7c82 */ /* 0x000fcc0008000000 */
[----:B------:R-:W-:Y:S01]  /*11f00*/  UIADD3 UR9, UR9, 0x22830, URZ ;  /* 0x0002283009097890 */ /* 0x000fe2000fffe03f */
[----:B---3--:R-:W-:Y:S01]  /*11f10*/  IMAD R0, R5, 0x3000, R6 ;  /* 0x0000300005007824 */ /* 0x008fe200078e0206 */
[----:B----4-:R-:W-:-:S04]  /*11f20*/  R2UR UR11, R4 ;  /* 0x00000000040b72ca */ /* 0x010fc800000e0000 */
[----:B------:R-:W-:Y:S02]  /*11f30*/  R2UR UR8, R0 ;  /* 0x00000000000872ca */ /* 0x000fe400000e0000 */
[----:B------:R-:W-:Y:S02]  /*11f40*/  R2UR UR4, R3 ;  /* 0x00000000030472ca */ /* 0x000fe400000e0000 */
[----:B--2---:R-:W-:-:S04]  /*11f50*/  LOP3.LUT R2, R2, 0xfffffffe, RZ, 0xc0, !PT ;  /* 0xfffffffe02027812 */ /* 0x004fc800078ec0ff */
[----:B------:R-:W-:-:S05]  /*11f60*/  @P0 LOP3.LUT R2, R2, 0x1, RZ, 0xfc, !PT ;  /* 0x0000000102020812 */ /* 0x000fca00078efcff */
[----:B------:R-:W-:Y:S02]  /*11f70*/  UIADD3 UR8, UR8, 0x1c400, URZ ;  /* 0x0001c40008087890 */ /* 0x000fe4000fffe03f */
[----:B------:R-:W-:Y:S01]  /*11f80*/  UIMAD UR11, UR11, 0x60, UR4 ;  /* 0x000000600b0b78a4 */ /* 0x000fe2000f8e0204 */
[----:B------:R3:W-:Y:S02]  /*11f90*/  STL [R1], R2 ;  /* 0x0000000201007387 */ /* 0x0007e40000100800 */
[----:B------:R-:W-:-:S06]  /*11fa0*/  UMOV UR4, 0x0 ;  /* 0x0000000000047882 */ /* 0x000fcc0000000000 */
[----:B------:R3:W-:Y:S01]  /*11fb0*/  UTMALDG.4D [UR8], [UR6], desc[UR4] ;  /* 0x00000408060075b4 */ /* 0x0007e20008019000 */
[----:B------:R-:W-:Y:S02]  /*11fc0*/  NOP ;  /* 0x0000000000007918 */ /* 0x000fe40000000000 */
.L_x_2480:
[----:B----4-:R-:W4:Y:S04]  /*11fd0*/  LDL R0, [R1+0x4] ;  /* 0x0000040001007983 */ /* 0x010f280000100800 */
[----:B------:R-:W5:Y:S01]  /*11fe0*/  LDL.LU R3, [R1+0x38] ;  /* 0x0000380001037983 */ /* 0x000f620000300800 */
[----:B------:R-:W-:Y:S05]  /*11ff0*/  WARPSYNC.ALL ;  /* 0x0000000000007948 */ /* 0x000fea0003800000 */
[----:B---3--:R-:W-:Y:S01]  /*12000*/  ULDC.64 UR4, c[0x0][0x298] ;  /* 0x0000a60000047ab9 */ /* 0x008fe20000000a00 */
[----:B------:R-:W-:Y:S01]  /*12010*/  BSSY B6, `(.L_x_2485) ;  /* 0x000001c000067945 */ /* 0x000fe20003800000 */
[----:B------:R-:W-:Y:S01]  /*12020*/  BAR.SYNC.DEFER_BLOCKING 0x8, 0x180 ;  /* 0x0206000000007b1d */ /* 0x000fe20000010000 */
[----:B----4-:R-:W-:Y:S01]  /*12030*/  VIADD R0, R0, 0x18400 ;  /* 0x0001840000007836 */ /* 0x010fe20000000000 */
[----:B-----5:R-:W-:Y:S01]  /*12040*/  SHF.R.S32.HI R2, RZ, 0x1f, R3 ;  /* 0x0000001fff027819 */ /* 0x020fe20000011403 */
[----:B------:R-:W-:-:S03]  /*12050*/  IMAD.WIDE.U32 R4, R3, UR4, RZ ;  /* 0x0000000403047c25 */ /* 0x000fc6000f8e00ff */
[----:B------:R-:W-:Y:S01]  /*12060*/  LOP3.LUT P0, RZ, R0, 0x3ff, RZ, 0xc0, !PT ;  /* 0x000003ff00ff7812 */ /* 0x000fe2000780c0ff */
[----:B------:R-:W-:Y:S01]  /*12070*/  IMAD R2, R2, UR4, RZ ;  /* 0x0000000402027c24 */ /* 0x000fe2000f8e02ff */
[----:B------:R3:W-:Y:S03]  /*12080*/  STL.64 [R1+0x38], R4 ;  /* 0x0000380401007387 */ /* 0x0007e60000100a00 */
[----:B------:R-:W-:-:S04]  /*12090*/  IMAD R2, R3, UR5, R2 ;  /* 0x0000000503027c24 */ /* 0x000fc8000f8e0202 */
[----:B------:R-:W-:-:S05]  /*120a0*/  IMAD.IADD R0, R5, 0x1, R2 ;  /* 0x0000000105007824 */ /* 0x000fca00078e0202 */
[----:B------:R3:W-:Y:S01]  /*120b0*/  STL [R1+0x44], R0 ;  /* 0x0000440001007387 */ /* 0x0007e20000100800 */
[----:B------:R-:W-:Y:S05]  /*120c0*/  @!P0 BRA `(.L_x_2486) ;  /* 0x0000000000408947 */ /* 0x000fea0003800000 */
[----:B------:R-:W-:Y:S01]  /*120d0*/  MOV R2, 0x0 ;  /* 0x0000000000027802 */ /* 0x000fe20000000f00 */
[----:B------:R-:W-:Y:S01]  /*120e0*/  ULDC.64 UR6, c[0x4][0x98] ;  /* 0x0100260000067ab9 */ /* 0x000fe20000000a00 */
[----:B------:R-:W-:Y:S01]  /*120f0*/  ULDC.64 UR8, c[0x4][0xa0] ;  /* 0x0100280000087ab9 */ /* 0x000fe20000000a00 */
[----:B------:R-:W-:Y:S01]  /*12100*/  ULDC.64 UR4, c[0x4][0x20] ;  /* 0x0100080000047ab9 */ /* 0x000fe20000000a00 */
[----:B---3--:R-:W-:Y:S02]  /*12110*/  IMAD.U32 R4, RZ, RZ, UR6 ;  /* 0x00000006ff047e24 */ /* 0x008fe4000f8e00ff */
        /* <DEDUP_REMOVED lines=11> */
.L_x_2486:
[----:B------:R-:W-:Y:S05]  /*121d0*/  BSYNC B6 ;  /* 0x0000000000067941 */ /* 0x000fea0003800000 */
.L_x_2485:
[----:B---3--:R-:W3:Y:S01]  /*121e0*/  LDL.LU R0, [R1+0x44] ;  /* 0x0000440001007983 */ /* 0x008ee20000300800 */
[----:B--2---:R-:W2:Y:S01]  /*121f0*/  LDC R7, c[0x0][0x448] ;  /* 0x00011200ff077b82 */ /* 0x004ea20000000800 */
[----:B------:R-:W-:Y:S01]  /*12200*/  ULDC.64 UR4, c[0x0][0x2d8] ;  /* 0x0000b60000047ab9 */ /* 0x000fe20000000a00 */
[----:B------:R-:W-:Y:S01]  /*12210*/  ULDC UR6, c[0x0][0x2b8] ;  /* 0x0000ae0000067ab9 */ /* 0x000fe20000000800 */
[----:B------:R-:W3:Y:S04]  /*12220*/  LDL.LU.64 R2, [R1+0x38] ;  /* 0x0000380001027983 */ /* 0x000ee80000300a00 */
[----:B------:R-:W4:Y:S04]  /*12230*/  LDL R12, [R1+0x2c] ;  /* 0x00002c00010c7983 */ /* 0x000f280000100800 */
[----:B01----:R0:W5:Y:S01]  /*12240*/  LDL R9, [R1+0x24] ;  /* 0x0000240001097983 */ /* 0x0031620000100800 */
[----:B------:R-:W1:Y:S01]  /*12250*/  S2R R5, SR_TID.X ;  /* 0x0000000000057919 */ /* 0x000e620000002100 */
[----:B------:R-:W0:Y:S01]  /*12260*/  S2R R6, SR_TID.X ;  /* 0x0000000000067919 */ /* 0x000e220000002100 */
[----:B-1----:R-:W-:-:S04]  /*12270*/  LOP3.LUT R5, R5, 0x7f, RZ, 0xc0, !PT ;  /* 0x0000007f05057812 */ /* 0x002fc800078ec0ff */
[----:B------:R-:W-:Y:S01]  /*12280*/  SHF.R.U32.HI R5, RZ, 0x3, R5 ;  /* 0x00000003ff057819 */ /* 0x000fe20000011605 */
[----:B0-----:R-:W-:-:S05]  /*12290*/  IMAD.SHL.U32 R8, R6, 0x10, RZ ;  /* 0x0000001006087824 */ /* 0x001fca00078e00ff */
[----:B------:R-:W-:Y:S01]  /*122a0*/  LOP3.LUT R8, R5, 0x70, R8, 0xf8, !PT ;  /* 0x0000007005087812 */ /* 0x000fe200078ef808 */
[----:B---3--:R-:W-:Y:S01]  /*122b0*/  IMAD.MOV.U32 R3, RZ, RZ, R0 ;  /* 0x000000ffff037224 */ /* 0x008fe200078e0000 */
[----:B------:R-:W-:-:S05]  /*122c0*/  SHF.R.S32.HI R0, RZ, 0x1f, R18 ;  /* 0x0000001fff007819 */ /* 0x000fca0000011412 */
[----:B------:R-:W-:Y:S02]  /*122d0*/  IMAD R0, R0, UR4, RZ ;  /* 0x0000000400007c24 */ /* 0x000fe4000f8e02ff */
[----:B------:R-:W-:-:S04]  /*122e0*/  IMAD.WIDE.U32 R2, R18, UR4, R2 ;  /* 0x0000000412027c25 */ /* 0x000fc8000f8e0002 */
[----:B------:R-:W-:Y:S01]  /*122f0*/  IMAD R0, R18, UR5, R0 ;  /* 0x0000000512007c24 */ /* 0x000fe2000f8e0200 */
[----:B------:R-:W-:Y:S02]  /*12300*/  ULDC.64 UR4, c[0x0][0xa00] ;  /* 0x0002800000047ab9 */ /* 0x000fe40000000a00 */
[----:B------:R-:W-:Y:S01]  /*12310*/  ISETP.NE.U32.AND P0, PT, RZ, UR4, PT ;  /* 0x00000004ff007c0c */ /* 0x000fe2000bf05070 */
[----:B------:R-:W-:Y:S01]  /*12320*/  IMAD.IADD R3, R3, 0x1, R0 ;  /* 0x0000000103037824 */ /* 0x000fe200078e0200 */
[----:B------:R-:W-:Y:S02]  /*12330*/  SHF.R.S32.HI R0, RZ, 0x1f, R19 ;  /* 0x0000001fff007819 */ /* 0x000fe40000011413 */
[----:B------:R-:W-:Y:S01]  /*12340*/  ISETP.NE.AND.EX P0, PT, RZ, UR5, PT, P0 ;  /* 0x00000005ff007c0c */ /* 0x000fe2000bf05300 */
[----:B------:R-:W-:-:S03]  /*12350*/  ULDC.64 UR4, c[0x0][0x2e0] ;  /* 0x0000b80000047ab9 */ /* 0x000fc60000000a00 */
[----:B------:R-:W-:Y:S02]  /*12360*/  SEL R4, R0, RZ, !P0 ;  /* 0x000000ff00047207 */ /* 0x000fe40004000000 */
[----:B------:R-:W-:Y:S02]  /*12370*/  SEL R0, R19, RZ, !P0 ;  /* 0x000000ff13007207 */ /* 0x000fe40004000000 */
[----:B--2---:R-:W-:-:S13]  /*12380*/  ISETP.NE.AND P0, PT, R7, 0x1, PT ;  /* 0x000000010700780c */ /* 0x004fda0003f05270 */
[----:B------:R-:W0:Y:S08]  /*12390*/  @P0 LDC R5, c[0x0][0x44c] ;  /* 0x00011300ff050b82 */ /* 0x000e300000000800 */
[----:B------:R-:W1:Y:S01]  /*123a0*/  @P0 LDC R6, c[0x0][0x450] ;  /* 0x00011400ff060b82 */ /* 0x000e620000000800 */
[----:B------:R-:W-:Y:S02]  /*123b0*/  IMAD R4, R4, UR4, RZ ;  /* 0x0000000404047c24 */ /* 0x000fe4000f8e02ff */
[----:B------:R-:W-:-:S04]  /*123c0*/  IMAD.WIDE.U32 R2, R0, UR4, R2 ;  /* 0x0000000400027c25 */ /* 0x000fc8000f8e0002 */
[----:B------:R-:W-:Y:S01]  /*123d0*/  IMAD R0, R0, UR5, R4 ;  /* 0x0000000500007c24 */ /* 0x000fe2000f8e0204 */
[----:B------:R-:W-:Y:S01]  /*123e0*/  ULDC.64 UR4, c[0x0][0x2d0] ;  /* 0x0000b40000047ab9 */ /* 0x000fe20000000a00 */
[----:B----4-:R-:W-:Y:S02]  /*123f0*/  IMAD.IADD R4, R8, 0x1, R12 ;  /* 0x0000000108047824 */ /* 0x010fe400078e020c */
[----:B------:R-:W-:Y:S02]  /*12400*/  IMAD.IADD R3, R3, 0x1, R0 ;  /* 0x0000000103037824 */ /* 0x000fe400078e0200 */
[----:B0-----:R-:W-:Y:S01]  /*12410*/  @P0 IMAD.HI.U32 R5, R4, R5, RZ ;  /* 0x0000000504050227 */ /* 0x001fe200078e00ff */
[----:B------:R-:W0:Y:S03]  /*12420*/  S2R R8, SR_TID.X ;  /* 0x0000000000087919 */ /* 0x000e260000002100 */
[----:B------:R-:W-:Y:S01]  /*12430*/  IMAD.MOV.U32 R0, RZ, RZ, R4 ;  /* 0x000000ffff007224 */ /* 0x000fe200078e0004 */
[----:B-1----:R-:W-:-:S05]  /*12440*/  @P0 SHF.R.U32.HI R0, RZ, R6, R5 ;  /* 0x00000006ff000219 */ /* 0x002fca0000011605 */
        /* <DEDUP_REMOVED lines=18> */
[----:B------:R-:W-:Y:S02]  /*12570*/  LOP3.LUT R8, R8, 0x7f, RZ, 0xc0, !PT ;  /* 0x0000007f08087812 */ /* 0x000fe400078ec0ff */
[----:B------:R-:W-:Y:S02]  /*12580*/  ISETP.GE.AND P0, PT, R10, UR6, PT ;  /* 0x000000060a007c0c */ /* 0x000fe4000bf06270 */
[----:B------:R-:W-:-:S02]  /*12590*/  LEA.HI.X R2, R2, UR5, R4, 0x1, P1 ;  /* 0x0000000502027c11 */ /* 0x000fc400088f0c04 */
[----:B------:R-:W-:Y:S01]  /*125a0*/  SHF.R.U32.HI R8, RZ, 0x3, R8 ;  /* 0x00000003ff087819 */ /* 0x000fe20000011608 */
[----:B------:R-:W-:Y:S08]  /*125b0*/  BRA.DIV UR4, `(.L_x_2487) ;  /* 0x0000004204c47947 */ /* 0x000ff0000b800000 */
[----:B------:R-:W2:Y:S04]  /*125c0*/  LDL.LU R6, [R1+0x30] ;  /* 0x0000300001067983 */ /* 0x000ea80000300800 */
[----:B------:R-:W3:Y:S01]  /*125d0*/  LDL.LU R11, [R1+0x2c] ;  /* 0x00002c00010b7983 */ /* 0x000ee20000300800 */
[----:B--2---:R-:W-:-:S03]  /*125e0*/  IMAD R4, R6, R7, RZ ;  /* 0x0000000706047224 */ /* 0x004fc600078e02ff */
[----:B------:R-:W0:Y:S01]  /*125f0*/  SHFL.IDX PT, R7, R0, RZ, 0x181f ;  /* 0x00181fff00077589 */ /* 0x000e2200000e0000 */
[----:B---3--:R-:W-:-:S03]  /*12600*/  IMAD.IADD R3, R8, 0x1, R11 ;  /* 0x0000000108037824 */ /* 0x008fc600078e020b */
[----:B------:R-:W1:Y:S01]  /*12610*/  SHFL.IDX PT, R6, R2, RZ, 0x181f ;  /* 0x00181fff02067589 */ /* 0x000e6200000e0000 */
[C---:B------:R-:W-:Y:S01]  /*12620*/  VIADD R5, R3.reuse, 0x10 ;  /* 0x0000001003057836 */ /* 0x040fe20000000000 */
        /* <DEDUP_REMOVED lines=63> */
.L_x_2606:
        /* <DEDUP_REMOVED lines=11> */
.L_x_2488:
        /* <DEDUP_REMOVED lines=19> */
.L_x_2607:
[----:B------:R-:W-:Y:S05]  /*12c00*/  BSYNC B0 ;  /* 0x0000000000007941 */ /* 0x000fea0003800000 */
.L_x_2489:
[----:B0-----:R-:W2:Y:S01]  /*12c10*/  LDL R2, [R1] ;  /* 0x0000000001027983 */ /* 0x001ea20000100800 */
        /* <DEDUP_REMOVED lines=15> */
.L_x_2608:
[----:B------:R-:W-:Y:S05]  /*12d10*/  BSYNC B1 ;  /* 0x0000000000017941 */ /* 0x000fea0003800000 */
.L_x_2493:
        /* <DEDUP_REMOVED lines=9> */
.L_x_2496:
[----:B------:R-:W-:Y:S05]  /*12db0*/  BSYNC B1 ;  /* 0x0000000000017941 */ /* 0x000fea0003800000 */
.L_x_2495:
[----:B------:R-:W2:Y:S04]  /*12dc0*/  LDL R5, [R1+0x4] ;  /* 0x0000040001057983 */ /* 0x000ea80000100800 */
[----:B0-----:R-:W2:Y:S04]  /*12dd0*/  LDL R0, [R1+0x8] ;  /* 0x0000080001007983 */ /* 0x001ea80000100800 */
[----:B------:R-:W3:Y:S04]  /*12de0*/  LDL R4, [R1+0x18] ;  /* 0x0000180001047983 */ /* 0x000ee80000100800 */
[----:B------:R-:W3:Y:S01]  /*12df0*/  LDL.LU R3, [R1+0x28] ;  /* 0x0000280001037983 */ /* 0x000ee20000300800 */
        /* <DEDUP_REMOVED lines=10> */
.L_x_2497:
        /* <DEDUP_REMOVED lines=15> */
.L_x_2498:
        /* <DEDUP_REMOVED lines=15> */
.L_x_2499:
        /* <DEDUP_REMOVED lines=15> */
.L_x_2500:
        /* <DEDUP_REMOVED lines=10> */
.L_x_2492:
[----:B------:R-:W-:Y:S05]  /*13210*/  BSYNC B0 ;  /* 0x0000000000007941 */ /* 0x000fea0003800000 */
.L_x_2491:
[----:B------:R-:W2:Y:S04]  /*13220*/  LDL R4, [R1+0x20] ;  /* 0x0000200001047983 */ /* 0x000ea80000100800 */
[----:B------:R-:W3:Y:S01]  /*13230*/  LDL R5, [R1+0x1c] ;  /* 0x00001c0001057983 */ /* 0x000ee20000100800 */
[----:B------:R-:W-:Y:S01]  /*13240*/  BSSY B0, `(.L_x_2501) ;  /* 0x00001ff000007945 */ /* 0x000fe20003800000 */
[----:B--2---:R-:W-:-:S05]  /*13250*/  VIADD R0, R4, 0xfffffffe ;  /* 0xfffffffe04007836 */ /* 0x004fca0000000000 */
[----:B---3--:R-:W-:-:S13]  /*13260*/  ISETP.GE.AND P0, PT, R0, R5, PT ;  /* 0x000000050000720c */ /* 0x008fda0003f06270 */
[----:B------:R-:W-:Y:S05]  /*13270*/  @!P0 BRA `(.L_x_2502) ;  /* 0x0000001c00ec8947 */ /* 0x000fea0003800000 */
[----:B------:R-:W-:Y:S01]  /*13280*/  IMAD.MOV R2, RZ, RZ, -R4 ;  /* 0x000000ffff027224 */ /* 0x000fe200078e0a04 */
[----:B------:R-:W-:Y:S01]  /*13290*/  LOP3.LUT R6, RZ, R5, RZ, 0x33, !PT ;  /* 0x00000005ff067212 */ /* 0x000fe200078e33ff */
[----:B------:R-:W-:Y:S03]  /*132a0*/  BSSY B2, `(.L_x_2503) ;  /* 0x00000ab000027945 */ /* 0x000fe60003800000 */
[----:B------:R-:W-:-:S05]  /*132b0*/  VIADDMNMX R6, R2, 0x1, R6, !PT ;  /* 0x0000000102067846 */ /* 0x000fca0007800106 */
[----:B------:R-:W-:-:S05]  /*132c0*/  IMAD.IADD R2, R4, 0x1, R6 ;  /* 0x0000000104027824 */ /* 0x000fca00078e0206 */
[----:B------:R-:W-:-:S04]  /*132d0*/  LOP3.LUT R2, R2, 0x1, RZ, 0xc0, !PT ;  /* 0x0000000102027812 */ /* 0x000fc800078ec0ff */
[----:B------:R-:W-:-:S13]  /*132e0*/  ISETP.NE.U32.AND P0, PT, R2, 0x1, PT ;  /* 0x000000010200780c */ /* 0x000fda0003f05070 */
[----:B------:R-:W-:Y:S05]  /*132f0*/  @P0 BRA `(.L_x_2504) ;  /* 0x0000000800940947 */ /* 0x000fea0003800000 */
[----:B------:R-:W2:Y:S04]  /*13300*/  LDL R5, [R1] ;  /* 0x0000000001057983 */ /* 0x000ea80000100800 */
        /* <DEDUP_REMOVED lines=34> */
[----:B------:R1:W5:Y:S04]  /*13530*/  LDG.E R17, desc[UR40][R4.64] ;  /* 0x0000002804117981 */ /* 0x000368000c1e1900 */
.L_x_2507:
[----:B------:R-:W2:Y:S01]  /*13540*/  LDL R2, [R1+0x4] ;  /* 0x0000040001027983 */ /* 0x000ea20000100800 */
        /* <DEDUP_REMOVED lines=8> */
.L_x_2609:
[----:B------:R-:W-:Y:S05]  /*135d0*/  BSYNC B3 ;  /* 0x0000000000037941 */ /* 0x000fea0003800000 */
.L_x_2508:
        /* <DEDUP_REMOVED lines=9> */
.L_x_2511:
[----:B------:R-:W-:Y:S05]  /*13670*/  BSYNC B3 ;  /* 0x0000000000037941 */ /* 0x000fea0003800000 */
.L_x_2510:
        /* <DEDUP_REMOVED lines=14> */
.L_x_2512:
        /* <DEDUP_REMOVED lines=13> */
.L_x_2610:
[----:B------:R-:W-:Y:S05]  /*13830*/  BSYNC B3 ;  /* 0x0000000000037941 */ /* 0x000fea0003800000 */
.L_x_2513:
        /* <DEDUP_REMOVED lines=11> */
.L_x_2516:
[----:B------:R-:W-:Y:S05]  /*138f0*/  BSYNC B3 ;  /* 0x0000000000037941 */ /* 0x000fea0003800000 */
.L_x_2515:
        /* <DEDUP_REMOVED lines=11> */
.L_x_2517:
        /* <DEDUP_REMOVED lines=15> */
.L_x_2518:
        /* <DEDUP_REMOVED lines=15> */
.L_x_2519:
        /* <DEDUP_REMOVED lines=15> */
.L_x_2520:
        /* <DEDUP_REMOVED lines=10> */
.L_x_2506:
[----:B------:R-:W-:Y:S05]  /*13d20*/  BSYNC B1 ;  /* 0x0000000000017941 */ /* 0x000fea0003800000 */
.L_x_2505:
[----:B------:R-:W2:Y:S02]  /*13d30*/  LDL R4, [R1+0x20] ;  /* 0x0000200001047983 */ /* 0x000ea40000100800 */
[----:B--2---:R-:W-:-:S07]  /*13d40*/  VIADD R0, R4, 0xfffffffd ;  /* 0xfffffffd04007836 */ /* 0x004fce0000000000 */
.L_x_2504:
[----:B------:R-:W-:Y:S05]  /*13d50*/  BSYNC B2 ;  /* 0x0000000000027941 */ /* 0x000fea0003800000 */
.L_x_2503:
[----:B------:R-:W2:Y:S01]  /*13d60*/  LDL.LU R2, [R1+0x20] ;  /* 0x0000200001027983 */ /* 0x000ea20000300800 */
[----:B------:R-:W-:Y:S01]  /*13d70*/  VIADD R6, R6, 0xfffffffe ;  /* 0xfffffffe06067836 */ /* 0x000fe20000000000 */
[----:B--2---:R-:W-:-:S04]  /*13d80*/  LOP3.LUT R2, RZ, R2, RZ, 0x33, !PT ;  /* 0x00000002ff027212 */ /* 0x004fc800078e33ff */
[----:B------:R-:W-:-:S13]  /*13d90*/  ISETP.NE.AND P0, PT, R6, R2, PT ;  /* 0x000000020600720c */ /* 0x000fda0003f05270 */
[----:B------:R-:W-:Y:S05]  /*13da0*/  @!P0 BRA `(.L_x_2502) ;  /* 0x0000001400208947 */ /* 0x000fea0003800000 */
.L_x_2553:
[----:B------:R-:W2:Y:S04]  /*13db0*/  LDL R4, [R1] ;  /* 0x0000000001047983 */ /* 0x000ea80000100800 */
        /* <DEDUP_REMOVED lines=35> */
.L_x_2523:
[----:B------:R-:W2:Y:S01]  /*13ff0*/  LDL R2, [R1+0x4] ;  /* 0x0000040001027983 */ /* 0x000ea20000100800 */
        /* <DEDUP_REMOVED lines=8> */
.L_x_2611:
[----:B------:R-:W-:Y:S05]  /*14080*/  BSYNC B2 ;  /* 0x0000000000027941 */ /* 0x000fea0003800000 */
.L_x_2524:
        /* <DEDUP_REMOVED lines=9> */
.L_x_2527:
[----:B------:R-:W-:Y:S05]  /*14120*/  BSYNC B2 ;  /* 0x0000000000027941 */ /* 0x000fea0003800000 */
.L_x_2526:
        /* <DEDUP_REMOVED lines=13> */
.L_x_2528:
        /* <DEDUP_REMOVED lines=13> */
.L_x_2612:
[----:B------:R-:W-:Y:S05]  /*142d0*/  BSYNC B2 ;  /* 0x0000000000027941 */ /* 0x000fea0003800000 */
.L_x_2529:
        /* <DEDUP_REMOVED lines=11> */
.L_x_2532:
[----:B------:R-:W-:Y:S05]  /*14390*/  BSYNC B2 ;  /* 0x0000000000027941 */ /* 0x000fea0003800000 */
.L_x_2531:
        /* <DEDUP_REMOVED lines=10> */
.L_x_2533:
        /* <DEDUP_REMOVED lines=15> */
.L_x_2534:
        /* <DEDUP_REMOVED lines=15> */
.L_x_2535:
        /* <DEDUP_REMOVED lines=15> */
.L_x_2536:
        /* <DEDUP_REMOVED lines=10> */
.L_x_2522:
[----:B------:R-:W-:Y:S05]  /*147b0*/  BSYNC B1 ;  /* 0x0000000000017941 */ /* 0x000fea0003800000 */
.L_x_2521:
[----:B------:R-:W2:Y:S01]  /*147c0*/  LDL R5, [R1] ;  /* 0x0000000001057983 */ /* 0x000ea20000100800 */
[----:B------:R-:W-:Y:S01]  /*147d0*/  VIADD R7, R7, 0x1 ;  /* 0x0000000107077836 */ /* 0x000fe20000000000 */
[----:B------:R-:W-:Y:S04]  /*147e0*/  BSSY B1, `(.L_x_2537) ;  /* 0x00000a0000017945 */ /* 0x000fe80003800000 */
[----:B------:R-:W-:-:S04]  /*147f0*/  ISETP.NE.AND P0, PT, R7, 0x2, PT ;  /* 0x000000020700780c */ /* 0x000fc80003f05270 */
[----:B------:R-:W-:Y:S02]  /*14800*/  SEL R2, RZ, 0x1, P0 ;  /* 0x00000001ff027807 */ /* 0x000fe40000000000 */
[----:B------:R-:W-:Y:S02]  /*14810*/  SEL R9, R7, RZ, P0 ;  /* 0x000000ff07097207 */ /* 0x000fe40000000000 */
[----:B-----5:R-:W-:Y:S01]  /*14820*/  LOP3.LUT R8, R6, R2, RZ, 0x3c, !PT ;  /* 0x0000000206087212 */ /* 0x020fe200078e3cff */
[----:B------:R-:W-:-:S04]  /*14830*/  VIADD R6, R0, 0xffffffff ;  /* 0xffffffff00067836 */ /* 0x000fc80000000000 */
[----:B------:R0:W-:Y:S04]  /*14840*/  STL [R1+0x10], R8 ;  /* 0x0000100801007387 */ /* 0x0001e80000100800 */
[----:B------:R0:W-:Y:S01]  /*14850*/  STL [R1+0x8], R9 ;  /* 0x0000080901007387 */ /* 0x0001e20000100800 */
[----:B--2---:R-:W-:-:S13]  /*14860*/  LOP3.LUT P2, RZ, R5, 0x1, RZ, 0xc0, !PT ;  /* 0x0000000105ff7812 */ /* 0x004fda000784c0ff */
[----:B0-----:R-:W-:Y:S05]  /*14870*/  @!P2 BRA `(.L_x_2538) ;  /* 0x000000080058a947 */ /* 0x001fea0003800000 */
        /* <DEDUP_REMOVED lines=24> */
.L_x_2539:
[----:B------:R-:W2:Y:S01]  /*14a00*/  LDL R2, [R1+0x4] ;  /* 0x0000040001027983 */ /* 0x000ea20000100800 */
        /* <DEDUP_REMOVED lines=8> */
.L_x_2613:
[----:B------:R-:W-:Y:S05]  /*14a90*/  BSYNC B2 ;  /* 0x0000000000027941 */ /* 0x000fea0003800000 */
.L_x_2540:
        /* <DEDUP_REMOVED lines=9> */
.L_x_2543:
[----:B------:R-:W-:Y:S05]  /*14b30*/  BSYNC B2 ;  /* 0x0000000000027941 */ /* 0x000fea0003800000 */
.L_x_2542:
        /* <DEDUP_REMOVED lines=14> */
.L_x_2544:
        /* <DEDUP_REMOVED lines=13> */
.L_x_2614:
[----:B------:R-:W-:Y:S05]  /*14cf0*/  BSYNC B2 ;  /* 0x0000000000027941 */ /* 0x000fea0003800000 */
.L_x_2545:
        /* <DEDUP_REMOVED lines=11> */
.L_x_2548:
[----:B------:R-:W-:Y:S05]  /*14db0*/  BSYNC B2 ;  /* 0x0000000000027941 */ /* 0x000fea0003800000 */
.L_x_2547:
        /* <DEDUP_REMOVED lines=11> */
.L_x_2549:
        /* <DEDUP_REMOVED lines=15> */
.L_x_2550:
        /* <DEDUP_REMOVED lines=15> */
.L_x_2551:
        /* <DEDUP_REMOVED lines=15> */
.L_x_2552:
        /* <DEDUP_REMOVED lines=10> */
.L_x_2538:
[----:B------:R-:W-:Y:S05]  /*151e0*/  BSYNC B1 ;  /* 0x0000000000017941 */ /* 0x000fea0003800000 */
.L_x_2537:
[----:B------:R-:W2:Y:S01]  /*151f0*/  LDL R5, [R1+0x1c] ;  /* 0x00001c0001057983 */ /* 0x000ea20000100800 */
[----:B------:R-:W-:Y:S01]  /*15200*/  VIADD R0, R0, 0xfffffffe ;  /* 0xfffffffe00007836 */ /* 0x000fe20000000000 */
[----:B--2---:R-:W-:-:S13]  /*15210*/  ISETP.GT.AND P0, PT, R6, R5, PT ;  /* 0x000000050600720c */ /* 0x004fda0003f04270 */
[----:B------:R-:W-:Y:S05]  /*15220*/  @P0 BRA `(.L_x_2553) ;  /* 0xffffffe800e00947 */ /* 0x000fea000383ffff */
.L_x_2502:
[----:B------:R-:W-:Y:S05]  /*15230*/  BSYNC B0 ;  /* 0x0000000000007941 */ /* 0x000fea0003800000 */
.L_x_2501:
        /* <DEDUP_REMOVED lines=24> */
.L_x_2555:
[----:B------:R-:W-:Y:S05]  /*153c0*/  BSYNC B0 ;  /* 0x0000000000007941 */ /* 0x000fea0003800000 */
.L_x_2554:
[----:B------:R-:W-:-:S05]  /*153d0*/  SEL R0, R0, RZ, P0 ;  /* 0x000000ff00007207 */ /* 0x000fca0000000000 */
[----:B------:R3:W-:Y:S02]  /*153e0*/  STL [R1+0x8], R0 ;  /* 0x0000080001007387 */ /* 0x0007e40000100800 */
.L_x_2473:
[----:B------:R-:W-:Y:S05]  /*153f0*/  BSYNC B7 ;  /* 0x0000000000077941 */ /* 0x000fea0003800000 */
.L_x_2471:
[----:B---3--:R-:W3:Y:S02]  /*15400*/  LDL R0, [R1] ;  /* 0x0000000001007983 */ /* 0x008ee40000100800 */
        /* <DEDUP_REMOVED lines=12> */
.L_x_2556:
[----:B------:R-:W3:Y:S01]  /*154d0*/  S2R R0, SR_TID.X ;  /* 0x0000000000007919 */ /* 0x000ee20000002100 */
[----:B------:R-:W-:Y:S01]  /*154e0*/  UMOV UR4, 0xffffffff ;  /* 0xffffffff00047882 */ /* 0x000fe20000000000 */
[----:B---3--:R-:W-:-:S04]  /*154f0*/  LOP3.LUT R4, R0, 0x1f, RZ, 0xc0, !PT ;  /* 0x0000001f00047812 */ /* 0x008fc800078ec0ff */
[----:B------:R-:W-:Y:S01]  /*15500*/  ISETP.NE.AND P0, PT, R4, 0x1f, PT ;  /* 0x0000001f0400780c */ /* 0x000fe20003f05270 */
[----:B------:R-:W-:-:S12]  /*15510*/  BRA.DIV UR4, `(.L_x_2558) ;  /* 0x0000002204247947 */ /* 0x000fd8000b800000 */
[----:B------:R-:W-:Y:S01]  /*15520*/  IMAD.IADD R5, R19, 0x1, R4 ;  /* 0x0000000113057824 */ /* 0x000fe200078e0204 */
[----:B------:R-:W-:-:S04]  /*15530*/  ULDC UR4, c[0x0][0xc3c] ;  /* 0x00030f0000047ab9 */ /* 0x000fc80000000800 */
[----:B------:R-:W-:-:S13]  /*15540*/  ISETP.GE.OR P1, PT, R5, UR4, !P0 ;  /* 0x0000000405007c0c */ /* 0x000fda000c726670 */
[----:B-1----:R-:W1:Y:S02]  /*15550*/  @!P1 LDC.64 R2, c[0x0][0xc80] ;  /* 0x00032000ff029b82 */ /* 0x002e640000000a00 */
[----:B-1----:R-:W-:-:S06]  /*15560*/  @!P1 IMAD.WIDE R2, R5, 0x4, R2 ;  /* 0x0000000405029825 */ /* 0x002fcc00078e0202 */
[----:B------:R1:W3:Y:S01]  /*15570*/  @!P1 LDG.E R3, desc[UR40][R2.64] ;  /* 0x0000002802039981 */ /* 0x0002e2000c1e1900 */
[C---:B------:R-:W-:Y:S02]  /*15580*/  ISETP.GE.U32.AND P2, PT, R4.reuse, 0x2, PT ;  /* 0x000000020400780c */ /* 0x040fe40003f46070 */
[C---:B------:R-:W-:Y:S01]  /*15590*/  ISETP.GE.U32.AND P3, PT, R4.reuse, 0x4, PT ;  /* 0x000000040400780c */ /* 0x040fe20003f66070 */
[----:B------:R-:W-:Y:S01]  /*155a0*/  SHFL.IDX PT, R0, R16, RZ, 0x1f ;  /* 0x00001fff10007589 */ /* 0x000fe200000e0000 */
[C---:B------:R-:W-:Y:S02]  /*155b0*/  ISETP.GE.U32.AND P4, PT, R4.reuse, 0x8, PT ;  /* 0x000000080400780c */ /* 0x040fe40003f86070 */
[C---:B------:R-:W-:Y:S01]  /*155c0*/  ISETP.GE.U32.AND P5, PT, R4.reuse, 0x10, PT ;  /* 0x000000100400780c */ /* 0x040fe20003fa6070 */
[----:B-1----:R-:W-:Y:S02]  /*155d0*/  IMAD.MOV.U32 R2, RZ, RZ, RZ ;  /* 0x000000ffff027224 */ /* 0x002fe400078e00ff */
[----:B---3--:R-:W-:Y:S01]  /*155e0*/  @!P1 IMAD.MOV.U32 R2, RZ, RZ, R3 ;  /* 0x000000ffff029224 */ /* 0x008fe200078e0003 */
[----:B------:R-:W-:-:S04]  /*155f0*/  ISETP.NE.AND P1, PT, R4, RZ, PT ;  /* 0x000000ff0400720c */ /* 0x000fc80003f25270 */
[----:B------:R-:W1:Y:S02]  /*15600*/  SHFL.UP PT, R14, R2, 0x1, RZ ;  /* 0x04200000020e7989 */ /* 0x000e6400000e00ff */
[----:B-1----:R-:W-:-:S05]  /*15610*/  SEL R5, R14, RZ, P1 ;  /* 0x000000ff0e057207 */ /* 0x002fca0000800000 */
[----:B------:R-:W-:Y:S02]  /*15620*/  IMAD.IADD R3, R2, 0x1, R5 ;  /* 0x0000000102037824 */ /* 0x000fe400078e0205 */
[----:B------:R-:W-:Y:S04]  /*15630*/  SHFL.IDX PT, R5, R16, 0x1, 0x1f ;  /* 0x00201f0010057f89 */ /* 0x000fe800000e0000 */
        /* <DEDUP_REMOVED lines=12> */
[----:B------:R1:W3:Y:S02]  /*15700*/  SHFL.IDX PT, R14, R3, 0x1f, 0x1f ;  /* 0x03e01f00030e7f89 */ /* 0x0002e400000e0000 */
.L_x_2624:
[----:B------:R-:W-:Y:S02]  /*15710*/  ULDC UR4, c[0x0][0xc38] ;  /* 0x00030e0000047ab9 */ /* 0x000fe40000000800 */
[----:B------:R-:W-:-:S04]  /*15720*/  IMAD.U32 R4, RZ, RZ, UR4 ;  /* 0x00000004ff047e24 */ /* 0x000fc8000f8e00ff */
[----:B---3--:R-:W-:-:S04]  /*15730*/  IMAD R14, R14, R4, RZ ;  /* 0x000000040e0e7224 */ /* 0x008fc800078e02ff */
[----:B------:R-:W-:-:S05]  /*15740*/  IMAD.IADD R5, R5, 0x1, R14 ;  /* 0x0000000105057824 */ /* 0x000fca00078e020e */
[----:B------:R-:W-:-:S13]  /*15750*/  ISETP.GT.AND P6, PT, R5, R0, PT ;  /* 0x000000000500720c */ /* 0x000fda0003fc4270 */
[----:B------:R-:W-:Y:S05]  /*15760*/  @P6 BRA `(.L_x_2559) ;  /* 0x00000000009c6947 */ /* 0x000fea0003800000 */
.L_x_2564:
[----:B------:R-:W3:Y:S01]  /*15770*/  LDC R4, c[0x0][0xc3c] ;  /* 0x00030f00ff047b82 */ /* 0x000ee20000000800 */
[----:B------:R-:W-:-:S05]  /*15780*/  VIADD R19, R19, 0x1f ;  /* 0x0000001f13137836 */ /* 0x000fca0000000000 */
[----:B---3--:R-:W-:-:S13]  /*15790*/  ISETP.GE.AND P6, PT, R19, R4, PT ;  /* 0x000000041300720c */ /* 0x008fda0003fc6270 */
[----:B0-----:R-:W-:Y:S05]  /*157a0*/  @P6 BRA `(.L_x_2560) ;  /* 0x0000000400d06947 */ /* 0x001fea0003800000 */
[----:B------:R-:W3:Y:S01]  /*157b0*/  S2R R2, SR_TID.X ;  /* 0x0000000000027919 */ /* 0x000ee20000002100 */
[----:B------:R-:W-:Y:S01]  /*157c0*/  BSSY B0, `(.L_x_2561) ;  /* 0x0000009000007945 */ /* 0x000fe20003800000 */
[----:B---3--:R-:W-:-:S05]  /*157d0*/  LOP3.LUT R2, R2, 0x1f, RZ, 0xc0, !PT ;  /* 0x0000001f02027812 */ /* 0x008fca00078ec0ff */
[----:B0-2---:R-:W-:Y:S02]  /*157e0*/  IMAD.IADD R7, R19, 0x1, R2 ;  /* 0x0000000113077824 */ /* 0x005fe400078e0202 */
[----:B------:R-:W-:-:S03]  /*157f0*/  IMAD.MOV.U32 R2, RZ, RZ, RZ ;  /* 0x000000ffff027224 */ /* 0x000fc600078e00ff */
[----:B------:R-:W-:-:S13]  /*15800*/  ISETP.GE.OR P6, PT, R7, R4, !P0 ;  /* 0x000000040700720c */ /* 0x000fda00047c6670 */
[----:B------:R-:W-:Y:S05]  /*15810*/  @P6 BRA `(.L_x_2562) ;  /* 0x00000000000c6947 */ /* 0x000fea0003800000 */
[----:B-1----:R-:W0:Y:S02]  /*15820*/  LDC.64 R2, c[0x0][0xc80] ;  /* 0x00032000ff027b82 */ /* 0x002e240000000a00 */
[----:B0-----:R-:W-:-:S06]  /*15830*/  IMAD.WIDE R2, R7, 0x4, R2 ;  /* 0x0000000407027825 */ /* 0x001fcc00078e0202 */
[----:B------:R0:W5:Y:S02]  /*15840*/  LDG.E R2, desc[UR40][R2.64] ;  /* 0x0000002802027981 */ /* 0x000164000c1e1900 */
.L_x_2562:
[----:B------:R-:W-:Y:S05]  /*15850*/  BSYNC B0 ;  /* 0x0000000000007941 */ /* 0x000fea0003800000 */
.L_x_2561:
[----:B------:R-:W-:-:S03]  /*15860*/  UMOV UR4, 0xffffffff ;  /* 0xffffffff00047882 */ /* 0x000fc60000000000 */
[----:B------:R-:W-:Y:S05]  /*15870*/  BRA.DIV UR4, `(.L_x_2563) ;  /* 0x0000002204707947 */ /* 0x000fea000b800000 */
[----:B-----5:R-:W2:Y:S02]  /*15880*/  SHFL.UP PT, R14, R2, 0x1, RZ ;  /* 0x04200000020e7989 */ /* 0x020ea400000e00ff */
[----:B--2---:R-:W-:-:S05]  /*15890*/  SEL R13, R14, RZ, P1 ;  /* 0x000000ff0e0d7207 */ /* 0x004fca0000800000 */
[----:B------:R-:W-:-:S05]  /*158a0*/  IMAD.IADD R13, R2, 0x1, R13 ;  /* 0x00000001020d7824 */ /* 0x000fca00078e020d */
[----:B------:R-:W2:Y:S02]  /*158b0*/  SHFL.UP PT, R14, R13, 0x2, RZ ;  /* 0x044000000d0e7989 */ /* 0x000ea400000e00ff */
[----:B--2---:R-:W-:-:S05]  /*158c0*/  SEL R4, R14, RZ, P2 ;  /* 0x000000ff0e047207 */ /* 0x004fca0001000000 */
[----:B------:R-:W-:-:S05]  /*158d0*/  IMAD.IADD R4, R13, 0x1, R4 ;  /* 0x000000010d047824 */ /* 0x000fca00078e0204 */
[----:B------:R-:W0:Y:S02]  /*158e0*/  SHFL.UP PT, R14, R4, 0x4, RZ ;  /* 0x04800000040e7989 */ /* 0x000e2400000e00ff */
[----:B01----:R-:W-:-:S05]  /*158f0*/  SEL R3, R14, RZ, P3 ;  /* 0x000000ff0e037207 */ /* 0x003fca0001800000 */
        /* <DEDUP_REMOVED lines=8> */
.L_x_2632:
[----:B------:R-:W-:Y:S02]  /*15980*/  ULDC UR4, c[0x0][0xc38] ;  /* 0x00030e0000047ab9 */ /* 0x000fe40000000800 */
[----:B------:R-:W-:-:S04]  /*15990*/  IMAD.U32 R4, RZ, RZ, UR4 ;  /* 0x00000004ff047e24 */ /* 0x000fc8000f8e00ff */
[----:B-1----:R-:W-:-:S04]  /*159a0*/  IMAD R14, R14, R4, RZ ;  /* 0x000000040e0e7224 */ /* 0x002fc800078e02ff */
[----:B------:R-:W-:-:S05]  /*159b0*/  IMAD.IADD R5, R14, 0x1, R5 ;  /* 0x000000010e057824 */ /* 0x000fca00078e0205 */
[----:B------:R-:W-:-:S13]  /*159c0*/  ISETP.GT.AND P6, PT, R5, R0, PT ;  /* 0x000000000500720c */ /* 0x000fda0003fc4270 */
[----:B------:R-:W-:Y:S05]  /*159d0*/  @!P6 BRA `(.L_x_2564) ;  /* 0xfffffffc0064e947 */ /* 0x000fea000383ffff */
.L_x_2559:
[----:B------:R-:W-:Y:S01]  /*159e0*/  IMAD.IADD R16, R5, 0x1, -R14 ;  /* 0x0000000105107824 */ /* 0x000fe200078e0a0e */
[----:B------:R-:W-:-:S03]  /*159f0*/  UMOV UR4, 0xffffffff ;  /* 0xffffffff00047882 */ /* 0x000fc60000000000 */
[----:B------:R-:W-:-:S05]  /*15a00*/  IMAD R5, R3, R4, R16 ;  /* 0x0000000403057224 */ /* 0x000fca00078e0210 */
[----:B------:R-:W-:Y:S01]  /*15a10*/  ISETP.GT.AND P6, PT, R5, R0, PT ;  /* 0x000000000500720c */ /* 0x000fe20003fc4270 */
[----:B------:R-:W-:-:S12]  /*15a20*/  BRA.DIV UR4, `(.L_x_2565) ;  /* 0x0000002204c07947 */ /* 0x000fd8000b800000 */
[----:B------:R-:W-:-:S04]  /*15a30*/  VOTE.ANY R5, PT, !P6 ;  /* 0x0000000000057806 */ /* 0x000fc800070e0100 */
[----:B------:R-:W3:Y:S02]  /*15a40*/  POPC R6, R5 ;  /* 0x0000000500067309 */ /* 0x000ee40000000000 */
[----:B---3--:R3:W4:Y:S02]  /*15a50*/  SHFL.IDX PT, R17, R2, R6, 0x1f ;  /* 0x00001f0602117589 */ /* 0x00872400000e0000 */
.L_x_2636:
[----:B------:R-:W-:Y:S01]  /*15a60*/  ISETP.NE.AND P0, PT, R5, RZ, PT ;  /* 0x000000ff0500720c */ /* 0x000fe20003f05270 */
[----:B------:R-:W-:-:S12]  /*15a70*/  IMAD.MOV.U32 R5, RZ, RZ, RZ ;  /* 0x000000ffff057224 */ /* 0x000fd800078e00ff */
[----:B------:R-:W-:Y:S05]  /*15a80*/  @!P0 BRA `(.L_x_2566) ;  /* 0x0000000000108947 */ /* 0x000fea0003800000 */
[----:B------:R-:W-:Y:S01]  /*15a90*/  UMOV UR4, 0xffffffff ;  /* 0xffffffff00047882 */ /* 0x000fe20000000000 */
[----:B------:R-:W-:Y:S02]  /*15aa0*/  VIADD R12, R6, 0xffffffff ;  /* 0xffffffff060c7836 */ /* 0x000fe40000000000 */
[----:B------:R-:W-:Y:S05]  /*15ab0*/  BRA.DIV UR4, `(.L_x_2567) ;  /* 0x0000002204e47947 */ /* 0x000fea000b800000 */
[----:B------:R0:W0:Y:S02]  /*15ac0*/  SHFL.IDX PT, R5, R3, R12, 0x1f ;  /* 0x00001f0c03057589 */ /* 0x00002400000e0000 */
.L_x_2566:
[----:B01-3--:R-:W0:Y:S01]  /*15ad0*/  LDC.64 R2, c[0x0][0xc90] ;  /* 0x00032400ff027b82 */ /* 0x00be220000000a00 */
[----:B------:R-:W-:-:S04]  /*15ae0*/  IMAD.IADD R19, R6, 0x1, R19 ;  /* 0x0000000106137824 */ /* 0x000fc800078e0213 */
[----:B0-----:R-:W-:-:S05]  /*15af0*/  IMAD.WIDE R2, R19, 0x4, R2 ;  /* 0x0000000413027825 */ /* 0x001fca00078e0202 */
[----:B--2---:R-:W4:Y:S01]  /*15b00*/  LDG.E R7, desc[UR40][R2.64] ;  /* 0x0000002802077981 */ /* 0x004f22000c1e1900 */
[----:B------:R-:W-:-:S04]  /*15b10*/  IMAD R16, R5, R4, R16 ;  /* 0x0000000405107224 */ /* 0x000fc800078e0210 */
[----:B------:R-:W-:Y:S02]  /*15b20*/  IMAD.IADD R0, R0, 0x1, -R16 ;  /* 0x0000000100007824 */ /* 0x000fe400078e0a10 */
[----:B----4-:R-:W-:-:S05]  /*15b30*/  IMAD R6, R17, R7, RZ ;  /* 0x0000000711067224 */ /* 0x010fca00078e02ff */
[----:B-----5:R-:W-:-:S04]  /*15b40*/  IABS R8, R6 ;  /* 0x0000000600087213 */ /* 0x020fc80000000000 */
[----:B------:R-:W0:Y:S08]  /*15b50*/  I2F.RP R2, R8 ;  /* 0x0000000800027306 */ /* 0x000e300000209400 */
[----:B0-----:R-:W0:Y:S02]  /*15b60*/  MUFU.RCP R2, R2 ;  /* 0x0000000200027308 */ /* 0x001e240000001000 */
[----:B0-----:R-:W-:-:S06]  /*15b70*/  VIADD R2, R2, 0xffffffe ;  /* 0x0ffffffe02027836 */ /* 0x001fcc0000000000 */
[----:B------:R-:W0:Y:S02]  /*15b80*/  F2I.FTZ.U32.TRUNC.NTZ R3, R2 ;  /* 0x0000000200037305 */ /* 0x000e24000021f000 */
[----:B0-----:R-:W-:-:S04]  /*15b90*/  IMAD.MOV R2, RZ, RZ, -R3 ;  /* 0x000000ffff027224 */ /* 0x001fc800078e0a03 */
[----:B------:R-:W-:Y:S02]  /*15ba0*/  IMAD R5, R2, R8, RZ ;  /* 0x0000000802057224 */ /* 0x000fe400078e02ff */
[----:B------:R-:W-:-:S04]  /*15bb0*/  IMAD.MOV.U32 R2, RZ, RZ, RZ ;  /* 0x000000ffff027224 */ /* 0x000fc800078e00ff */
[----:B------:R-:W-:Y:S01]  /*15bc0*/  IMAD.HI.U32 R2, R3, R5, R2 ;  /* 0x0000000503027227 */ /* 0x000fe200078e0002 */
[----:B------:R-:W-:Y:S02]  /*15bd0*/  IABS R3, R0 ;  /* 0x0000000000037213 */ /* 0x000fe40000000000 */
[----:B------:R-:W-:-:S03]  /*15be0*/  IABS R5, R6 ;  /* 0x0000000600057213 */ /* 0x000fc60000000000 */
[----:B------:R-:W-:-:S04]  /*15bf0*/  IMAD.HI.U32 R2, R2, R3, RZ ;  /* 0x0000000302027227 */ /* 0x000fc800078e00ff */
[----:B------:R-:W-:-:S04]  /*15c00*/  IMAD.MOV R5, RZ, RZ, -R5 ;  /* 0x000000ffff057224 */ /* 0x000fc800078e0a05 */
        /* <DEDUP_REMOVED lines=15> */
[----:B------:R-:W-:Y:S01]  /*15d00*/  VIADDMNMX R4, R3, R4, R7, PT ;  /* 0x0000000403047246 */ /* 0x000fe20003800107 */
[----:B------:R-:W-:-:S03]  /*15d10*/  IMAD.IADD R5, R0, 0x1, R5 ;  /* 0x0000000100057824 */ /* 0x000fc600078e0205 */
[----:B------:R-:W-:-:S04]  /*15d20*/  IABS R7, R4 ;  /* 0x0000000400077213 */ /* 0x000fc80000000000 */
        /* <DEDUP_REMOVED lines=22> */
[----:B------:R-:W-:Y:S01]  /*15e90*/  @!P1 LOP3.LUT R2, RZ, R4, RZ, 0x33, !PT ;  /* 0x00000004ff029212 */ /* 0x000fe200078e33ff */
[----:B------:R-:W-:-:S04]  /*15ea0*/  IMAD.MOV R4, RZ, RZ, -R4 ;  /* 0x000000ffff047224 */ /* 0x000fc800078e0a04 */
[----:B------:R-:W-:Y:S01]  /*15eb0*/  IMAD R18, R2, R4, R5 ;  /* 0x0000000402127224 */ /* 0x000fe200078e0205 */
[----:B------:R-:W-:-:S05]  /*15ec0*/  LOP3.LUT R2, RZ, R2, RZ, 0x33, !PT ;  /* 0x00000002ff027212 */ /* 0x000fca00078e33ff */
[----:B------:R-:W-:Y:S01]  /*15ed0*/  IMAD.IADD R17, R17, 0x1, R2 ;  /* 0x0000000111117824 */ /* 0x000fe200078e0202 */
[----:B------:R-:W-:Y:S06]  /*15ee0*/  BRA `(.L_x_2568) ;  /* 0x00000000001c7947 */ /* 0x000fec0003800000 */
.L_x_2560:
[----:B------:R-:W-:Y:S01]  /*15ef0*/  UMOV UR4, URZ ;  /* 0x0000003f00047c82 */ /* 0x000fe20008000000 */
[----:B------:R-:W-:Y:S01]  /*15f00*/  UMOV UR5, URZ ;  /* 0x0000003f00057c82 */ /* 0x000fe20008000000 */
[----:B------:R-:W-:Y:S01]  /*15f10*/  ULDC UR6, c[0x0][0xc3c] ;  /* 0x00030f0000067ab9 */ /* 0x000fe20000000800 */
[----:B------:R-:W-:Y:S02]  /*15f20*/  IMAD.MOV.U32 R16, RZ, RZ, R0 ;  /* 0x000000ffff107224 */ /* 0x000fe400078e0000 */
[----:B------:R-:W-:Y:S02]  /*15f30*/  IMAD.U32 R17, RZ, RZ, UR4 ;  /* 0x00000004ff117e24 */ /* 0x000fe4000f8e00ff */
[----:B------:R-:W-:Y:S02]  /*15f40*/  IMAD.U32 R18, RZ, RZ, UR5 ;  /* 0x00000005ff127e24 */ /* 0x000fe4000f8e00ff */
[----:B------:R-:W-:-:S07]  /*15f50*/  IMAD.U32 R19, RZ, RZ, UR6 ;  /* 0x00000006ff137e24 */ /* 0x000fce000f8e00ff */
.L_x_2568:
[----:B------:R3:W4:Y:S01]  /*15f60*/  LDL R2, [R1+0x4] ;  /* 0x0000040001027983 */ /* 0x0007220000100800 */
[----:B------:R-:W0:Y:S01]  /*15f70*/  S2R R0, SR_TID.X ;  /* 0x0000000000007919 */ /* 0x000e220000002100 */
[----:B------:R-:W-:Y:S05]  /*15f80*/  WARPSYNC.ALL ;  /* 0x0000000000007948 */ /* 0x000fea0003800000 */
[----:B0-----:R-:W-:Y:S01]  /*15f90*/  LOP3.LUT R0, R0, 0x1f, RZ, 0xc0, !PT ;  /* 0x0000001f00007812 */ /* 0x001fe200078ec0ff */
[----:B------:R-:W-:Y:S03]  /*15fa0*/  BAR.SYNC.DEFER_BLOCKING 0x4, 0x180 ;  /* 0x0106000000007b1d */ /* 0x000fe60000010000 */
[----:B------:R-:W-:-:S13]  /*15fb0*/  ISETP.NE.AND P0, PT, R0, RZ, PT ;  /* 0x000000ff0000720c */ /* 0x000fda0003f05270 */
[----:B-1----:R-:W4:Y:S01]  /*15fc0*/  @!P0 S2R R3, SR_CgaCtaId ;  /* 0x0000000000038919 */ /* 0x002f220000008800 */
[----:B------:R-:W-:-:S04]  /*15fd0*/  @!P0 MOV R0, 0x400 ;  /* 0x0000040000008802 */ /* 0x000fc80000000f00 */
[----:B----4-:R-:W-:-:S05]  /*15fe0*/  @!P0 LEA R2, R3, R0, 0x18 ;  /* 0x0000000003028211 */ /* 0x010fca00078ec0ff */
[----:B------:R3:W-:Y:S04]  /*15ff0*/  @!P0 STS.128 [R2+0x228d0], R16 ;  /* 0x0228d01002008388 */ /* 0x0007e80000000c00 */
[----:B------:R3:W-:Y:S01]  /*16000*/  @!P0 STL [R1+0x4], R2 ;  /* 0x0000040201008387 */ /* 0x0007e20000100800 */
[----:B------:R-:W-:Y:S06]  /*16010*/  BAR.ARV 0x5, 0x180 ;  /* 0x0146000000007b1d */ /* 0x000fec0000002000 */
.L_x_2557:
[----:B------:R-:W-:Y:S02]  /*16020*/  ULDC UR4, c[0x0][0xc3c] ;  /* 0x00030f0000047ab9 */ /* 0x000fe40000000800 */
[----:B----4-:R-:W-:-:S13]  /*16030*/  ISETP.GE.AND P0, PT, R19, UR4, PT ;  /* 0x0000000413007c0c */ /* 0x010fda000bf06270 */
[----:B------:R-:W-:Y:S05]  /*16040*/  @!P0 BRA `(.L_x_2569) ;  /* 0xffffffa800f48947 */ /* 0x000fea000383ffff */
[----:B------:R-:W-:Y:S05]  /*16050*/  BSYNC B8 ;  /* 0x0000000000087941 */ /* 0x000fea0003800000 */
.L_x_2459:
[----:B---3--:R-:W3:Y:S01]  /*16060*/  LDL.LU R0, [R1+0x40] ;  /* 0x0000400001007983 */ /* 0x008ee20000300800 */
[----:B------:R-:W-:Y:S01]  /*16070*/  BSSY B0, `(.L_x_2570) ;  /* 0x000000b000007945 */ /* 0x000fe20003800000 */
[----:B------:R-:W4:Y:S01]  /*16080*/  S2R R5, SR_CgaCtaId ;  /* 0x0000000000057919 */ /* 0x000f220000008800 */
[----:B---3--:R-:W-:-:S05]  /*16090*/  VIADD R0, R0, 0x1 ;  /* 0x0000000100007836 */ /* 0x008fca0000000000 */
[----:B0-----:R-:W-:-:S04]  /*160a0*/  LEA.HI R2, R0, R0, RZ, 0x1 ;  /* 0x0000000000027211 */ /* 0x001fc800078f08ff */
[----:B-1----:R-:W-:-:S05]  /*160b0*/  LOP3.LUT R3, R2, 0xfffffffe, RZ, 0xc0, !PT ;  /* 0xfffffffe02037812 */ /* 0x002fca00078ec0ff */
[----:B------:R-:W-:Y:S01]  /*160c0*/  IMAD.IADD R3, R0, 0x1, -R3 ;  /* 0x0000000100037824 */ /* 0x000fe200078e0a03 */
[----:B------:R-:W-:-:S04]  /*160d0*/  MOV R0, 0x400 ;  /* 0x0000040000007802 */ /* 0x000fc80000000f00 */
[----:B----4-:R-:W-:Y:S02]  /*160e0*/  LEA R0, R5, R0, 0x18 ;  /* 0x0000000005007211 */ /* 0x010fe400078ec0ff */
[----:B------:R-:W-:-:S04]  /*160f0*/  SHF.L.U32 R3, R3, 0x1f, RZ ;  /* 0x0000001f03037819 */ /* 0x000fc800000006ff */
[----:B------:R-:W0:Y:S02]  /*16100*/  SYNCS.PHASECHK.TRANS64.TRYWAIT P0, [R0+URZ+0x22820], R3 ;  /* 0x02282003000075a7 */ /* 0x000e24000800017f */
[----:B0-----:R-:W-:Y:S05]  /*16110*/  @!P0 BRA `(.L_x_2571) ;  /* 0x0000001c00748947 */ /* 0x001fea0003800000 */
.L_x_2639:
[----:B------:R-:W-:Y:S05]  /*16120*/  BSYNC B0 ;  /* 0x0000000000007941 */ /* 0x000fea0003800000 */
.L_x_2570:
[----:B------:R-:W-:-:S03]  /*16130*/  UMOV UR4, 0xffffffff ;  /* 0xffffffff00047882 */ /* 0x000fc60000000000 */
[----:B------:R-:W-:Y:S05]  /*16140*/  BRA.DIV UR4, `(.L_x_2572) ;  /* 0x0000001e047c7947 */ /* 0x000fea000b800000 */
[----:B------:R-:W1:Y:S02]  /*16150*/  S2R R2, SR_TID.X ;  /* 0x0000000000027919 */ /* 0x000e640000002100 */
[----:B-1----:R-:W-:-:S04]  /*16160*/  SHF.R.U32.HI R2, RZ, 0x5, R2 ;  /* 0x00000005ff027819 */ /* 0x002fc80000011602 */
[----:B------:R-:W-:-:S05]  /*16170*/  LOP3.LUT R2, R2, 0x3, RZ, 0xc0, !PT ;  /* 0x0000000302027812 */ /* 0x000fca00078ec0ff */
[----:B------:R1:W3:Y:S02]  /*16180*/  SHFL.IDX PT, R14, R2, RZ, 0x1f ;  /* 0x00001fff020e7589 */ /* 0x0002e400000e0000 */
.L_x_2642:
[----:B---3--:R-:W-:Y:S01]  /*16190*/  ISETP.NE.AND P0, PT, R14, RZ, PT ;  /* 0x000000ff0e00720c */ /* 0x008fe20003f05270 */
[----:B------:R-:W-:-:S12]  /*161a0*/  BSSY B0, `(.L_x_2573) ;  /* 0x0000027000007945 */ /* 0x000fd80003800000 */
[----:B------:R-:W-:Y:S05]  /*161b0*/  @P0 BRA `(.L_x_2574) ;  /* 0x0000000000940947 */ /* 0x000fea0003800000 */
[----:B------:R-:W-:-:S03]  /*161c0*/  UMOV UR4, 0xffffffff ;  /* 0xffffffff00047882 */ /* 0x000fc60000000000 */
[----:B------:R-:W-:Y:S05]  /*161d0*/  BRA.DIV UR4, `(.L_x_2575) ;  /* 0x0000001e048c7947 */ /* 0x000fea000b800000 */
[----:B------:R-:W-:-:S13]  /*161e0*/  ELECT P6, URZ, PT ;  /* 0x00000000003f782f */ /* 0x000fda00038c0000 */
.L_x_2645:
[----:B------:R-:W-:Y:S05]  /*161f0*/  @!P6 BRA `(.L_x_2574) ;  /* 0x000000000084e947 */ /* 0x000fea0003800000 */
[----:B------:R-:W-:-:S06]  /*16200*/  ULOP3.LUT UR4, UR36, 0x2, URZ, 0xfc, !UPT ;  /* 0x0000000224047892 */ /* 0x000fcc000f8efc3f */
[----:B-1----:R-:W-:-:S05]  /*16210*/  IMAD.U32 R2, RZ, RZ, UR4 ;  /* 0x00000004ff027e24 */ /* 0x002fca000f8e00ff */
[----:B------:R-:W-:-:S13]  /*16220*/  ISETP.NE.AND P2, PT, R2, 0x3, PT ;  /* 0x000000030200780c */ /* 0x000fda0003f45270 */
[----:B------:R-:W-:Y:S05]  /*16230*/  @!P2 BRA `(.L_x_2576) ;  /* 0x000000000004a947 */ /* 0x000fea0003800000 */
[----:B------:R-:W-:Y:S01]  /*16240*/  BPT.TRAP 0x1 ;  /* 0x000000040000795c */ /* 0x000fe20000300000 */
.L_x_2576:
[----:B0-----:R-:W3:Y:S04]  /*16250*/  LDL R3, [R1+0x8] ;  /* 0x0000080001037983 */ /* 0x001ee80000100800 */
[----:B--2---:R-:W2:Y:S01]  /*16260*/  LDL.LU R7, [R1+0x10] ;  /* 0x0000100001077983 */ /* 0x004ea20000300800 */
[----:B------:R-:W-:-:S04]  /*16270*/  VIADD R2, R0, 0x22840 ;  /* 0x0002284000027836 */ /* 0x000fc80000000000 */
[C---:B---3--:R-:W-:Y:S02]  /*16280*/  IMAD R6, R3.reuse, 0x8, R2 ;  /* 0x0000000803067824 */ /* 0x048fe400078e0202 */
[----:B------:R-:W-:Y:S01]  /*16290*/  VIADD R3, R3, 0x1 ;  /* 0x0000000103037836 */ /* 0x000fe20000000000 */
[----:B--2---:R-:W-:-:S04]  /*162a0*/  SHF.L.U32 R5, R7, 0x1f, RZ ;  /* 0x0000001f07057819 */ /* 0x004fc800000006ff */
        /* <DEDUP_REMOVED lines=8> */
.L_x_2646:
[----:B------:R-:W1:Y:S02]  /*16330*/  SYNCS.PHASECHK.TRANS64.TRYWAIT P0, [R7+URZ], R2 ;  /* 0x00000002070075a7 */ /* 0x000e64000800017f */
[----:B-1----:R-:W-:Y:S05]  /*16340*/  @!P0 BRA `(.L_x_2578) ;  /* 0x0000001c00648947 */ /* 0x002fea0003800000 */
.L_x_2647:
[----:B------:R-:W-:Y:S05]  /*16350*/  @!P2 BRA `(.L_x_2579) ;  /* 0x000000000004a947 */ /* 0x000fea0003800000 */
[----:B------:R-:W-:Y:S01]  /*16360*/  BPT.TRAP 0x1 ;  /* 0x000000040000795c */ /* 0x000fe20000300000 */
.L_x_2579:
[----:B------:R-:W2:Y:S01]  /*16370*/  LDL.LU R4, [R1+0x8] ;  /* 0x0000080001047983 */ /* 0x000ea20000300800 */
[----:B------:R-:W-:-:S04]  /*16380*/  VIADD R0, R0, 0x22860 ;  /* 0x0002286000007836 */ /* 0x000fc80000000000 */
[----:B--2---:R-:W-:-:S04]  /*16390*/  IMAD R4, R4, 0x8, R0 ;  /* 0x0000000804047824 */ /* 0x004fc800078e0200 */
[----:B------:R-:W2:Y:S02]  /*163a0*/  SYNCS.PHASECHK.TRANS64.TRYWAIT P0, [R4+URZ], R5 ;  /* 0x00000005040075a7 */ /* 0x000ea4000800017f */
[----:B--2---:R-:W-:Y:S05]  /*163b0*/  @!P0 BRA `(.L_x_2580) ;  /* 0x0000001c005c8947 */ /* 0x004fea0003800000 */
.L_x_2648:
[----:B------:R-:W-:-:S07]  /*163c0*/  IMAD R3, R3, 0x8, R0 ;  /* 0x0000000803037824 */ /* 0x000fce00078e0200 */
.L_x_2581:
[----:B---3--:R3:W4:Y:S02]  /*163d0*/  SYNCS.PHASECHK.TRANS64.TRYWAIT P0, [R3+URZ], R2 ;  /* 0x00000002030075a7 */ /* 0x008724000800017f */
[----:B----4-:R-:W-:Y:S05]  /*163e0*/  @!P0 NANOSLEEP.SYNCS 0x989680 ;  /* 0x009896800000895d */ /* 0x010fea0003900000 */
[----:B------:R-:W4:Y:S02]  /*163f0*/  @!P0 SYNCS.PHASECHK.TRANS64 P0, [R3+URZ], R2 ;  /* 0x00000002030085a7 */ /* 0x000f24000800007f */
[----:B----4-:R-:W-:Y:S05]  /*16400*/  @!P0 BRA `(.L_x_2581) ;  /* 0xfffffffc00f08947 */ /* 0x010fea000383ffff */
.L_x_2574:
[----:B------:R-:W-:Y:S05]  /*16410*/  BSYNC B0 ;  /* 0x0000000000007941 */ /* 0x000fea0003800000 */
.L_x_2573:
[----:B------:R-:W-:Y:S05]  /*16420*/  EXIT ;  /* 0x000000000000794d */ /* 0x000fea0003800000 */
.L_x_2361:
[----:B0-----:R0:W1:Y:S02]  /*16430*/  SYNCS.PHASECHK.TRANS64.TRYWAIT P0, [R8+URZ+0x22800], R3 ;  /* 0x02280003080075a7 */ /* 0x001064000800017f */
[----:B-1----:R-:W-:Y:S05]  /*16440*/  @!P0 NANOSLEEP.SYNCS 0x989680 ;  /* 0x009896800000895d */ /* 0x002fea0003900000 */
[----:B------:R-:W1:Y:S02]  /*16450*/  @!P0 SYNCS.PHASECHK.TRANS64 P0, [R8+URZ+0x22800], R3 ;  /* 0x02280003080085a7 */ /* 0x000e64000800007f */
[----:B-1----:R-:W-:Y:S05]  /*16460*/  @!P0 BRA `(.L_x_2361) ;  /* 0xfffffffc00f08947 */ /* 0x002fea000383ffff */
[----:B------:R-:W-:Y:S05]  /*16470*/  BRA `(.L_x_2582) ;  /* 0xfffffeb800647947 */ /* 0x000fea000383ffff */
.L_x_2365:
[----:B--2---:R2:W3:Y:S02]  /*16480*/  SYNCS.PHASECHK.TRANS64.TRYWAIT P1, [R5+URZ+0x22830], R10 ;  /* 0x0228300a050075a7 */ /* 0x0044e4000802017f */
[----:B---3--:R-:W-:Y:S05]  /*16490*/  @!P1 NANOSLEEP.SYNCS 0x989680 ;  /* 0x009896800000995d */ /* 0x008fea0003900000 */
[----:B------:R-:W3:Y:S02]  /*164a0*/  @!P1 SYNCS.PHASECHK.TRANS64 P1, [R5+URZ+0x22830], R10 ;  /* 0x0228300a050095a7 */ /* 0x000ee4000802007f */
[----:B---3--:R-:W-:Y:S05]  /*164b0*/  @!P1 BRA `(.L_x_2365) ;  /* 0xfffffffc00f09947 */ /* 0x008fea000383ffff */
[----:B------:R-:W-:Y:S05]  /*164c0*/  BRA `(.L_x_2364) ;  /* 0xfffffeb800907947 */ /* 0x000fea000383ffff */
.L_x_2377:
[----:B---3--:R3:W4:Y:S02]  /*164d0*/  SYNCS.PHASECHK.TRANS64.TRYWAIT P1, [R5+URZ+0x22850], R10 ;  /* 0x0228500a050075a7 */ /* 0x008724000802017f */
[----:B----4-:R-:W-:Y:S05]  /*164e0*/  @!P1 NANOSLEEP.SYNCS 0x989680 ;  /* 0x009896800000995d */ /* 0x010fea0003900000 */
[----:B------:R-:W4:Y:S02]  /*164f0*/  @!P1 SYNCS.PHASECHK.TRANS64 P1, [R5+URZ+0x22850], R10 ;  /* 0x0228500a050095a7 */ /* 0x000f24000802007f */
[----:B----4-:R-:W-:Y:S05]  /*16500*/  @!P1 BRA `(.L_x_2377) ;  /* 0xfffffffc00f09947 */ /* 0x010fea000383ffff */
[----:B------:R-:W-:Y:S05]  /*16510*/  BRA `(.L_x_2376) ;  /* 0xfffffedc00507947 */ /* 0x000fea000383ffff */
.L_x_2385:
[----:B-1----:R-:W-:-:S04]  /*16520*/  IMAD.U32 R9, RZ, RZ, UR27 ;  /* 0x0000001bff097e24 */ /* 0x002fc8000f8e00ff */
[----:B------:R1:W2:Y:S03]  /*16530*/  SYNCS.PHASECHK.TRANS64.TRYWAIT P1, [R9+URZ+0x22830], R10 ;  /* 0x0228300a090075a7 */ /* 0x0002a6000802017f */
[----:B--2---:R-:W-:Y:S05]  /*16540*/  @!P1 NANOSLEEP.SYNCS 0x989680 ;  /* 0x009896800000995d */ /* 0x004fea0003900000 */
[----:B------:R-:W2:Y:S02]  /*16550*/  @!P1 SYNCS.PHASECHK.TRANS64 P1, [R9+URZ+0x22830], R10 ;  /* 0x0228300a090095a7 */ /* 0x000ea4000802007f */
[----:B--2---:R-:W-:Y:S05]  /*16560*/  @!P1 BRA `(.L_x_2385) ;  /* 0xfffffffc00ec9947 */ /* 0x004fea000383ffff */
[----:B------:R-:W-:Y:S05]  /*16570*/  BRA `(.L_x_2384) ;  /* 0xfffffee000e07947 */ /* 0x000fea000383ffff */
.L_x_2397:
[----:B--2---:R2:W3:Y:S02]  /*16580*/  SYNCS.PHASECHK.TRANS64.TRYWAIT P1, [R11+URZ+0x22850], R10 ;  /* 0x0228500a0b0075a7 */ /* 0x0044e4000802017f */
[----:B---3--:R-:W-:Y:S05]  /*16590*/  @!P1 NANOSLEEP.SYNCS 0x989680 ;  /* 0x009896800000995d */ /* 0x008fea0003900000 */
[----:B------:R-:W3:Y:S02]  /*165a0*/  @!P1 SYNCS.PHASECHK.TRANS64 P1, [R11+URZ+0x22850], R10 ;  /* 0x0228500a0b0095a7 */ /* 0x000ee4000802007f */
[----:B---3--:R-:W-:Y:S05]  /*165b0*/  @!P1 BRA `(.L_x_2397) ;  /* 0xfffffffc00f09947 */ /* 0x008fea000383ffff */
[----:B------:R-:W-:Y:S05]  /*165c0*/  BRA `(.L_x_2396) ;  /* 0xffffff0c00b87947 */ /* 0x000fea000383ffff */
.L_x_2406:
[----:B---3--:R-:W-:-:S04]  /*165d0*/  IMAD.U32 R2, RZ, RZ, UR24 ;  /* 0x00000018ff027e24 */ /* 0x008fc8000f8e00ff */
[----:B------:R3:W4:Y:S03]  /*165e0*/  SYNCS.PHASECHK.TRANS64.TRYWAIT P2, [R2+URZ+0x22830], R5 ;  /* 0x02283005020075a7 */ /* 0x000726000804017f */
[----:B----4-:R-:W-:Y:S05]  /*165f0*/  @!P2 NANOSLEEP.SYNCS 0x989680 ;  /* 0x009896800000a95d */ /* 0x010fea0003900000 */
[----:B------:R-:W4:Y:S02]  /*16600*/  @!P2 SYNCS.PHASECHK.TRANS64 P2, [R2+URZ+0x22830], R5 ;  /* 0x022830050200a5a7 */ /* 0x000f24000804007f */
[----:B----4-:R-:W-:Y:S05]  /*16610*/  @!P2 BRA `(.L_x_2406) ;  /* 0xfffffffc00eca947 */ /* 0x010fea000383ffff */
[----:B------:R-:W-:Y:S05]  /*16620*/  BRA `(.L_x_2405) ;  /* 0xffffff1400747947 */ /* 0x000fea000383ffff */
.L_x_2410:
[----:B-1----:R1:W3:Y:S02]  /*16630*/  SYNCS.PHASECHK.TRANS64.TRYWAIT P2, [R178+URZ+0x22850], R5 ;  /* 0x02285005b20075a7 */ /* 0x0022e4000804017f */
[----:B---3--:R-:W-:Y:S05]  /*16640*/  @!P2 NANOSLEEP.SYNCS 0x989680 ;  /* 0x009896800000a95d */ /* 0x008fea0003900000 */
[----:B------:R-:W3:Y:S02]  /*16650*/  @!P2 SYNCS.PHASECHK.TRANS64 P2, [R178+URZ+0x22850], R5 ;  /* 0x02285005b200a5a7 */ /* 0x000ee4000804007f */
[----:B---3--:R-:W-:Y:S05]  /*16660*/  @!P2 BRA `(.L_x_2410) ;  /* 0xfffffffc00f0a947 */ /* 0x008fea000383ffff */
[----:B------:R-:W-:Y:S05]  /*16670*/  BRA `(.L_x_2409) ;  /* 0xffffff2c00987947 */ /* 0x000fea000383ffff */
.L_x_2416:
[----:B---3--:R-:W-:-:S04]  /*16680*/  IMAD.U32 R2, RZ, RZ, UR26 ;  /* 0x0000001aff027e24 */ /* 0x008fc8000f8e00ff */
[----:B------:R3:W4:Y:S03]  /*16690*/  SYNCS.PHASECHK.TRANS64.TRYWAIT P1, [R2+URZ+0x22830], R7 ;  /* 0x02283007020075a7 */ /* 0x000726000802017f */
[----:B----4-:R-:W-:Y:S05]  /*166a0*/  @!P1 NANOSLEEP.SYNCS 0x989680 ;  /* 0x009896800000995d */ /* 0x010fea0003900000 */
[----:B------:R-:W4:Y:S02]  /*166b0*/  @!P1 SYNCS.PHASECHK.TRANS64 P1, [R2+URZ+0x22830], R7 ;  /* 0x02283007020095a7 */ /* 0x000f24000802007f */
[----:B----4-:R-:W-:Y:S05]  /*166c0*/  @!P1 BRA `(.L_x_2416) ;  /* 0xfffffffc00ec9947 */ /* 0x010fea000383ffff */
[----:B------:R-:W-:Y:S05]  /*166d0*/  BRA `(.L_x_2415) ;  /* 0xffffff3000ac7947 */ /* 0x000fea000383ffff */
.L_x_2428:
[----:B-1----:R1:W2:Y:S02]  /*166e0*/  SYNCS.PHASECHK.TRANS64.TRYWAIT P1, [R8+URZ+0x22850], R7 ;  /* 0x02285007080075a7 */ /* 0x0022a4000802017f */
[----:B--2---:R-:W-:Y:S05]  /*166f0*/  @!P1 NANOSLEEP.SYNCS 0x989680 ;  /* 0x009896800000995d */ /* 0x004fea0003900000 */
[----:B------:R-:W2:Y:S02]  /*16700*/  @!P1 SYNCS.PHASECHK.TRANS64 P1, [R8+URZ+0x22850], R7 ;  /* 0x02285007080095a7 */ /* 0x000ea4000802007f */
[----:B--2---:R-:W-:Y:S05]  /*16710*/  @!P1 BRA `(.L_x_2428) ;  /* 0xfffffffc00f09947 */ /* 0x004fea000383ffff */
[----:B------:R-:W-:Y:S05]  /*16720*/  BRA `(.L_x_2427) ;  /* 0xffffff5c00307947 */ /* 0x000fea000383ffff */
.L_x_2479:
[----:B------:R-:W3:Y:S01]  /*16730*/  S2R R4, SR_TID.X ;  /* 0x0000000000047919 */ /* 0x000ee20000002100 */
[----:B------:R-:W-:Y:S01]  /*16740*/  BSSY B0, `(.L_x_2583) ;  /* 0x000000a000007945 */ /* 0x000fe20003800000 */
[----:B------:R-:W-:Y:S02]  /*16750*/  IMAD.MOV.U32 R12, RZ, RZ, RZ ;  /* 0x000000ffff0c7224 */ /* 0x000fe400078e00ff */
[----:B------:R-:W-:Y:S02]  /*16760*/  IMAD.MOV.U32 R11, RZ, RZ, 0x1f ;  /* 0x0000001fff0b7424 */ /* 0x000fe400078e00ff */
[----:B------:R-:W-:Y:S01]  /*16770*/  IMAD.MOV.U32 R15, RZ, RZ, -0x1 ;  /* 0xffffffffff0f7424 */ /* 0x000fe200078e00ff */
[----:B---3--:R-:W-:-:S04]  /*16780*/  SHF.R.U32.HI R4, RZ, 0x5, R4 ;  /* 0x00000005ff047819 */ /* 0x008fc80000011604 */
[----:B------:R-:W-:-:S05]  /*16790*/  LOP3.LUT R4, R4, 0x3, RZ, 0xc0, !PT ;  /* 0x0000000304047812 */ /* 0x000fca00078ec0ff */
[----:B------:R-:W-:-:S07]  /*167a0*/  IMAD.MOV.U32 R13, RZ, RZ, R4 ;  /* 0x000000ffff0d7224 */ /* 0x000fce00078e0004 */
[----:B012---:R-:W-:Y:S05]  /*167b0*/  WARPSYNC.COLLECTIVE R15, `(.L_x_2584) ;  /* 0x000000000f087348 */ /* 0x007fea0003c00000 */
[----:B------:R3:W4:Y:S02]  /*167c0*/  SHFL.IDX P6, R14, R13, R12, R11 ;  /* 0x0000000c0d0e7389 */ /* 0x00072400000c000b */
[----:B01234-:R-:W-:Y:S01]  /*167d0*/  ENDCOLLECTIVE ;  /* 0x000000000000791b */ /* 0x01ffe20003800000 */
.L_x_2584:
[----:B------:R-:W-:Y:S05]  /*167e0*/  BSYNC B0 ;  /* 0x0000000000007941 */ /* 0x000fea0003800000 */
.L_x_2583:
[----:B------:R-:W-:Y:S05]  /*167f0*/  BRA `(.L_x_2585) ;  /* 0xffffffb000b87947 */ /* 0x000fea000383ffff */
.L_x_2481:
[----:B------:R-:W-:Y:S01]  /*16800*/  BSSY B0, `(.L_x_2586) ;  /* 0x0000006000007945 */ /* 0x000fe20003800000 */
[----:B------:R-:W-:-:S07]  /*16810*/  IMAD.MOV.U32 R15, RZ, RZ, -0x1 ;  /* 0xffffffffff0f7424 */ /* 0x000fce00078e00ff */
[----:B012-4-:R-:W-:Y:S05]  /*16820*/  WARPSYNC.COLLECTIVE R15, `(.L_x_2587) ;  /* 0x000000000f0c7348 */ /* 0x017fea0003c00000 */
[----:B------:R-:W-:Y:S02]  /*16830*/  ELECT P6, UR62, PT ;  /* 0x00000000003e782f */ /* 0x000fe400038c0000 */
[----:B------:R-:W-:Y:S01]  /*16840*/  MOV R14, UR62 ;  /* 0x0000003e000e7c02 */ /* 0x000fe20008000f00 */
[----:B012-4-:R-:W-:Y:S10]  /*16850*/  ENDCOLLECTIVE ;  /* 0x000000000000791b */ /* 0x017ff40003800000 */
.L_x_2587:
[----:B------:R-:W-:Y:S05]  /*16860*/  BSYNC B0 ;  /* 0x0000000000007941 */ /* 0x000fea0003800000 */
.L_x_2586:
[----:B------:R-:W-:Y:S05]  /*16870*/  BRA `(.L_x_2588) ;  /* 0xffffffb000c47947 */ /* 0x000fea000383ffff */
.L_x_2483:
[----:B--2---:R2:W3:Y:S02]  /*16880*/  SYNCS.PHASECHK.TRANS64.TRYWAIT P0, [R0+URZ+0x22840], R2 ;  /* 0x02284002000075a7 */ /* 0x0044e4000800017f */
[----:B---3--:R-:W-:Y:S05]  /*16890*/  @!P0 NANOSLEEP.SYNCS 0x989680 ;  /* 0x009896800000895d */ /* 0x008fea0003900000 */
[----:B------:R-:W3:Y:S02]  /*168a0*/  @!P0 SYNCS.PHASECHK.TRANS64 P0, [R0+URZ+0x22840], R2 ;  /* 0x02284002000085a7 */ /* 0x000ee4000800007f */
[----:B---3--:R-:W-:Y:S05]  /*168b0*/  @!P0 BRA `(.L_x_2483) ;  /* 0xfffffffc00f08947 */ /* 0x008fea000383ffff */
[----:B------:R-:W-:Y:S05]  /*168c0*/  BRA `(.L_x_2589) ;  /* 0xffffffb4002c7947 */ /* 0x000fea000383ffff */
.L_x_2487:
[----:B------:R-:W2:Y:S01]  /*168d0*/  LDL.LU R11, [R1+0x30] ;  /* 0x00003000010b7983 */ /* 0x000ea20000300800 */
[----:B------:R-:W-:Y:S02]  /*168e0*/  IMAD.MOV.U32 R5, RZ, RZ, R12 ;  /* 0x000000ffff057224 */ /* 0x000fe400078e000c */
        /* <DEDUP_REMOVED lines=11> */
.L_x_2590:
[----:B------:R-:W-:Y:S02]  /*169a0*/  IMAD.MOV.U32 R13, RZ, RZ, R0 ;  /* 0x000000ffff0d7224 */ /* 0x000fe400078e0000 */
[----:B------:R-:W-:-:S07]  /*169b0*/  IMAD.MOV.U32 R6, RZ, RZ, R14 ;  /* 0x000000ffff067224 */ /* 0x000fce00078e000e */
[----:B------:R-:W-:Y:S05]  /*169c0*/  WARPSYNC.COLLECTIVE R15, `(.L_x_2591) ;  /* 0x000000000f087348 */ /* 0x000fea0003c00000 */
[----:B------:R0:W1:Y:S02]  /*169d0*/  SHFL.IDX P6, R14, R13, R12, R11 ;  /* 0x0000000c0d0e7389 */ /* 0x00006400000c000b */
[----:B01----:R-:W-:Y:S01]  /*169e0*/  ENDCOLLECTIVE ;  /* 0x000000000000791b */ /* 0x003fe20003800000 */
.L_x_2591:
[----:B------:R-:W-:Y:S02]  /*169f0*/  IMAD.MOV.U32 R13, RZ, RZ, R2 ;  /* 0x000000ffff0d7224 */ /* 0x000fe400078e0002 */
[----:B------:R-:W-:Y:S02]  /*16a00*/  IMAD.MOV.U32 R12, RZ, RZ, 0x1 ;  /* 0x00000001ff0c7424 */ /* 0x000fe400078e00ff */
[----:B------:R-:W-:-:S07]  /*16a10*/  IMAD.MOV.U32 R7, RZ, RZ, R14 ;  /* 0x000000ffff077224 */ /* 0x000fce00078e000e */
[----:B------:R-:W-:Y:S05]  /*16a20*/  WARPSYNC.COLLECTIVE R15, `(.L_x_2592) ;  /* 0x000000000f087348 */ /* 0x000fea0003c00000 */
[----:B------:R0:W1:Y:S02]  /*16a30*/  SHFL.IDX P6, R14, R13, R12, R11 ;  /* 0x0000000c0d0e7389 */ /* 0x00006400000c000b */
[----:B01----:R-:W-:Y:S01]  /*16a40*/  ENDCOLLECTIVE ;  /* 0x000000000000791b */ /* 0x003fe20003800000 */
.L_x_2592:
        /* <DEDUP_REMOVED lines=15> */
.L_x_2593:
[----:B------:R-:W-:Y:S02]  /*16b40*/  IMAD.MOV.U32 R13, RZ, RZ, R2 ;  /* 0x000000ffff0d7224 */ /* 0x000fe400078e0002 */
[----:B------:R-:W-:Y:S02]  /*16b50*/  IMAD.MOV.U32 R12, RZ, RZ, 0x2 ;  /* 0x00000002ff0c7424 */ /* 0x000fe400078e00ff */
[----:B------:R-:W-:-:S07]  /*16b60*/  IMAD.MOV.U32 R5, RZ, RZ, R14 ;  /* 0x000000ffff057224 */ /* 0x000fce00078e000e */
[----:B------:R-:W-:Y:S05]  /*16b70*/  WARPSYNC.COLLECTIVE R15, `(.L_x_2594) ;  /* 0x000000000f087348 */ /* 0x000fea0003c00000 */
[----:B------:R0:W1:Y:S02]  /*16b80*/  SHFL.IDX P6, R14, R13, R12, R11 ;  /* 0x0000000c0d0e7389 */ /* 0x00006400000c000b */
[----:B01----:R-:W-:Y:S01]  /*16b90*/  ENDCOLLECTIVE ;  /* 0x000000000000791b */ /* 0x003fe20003800000 */
.L_x_2594:
        /* <DEDUP_REMOVED lines=15> */
.L_x_2595:
[----:B------:R-:W-:Y:S02]  /*16c90*/  IMAD.MOV.U32 R13, RZ, RZ, R2 ;  /* 0x000000ffff0d7224 */ /* 0x000fe400078e0002 */
[----:B------:R-:W-:Y:S02]  /*16ca0*/  IMAD.MOV.U32 R12, RZ, RZ, 0x3 ;  /* 0x00000003ff0c7424 */ /* 0x000fe400078e00ff */
[----:B------:R-:W-:-:S07]  /*16cb0*/  IMAD.MOV.U32 R5, RZ, RZ, R14 ;  /* 0x000000ffff057224 */ /* 0x000fce00078e000e */
[----:B------:R-:W-:Y:S05]  /*16cc0*/  WARPSYNC.COLLECTIVE R15, `(.L_x_2596) ;  /* 0x000000000f087348 */ /* 0x000fea0003c00000 */
[----:B------:R0:W1:Y:S02]  /*16cd0*/  SHFL.IDX P6, R14, R13, R12, R11 ;  /* 0x0000000c0d0e7389 */ /* 0x00006400000c000b */
[----:B01----:R-:W-:Y:S01]  /*16ce0*/  ENDCOLLECTIVE ;  /* 0x000000000000791b */ /* 0x003fe20003800000 */
.L_x_2596:
        /* <DEDUP_REMOVED lines=15> */
.L_x_2597:
[----:B------:R-:W-:Y:S02]  /*16de0*/  IMAD.MOV.U32 R13, RZ, RZ, R2 ;  /* 0x000000ffff0d7224 */ /* 0x000fe400078e0002 */
[----:B------:R-:W-:Y:S02]  /*16df0*/  IMAD.MOV.U32 R12, RZ, RZ, 0x4 ;  /* 0x00000004ff0c7424 */ /* 0x000fe400078e00ff */
[----:B------:R-:W-:-:S07]  /*16e00*/  IMAD.MOV.U32 R5, RZ, RZ, R14 ;  /* 0x000000ffff057224 */ /* 0x000fce00078e000e */
[----:B------:R-:W-:Y:S05]  /*16e10*/  WARPSYNC.COLLECTIVE R15, `(.L_x_2598) ;  /* 0x000000000f087348 */ /* 0x000fea0003c00000 */
[----:B------:R0:W1:Y:S02]  /*16e20*/  SHFL.IDX P6, R14, R13, R12, R11 ;  /* 0x0000000c0d0e7389 */ /* 0x00006400000c000b */
[----:B01----:R-:W-:Y:S01]  /*16e30*/  ENDCOLLECTIVE ;  /* 0x000000000000791b */ /* 0x003fe20003800000 */
.L_x_2598:
        /* <DEDUP_REMOVED lines=15> */
.L_x_2599:
[----:B------:R-:W-:Y:S02]  /*16f30*/  IMAD.MOV.U32 R13, RZ, RZ, R2 ;  /* 0x000000ffff0d7224 */ /* 0x000fe400078e0002 */
[----:B------:R-:W-:Y:S02]  /*16f40*/  IMAD.MOV.U32 R12, RZ, RZ, 0x5 ;  /* 0x00000005ff0c7424 */ /* 0x000fe400078e00ff */
[----:B------:R-:W-:-:S07]  /*16f50*/  IMAD.MOV.U32 R5, RZ, RZ, R14 ;  /* 0x000000ffff057224 */ /* 0x000fce00078e000e */
[----:B------:R-:W-:Y:S05]  /*16f60*/  WARPSYNC.COLLECTIVE R15, `(.L_x_2600) ;  /* 0x000000000f087348 */ /* 0x000fea0003c00000 */
[----:B------:R0:W1:Y:S02]  /*16f70*/  SHFL.IDX P6, R14, R13, R12, R11 ;  /* 0x0000000c0d0e7389 */ /* 0x00006400000c000b */
[----:B01----:R-:W-:Y:S01]  /*16f80*/  ENDCOLLECTIVE ;  /* 0x000000000000791b */ /* 0x003fe20003800000 */
.L_x_2600:
        /* <DEDUP_REMOVED lines=15> */
.L_x_2601:
[----:B------:R-:W-:Y:S02]  /*17080*/  IMAD.MOV.U32 R13, RZ, RZ, R2 ;  /* 0x000000ffff0d7224 */ /* 0x000fe400078e0002 */
[----:B------:R-:W-:Y:S02]  /*17090*/  IMAD.MOV.U32 R12, RZ, RZ, 0x6 ;  /* 0x00000006ff0c7424 */ /* 0x000fe400078e00ff */
[----:B------:R-:W-:-:S07]  /*170a0*/  IMAD.MOV.U32 R5, RZ, RZ, R14 ;  /* 0x000000ffff057224 */ /* 0x000fce00078e000e */
[----:B------:R-:W-:Y:S05]  /*170b0*/  WARPSYNC.COLLECTIVE R15, `(.L_x_2602) ;  /* 0x000000000f087348 */ /* 0x000fea0003c00000 */
[----:B------:R0:W1:Y:S02]  /*170c0*/  SHFL.IDX P6, R14, R13, R12, R11 ;  /* 0x0000000c0d0e7389 */ /* 0x00006400000c000b */
[----:B01----:R-:W-:Y:S01]  /*170d0*/  ENDCOLLECTIVE ;  /* 0x000000000000791b */ /* 0x003fe20003800000 */
.L_x_2602:
        /* <DEDUP_REMOVED lines=13> */
.L_x_2603:
        /* <DEDUP_REMOVED lines=8> */
.L_x_2604:
        /* <DEDUP_REMOVED lines=13> */
.L_x_2605:
[----:B------:R-:W-:Y:S01]  /*17300*/  IMAD.MOV.U32 R0, RZ, RZ, R14 ;  /* 0x000000ffff007224 */ /* 0x000fe200078e000e */
[----:B------:R-:W-:Y:S06]  /*17310*/  BRA `(.L_x_2606) ;  /* 0xffffffb400c07947 */ /* 0x000fec000383ffff */
.L_x_2490:
[----:B0-----:R-:W2:Y:S02]  /*17320*/  LDL R2, [R1+0x4] ;  /* 0x0000040001027983 */ /* 0x001ea40000100800 */
[----:B--2---:R0:W1:Y:S02]  /*17330*/  SYNCS.PHASECHK.TRANS64.TRYWAIT P0, [R2+URZ+0x22820], R0 ;  /* 0x02282000020075a7 */ /* 0x004064000800017f */
[----:B-1----:R-:W-:Y:S05]  /*17340*/  @!P0 NANOSLEEP.SYNCS 0x989680 ;  /* 0x009896800000895d */ /* 0x002fea0003900000 */
[----:B------:R-:W1:Y:S02]  /*17350*/  @!P0 SYNCS.PHASECHK.TRANS64 P0, [R2+URZ+0x22820], R0 ;  /* 0x02282000020085a7 */ /* 0x000e64000800007f */
[----:B-1----:R-:W-:Y:S05]  /*17360*/  @!P0 BRA `(.L_x_2490) ;  /* 0xfffffffc00ec8947 */ /* 0x002fea000383ffff */
[----:B------:R-:W-:Y:S05]  /*17370*/  BRA `(.L_x_2607) ;  /* 0xffffffb800207947 */ /* 0x000fea000383ffff */
.L_x_2494:
[----:B0-----:R0:W1:Y:S02]  /*17380*/  SYNCS.PHASECHK.TRANS64.TRYWAIT P0, [R2+URZ+0x22860], R0 ;  /* 0x02286000020075a7 */ /* 0x001064000800017f */
[----:B-1----:R-:W-:Y:S05]  /*17390*/  @!P0 NANOSLEEP.SYNCS 0x989680 ;  /* 0x009896800000895d */ /* 0x002fea0003900000 */
[----:B------:R-:W1:Y:S02]  /*173a0*/  @!P0 SYNCS.PHASECHK.TRANS64 P0, [R2+URZ+0x22860], R0 ;  /* 0x02286000020085a7 */ /* 0x000e64000800007f */
[----:B-1----:R-:W-:Y:S05]  /*173b0*/  @!P0 BRA `(.L_x_2494) ;  /* 0xfffffffc00f08947 */ /* 0x002fea000383ffff */
[----:B------:R-:W-:Y:S05]  /*173c0*/  BRA `(.L_x_2608) ;  /* 0xffffffb800507947 */ /* 0x000fea000383ffff */
.L_x_2509:
[----:B-1----:R1:W2:Y:S02]  /*173d0*/  SYNCS.PHASECHK.TRANS64.TRYWAIT P0, [R3+URZ+0x22840], R2 ;  /* 0x02284002030075a7 */ /* 0x0022a4000800017f */
[----:B--2---:R-:W-:Y:S05]  /*173e0*/  @!P0 NANOSLEEP.SYNCS 0x989680 ;  /* 0x009896800000895d */ /* 0x004fea0003900000 */
[----:B------:R-:W2:Y:S02]  /*173f0*/  @!P0 SYNCS.PHASECHK.TRANS64 P0, [R3+URZ+0x22840], R2 ;  /* 0x02284002030085a7 */ /* 0x000ea4000800007f */
[----:B--2---:R-:W-:Y:S05]  /*17400*/  @!P0 BRA `(.L_x_2509) ;  /* 0xfffffffc00f08947 */ /* 0x004fea000383ffff */
[----:B------:R-:W-:Y:S05]  /*17410*/  BRA `(.L_x_2609) ;  /* 0xffffffc0006c7947 */ /* 0x000fea000383ffff */
.L_x_2514:
[----:B0-----:R0:W2:Y:S02]  /*17420*/  SYNCS.PHASECHK.TRANS64.TRYWAIT P0, [R3+URZ+0x22860], R2 ;  /* 0x02286002030075a7 */ /* 0x0010a4000800017f */
[----:B--2---:R-:W-:Y:S05]  /*17430*/  @!P0 NANOSLEEP.SYNCS 0x989680 ;  /* 0x009896800000895d */ /* 0x004fea0003900000 */
[----:B------:R-:W2:Y:S02]  /*17440*/  @!P0 SYNCS.PHASECHK.TRANS64 P0, [R3+URZ+0x22860], R2 ;  /* 0x02286002030085a7 */ /* 0x000ea4000800007f */
[----:B--2---:R-:W-:Y:S05]  /*17450*/  @!P0 BRA `(.L_x_2514) ;  /* 0xfffffffc00f08947 */ /* 0x004fea000383ffff */
[----:B------:R-:W-:Y:S05]  /*17460*/  BRA `(.L_x_2610) ;  /* 0xffffffc000f07947 */ /* 0x000fea000383ffff */
.L_x_2525:
[----:B0-----:R0:W1:Y:S02]  /*17470*/  SYNCS.PHASECHK.TRANS64.TRYWAIT P0, [R2+URZ+0x22840], R3 ;  /* 0x02284003020075a7 */ /* 0x001064000800017f */
[----:B-1----:R-:W-:Y:S05]  /*17480*/  @!P0 NANOSLEEP.SYNCS 0x989680 ;  /* 0x009896800000895d */ /* 0x002fea0003900000 */
[----:B------:R-:W1:Y:S02]  /*17490*/  @!P0 SYNCS.PHASECHK.TRANS64 P0, [R2+URZ+0x22840], R3 ;  /* 0x02284003020085a7 */ /* 0x000e64000800007f */
[----:B-1----:R-:W-:Y:S05]  /*174a0*/  @!P0 BRA `(.L_x_2525) ;  /* 0xfffffffc00f08947 */ /* 0x002fea000383ffff */
[----:B------:R-:W-:Y:S05]  /*174b0*/  BRA `(.L_x_2611) ;  /* 0xffffffc800f07947 */ /* 0x000fea000383ffff */
.L_x_2530:
[----:B-1----:R1:W2:Y:S02]  /*174c0*/  SYNCS.PHASECHK.TRANS64.TRYWAIT P0, [R2+URZ+0x22860], R3 ;  /* 0x02286003020075a7 */ /* 0x0022a4000800017f */
[----:B--2---:R-:W-:Y:S05]  /*174d0*/  @!P0 NANOSLEEP.SYNCS 0x989680 ;  /* 0x009896800000895d */ /* 0x004fea0003900000 */
[----:B------:R-:W2:Y:S02]  /*174e0*/  @!P0 SYNCS.PHASECHK.TRANS64 P0, [R2+URZ+0x22860], R3 ;  /* 0x02286003020085a7 */ /* 0x000ea4000800007f */
[----:B--2---:R-:W-:Y:S05]  /*174f0*/  @!P0 BRA `(.L_x_2530) ;  /* 0xfffffffc00f08947 */ /* 0x004fea000383ffff */
[----:B------:R-:W-:Y:S05]  /*17500*/  BRA `(.L_x_2612) ;  /* 0xffffffcc00707947 */ /* 0x000fea000383ffff */
.L_x_2541:
[----:B0-----:R0:W1:Y:S02]  /*17510*/  SYNCS.PHASECHK.TRANS64.TRYWAIT P0, [R3+URZ+0x22840], R2 ;  /* 0x02284002030075a7 */ /* 0x001064000800017f */
[----:B-1----:R-:W-:Y:S05]  /*17520*/  @!P0 NANOSLEEP.SYNCS 0x989680 ;  /* 0x009896800000895d */ /* 0x002fea0003900000 */
[----:B------:R-:W1:Y:S02]  /*17530*/  @!P0 SYNCS.PHASECHK.TRANS64 P0, [R3+URZ+0x22840], R2 ;  /* 0x02284002030085a7 */ /* 0x000e64000800007f */
[----:B-1----:R-:W-:Y:S05]  /*17540*/  @!P0 BRA `(.L_x_2541) ;  /* 0xfffffffc00f08947 */ /* 0x002fea000383ffff */
[----:B------:R-:W-:Y:S05]  /*17550*/  BRA `(.L_x_2613) ;  /* 0xffffffd4004c7947 */ /* 0x000fea000383ffff */
.L_x_2546:
[----:B-1----:R1:W2:Y:S02]  /*17560*/  SYNCS.PHASECHK.TRANS64.TRYWAIT P0, [R3+URZ+0x22860], R2 ;  /* 0x02286002030075a7 */ /* 0x0022a4000800017f */
[----:B--2---:R-:W-:Y:S05]  /*17570*/  @!P0 NANOSLEEP.SYNCS 0x989680 ;  /* 0x009896800000895d */ /* 0x004fea0003900000 */
[----:B------:R-:W2:Y:S02]  /*17580*/  @!P0 SYNCS.PHASECHK.TRANS64 P0, [R3+URZ+0x22860], R2 ;  /* 0x02286002030085a7 */ /* 0x000ea4000800007f */
[----:B--2---:R-:W-:Y:S05]  /*17590*/  @!P0 BRA `(.L_x_2546) ;  /* 0xfffffffc00f08947 */ /* 0x004fea000383ffff */
[----:B------:R-:W-:Y:S05]  /*175a0*/  BRA `(.L_x_2614) ;  /* 0xffffffd400d07947 */ /* 0x000fea000383ffff */
.L_x_2558:
[----:B------:R-:W-:Y:S01]  /*175b0*/  BSSY B0, `(.L_x_2615) ;  /* 0x0000008000007945 */ /* 0x000fe20003800000 */
[----:B------:R-:W-:Y:S02]  /*175c0*/  IMAD.MOV.U32 R13, RZ, RZ, R16 ;  /* 0x000000ffff0d7224 */ /* 0x000fe400078e0010 */
[----:B------:R-:W-:Y:S02]  /*175d0*/  IMAD.MOV.U32 R12, RZ, RZ, RZ ;  /* 0x000000ffff0c7224 */ /* 0x000fe400078e00ff */
[----:B------:R-:W-:Y:S02]  /*175e0*/  IMAD.MOV.U32 R11, RZ, RZ, 0x1f ;  /* 0x0000001fff0b7424 */ /* 0x000fe400078e00ff */
[----:B------:R-:W-:-:S07]  /*175f0*/  IMAD.MOV.U32 R15, RZ, RZ, -0x1 ;  /* 0xffffffffff0f7424 */ /* 0x000fce00078e00ff */
[----:B012--5:R-:W-:Y:S05]  /*17600*/  WARPSYNC.COLLECTIVE R15, `(.L_x_2616) ;  /* 0x000000000f087348 */ /* 0x027fea0003c00000 */
[----:B------:R3:W4:Y:S02]  /*17610*/  SHFL.IDX P6, R14, R13, R12, R11 ;  /* 0x0000000c0d0e7389 */ /* 0x00072400000c000b */
[----:B012345:R-:W-:Y:S01]  /*17620*/  ENDCOLLECTIVE ;  /* 0x000000000000791b */ /* 0x03ffe20003800000 */
.L_x_2616:
[----:B------:R-:W-:Y:S05]  /*17630*/  BSYNC B0 ;  /* 0x0000000000007941 */ /* 0x000fea0003800000 */
.L_x_2615:
        /* <DEDUP_REMOVED lines=9> */
.L_x_2617:
        /* <DEDUP_REMOVED lines=18> */
.L_x_2618:
[----:B------:R-:W-:Y:S01]  /*177f0*/  IMAD.MOV.U32 R12, RZ, RZ, 0x2 ;  /* 0x00000002ff0c7424 */ /* 0x000fe200078e00ff */
[----:B------:R-:W-:-:S05]  /*17800*/  SEL R7, R14, RZ, P1 ;  /* 0x000000ff0e077207 */ /* 0x000fca0000800000 */
[----:B------:R-:W-:-:S04]  /*17810*/  IMAD.IADD R3, R2, 0x1, R7 ;  /* 0x0000000102037824 */ /* 0x000fc800078e0207 */
[----:B------:R-:W-:-:S07]  /*17820*/  IMAD.MOV.U32 R13, RZ, RZ, R3 ;  /* 0x000000ffff0d7224 */ /* 0x000fce00078e0003 */
[----:B------:R-:W-:Y:S05]  /*17830*/  WARPSYNC.COLLECTIVE R15, `(.L_x_2619) ;  /* 0x000000000f087348 */ /* 0x000fea0003c00000 */
[----:B------:R0:W1:Y:S02]  /*17840*/  SHFL.UP P6, R14, R13, R12, R11 ;  /* 0x0400000c0d0e7389 */ /* 0x00006400000c000b */
[----:B01----:R-:W-:Y:S01]  /*17850*/  ENDCOLLECTIVE ;  /* 0x000000000000791b */ /* 0x003fe20003800000 */
.L_x_2619:
[----:B------:R-:W-:Y:S01]  /*17860*/  IMAD.MOV.U32 R12, RZ, RZ, 0x4 ;  /* 0x00000004ff0c7424 */ /* 0x000fe200078e00ff */
[----:B------:R-:W-:-:S05]  /*17870*/  SEL R14, R14, RZ, P2 ;  /* 0x000000ff0e0e7207 */ /* 0x000fca0001000000 */
[----:B------:R-:W-:-:S04]  /*17880*/  IMAD.IADD R3, R3, 0x1, R14 ;  /* 0x0000000103037824 */ /* 0x000fc800078e020e */
[----:B------:R-:W-:-:S07]  /*17890*/  IMAD.MOV.U32 R13, RZ, RZ, R3 ;  /* 0x000000ffff0d7224 */ /* 0x000fce00078e0003 */
[----:B------:R-:W-:Y:S05]  /*178a0*/  WARPSYNC.COLLECTIVE R15, `(.L_x_2620) ;  /* 0x000000000f087348 */ /* 0x000fea0003c00000 */
[----:B------:R0:W1:Y:S02]  /*178b0*/  SHFL.UP P6, R14, R13, R12, R11 ;  /* 0x0400000c0d0e7389 */ /* 0x00006400000c000b */
[----:B01----:R-:W-:Y:S01]  /*178c0*/  ENDCOLLECTIVE ;  /* 0x000000000000791b */ /* 0x003fe20003800000 */
.L_x_2620:
[----:B------:R-:W-:Y:S01]  /*178d0*/  IMAD.MOV.U32 R12, RZ, RZ, 0x8 ;  /* 0x00000008ff0c7424 */ /* 0x000fe200078e00ff */
[----:B------:R-:W-:-:S05]  /*178e0*/  SEL R14, R14, RZ, P3 ;  /* 0x000000ff0e0e7207 */ /* 0x000fca0001800000 */
[----:B------:R-:W-:-:S04]  /*178f0*/  IMAD.IADD R3, R3, 0x1, R14 ;  /* 0x0000000103037824 */ /* 0x000fc800078e020e */
[----:B------:R-:W-:-:S07]  /*17900*/  IMAD.MOV.U32 R13, RZ, RZ, R3 ;  /* 0x000000ffff0d7224 */ /* 0x000fce00078e0003 */
[----:B------:R-:W-:Y:S05]  /*17910*/  WARPSYNC.COLLECTIVE R15, `(.L_x_2621) ;  /* 0x000000000f087348 */ /* 0x000fea0003c00000 */
[----:B------:R0:W1:Y:S02]  /*17920*/  SHFL.UP P6, R14, R13, R12, R11 ;  /* 0x0400000c0d0e7389 */ /* 0x00006400000c000b */
[----:B01----:R-:W-:Y:S01]  /*17930*/  ENDCOLLECTIVE ;  /* 0x000000000000791b */ /* 0x003fe20003800000 */
.L_x_2621:
[----:B------:R-:W-:Y:S01]  /*17940*/  IMAD.MOV.U32 R12, RZ, RZ, 0x10 ;  /* 0x00000010ff0c7424 */ /* 0x000fe200078e00ff */
[----:B------:R-:W-:-:S05]  /*17950*/  SEL R14, R14, RZ, P4 ;  /* 0x000000ff0e0e7207 */ /* 0x000fca0002000000 */
[----:B------:R-:W-:-:S04]  /*17960*/  IMAD.IADD R3, R3, 0x1, R14 ;  /* 0x0000000103037824 */ /* 0x000fc800078e020e */
[----:B------:R-:W-:-:S07]  /*17970*/  IMAD.MOV.U32 R13, RZ, RZ, R3 ;  /* 0x000000ffff0d7224 */ /* 0x000fce00078e0003 */
[----:B------:R-:W-:Y:S05]  /*17980*/  WARPSYNC.COLLECTIVE R15, `(.L_x_2622) ;  /* 0x000000000f087348 */ /* 0x000fea0003c00000 */
[----:B------:R0:W1:Y:S02]  /*17990*/  SHFL.UP P6, R14, R13, R12, R11 ;  /* 0x0400000c0d0e7389 */ /* 0x00006400000c000b */
[----:B01----:R-:W-:Y:S01]  /*179a0*/  ENDCOLLECTIVE ;  /* 0x000000000000791b */ /* 0x003fe20003800000 */
.L_x_2622:
        /* <DEDUP_REMOVED lines=8> */
.L_x_2623:
[----:B------:R-:W-:Y:S05]  /*17a30*/  BRA `(.L_x_2624) ;  /* 0xffffffdc00347947 */ /* 0x000fea000383ffff */
.L_x_2563:
[----:B------:R-:W-:Y:S01]  /*17a40*/  BSSY B0, `(.L_x_2625) ;  /* 0x0000008000007945 */ /* 0x000fe20003800000 */
[----:B-----5:R-:W-:Y:S02]  /*17a50*/  IMAD.MOV.U32 R13, RZ, RZ, R2 ;  /* 0x000000ffff0d7224 */ /* 0x020fe400078e0002 */
[----:B------:R-:W-:Y:S02]  /*17a60*/  IMAD.MOV.U32 R12, RZ, RZ, 0x1 ;  /* 0x00000001ff0c7424 */ /* 0x000fe400078e00ff */
[----:B------:R-:W-:Y:S02]  /*17a70*/  IMAD.MOV.U32 R11, RZ, RZ, RZ ;  /* 0x000000ffff0b7224 */ /* 0x000fe400078e00ff */
[----:B------:R-:W-:-:S07]  /*17a80*/  IMAD.MOV.U32 R15, RZ, RZ, -0x1 ;  /* 0xffffffffff0f7424 */ /* 0x000fce00078e00ff */
[----:B01----:R-:W-:Y:S05]  /*17a90*/  WARPSYNC.COLLECTIVE R15, `(.L_x_2626) ;  /* 0x000000000f087348 */ /* 0x003fea0003c00000 */
[----:B------:R2:W3:Y:S02]  /*17aa0*/  SHFL.UP P6, R14, R13, R12, R11 ;  /* 0x0400000c0d0e7389 */ /* 0x0004e400000c000b */
[----:B0123--:R-:W-:Y:S01]  /*17ab0*/  ENDCOLLECTIVE ;  /* 0x000000000000791b */ /* 0x00ffe20003800000 */
.L_x_2626:
[----:B------:R-:W-:Y:S05]  /*17ac0*/  BSYNC B0 ;  /* 0x0000000000007941 */ /* 0x000fea0003800000 */
.L_x_2625:
[----:B------:R-:W-:Y:S01]  /*17ad0*/  SEL R13, R14, RZ, P1 ;  /* 0x000000ff0e0d7207 */ /* 0x000fe20000800000 */
[----:B------:R-:W-:Y:S02]  /*17ae0*/  IMAD.MOV.U32 R12, RZ, RZ, 0x2 ;  /* 0x00000002ff0c7424 */ /* 0x000fe400078e00ff */
[----:B------:R-:W-:Y:S02]  /*17af0*/  IMAD.MOV.U32 R11, RZ, RZ, RZ ;  /* 0x000000ffff0b7224 */ /* 0x000fe400078e00ff */
[----:B------:R-:W-:Y:S02]  /*17b00*/  IMAD.IADD R13, R2, 0x1, R13 ;  /* 0x00000001020d7824 */ /* 0x000fe400078e020d */
[----:B------:R-:W-:-:S07]  /*17b10*/  IMAD.MOV.U32 R15, RZ, RZ, -0x1 ;  /* 0xffffffffff0f7424 */ /* 0x000fce00078e00ff */
[----:B------:R-:W-:Y:S05]  /*17b20*/  WARPSYNC.COLLECTIVE R15, `(.L_x_2627) ;  /* 0x000000000f087348 */ /* 0x000fea0003c00000 */
[----:B------:R0:W1:Y:S02]  /*17b30*/  SHFL.UP P6, R14, R13, R12, R11 ;  /* 0x0400000c0d0e7389 */ /* 0x00006400000c000b */
[----:B01----:R-:W-:Y:S01]  /*17b40*/  ENDCOLLECTIVE ;  /* 0x000000000000791b */ /* 0x003fe20003800000 */
.L_x_2627:
[----:B------:R-:W-:Y:S01]  /*17b50*/  IMAD.MOV.U32 R12, RZ, RZ, 0x4 ;  /* 0x00000004ff0c7424 */ /* 0x000fe200078e00ff */
[----:B------:R-:W-:-:S05]  /*17b60*/  SEL R4, R14, RZ, P2 ;  /* 0x000000ff0e047207 */ /* 0x000fca0001000000 */
[----:B------:R-:W-:-:S04]  /*17b70*/  IMAD.IADD R4, R13, 0x1, R4 ;  /* 0x000000010d047824 */ /* 0x000fc800078e0204 */
[----:B------:R-:W-:-:S07]  /*17b80*/  IMAD.MOV.U32 R13, RZ, RZ, R4 ;  /* 0x000000ffff0d7224 */ /* 0x000fce00078e0004 */
[----:B------:R-:W-:Y:S05]  /*17b90*/  WARPSYNC.COLLECTIVE R15, `(.L_x_2628) ;  /* 0x000000000f087348 */ /* 0x000fea0003c00000 */
[----:B------:R0:W1:Y:S02]  /*17ba0*/  SHFL.UP P6, R14, R13, R12, R11 ;  /* 0x0400000c0d0e7389 */ /* 0x00006400000c000b */
[----:B01----:R-:W-:Y:S01]  /*17bb0*/  ENDCOLLECTIVE ;  /* 0x000000000000791b */ /* 0x003fe20003800000 */
.L_x_2628:
[----:B------:R-:W-:Y:S01]  /*17bc0*/  IMAD.MOV.U32 R12, RZ, RZ, 0x8 ;  /* 0x00000008ff0c7424 */ /* 0x000fe200078e00ff */
[----:B------:R-:W-:-:S05]  /*17bd0*/  SEL R3, R14, RZ, P3 ;  /* 0x000000ff0e037207 */ /* 0x000fca0001800000 */
[----:B------:R-:W-:-:S04]  /*17be0*/  IMAD.IADD R6, R4, 0x1, R3 ;  /* 0x0000000104067824 */ /* 0x000fc800078e0203 */
[----:B------:R-:W-:-:S07]  /*17bf0*/  IMAD.MOV.U32 R13, RZ, RZ, R6 ;  /* 0x000000ffff0d7224 */ /* 0x000fce00078e0006 */
[----:B------:R-:W-:Y:S05]  /*17c00*/  WARPSYNC.COLLECTIVE R15, `(.L_x_2629) ;  /* 0x000000000f087348 */ /* 0x000fea0003c00000 */
[----:B------:R0:W1:Y:S02]  /*17c10*/  SHFL.UP P6, R14, R13, R12, R11 ;  /* 0x0400000c0d0e7389 */ /* 0x00006400000c000b */
[----:B01----:R-:W-:Y:S01]  /*17c20*/  ENDCOLLECTIVE ;  /* 0x000000000000791b */ /* 0x003fe20003800000 */
.L_x_2629:
[----:B------:R-:W-:Y:S01]  /*17c30*/  IMAD.MOV.U32 R12, RZ, RZ, 0x10 ;  /* 0x00000010ff0c7424 */ /* 0x000fe200078e00ff */
[----:B------:R-:W-:-:S05]  /*17c40*/  SEL R7, R14, RZ, P4 ;  /* 0x000000ff0e077207 */ /* 0x000fca0002000000 */
[----:B------:R-:W-:-:S04]  /*17c50*/  IMAD.IADD R7, R6, 0x1, R7 ;  /* 0x0000000106077824 */ /* 0x000fc800078e0207 */
[----:B------:R-:W-:-:S07]  /*17c60*/  IMAD.MOV.U32 R13, RZ, RZ, R7 ;  /* 0x000000ffff0d7224 */ /* 0x000fce00078e0007 */
[----:B------:R-:W-:Y:S05]  /*17c70*/  WARPSYNC.COLLECTIVE R15, `(.L_x_2630) ;  /* 0x000000000f087348 */ /* 0x000fea0003c00000 */
[----:B------:R0:W1:Y:S02]  /*17c80*/  SHFL.UP P6, R14, R13, R12, R11 ;  /* 0x0400000c0d0e7389 */ /* 0x00006400000c000b */
[----:B01----:R-:W-:Y:S01]  /*17c90*/  ENDCOLLECTIVE ;  /* 0x000000000000791b */ /* 0x003fe20003800000 */
.L_x_2630:
        /* <DEDUP_REMOVED lines=8> */
.L_x_2631:
[----:B------:R-:W-:Y:S05]  /*17d20*/  BRA `(.L_x_2632) ;  /* 0xffffffdc00147947 */ /* 0x000fea000383ffff */
.L_x_2565:
[----:B------:R-:W-:Y:S01]  /*17d30*/  BSSY B0, `(.L_x_2633) ;  /* 0x0000006000007945 */ /* 0x000fe20003800000 */
[----:B------:R-:W-:Y:S01]  /*17d40*/  PLOP3.LUT P6, PT, P6, PT, PT, 0x8, 0x0 ;  /* 0x000000000000781c */ /* 0x000fe200037ce170 */
[----:B------:R-:W-:-:S12]  /*17d50*/  IMAD.MOV.U32 R15, RZ, RZ, -0x1 ;  /* 0xffffffffff0f7424 */ /* 0x000fd800078e00ff */
[----:B012--5:R-:W-:Y:S05]  /*17d60*/  WARPSYNC.COLLECTIVE R15, `(.L_x_2634) ;  /* 0x000000000f087348 */ /* 0x027fea0003c00000 */
[----:B------:R-:W-:Y:S01]  /*17d70*/  VOTE.ANY R14, PT, P6 ;  /* 0x00000000000e7806 */ /* 0x000fe200030e0100 */
[----:B012--5:R-:W-:Y:S06]  /*17d80*/  ENDCOLLECTIVE ;  /* 0x000000000000791b */ /* 0x027fec0003800000 */
.L_x_2634:
[----:B------:R-:W-:Y:S05]  /*17d90*/  BSYNC B0 ;  /* 0x0000000000007941 */ /* 0x000fea0003800000 */
.L_x_2633:
        /* <DEDUP_REMOVED lines=9> */
.L_x_2635:
[----:B------:R-:W-:Y:S01]  /*17e30*/  IMAD.MOV.U32 R17, RZ, RZ, R14 ;  /* 0x000000ffff117224 */ /* 0x000fe200078e000e */
[----:B------:R-:W-:Y:S06]  /*17e40*/  BRA `(.L_x_2636) ;  /* 0xffffffdc00047947 */ /* 0x000fec000383ffff */
.L_x_2567:
[----:B------:R-:W-:Y:S01]  /*17e50*/  BSSY B0, `(.L_x_2637) ;  /* 0x0000007000007945 */ /* 0x000fe20003800000 */
[----:B------:R-:W-:Y:S02]  /*17e60*/  IMAD.MOV.U32 R13, RZ, RZ, R3 ;  /* 0x000000ffff0d7224 */ /* 0x000fe400078e0003 */
[----:B------:R-:W-:Y:S02]  /*17e70*/  IMAD.MOV.U32 R11, RZ, RZ, 0x1f ;  /* 0x0000001fff0b7424 */ /* 0x000fe400078e00ff */
[----:B------:R-:W-:-:S07]  /*17e80*/  IMAD.MOV.U32 R15, RZ, RZ, -0x1 ;  /* 0xffffffffff0f7424 */ /* 0x000fce00078e00ff */
[----:B012345:R-:W-:Y:S05]  /*17e90*/  WARPSYNC.COLLECTIVE R15, `(.L_x_2638) ;  /* 0x000000000f087348 */ /* 0x03ffea0003c00000 */
[----:B------:R0:W0:Y:S02]  /*17ea0*/  SHFL.IDX P6, R14, R13, R12, R11 ;  /* 0x0000000c0d0e7389 */ /* 0x00002400000c000b */
[----:B012345:R-:W-:Y:S01]  /*17eb0*/  ENDCOLLECTIVE ;  /* 0x000000000000791b */ /* 0x03ffe20003800000 */
.L_x_2638:
[----:B------:R-:W-:Y:S05]  /*17ec0*/  BSYNC B0 ;  /* 0x0000000000007941 */ /* 0x000fea0003800000 */
.L_x_2637:
[----:B------:R-:W-:Y:S01]  /*17ed0*/  IMAD.MOV.U32 R5, RZ, RZ, R14 ;  /* 0x000000ffff057224 */ /* 0x000fe200078e000e */
[----:B------:R-:W-:Y:S06]  /*17ee0*/  BRA `(.L_x_2566) ;  /* 0xffffffd800f87947 */ /* 0x000fec000383ffff */
.L_x_2571:
[----:B0-----:R0:W1:Y:S02]  /*17ef0*/  SYNCS.PHASECHK.TRANS64.TRYWAIT P0, [R0+URZ+0x22820], R3 ;  /* 0x02282003000075a7 */ /* 0x001064000800017f */
[----:B-1----:R-:W-:Y:S05]  /*17f00*/  @!P0 NANOSLEEP.SYNCS 0x989680 ;  /* 0x009896800000895d */ /* 0x002fea0003900000 */
[----:B------:R-:W1:Y:S02]  /*17f10*/  @!P0 SYNCS.PHASECHK.TRANS64 P0, [R0+URZ+0x22820], R3 ;  /* 0x02282003000085a7 */ /* 0x000e64000800007f */
[----:B-1----:R-:W-:Y:S05]  /*17f20*/  @!P0 BRA `(.L_x_2571) ;  /* 0xfffffffc00f08947 */ /* 0x002fea000383ffff */
[----:B------:R-:W-:Y:S05]  /*17f30*/  BRA `(.L_x_2639) ;  /* 0xffffffe000787947 */ /* 0x000fea000383ffff */
.L_x_2572:
        /* <DEDUP_REMOVED lines=8> */
[----:B0-2--5:R-:W-:Y:S05]  /*17fc0*/  WARPSYNC.COLLECTIVE R15, `(.L_x_2641) ;  /* 0x000000000f087348 */ /* 0x025fea0003c00000 */
[----:B------:R1:W3:Y:S02]  /*17fd0*/  SHFL.IDX P6, R14, R13, R12, R11 ;  /* 0x0000000c0d0e7389 */ /* 0x0002e400000c000b */
[----:B0123-5:R-:W-:Y:S01]  /*17fe0*/  ENDCOLLECTIVE ;  /* 0x000000000000791b */ /* 0x02ffe20003800000 */
.L_x_2641:
[----:B------:R-:W-:Y:S05]  /*17ff0*/  BSYNC B0 ;  /* 0x0000000000007941 */ /* 0x000fea0003800000 */
.L_x_2640:
[----:B------:R-:W-:Y:S05]  /*18000*/  BRA `(.L_x_2642) ;  /* 0xffffffe000607947 */ /* 0x000fea000383ffff */
.L_x_2575:
[----:B------:R-:W-:Y:S01]  /*18010*/  BSSY B1, `(.L_x_2643) ;  /* 0x0000006000017945 */ /* 0x000fe20003800000 */
[----:B------:R-:W-:-:S07]  /*18020*/  IMAD.MOV.U32 R15, RZ, RZ, -0x1 ;  /* 0xffffffffff0f7424 */ /* 0x000fce00078e00ff */
[----:B012--5:R-:W-:Y:S05]  /*18030*/  WARPSYNC.COLLECTIVE R15, `(.L_x_2644) ;  /* 0x000000000f0c7348 */ /* 0x027fea0003c00000 */
[----:B------:R-:W-:Y:S02]  /*18040*/  ELECT P6, UR62, PT ;  /* 0x00000000003e782f */ /* 0x000fe400038c0000 */
[----:B------:R-:W-:Y:S01]  /*18050*/  MOV R14, UR62 ;  /* 0x0000003e000e7c02 */ /* 0x000fe20008000f00 */
[----:B012--5:R-:W-:Y:S10]  /*18060*/  ENDCOLLECTIVE ;  /* 0x000000000000791b */ /* 0x027ff40003800000 */
.L_x_2644:
[----:B------:R-:W-:Y:S05]  /*18070*/  BSYNC B1 ;  /* 0x0000000000017941 */ /* 0x000fea0003800000 */
.L_x_2643:
[----:B------:R-:W-:Y:S05]  /*18080*/  BRA `(.L_x_2645) ;  /* 0xffffffe000587947 */ /* 0x000fea000383ffff */
.L_x_2577:
[----:B0-----:R0:W1:Y:S02]  /*18090*/  SYNCS.PHASECHK.TRANS64.TRYWAIT P0, [R6+URZ], R5 ;  /* 0x00000005060075a7 */ /* 0x001064000800017f */
[----:B-1----:R-:W-:Y:S05]  /*180a0*/  @!P0 NANOSLEEP.SYNCS 0x989680 ;  /* 0x009896800000895d */ /* 0x002fea0003900000 */
[----:B------:R-:W1:Y:S02]  /*180b0*/  @!P0 SYNCS.PHASECHK.TRANS64 P0, [R6+URZ], R5 ;  /* 0x00000005060085a7 */ /* 0x000e64000800007f */
[----:B-1----:R-:W-:Y:S05]  /*180c0*/  @!P0 BRA `(.L_x_2577) ;  /* 0xfffffffc00f08947 */ /* 0x002fea000383ffff */
[----:B------:R-:W-:Y:S05]  /*180d0*/  BRA `(.L_x_2646) ;  /* 0xffffffe000947947 */ /* 0x000fea000383ffff */
.L_x_2578:
[----:B-1----:R1:W2:Y:S02]  /*180e0*/  SYNCS.PHASECHK.TRANS64.TRYWAIT P0, [R7+URZ], R2 ;  /* 0x00000002070075a7 */ /* 0x0022a4000800017f */
[----:B--2---:R-:W-:Y:S05]  /*180f0*/  @!P0 NANOSLEEP.SYNCS 0x989680 ;  /* 0x009896800000895d */ /* 0x004fea0003900000 */
[----:B------:R-:W2:Y:S02]  /*18100*/  @!P0 SYNCS.PHASECHK.TRANS64 P0, [R7+URZ], R2 ;  /* 0x00000002070085a7 */ /* 0x000ea4000800007f */
[----:B--2---:R-:W-:Y:S05]  /*18110*/  @!P0 BRA `(.L_x_2578) ;  /* 0xfffffffc00f08947 */ /* 0x004fea000383ffff */
[----:B------:R-:W-:Y:S05]  /*18120*/  BRA `(.L_x_2647) ;  /* 0xffffffe000887947 */ /* 0x000fea000383ffff */
.L_x_2580:
[----:B--2---:R2:W3:Y:S02]  /*18130*/  SYNCS.PHASECHK.TRANS64.TRYWAIT P0, [R4+URZ], R5 ;  /* 0x00000005040075a7 */ /* 0x0044e4000800017f */
[----:B---3--:R-:W-:Y:S05]  /*18140*/  @!P0 NANOSLEEP.SYNCS 0x989680 ;  /* 0x009896800000895d */ /* 0x008fea0003900000 */
[----:B------:R-:W3:Y:S02]  /*18150*/  @!P0 SYNCS.PHASECHK.TRANS64 P0, [R4+URZ], R5 ;  /* 0x00000005040085a7 */ /* 0x000ee4000800007f */
[----:B---3--:R-:W-:Y:S05]  /*18160*/  @!P0 BRA `(.L_x_2580) ;  /* 0xfffffffc00f08947 */ /* 0x008fea000383ffff */
[----:B------:R-:W-:Y:S05]  /*18170*/  BRA `(.L_x_2648) ;  /* 0xffffffe000907947 */ /* 0x000fea000383ffff */
.L_x_2649:
        /* <DEDUP_REMOVED lines=16> */
.L_x_6043:


//--------------------- .text._ZN7cutlass13device_kernelIN5flash11enable_sm90INS1_16FlashAttnFwdSm90INS1_25CollectiveMainloopFwdSm90ILi2EN4cute5tupleIJNS5_1CILi1EEES8_S8_EEENS6_IJNS7_ILi128EEENS7_ILi96EEENS7_ILi64EEEEEELi256ENS_10bfloat16_tEfNS_4arch4Sm90ELb0ELb1ELb0ELb1ELb0ELb1ELb0ELb1ELb0ELb1ELb0ELb0EEENS1_21CollectiveEpilogueFwdINS6_IJSA_NS7_ILi256EEESB_EEES9_SE_SG_Li256ELb1ELb1ELb0ELb0EEENS1_36VarlenDynamicPersistentTileSchedulerILi128ELi96ELi256ELi128ELb0ELb1ELb1ELb1ELb0ELb1EEEEEEEEEvNT_6ParamsE --------------------------
	.section	.text._ZN7cutlass13device_kernelIN5flash11enable_sm90INS1_16FlashAttnFwdSm90INS1_25CollectiveMainloopFwdSm90ILi2EN4cute5tupleIJNS5_1CILi1EEES8_S8_EEENS6_IJNS7_ILi128EEENS7_ILi96EEENS7_ILi64EEEEEELi256ENS_10bfloat16_tEfNS_4arch4Sm90ELb0ELb1ELb0ELb1ELb0ELb1ELb0ELb1ELb0ELb1ELb0ELb0EEENS1_21CollectiveEpilogueFwdINS6_IJSA_NS7_ILi256EEESB_EEES9_SE_SG_Li256ELb1ELb1ELb0ELb0EEENS1_36VarlenDynamicPersistentTileSchedulerILi128ELi96ELi256ELi128ELb0ELb1ELb1ELb1ELb0ELb1EEEEEEEEEvNT_6ParamsE,"ax",@progbits
	.align	128
.text._ZN7cutlass13device_kernelIN5flash11enable_sm90INS1_16FlashAttnFwdSm90INS1_25CollectiveMainloopFwdSm90ILi2EN4cute5tupleIJNS5_1CILi1EEES8_S8_EEENS6_IJNS7_ILi128EEENS7_ILi96EEENS7_ILi64EEEEEELi256ENS_10bfloat16_tEfNS_4arch4Sm90ELb0ELb1ELb0ELb1ELb0ELb1ELb0ELb1ELb0ELb1ELb0ELb0EEENS1_21CollectiveEpilogueFwdINS6_IJSA_NS7_ILi256EEESB_EEES9_SE_SG_Li256ELb1ELb1ELb0ELb0EEENS1_36VarlenDynamicPersistentTileSchedulerILi128ELi96ELi256ELi128ELb0ELb1ELb1ELb1ELb0ELb1EEEEEEEEEvNT_6ParamsE:
        .type           _ZN7cutlass13device_kernelIN5flash11enable_sm90INS1_16FlashAttnFwdSm90INS1_25CollectiveMainloopFwdSm90ILi2EN4cute5tupleIJNS5_1CILi1EEES8_S8_EEENS6_IJNS7_ILi128EEENS7_ILi96EEENS7_ILi64EEEEEELi256ENS_10bfloat16_tEfNS_4arch4Sm90ELb0ELb1ELb0ELb1ELb0ELb1ELb0ELb1ELb0ELb1ELb0ELb0EEENS1_21CollectiveEpilogueFwdINS6_IJSA_NS7_ILi256EEESB_EEES9_SE_SG_Li256ELb1ELb1ELb0ELb0EEENS1_36VarlenDynamicPersistentTileSchedulerILi128ELi96ELi256ELi128ELb0ELb1ELb1ELb1ELb0ELb1EEEEEEEEEvNT_6ParamsE,@function
        .size           _ZN7cutlass13device_kernelIN5flash11enable_sm90INS1_16FlashAttnFwdSm90INS1_25CollectiveMainloopFwdSm90ILi2EN4cute5tupleIJNS5_1CILi1EEES8_S8_EEENS6_IJNS7_ILi128EEENS7_ILi96EEENS7_ILi64EEEEEELi256ENS_10bfloat16_tEfNS_4arch4Sm90ELb0ELb1ELb0ELb1ELb0ELb1ELb0ELb1ELb0ELb1ELb0ELb0EEENS1_21CollectiveEpilogueFwdINS6_IJSA_NS7_ILi256EEESB_EEES9_SE_SG_Li256ELb1ELb1ELb0ELb0EEENS1_36VarlenDynamicPersistentTileSchedulerILi128ELi96ELi256ELi128ELb0ELb1ELb1ELb1ELb0ELb1EEEEEEEEEvNT_6ParamsE,(.L_x_6044 - _ZN7cutlass13device_kernelIN5flash11enable_sm90INS1_16FlashAttnFwdSm90INS1_25CollectiveMainloopFwdSm90ILi2EN4cute5tupleIJNS5_1CILi1EEES8_S8_EEENS6_IJNS7_ILi128EEENS7_ILi96EEENS7_ILi64EEEEEELi256ENS_10bfloat16_tEfNS_4arch4Sm90ELb0ELb1ELb0ELb1ELb0ELb1ELb0ELb1ELb0ELb1ELb0ELb0EEENS1_21CollectiveEpilogueFwdINS6_IJSA_NS7_ILi256EEESB_EEES9_SE_SG_Li256ELb1ELb1ELb0ELb0EEENS1_36VarlenDynamicPersistentTileSchedulerILi128ELi96ELi256ELi128ELb0ELb1ELb1ELb1ELb0ELb1EEEEEEEEEvNT_6ParamsE)
        .other          _ZN7cutlass13device_kernelIN5flash11enable_sm90INS1_16FlashAttnFwdSm90INS1_25CollectiveMainloopFwdSm90ILi2EN4cute5tupleIJNS5_1CILi1EEES8_S8_EEENS6_IJNS7_ILi128EEENS7_ILi96EEENS7_ILi64EEEEEELi256ENS_10bfloat16_tEfNS_4arch4Sm90ELb0ELb1ELb0ELb1ELb0ELb1ELb0ELb1ELb0ELb1ELb0ELb0EEENS1_21CollectiveEpilogueFwdINS6_IJSA_NS7_ILi256EEESB_EEES9_SE_SG_Li256ELb1ELb1ELb0ELb0EEENS1_36VarlenDynamicPersistentTileSchedulerILi128ELi96ELi256ELi128ELb0ELb1ELb1ELb1ELb0ELb1EEEEEEEEEvNT_6ParamsE,@"STO_CUDA_ENTRY STV_DEFAULT"
_ZN7cutlass13device_kernelIN5flash11enable_sm90INS1_16FlashAttnFwdSm90INS1_25CollectiveMainloopFwdSm90ILi2EN4cute5tupleIJNS5_1CILi1EEES8_S8_EEENS6_IJNS7_ILi128EEENS7_ILi96EEENS7_ILi64EEEEEELi256ENS_10bfloat16_tEfNS_4arch4Sm90ELb0ELb1ELb0ELb1ELb0ELb1ELb0ELb1ELb0ELb1ELb0ELb0EEENS1_21CollectiveEpilogueFwdINS6_IJSA_NS7_ILi256EEESB_EEES9_SE_SG_Li256ELb1ELb1ELb0ELb0EEENS1_36VarlenDynamicPersistentTileSchedulerILi128ELi96ELi256ELi128ELb0ELb1ELb1ELb1ELb0ELb1EEEEEEEEEvNT_6ParamsE:
        /* <DEDUP_REMOVED lines=23> */
.L_x_2651:
[----:B------:R-:W-:Y:S05]  /*0170*/  BSYNC B0 ;  /* 0x0000000000007941 */ /* 0x000fea0003800000 */
.L_x_2650:
        /* <DEDUP_REMOVED lines=40> */
.L_x_2652:
        /* <DEDUP_REMOVED lines=22> */
.L_x_2653:
        /* <DEDUP_REMOVED lines=18> */
.L_x_2654:
        /* <DEDUP_REMOVED lines=22> */
.L_x_2655:
        /* <DEDUP_REMOVED lines=22> */
.L_x_2656:
        /* <DEDUP_REMOVED lines=9> */
.L_x_2659:
[----:B------:R-:W-:-:S08]  /*09d0*/  NOP ;  /* 0x0000000000007918 */ /* 0x000fd00000000000 */
[----:B------:R-:W0:Y:S02]  /*09e0*/  USETMAXREG.TRY_ALLOC.CTAPOOL UP0, 0xf0 ;  /* 0x000000f0000079c8 */ /* 0x000e240008000600 */
[----:B0-----:R-:W-:-:S13]  /*09f0*/  PLOP3.LUT P0, PT, PT, PT, UP0, 0x80, 0x0 ;  /* 0x000000000000781c */ /* 0x001fda0003f0f008 */
[----:B------:R-:W-:Y:S05]  /*0a00*/  @!P0 BRA `(.L_x_2659) ;  /* 0xfffffffc00f08947 */ /* 0x000fea000383ffff */
[----:B------:R-:W3:Y:S01]  /*0a10*/  LDL.LU R0, [R1] ;  /* 0x0000000001007983 */ /* 0x000ee20000300800 */
[----:B--2---:R-:W-:Y:S01]  /*0a20*/  SHF.R.U32.HI R2, RZ, 0x7, R4 ;  /* 0x00000007ff027819 */ /* 0x004fe20000011604 */
[----:B------:R-:W0:Y:S01]  /*0a30*/  S2UR UR5, SR_CgaCtaId ;  /* 0x00000000000579c3 */ /* 0x000e220000008800 */
[----:B------:R-:W-:-:S07]  /*0a40*/  UMOV UR4, 0x400 ;  /* 0x0000040000047882 */ /* 0x000fce0000000000 */
[----:B------:R-:W-:Y:S06]  /*0a50*/  BAR.ARV 0x8, 0x180 ;  /* 0x0206000000007b1d */ /* 0x000fec0000002000 */
[----:B------:R-:W-:-:S13]  /*0a60*/  ISETP.NE.AND P0, PT, R2, 0x1, PT ;  /* 0x000000010200780c */ /* 0x000fda0003f05270 */
[----:B------:R-:W-:Y:S06]  /*0a70*/  @!P0 BAR.ARV 0x9, 0x100 ;  /* 0x0244000000008b1d */ /* 0x000fec0000002000 */
[----:B0-----:R-:W-:Y:S02]  /*0a80*/  ULEA UR4, UR5, UR4, 0x18 ;  /* 0x0000000405047291 */ /* 0x001fe4000f8ec03f */
[----:B------:R-:W-:Y:S04]  /*0a90*/  BAR.SYNC.DEFER_BLOCKING 0x5, 0x180 ;  /* 0x0146000000007b1d */ /* 0x000fe80000010000 */
[----:B------:R-:W-:-:S02]  /*0aa0*/  IMAD.U32 R16, RZ, RZ, UR4 ;  /* 0x00000004ff107e24 */ /* 0x000fc4000f8e00ff */
[----:B------:R-:W-:-:S03]  /*0ab0*/  ULDC UR4, c[0x0][0xc3c] ;  /* 0x00030f0000047ab9 */ /* 0x000fc60000000800 */
[----:B------:R-:W0:Y:S01]  /*0ac0*/  LDS.128 R88, [R16+0x228d0] ;  /* 0x0228d00010587984 */ /* 0x000e220000000c00 */
[----:B------:R-:W-:Y:S06]  /*0ad0*/  BAR.ARV 0x4, 0x180 ;  /* 0x0106000000007b1d */ /* 0x000fec0000002000 */
[----:B---3--:R-:W-:-:S04]  /*0ae0*/  LOP3.LUT R0, R0, 0xffbfffff, RZ, 0xc0, !PT ;  /* 0xffbfffff00007812 */ /* 0x008fc800078ec0ff */
[----:B------:R-:W-:Y:S02]  /*0af0*/  @P0 LOP3.LUT R0, R0, 0x400000, RZ, 0xfc, !PT ;  /* 0x0040000000000812 */ /* 0x000fe400078efcff */
[----:B0-----:R-:W-:-:S03]  /*0b00*/  ISETP.GE.AND P0, PT, R91, UR4, PT ;  /* 0x000000045b007c0c */ /* 0x001fc6000bf06270 */
[----:B------:R0:W-:Y:S10]  /*0b10*/  STL [R1], R0 ;  /* 0x0000000001007387 */ /* 0x0001f40000100800 */
[----:B0-----:R-:W-:Y:S05]  /*0b20*/  @P0 BRA `(.L_x_2660) ;  /* 0x000001f000f80947 */ /* 0x001fea0003800000 */
[----:B------:R-:W2:Y:S01]  /*0b30*/  LDL.LU R12, [R1+0x50] ;  /* 0x00005000010c7983 */ /* 0x000ea20000300800 */
[----:B------:R-:W-:Y:S02]  /*0b40*/  VIADD R11, R4, 0xffffff80 ;  /* 0xffffff80040b7836 */ /* 0x000fe40000000000 */
[----:B------:R-:W-:Y:S02]  /*0b50*/  IMAD.MOV.U32 R235, RZ, RZ, RZ ;  /* 0x000000ffffeb7224 */ /* 0x000fe400078e00ff */
[----:B------:R-:W-:Y:S01]  /*0b60*/  IMAD.MOV.U32 R17, RZ, RZ, RZ ;  /* 0x000000ffff117224 */ /* 0x000fe200078e00ff */
[----:B------:R-:W-:Y:S01]  /*0b70*/  SHF.R.S32.HI R0, RZ, 0x1f, R11 ;  /* 0x0000001fff007819 */ /* 0x000fe2000001140b */
[----:B------:R-:W-:Y:S02]  /*0b80*/  IMAD.MOV.U32 R208, RZ, RZ, RZ ;  /* 0x000000ffffd07224 */ /* 0x000fe400078e00ff */
[----:B------:R-:W-:Y:S01]  /*0b90*/  IMAD.MOV.U32 R19, RZ, RZ, RZ ;  /* 0x000000ffff137224 */ /* 0x000fe200078e00ff */
[----:B------:R-:W-:-:S02]  /*0ba0*/  LEA.HI R2, R0, R11, RZ, 0x7 ;  /* 0x0000000b00027211 */ /* 0x000fc400078f38ff */
[----:B------:R-:W-:Y:S02]  /*0bb0*/  LEA.HI R220, R0, R11, RZ, 0x5 ;  /* 0x0000000b00dc7211 */ /* 0x000fe400078f28ff */
[----:B------:R-:W-:Y:S02]  /*0bc0*/  LOP3.LUT R3, R2, 0xffffff80, RZ, 0xc0, !PT ;  /* 0xffffff8002037812 */ /* 0x000fe400078ec0ff */
[----:B------:R-:W-:Y:S02]  /*0bd0*/  SHF.R.S32.HI R220, RZ, 0x5, R220 ;  /* 0x00000005ffdc7819 */ /* 0x000fe400000114dc */
[----:B------:R-:W-:Y:S01]  /*0be0*/  SHF.R.S32.HI R13, RZ, 0x7, R2 ;  /* 0x00000007ff0d7819 */ /* 0x000fe20000011402 */
[----:B------:R-:W-:-:S03]  /*0bf0*/  IMAD.IADD R10, R11, 0x1, -R3 ;  /* 0x000000010b0a7824 */ /* 0x000fc600078e0a03 */
[----:B------:R-:W-:Y:S02]  /*0c00*/  LEA.HI R2, R2, R13, RZ, 0x1 ;  /* 0x0000000d02027211 */ /* 0x000fe400078f08ff */
[----:B------:R-:W-:Y:S02]  /*0c10*/  SHF.R.S32.HI R5, RZ, 0x1f, R10 ;  /* 0x0000001fff057819 */ /* 0x000fe4000001140a */
[----:B------:R-:W-:Y:S02]  /*0c20*/  LOP3.LUT R2, R2, 0x3fffffe, RZ, 0xc0, !PT ;  /* 0x03fffffe02027812 */ /* 0x000fe400078ec0ff */
[CC--:B------:R-:W-:Y:S02]  /*0c30*/  LEA.HI R7, R5.reuse, R10.reuse, RZ, 0x2 ;  /* 0x0000000a05077211 */ /* 0x0c0fe400078f10ff */
[----:B------:R-:W-:Y:S01]  /*0c40*/  LEA.HI R8, R5, R10, RZ, 0x5 ;  /* 0x0000000a05087211 */ /* 0x000fe200078f28ff */
[----:B------:R-:W-:Y:S01]  /*0c50*/  IMAD.IADD R2, R13, 0x1, -R2 ;  /* 0x000000010d027824 */ /* 0x000fe200078e0a02 */
[----:B------:R-:W-:-:S02]  /*0c60*/  SHF.R.S32.HI R4, RZ, 0x2, R7 ;  /* 0x00000002ff047819 */ /* 0x000fc40000011407 */
[----:B------:R-:W-:Y:S02]  /*0c70*/  SHF.R.S32.HI R3, RZ, 0x1f, R7 ;  /* 0x0000001fff037819 */ /* 0x000fe40000011407 */
[----:B------:R-:W-:Y:S02]  /*0c80*/  SHF.R.S32.HI R8, RZ, 0x5, R8 ;  /* 0x00000005ff087819 */ /* 0x000fe40000011408 */
[----:B------:R-:W-:Y:S02]  /*0c90*/  LEA.HI R6, R3, R4, RZ, 0x3 ;  /* 0x0000000403067211 */ /* 0x000fe400078f18ff */
[----:B------:R-:W-:Y:S02]  /*0ca0*/  LEA.HI R3, R0, R11, RZ, 0x4 ;  /* 0x0000000b00037211 */ /* 0x000fe400078f20ff */
[----:B------:R-:W-:Y:S02]  /*0cb0*/  LOP3.LUT R9, R6, 0xfffffff8, RZ, 0xc0, !PT ;  /* 0xfffffff806097812 */ /* 0x000fe400078ec0ff */
[----:B------:R-:W-:-:S02]  /*0cc0*/  SHF.R.S32.HI R6, RZ, 0x4, R3 ;  /* 0x00000004ff067819 */ /* 0x000fc40000011403 */
[----:B------:R-:W-:Y:S01]  /*0cd0*/  LOP3.LUT R206, R7, 0x7ffffffc, RZ, 0xc0, !PT ;  /* 0x7ffffffc07ce7812 */ /* 0x000fe200078ec0ff */
[----:B------:R-:W-:Y:S01]  /*0ce0*/  IMAD.IADD R9, R4, 0x1, -R9 ;  /* 0x0000000104097824 */ /* 0x000fe200078e0a09 */
[C---:B------:R-:W-:Y:S02]  /*0cf0*/  LOP3.LUT R4, R3.reuse, 0x3fffff0, RZ, 0xc0, !PT ;  /* 0x03fffff003047812 */ /* 0x040fe400078ec0ff */
[----:B------:R-:W-:Y:S01]  /*0d00*/  LEA.HI R3, R3, R6, RZ, 0x1 ;  /* 0x0000000603037211 */ /* 0x000fe200078f08ff */
[----:B------:R-:W-:Y:S02]  /*0d10*/  IMAD R9, R8, 0x10, R9 ;  /* 0x0000001008097824 */ /* 0x000fe400078e0209 */
[----:B------:R-:W-:Y:S01]  /*0d20*/  IMAD.IADD R206, R10, 0x1, -R206 ;  /* 0x000000010ace7824 */ /* 0x000fe200078e0ace */
[----:B------:R-:W-:Y:S01]  /*0d30*/  LOP3.LUT R5, R3, 0x1ffffffe, RZ, 0xc0, !PT ;  /* 0x1ffffffe03057812 */ /* 0x000fe200078ec0ff */
[----:B------:R-:W-:Y:S02]  /*0d40*/  IMAD.IADD R3, R11, 0x1, -R4 ;  /* 0x000000010b037824 */ /* 0x000fe400078e0a04 */
[----:B------:R-:W-:-:S02]  /*0d50*/  IMAD R9, R2, 0x40, R9 ;  /* 0x0000004002097824 */ /* 0x000fc400078e0209 */
[----:B------:R-:W-:Y:S01]  /*0d60*/  IMAD R4, R220, 0x10, R3 ;  /* 0x00000010dc047824 */ /* 0x000fe200078e0203 */
[-C--:B------:R-:W-:Y:S01]  /*0d70*/  LEA.HI R3, R0, R11.reuse, RZ, 0x2 ;  /* 0x0000000b00037211 */ /* 0x080fe200078f10ff */
[----:B------:R-:W-:Y:S01]  /*0d80*/  IMAD.IADD R5, R6, 0x1, -R5 ;  /* 0x0000000106057824 */ /* 0x000fe200078e0a05 */
[----:B------:R-:W-:Y:S01]  /*0d90*/  LEA.HI R0, R0, R11, RZ, 0x3 ;  /* 0x0000000b00007211 */ /* 0x000fe200078f18ff */
[----:B------:R0:W-:Y:S01]  /*0da0*/  STL [R1+0x18], R9 ;  /* 0x0000180901007387 */ /* 0x0001e20000100800 */
[----:B------:R-:W-:Y:S01]  /*0db0*/  SHF.R.S32.HI R18, RZ, 0x2, R3 ;  /* 0x00000002ff127819 */ /* 0x000fe20000011403 */
[----:B------:R-:W-:Y:S01]  /*0dc0*/  IMAD R8, R4, 0x8, R5 ;  /* 0x0000000804087824 */ /* 0x000fe200078e0205 */
[----:B------:R-:W-:Y:S01]  /*0dd0*/  SHF.R.S32.HI R5, RZ, 0x1f, R3 ;  /* 0x0000001fff057819 */ /* 0x000fe20000011403 */
[----:B------:R-:W-:Y:S01]  /*0de0*/  IMAD.MOV.U32 R2, RZ, RZ, RZ ;  /* 0x000000ffff027224 */ /* 0x000fe200078e00ff */
[----:B------:R-:W-:Y:S01]  /*0df0*/  LOP3.LUT R225, R0, 0xfffffff8, RZ, 0xc0, !PT ;  /* 0xfffffff800e17812 */ /* 0x000fe200078ec0ff */
[----:B------:R-:W-:Y:S01]  /*0e00*/  VIADD R233, R18, 0x40 ;  /* 0x0000004012e97836 */ /* 0x000fe20000000000 */
[----:B------:R-:W-:-:S02]  /*0e10*/  LOP3.LUT R231, R3, 0xfffffffc, RZ, 0xc0, !PT ;  /* 0xfffffffc03e77812 */ /* 0x000fc400078ec0ff */
[----:B------:R-:W-:Y:S01]  /*0e20*/  LEA.HI R5, R5, R18, RZ, 0x3 ;  /* 0x0000001205057211 */ /* 0x000fe200078f18ff */
[C---:B------:R-:W-:Y:S01]  /*0e30*/  IMAD.IADD R225, R11.reuse, 0x1, -R225 ;  /* 0x000000010be17824 */ /* 0x040fe200078e0ae1 */
[----:B------:R-:W-:Y:S01]  /*0e40*/  SHF.R.S32.HI R4, RZ, 0x1f, R233 ;  /* 0x0000001fff047819 */ /* 0x000fe200000114e9 */
[----:B------:R-:W-:Y:S01]  /*0e50*/  IMAD.IADD R231, R11, 0x1, -R231 ;  /* 0x000000010be77824 */ /* 0x000fe200078e0ae7 */
[----:B------:R-:W-:Y:S01]  /*0e60*/  LOP3.LUT R5, R5, 0xfffffff8, RZ, 0xc0, !PT ;  /* 0xfffffff805057812 */ /* 0x000fe200078ec0ff */
[----:B------:R-:W-:Y:S01]  /*0e70*/  IMAD.SHL.U32 R218, R233, 0x40, RZ ;  /* 0x00000040e9da7824 */ /* 0x000fe200078e00ff */
[----:B------:R-:W-:Y:S01]  /*0e80*/  LEA.HI R4, R4, R233, RZ, 0x3 ;  /* 0x000000e904047211 */ /* 0x000fe200078f18ff */
[----:B------:R-:W-:Y:S01]  /*0e90*/  IMAD.SHL.U32 R214, R225, 0x8, RZ ;  /* 0x00000008e1d67824 */ /* 0x000fe200078e00ff */
[----:B------:R-:W-:Y:S01]  /*0ea0*/  SHF.R.S32.HI R236, RZ, 0x3, R0 ;  /* 0x00000003ffec7819 */ /* 0x000fe20000011400 */
[C---:B------:R-:W-:Y:S01]  /*0eb0*/  IMAD.SHL.U32 R3, R231.reuse, 0x8, RZ ;  /* 0x00000008e7037824 */ /* 0x040fe200078e00ff */
[----:B------:R-:W-:Y:S01]  /*0ec0*/  LOP3.LUT R218, R218, 0x1c0, RZ, 0xc0, !PT ;  /* 0x000001c0dada7812 */ /* 0x000fe200078ec0ff */
[----:B------:R-:W-:Y:S01]  /*0ed0*/  IMAD.SHL.U32 R4, R4, 0x40, RZ ;  /* 0x0000004004047824 */ /* 0x000fe200078e00ff */
[C---:B------:R-:W-:Y:S01]  /*0ee0*/  LEA.HI R0, R231.reuse, R231, RZ, 0x1 ;  /* 0x000000e7e7007211 */ /* 0x040fe200078f08ff */
[----:B------:R-:W-:Y:S01]  /*0ef0*/  IMAD.IADD R237, R18, 0x1, -R5 ;  /* 0x0000000112ed7824 */ /* 0x000fe200078e0a05 */
[----:B------:R-:W-:Y:S01]  /*0f00*/  SHF.R.S32.HI R5, RZ, 0x1f, R214 ;  /* 0x0000001fff057819 */ /* 0x000fe200000114d6 */
[----:B------:R-:W-:Y:S01]  /*0f10*/  VIADD R223, R214, 0x40 ;  /* 0x00000040d6df7836 */ /* 0x000fe20000000000 */
[----:B------:R-:W-:Y:S01]  /*0f20*/  LOP3.LUT R6, R218, 0x38, R3, 0xf8, !PT ;  /* 0x00000038da067812 */ /* 0x000fe200078ef803 */
[C---:B------:R-:W-:Y:S01]  /*0f30*/  VIADD R222, R214.reuse, 0x80 ;  /* 0x00000080d6de7836 */ /* 0x040fe20000000000 */
[----:B------:R-:W-:Y:S01]  /*0f40*/  SHF.R.U32.HI R5, RZ, 0x3, R218 ;  /* 0x00000003ff057819 */ /* 0x000fe200000116da */
[----:B------:R-:W-:Y:S01]  /*0f50*/  VIADD R224, R214, 0xc0 ;  /* 0x000000c0d6e07836 */ /* 0x000fe20000000000 */
[----:B------:R-:W-:Y:S01]  /*0f60*/  LOP3.LUT R221, R4, 0xfffffe00, RZ, 0xc0, !PT ;  /* 0xfffffe0004dd7812 */ /* 0x000fe200078ec0ff */
[----:B------:R-:W-:Y:S01]  /*0f70*/  IMAD.SHL.U32 R22, R231, 0x4, RZ ;  /* 0x00000004e7167824 */ /* 0x000fe200078e00ff */
[----:B------:R-:W-:-:S02]  /*0f80*/  SHF.R.S32.HI R3, RZ, 0x1f, R223 ;  /* 0x0000001fff037819 */ /* 0x000fc400000114df */
[----:B------:R-:W-:Y:S01]  /*0f90*/  LOP3.LUT R3, R221, R6, R5, 0xf6, !PT ;  /* 0x00000006dd037212 */ /* 0x000fe200078ef605 */
[----:B------:R-:W-:Y:S01]  /*0fa0*/  VIADD R209, R22, 0x10 ;  /* 0x0000001016d17836 */ /* 0x000fe20000000000 */
[----:B------:R-:W-:Y:S01]  /*0fb0*/  SHF.R.S32.HI R4, RZ, 0x1f, R222 ;  /* 0x0000001fff047819 */ /* 0x000fe200000114de */
[----:B------:R-:W-:Y:S01]  /*0fc0*/  IMAD.SHL.U32 R4, R8, 0x8, RZ ;  /* 0x0000000808047824 */ /* 0x000fe200078e00ff */
[----:B------:R-:W-:Y:S01]  /*0fd0*/  LOP3.LUT R0, R0, 0x1ffffffe, RZ, 0xc0, !PT ;  /* 0x1ffffffe00007812 */ /* 0x000fe200078ec0ff */
[----:B------:R-:W-:Y:S01]  /*0fe0*/  IMAD R3, R3, 0x2, R16 ;  /* 0x0000000203037824 */ /* 0x000fe200078e0210 */
[----:B------:R-:W-:Y:S02]  /*0ff0*/  SHF.R.S32.HI R5, RZ, 0x1f, R224 ;  /* 0x0000001fff057819 */ /* 0x000fe400000114e0 */
[----:B------:R0:W-:Y:S01]  /*1000*/  STL [R1+0x1c], R4 ;  /* 0x00001c0401007387 */ /* 0x0001e20000100800 */
[----:B------:R-:W-:-:S03]  /*1010*/  IMAD.IADD R0, R231, 0x1, -R0 ;  /* 0x00000001e7007824 */ /* 0x000fc600078e0a00 */
[----:B------:R0:W-:Y:S01]  /*1020*/  STL [R1+0xc], R3 ;  /* 0x00000c0301007387 */ /* 0x0001e20000100800 */
[----:B------:R-:W-:Y:S01]  /*1030*/  IMAD R215, R0, 0x8, R9 ;  /* 0x0000000800d77824 */ /* 0x000fe200078e0209 */
[----:B0-2---:R-:W-:-:S07]  /*1040*/  LOP3.LUT R207, R12, 0x1, RZ, 0xfc, !PT ;  /* 0x000000010ccf7812 */ /* 0x005fce00078efcff */
.L_x_2866:
[----:B------:R-:W-:Y:S05]  /*1050*/  YIELD ;  /* 0x0000000000007946 */ /* 0x000fea0003800000 */
[----:B------:R-:W-:Y:S01]  /*1060*/  ULDC.64 UR4, c[0x0][0xa28] ;  /* 0x00028a0000047ab9 */ /* 0x000fe20000000a00 */
[----:B0-----:R-:W0:Y:S01]  /*1070*/  LDC.64 R6, c[0x0][0xa08] ;  /* 0x00028200ff067b82 */ /* 0x001e220000000a00 */
[----:B------:R-:W-:Y:S01]  /*1080*/  ISETP.NE.U32.AND P1, PT, RZ, UR4, PT ;  /* 0x00000004ff007c0c */ /* 0x000fe2000bf25070 */
[----:B------:R-:W-:Y:S02]  /*1090*/  IMAD.MOV.U32 R0, RZ, RZ, RZ ;  /* 0x000000ffff007224 */ /* 0x000fe400078e00ff */
[----:B------:R-:W-:Y:S01]  /*10a0*/  IMAD.MOV.U32 R32, RZ, RZ, RZ ;  /* 0x000000ffff207224 */ /* 0x000fe200078e00ff */
[----:B------:R-:W-:Y:S01]  /*10b0*/  ISETP.NE.AND.EX P1, PT, RZ, UR5, PT, P1 ;  /* 0x00000005ff007c0c */ /* 0x000fe2000bf25310 */
[----:B------:R-:W-:-:S02]  /*10c0*/  ULDC.64 UR4, c[0x0][0xa18] ;  /* 0x0002860000047ab9 */ /* 0x000fc40000000a00 */
[----:B------:R-:W-:-:S04]  /*10d0*/  ISETP.NE.U32.AND P2, PT, RZ, UR4, PT ;  /* 0x00000004ff007c0c */ /* 0x000fc8000bf45070 */
[----:B------:R-:W-:Y:S01]  /*10e0*/  ISETP.NE.AND.EX P2, PT, RZ, UR5, PT, P2 ;  /* 0x00000005ff007c0c */ /* 0x000fe2000bf45320 */
[----:B------:R-:W-:Y:S02]  /*10f0*/  ULDC.64 UR4, c[0x0][0xa08] ;  /* 0x0002820000047ab9 */ /* 0x000fe40000000a00 */
[----:B------:R-:W-:-:S03]  /*1100*/  ISETP.NE.U32.AND P0, PT, RZ, UR4, PT ;  /* 0x00000004ff007c0c */ /* 0x000fc6000bf05070 */
[----:B-1----:R-:W1:Y:S01]  /*1110*/  @P1 LDC.64 R4, c[0x0][0xa28] ;  /* 0x00028a00ff041b82 */ /* 0x002e620000000a00 */
[----:B------:R-:W-:Y:S01]  /*1120*/  ISETP.NE.AND.EX P0, PT, RZ, UR5, PT, P0 ;  /* 0x00000005ff007c0c */ /* 0x000fe2000bf05300 */
[----:B0-----:R-:W-:-:S06]  /*1130*/  IMAD.WIDE R10, R91, 0x4, R6 ;  /* 0x000000045b0a7825 */ /* 0x001fcc00078e0206 */
[----:B------:R-:W0:Y:S01]  /*1140*/  @P2 LDC.64 R8, c[0x0][0xa18] ;  /* 0x00028600ff082b82 */ /* 0x000e220000000a00 */
[----:B------:R-:W-:Y:S02]  /*1150*/  ULDC UR4, c[0x0][0x288] ;  /* 0x0000a20000047ab9 */ /* 0x000fe40000000800 */
[----:B------:R-:W-:Y:S01]  /*1160*/  IMAD.U32 R204, RZ, RZ, UR4 ;  /* 0x00000004ffcc7e24 */ /* 0x000fe2000f8e00ff */
[----:B------:R-:W-:Y:S02]  /*1170*/  ULDC.64 UR4, c[0x0][0x418] ;  /* 0x0001060000047ab9 */ /* 0x000fe40000000a00 */
[----:B--2---:R2:W5:Y:S01]  /*1180*/  @P0 LDG.E R32, desc[UR40][R10.64] ;  /* 0x000000280a200981 */ /* 0x004562000c1e1900 */
[----:B-1----:R-:W-:-:S05]  /*1190*/  @P1 IMAD.WIDE R4, R91, 0x4, R4 ;  /* 0x000000045b041825 */ /* 0x002fca00078e0204 */
[----:B------:R2:W5:Y:S01]  /*11a0*/  @P1 LDG.E R0, desc[UR40][R4.64] ;  /* 0x0000002804001981 */ /* 0x000562000c1e1900 */
[----:B0-----:R-:W-:-:S05]  /*11b0*/  @P2 IMAD.WIDE R6, R91, 0x4, R8 ;  /* 0x000000045b062825 */ /* 0x001fca00078e0208 */
        /* <DEDUP_REMOVED lines=9> */
[----:B------:R-:W-:Y:S01]  /*1250*/  IMAD.U32 R31, RZ, RZ, UR4 ;  /* 0x00000004ff1f7e24 */ /* 0x000fe2000f8e00ff */
[----:B--2-4-:R-:W-:Y:S06]  /*1260*/  @P2 BRA `(.L_x_2661) ;  /* 0x0000000000242947 */ /* 0x014fec0003800000 */
        /* <DEDUP_REMOVED lines=9> */
.L_x_2661:
[----:B------:R-:W-:Y:S01]  /*1300*/  ULDC.64 UR4, c[0x0][0xa20] ;  /* 0x0002880000047ab9 */ /* 0x000fe20000000a00 */
[----:B------:R-:W-:Y:S01]  /*1310*/  IMAD.MOV.U32 R230, RZ, RZ, R90 ;  /* 0x000000ffffe67224 */ /* 0x000fe200078e005a */
[----:B------:R-:W-:Y:S01]  /*1320*/  ISETP.NE.U32.AND P1, PT, RZ, UR4, PT ;  /* 0x00000004ff007c0c */ /* 0x000fe2000bf25070 */
[----:B------:R-:W-:-:S03]  /*1330*/  IMAD.MOV.U32 R232, RZ, RZ, R91 ;  /* 0x000000ffffe87224 */ /* 0x000fc600078e005b */
[----:B------:R-:W-:-:S13]  /*1340*/  ISETP.NE.AND.EX P1, PT, RZ, UR5, PT, P1 ;  /* 0x00000005ff007c0c */ /* 0x000fda000bf25310 */
[----:B------:R-:W-:Y:S05]  /*1350*/  @!P1 BRA `(.L_x_2662) ;  /* 0x0000000000109947 */ /* 0x000fea0003800000 */
[----:B------:R-:W0:Y:S02]  /*1360*/  LDC.64 R4, c[0x0][0xa20] ;  /* 0x00028800ff047b82 */ /* 0x000e240000000a00 */
[----:B0-----:R-:W-:-:S05]  /*1370*/  IMAD.WIDE R4, R91, 0x4, R4 ;  /* 0x000000045b047825 */ /* 0x001fca00078e0204 */
[----:B------:R0:W5:Y:S01]  /*1380*/  LDG.E R31, desc[UR40][R4.64] ;  /* 0x00000028041f7981 */ /* 0x000162000c1e1900 */
[----:B------:R-:W-:Y:S05]  /*1390*/  BRA `(.L_x_2663) ;  /* 0x0000000000107947 */ /* 0x000fea0003800000 */
.L_x_2662:
[----:B------:R-:W-:Y:S05]  /*13a0*/  @!P0 BRA `(.L_x_2663) ;  /* 0x00000000000c8947 */ /* 0x000fea0003800000 */
[----:B------:R-:W2:Y:S04]  /*13b0*/  LDG.E R4, desc[UR40][R10.64] ;  /* 0x000000280a047981 */ /* 0x000ea8000c1e1900 */
[----:B------:R-:W2:Y:S02]  /*13c0*/  LDG.E R31, desc[UR40][R10.64+0x4] ;  /* 0x000004280a1f7981 */ /* 0x000ea4000c1e1900 */
[----:B--2---:R-:W-:-:S07]  /*13d0*/  IMAD.IADD R31, R31, 0x1, -R4 ;  /* 0x000000011f1f7824 */ /* 0x004fce00078e0a04 */
.L_x_2663:
[----:B------:R-:W-:Y:S01]  /*13e0*/  ULDC.64 UR4, c[0x0][0xa10] ;  /* 0x0002840000047ab9 */ /* 0x000fe20000000a00 */
[----:B------:R-:W1:Y:S01]  /*13f0*/  LDC R9, c[0x0][0x448] ;  /* 0x00011200ff097b82 */ /* 0x000e620000000800 */
[----:B------:R-:W-:-:S04]  /*1400*/  ISETP.NE.U32.AND P0, PT, RZ, UR4, PT ;  /* 0x00000004ff007c0c */ /* 0x000fc8000bf05070 */
[----:B------:R-:W-:Y:S01]  /*1410*/  ISETP.NE.AND.EX P0, PT, RZ, UR5, PT, P0 ;  /* 0x00000005ff007c0c */ /* 0x000fe2000bf05300 */
[----:B------:R-:W-:Y:S02]  /*1420*/  ULDC.64 UR4, c[0x0][0xa30] ;  /* 0x00028c0000047ab9 */ /* 0x000fe40000000a00 */
[----:B------:R-:W-:Y:S01]  /*1430*/  ISETP.NE.U32.AND P1, PT, RZ, UR4, PT ;  /* 0x00000004ff007c0c */ /* 0x000fe2000bf25070 */
[----:B-----5:R-:W-:Y:S01]  /*1440*/  IMAD.MOV.U32 R30, RZ, RZ, R31 ;  /* 0x000000ffff1e7224 */ /* 0x020fe200078e001f */
[----:B------:R-:W2:Y:S02]  /*1450*/  LDC.64 R14, c[0x0][0x9e0] ;  /* 0x00027800ff0e7b82 */ /* 0x000ea40000000a00 */
[----:B------:R-:W-:-:S06]  /*1460*/  ISETP.NE.AND.EX P1, PT, RZ, UR5, PT, P1 ;  /* 0x00000005ff007c0c */ /* 0x000fcc000bf25310 */
[----:B0-----:R-:W0:Y:S08]  /*1470*/  @P0 LDC.64 R4, c[0x0][0xa10] ;  /* 0x00028400ff040b82 */ /* 0x001e300000000a00 */
[----:B------:R-:W3:Y:S01]  /*1480*/  @P1 LDC.64 R6, c[0x0][0xa30] ;  /* 0x00028c00ff061b82 */ /* 0x000ee20000000a00 */
[----:B0-----:R-:W-:-:S05]  /*1490*/  @P0 IMAD.WIDE R4, R91, 0x4, R4 ;  /* 0x000000045b040825 */ /* 0x001fca00078e0204 */
[----:B------:R-:W4:Y:S04]  /*14a0*/  @P0 LDG.E R3, desc[UR40][R4.64] ;  /* 0x0000002804030981 */ /* 0x000f28000c1e1900 */
[----:B------:R-:W4:Y:S01]  /*14b0*/  @P0 LDG.E R8, desc[UR40][R4.64+0x4] ;  /* 0x0000042804080981 */ /* 0x000f22000c1e1900 */
[----:B---3--:R-:W-:-:S05]  /*14c0*/  @P1 IMAD.WIDE R6, R91, 0x4, R6 ;  /* 0x000000045b061825 */ /* 0x008fca00078e0206 */
[----:B------:R0:W5:Y:S01]  /*14d0*/  @P1 LDG.E R30, desc[UR40][R6.64] ;  /* 0x00000028061e1981 */ /* 0x000162000c1e1900 */
[----:B-1----:R-:W-:Y:S01]  /*14e0*/  ISETP.NE.AND P1, PT, R9, 0x1, PT ;  /* 0x000000010900780c */ /* 0x002fe20003f25270 */
[----:B------:R-:W-:Y:S01]  /*14f0*/  IMAD.SHL.U32 R210, R89, 0x80, RZ ;  /* 0x0000008059d27824 */ /* 0x000fe200078e00ff */
[----:B--2---:R-:W-:-:S11]  /*1500*/  ISETP.GE.AND P2, PT, R15, 0x1, PT ;  /* 0x000000010f00780c */ /* 0x004fd60003f46270 */
[----:B------:R-:W1:Y:S08]  /*1510*/  @P1 LDC R10, c[0x0][0x44c] ;  /* 0x00011300ff0a1b82 */ /* 0x000e700000000800 */
[----:B------:R-:W2:Y:S01]  /*1520*/  @P1 LDC R12, c[0x0][0x450] ;  /* 0x00011400ff0c1b82 */ /* 0x000ea20000000800 */
[----:B----4-:R-:W-:Y:S02]  /*1530*/  @P0 IMAD.IADD R24, R8, 0x1, -R3 ;  /* 0x0000000108180824 */ /* 0x010fe400078e0a03 */
[----:B------:R-:W-:-:S02]  /*1540*/  IMAD.IADD R8, R31, 0x1, -R0 ;  /* 0x000000011f087824 */ /* 0x000fc400078e0a00 */
[----:B------:R-:W-:Y:S02]  /*1550*/  VIADD R3, R210, 0x7f ;  /* 0x0000007fd2037836 */ /* 0x000fe40000000000 */
[----:B------:R-:W-:Y:S02]  /*1560*/  IMAD.IADD R205, R8, 0x1, R24 ;  /* 0x0000000108cd7824 */ /* 0x000fe400078e0218 */
[----:B-1----:R-:W-:-:S04]  /*1570*/  @P1 IMAD.HI.U32 R5, R3, R10, RZ ;  /* 0x0000000a03051227 */ /* 0x002fc800078e00ff */
[C---:B------:R-:W-:Y:S02]  /*1580*/  VIADD R0, R205.reuse, 0x5f ;  /* 0x0000005fcd007836 */ /* 0x040fe40000000000 */
[----:B------:R-:W-:Y:S01]  /*1590*/  IMAD.MOV.U32 R4, RZ, RZ, R3 ;  /* 0x000000ffff047224 */ /* 0x000fe200078e0003 */
[----:B--2---:R-:W-:Y:S01]  /*15a0*/  @P1 SHF.R.U32.HI R4, RZ, R12, R5 ;  /* 0x0000000cff041219 */ /* 0x004fe20000011605 */
[----:B------:R-:W-:Y:S01]  /*15b0*/  IMAD.HI R0, R0, 0x2aaaaaab, RZ ;  /* 0x2aaaaaab00007827 */ /* 0x000fe200078e02ff */
[----:B------:R-:W-:-:S04]  /*15c0*/  IADD3 R5, R205, 0x1, -R204 ;  /* 0x00000001cd057810 */ /* 0x000fc80007ffe8cc */
[----:B------:R-:W-:Y:S01]  /*15d0*/  SHF.R.U32.HI R3, RZ, 0x1f, R0 ;  /* 0x0000001fff037819 */ /* 0x000fe20000011600 */
[----:B0-----:R-:W-:-:S03]  /*15e0*/  IMAD.IADD R7, R5, 0x1, R4 ;  /* 0x0000000105077824 */ /* 0x001fc600078e0204 */
[----:B------:R-:W-:Y:S01]  /*15f0*/  LEA.HI.SX32 R178, R0, R3, 0x1c ;  /* 0x0000000300b27211 */ /* 0x000fe200078fe2ff */
[----:B------:R-:W-:Y:S01]  /*1600*/  IMAD.IADD R0, R7, 0x1, R14 ;  /* 0x0000000107007824 */ /* 0x000fe200078e020e */
[----:B------:R-:W-:Y:S06]  /*1610*/  @!P2 BRA `(.L_x_2664) ;  /* 0x000000000048a947 */ /* 0x000fec0003800000 */
[C---:B------:R-:W-:Y:S01]  /*1620*/  ISETP.GT.AND P0, PT, R7.reuse, RZ, PT ;  /* 0x000000ff0700720c */ /* 0x040fe20003f04270 */
[----:B------:R-:W-:Y:S01]  /*1630*/  BSSY B0, `(.L_x_2665) ;  /* 0x000000e000007945 */ /* 0x000fe20003800000 */
[----:B------:R-:W-:-:S11]  /*1640*/  VIADD R3, R7, 0xffffffff ;  /* 0xffffffff07037836 */ /* 0x000fd60000000000 */
        /* <DEDUP_REMOVED lines=8> */
.L_x_2666:
[----:B------:R-:W-:-:S13]  /*16d0*/  ISETP.NE.AND P0, PT, R15, 0x1, PT ;  /* 0x000000010f00780c */ /* 0x000fda0003f05270 */
[----:B------:R-:W0:Y:S02]  /*16e0*/  @P0 LDC.64 R4, c[0x0][0x9e8] ;  /* 0x00027a00ff040b82 */ /* 0x000e240000000a00 */
[----:B0-----:R-:W-:-:S05]  /*16f0*/  @P0 IMAD.HI.U32 R4, R3, R4, RZ ;  /* 0x0000000403040227 */ /* 0x001fca00078e00ff */
[----:B------:R-:W-:-:S07]  /*1700*/  @P0 SHF.R.U32.HI R3, RZ, R5, R4 ;  /* 0x00000005ff030219 */ /* 0x000fce0000011604 */
.L_x_2667:
[----:B------:R-:W-:Y:S05]  /*1710*/  BSYNC B0 ;  /* 0x0000000000007941 */ /* 0x000fea0003800000 */
.L_x_2665:
[----:B------:R-:W-:-:S05]  /*1720*/  IMAD R3, R3, R15, R15 ;  /* 0x0000000f03037224 */ /* 0x000fca00078e020f */
[----:B------:R-:W-:-:S07]  /*1730*/  VIMNMX R0, R0, R3, PT ;  /* 0x0000000300007248 */ /* 0x000fce0003fe0100 */
.L_x_2664:
[----:B------:R-:W0:Y:S01]  /*1740*/  @P1 LDC R3, c[0x0][0x44c] ;  /* 0x00011300ff031b82 */ /* 0x000e220000000800 */
[----:B------:R-:W-:-:S07]  /*1750*/  ULDC UR4, c[0x0][0x9dc] ;  /* 0x0002770000047ab9 */ /* 0x000fce0000000800 */
[----:B------:R-:W1:Y:S01]  /*1760*/  @P1 LDC R5, c[0x0][0x450] ;  /* 0x00011400ff051b82 */ /* 0x000e620000000800 */
[----:B0-----:R-:W-:-:S04]  /*1770*/  @P1 IMAD.HI.U32 R4, R210, R3, RZ ;  /* 0x00000003d2041227 */ /* 0x001fc800078e00ff */
[----:B------:R-:W-:Y:S01]  /*1780*/  IMAD.MOV.U32 R3, RZ, RZ, R210 ;  /* 0x000000ffff037224 */ /* 0x000fe200078e00d2 */
[----:B-1----:R-:W-:-:S04]  /*1790*/  @P1 SHF.R.U32.HI R3, RZ, R5, R4 ;  /* 0x00000005ff031219 */ /* 0x002fc80000011604 */
[----:B------:R-:W-:-:S05]  /*17a0*/  IADD3 R3, R3, R205, -R204 ;  /* 0x000000cd03037210 */ /* 0x000fca0007ffe8cc */
[----:B------:R-:W-:Y:S01]  /*17b0*/  VIADD R4, R3, -UR4 ;  /* 0x8000000403047c36 */ /* 0x000fe20008000000 */
[----:B------:R-:W-:Y:S06]  /*17c0*/  @!P2 BRA `(.L_x_2668) ;  /* 0x000000000044a947 */ /* 0x000fec0003800000 */
        /* <DEDUP_REMOVED lines=10> */
.L_x_2670:
[----:B------:R-:W-:-:S13]  /*1870*/  ISETP.NE.AND P0, PT, R15, 0x1, PT ;  /* 0x000000010f00780c */ /* 0x000fda0003f05270 */
[----:B------:R-:W0:Y:S02]  /*1880*/  @P0 LDC.64 R6, c[0x0][0x9e8] ;  /* 0x00027a00ff060b82 */ /* 0x000e240000000a00 */
[----:B0-----:R-:W-:-:S05]  /*1890*/  @P0 IMAD.HI.U32 R6, R3, R6, RZ ;  /* 0x0000000603060227 */ /* 0x001fca00078e00ff */
[----:B------:R-:W-:-:S07]  /*18a0*/  @P0 SHF.R.U32.HI R3, RZ, R7, R6 ;  /* 0x00000007ff030219 */ /* 0x000fce0000011606 */
.L_x_2671:
[----:B------:R-:W-:Y:S05]  /*18b0*/  BSYNC B0 ;  /* 0x0000000000007941 */ /* 0x000fea0003800000 */
.L_x_2669:
[----:B------:R-:W-:-:S05]  /*18c0*/  IMAD R3, R3, R15, RZ ;  /* 0x0000000f03037224 */ /* 0x000fca00078e02ff */
[----:B------:R-:W-:-:S07]  /*18d0*/  VIMNMX R4, R4, R3, !PT ;  /* 0x0000000304047248 */ /* 0x000fce0007fe0100 */
.L_x_2668:
[----:B------:R-:W-:Y:S02]  /*18e0*/  VIADD R0, R0, 0x5f ;  /* 0x0000005f00007836 */ /* 0x000fe40000000000 */
[----:B------:R-:W-:-:S04]  /*18f0*/  IMAD.HI R4, R4, 0x2aaaaaab, RZ ;  /* 0x2aaaaaab04047827 */ /* 0x000fc800078e02ff */
[----:B------:R-:W-:Y:S01]  /*1900*/  IMAD.HI R0, R0, 0x2aaaaaab, RZ ;  /* 0x2aaaaaab00007827 */ /* 0x000fe200078e02ff */
[----:B------:R-:W-:-:S04]  /*1910*/  SHF.R.U32.HI R5, RZ, 0x1f, R4 ;  /* 0x0000001fff057819 */ /* 0x000fc80000011604 */
[----:B------:R-:W-:Y:S02]  /*1920*/  SHF.R.U32.HI R3, RZ, 0x1f, R0 ;  /* 0x0000001fff037819 */ /* 0x000fe40000011600 */
[----:B------:R-:W-:Y:S02]  /*1930*/  LEA.HI.SX32 R5, R4, R5, 0x1c ;  /* 0x0000000504057211 */ /* 0x000fe400078fe2ff */
[----:B------:R-:W-:Y:S02]  /*1940*/  LEA.HI.SX32 R3, R0, R3, 0x1c ;  /* 0x0000000300037211 */ /* 0x000fe400078fe2ff */
[----:B------:R-:W-:Y:S02]  /*1950*/  VIMNMX R5, RZ, R5, !PT ;  /* 0x00000005ff057248 */ /* 0x000fe40007fe0100 */
[----:B------:R-:W-:-:S03]  /*1960*/  VIMNMX R3, R178, R3, PT ;  /* 0x00000003b2037248 */ /* 0x000fc60003fe0100 */
[--C-:B------:R-:W-:Y:S02]  /*1970*/  IMAD R5, R5, 0x60, -R8.reuse ;  /* 0x0000006005057824 */ /* 0x100fe400078e0a08 */
[----:B------:R-:W-:-:S03]  /*1980*/  IMAD R3, R3, 0x60, -R8 ;  /* 0x0000006003037824 */ /* 0x000fc600078e0a08 */
[----:B------:R-:W-:Y:S02]  /*1990*/  VIMNMX R5, RZ, R5, !PT ;  /* 0x00000005ff057248 */ /* 0x000fe40007fe0100 */
[----:B------:R-:W-:-:S03]  /*19a0*/  VIMNMX R0, R3, R24, PT ;  /* 0x0000001803007248 */ /* 0x000fc60003fe0100 */
[----:B------:R-:W-:Y:S01]  /*19b0*/  IMAD.WIDE.U32 R28, R5, -0x55555555, RZ ;  /* 0xaaaaaaab051c7825 */ /* 0x000fe200078e00ff */
[----:B------:R-:W-:-:S04]  /*19c0*/  ISETP.GT.AND P0, PT, R0, R5, PT ;  /* 0x000000050000720c */ /* 0x000fc80003f04270 */
[----:B------:R-:W-:-:S05]  /*19d0*/  SHF.R.U32.HI R28, RZ, 0x6, R29 ;  /* 0x00000006ff1c7819 */ /* 0x000fca000001161d */
[----:B------:R-:W-:-:S04]  /*19e0*/  IMAD.MOV.U32 R27, RZ, RZ, R28 ;  /* 0x000000ffff1b7224 */ /* 0x000fc800078e001c */
[----:B------:R-:W-:-:S04]  /*19f0*/  @P0 VIADD R0, R0, 0x5f ;  /* 0x0000005f00000836 */ /* 0x000fc80000000000 */
[----:B------:R-:W-:-:S05]  /*1a00*/  @P0 IMAD.HI R0, R0, 0x2aaaaaab, RZ ;  /* 0x2aaaaaab00000827 */ /* 0x000fca00078e02ff */
[----:B------:R-:W-:-:S04]  /*1a10*/  @P0 SHF.R.U32.HI R3, RZ, 0x1f, R0 ;  /* 0x0000001fff030819 */ /* 0x000fc80000011600 */
[----:B------:R-:W-:Y:S02]  /*1a20*/  @P0 LEA.HI.SX32 R27, R0, R3, 0x1c ;  /* 0x00000003001b0211 */ /* 0x000fe400078fe2ff */
[----:B------:R-:W-:Y:S02]  /*1a30*/  PLOP3.LUT P0, PT, PT, PT, PT, 0x80, 0x0 ;  /* 0x000000000000781c */ /* 0x000fe40003f0f070 */
[----:B------:R-:W-:-:S13]  /*1a40*/  ISETP.GT.AND P1, PT, R27, R28, PT ;  /* 0x0000001c1b00720c */ /* 0x000fda0003f24270 */
[----:B------:R-:W-:Y:S05]  /*1a50*/  @!P1 BRA `(.L_x_2672) ;  /* 0x0000004000849947 */ /* 0x000fea0003800000 */
        /* <DEDUP_REMOVED lines=20> */
.L_x_2674:
[----:B------:R-:W-:Y:S05]  /*1ba0*/  BSYNC B6 ;  /* 0x0000000000067941 */ /* 0x000fea0003800000 */
.L_x_2673:
        /* <DEDUP_REMOVED lines=20> */
.L_x_2676:
[----:B------:R-:W-:Y:S05]  /*1cf0*/  BSYNC B6 ;  /* 0x0000000000067941 */ /* 0x000fea0003800000 */
.L_x_2675:
[----:B------:R-:W-:Y:S01]  /*1d00*/  ULDC.64 UR4, c[0x0][0x9f8] ;  /* 0x00027e0000047ab9 */ /* 0x000fe20000000a00 */
[----:B------:R-:W0:Y:S01]  /*1d10*/  S2R R38, SR_TID.X ;  /* 0x0000000000267919 */ /* 0x000e220000002100 */
[----:B------:R-:W-:Y:S01]  /*1d20*/  ISETP.NE.U32.AND P0, PT, RZ, UR4, PT ;  /* 0x00000004ff007c0c */ /* 0x000fe2000bf05070 */
[----:B------:R-:W1:Y:S01]  /*1d30*/  LDC.64 R10, c[0x0][0x300] ;  /* 0x0000c000ff0a7b82 */ /* 0x000e620000000a00 */
[----:B------:R-:W-:Y:S01]  /*1d40*/  IMAD.IADD R63, R32, 0x1, R31 ;  /* 0x00000001203f7824 */ /* 0x000fe200078e021f */
[----:B------:R-:W-:Y:S01]  /*1d50*/  ULDC.64 UR6, c[0x0][0xa08] ;  /* 0x0002820000067ab9 */ /* 0x000fe20000000a00 */
[----:B------:R-:W-:Y:S01]  /*1d60*/  ISETP.NE.AND.EX P0, PT, RZ, UR5, PT, P0 ;  /* 0x00000005ff007c0c */ /* 0x000fe2000bf05300 */
[----:B------:R-:W-:Y:S01]  /*1d70*/  ULDC.64 UR4, c[0x0][0x308] ;  /* 0x0000c20000047ab9 */ /* 0x000fe20000000a00 */
[----:B------:R-:W-:Y:S02]  /*1d80*/  SHF.R.S32.HI R12, RZ, 0x1f, R90 ;  /* 0x0000001fff0c7819 */ /* 0x000fe4000001145a */
[----:B------:R-:W-:Y:S01]  /*1d90*/  SHF.R.S32.HI R64, RZ, 0x1f, R18 ;  /* 0x0000001fff407819 */ /* 0x000fe20000011412 */
[----:B------:R-:W2:Y:S08]  /*1da0*/  LDC.64 R82, c[0x0][0x408] ;  /* 0x00010200ff527b82 */ /* 0x000eb00000000a00 */
[----:B------:R-:W3:Y:S08]  /*1db0*/  @P0 LDC.64 R4, c[0x0][0x9f8] ;  /* 0x00027e00ff040b82 */ /* 0x000ef00000000a00 */
[----:B------:R-:W4:Y:S08]  /*1dc0*/  LDC.64 R60, c[0x0][0x3f8] ;  /* 0x0000fe00ff3c7b82 */ /* 0x000f300000000a00 */
[----:B------:R-:W4:Y:S01]  /*1dd0*/  LDC R41, c[0x0][0x3f4] ;  /* 0x0000fd00ff297b82 */ /* 0x000f220000000800 */
[----:B---3--:R-:W-:-:S05]  /*1de0*/  @P0 IMAD.WIDE R4, R91, 0x4, R4 ;  /* 0x000000045b040825 */ /* 0x008fca00078e0204 */
[----:B------:R3:W4:Y:S01]  /*1df0*/  @P0 LDG.E R91, desc[UR40][R4.64] ;  /* 0x00000028045b0981 */ /* 0x000722000c1e1900 */
[----:B------:R-:W-:Y:S01]  /*1e00*/  SHF.R.S32.HI R43, RZ, 0x1f, R63 ;  /* 0x0000001fff2b7819 */ /* 0x000fe2000001143f */
[-C--:B-1----:R-:W-:Y:S01]  /*1e10*/  IMAD.WIDE.U32 R6, R63, R10.reuse, RZ ;  /* 0x0000000a3f067225 */ /* 0x082fe200078e00ff */
[----:B------:R-:W-:Y:S02]  /*1e20*/  ISETP.NE.U32.AND P0, PT, RZ, UR6, PT ;  /* 0x00000006ff007c0c */ /* 0x000fe4000bf05070 */
[----:B0-----:R-:W-:Y:S01]  /*1e30*/  SHF.R.U32.HI R38, RZ, 0x7, R38 ;  /* 0x00000007ff267819 */ /* 0x001fe20000011626 */
[----:B------:R-:W-:Y:S01]  /*1e40*/  IMAD R0, R43, R10, RZ ;  /* 0x0000000a2b007224 */ /* 0x000fe200078e02ff */
[----:B------:R-:W-:Y:S01]  /*1e50*/  ISETP.NE.AND.EX P0, PT, RZ, UR7, PT, P0 ;  /* 0x00000007ff007c0c */ /* 0x000fe2000bf05300 */
[----:B------:R-:W-:Y:S01]  /*1e60*/  IMAD.SHL.U32 R73, R237, 0x40, RZ ;  /* 0x00000040ed497824 */ /* 0x000fe200078e00ff */
[----:B------:R-:W-:Y:S01]  /*1e70*/  ISETP.NE.AND P6, PT, R38, 0x1, PT ;  /* 0x000000012600780c */ /* 0x000fe20003fc5270 */
[----:B------:R-:W-:Y:S01]  /*1e80*/  IMAD R3, R63, R11, R0 ;  /* 0x0000000b3f037224 */ /* 0x000fe200078e0200 */
[----:B------:R-:W-:Y:S01]  /*1e90*/  SHF.R.S32.HI R23, RZ, 0x1f, R22 ;  /* 0x0000001fff177819 */ /* 0x000fe20000011416 */
[----:B---3--:R-:W-:Y:S01]  /*1ea0*/  IMAD.SHL.U32 R4, R231, 0x8, RZ ;  /* 0x00000008e7047824 */ /* 0x008fe200078e00ff */
[----:B------:R-:W-:Y:S01]  /*1eb0*/  LOP3.LUT R73, R73, 0x1c0, RZ, 0xc0, !PT ;  /* 0x000001c049497812 */ /* 0x000fe200078ec0ff */
[----:B------:R-:W-:Y:S01]  /*1ec0*/  IMAD.IADD R7, R7, 0x1, R3 ;  /* 0x0000000107077824 */ /* 0x000fe200078e0203 */
[----:B------:R-:W-:Y:S01]  /*1ed0*/  SHF.L.U64.HI R69, R10, 0x6, R11 ;  /* 0x000000060a457819 */ /* 0x000fe2000001020b */
[----:B------:R-:W-:Y:S01]  /*1ee0*/  IMAD R3, R12, UR4, RZ ;  /* 0x000000040c037c24 */ /* 0x000fe2000f8e02ff */
[----:B------:R-:W-:Y:S01]  /*1ef0*/  SHF.R.S32.HI R5, RZ, 0x1f, R4 ;  /* 0x0000001fff057819 */ /* 0x000fe20000011404 */
[----:B------:R-:W-:Y:S01]  /*1f00*/  IMAD.WIDE.U32 R6, R90, UR4, R6 ;  /* 0x000000045a067c25 */ /* 0x000fe2000f8e0006 */
[----:B------:R-:W-:-:S02]  /*1f10*/  SHF.R.U32.HI R76, RZ, 0x3, R73 ;  /* 0x00000003ff4c7819 */ /* 0x000fc40000011649 */
[----:B--2---:R-:W-:Y:S01]  /*1f20*/  SHF.L.U64.HI R71, R82, 0x6, R83 ;  /* 0x0000000652477819 */ /* 0x004fe20000010253 */
[----:B------:R-:W-:Y:S01]  /*1f30*/  IMAD R3, R90, UR5, R3 ;  /* 0x000000055a037c24 */ /* 0x000fe2000f8e0203 */
[----:B------:R-:W-:Y:S01]  /*1f40*/  ULDC.64 UR4, c[0x0][0x310] ;  /* 0x0000c40000047ab9 */ /* 0x000fe20000000a00 */
[----:B------:R-:W-:Y:S01]  /*1f50*/  VIADD R31, R4, 0x20 ;  /* 0x00000020041f7836 */ /* 0x000fe20000000000 */
[----:B----4-:R-:W-:Y:S01]  /*1f60*/  SHF.L.U64.HI R74, R60, 0x6, R61 ;  /* 0x000000063c4a7819 */ /* 0x010fe2000001023d */
[----:B------:R-:W-:Y:S01]  /*1f70*/  IMAD.IADD R7, R7, 0x1, R3 ;  /* 0x0000000107077824 */ /* 0x000fe200078e0203 */
[----:B------:R-:W-:Y:S01]  /*1f80*/  SHF.R.S32.HI R77, RZ, 0x1f, R233 ;  /* 0x0000001fff4d7819 */ /* 0x000fe200000114e9 */
[----:B------:R-:W-:-:S04]  /*1f90*/  IMAD.WIDE.U32 R8, R18, R10, R4 ;  /* 0x0000000a12087225 */ /* 0x000fc800078e0004 */
[C---:B------:R-:W-:Y:S02]  /*1fa0*/  VIADD R13, R4.reuse, 0xc0 ;  /* 0x000000c0040d7836 */ /* 0x040fe40000000000 */
[C---:B------:R-:W-:Y:S02]  /*1fb0*/  VIADD R65, R4.reuse, 0x40 ;  /* 0x0000004004417836 */ /* 0x040fe40000000000 */
[C---:B------:R-:W-:Y:S02]  /*1fc0*/  VIADD R66, R4.reuse, 0x60 ;  /* 0x0000006004427836 */ /* 0x040fe40000000000 */
[C---:B------:R-:W-:Y:S02]  /*1fd0*/  VIADD R14, R4.reuse, 0xe0 ;  /* 0x000000e0040e7836 */ /* 0x040fe40000000000 */
[C---:B------:R-:W-:Y:S02]  /*1fe0*/  VIADD R67, R4.reuse, 0x80 ;  /* 0x0000008004437836 */ /* 0x040fe40000000000 */
[----:B------:R-:W-:-:S02]  /*1ff0*/  VIADD R68, R4, 0xa0 ;  /* 0x000000a004447836 */ /* 0x000fc40000000000 */
[----:B------:R-:W-:-:S04]  /*2000*/  IMAD.WIDE.U32 R32, R18, R82, R4 ;  /* 0x0000005212207225 */ /* 0x000fc800078e0004 */
[----:B------:R-:W-:Y:S02]  /*2010*/  IMAD.MOV.U32 R79, RZ, RZ, 0x20 ;  /* 0x00000020ff4f7424 */ /* 0x000fe400078e00ff */
[----:B------:R-:W-:Y:S01]  /*2020*/  VIADD R78, R38, 0x8 ;  /* 0x00000008264e7836 */ /* 0x000fe20000000000 */
[----:B------:R-:W-:Y:S01]  /*2030*/  SHF.R.U32.HI R38, RZ, 0x3, R218 ;  /* 0x00000003ff267819 */ /* 0x000fe200000116da */
[----:B------:R-:W-:Y:S02]  /*2040*/  IMAD.SHL.U32 R70, R10, 0x40, RZ ;  /* 0x000000400a467824 */ /* 0x000fe400078e00ff */
[----:B------:R-:W-:Y:S02]  /*2050*/  IMAD R39, R61, 0x60, RZ ;  /* 0x000000603d277824 */ /* 0x000fe400078e02ff */
[----:B------:R-:W-:Y:S02]  /*2060*/  IMAD.SHL.U32 R75, R60, 0x40, RZ ;  /* 0x000000403c4b7824 */ /* 0x000fe400078e00ff */
[----:B------:R-:W-:-:S02]  /*2070*/  IMAD.SHL.U32 R72, R82, 0x40, RZ ;  /* 0x0000004052487824 */ /* 0x000fc400078e00ff */
[----:B------:R-:W-:Y:S01]  /*2080*/  IMAD.SHL.U32 R80, R41, 0x2, RZ ;  /* 0x0000000229507824 */ /* 0x000fe200078e00ff */
[----:B------:R-:W-:Y:S02]  /*2090*/  SHF.R.S32.HI R0, RZ, 0x1f, R91 ;  /* 0x0000001fff007819 */ /* 0x000fe4000001145b */
[----:B------:R-:W-:Y:S02]  /*20a0*/  SEL R91, R91, RZ, !P0 ;  /* 0x000000ff5b5b7207 */ /* 0x000fe40004000000 */
[----:B------:R-:W-:-:S03]  /*20b0*/  SEL R20, R0, RZ, !P0 ;  /* 0x000000ff00147207 */ /* 0x000fc60004000000 */
[----:B------:R-:W-:-:S04]  /*20c0*/  IMAD.WIDE.U32 R6, R91, UR4, R6 ;  /* 0x000000045b067c25 */ /* 0x000fc8000f8e0006 */
[----:B------:R-:W-:Y:S01]  /*20d0*/  IMAD R0, R20, UR4, RZ ;  /* 0x0000000414007c24 */ /* 0x000fe2000f8e02ff */
[----:B------:R-:W-:-:S03]  /*20e0*/  IADD3 R3, P0, R6, R8, RZ ;  /* 0x0000000806037210 */ /* 0x000fc60007f1e0ff */
[----:B------:R-:W-:Y:S01]  /*20f0*/  IMAD R29, R91, UR5, R0 ;  /* 0x000000055b1d7c24 */ /* 0x000fe2000f8e0200 */
[----:B------:R-:W-:Y:S05]  /*2100*/  @!P6 WARPSYNC.ALL ;  /* 0x000000000000e948 */ /* 0x000fea0003800000 */
[----:B------:R-:W-:Y:S01]  /*2110*/  IMAD R0, R64, R10, RZ ;  /* 0x0000000a40007224 */ /* 0x000fe200078e02ff */
[----:B------:R-:W-:Y:S01]  /*2120*/  ULDC UR4, c[0x0][0x320] ;  /* 0x0000c80000047ab9 */ /* 0x000fe20000000800 */
[----:B------:R-:W-:Y:S01]  /*2130*/  IMAD.IADD R29, R7, 0x1, R29 ;  /* 0x00000001071d7824 */ /* 0x000fe200078e021d */
[----:B------:R-:W-:Y:S01]  /*2140*/  @!P6 BAR.SYNC.DEFER_BLOCKING 0x9, 0x100 ;  /* 0x024400000000eb1d */ /* 0x000fe20000010000 */
[----:B------:R-:W-:Y:S01]  /*2150*/  ISETP.GE.AND P2, PT, R31, UR4, PT ;  /* 0x000000041f007c0c */ /* 0x000fe2000bf46270 */
[----:B------:R-:W-:Y:S01]  /*2160*/  IMAD R0, R18, R11, R0 ;  /* 0x0000000b12007224 */ /* 0x000fe200078e0200 */
[----:B------:R-:W-:-:S02]  /*2170*/  ISETP.GE.AND P1, PT, R4, UR4, PT ;  /* 0x0000000404007c0c */ /* 0x000fc4000bf26270 */
[----:B------:R-:W-:Y:S01]  /*2180*/  SEL R8, RZ, 0xffffffff, P2 ;  /* 0xffffffffff087807 */ /* 0x000fe20001000000 */
[----:B------:R-:W-:Y:S01]  /*2190*/  ULDC.64 UR6, c[0x0][0x330] ;  /* 0x0000cc0000067ab9 */ /* 0x000fe20000000a00 */
[----:B------:R-:W-:Y:S01]  /*21a0*/  IADD3.X R0, R29, R9, R0, P0, !PT ;  /* 0x000000091d007210 */ /* 0x000fe200007fe400 */
[----:B------:R-:W-:Y:S01]  /*21b0*/  IMAD R9, R12, UR6, RZ ;  /* 0x000000060c097c24 */ /* 0x000fe2000f8e02ff */
[----:B------:R-:W-:Y:S01]  /*21c0*/  ISETP.GE.AND P0, PT, R13, UR4, PT ;  /* 0x000000040d007c0c */ /* 0x000fe2000bf06270 */
[----:B------:R-:W-:Y:S01]  /*21d0*/  IMAD.SHL.U32 R13, R8, 0x2, RZ ;  /* 0x00000002080d7824 */ /* 0x000fe200078e00ff */
[----:B------:R-:W-:Y:S01]  /*21e0*/  SEL R12, RZ, 0x1, P1 ;  /* 0x00000001ff0c7807 */ /* 0x000fe20000800000 */
[C---:B------:R-:W-:Y:S01]  /*21f0*/  IMAD R15, R90.reuse, UR7, R9 ;  /* 0x000000075a0f7c24 */ /* 0x040fe2000f8e0209 */
[----:B------:R-:W-:Y:S01]  /*2200*/  ISETP.GE.AND P1, PT, R65, UR4, PT ;  /* 0x0000000441007c0c */ /* 0x000fe2000bf26270 */
[----:B------:R-:W-:Y:S01]  /*2210*/  IMAD.WIDE.U32 R8, R90, UR6, R4 ;  /* 0x000000065a087c25 */ /* 0x000fe2000f8e0004 */
[----:B------:R-:W-:-:S02]  /*2220*/  ISETP.GE.AND P2, PT, R66, UR4, PT ;  /* 0x0000000442007c0c */ /* 0x000fc4000bf46270 */
[----:B------:R-:W-:Y:S01]  /*2230*/  ISETP.GE.AND P3, PT, R14, UR4, PT ;  /* 0x000000040e007c0c */ /* 0x000fe2000bf66270 */
[----:B------:R-:W-:Y:S01]  /*2240*/  IMAD.IADD R9, R9, 0x1, R15 ;  /* 0x0000000109097824 */ /* 0x000fe200078e020f */
[----:B------:R-:W-:Y:S02]  /*2250*/  LOP3.LUT R12, R13, 0x2, R12, 0xe2, !PT ;  /* 0x000000020d0c7812 */ /* 0x000fe400078ee20c */
[----:B------:R-:W-:Y:S02]  /*2260*/  SEL R13, RZ, 0x4, P1 ;  /* 0x00000004ff0d7807 */ /* 0x000fe40000800000 */
[----:B------:R-:W-:Y:S02]  /*2270*/  SEL R14, RZ, 0x8, P2 ;  /* 0x00000008ff0e7807 */ /* 0x000fe40001000000 */
[----:B------:R-:W-:Y:S02]  /*2280*/  ISETP.GE.AND P1, PT, R67, UR4, PT ;  /* 0x0000000443007c0c */ /* 0x000fe4000bf26270 */
[----:B------:R-:W-:Y:S01]  /*2290*/  ISETP.GE.AND P2, PT, R68, UR4, PT ;  /* 0x0000000444007c0c */ /* 0x000fe2000bf46270 */
[----:B------:R-:W-:Y:S01]  /*22a0*/  ULDC.64 UR4, c[0x0][0x338] ;  /* 0x0000ce0000047ab9 */ /* 0x000fe20000000a00 */
[----:B------:R-:W-:Y:S01]  /*22b0*/  LOP3.LUT R12, R14, R12, R13, 0xfe, !PT ;  /* 0x0000000c0e0c7212 */ /* 0x000fe200078efe0d */
[----:B------:R-:W-:Y:S01]  /*22c0*/  IMAD R15, R20, UR4, RZ ;  /* 0x00000004140f7c24 */ /* 0x000fe2000f8e02ff */
[----:B------:R-:W-:Y:S01]  /*22d0*/  SEL R13, RZ, 0x10, P1 ;  /* 0x00000010ff0d7807 */ /* 0x000fe20000800000 */
[----:B------:R-:W-:Y:S01]  /*22e0*/  IMAD R20, R64, R60, RZ ;  /* 0x0000003c40147224 */ /* 0x000fe200078e02ff */
[----:B------:R-:W-:Y:S01]  /*22f0*/  SEL R14, RZ, 0x20, P2 ;  /* 0x00000020ff0e7807 */ /* 0x000fe20001000000 */
[----:B------:R-:W-:Y:S01]  /*2300*/  IMAD R95, R91, UR5, R15 ;  /* 0x000000055b5f7c24 */ /* 0x000fe2000f8e020f */
[----:B------:R-:W-:Y:S01]  /*2310*/  LOP3.LUT P1, RZ, R237, 0x4, RZ, 0xc0, !PT ;  /* 0x00000004edff7812 */ /* 0x000fe2000782c0ff */
[----:B------:R-:W-:Y:S01]  /*2320*/  IMAD R59, R18, R61, R20 ;  /* 0x0000003d123b7224 */ /* 0x000fe200078e0214 */
[----:B------:R-:W-:Y:S01]  /*2330*/  LOP3.LUT R13, R14, R12, R13, 0xfe, !PT ;  /* 0x0000000c0e0d7212 */ /* 0x000fe200078efe0d */
[----:B------:R-:W-:Y:S01]  /*2340*/  IMAD.WIDE.U32 R14, R18, R82, R22 ;  /* 0x00000052120e7225 */ /* 0x000fe200078e0016 */
[----:B------:R-:W-:-:S02]  /*2350*/  SEL R12, RZ, 0x40, P0 ;  /* 0x00000040ff0c7807 */ /* 0x000fc40000000000 */
[----:B------:R-:W-:Y:S01]  /*2360*/  ISETP.GE.AND P0, PT, R4, R41, PT ;  /* 0x000000290400720c */ /* 0x000fe20003f06270 */
[----:B------:R-:W-:Y:S01]  /*2370*/  IMAD.WIDE.U32 R20, R18, R60, R4 ;  /* 0x0000003c12147225 */ /* 0x000fe200078e0004 */
[----:B------:R-:W-:Y:S02]  /*2380*/  LOP3.LUT R97, R13, R12, RZ, 0xfc, !PT ;  /* 0x0000000c0d617212 */ /* 0x000fe400078efcff */
[----:B------:R-:W-:Y:S01]  /*2390*/  SEL R35, R41, RZ, P0 ;  /* 0x000000ff29237207 */ /* 0x000fe20000000000 */
[----:B------:R-:W-:Y:S01]  /*23a0*/  IMAD R12, R64, R82, RZ ;  /* 0x00000052400c7224 */ /* 0x000fe200078e02ff */
[C---:B------:R-:W-:Y:S01]  /*23b0*/  IADD3 R62, P2, R18.reuse, R63, RZ ;  /* 0x0000003f123e7210 */ /* 0x040fe20007f5e0ff */
[----:B------:R-:W-:Y:S01]  /*23c0*/  IMAD.MOV.U32 R58, RZ, RZ, R20 ;  /* 0x000000ffff3a7224 */ /* 0x000fe200078e0014 */
[----:B------:R-:W-:Y:S01]  /*23d0*/  SEL R79, R79, 0xffffffe0, !P1 ;  /* 0xffffffe04f4f7807 */ /* 0x000fe20004800000 */
[C---:B------:R-:W-:Y:S01]  /*23e0*/  IMAD R37, R18.reuse, R83, R12 ;  /* 0x0000005312257224 */ /* 0x040fe200078e020c */
[----:B------:R-:W-:Y:S01]  /*23f0*/  SEL R96, RZ, 0xffffff80, P3 ;  /* 0xffffff80ff607807 */ /* 0x000fe20001800000 */
[----:B------:R-:W-:-:S03]  /*2400*/  IMAD.WIDE.U32 R12, R18, R60, R22 ;  /* 0x0000003c120c7225 */ /* 0x000fc600078e0016 */
[----:B------:R-:W-:Y:S01]  /*2410*/  LOP3.LUT R96, R97, 0x80, R96, 0xc8, !PT ;  /* 0x0000008061607812 */ /* 0x000fe200078ec860 */
[----:B------:R-:W-:Y:S01]  /*2420*/  IMAD.IADD R57, R13, 0x1, R59 ;  /* 0x000000010d397824 */ /* 0x000fe200078e023b */
[----:B-----5:R-:W-:Y:S01]  /*2430*/  SHF.R.S32.HI R13, RZ, 0x1f, R30 ;  /* 0x0000001fff0d7819 */ /* 0x020fe2000001141e */
[----:B------:R-:W-:Y:S01]  /*2440*/  IMAD.MOV.U32 R56, RZ, RZ, R12 ;  /* 0x000000ffff387224 */ /* 0x000fe200078e000c */
[----:B------:R-:W-:Y:S01]  /*2450*/  LOP3.LUT R97, R97, 0x40, RZ, 0xc0, !PT ;  /* 0x0000004061617812 */ /* 0x000fe200078ec0ff */
[----:B------:R-:W-:Y:S02]  /*2460*/  IMAD.IADD R15, R15, 0x1, R37 ;  /* 0x000000010f0f7824 */ /* 0x000fe400078e0225 */
[----:B------:R-:W-:Y:S02]  /*2470*/  IMAD R12, R13, R82, RZ ;  /* 0x000000520d0c7224 */ /* 0x000fe400078e02ff */
[----:B------:R-:W-:Y:S02]  /*2480*/  IMAD.IADD R33, R37, 0x1, R33 ;  /* 0x0000000125217824 */ /* 0x000fe400078e0221 */
[----:B------:R-:W-:-:S02]  /*2490*/  IMAD.IADD R35, R4, 0x1, R35 ;  /* 0x0000000104237824 */ /* 0x000fc400078e0223 */
[C---:B------:R-:W-:Y:S02]  /*24a0*/  IMAD R37, R30.reuse, R83, R12 ;  /* 0x000000531e257224 */ /* 0x040fe400078e020c */
[----:B------:R-:W-:Y:S01]  /*24b0*/  IMAD R36, R13, R60, RZ ;  /* 0x0000003c0d247224 */ /* 0x000fe200078e02ff */
[----:B------:R-:W-:Y:S01]  /*24c0*/  SHF.R.S32.HI R34, RZ, 0x1f, R35 ;  /* 0x0000001fff227819 */ /* 0x000fe20000011423 */
[----:B------:R-:W-:-:S03]  /*24d0*/  IMAD.WIDE.U32 R12, R30, R82, R14 ;  /* 0x000000521e0c7225 */ /* 0x000fc600078e000e */
[----:B------:R-:W-:Y:S01]  /*24e0*/  LEA.HI R34, R34, R35, RZ, 0x3 ;  /* 0x0000002322227211 */ /* 0x000fe200078f18ff */
[----:B------:R-:W-:Y:S01]  /*24f0*/  IMAD.WIDE.U32 R14, R30, R82, R32 ;  /* 0x000000521e0e7225 */ /* 0x000fe200078e0020 */
[----:B------:R-:W-:Y:S02]  /*2500*/  LOP3.LUT R33, R73, 0x18, R4, 0xf8, !PT ;  /* 0x0000001849217812 */ /* 0x000fe400078ef804 */
[----:B------:R-:W-:Y:S01]  /*2510*/  SHF.R.S32.HI R88, RZ, 0x3, R34 ;  /* 0x00000003ff587819 */ /* 0x000fe20000011422 */
[----:B------:R-:W-:Y:S01]  /*2520*/  IMAD.IADD R59, R59, 0x1, R21 ;  /* 0x000000013b3b7824 */ /* 0x000fe200078e0215 */
[-C--:B------:R-:W-:Y:S01]  /*2530*/  LOP3.LUT R33, R33, R76.reuse, RZ, 0x3c, !PT ;  /* 0x0000004c21217212 */ /* 0x080fe200078e3cff */
[----:B------:R-:W-:Y:S01]  /*2540*/  IMAD.WIDE.U32 R8, R91, UR4, R8 ;  /* 0x000000045b087c25 */ /* 0x000fe2000f8e0008 */
[----:B------:R-:W-:Y:S01]  /*2550*/  LOP3.LUT R89, R34, 0xfffffff8, RZ, 0xc0, !PT ;  /* 0xfffffff822597812 */ /* 0x000fe200078ec0ff */
[----:B------:R-:W-:Y:S02]  /*2560*/  ULDC UR4, c[0x0][0x2f4] ;  /* 0x0000bd0000047ab9 */ /* 0x000fe40000000800 */
[----:B------:R-:W-:Y:S01]  /*2570*/  IMAD R81, R220, 0x200, R33 ;  /* 0x00000200dc517824 */ /* 0x000fe200078e0221 */
[--C-:B------:R-:W-:Y:S01]  /*2580*/  LOP3.LUT R33, R73, 0x38, R34.reuse, 0xf8, !PT ;  /* 0x0000003849217812 */ /* 0x100fe200078ef822 */
[----:B------:R-:W-:Y:S01]  /*2590*/  IMAD R35, R11, 0x60, RZ ;  /* 0x000000600b237824 */ /* 0x000fe200078e02ff */
[----:B------:R-:W-:Y:S01]  /*25a0*/  LOP3.LUT R34, R218, 0x38, R34, 0xf8, !PT ;  /* 0x00000038da227812 */ /* 0x000fe200078ef822 */
[C---:B------:R-:W-:Y:S01]  /*25b0*/  IMAD R91, R30.reuse, R61, R36 ;  /* 0x0000003d1e5b7224 */ /* 0x040fe200078e0224 */
[----:B------:R-:W-:Y:S01]  /*25c0*/  LOP3.LUT R33, R33, R76, RZ, 0x3c, !PT ;  /* 0x0000004c21217212 */ /* 0x000fe200078e3cff */
[----:B------:R-:W-:Y:S01]  /*25d0*/  IMAD.WIDE.U32 R56, R30, R60, R56 ;  /* 0x0000003c1e387225 */ /* 0x000fe200078e0038 */
[----:B------:R-:W-:-:S02]  /*25e0*/  LOP3.LUT R34, R34, R38, RZ, 0x3c, !PT ;  /* 0x0000002622227212 */ /* 0x000fc400078e3cff */
[----:B------:R-:W-:Y:S01]  /*25f0*/  SHF.R.S32.HI R92, RZ, 0x1f, R89 ;  /* 0x0000001fff5c7819 */ /* 0x000fe20000011459 */
[----:B------:R-:W-:Y:S01]  /*2600*/  IMAD.WIDE.U32 R58, R30, R60, R58 ;  /* 0x0000003c1e3a7225 */ /* 0x000fe200078e003a */
[----:B------:R-:W-:-:S03]  /*2610*/  ISETP.GE.AND P1, PT, R4, UR4, PT ;  /* 0x0000000404007c0c */ /* 0x000fc6000bf26270 */
[----:B------:R-:W-:-:S04]  /*2620*/  IMAD.WIDE.U32 R10, R10, 0x60, RZ ;  /* 0x000000600a0a7825 */ /* 0x000fc800078e00ff */
[----:B------:R-:W-:Y:S02]  /*2630*/  IMAD R83, R83, 0x60, RZ ;  /* 0x0000006053537824 */ /* 0x000fe400078e02ff */
        /* <DEDUP_REMOVED lines=15> */
.L_x_2724:
        /* <DEDUP_REMOVED lines=9> */
[----:B------:R-:W-:-:S03]  /*27c0*/  IADD3 R33, P5, R3, R104, RZ ;  /* 0x0000006803217210 */ /* 0x000fc60007fbe0ff */
[----:B------:R-:W-:Y:S01]  /*27d0*/  IMAD.IADD R109, R105, 0x1, R27 ;  /* 0x00000001696d7824 */ /* 0x000fe200078e021b */
[----:B------:R-:W-:-:S03]  /*27e0*/  IADD3 R27, P3, P4, R3, R104, R70 ;  /* 0x00000068031b7210 */ /* 0x000fc60007c7e046 */
[----:B------:R-:W-:Y:S01]  /*27f0*/  IMAD.X R34, R109, 0x1, R0, P5 ;  /* 0x000000016d227824 */ /* 0x000fe200028e0600 */
[----:B------:R-:W-:Y:S02]  /*2800*/  IADD3.X R32, R0, R109, R69, P3, P4 ;  /* 0x0000006d00207210 */ /* 0x000fe40001fe8445 */
[-C--:B0-----:R-:W-:Y:S02]  /*2810*/  LEA R40, P3, R27, R100.reuse, 0x1 ;  /* 0x000000641b287211 */ /* 0x081fe400078608ff */
[----:B------:R-:W-:Y:S02]  /*2820*/  LEA R42, P5, R33, R100, 0x1 ;  /* 0x00000064212a7211 */ /* 0x000fe400078a08ff */
[-C--:B------:R-:W-:Y:S01]  /*2830*/  LEA.HI.X R41, R27, R101.reuse, R32, 0x1, P3 ;  /* 0x000000651b297211 */ /* 0x080fe200018f0c20 */
[----:B------:R-:W-:Y:S01]  /*2840*/  IMAD R27, R17, 0x1800, R81 ;  /* 0x00001800111b7824 */ /* 0x000fe200078e0251 */
[----:B-1----:R-:W-:Y:S02]  /*2850*/  ISETP.GE.AND P3, PT, R107, 0x1, PT ;  /* 0x000000016b00780c */ /* 0x002fe40003f66270 */
[----:B------:R-:W-:Y:S01]  /*2860*/  LEA.HI.X R43, R33, R101, R34, 0x1, P5 ;  /* 0x00000065212b7211 */ /* 0x000fe200028f0c22 */
[----:B------:R-:W-:Y:S01]  /*2870*/  IMAD R33, R17, 0x1800, R85 ;  /* 0x0000180011217824 */ /* 0x000fe200078e0255 */
[----:B------:R-:W-:Y:S01]  /*2880*/  ISETP.GT.AND P4, PT, R45, R28, PT ;  /* 0x0000001c2d00720c */ /* 0x000fe20003f84270 */
[----:B------:R-:W-:-:S02]  /*2890*/  IMAD R108, R27, 0x2, R26 ;  /* 0x000000021b6c7824 */ /* 0x000fc400078e021a */
[----:B------:R-:W-:Y:S01]  /*28a0*/  IMAD R106, R33, 0x2, R26 ;  /* 0x00000002216a7824 */ /* 0x000fe200078e021a */
[----:B------:R-:W-:Y:S01]  /*28b0*/  P2R R99, PR, RZ, 0x10 ;  /* 0x00000010ff637803 */ /* 0x000fe20000000000 */
[----:B------:R-:W-:-:S04]  /*28c0*/  IMAD.MOV.U32 R27, RZ, RZ, R45 ;  /* 0x000000ffff1b7224 */ /* 0x000fc800078e002d */
        /* <DEDUP_REMOVED lines=42> */
.L_x_2681:
[----:B------:R-:W-:Y:S05]  /*2b70*/  BSYNC B1 ;  /* 0x0000000000017941 */ /* 0x000fea0003800000 */
.L_x_2680:
[----:B------:R-:W-:Y:S01]  /*2b80*/  ISETP.GE.AND P5, PT, R233, R102, PT ;  /* 0x00000066e900720c */ /* 0x000fe20003fa6270 */
[----:B------:R-:W-:Y:S01]  /*2b90*/  BSSY B1, `(.L_x_2682) ;  /* 0x000001b000017945 */ /* 0x000fe20003800000 */
[----:B------:R-:W-:Y:S02]  /*2ba0*/  CS2R R46, SRZ ;  /* 0x00000000002e7805 */ /* 0x000fe4000001ff00 */
[----:B0-----:R-:W-:Y:S01]  /*2bb0*/  CS2R R38, SRZ ;  /* 0x0000000000267805 */ /* 0x001fe2000001ff00 */
        /* <DEDUP_REMOVED lines=24> */
.L_x_2683:
[----:B------:R-:W-:Y:S05]  /*2d40*/  BSYNC B1 ;  /* 0x0000000000017941 */ /* 0x000fea0003800000 */
.L_x_2682:
        /* <DEDUP_REMOVED lines=33> */
.L_x_2684:
[----:B------:R-:W-:Y:S01]  /*2f60*/  IMAD R98, R17, 0x8, R16 ;  /* 0x0000000811627824 */ /* 0x000fe200078e0210 */
[----:B------:R-:W-:Y:S01]  /*2f70*/  SHF.L.U32 R103, R208, 0x1f, RZ ;  /* 0x0000001fd0677819 */ /* 0x000fe200000006ff */
[----:B------:R-:W-:Y:S03]  /*2f80*/  BSSY B1, `(.L_x_2685) ;  /* 0x0000003000017945 */ /* 0x000fe60003800000 */
[----:B------:R-:W0:Y:S02]  /*2f90*/  SYNCS.PHASECHK.TRANS64.TRYWAIT P6, [R98+URZ+0x22890], R103 ;  /* 0x02289067620075a7 */ /* 0x000e2400080c017f */
[----:B0-----:R-:W-:Y:S05]  /*2fa0*/  @!P6 BRA `(.L_x_2686) ;  /* 0x000001cc00e0e947 */ /* 0x001fea0003800000 */
.L_x_3043:
[----:B------:R-:W-:Y:S05]  /*2fb0*/  BSYNC B1 ;  /* 0x0000000000017941 */ /* 0x000fea0003800000 */
.L_x_2685:
        /* <DEDUP_REMOVED lines=29> */
[----:B------:R-:W-:Y:S01]  /*3190*/  FMUL.FTZ R35, R35, R114 ;  /* 0x0000007223237220 */ /* 0x000fe20000410000 */
[----:B------:R-:W-:Y:S01]  /*31a0*/  LOP3.LUT R32, R32, 0xffff0000, RZ, 0xc0, !PT ;  /* 0xffff000020207812 */ /* 0x000fe200078ec0ff */
[C---:B------:R-:W-:Y:S01]  /*31b0*/  FMUL.FTZ R123, R53.reuse, R120 ;  /* 0x00000078357b7220 */ /* 0x040fe20000410000 */
[----:B------:R-:W-:Y:S01]  /*31c0*/  FMUL.FTZ R53, R53, R116 ;  /* 0x0000007435357220 */ /* 0x000fe20000410000 */
        /* <DEDUP_REMOVED lines=10> */
[----:B------:R-:W-:Y:S01]  /*3270*/  FMUL.FTZ R114, R55, R115 ;  /* 0x0000007337727220 */ /* 0x000fe20000410000 */
        /* <DEDUP_REMOVED lines=10> */
.L_x_2692:
[----:B------:R-:W-:Y:S05]  /*3320*/  BSYNC B3 ;  /* 0x0000000000037941 */ /* 0x000fea0003800000 */
.L_x_2691:
[----:B--2---:R1:W-:Y:S02]  /*3330*/  STG.E.128 desc[UR40][R42.64], R32 ;  /* 0x000000202a007986 */ /* 0x0043e4000c101d28 */
.L_x_2690:
[----:B------:R-:W-:Y:S05]  /*3340*/  BSYNC B2 ;  /* 0x0000000000027941 */ /* 0x000fea0003800000 */
.L_x_2689:
[----:B------:R-:W-:Y:S05]  /*3350*/  @P2 BRA `(.L_x_2688) ;  /* 0x0000000000d02947 */ /* 0x000fea0003800000 */
[----:B-1----:R1:W2:Y:S01]  /*3360*/  LDS.128 R32, [R106] ;  /* 0x000000006a207984 */ /* 0x0022a20000000c00 */
        /* <DEDUP_REMOVED lines=16> */
[C---:B------:R-:W-:Y:S01]  /*3470*/  LOP3.LUT R114, R113.reuse, 0xffff0000, RZ, 0xc0, !PT ;  /* 0xffff000071727812 */ /* 0x040fe200078ec0ff */
        /* <DEDUP_REMOVED lines=32> */
.L_x_2694:
[----:B------:R-:W-:Y:S05]  /*3680*/  BSYNC B2 ;  /* 0x0000000000027941 */ /* 0x000fea0003800000 */
.L_x_2693:
[----:B--2---:R2:W-:Y:S02]  /*3690*/  STG.E.128 desc[UR40][R42.64+0x40], R32 ;  /* 0x000040202a007986 */ /* 0x0045e4000c101d28 */
.L_x_2688:
[----:B------:R-:W-:Y:S05]  /*36a0*/  BSYNC B1 ;  /* 0x0000000000017941 */ /* 0x000fea0003800000 */
.L_x_2687:
[----:B------:R-:W-:Y:S05]  /*36b0*/  @P5 BRA `(.L_x_2695) ;  /* 0x0000001c00705947 */ /* 0x000fea0003800000 */
[----:B------:R-:W-:Y:S04]  /*36c0*/  BSSY B1, `(.L_x_2696) ;  /* 0x0000036000017945 */ /* 0x000fe80003800000 */
[----:B------:R-:W-:Y:S05]  /*36d0*/  @P1 BRA `(.L_x_2697) ;  /* 0x0000000000d01947 */ /* 0x000fea0003800000 */
[----:B-12---:R1:W2:Y:S01]  /*36e0*/  LDS.128 R32, [R108+0x2000] ;  /* 0x002000006c207984 */ /* 0x0062a20000000c00 */
[----:B------:R-:W-:Y:S01]  /*36f0*/  ISETP.GE.AND P4, PT, R22, R107, PT ;  /* 0x0000006b1600720c */ /* 0x000fe20003f86270 */
[----:B------:R-:W-:-:S12]  /*3700*/  BSSY B2, `(.L_x_2698) ;  /* 0x0000030000027945 */ /* 0x000fd80003800000 */
[----:B-1----:R-:W-:Y:S05]  /*3710*/  @P4 BRA `(.L_x_2699) ;  /* 0x0000000000b84947 */ /* 0x002fea0003800000 */
[--C-:B------:R-:W-:Y:S01]  /*3720*/  SHF.R.U64 R49, R46, 0x10, R47.reuse ;  /* 0x000000102e317819 */ /* 0x100fe2000000122f */
[----:B--2---:R-:W-:Y:S01]  /*3730*/  IMAD.U32 R42, R34, 0x10000, RZ ;  /* 0x00010000222a7824 */ /* 0x004fe200078e00ff */
[----:B------:R-:W-:Y:S02]  /*3740*/  SHF.R.U32.HI R48, RZ, 0x10, R47 ;  /* 0x00000010ff307819 */ /* 0x000fe4000001162f */
[--C-:B------:R-:W-:Y:S02]  /*3750*/  SHF.R.U32.HI R46, RZ, 0x10, R45.reuse ;  /* 0x00000010ff2e7819 */ /* 0x100fe4000001162d */
        /* <DEDUP_REMOVED lines=42> */
.L_x_2699:
[----:B------:R-:W-:Y:S05]  /*3a00*/  BSYNC B2 ;  /* 0x0000000000027941 */ /* 0x000fea0003800000 */
.L_x_2698:
[----:B--2---:R3:W-:Y:S02]  /*3a10*/  STG.E.128 desc[UR40][R40.64], R32 ;  /* 0x0000002028007986 */ /* 0x0047e4000c101d28 */
.L_x_2697:
[----:B------:R-:W-:Y:S05]  /*3a20*/  BSYNC B1 ;  /* 0x0000000000017941 */ /* 0x000fea0003800000 */
.L_x_2696:
        /* <DEDUP_REMOVED lines=51> */
.L_x_2701:
[----:B------:R-:W-:Y:S05]  /*3d60*/  BSYNC B1 ;  /* 0x0000000000017941 */ /* 0x000fea0003800000 */
.L_x_2700:
[----:B--2---:R4:W-:Y:S01]  /*3d70*/  STG.E.128 desc[UR40][R40.64+0x40], R32 ;  /* 0x0000402028007986 */ /* 0x0049e2000c101d28 */
[----:B------:R-:W-:Y:S05]  /*3d80*/  BRA `(.L_x_2695) ;  /* 0x0000001400bc7947 */ /* 0x000fea0003800000 */
.L_x_2679:
        /* <DEDUP_REMOVED lines=18> */
[----:B------:R-:W-:Y:S02]  /*3eb0*/  CS2R R34, SRZ ;  /* 0x0000000000227805 */ /* 0x000fe4000001ff00 */
[----:B------:R-:W-:-:S05]  /*3ec0*/  @!P4 IADD3 R32, P5, R14, R32, RZ ;  /* 0x000000200e20c210 */ /* 0x000fca0007fbe0ff */
[----:B------:R-:W-:Y:S01]  /*3ed0*/  @!P4 IMAD.X R33, R103, 0x1, R90, P5 ;  /* 0x000000016721c824 */ /* 0x000fe200028e065a */
[----:B---3--:R-:W-:-:S04]  /*3ee0*/  @!P4 LEA R50, P5, R32, R50, 0x1 ;  /* 0x000000322032c211 */ /* 0x008fc800078a08ff */
[----:B------:R-:W-:Y:S02]  /*3ef0*/  @!P4 LEA.HI.X R51, R32, R51, R33, 0x1, P5 ;  /* 0x000000332033c211 */ /* 0x000fe400028f0c21 */
[----:B------:R-:W-:-:S03]  /*3f00*/  CS2R R32, SRZ ;  /* 0x0000000000207805 */ /* 0x000fc6000001ff00 */
[----:B------:R2:W3:Y:S04]  /*3f10*/  @!P4 LDG.E.128 R36, desc[UR40][R50.64] ;  /* 0x000000283224c981 */ /* 0x0004e8000c1e1d00 */
[----:B------:R-:W4:Y:S01]  /*3f20*/  @!P4 LDG.E.128 R32, desc[UR40][R48.64] ;  /* 0x000000283020c981 */ /* 0x000f22000c1e1d00 */
[C---:B0-----:R-:W-:Y:S02]  /*3f30*/  @!P3 LEA R52, P4, R40.reuse, R52, 0x1 ;  /* 0x000000342834b211 */ /* 0x041fe400078808ff */
[----:B------:R-:W-:Y:S02]  /*3f40*/  CS2R R42, SRZ ;  /* 0x00000000002a7805 */ /* 0x000fe4000001ff00 */
[----:B------:R-:W-:Y:S02]  /*3f50*/  @!P3 LEA.HI.X R53, R40, R53, R41, 0x1, P4 ;  /* 0x000000352835b211 */ /* 0x000fe400020f0c29 */
[----:B------:R-:W-:-:S02]  /*3f60*/  CS2R R40, SRZ ;  /* 0x0000000000287805 */ /* 0x000fc4000001ff00 */
[----:B-1----:R-:W-:-:S04]  /*3f70*/  @!P3 LEA R54, P4, R46, R44, 0x1 ;  /* 0x0000002c2e36b211 */ /* 0x002fc800078808ff */
[----:B------:R-:W-:Y:S01]  /*3f80*/  @!P3 LEA.HI.X R55, R46, R45, R47, 0x1, P4 ;  /* 0x0000002d2e37b211 */ /* 0x000fe200020f0c2f */
[----:B------:R-:W5:Y:S01]  /*3f90*/  @!P3 LDG.E.128 R40, desc[UR40][R52.64] ;  /* 0x000000283428b981 */ /* 0x000f62000c1e1d00 */
[----:B------:R-:W-:Y:S02]  /*3fa0*/  CS2R R46, SRZ ;  /* 0x00000000002e7805 */ /* 0x000fe4000001ff00 */
[----:B------:R-:W-:-:S06]  /*3fb0*/  CS2R R44, SRZ ;  /* 0x00000000002c7805 */ /* 0x000fcc000001ff00 */
[----:B------:R-:W5:Y:S01]  /*3fc0*/  @!P3 LDG.E.128 R44, desc[UR40][R54.64] ;  /* 0x00000028362cb981 */ /* 0x000f62000c1e1d00 */
[----:B------:R-:W-:Y:S02]  /*3fd0*/  ISETP.NE.AND P3, PT, R207, 0x3, PT ;  /* 0x00000003cf00780c */ /* 0x000fe40003f65270 */
[----:B------:R-:W-:Y:S01]  /*3fe0*/  ISETP.GE.AND P4, PT, R4, R107, PT ;  /* 0x0000006b0400720c */ /* 0x000fe20003f86270 */
[----:B----4-:R-:W-:Y:S02]  /*3ff0*/  IMAD.MOV.U32 R48, RZ, RZ, R34 ;  /* 0x000000ffff307224 */ /* 0x010fe400078e0022 */
[----:B------:R-:W-:Y:S02]  /*4000*/  IMAD.MOV.U32 R49, RZ, RZ, R35 ;  /* 0x000000ffff317224 */ /* 0x000fe400078e0023 */
[----:B--2---:R-:W-:Y:S02]  /*4010*/  IMAD.MOV.U32 R50, RZ, RZ, R32 ;  /* 0x000000ffff327224 */ /* 0x004fe400078e0020 */
[----:B------:R-:W-:Y:S01]  /*4020*/  IMAD.MOV.U32 R51, RZ, RZ, R33 ;  /* 0x000000ffff337224 */ /* 0x000fe200078e0021 */
[----:B------:R-:W-:Y:S01]  /*4030*/  PRMT R126, R48, 0x7610, R126 ;  /* 0x00007610307e7816 */ /* 0x000fe2000000007e */
[----:B---3--:R-:W-:Y:S01]  /*4040*/  IMAD.MOV.U32 R48, RZ, RZ, R38 ;  /* 0x000000ffff307224 */ /* 0x008fe200078e0026 */
        /* <DEDUP_REMOVED lines=28> */
.L_x_2702:
        /* <DEDUP_REMOVED lines=9> */
.L_x_3044:
[----:B------:R-:W-:Y:S05]  /*42a0*/  BSYNC B1 ;  /* 0x0000000000017941 */ /* 0x000fea0003800000 */
.L_x_2703:
        /* <DEDUP_REMOVED lines=16> */
[----:B------:R-:W-:-:S05]  /*43b0*/  LOP3.LUT R49, R49, R76, RZ, 0x3c, !PT ;  /* 0x0000004c31317212 */ /* 0x000fca00078e3cff */
[----:B------:R-:W-:Y:S02]  /*43c0*/  IMAD R48, R220, 0x200, R49 ;  /* 0x00000200dc307824 */ /* 0x000fe400078e0231 */
        /* <DEDUP_REMOVED lines=11> */
[----:B------:R-:W-:Y:S02]  /*4480*/  PRMT R130, R117, 0x5432, R130 ;  /* 0x0000543275827816 */ /* 0x000fe40000000082 */
[----:B------:R-:W-:-:S02]  /*4490*/  SHF.R.U32.HI R133, RZ, 0x10, R39 ;  /* 0x00000010ff857819 */ /* 0x000fc40000011627 */
[----:B------:R-:W-:Y:S01]  /*44a0*/  SHF.R.U64 R129, R36, 0x10, R37 ;  /* 0x0000001024817819 */ /* 0x000fe20000001225 */
[----:B------:R-:W-:Y:S01]  /*44b0*/  IMAD.U32 R132, R130, 0x10000, RZ ;  /* 0x0001000082847824 */ /* 0x000fe200078e00ff */
[----:B------:R-:W-:Y:S01]  /*44c0*/  SHF.R.U64 R131, R38, 0x10, R39 ;  /* 0x0000001026837819 */ /* 0x000fe20000001227 */
[----:B--2---:R-:W-:Y:S01]  /*44d0*/  IMAD.U32 R39, R53, 0x10000, RZ ;  /* 0x0001000035277824 */ /* 0x004fe200078e00ff */
[----:B------:R-:W-:Y:S01]  /*44e0*/  PRMT R127, R126, 0x5410, R127 ;  /* 0x000054107e7f7816 */ /* 0x000fe2000000007f */
[----:B------:R-:W-:Y:S01]  /*44f0*/  IMAD.U32 R126, R125, 0x10000, RZ ;  /* 0x000100007d7e7824 */ /* 0x000fe200078e00ff */
[----:B------:R-:W-:Y:S01]  /*4500*/  SHF.R.U64 R124, R32, 0x10, R33 ;  /* 0x00000010207c7819 */ /* 0x000fe20000001221 */
[----:B-1----:R-:W-:Y:S01]  /*4510*/  IMAD.U32 R33, R49, 0x10000, RZ ;  /* 0x0001000031217824 */ /* 0x002fe200078e00ff */
[----:B------:R-:W-:Y:S01]  /*4520*/  SHF.R.U32.HI R128, RZ, 0x10, R35 ;  /* 0x00000010ff807819 */ /* 0x000fe20000011623 */
[----:B------:R-:W-:Y:S01]  /*4530*/  IMAD.U32 R36, R51, 0x10000, RZ ;  /* 0x0001000033247824 */ /* 0x000fe200078e00ff */
[----:B------:R-:W-:Y:S01]  /*4540*/  PRMT R133, R135, 0x5410, R133 ;  /* 0x0000541087857816 */ /* 0x000fe20000000085 */
[----:B------:R-:W-:Y:S01]  /*4550*/  IMAD.U32 R38, R52, 0x10000, RZ ;  /* 0x0001000034267824 */ /* 0x000fe200078e00ff */
[----:B------:R-:W-:Y:S01]  /*4560*/  LOP3.LUT R34, R49, 0xffff0000, RZ, 0xc0, !PT ;  /* 0xffff000031227812 */ /* 0x000fe200078ec0ff */
[----:B------:R-:W-:Y:S01]  /*4570*/  IMAD.U32 R32, R48, 0x10000, RZ ;  /* 0x0001000030207824 */ /* 0x000fe200078e00ff */
[----:B------:R-:W-:Y:S01]  /*4580*/  LOP3.LUT R49, R53, 0xffff0000, RZ, 0xc0, !PT ;  /* 0xffff000035317812 */ /* 0x000fe200078ec0ff */
[----:B------:R-:W-:Y:S01]  /*4590*/  IMAD.U32 R53, R55, 0x10000, RZ ;  /* 0x0001000037357824 */ /* 0x000fe200078e00ff */
[----:B------:R-:W-:Y:S01]  /*45a0*/  LOP3.LUT R130, R130, 0xffff0000, RZ, 0xc0, !PT ;  /* 0xffff000082827812 */ /* 0x000fe200078ec0ff */
[----:B------:R-:W-:Y:S01]  /*45b0*/  IMAD.U32 R35, R50, 0x10000, RZ ;  /* 0x0001000032237824 */ /* 0x000fe200078e00ff */
[----:B------:R-:W-:Y:S01]  /*45c0*/  PRMT R129, R136, 0x5410, R129 ;  /* 0x0000541088817816 */ /* 0x000fe20000000081 */
[C---:B------:R-:W-:Y:S01]  /*45d0*/  FMUL.FTZ R136, R39.reuse, R126 ;  /* 0x0000007e27887220 */ /* 0x040fe20000410000 */
[----:B------:R-:W-:Y:S01]  /*45e0*/  PRMT R131, R134, 0x5410, R131 ;  /* 0x0000541086837816 */ /* 0x000fe20000000083 */
[----:B------:R-:W-:Y:S01]  /*45f0*/  FMUL.FTZ R134, R39, R132 ;  /* 0x0000008427867220 */ /* 0x000fe20000410000 */
[----:B------:R-:W-:Y:S01]  /*4600*/  LOP3.LUT R125, R125, 0xffff0000, RZ, 0xc0, !PT ;  /* 0xffff00007d7d7812 */ /* 0x000fe200078ec0ff */
[----:B------:R-:W-:Y:S01]  /*4610*/  IMAD.U32 R39, R133, 0x10000, RZ ;  /* 0x0001000085277824 */ /* 0x000fe200078e00ff */
[----:B------:R-:W-:Y:S01]  /*4620*/  PRMT R128, R115, 0x5432, R128 ;  /* 0x0000543273807816 */ /* 0x000fe20000000080 */
[----:B------:R-:W-:Y:S01]  /*4630*/  FMUL.FTZ R135, R49, R130 ;  /* 0x0000008231877220 */ /* 0x000fe20000410000 */
[C---:B------:R-:W-:Y:S01]  /*4640*/  FFMA.FTZ R134, R33.reuse, R126, -R134 ;  /* 0x0000007e21867223 */ /* 0x040fe20000010886 */
[----:B------:R-:W-:Y:S01]  /*4650*/  FFMA.FTZ R136, R33, R132, R136 ;  /* 0x0000008421887223 */ /* 0x000fe20000010088 */
[----:B------:R-:W-:Y:S01]  /*4660*/  FMUL.FTZ R49, R49, R125 ;  /* 0x0000007d31317220 */ /* 0x000fe20000410000 */
[----:B------:R-:W-:Y:S01]  /*4670*/  PRMT R124, R116, 0x5432, R124 ;  /* 0x00005432747c7816 */ /* 0x000fe2000000007c */
[----:B------:R-:W-:-:S02]  /*4680*/  IMAD.U32 R33, R128, 0x10000, RZ ;  /* 0x0001000080217824 */ /* 0x000fc400078e00ff */
[----:B------:R-:W-:Y:S01]  /*4690*/  FMUL.FTZ R137, R53, R39 ;  /* 0x0000002735897220 */ /* 0x000fe20000410000 */
[C---:B------:R-:W-:Y:S01]  /*46a0*/  FFMA.FTZ R135, R34.reuse, R125, -R135 ;  /* 0x0000007d22877223 */ /* 0x040fe20000010887 */
[----:B------:R-:W-:Y:S01]  /*46b0*/  LOP3.LUT R55, R55, 0xffff0000, RZ, 0xc0, !PT ;  /* 0xffff000037377812 */ /* 0x000fe200078ec0ff */
[----:B------:R-:W-:Y:S01]  /*46c0*/  FFMA.FTZ R125, R34, R130, R49 ;  /* 0x00000082227d7223 */ /* 0x000fe20000010031 */
[----:B------:R-:W-:Y:S01]  /*46d0*/  LOP3.LUT R126, R133, 0xffff0000, RZ, 0xc0, !PT ;  /* 0xffff0000857e7812 */ /* 0x000fe200078ec0ff */
[-C--:B------:R-:W-:Y:S01]  /*46e0*/  FMUL.FTZ R132, R53, R33.reuse ;  /* 0x0000002135847220 */ /* 0x080fe20000410000 */
[----:B------:R-:W-:Y:S01]  /*46f0*/  FFMA.FTZ R137, R36, R33, -R137 ;  /* 0x0000002124897223 */ /* 0x000fe20000010889 */
[----:B------:R-:W-:Y:S01]  /*4700*/  LOP3.LUT R128, R128, 0xffff0000, RZ, 0xc0, !PT ;  /* 0xffff000080807812 */ /* 0x000fe200078ec0ff */
[----:B------:R-:W-:Y:S01]  /*4710*/  IMAD.U32 R49, R129, 0x10000, RZ ;  /* 0x0001000081317824 */ /* 0x000fe200078e00ff */
[----:B------:R-:W-:Y:S01]  /*4720*/  LOP3.LUT R37, R51, 0xffff0000, RZ, 0xc0, !PT ;  /* 0xffff000033257812 */ /* 0x000fe200078ec0ff */
[----:B------:R-:W-:-:S02]  /*4730*/  IMAD.U32 R33, R124, 0x10000, RZ ;  /* 0x000100007c217824 */ /* 0x000fc400078e00ff */
[----:B------:R-:W-:Y:S01]  /*4740*/  FFMA.FTZ R132, R36, R39, R132 ;  /* 0x0000002724847223 */ /* 0x000fe20000010084 */
[C---:B------:R-:W-:Y:S01]  /*4750*/  FMUL.FTZ R34, R55.reuse, R126 ;  /* 0x0000007e37227220 */ /* 0x040fe20000410000 */
[----:B------:R-:W-:Y:S01]  /*4760*/  FMUL.FTZ R53, R38, R49 ;  /* 0x0000003126357220 */ /* 0x000fe20000410000 */
[----:B------:R-:W-:Y:S01]  /*4770*/  LOP3.LUT R52, R52, 0xffff0000, RZ, 0xc0, !PT ;  /* 0xffff000034347812 */ /* 0x000fe200078ec0ff */
[-C--:B------:R-:W-:Y:S01]  /*4780*/  FMUL.FTZ R36, R55, R128.reuse ;  /* 0x0000008037247220 */ /* 0x080fe20000410000 */
[----:B------:R-:W-:Y:S01]  /*4790*/  LOP3.LUT R129, R129, 0xffff0000, RZ, 0xc0, !PT ;  /* 0xffff000081817812 */ /* 0x000fe200078ec0ff */
[----:B------:R-:W-:Y:S01]  /*47a0*/  FMUL.FTZ R38, R38, R33 ;  /* 0x0000002126267220 */ /* 0x000fe20000410000 */
[----:B------:R-:W-:Y:S01]  /*47b0*/  LOP3.LUT R39, R124, 0xffff0000, RZ, 0xc0, !PT ;  /* 0xffff00007c277812 */ /* 0x000fe200078ec0ff */
[----:B------:R-:W-:Y:S01]  /*47c0*/  FFMA.FTZ R128, R37, R128, -R34 ;  /* 0x0000008025807223 */ /* 0x000fe20000010822 */
[----:B------:R-:W-:Y:S01]  /*47d0*/  LOP3.LUT R48, R48, 0xffff0000, RZ, 0xc0, !PT ;  /* 0xffff000030307812 */ /* 0x000fe200078ec0ff */
[----:B------:R-:W-:-:S02]  /*47e0*/  IMAD.U32 R51, R54, 0x10000, RZ ;  /* 0x0001000036337824 */ /* 0x000fc400078e00ff */
[----:B------:R-:W-:Y:S01]  /*47f0*/  FFMA.FTZ R55, R37, R126, R36 ;  /* 0x0000007e25377223 */ /* 0x000fe20000010024 */
[C---:B------:R-:W-:Y:S01]  /*4800*/  FFMA.FTZ R53, R32.reuse, R33, -R53 ;  /* 0x0000002120357223 */ /* 0x040fe20000010835 */
[----:B------:R-:W-:Y:S01]  /*4810*/  FFMA.FTZ R38, R32, R49, R38 ;  /* 0x0000003120267223 */ /* 0x000fe20000010026 */
[----:B------:R-:W-:Y:S01]  /*4820*/  IMAD.U32 R34, R131, 0x10000, RZ ;  /* 0x0001000083227824 */ /* 0x000fe200078e00ff */
[----:B------:R-:W-:Y:S01]  /*4830*/  LOP3.LUT R54, R54, 0xffff0000, RZ, 0xc0, !PT ;  /* 0xffff000036367812 */ /* 0x000fe200078ec0ff */
[C---:B------:R-:W-:Y:S01]  /*4840*/  FMUL.FTZ R37, R52.reuse, R129 ;  /* 0x0000008134257220 */ /* 0x040fe20000410000 */
[-C--:B------:R-:W-:Y:S01]  /*4850*/  FMUL.FTZ R33, R52, R39.reuse ;  /* 0x0000002734217220 */ /* 0x080fe20000410000 */
[----:B------:R-:W-:Y:S01]  /*4860*/  IMAD.U32 R32, R127, 0x10000, RZ ;  /* 0x000100007f207824 */ /* 0x000fe200078e00ff */
[----:B------:R-:W-:Y:S01]  /*4870*/  LOP3.LUT R131, R131, 0xffff0000, RZ, 0xc0, !PT ;  /* 0xffff000083837812 */ /* 0x000fe200078ec0ff */
[C---:B------:R-:W-:Y:S01]  /*4880*/  FFMA.FTZ R36, R48.reuse, R39, -R37 ;  /* 0x0000002730247223 */ /* 0x040fe20000010825 */
[----:B------:R-:W-:Y:S01]  /*4890*/  LOP3.LUT R127, R127, 0xffff0000, RZ, 0xc0, !PT ;  /* 0xffff00007f7f7812 */ /* 0x000fe200078ec0ff */
[----:B------:R-:W-:Y:S01]  /*48a0*/  FFMA.FTZ R33, R48, R129, R33 ;  /* 0x0000008130217223 */ /* 0x000fe20000010021 */
[----:B------:R-:W-:Y:S01]  /*48b0*/  LOP3.LUT R50, R50, 0xffff0000, RZ, 0xc0, !PT ;  /* 0xffff000032327812 */ /* 0x000fe200078ec0ff */
[C---:B------:R-:W-:Y:S01]  /*48c0*/  FMUL.FTZ R48, R51.reuse, R34 ;  /* 0x0000002233307220 */ /* 0x040fe20000410000 */
[C---:B------:R-:W-:Y:S01]  /*48d0*/  FMUL.FTZ R37, R54.reuse, R131 ;  /* 0x0000008336257220 */ /* 0x040fe20000410000 */
[-C--:B------:R-:W-:Y:S01]  /*48e0*/  FMUL.FTZ R51, R51, R32.reuse ;  /* 0x0000002033337220 */ /* 0x080fe20000410000 */
[-C--:B------:R-:W-:Y:S01]  /*48f0*/  FMUL.FTZ R54, R54, R127.reuse ;  /* 0x0000007f36367220 */ /* 0x080fe20000410000 */
[C---:B------:R-:W-:Y:S01]  /*4900*/  FFMA.FTZ R48, R35.reuse, R32, -R48 ;  /* 0x0000002023307223 */ /* 0x040fe20000010830 */
        /* <DEDUP_REMOVED lines=14> */
.L_x_2708:
[----:B------:R-:W-:Y:S05]  /*49f0*/  BSYNC B2 ;  /* 0x0000000000027941 */ /* 0x000fea0003800000 */
.L_x_2707:
        /* <DEDUP_REMOVED lines=12> */
.L_x_2706:
[----:B------:R-:W-:Y:S05]  /*4ac0*/  BSYNC B1 ;  /* 0x0000000000017941 */ /* 0x000fea0003800000 */
.L_x_2705:
[----:B------:R-:W-:Y:S01]  /*4ad0*/  ISETP.GE.OR P5, PT, R233, R102, P1 ;  /* 0x00000066e900720c */ /* 0x000fe20000fa6670 */
        /* <DEDUP_REMOVED lines=11> */
[----:B------:R-:W-:Y:S01]  /*4b90*/  LEA.HI.X R49, R32, R101, R33, 0x1, P5 ;  /* 0x0000006520317211 */ /* 0x000fe200028f0c21 */
[----:B------:R-:W-:Y:S01]  /*4ba0*/  IMAD R33, R17, 0x1800, R94 ;  /* 0x0000180011217824 */ /* 0x000fe200078e025e */
[----:B------:R-:W-:-:S03]  /*4bb0*/  SHF.R.S32.HI R32, RZ, 0x1f, R113 ;  /* 0x0000001fff207819 */ /* 0x000fc60000011471 */
[----:B------:R-:W-:Y:S01]  /*4bc0*/  IMAD R33, R33, 0x2, R16 ;  /* 0x0000000221217824 */ /* 0x000fe200078e0210 */
[----:B------:R-:W-:-:S04]  /*4bd0*/  LEA.HI R113, R32, R113, RZ, 0x4 ;  /* 0x0000007120717211 */ /* 0x000fc800078f20ff */
[----:B------:R-:W-:-:S05]  /*4be0*/  LEA.HI.SX32 R51, R113, R88, 0x1c ;  /* 0x0000005871337211 */ /* 0x000fca00078fe2ff */
[----:B------:R-:W-:-:S05]  /*4bf0*/  IMAD.SHL.U32 R51, R51, 0x8, RZ ;  /* 0x0000000833337824 */ /* 0x000fca00078e00ff */
[----:B------:R-:W-:-:S04]  /*4c00*/  LOP3.LUT R32, R218, 0x38, R51, 0xf8, !PT ;  /* 0x00000038da207812 */ /* 0x000fc800078ef833 */
[----:B------:R-:W-:-:S05]  /*4c10*/  LOP3.LUT R32, R32, R34, RZ, 0x3c, !PT ;  /* 0x0000002220207212 */ /* 0x000fca00078e3cff */
[----:B------:R-:W-:-:S04]  /*4c20*/  IMAD.IADD R32, R221, 0x1, R32 ;  /* 0x00000001dd207824 */ /* 0x000fc800078e0220 */
[----:B------:R-:W-:-:S04]  /*4c30*/  IMAD R35, R17, 0x1800, R32 ;  /* 0x0000180011237824 */ /* 0x000fc800078e0220 */
[----:B------:R-:W-:Y:S02]  /*4c40*/  IMAD R36, R35, 0x2, R16 ;  /* 0x0000000223247824 */ /* 0x000fe400078e0210 */
        /* <DEDUP_REMOVED lines=95> */
.L_x_2710:
[----:B------:R-:W-:Y:S05]  /*5240*/  BSYNC B1 ;  /* 0x0000000000017941 */ /* 0x000fea0003800000 */
.L_x_2709:
[----:B-1----:R1:W-:Y:S01]  /*5250*/  STG.E.128 desc[UR40][R48.64], R32 ;  /* 0x0000002030007986 */ /* 0x0023e2000c101d28 */
[----:B------:R-:W-:-:S13]  /*5260*/  ISETP.GE.AND P4, PT, R51, R111, PT ;  /* 0x0000006f3300720c */ /* 0x000fda0003f86270 */
[----:B------:R-:W-:Y:S05]  /*5270*/  @P4 BRA `(.L_x_2695) ;  /* 0x0000000000804947 */ /* 0x000fea0003800000 */
[--C-:B-1----:R-:W-:Y:S02]  /*5280*/  SHF.R.S32.HI R32, RZ, 0x1f, R51.reuse ;  /* 0x0000001fff207819 */ /* 0x102fe40000011433 */
[----:B------:R-:W-:-:S04]  /*5290*/  IADD3 R51, P4, P5, R6, R104, R51 ;  /* 0x0000006806337210 */ /* 0x000fc80007d9e033 */
[----:B------:R-:W-:Y:S02]  /*52a0*/  IADD3.X R50, R29, R50, R32, P4, P5 ;  /* 0x000000321d327210 */ /* 0x000fe400027ea420 */
[----:B------:R-:W-:-:S04]  /*52b0*/  LEA R100, P4, R51, R100, 0x1 ;  /* 0x0000006433647211 */ /* 0x000fc800078808ff */
[----:B------:R-:W-:-:S05]  /*52c0*/  LEA.HI.X R101, R51, R101, R50, 0x1, P4 ;  /* 0x0000006533657211 */ /* 0x000fca00020f0c32 */
[----:B--2---:R1:W-:Y:S01]  /*52d0*/  STG.E.128 desc[UR40][R100.64], R36 ;  /* 0x0000002464007986 */ /* 0x0043e2000c101d28 */
[----:B------:R-:W-:Y:S05]  /*52e0*/  BRA `(.L_x_2695) ;  /* 0x0000000000647947 */ /* 0x000fea0003800000 */
.L_x_2678:
[----:B------:R-:W-:-:S13]  /*52f0*/  ISETP.NE.AND P3, PT, R207, 0x3, PT ;  /* 0x00000003cf00780c */ /* 0x000fda0003f65270 */
[----:B------:R-:W-:Y:S05]  /*5300*/  @!P3 BRA `(.L_x_2711) ;  /* 0x000000000004b947 */ /* 0x000fea0003800000 */
[----:B------:R-:W-:Y:S01]  /*5310*/  BPT.TRAP 0x1 ;  /* 0x000000040000795c */ /* 0x000fe20000300000 */
.L_x_2711:
[----:B------:R-:W-:Y:S01]  /*5320*/  IMAD R98, R17, 0x8, R16 ;  /* 0x0000000811627824 */ /* 0x000fe200078e0210 */
[----:B------:R-:W-:Y:S01]  /*5330*/  SHF.L.U32 R103, R208, 0x1f, RZ ;  /* 0x0000001fd0677819 */ /* 0x000fe200000006ff */
[----:B------:R-:W-:Y:S01]  /*5340*/  IMAD R102, R27, -0x60, R24 ;  /* 0xffffffa01b667824 */ /* 0x000fe200078e0218 */
[----:B------:R-:W-:Y:S02]  /*5350*/  BSSY B1, `(.L_x_2712) ;  /* 0x0000004000017945 */ /* 0x000fe40003800000 */
[----:B------:R-:W0:Y:S02]  /*5360*/  SYNCS.PHASECHK.TRANS64.TRYWAIT P4, [R98+URZ+0x22890], R103 ;  /* 0x02289067620075a7 */ /* 0x000e24000808017f */
[----:B------:R-:W-:Y:S01]  /*5370*/  VIMNMX R102, R102, 0x60, PT ;  /* 0x0000006066667848 */ /* 0x000fe20003fe0100 */
[----:B0-----:R-:W-:Y:S06]  /*5380*/  @!P4 BRA `(.L_x_2713) ;  /* 0x000001ac0010c947 */ /* 0x001fec0003800000 */
.L_x_3045:
[----:B------:R-:W-:Y:S05]  /*5390*/  BSYNC B1 ;  /* 0x0000000000017941 */ /* 0x000fea0003800000 */
.L_x_2712:
        /* <DEDUP_REMOVED lines=8> */
.L_x_2715:
[----:B------:R-:W-:Y:S05]  /*5420*/  BSYNC B1 ;  /* 0x0000000000017941 */ /* 0x000fea0003800000 */
.L_x_2714:
[----:B------:R-:W-:Y:S05]  /*5430*/  @P4 BRA `(.L_x_2695) ;  /* 0x0000000000104947 */ /* 0x000fea0003800000 */
[----:B-1----:R-:W1:Y:S04]  /*5440*/  @!P1 LDS.128 R32, [R108+0x2000] ;  /* 0x002000006c209984 */ /* 0x002e680000000c00 */
[----:B------:R-:W2:Y:S04]  /*5450*/  @!P2 LDS.128 R36, [R106+0x2000] ;  /* 0x002000006a24a984 */ /* 0x000ea80000000c00 */
[----:B-1----:R1:W-:Y:S04]  /*5460*/  @!P1 STG.E.128 desc[UR40][R40.64], R32 ;  /* 0x0000002028009986 */ /* 0x0023e8000c101d28 */
[----:B--2---:R1:W-:Y:S02]  /*5470*/  @!P2 STG.E.128 desc[UR40][R40.64+0x40], R36 ;  /* 0x000040242800a986 */ /* 0x0043e4000c101d28 */
.L_x_2695:
[----:B------:R-:W-:Y:S05]  /*5480*/  BSYNC B0 ;  /* 0x0000000000007941 */ /* 0x000fea0003800000 */
.L_x_2677:
        /* <DEDUP_REMOVED lines=17> */
.L_x_2717:
[----:B------:R-:W-:Y:S05]  /*55a0*/  BSYNC B0 ;  /* 0x0000000000007941 */ /* 0x000fea0003800000 */
.L_x_2716:
[----:B------:R-:W2:Y:S01]  /*55b0*/  SYNCS.PHASECHK.TRANS64.TRYWAIT P3, [R98+URZ+0x228b0], R103 ;  /* 0x0228b067620075a7 */ /* 0x000ea2000806017f */
[----:B------:R-:W-:Y:S01]  /*55c0*/  ULDC UR51, c[0x0][0x320] ;  /* 0x0000c80000337ab9 */ /* 0x000fe20000000800 */
[----:B------:R-:W-:Y:S01]  /*55d0*/  ULDC.64 UR48, c[0x0][0x328] ;  /* 0x0000ca0000307ab9 */ /* 0x000fe20000000a00 */
[----:B------:R-:W-:Y:S01]  /*55e0*/  ULDC.64 UR46, c[0x0][0x318] ;  /* 0x0000c600002e7ab9 */ /* 0x000fe20000000a00 */
[----:B------:R-:W-:Y:S01]  /*55f0*/  BSSY B0, `(.L_x_2718) ;  /* 0x0000003000007945 */ /* 0x000fe20003800000 */
[----:B-1----:R-:W-:-:S03]  /*5600*/  IMAD R32, R17, 0x6000, R81 ;  /* 0x0000600011207824 */ /* 0x002fc600078e0251 */
[----:B--2---:R-:W-:Y:S05]  /*5610*/  @!P3 BRA `(.L_x_2719) ;  /* 0x000001a80080b947 */ /* 0x004fea0003800000 */
.L_x_3046:
[----:B------:R-:W-:Y:S05]  /*5620*/  BSYNC B0 ;  /* 0x0000000000007941 */ /* 0x000fea0003800000 */
.L_x_2718:
        /* <DEDUP_REMOVED lines=39> */
.L_x_2721:
[----:B------:R-:W-:Y:S05]  /*58a0*/  BSYNC B0 ;  /* 0x0000000000007941 */ /* 0x000fea0003800000 */
.L_x_2720:
        /* <DEDUP_REMOVED lines=37> */
.L_x_2723:
[----:B------:R-:W-:Y:S05]  /*5b00*/  BSYNC B0 ;  /* 0x0000000000007941 */ /* 0x000fea0003800000 */
.L_x_2722:
        /* <DEDUP_REMOVED lines=22> */
.L_x_2672:
[----:B------:R-:W0:Y:S01]  /*5c70*/  LDC R0, c[0x0][0x448] ;  /* 0x00011200ff007b82 */ /* 0x000e220000000800 */
[----:B------:R-:W-:-:S07]  /*5c80*/  IADD3 R5, R205, 0x1, -R204 ;  /* 0x00000001cd057810 */ /* 0x000fce0007ffe8cc */
[----:B------:R-:W1:Y:S01]  /*5c90*/  LDC.64 R6, c[0x0][0x9e0] ;  /* 0x00027800ff067b82 */ /* 0x000e620000000a00 */
[----:B0-----:R-:W-:Y:S01]  /*5ca0*/  ISETP.NE.AND P1, PT, R0, 0x1, PT ;  /* 0x000000010000780c */ /* 0x001fe20003f25270 */
[----:B------:R-:W-:Y:S01]  /*5cb0*/  VIADD R0, R210, 0x7f ;  /* 0x0000007fd2007836 */ /* 0x000fe20000000000 */
[----:B-1----:R-:W-:-:S11]  /*5cc0*/  ISETP.GE.AND P2, PT, R7, 0x1, PT ;  /* 0x000000010700780c */ /* 0x002fd60003f46270 */
[----:B------:R-:W0:Y:S08]  /*5cd0*/  @P1 LDC R3, c[0x0][0x44c] ;  /* 0x00011300ff031b82 */ /* 0x000e300000000800 */
[----:B------:R-:W1:Y:S01]  /*5ce0*/  @P1 LDC R4, c[0x0][0x450] ;  /* 0x00011400ff041b82 */ /* 0x000e620000000800 */
[----:B0-----:R-:W-:-:S05]  /*5cf0*/  @P1 IMAD.HI.U32 R3, R0, R3, RZ ;  /* 0x0000000300031227 */ /* 0x001fca00078e00ff */
[----:B-1----:R-:W-:-:S05]  /*5d00*/  @P1 SHF.R.U32.HI R0, RZ, R4, R3 ;  /* 0x00000004ff001219 */ /* 0x002fca0000011603 */
[----:B------:R-:W-:Y:S01]  /*5d10*/  IMAD.IADD R5, R5, 0x1, R0 ;  /* 0x0000000105057824 */ /* 0x000fe200078e0200 */
[----:B------:R-:W-:Y:S06]  /*5d20*/  @P0 BRA `(.L_x_2725) ;  /* 0x00000000000c0947 */ /* 0x000fec0003800000 */
[----:B------:R-:W0:Y:S01]  /*5d30*/  FENCE.VIEW.ASYNC.G ;  /* 0x00000000000073c6 */ /* 0x000e220000000100 */
[----:B------:R-:W-:Y:S05]  /*5d40*/  WARPSYNC.ALL ;  /* 0x0000000000007948 */ /* 0x000fea0003800000 */
[----:B0-----:R-:W-:Y:S06]  /*5d50*/  BAR.ARV 0xc, 0x180 ;  /* 0x0306000000007b1d */ /* 0x001fec0000002000 */
.L_x_2725:
        /* <DEDUP_REMOVED lines=13> */
.L_x_2728:
[----:B------:R-:W-:-:S13]  /*5e30*/  ISETP.NE.AND P0, PT, R7, 0x1, PT ;  /* 0x000000010700780c */ /* 0x000fda0003f05270 */
[----:B------:R-:W0:Y:S02]  /*5e40*/  @P0 LDC.64 R4, c[0x0][0x9e8] ;  /* 0x00027a00ff040b82 */ /* 0x000e240000000a00 */
[----:B0-----:R-:W-:-:S05]  /*5e50*/  @P0 IMAD.HI.U32 R4, R3, R4, RZ ;  /* 0x0000000403040227 */ /* 0x001fca00078e00ff */
[----:B------:R-:W-:-:S07]  /*5e60*/  @P0 SHF.R.U32.HI R3, RZ, R5, R4 ;  /* 0x00000005ff030219 */ /* 0x000fce0000011604 */
.L_x_2729:
[----:B------:R-:W-:Y:S05]  /*5e70*/  BSYNC B0 ;  /* 0x0000000000007941 */ /* 0x000fea0003800000 */
.L_x_2727:
[----:B------:R-:W-:-:S05]  /*5e80*/  IMAD R3, R3, R7, R7 ;  /* 0x0000000703037224 */ /* 0x000fca00078e0207 */
[----:B------:R-:W-:-:S07]  /*5e90*/  VIMNMX R0, R0, R3, PT ;  /* 0x0000000300007248 */ /* 0x000fce0003fe0100 */
.L_x_2726:
[----:B------:R-:W0:Y:S01]  /*5ea0*/  @P1 LDC R3, c[0x0][0x44c] ;  /* 0x00011300ff031b82 */ /* 0x000e220000000800 */
[----:B------:R-:W-:Y:S01]  /*5eb0*/  VIADD R0, R0, 0x5f ;  /* 0x0000005f00007836 */ /* 0x000fe20000000000 */
[----:B------:R-:W-:Y:S01]  /*5ec0*/  ULDC UR4, c[0x0][0x9dc] ;  /* 0x0002770000047ab9 */ /* 0x000fe20000000800 */
[----:B------:R-:W-:Y:S02]  /*5ed0*/  IMAD.MOV.U32 R4, RZ, RZ, R210 ;  /* 0x000000ffff047224 */ /* 0x000fe400078e00d2 */
[----:B------:R-:W-:-:S03]  /*5ee0*/  IMAD.HI R0, R0, 0x2aaaaaab, RZ ;  /* 0x2aaaaaab00007827 */ /* 0x000fc600078e02ff */
[----:B------:R-:W1:Y:S01]  /*5ef0*/  @P1 LDC R6, c[0x0][0x450] ;  /* 0x00011400ff061b82 */ /* 0x000e620000000800 */
[----:B0-----:R-:W-:Y:S01]  /*5f00*/  @P1 IMAD.HI.U32 R5, R210, R3, RZ ;  /* 0x00000003d2051227 */ /* 0x001fe200078e00ff */
[----:B------:R-:W-:-:S04]  /*5f10*/  SHF.R.U32.HI R3, RZ, 0x1f, R0 ;  /* 0x0000001fff037819 */ /* 0x000fc80000011600 */
[----:B------:R-:W-:Y:S02]  /*5f20*/  LEA.HI.SX32 R3, R0, R3, 0x1c ;  /* 0x0000000300037211 */ /* 0x000fe400078fe2ff */
[----:B-1----:R-:W-:Y:S02]  /*5f30*/  @P1 SHF.R.U32.HI R4, RZ, R6, R5 ;  /* 0x00000006ff041219 */ /* 0x002fe40000011605 */
[----:B------:R-:W-:Y:S02]  /*5f40*/  VIMNMX R178, R178, R3, PT ;  /* 0x00000003b2b27248 */ /* 0x000fe40003fe0100 */
        /* <DEDUP_REMOVED lines=13> */
.L_x_2732:
[----:B------:R-:W-:-:S13]  /*6020*/  ISETP.NE.AND P0, PT, R7, 0x1, PT ;  /* 0x000000010700780c */ /* 0x000fda0003f05270 */
[----:B------:R-:W0:Y:S02]  /*6030*/  @P0 LDC.64 R4, c[0x0][0x9e8] ;  /* 0x00027a00ff040b82 */ /* 0x000e240000000a00 */
[----:B0-----:R-:W-:-:S05]  /*6040*/  @P0 IMAD.HI.U32 R4, R0, R4, RZ ;  /* 0x0000000400040227 */ /* 0x001fca00078e00ff */
[----:B------:R-:W-:-:S07]  /*6050*/  @P0 SHF.R.U32.HI R0, RZ, R5, R4 ;  /* 0x00000005ff000219 */ /* 0x000fce0000011604 */
.L_x_2733:
[----:B------:R-:W-:Y:S05]  /*6060*/  BSYNC B0 ;  /* 0x0000000000007941 */ /* 0x000fea0003800000 */
.L_x_2731:
[----:B------:R-:W-:-:S05]  /*6070*/  IMAD R0, R0, R7, RZ ;  /* 0x0000000700007224 */ /* 0x000fca00078e02ff */
[----:B------:R-:W-:-:S07]  /*6080*/  VIMNMX R3, R3, R0, !PT ;  /* 0x0000000003037248 */ /* 0x000fce0007fe0100 */
.L_x_2730:
[----:B------:R-:W-:Y:S01]  /*6090*/  IMAD.HI R3, R3, 0x2aaaaaab, RZ ;  /* 0x2aaaaaab03037827 */ /* 0x000fe200078e02ff */
[----:B------:R-:W-:Y:S02]  /*60a0*/  PLOP3.LUT P0, PT, PT, PT, PT, 0x80, 0x0 ;  /* 0x000000000000781c */ /* 0x000fe40003f0f070 */
[----:B------:R-:W-:Y:S02]  /*60b0*/  CS2R R4, SRZ ;  /* 0x0000000000047805 */ /* 0x000fe4000001ff00 */
[----:B------:R-:W-:Y:S01]  /*60c0*/  CS2R R148, SRZ ;  /* 0x0000000000947805 */ /* 0x000fe2000001ff00 */
[----:B------:R-:W-:Y:S01]  /*60d0*/  IMAD.MOV.U32 R6, RZ, RZ, RZ ;  /* 0x000000ffff067224 */ /* 0x000fe200078e00ff */
[----:B------:R-:W-:Y:S01]  /*60e0*/  SHF.R.U32.HI R0, RZ, 0x1f, R3 ;  /* 0x0000001fff007819 */ /* 0x000fe20000011603 */
[----:B------:R-:W-:Y:S01]  /*60f0*/  IMAD.MOV.U32 R150, RZ, RZ, RZ ;  /* 0x000000ffff967224 */ /* 0x000fe200078e00ff */
[----:B------:R-:W-:Y:S02]  /*6100*/  CS2R R146, SRZ ;  /* 0x0000000000927805 */ /* 0x000fe4000001ff00 */
[----:B------:R-:W-:-:S02]  /*6110*/  CS2R R144, SRZ ;  /* 0x0000000000907805 */ /* 0x000fc4000001ff00 */
[----:B------:R-:W-:Y:S01]  /*6120*/  LEA.HI.SX32 R0, R3, R0, 0x1c ;  /* 0x0000000003007211 */ /* 0x000fe200078fe2ff */
[----:B------:R-:W-:Y:S01]  /*6130*/  IMAD.MOV.U32 R3, RZ, RZ, RZ ;  /* 0x000000ffff037224 */ /* 0x000fe200078e00ff */
[----:B------:R-:W-:Y:S02]  /*6140*/  CS2R R142, SRZ ;  /* 0x00000000008e7805 */ /* 0x000fe4000001ff00 */
[----:B------:R-:W-:Y:S02]  /*6150*/  CS2R R140, SRZ ;  /* 0x00000000008c7805 */ /* 0x000fe4000001ff00 */
[----:B------:R-:W-:Y:S02]  /*6160*/  VIMNMX R219, RZ, R0, !PT ;  /* 0x00000000ffdb7248 */ /* 0x000fe40007fe0100 */
[----:B------:R-:W-:Y:S02]  /*6170*/  CS2R R138, SRZ ;  /* 0x00000000008a7805 */ /* 0x000fe4000001ff00 */
[----:B------:R-:W-:-:S02]  /*6180*/  CS2R R136, SRZ ;  /* 0x0000000000887805 */ /* 0x000fc4000001ff00 */
[----:B------:R-:W-:Y:S02]  /*6190*/  CS2R R162, SRZ ;  /* 0x0000000000a27805 */ /* 0x000fe4000001ff00 */
[----:B------:R-:W-:Y:S02]  /*61a0*/  ISETP.GT.AND P1, PT, R178, R219, PT ;  /* 0x000000dbb200720c */ /* 0x000fe40003f24270 */
[----:B------:R-:W-:Y:S02]  /*61b0*/  CS2R R160, SRZ ;  /* 0x0000000000a07805 */ /* 0x000fe4000001ff00 */
[----:B------:R-:W-:Y:S02]  /*61c0*/  CS2R R132, SRZ ;  /* 0x0000000000847805 */ /* 0x000fe4000001ff00 */
[----:B------:R-:W-:Y:S02]  /*61d0*/  CS2R R158, SRZ ;  /* 0x00000000009e7805 */ /* 0x000fe4000001ff00 */
        /* <DEDUP_REMOVED lines=52> */
[----:B------:R-:W-:Y:S06]  /*6520*/  @!P1 BRA `(.L_x_2734) ;  /* 0x000000ec00189947 */ /* 0x000fec0003800000 */
[----:B------:R-:W-:-:S03]  /*6530*/  UMOV UR4, 0xffffffff ;  /* 0xffffffff00047882 */ /* 0x000fc60000000000 */
[----:B------:R-:W-:Y:S05]  /*6540*/  BRA.DIV UR4, `(.L_x_2735) ;  /* 0x0000019a04c87947 */ /* 0x000fea000b800000 */
[----:B------:R-:W0:Y:S02]  /*6550*/  S2R R3, SR_TID.X ;  /* 0x0000000000037919 */ /* 0x000e240000002100 */
[----:B0-----:R-:W-:-:S05]  /*6560*/  VIADD R3, R3, 0xffffff80 ;  /* 0xffffff8003037836 */ /* 0x001fca0000000000 */
[----:B------:R-:W-:-:S04]  /*6570*/  SHF.R.S32.HI R0, RZ, 0x1f, R3 ;  /* 0x0000001fff007819 */ /* 0x000fc80000011403 */
[----:B------:R-:W-:-:S04]  /*6580*/  LEA.HI R0, R0, R3, RZ, 0x7 ;  /* 0x0000000300007211 */ /* 0x000fc800078f38ff */
[----:B------:R-:W-:-:S05]  /*6590*/  SHF.R.S32.HI R0, RZ, 0x7, R0 ;  /* 0x00000007ff007819 */ /* 0x000fca0000011400 */
[----:B------:R0:W1:Y:S02]  /*65a0*/  SHFL.IDX PT, R14, R0, RZ, 0x1f ;  /* 0x00001fff000e7589 */ /* 0x00006400000e0000 */
.L_x_3049:
[----:B01----:R-:W-:Y:S01]  /*65b0*/  LEA.HI R0, R14, R14, RZ, 0x1 ;  /* 0x0000000e0e007211 */ /* 0x003fe200078f08ff */
        /* <DEDUP_REMOVED lines=25> */
.L_x_2737:
[----:B------:R-:W-:Y:S05]  /*6750*/  BSYNC B6 ;  /* 0x0000000000067941 */ /* 0x000fea0003800000 */
.L_x_2736:
[----:B------:R-:W-:Y:S02]  /*6760*/  ULDC UR4, c[0x0][0x3f4] ;  /* 0x0000fd0000047ab9 */ /* 0x000fe40000000800 */
[----:B------:R-:W-:-:S13]  /*6770*/  ISETP.LT.AND P0, PT, RZ, UR4, PT ;  /* 0x00000004ff007c0c */ /* 0x000fda000bf01270 */
[----:B------:R-:W-:Y:S05]  /*6780*/  @P0 BRA `(.L_x_2738) ;  /* 0x00000000003c0947 */ /* 0x000fea0003800000 */
[----:B------:R-:W-:-:S04]  /*6790*/  LEA.HI R0, R235, R235, RZ, 0x1 ;  /* 0x000000ebeb007211 */ /* 0x000fc800078f08ff */
[----:B------:R-:W-:-:S05]  /*67a0*/  LOP3.LUT R0, R0, 0xfffffffe, RZ, 0xc0, !PT ;  /* 0xfffffffe00007812 */ /* 0x000fca00078ec0ff */
[----:B------:R-:W-:-:S05]  /*67b0*/  IMAD.IADD R0, R235, 0x1, -R0 ;  /* 0x00000001eb007824 */ /* 0x000fca00078e0a00 */
[----:B------:R-:W-:-:S04]  /*67c0*/  SHF.L.U32 R3, R0, 0x1f, RZ ;  /* 0x0000001f00037819 */ /* 0x000fc800000006ff */
[----:B------:R0:W1:Y:S03]  /*67d0*/  SYNCS.PHASECHK.TRANS64.TRYWAIT P0, [R16+URZ+0x22800], R3 ;  /* 0x02280003100075a7 */ /* 0x000066000800017f */
[----:B-1----:R-:W-:Y:S05]  /*67e0*/  @!P0 NANOSLEEP.SYNCS 0x989680 ;  /* 0x009896800000895d */ /* 0x002fea0003900000 */
[----:B------:R-:W1:Y:S01]  /*67f0*/  @!P0 SYNCS.PHASECHK.TRANS64 P0, [R16+URZ+0x22800], R3 ;  /* 0x02280003100085a7 */ /* 0x000e62000800007f */
[----:B------:R-:W-:Y:S04]  /*6800*/  BSSY B0, `(.L_x_2739) ;  /* 0x0000006000007945 */ /* 0x000fe80003800000 */
[----:B-1----:R-:W-:Y:S05]  /*6810*/  @P0 BRA `(.L_x_2740) ;  /* 0x0000000000100947 */ /* 0x002fea0003800000 */
.L_x_2741:
[----:B-1----:R1:W2:Y:S02]  /*6820*/  SYNCS.PHASECHK.TRANS64.TRYWAIT P0, [R16+URZ+0x22800], R3 ;  /* 0x02280003100075a7 */ /* 0x0022a4000800017f */
[----:B--2---:R-:W-:Y:S05]  /*6830*/  @!P0 NANOSLEEP.SYNCS 0x989680 ;  /* 0x009896800000895d */ /* 0x004fea0003900000 */
[----:B------:R-:W2:Y:S02]  /*6840*/  @!P0 SYNCS.PHASECHK.TRANS64 P0, [R16+URZ+0x22800], R3 ;  /* 0x02280003100085a7 */ /* 0x000ea4000800007f */
[----:B--2---:R-:W-:Y:S05]  /*6850*/  @!P0 BRA `(.L_x_2741) ;  /* 0xfffffffc00f08947 */ /* 0x004fea000383ffff */
.L_x_2740:
[----:B------:R-:W-:Y:S05]  /*6860*/  BSYNC B0 ;  /* 0x0000000000007941 */ /* 0x000fea0003800000 */
.L_x_2739:
[----:B------:R-:W-:Y:S05]  /*6870*/  BRA `(.L_x_2742) ;  /* 0x0000002c00807947 */ /* 0x000fea0003800000 */
.L_x_2738:
[----:B------:R-:W-:Y:S01]  /*6880*/  LOP3.LUT P0, RZ, R24, 0x3ff, RZ, 0xc0, !PT ;  /* 0x000003ff18ff7812 */ /* 0x000fe2000780c0ff */
[----:B------:R-:W-:Y:S01]  /*6890*/  ULDC.64 UR4, c[0x0][0x3f8] ;  /* 0x0000fe0000047ab9 */ /* 0x000fe20000000a00 */
[----:B-----5:R-:W-:Y:S01]  /*68a0*/  SHF.R.S32.HI R0, RZ, 0x1f, R30 ;  /* 0x0000001fff007819 */ /* 0x020fe2000001141e */
[----:B------:R-:W-:Y:S01]  /*68b0*/  ULDC.64 UR6, c[0x0][0x408] ;  /* 0x0001020000067ab9 */ /* 0x000fe20000000a00 */
[----:B------:R-:W-:Y:S01]  /*68c0*/  IMAD.WIDE.U32 R24, R30, UR4, RZ ;  /* 0x000000041e187c25 */ /* 0x000fe2000f8e00ff */
[----:B------:R-:W-:Y:S03]  /*68d0*/  BSSY B6, `(.L_x_2743) ;  /* 0x0000019000067945 */ /* 0x000fe60003800000 */
[C---:B------:R-:W-:Y:S02]  /*68e0*/  IMAD R3, R0.reuse, UR4, RZ ;  /* 0x0000000400037c24 */ /* 0x040fe4000f8e02ff */
[----:B------:R-:W-:-:S02]  /*68f0*/  IMAD R5, R0, UR6, RZ ;  /* 0x0000000600057c24 */ /* 0x000fc4000f8e02ff */
[C---:B------:R-:W-:Y:S02]  /*6900*/  IMAD R3, R30.reuse, UR5, R3 ;  /* 0x000000051e037c24 */ /* 0x040fe4000f8e0203 */
[C---:B------:R-:W-:Y:S02]  /*6910*/  IMAD R5, R30.reuse, UR7, R5 ;  /* 0x000000071e057c24 */ /* 0x040fe4000f8e0205 */
[----:B------:R-:W-:-:S04]  /*6920*/  IMAD.WIDE.U32 R30, R30, UR6, RZ ;  /* 0x000000061e1e7c25 */ /* 0x000fc8000f8e00ff */
[----:B------:R-:W-:Y:S02]  /*6930*/  IMAD.IADD R27, R3, 0x1, R25 ;  /* 0x00000001031b7824 */ /* 0x000fe400078e0219 */
[----:B------:R-:W-:Y:S01]  /*6940*/  IMAD.IADD R29, R5, 0x1, R31 ;  /* 0x00000001051d7824 */ /* 0x000fe200078e021f */
        /* <DEDUP_REMOVED lines=17> */
.L_x_2744:
[----:B------:R-:W-:Y:S05]  /*6a60*/  BSYNC B6 ;  /* 0x0000000000067941 */ /* 0x000fea0003800000 */
.L_x_2743:
[----:B------:R-:W-:Y:S01]  /*6a70*/  ULDC.U8 UR4, c[0x0][0x410] ;  /* 0x0001040000047ab9 */ /* 0x000fe20000000000 */
[----:B------:R-:W-:Y:S01]  /*6a80*/  BSSY B0, `(.L_x_2745) ;  /* 0x00002b7000007945 */ /* 0x000fe20003800000 */
[----:B------:R-:W-:Y:S01]  /*6a90*/  ISETP.NE.AND P0, PT, RZ, UR4, PT ;  /* 0x00000004ff007c0c */ /* 0x000fe2000bf05270 */
[----:B------:R-:W-:Y:S02]  /*6aa0*/  IMAD.SHL.U32 R37, R231, 0x8, RZ ;  /* 0x00000008e7257824 */ /* 0x000fe400078e00ff */
[----:B------:R-:W-:-:S10]  /*6ab0*/  IMAD.IADD R34, R18, 0x1, R210 ;  /* 0x0000000112227824 */ /* 0x000fd400078e02d2 */
[----:B------:R-:W-:Y:S05]  /*6ac0*/  @!P0 BRA `(.L_x_2746) ;  /* 0x0000001400948947 */ /* 0x000fea0003800000 */
[----:B------:R-:W0:Y:S01]  /*6ad0*/  LDC R39, c[0x0][0x448] ;  /* 0x00011200ff277b82 */ /* 0x000e220000000800 */
[----:B------:R-:W-:Y:S01]  /*6ae0*/  IMAD R3, R231, 0x40, R34 ;  /* 0x00000040e7037824 */ /* 0x000fe200078e0222 */
[----:B------:R-:W-:Y:S01]  /*6af0*/  ULDC.64 UR4, c[0x0][0x3f8] ;  /* 0x0000fe0000047ab9 */ /* 0x000fe20000000a00 */
[----:B------:R-:W-:Y:S01]  /*6b00*/  ULDC.64 UR6, c[0x0][0x408] ;  /* 0x0001020000067ab9 */ /* 0x000fe20000000a00 */
[----:B------:R-:W-:Y:S01]  /*6b10*/  IMAD.MOV.U32 R6, RZ, RZ, R24 ;  /* 0x000000ffff067224 */ /* 0x000fe200078e0018 */
[----:B------:R-:W-:Y:S01]  /*6b20*/  SHF.R.S32.HI R38, RZ, 0x1f, R209 ;  /* 0x0000001fff267819 */ /* 0x000fe200000114d1 */
[----:B------:R-:W-:Y:S02]  /*6b30*/  IMAD.MOV.U32 R7, RZ, RZ, R27 ;  /* 0x000000ffff077224 */ /* 0x000fe400078e001b */
[----:B------:R-:W-:Y:S02]  /*6b40*/  IMAD.MOV.U32 R8, RZ, RZ, R30 ;  /* 0x000000ffff087224 */ /* 0x000fe400078e001e */
[----:B------:R-:W-:Y:S01]  /*6b50*/  IMAD.MOV.U32 R9, RZ, RZ, R29 ;  /* 0x000000ffff097224 */ /* 0x000fe200078e001d */
[----:B0-----:R-:W-:-:S13]  /*6b60*/  ISETP.NE.AND P0, PT, R39, 0x1, PT ;  /* 0x000000012700780c */ /* 0x001fda0003f05270 */
[----:B------:R-:W0:Y:S08]  /*6b70*/  @P0 LDC R0, c[0x0][0x44c] ;  /* 0x00011300ff000b82 */ /* 0x000e300000000800 */
[----:B------:R-:W1:Y:S01]  /*6b80*/  @P0 LDC R5, c[0x0][0x450] ;  /* 0x00011400ff050b82 */ /* 0x000e620000000800 */
[----:B0-----:R-:W-:-:S05]  /*6b90*/  @P0 IMAD.HI.U32 R0, R3, R0, RZ ;  /* 0x0000000003000227 */ /* 0x001fca00078e00ff */
[----:B-1----:R-:W-:-:S04]  /*6ba0*/  @P0 SHF.R.U32.HI R3, RZ, R5, R0 ;  /* 0x00000005ff030219 */ /* 0x002fc80000011600 */
[----:B------:R-:W-:Y:S01]  /*6bb0*/  SHF.R.S32.HI R0, RZ, 0x1f, R3 ;  /* 0x0000001fff007819 */ /* 0x000fe20000011403 */
[----:B------:R-:W-:-:S04]  /*6bc0*/  IMAD.WIDE.U32 R6, R3, UR4, R6 ;  /* 0x0000000403067c25 */ /* 0x000fc8000f8e0006 */
[C---:B------:R-:W-:Y:S02]  /*6bd0*/  IMAD R4, R0.reuse, UR4, RZ ;  /* 0x0000000400047c24 */ /* 0x040fe4000f8e02ff */
[----:B------:R-:W-:Y:S02]  /*6be0*/  IMAD R0, R0, UR6, RZ ;  /* 0x0000000600007c24 */ /* 0x000fe4000f8e02ff */
[C---:B------:R-:W-:Y:S01]  /*6bf0*/  IMAD R5, R3.reuse, UR5, R4 ;  /* 0x0000000503057c24 */ /* 0x040fe2000f8e0204 */
[----:B------:R-:W-:Y:S01]  /*6c00*/  ULDC.64 UR4, c[0x0][0x3e8] ;  /* 0x0000fa0000047ab9 */ /* 0x000fe20000000a00 */
[C---:B------:R-:W-:Y:S01]  /*6c10*/  IMAD.WIDE.U32 R8, R3.reuse, UR6, R8 ;  /* 0x0000000603087c25 */ /* 0x040fe2000f8e0008 */
[----:B------:R-:W-:Y:S01]  /*6c20*/  LEA R4, P0, R6, UR4, 0x1 ;  /* 0x0000000406047c11 */ /* 0x000fe2000f8008ff */
[----:B------:R-:W-:Y:S02]  /*6c30*/  UMOV UR4, 0xffffffff ;  /* 0xffffffff00047882 */ /* 0x000fe40000000000 */
[----:B------:R-:W-:Y:S01]  /*6c40*/  IMAD R3, R3, UR7, R0 ;  /* 0x0000000703037c24 */ /* 0x000fe2000f8e0200 */
[----:B------:R-:W-:Y:S01]  /*6c50*/  ULDC.64 UR6, c[0x0][0x400] ;  /* 0x0001000000067ab9 */ /* 0x000fe20000000a00 */
[----:B------:R-:W-:Y:S01]  /*6c60*/  IMAD.IADD R5, R7, 0x1, R5 ;  /* 0x0000000107057824 */ /* 0x000fe200078e0205 */
[----:B------:R-:W-:Y:S01]  /*6c70*/  LEA R7, P1, R8, UR6, 0x1 ;  /* 0x0000000608077c11 */ /* 0x000fe2000f8208ff */
[----:B------:R-:W-:-:S03]  /*6c80*/  IMAD.IADD R3, R9, 0x1, R3 ;  /* 0x0000000109037824 */ /* 0x000fc600078e0203 */
[----:B------:R-:W-:Y:S02]  /*6c90*/  LEA.HI.X R6, R6, UR5, R5, 0x1, P0 ;  /* 0x0000000506067c11 */ /* 0x000fe400080f0c05 */
[----:B------:R-:W-:Y:S01]  /*6ca0*/  LEA.HI.X R8, R8, UR7, R3, 0x1, P1 ;  /* 0x0000000708087c11 */ /* 0x000fe200088f0c03 */
[----:B------:R-:W-:Y:S06]  /*6cb0*/  BRA.DIV UR4, `(.L_x_2747) ;  /* 0x0000019604287947 */ /* 0x000fec000b800000 */
[----:B------:R0:W1:Y:S04]  /*6cc0*/  SHFL.IDX PT, R3, R6, RZ, 0x1c1f ;  /* 0x001c1fff06037589 */ /* 0x00006800000e0000 */
[----:B------:R0:W2:Y:S04]  /*6cd0*/  SHFL.IDX PT, R0, R4, RZ, 0x1c1f ;  /* 0x001c1fff04007589 */ /* 0x0000a800000e0000 */
[----:B------:R0:W3:Y:S04]  /*6ce0*/  SHFL.IDX PT, R5, R8, RZ, 0x1c1f ;  /* 0x001c1fff08057589 */ /* 0x0000e800000e0000 */
[----:B------:R0:W4:Y:S02]  /*6cf0*/  SHFL.IDX PT, R14, R7, RZ, 0x1c1f ;  /* 0x001c1fff070e7589 */ /* 0x00012400000e0000 */
.L_x_3055:
[----:B------:R-:W-:Y:S01]  /*6d00*/  IMAD R39, R204, R39, RZ ;  /* 0x00000027cc277224 */ /* 0x000fe200078e02ff */
[----:B------:R-:W-:Y:S01]  /*6d10*/  BSSY B1, `(.L_x_2748) ;  /* 0x000001d000017945 */ /* 0x000fe20003800000 */
[----:B------:R-:W-:Y:S02]  /*6d20*/  CS2R R30, SRZ ;  /* 0x00000000001e7805 */ /* 0x000fe4000001ff00 */
[----:B------:R-:W-:Y:S02]  /*6d30*/  CS2R R20, SRZ ;  /* 0x0000000000147805 */ /* 0x000fe4000001ff00 */
[----:B------:R-:W-:Y:S02]  /*6d40*/  CS2R R28, SRZ ;  /* 0x00000000001c7805 */ /* 0x000fe4000001ff00 */
[----:B------:R-:W-:Y:S02]  /*6d50*/  ISETP.GE.AND P0, PT, R34, R39, PT ;  /* 0x000000272200720c */ /* 0x000fe40003f06270 */
[----:B------:R-:W-:-:S11]  /*6d60*/  CS2R R24, SRZ ;  /* 0x0000000000187805 */ /* 0x000fd6000001ff00 */
[----:B------:R-:W-:Y:S05]  /*6d70*/  @P0 BRA `(.L_x_2749) ;  /* 0x0000000000580947 */ /* 0x000fea0003800000 */
[----:B------:R-:W-:Y:S01]  /*6d80*/  ULDC UR4, c[0x0][0x3f4] ;  /* 0x0000fd0000047ab9 */ /* 0x000fe20000000800 */
[----:B--2---:R-:W-:Y:S01]  /*6d90*/  IMAD.MOV.U32 R10, RZ, RZ, R0 ;  /* 0x000000ffff0a7224 */ /* 0x004fe200078e0000 */
[----:B------:R-:W-:Y:S01]  /*6da0*/  ISETP.GE.AND P3, PT, R209, UR4, PT ;  /* 0x00000004d1007c0c */ /* 0x000fe2000bf66270 */
[----:B-1----:R-:W-:Y:S01]  /*6db0*/  IMAD.MOV.U32 R11, RZ, RZ, R3 ;  /* 0x000000ffff0b7224 */ /* 0x002fe200078e0003 */
[----:B------:R-:W-:Y:S01]  /*6dc0*/  ISETP.GE.AND P2, PT, R22, UR4, PT ;  /* 0x0000000416007c0c */ /* 0x000fe2000bf46270 */
[----:B---3--:R-:W-:Y:S01]  /*6dd0*/  IMAD.MOV.U32 R15, RZ, RZ, R5 ;  /* 0x000000ffff0f7224 */ /* 0x008fe200078e0005 */
[----:B------:R-:W-:-:S09]  /*6de0*/  CS2R R28, SRZ ;  /* 0x00000000001c7805 */ /* 0x000fd2000001ff00 */
[C---:B------:R-:W-:Y:S01]  /*6df0*/  @!P3 IMAD.SHL.U32 R33, R209.reuse, 0x2, RZ ;  /* 0x00000002d121b824 */ /* 0x040fe200078e00ff */
[----:B------:R-:W-:Y:S02]  /*6e00*/  @!P3 SHF.L.U64.HI R20, R209, 0x1, R38 ;  /* 0x00000001d114b819 */ /* 0x000fe40000010226 */
[----:B------:R-:W-:Y:S02]  /*6e10*/  CS2R R30, SRZ ;  /* 0x00000000001e7805 */ /* 0x000fe4000001ff00 */
[----:B------:R-:W-:Y:S01]  /*6e20*/  CS2R R24, SRZ ;  /* 0x0000000000187805 */ /* 0x000fe2000001ff00 */
[----:B------:R-:W-:Y:S01]  /*6e30*/  @!P2 IMAD.WIDE R10, R22, 0x2, R10 ;  /* 0x00000002160aa825 */ /* 0x000fe200078e020a */
[-C--:B------:R-:W-:Y:S02]  /*6e40*/  @!P3 IADD3 R26, P0, R0, R33.reuse, RZ ;  /* 0x00000021001ab210 */ /* 0x080fe40007f1e0ff */
[----:B----4-:R-:W-:Y:S01]  /*6e50*/  @!P3 IADD3 R32, P1, R14, R33, RZ ;  /* 0x000000210e20b210 */ /* 0x010fe20007f3e0ff */
[----:B------:R-:W-:Y:S01]  /*6e60*/  @!P2 IMAD.WIDE R12, R22, 0x2, R14 ;  /* 0x00000002160ca825 */ /* 0x000fe200078e020e */
[----:B------:R1:W5:Y:S03]  /*6e70*/  @!P2 LD.E.64 R28, desc[UR40][R10.64] ;  /* 0x000000280a1ca980 */ /* 0x000366000c101b00 */
[--C-:B------:R-:W-:Y:S01]  /*6e80*/  @!P3 IMAD.X R27, R3, 0x1, R20.reuse, P0 ;  /* 0x00000001031bb824 */ /* 0x100fe200000e0614 */
[----:B------:R1:W5:Y:S01]  /*6e90*/  @!P2 LD.E.64 R30, desc[UR40][R12.64] ;  /* 0x000000280c1ea980 */ /* 0x000362000c101b00 */
[----:B------:R-:W-:Y:S01]  /*6ea0*/  @!P3 IMAD.X R33, R5, 0x1, R20, P1 ;  /* 0x000000010521b824 */ /* 0x000fe200008e0614 */
[----:B------:R-:W-:-:S02]  /*6eb0*/  CS2R R20, SRZ ;  /* 0x0000000000147805 */ /* 0x000fc4000001ff00 */
[----:B------:R1:W5:Y:S04]  /*6ec0*/  @!P3 LD.E.64 R24, desc[UR40][R26.64] ;  /* 0x000000281a18b980 */ /* 0x000368000c101b00 */
[----:B------:R1:W5:Y:S02]  /*6ed0*/  @!P3 LD.E.64 R20, desc[UR40][R32.64] ;  /* 0x000000282014b980 */ /* 0x000364000c101b00 */
.L_x_2749:
[----:B------:R-:W-:Y:S05]  /*6ee0*/  BSYNC B1 ;  /* 0x0000000000017941 */ /* 0x000fea0003800000 */
.L_x_2748:
[----:B--2--5:R-:W-:Y:S01]  /*6ef0*/  IMAD.MOV.U32 R0, RZ, RZ, R30 ;  /* 0x000000ffff007224 */ /* 0x024fe200078e001e */
[----:B------:R-:W-:Y:S01]  /*6f00*/  UMOV UR4, 0xffffffff ;  /* 0xffffffff00047882 */ /* 0x000fe20000000000 */
[----:B-1----:R-:W-:Y:S01]  /*6f10*/  IMAD.MOV.U32 R3, RZ, RZ, R31 ;  /* 0x000000ffff037224 */ /* 0x002fe200078e001f */
[----:B------:R-:W-:Y:S01]  /*6f20*/  CS2R R26, SRZ ;  /* 0x00000000001a7805 */ /* 0x000fe2000001ff00 */
[----:B---3--:R-:W-:Y:S02]  /*6f30*/  IMAD.MOV.U32 R5, RZ, RZ, R20 ;  /* 0x000000ffff057224 */ /* 0x008fe400078e0014 */
[----:B------:R-:W-:Y:S01]  /*6f40*/  IMAD.MOV.U32 R9, RZ, RZ, R21 ;  /* 0x000000ffff097224 */ /* 0x000fe200078e0015 */
[----:B------:R-:W-:Y:S01]  /*6f50*/  PRMT R41, R0, 0x5410, R3 ;  /* 0x0000541000297816 */ /* 0x000fe20000000003 */
[----:B------:R-:W-:Y:S02]  /*6f60*/  IMAD.MOV.U32 R0, RZ, RZ, R28 ;  /* 0x000000ffff007224 */ /* 0x000fe400078e001c */
[----:B------:R-:W-:Y:S01]  /*6f70*/  IMAD.MOV.U32 R3, RZ, RZ, R29 ;  /* 0x000000ffff037224 */ /* 0x000fe200078e001d */
[----:B------:R-:W-:Y:S01]  /*6f80*/  PRMT R42, R5, 0x5410, R9 ;  /* 0x00005410052a7816 */ /* 0x000fe20000000009 */
[----:B------:R-:W-:-:S02]  /*6f90*/  IMAD.MOV.U32 R5, RZ, RZ, R24 ;  /* 0x000000ffff057224 */ /* 0x000fc400078e0018 */
[----:B------:R-:W-:Y:S01]  /*6fa0*/  IMAD.MOV.U32 R9, RZ, RZ, R25 ;  /* 0x000000ffff097224 */ /* 0x000fe200078e0019 */
[----:B------:R-:W-:Y:S02]  /*6fb0*/  PRMT R44, R44, 0x5410, R3 ;  /* 0x000054102c2c7816 */ /* 0x000fe40000000003 */
[----:B------:R-:W-:Y:S02]  /*6fc0*/  PRMT R45, R45, 0x5410, R5 ;  /* 0x000054102d2d7816 */ /* 0x000fe40000000005 */
[----:B------:R-:W-:Y:S01]  /*6fd0*/  PRMT R43, R9, 0x5410, R0 ;  /* 0x00005410092b7816 */ /* 0x000fe20000000000 */
[----:B------:R-:W-:Y:S06]  /*6fe0*/  BRA.DIV UR4, `(.L_x_2750) ;  /* 0x0000019204cc7947 */ /* 0x000fec000b800000 */
[----:B------:R1:W2:Y:S04]  /*6ff0*/  SHFL.IDX PT, R3, R6, 0x1, 0x1c1f ;  /* 0x003c1f0006037f89 */ /* 0x0002a800000e0000 */
[----:B------:R1:W3:Y:S04]  /*7000*/  SHFL.IDX PT, R0, R4, 0x1, 0x1c1f ;  /* 0x003c1f0004007f89 */ /* 0x0002e800000e0000 */
[----:B------:R1:W0:Y:S04]  /*7010*/  SHFL.IDX PT, R5, R8, 0x1, 0x1c1f ;  /* 0x003c1f0008057f89 */ /* 0x00022800000e0000 */
[----:B----4-:R1:W4:Y:S02]  /*7020*/  SHFL.IDX PT, R14, R7, 0x1, 0x1c1f ;  /* 0x003c1f00070e7f89 */ /* 0x01032400000e0000 */
.L_x_3061:
[----:B01----:R-:W-:Y:S01]  /*7030*/  VIADD R4, R34, 0x40 ;  /* 0x0000004022047836 */ /* 0x003fe20000000000 */
[----:B------:R-:W-:Y:S01]  /*7040*/  LEA.HI R6, R235, R235, RZ, 0x1 ;  /* 0x000000ebeb067211 */ /* 0x000fe200078f08ff */
[----:B------:R-:W-:Y:S01]  /*7050*/  BSSY B1, `(.L_x_2751) ;  /* 0x0000020000017945 */ /* 0x000fe20003800000 */
[----:B------:R-:W-:Y:S01]  /*7060*/  IMAD.SHL.U32 R34, R237, 0x40, RZ ;  /* 0x00000040ed227824 */ /* 0x000fe200078e00ff */
[----:B------:R-:W-:Y:S02]  /*7070*/  CS2R R8, SRZ ;  /* 0x0000000000087805 */ /* 0x000fe4000001ff00 */
[----:B------:R-:W-:Y:S02]  /*7080*/  ISETP.GE.AND P0, PT, R4, R39, PT ;  /* 0x000000270400720c */ /* 0x000fe40003f06270 */
[----:B------:R-:W-:Y:S02]  /*7090*/  CS2R R12, SRZ ;  /* 0x00000000000c7805 */ /* 0x000fe4000001ff00 */
[----:B------:R-:W-:-:S02]  /*70a0*/  LOP3.LUT R6, R6, 0xfffffffe, RZ, 0xc0, !PT ;  /* 0xfffffffe06067812 */ /* 0x000fc400078ec0ff */
[----:B------:R-:W-:-:S03]  /*70b0*/  CS2R R10, SRZ ;  /* 0x00000000000a7805 */ /* 0x000fc6000001ff00 */
[----:B------:R-:W-:-:S05]  /*70c0*/  IMAD.IADD R6, R235, 0x1, -R6 ;  /* 0x00000001eb067824 */ /* 0x000fca00078e0a06 */
[----:B------:R-:W-:Y:S01]  /*70d0*/  SHF.L.U32 R35, R6, 0x1f, RZ ;  /* 0x0000001f06237819 */ /* 0x000fe200000006ff */
[----:B------:R-:W-:Y:S06]  /*70e0*/  @P0 BRA `(.L_x_2752) ;  /* 0x0000000000580947 */ /* 0x000fec0003800000 */
[----:B------:R-:W-:Y:S01]  /*70f0*/  ULDC UR4, c[0x0][0x3f4] ;  /* 0x0000fd0000047ab9 */ /* 0x000fe20000000800 */
[----:B---3--:R-:W-:Y:S01]  /*7100*/  IMAD.MOV.U32 R6, RZ, RZ, R0 ;  /* 0x000000ffff067224 */ /* 0x008fe200078e0000 */
[----:B------:R-:W-:Y:S01]  /*7110*/  ISETP.GE.AND P3, PT, R209, UR4, PT ;  /* 0x00000004d1007c0c */ /* 0x000fe2000bf66270 */
[----:B--2---:R-:W-:Y:S01]  /*7120*/  IMAD.MOV.U32 R7, RZ, RZ, R3 ;  /* 0x000000ffff077224 */ /* 0x004fe200078e0003 */
[----:B------:R-:W-:Y:S01]  /*7130*/  ISETP.GE.AND P2, PT, R22, UR4, PT ;  /* 0x0000000416007c0c */ /* 0x000fe2000bf46270 */
[----:B------:R-:W-:Y:S01]  /*7140*/  IMAD.MOV.U32 R15, RZ, RZ, R5 ;  /* 0x000000ffff0f7224 */ /* 0x000fe200078e0005 */
        /* <DEDUP_REMOVED lines=16> */
.L_x_2752:
[----:B------:R-:W-:Y:S05]  /*7250*/  BSYNC B1 ;  /* 0x0000000000017941 */ /* 0x000fea0003800000 */
.L_x_2751:
[----:B------:R-:W1:Y:S01]  /*7260*/  SYNCS.PHASECHK.TRANS64.TRYWAIT P0, [R16+URZ+0x22800], R35 ;  /* 0x02280023100075a7 */ /* 0x000e62000800017f */
[----:B------:R-:W-:Y:S01]  /*7270*/  LOP3.LUT R34, R34, 0x1c0, RZ, 0xc0, !PT ;  /* 0x000001c022227812 */ /* 0x000fe200078ec0ff */
[----:B---3-5:R-:W-:Y:S01]  /*7280*/  IMAD.MOV.U32 R0, RZ, RZ, R26 ;  /* 0x000000ffff007224 */ /* 0x028fe200078e001a */
[----:B------:R-:W-:Y:S01]  /*7290*/  VIADDMNMX R40, R39, -R210, 0x80, PT ;  /* 0x0000008027287446 */ /* 0x000fe200038009d2 */
[----:B--2---:R-:W-:Y:S01]  /*72a0*/  IMAD.MOV.U32 R3, RZ, RZ, R8 ;  /* 0x000000ffff037224 */ /* 0x004fe200078e0008 */
[----:B------:R-:W-:Y:S01]  /*72b0*/  LOP3.LUT R37, R34, 0x18, R37, 0xf8, !PT ;  /* 0x0000001822257812 */ /* 0x000fe200078ef825 */
[----:B0-----:R-:W-:Y:S01]  /*72c0*/  IMAD.MOV.U32 R4, RZ, RZ, R9 ;  /* 0x000000ffff047224 */ /* 0x001fe200078e0009 */
[----:B------:R-:W-:Y:S01]  /*72d0*/  SHF.R.U32.HI R34, RZ, 0x3, R34 ;  /* 0x00000003ff227819 */ /* 0x000fe20000011622 */
[----:B------:R-:W-:Y:S01]  /*72e0*/  IMAD.MOV.U32 R5, RZ, RZ, R12 ;  /* 0x000000ffff057224 */ /* 0x000fe200078e000c */
[----:B------:R-:W-:Y:S01]  /*72f0*/  PRMT R44, R0, 0x7610, R44 ;  /* 0x00007610002c7816 */ /* 0x000fe2000000002c */
[----:B------:R-:W-:Y:S01]  /*7300*/  IMAD.MOV.U32 R0, RZ, RZ, R27 ;  /* 0x000000ffff007224 */ /* 0x000fe200078e001b */
[----:B------:R-:W-:Y:S01]  /*7310*/  LOP3.LUT R37, R37, R34, RZ, 0x3c, !PT ;  /* 0x0000002225257212 */ /* 0x000fe200078e3cff */
[----:B------:R-:W-:Y:S01]  /*7320*/  BSSY B1, `(.L_x_2753) ;  /* 0x0000011000017945 */ /* 0x000fe20003800000 */
[----:B------:R-:W-:-:S02]  /*7330*/  PRMT R47, R47, 0x5410, R3 ;  /* 0x000054102f2f7816 */ /* 0x000fc40000000003 */
[----:B------:R-:W-:Y:S01]  /*7340*/  PRMT R46, R46, 0x5410, R0 ;  /* 0x000054102e2e7816 */ /* 0x000fe20000000000 */
[----:B------:R-:W-:Y:S01]  /*7350*/  IMAD R3, R220, 0x200, R37 ;  /* 0x00000200dc037824 */ /* 0x000fe200078e0225 */
[----:B------:R-:W-:Y:S01]  /*7360*/  PRMT R45, R4, 0x7610, R45 ;  /* 0x00007610042d7816 */ /* 0x000fe2000000002d */
[----:B------:R-:W-:Y:S01]  /*7370*/  IMAD.MOV.U32 R0, RZ, RZ, R13 ;  /* 0x000000ffff007224 */ /* 0x000fe200078e000d */
[----:B------:R-:W-:Y:S01]  /*7380*/  PRMT R48, R48, 0x5410, R5 ;  /* 0x0000541030307816 */ /* 0x000fe20000000005 */
[----:B------:R-:W-:Y:S01]  /*7390*/  IMAD.MOV.U32 R4, RZ, RZ, R10 ;  /* 0x000000ffff047224 */ /* 0x000fe200078e000a */
[----:B------:R-:W-:Y:S01]  /*73a0*/  LOP3.LUT P2, RZ, R237, 0x4, RZ, 0xc0, !PT ;  /* 0x00000004edff7812 */ /* 0x000fe2000784c0ff */
[----:B------:R-:W-:Y:S01]  /*73b0*/  IMAD R3, R3, 0x2, R16 ;  /* 0x0000000203037824 */ /* 0x000fe200078e0210 */
[----:B------:R-:W-:Y:S01]  /*73c0*/  PRMT R46, R0, 0x7610, R46 ;  /* 0x00007610002e7816 */ /* 0x000fe2000000002e */
[----:B------:R-:W-:Y:S01]  /*73d0*/  IMAD.MOV.U32 R5, RZ, RZ, R11 ;  /* 0x000000ffff057224 */ /* 0x000fe200078e000b */
[----:B------:R-:W-:Y:S01]  /*73e0*/  PRMT R47, R4, 0x7610, R47 ;  /* 0x00007610042f7816 */ /* 0x000fe2000000002f */
[C---:B------:R-:W-:Y:S01]  /*73f0*/  VIADD R4, R3.reuse, 0x18400 ;  /* 0x0001840003047836 */ /* 0x040fe20000000000 */
[----:B------:R-:W-:Y:S01]  /*7400*/  ISETP.GE.AND P1, PT, R18, R40, PT ;  /* 0x000000281200720c */ /* 0x000fe20003f26270 */
[----:B------:R-:W-:Y:S01]  /*7410*/  VIADD R0, R3, 0x18440 ;  /* 0x0001844003007836 */ /* 0x000fe20000000000 */
[----:B-1----:R-:W-:Y:S11]  /*7420*/  @!P0 BRA `(.L_x_2754) ;  /* 0x00000190002c8947 */ /* 0x002ff60003800000 */
.L_x_3062:
[----:B------:R-:W-:Y:S05]  /*7430*/  BSYNC B1 ;  /* 0x0000000000017941 */ /* 0x000fea0003800000 */
.L_x_2753:
[----:B------:R-:W-:Y:S01]  /*7440*/  BSSY B1, `(.L_x_2755) ;  /* 0x0000067000017945 */ /* 0x000fe20003800000 */
[----:B------:R-:W-:Y:S01]  /*7450*/  PRMT R49, R49, 0x5410, R5 ;  /* 0x0000541031317816 */ /* 0x000fe20000000005 */
[----:B------:R-:W-:Y:S02]  /*7460*/  @P2 VIADD R0, R4, 0xffffffc0 ;  /* 0xffffffc004002836 */ /* 0x000fe40000000000 */
[----:B------:R-:W-:Y:S05]  /*7470*/  @P1 BRA `(.L_x_2756) ;  /* 0x00000004008c1947 */ /* 0x000fea0003800000 */
[----:B------:R-:W1:Y:S01]  /*7480*/  LDC R4, c[0x0][0x3f4] ;  /* 0x0000fd00ff047b82 */ /* 0x000e620000000800 */
[----:B------:R-:W-:Y:S01]  /*7490*/  BSSY B2, `(.L_x_2757) ;  /* 0x0000032000027945 */ /* 0x000fe20003800000 */
[-C--:B-1----:R-:W-:Y:S02]  /*74a0*/  ISETP.GE.AND P0, PT, R22, R4.reuse, PT ;  /* 0x000000041600720c */ /* 0x082fe40003f06270 */
[----:B------:R-:W-:-:S11]  /*74b0*/  ISETP.GE.AND P1, PT, R209, R4, PT ;  /* 0x00000004d100720c */ /* 0x000fd60003f26270 */
[----:B------:R-:W-:Y:S05]  /*74c0*/  @P0 BRA `(.L_x_2758) ;  /* 0x0000000000b80947 */ /* 0x000fea0003800000 */
[----:B------:R-:W1:Y:S01]  /*74d0*/  LDS.128 R4, [R3+0x18400] ;  /* 0x0184000003047984 */ /* 0x000e620000000c00 */
[----:B----4-:R-:W-:Y:S02]  /*74e0*/  SHF.R.U64 R14, R28, 0x10, R29 ;  /* 0x000000101c0e7819 */ /* 0x010fe4000000121d */
[----:B------:R-:W-:Y:S02]  /*74f0*/  SHF.R.U32.HI R34, RZ, 0x10, R31 ;  /* 0x00000010ff227819 */ /* 0x000fe4000001161f */
[----:B------:R-:W-:Y:S02]  /*7500*/  SHF.R.U32.HI R28, RZ, 0x10, R29 ;  /* 0x00000010ff1c7819 */ /* 0x000fe4000001161d */
[----:B------:R-:W-:Y:S02]  /*7510*/  SHF.R.U64 R33, R30, 0x10, R31 ;  /* 0x000000101e217819 */ /* 0x000fe4000000121f */
[----:B------:R-:W-:Y:S02]  /*7520*/  PRMT R34, R41, 0x5432, R34 ;  /* 0x0000543229227816 */ /* 0x000fe40000000022 */
[----:B------:R-:W-:-:S02]  /*7530*/  PRMT R31, R44, 0x5432, R28 ;  /* 0x000054322c1f7816 */ /* 0x000fc4000000001c */
[----:B------:R-:W-:Y:S01]  /*7540*/  PRMT R30, R43, 0x5432, R14 ;  /* 0x000054322b1e7816 */ /* 0x000fe2000000000e */
[C---:B0-----:R-:W-:Y:S01]  /*7550*/  IMAD.U32 R35, R34.reuse, 0x10000, RZ ;  /* 0x0001000022237824 */ /* 0x041fe200078e00ff */
[----:B------:R-:W-:Y:S01]  /*7560*/  LOP3.LUT R34, R34, 0xffff0000, RZ, 0xc0, !PT ;  /* 0xffff000022227812 */ /* 0x000fe200078ec0ff */
[C---:B------:R-:W-:Y:S01]  /*7570*/  IMAD.U32 R32, R31.reuse, 0x10000, RZ ;  /* 0x000100001f207824 */ /* 0x040fe200078e00ff */
[----:B------:R-:W-:Y:S02]  /*7580*/  LOP3.LUT R31, R31, 0xffff0000, RZ, 0xc0, !PT ;  /* 0xffff00001f1f7812 */ /* 0x000fe400078ec0ff */
[----:B------:R-:W-:Y:S02]  /*7590*/  PRMT R33, R41, 0x5410, R33 ;  /* 0x0000541029217816 */ /* 0x000fe40000000021 */
[C---:B-1----:R-:W-:Y:S01]  /*75a0*/  LOP3.LUT R15, R6.reuse, 0xffff0000, RZ, 0xc0, !PT ;  /* 0xffff0000060f7812 */ /* 0x042fe200078ec0ff */
[----:B------:R-:W-:Y:S01]  /*75b0*/  IMAD.U32 R14, R6, 0x10000, RZ ;  /* 0x00010000060e7824 */ /* 0x000fe200078e00ff */
[C---:B------:R-:W-:Y:S01]  /*75c0*/  LOP3.LUT R29, R7.reuse, 0xffff0000, RZ, 0xc0, !PT ;  /* 0xffff0000071d7812 */ /* 0x040fe200078ec0ff */
[----:B------:R-:W-:-:S02]  /*75d0*/  IMAD.U32 R28, R7, 0x10000, RZ ;  /* 0x00010000071c7824 */ /* 0x000fc400078e00ff */
[CC--:B------:R-:W-:Y:S01]  /*75e0*/  FMUL.FTZ R37, R15.reuse, R35.reuse ;  /* 0x000000230f257220 */ /* 0x0c0fe20000410000 */
[----:B------:R-:W-:Y:S01]  /*75f0*/  FMUL.FTZ R38, R15, R32 ;  /* 0x000000200f267220 */ /* 0x000fe20000410000 */
[----:B------:R-:W-:Y:S01]  /*7600*/  FMUL.FTZ R15, R29, R34 ;  /* 0x000000221d0f7220 */ /* 0x000fe20000410000 */
[----:B------:R-:W-:Y:S02]  /*7610*/  IMAD.U32 R6, R4, 0x10000, RZ ;  /* 0x0001000004067824 */ /* 0x000fe400078e00ff */
[C---:B------:R-:W-:Y:S01]  /*7620*/  FFMA.FTZ R37, R14.reuse, R32, -R37 ;  /* 0x000000200e257223 */ /* 0x040fe20000010825 */
[----:B------:R-:W-:Y:S01]  /*7630*/  FFMA.FTZ R38, R14, R35, R38 ;  /* 0x000000230e267223 */ /* 0x000fe20000010026 */
[-C--:B------:R-:W-:Y:S01]  /*7640*/  FFMA.FTZ R35, R28, R31.reuse, -R15 ;  /* 0x0000001f1c237223 */ /* 0x080fe2000001080f */
[C---:B------:R-:W-:Y:S01]  /*7650*/  IMAD.U32 R7, R5.reuse, 0x10000, RZ ;  /* 0x0001000005077824 */ /* 0x040fe200078e00ff */
[----:B------:R-:W-:Y:S01]  /*7660*/  LOP3.LUT R4, R4, 0xffff0000, RZ, 0xc0, !PT ;  /* 0xffff000004047812 */ /* 0x000fe200078ec0ff */
[C---:B------:R-:W-:Y:S01]  /*7670*/  IMAD.U32 R15, R30.reuse, 0x10000, RZ ;  /* 0x000100001e0f7824 */ /* 0x040fe200078e00ff */
[----:B------:R-:W-:Y:S01]  /*7680*/  LOP3.LUT R5, R5, 0xffff0000, RZ, 0xc0, !PT ;  /* 0xffff000005057812 */ /* 0x000fe200078ec0ff */
[----:B------:R-:W-:Y:S01]  /*7690*/  FMUL.FTZ R39, R29, R31 ;  /* 0x0000001f1d277220 */ /* 0x000fe20000410000 */
[C---:B------:R-:W-:Y:S01]  /*76a0*/  LOP3.LUT R14, R33.reuse, 0xffff0000, RZ, 0xc0, !PT ;  /* 0xffff0000210e7812 */ /* 0x040fe200078ec0ff */
[----:B------:R-:W-:Y:S01]  /*76b0*/  IMAD.U32 R29, R33, 0x10000, RZ ;  /* 0x00010000211d7824 */ /* 0x000fe200078e00ff */
[----:B------:R-:W-:Y:S01]  /*76c0*/  LOP3.LUT R30, R30, 0xffff0000, RZ, 0xc0, !PT ;  /* 0xffff00001e1e7812 */ /* 0x000fe200078ec0ff */
[----:B------:R-:W-:Y:S01]  /*76d0*/  FFMA.FTZ R34, R28, R34, R39 ;  /* 0x000000221c227223 */ /* 0x000fe20000010027 */
[C---:B------:R-:W-:Y:S01]  /*76e0*/  FMUL.FTZ R28, R4.reuse, R15 ;  /* 0x0000000f041c7220 */ /* 0x040fe20000410000 */
[-C--:B------:R-:W-:Y:S01]  /*76f0*/  FMUL.FTZ R31, R4, R29.reuse ;  /* 0x0000001d041f7220 */ /* 0x080fe20000410000 */
[C---:B------:R-:W-:Y:S01]  /*7700*/  FMUL.FTZ R32, R5.reuse, R14 ;  /* 0x0000000e05207220 */ /* 0x040fe20000410000 */
[-C--:B------:R-:W-:Y:S01]  /*7710*/  FMUL.FTZ R33, R5, R30.reuse ;  /* 0x0000001e05217220 */ /* 0x080fe20000410000 */
[C---:B------:R-:W-:Y:S01]  /*7720*/  FFMA.FTZ R29, R6.reuse, R29, R28 ;  /* 0x0000001d061d7223 */ /* 0x040fe2000001001c */
[----:B------:R-:W-:Y:S01]  /*7730*/  FFMA.FTZ R4, R6, R15, -R31 ;  /* 0x0000000f06047223 */ /* 0x000fe2000001081f */
[C---:B------:R-:W-:Y:S01]  /*7740*/  FFMA.FTZ R5, R7.reuse, R30, -R32 ;  /* 0x0000001e07057223 */ /* 0x040fe20000010820 */
[----:B------:R-:W-:Y:S01]  /*7750*/  FFMA.FTZ R14, R7, R14, R33 ;  /* 0x0000000e070e7223 */ /* 0x000fe20000010021 */
[----:B------:R-:W-:-:S02]  /*7760*/  F2FP.BF16.F32.PACK_AB R6, R38, R37 ;  /* 0x000000252606723e */ /* 0x000fc400000010ff */
[----:B------:R-:W-:Y:S02]  /*7770*/  F2FP.BF16.F32.PACK_AB R7, R34, R35 ;  /* 0x000000232207723e */ /* 0x000fe400000010ff */
[----:B------:R-:W-:Y:S02]  /*7780*/  F2FP.BF16.F32.PACK_AB R4, R29, R4 ;  /* 0x000000041d04723e */ /* 0x000fe400000010ff */
[----:B------:R-:W-:-:S05]  /*7790*/  F2FP.BF16.F32.PACK_AB R5, R14, R5 ;  /* 0x000000050e05723e */ /* 0x000fca00000010ff */
[----:B------:R1:W-:Y:S02]  /*77a0*/  STS.128 [R3+0x18400], R4 ;  /* 0x0184000403007388 */ /* 0x0003e40000000c00 */
.L_x_2758:
[----:B------:R-:W-:Y:S05]  /*77b0*/  BSYNC B2 ;  /* 0x0000000000027941 */ /* 0x000fea0003800000 */
.L_x_2757:
[----:B------:R-:W-:Y:S05]  /*77c0*/  @P1 BRA `(.L_x_2756) ;  /* 0x0000000000b81947 */ /* 0x000fea0003800000 */
[----:B-1----:R-:W1:Y:S01]  /*77d0*/  LDS.128 R4, [R0] ;  /* 0x0000000000047984 */ /* 0x002e620000000c00 */
[----:B------:R-:W-:Y:S02]  /*77e0*/  SHF.R.U64 R24, R24, 0x10, R25 ;  /* 0x0000001018187819 */ /* 0x000fe40000001219 */
[----:B------:R-:W-:Y:S02]  /*77f0*/  SHF.R.U32.HI R30, RZ, 0x10, R21 ;  /* 0x00000010ff1e7819 */ /* 0x000fe40000011615 */
[----:B------:R-:W-:Y:S02]  /*7800*/  SHF.R.U32.HI R25, RZ, 0x10, R25 ;  /* 0x00000010ff197819 */ /* 0x000fe40000011619 */
[----:B------:R-:W-:Y:S02]  /*7810*/  PRMT R30, R42, 0x5432, R30 ;  /* 0x000054322a1e7816 */ /* 0x000fe4000000001e */
[----:B------:R-:W-:Y:S02]  /*7820*/  PRMT R25, R43, 0x5410, R25 ;  /* 0x000054102b197816 */ /* 0x000fe40000000019 */
[----:B------:R-:W-:Y:S01]  /*7830*/  SHF.R.U64 R29, R20, 0x10, R21 ;  /* 0x00000010141d7819 */ /* 0x000fe20000001215 */
[C---:B------:R-:W-:Y:S01]  /*7840*/  IMAD.U32 R31, R30.reuse, 0x10000, RZ ;  /* 0x000100001e1f7824 */ /* 0x040fe200078e00ff */
[----:B------:R-:W-:Y:S01]  /*7850*/  LOP3.LUT R30, R30, 0xffff0000, RZ, 0xc0, !PT ;  /* 0xffff00001e1e7812 */ /* 0x000fe200078ec0ff */
[C---:B------:R-:W-:Y:S01]  /*7860*/  IMAD.U32 R28, R25.reuse, 0x10000, RZ ;  /* 0x00010000191c7824 */ /* 0x040fe200078e00ff */
[----:B------:R-:W-:-:S02]  /*7870*/  LOP3.LUT R25, R25, 0xffff0000, RZ, 0xc0, !PT ;  /* 0xffff000019197812 */ /* 0x000fc400078ec0ff */
[----:B------:R-:W-:Y:S02]  /*7880*/  PRMT R24, R45, 0x5432, R24 ;  /* 0x000054322d187816 */ /* 0x000fe40000000018 */
[----:B------:R-:W-:Y:S02]  /*7890*/  PRMT R29, R42, 0x5410, R29 ;  /* 0x000054102a1d7816 */ /* 0x000fe4000000001d */
[C---:B-1----:R-:W-:Y:S01]  /*78a0*/  LOP3.LUT R15, R6.reuse, 0xffff0000, RZ, 0xc0, !PT ;  /* 0xffff0000060f7812 */ /* 0x042fe200078ec0ff */
[----:B----4-:R-:W-:Y:S01]  /*78b0*/  IMAD.U32 R14, R6, 0x10000, RZ ;  /* 0x00010000060e7824 */ /* 0x010fe200078e00ff */
[C---:B------:R-:W-:Y:S01]  /*78c0*/  LOP3.LUT R21, R7.reuse, 0xffff0000, RZ, 0xc0, !PT ;  /* 0xffff000007157812 */ /* 0x040fe200078ec0ff */
[----:B------:R-:W-:Y:S02]  /*78d0*/  IMAD.U32 R20, R7, 0x10000, RZ ;  /* 0x0001000007147824 */ /* 0x000fe400078e00ff */
[C---:B------:R-:W-:Y:S01]  /*78e0*/  FMUL.FTZ R33, R15.reuse, R31 ;  /* 0x0000001f0f217220 */ /* 0x040fe20000410000 */
[----:B------:R-:W-:Y:S01]  /*78f0*/  FMUL.FTZ R32, R15, R28 ;  /* 0x0000001c0f207220 */ /* 0x000fe20000410000 */
[----:B------:R-:W-:Y:S01]  /*7900*/  FMUL.FTZ R15, R21, R30 ;  /* 0x0000001e150f7220 */ /* 0x000fe20000410000 */
[----:B------:R-:W-:-:S02]  /*7910*/  IMAD.U32 R6, R4, 0x10000, RZ ;  /* 0x0001000004067824 */ /* 0x000fc400078e00ff */
[C---:B------:R-:W-:Y:S01]  /*7920*/  FFMA.FTZ R33, R14.reuse, R28, -R33 ;  /* 0x0000001c0e217223 */ /* 0x040fe20000010821 */
[----:B------:R-:W-:Y:S01]  /*7930*/  FFMA.FTZ R32, R14, R31, R32 ;  /* 0x0000001f0e207223 */ /* 0x000fe20000010020 */
[-C--:B------:R-:W-:Y:S01]  /*7940*/  FFMA.FTZ R31, R20, R25.reuse, -R15 ;  /* 0x00000019141f7223 */ /* 0x080fe2000001080f */
[C---:B------:R-:W-:Y:S01]  /*7950*/  IMAD.U32 R7, R5.reuse, 0x10000, RZ ;  /* 0x0001000005077824 */ /* 0x040fe200078e00ff */
[----:B------:R-:W-:Y:S01]  /*7960*/  LOP3.LUT R4, R4, 0xffff0000, RZ, 0xc0, !PT ;  /* 0xffff000004047812 */ /* 0x000fe200078ec0ff */
[C---:B------:R-:W-:Y:S01]  /*7970*/  IMAD.U32 R15, R24.reuse, 0x10000, RZ ;  /* 0x00010000180f7824 */ /* 0x040fe200078e00ff */
[----:B------:R-:W-:Y:S01]  /*7980*/  LOP3.LUT R5, R5, 0xffff0000, RZ, 0xc0, !PT ;  /* 0xffff000005057812 */ /* 0x000fe200078ec0ff */
[----:B0-----:R-:W-:Y:S01]  /*7990*/  FMUL.FTZ R35, R21, R25 ;  /* 0x0000001915237220 */ /* 0x001fe20000410000 */
        /* <DEDUP_REMOVED lines=16> */
[----:B------:R2:W-:Y:S02]  /*7aa0*/  STS.128 [R0], R4 ;  /* 0x0000000400007388 */ /* 0x0005e40000000c00 */
.L_x_2756:
[----:B------:R-:W-:Y:S05]  /*7ab0*/  BSYNC B1 ;  /* 0x0000000000017941 */ /* 0x000fea0003800000 */
.L_x_2755:
[----:B------:R-:W-:-:S13]  /*7ac0*/  ISETP.GE.AND P0, PT, R233, R40, PT ;  /* 0x00000028e900720c */ /* 0x000fda0003f06270 */
[----:B------:R-:W-:Y:S05]  /*7ad0*/  @P0 BRA `(.L_x_2759) ;  /* 0x0000001800c40947 */ /* 0x000fea0003800000 */
[----:B-12---:R-:W1:Y:S01]  /*7ae0*/  LDC R4, c[0x0][0x3f4] ;  /* 0x0000fd00ff047b82 */ /* 0x006e620000000800 */
[----:B------:R-:W-:Y:S01]  /*7af0*/  BSSY B1, `(.L_x_2760) ;  /* 0x0000032000017945 */ /* 0x000fe20003800000 */
[-C--:B-1----:R-:W-:Y:S02]  /*7b00*/  ISETP.GE.AND P0, PT, R22, R4.reuse, PT ;  /* 0x000000041600720c */ /* 0x082fe40003f06270 */
[----:B------:R-:W-:-:S11]  /*7b10*/  ISETP.GE.AND P1, PT, R209, R4, PT ;  /* 0x00000004d100720c */ /* 0x000fd60003f26270 */
[----:B------:R-:W-:Y:S05]  /*7b20*/  @P0 BRA `(.L_x_2761) ;  /* 0x0000000000b80947 */ /* 0x000fea0003800000 */
[----:B------:R-:W1:Y:S01]  /*7b30*/  LDS.128 R4, [R3+0x1a400] ;  /* 0x01a4000003047984 */ /* 0x000e620000000c00 */
[--C-:B------:R-:W-:Y:S02]  /*7b40*/  SHF.R.U64 R25, R26, 0x10, R27.reuse ;  /* 0x000000101a197819 */ /* 0x100fe4000000121b */
[----:B------:R-:W-:Y:S02]  /*7b50*/  SHF.R.U32.HI R26, RZ, 0x10, R27 ;  /* 0x00000010ff1a7819 */ /* 0x000fe4000001161b */
[----:B------:R-:W-:Y:S02]  /*7b60*/  SHF.R.U32.HI R21, RZ, 0x10, R13 ;  /* 0x00000010ff157819 */ /* 0x000fe4000001160d */
[C---:B------:R-:W-:Y:S02]  /*7b70*/  PRMT R26, R46.reuse, 0x5432, R26 ;  /* 0x000054322e1a7816 */ /* 0x040fe4000000001a */
        /* <DEDUP_REMOVED lines=9> */
[----:B------:R-:W-:Y:S01]  /*7c10*/  IMAD.U32 R12, R6, 0x10000, RZ ;  /* 0x00010000060c7824 */ /* 0x000fe200078e00ff */
[C---:B------:R-:W-:Y:S01]  /*7c20*/  LOP3.LUT R15, R7.reuse, 0xffff0000, RZ, 0xc0, !PT ;  /* 0xffff0000070f7812 */ /* 0x040fe200078ec0ff */
[----:B----4-:R-:W-:Y:S02]  /*7c30*/  IMAD.U32 R14, R7, 0x10000, RZ ;  /* 0x00010000070e7824 */ /* 0x010fe400078e00ff */
        /* <DEDUP_REMOVED lines=29> */
.L_x_2761:
[----:B------:R-:W-:Y:S05]  /*7e10*/  BSYNC B1 ;  /* 0x0000000000017941 */ /* 0x000fea0003800000 */
.L_x_2760:
[----:B------:R-:W-:Y:S05]  /*7e20*/  @P1 BRA `(.L_x_2759) ;  /* 0x0000001400f01947 */ /* 0x000fea0003800000 */
[----:B-1----:R-:W1:Y:S01]  /*7e30*/  LDS.128 R4, [R0+0x2000] ;  /* 0x0020000000047984 */ /* 0x002e620000000c00 */
[----:B------:R-:W-:Y:S02]  /*7e40*/  SHF.R.U32.HI R15, RZ, 0x10, R9 ;  /* 0x00000010ff0f7819 */ /* 0x000fe40000011609 */
[----:B------:R-:W-:Y:S02]  /*7e50*/  SHF.R.U32.HI R12, RZ, 0x10, R11 ;  /* 0x00000010ff0c7819 */ /* 0x000fe4000001160b */
[----:B------:R-:W-:Y:S02]  /*7e60*/  PRMT R15, R45, 0x5410, R15 ;  /* 0x000054102d0f7816 */ /* 0x000fe4000000000f */
[----:B------:R-:W-:Y:S02]  /*7e70*/  PRMT R12, R49, 0x5432, R12 ;  /* 0x00005432310c7816 */ /* 0x000fe4000000000c */
[----:B----4-:R-:W-:Y:S01]  /*7e80*/  SHF.R.U64 R14, R8, 0x10, R9 ;  /* 0x00000010080e7819 */ /* 0x010fe20000001209 */
[----:B------:R-:W-:Y:S01]  /*7e90*/  IMAD.U32 R20, R15, 0x10000, RZ ;  /* 0x000100000f147824 */ /* 0x000fe200078e00ff */
[----:B------:R-:W-:Y:S01]  /*7ea0*/  SHF.R.U64 R3, R10, 0x10, R11 ;  /* 0x000000100a037819 */ /* 0x000fe2000000120b */
[----:B------:R-:W-:Y:S01]  /*7eb0*/  IMAD.U32 R13, R12, 0x10000, RZ ;  /* 0x000100000c0d7824 */ /* 0x000fe200078e00ff */
[----:B------:R-:W-:-:S02]  /*7ec0*/  PRMT R14, R47, 0x5432, R14 ;  /* 0x000054322f0e7816 */ /* 0x000fc4000000000e */
[----:B------:R-:W-:Y:S02]  /*7ed0*/  LOP3.LUT R15, R15, 0xffff0000, RZ, 0xc0, !PT ;  /* 0xffff00000f0f7812 */ /* 0x000fe400078ec0ff */
[----:B------:R-:W-:Y:S02]  /*7ee0*/  LOP3.LUT R12, R12, 0xffff0000, RZ, 0xc0, !PT ;  /* 0xffff00000c0c7812 */ /* 0x000fe400078ec0ff */
[----:B------:R-:W-:Y:S02]  /*7ef0*/  PRMT R11, R47, 0x5410, R3 ;  /* 0x000054102f0b7816 */ /* 0x000fe40000000003 */
[C---:B-1----:R-:W-:Y:S01]  /*7f00*/  LOP3.LUT R9, R6.reuse, 0xffff0000, RZ, 0xc0, !PT ;  /* 0xffff000006097812 */ /* 0x042fe200078ec0ff */
[C---:B------:R-:W-:Y:S01]  /*7f10*/  IMAD.U32 R10, R7.reuse, 0x10000, RZ ;  /* 0x00010000070a7824 */ /* 0x040fe200078e00ff */
[----:B------:R-:W-:Y:S01]  /*7f20*/  LOP3.LUT R7, R7, 0xffff0000, RZ, 0xc0, !PT ;  /* 0xffff000007077812 */ /* 0x000fe200078ec0ff */
[----:B------:R-:W-:Y:S02]  /*7f30*/  IMAD.U32 R8, R6, 0x10000, RZ ;  /* 0x0001000006087824 */ /* 0x000fe400078e00ff */
[C---:B------:R-:W-:Y:S01]  /*7f40*/  FMUL.FTZ R21, R9.reuse, R20 ;  /* 0x0000001409157220 */ /* 0x040fe20000410000 */
[----:B------:R-:W-:Y:S01]  /*7f50*/  FMUL.FTZ R9, R9, R13 ;  /* 0x0000000d09097220 */ /* 0x000fe20000410000 */
[----:B------:R-:W-:-:S02]  /*7f60*/  IMAD.U32 R6, R5, 0x10000, RZ ;  /* 0x0001000005067824 */ /* 0x000fc400078e00ff */
[C---:B------:R-:W-:Y:S01]  /*7f70*/  FMUL.FTZ R25, R7.reuse, R15 ;  /* 0x0000000f07197220 */ /* 0x040fe20000410000 */
[C---:B------:R-:W-:Y:S01]  /*7f80*/  FFMA.FTZ R21, R8.reuse, R13, -R21 ;  /* 0x0000000d08157223 */ /* 0x040fe20000010815 */
[----:B------:R-:W-:Y:S01]  /*7f90*/  FFMA.FTZ R20, R8, R20, R9 ;  /* 0x0000001408147223 */ /* 0x000fe20000010009 */
[-C--:B------:R-:W-:Y:S01]  /*7fa0*/  FMUL.FTZ R9, R7, R12.reuse ;  /* 0x0000000c07097220 */ /* 0x080fe20000410000 */
[----:B------:R-:W-:Y:S01]  /*7fb0*/  IMAD.U32 R8, R14, 0x10000, RZ ;  /* 0x000100000e087824 */ /* 0x000fe200078e00ff */
[----:B------:R-:W-:Y:S01]  /*7fc0*/  LOP3.LUT R5, R5, 0xffff0000, RZ, 0xc0, !PT ;  /* 0xffff000005057812 */ /* 0x000fe200078ec0ff */
[----:B------:R-:W-:Y:S01]  /*7fd0*/  IMAD.U32 R3, R4, 0x10000, RZ ;  /* 0x0001000004037824 */ /* 0x000fe200078e00ff */
[----:B------:R-:W-:Y:S01]  /*7fe0*/  LOP3.LUT R14, R14, 0xffff0000, RZ, 0xc0, !PT ;  /* 0xffff00000e0e7812 */ /* 0x000fe200078ec0ff */
[C---:B------:R-:W-:Y:S01]  /*7ff0*/  IMAD.U32 R7, R11.reuse, 0x10000, RZ ;  /* 0x000100000b077824 */ /* 0x040fe200078e00ff */
[----:B------:R-:W-:Y:S01]  /*8000*/  LOP3.LUT R4, R4, 0xffff0000, RZ, 0xc0, !PT ;  /* 0xffff000004047812 */ /* 0x000fe200078ec0ff */
[C---:B------:R-:W-:Y:S01]  /*8010*/  FFMA.FTZ R25, R10.reuse, R12, -R25 ;  /* 0x0000000c0a197223 */ /* 0x040fe20000010819 */
[----:B------:R-:W-:Y:S01]  /*8020*/  LOP3.LUT R11, R11, 0xffff0000, RZ, 0xc0, !PT ;  /* 0xffff00000b0b7812 */ /* 0x000fe200078ec0ff */
[----:B------:R-:W-:Y:S01]  /*8030*/  FFMA.FTZ R12, R10, R15, R9 ;  /* 0x0000000f0a0c7223 */ /* 0x000fe20000010009 */
[C---:B------:R-:W-:Y:S01]  /*8040*/  FMUL.FTZ R13, R5.reuse, R14 ;  /* 0x0000000e050d7220 */ /* 0x040fe20000410000 */
[CC--:B------:R-:W-:Y:S01]  /*8050*/  FMUL.FTZ R10, R4.reuse, R8.reuse ;  /* 0x00000008040a7220 */ /* 0x0c0fe20000410000 */
[----:B------:R-:W-:Y:S01]  /*8060*/  FMUL.FTZ R9, R4, R7 ;  /* 0x0000000704097220 */ /* 0x000fe20000410000 */
        /* <DEDUP_REMOVED lines=11> */
.L_x_2746:
[----:B------:R-:W0:Y:S01]  /*8120*/  LDC R31, c[0x0][0x448] ;  /* 0x00011200ff1f7b82 */ /* 0x000e220000000800 */
[----:B------:R-:W-:Y:S01]  /*8130*/  IMAD R3, R231, 0x40, R34 ;  /* 0x00000040e7037824 */ /* 0x000fe200078e0222 */
[----:B------:R-:W-:Y:S01]  /*8140*/  ULDC.64 UR4, c[0x0][0x3f8] ;  /* 0x0000fe0000047ab9 */ /* 0x000fe20000000a00 */
[----:B------:R-:W-:Y:S01]  /*8150*/  ULDC.64 UR6, c[0x0][0x408] ;  /* 0x0001020000067ab9 */ /* 0x000fe20000000a00 */
[----:B------:R-:W-:Y:S02]  /*8160*/  IMAD.MOV.U32 R20, RZ, RZ, R24 ;  /* 0x000000ffff147224 */ /* 0x000fe400078e0018 */
[----:B------:R-:W-:Y:S02]  /*8170*/  IMAD.MOV.U32 R21, RZ, RZ, R27 ;  /* 0x000000ffff157224 */ /* 0x000fe400078e001b */
[----:B------:R-:W-:Y:S01]  /*8180*/  IMAD.MOV.U32 R4, RZ, RZ, R30 ;  /* 0x000000ffff047224 */ /* 0x000fe200078e001e */
[----:B------:R-:W-:Y:S02]  /*8190*/  SHF.R.S32.HI R30, RZ, 0x1f, R37 ;  /* 0x0000001fff1e7819 */ /* 0x000fe40000011425 */
[----:B0-----:R-:W-:-:S13]  /*81a0*/  ISETP.NE.AND P0, PT, R31, 0x1, PT ;  /* 0x000000011f00780c */ /* 0x001fda0003f05270 */
[----:B------:R-:W0:Y:S08]  /*81b0*/  @P0 LDC R0, c[0x0][0x44c] ;  /* 0x00011300ff000b82 */ /* 0x000e300000000800 */
[----:B------:R-:W1:Y:S01]  /*81c0*/  @P0 LDC R5, c[0x0][0x450] ;  /* 0x00011400ff050b82 */ /* 0x000e620000000800 */
[----:B0-----:R-:W-:-:S05]  /*81d0*/  @P0 IMAD.HI.U32 R0, R3, R0, RZ ;  /* 0x0000000003000227 */ /* 0x001fca00078e00ff */
[----:B-1----:R-:W-:Y:S01]  /*81e0*/  @P0 SHF.R.U32.HI R3, RZ, R5, R0 ;  /* 0x00000005ff030219 */ /* 0x002fe20000011600 */
[----:B------:R-:W-:-:S03]  /*81f0*/  IMAD.MOV.U32 R5, RZ, RZ, R29 ;  /* 0x000000ffff057224 */ /* 0x000fc600078e001d */
        /* <DEDUP_REMOVED lines=17> */
[----:B------:R-:W0:Y:S01]  /*8310*/  LDC R38, c[0x0][0x3f4] ;  /* 0x0000fd00ff267b82 */ /* 0x000e220000000800 */
[----:B------:R-:W1:Y:S01]  /*8320*/  SHFL.IDX PT, R3, R10, RZ, 0x1c1f ;  /* 0x001c1fff0a037589 */ /* 0x000e6200000e0000 */
[----:B------:R-:W-:-:S03]  /*8330*/  IMAD R31, R204, R31, RZ ;  /* 0x0000001fcc1f7224 */ /* 0x000fc600078e02ff */
[----:B------:R-:W2:Y:S04]  /*8340*/  SHFL.IDX PT, R0, R20, RZ, 0x1c1f ;  /* 0x001c1fff14007589 */ /* 0x000ea800000e0000 */
[----:B------:R-:W3:Y:S04]  /*8350*/  SHFL.IDX PT, R14, R28, RZ, 0x1c1f ;  /* 0x001c1fff1c0e7589 */ /* 0x000ee800000e0000 */
[----:B------:R-:W4:Y:S01]  /*8360*/  SHFL.IDX PT, R8, R29, RZ, 0x1c1f ;  /* 0x001c1fff1d087589 */ /* 0x000f2200000e0000 */
[----:B0-----:R-:W-:-:S04]  /*8370*/  ISETP.GE.AND P0, PT, R37, R38, PT ;  /* 0x000000262500720c */ /* 0x001fc80003f06270 */
[----:B------:R-:W-:-:S13]  /*8380*/  ISETP.GE.OR P1, PT, R34, R31, P0 ;  /* 0x0000001f2200720c */ /* 0x000fda0000726670 */
[C---:B------:R-:W-:Y:S01]  /*8390*/  @!P1 IMAD.SHL.U32 R9, R37.reuse, 0x2, RZ ;  /* 0x0000000225099824 */ /* 0x040fe200078e00ff */
[----:B------:R-:W-:-:S04]  /*83a0*/  @!P1 SHF.L.U64.HI R21, R37, 0x1, R30 ;  /* 0x0000000125159819 */ /* 0x000fc8000001021e */
[----:B-1----:R-:W-:-:S05]  /*83b0*/  @!P1 IADD3 R4, P2, R3, R9, RZ ;  /* 0x0000000903049210 */ /* 0x002fca0007f5e0ff */
[----:B--2---:R-:W-:-:S06]  /*83c0*/  @!P1 IMAD.X R5, R0, 0x1, R21, P2 ;  /* 0x0000000100059824 */ /* 0x004fcc00010e0615 */
[----:B------:R-:W2:Y:S01]  /*83d0*/  @!P1 LD.E.128 R4, desc[UR40][R4.64] ;  /* 0x0000002804049980 */ /* 0x000ea2000c101d00 */
[----:B---3--:R-:W-:-:S05]  /*83e0*/  @!P1 IADD3 R14, P2, R14, R9, RZ ;  /* 0x000000090e0e9210 */ /* 0x008fca0007f5e0ff */
[----:B----4-:R-:W-:-:S04]  /*83f0*/  @!P1 IMAD.X R3, R8, 0x1, R21, P2 ;  /* 0x0000000108039824 */ /* 0x010fc800010e0615 */
[----:B------:R-:W-:-:S05]  /*8400*/  @!P1 IMAD.MOV.U32 R15, RZ, RZ, R3 ;  /* 0x000000ffff0f9224 */ /* 0x000fca00078e0003 */
[----:B------:R0:W3:Y:S01]  /*8410*/  @!P1 LD.E.128 R24, desc[UR40][R14.64] ;  /* 0x000000280e189980 */ /* 0x0000e2000c101d00 */
[----:B------:R-:W-:Y:S02]  /*8420*/  CS2R R42, SRZ ;  /* 0x00000000002a7805 */ /* 0x000fe4000001ff00 */
[----:B------:R-:W-:Y:S01]  /*8430*/  CS2R R40, SRZ ;  /* 0x0000000000287805 */ /* 0x000fe2000001ff00 */
[----:B------:R-:W1:Y:S04]  /*8440*/  SHFL.IDX PT, R8, R29, 0x1, 0x1c1f ;  /* 0x003c1f001d087f89 */ /* 0x000e6800000e0000 */
[----:B0-----:R-:W0:Y:S01]  /*8450*/  SHFL.IDX PT, R14, R28, 0x1, 0x1c1f ;  /* 0x003c1f001c0e7f89 */ /* 0x001e2200000e0000 */
[----:B--2---:R-:W-:Y:S02]  /*8460*/  @!P1 IMAD.MOV.U32 R42, RZ, RZ, R4 ;  /* 0x000000ffff2a9224 */ /* 0x004fe400078e0004 */
[----:B------:R-:W-:Y:S01]  /*8470*/  @!P1 IMAD.MOV.U32 R43, RZ, RZ, R5 ;  /* 0x000000ffff2b9224 */ /* 0x000fe200078e0005 */
[----:B------:R-:W-:Y:S01]  /*8480*/  CS2R R4, SRZ ;  /* 0x0000000000047805 */ /* 0x000fe2000001ff00 */
[----:B------:R-:W-:-:S02]  /*8490*/  IMAD.MOV.U32 R0, RZ, RZ, R42 ;  /* 0x000000ffff007224 */ /* 0x000fc400078e002a */
[----:B------:R-:W-:Y:S02]  /*84a0*/  @!P1 IMAD.MOV.U32 R41, RZ, RZ, R7 ;  /* 0x000000ffff299224 */ /* 0x000fe400078e0007 */
[----:B------:R-:W-:Y:S01]  /*84b0*/  IMAD.MOV.U32 R3, RZ, RZ, R43 ;  /* 0x000000ffff037224 */ /* 0x000fe200078e002b */
[----:B------:R-:W-:Y:S01]  /*84c0*/  PRMT R46, R46, 0x5410, R0 ;  /* 0x000054102e2e7816 */ /* 0x000fe20000000000 */
[----:B------:R-:W-:Y:S01]  /*84d0*/  @!P1 IMAD.MOV.U32 R40, RZ, RZ, R6 ;  /* 0x000000ffff289224 */ /* 0x000fe200078e0006 */
[----:B------:R-:W2:Y:S01]  /*84e0*/  SHFL.IDX PT, R0, R20, 0x1, 0x1c1f ;  /* 0x003c1f0014007f89 */ /* 0x000ea200000e0000 */
[----:B------:R-:W-:Y:S01]  /*84f0*/  CS2R R6, SRZ ;  /* 0x0000000000067805 */ /* 0x000fe2000001ff00 */
[----:B------:R-:W-:Y:S01]  /*8500*/  IMAD.MOV.U32 R11, RZ, RZ, R41 ;  /* 0x000000ffff0b7224 */ /* 0x000fe200078e0029 */
[----:B------:R-:W-:Y:S01]  /*8510*/  PRMT R47, R3, 0x7610, R47 ;  /* 0x00007610032f7816 */ /* 0x000fe2000000002f */
[----:B---3--:R-:W-:Y:S01]  /*8520*/  @!P1 IMAD.MOV.U32 R6, RZ, RZ, R24 ;  /* 0x000000ffff069224 */ /* 0x008fe200078e0018 */
[----:B------:R3:W4:Y:S01]  /*8530*/  SHFL.IDX PT, R3, R10, 0x1, 0x1c1f ;  /* 0x003c1f000a037f89 */ /* 0x00072200000e0000 */
[----:B------:R-:W-:Y:S01]  /*8540*/  @!P1 IMAD.MOV.U32 R7, RZ, RZ, R25 ;  /* 0x000000ffff079224 */ /* 0x000fe200078e0019 */
[----:B------:R-:W-:Y:S01]  /*8550*/  CS2R R24, SRZ ;  /* 0x0000000000187805 */ /* 0x000fe2000001ff00 */
[----:B------:R-:W-:-:S02]  /*8560*/  @!P1 IMAD.MOV.U32 R4, RZ, RZ, R26 ;  /* 0x000000ffff049224 */ /* 0x000fc400078e001a */
[----:B------:R-:W-:Y:S02]  /*8570*/  @!P1 IMAD.MOV.U32 R5, RZ, RZ, R27 ;  /* 0x000000ffff059224 */ /* 0x000fe400078e001b */
[----:B------:R-:W-:Y:S01]  /*8580*/  IMAD.MOV.U32 R9, RZ, RZ, R40 ;  /* 0x000000ffff097224 */ /* 0x000fe200078e0028 */
[----:B---3--:R-:W-:Y:S01]  /*8590*/  PRMT R10, R11, 0x7610, R10 ;  /* 0x000076100b0a7816 */ /* 0x008fe2000000000a */
[----:B------:R-:W-:Y:S02]  /*85a0*/  IMAD.MOV.U32 R11, RZ, RZ, R6 ;  /* 0x000000ffff0b7224 */ /* 0x000fe400078e0006 */
[----:B------:R-:W-:Y:S02]  /*85b0*/  IMAD.MOV.U32 R12, RZ, RZ, R7 ;  /* 0x000000ffff0c7224 */ /* 0x000fe400078e0007 */
[----:B------:R-:W-:Y:S01]  /*85c0*/  IMAD.MOV.U32 R13, RZ, RZ, R4 ;  /* 0x000000ffff0d7224 */ /* 0x000fe200078e0004 */
[----:B------:R-:W-:Y:S01]  /*85d0*/  PRMT R9, R9, 0x5410, R11 ;  /* 0x0000541009097816 */ /* 0x000fe2000000000b */
[----:B------:R-:W-:Y:S01]  /*85e0*/  IMAD.MOV.U32 R15, RZ, RZ, R5 ;  /* 0x000000ffff0f7224 */ /* 0x000fe200078e0005 */
[----:B------:R-:W-:-:S02]  /*85f0*/  PRMT R21, R12, 0x7610, R21 ;  /* 0x000076100c157816 */ /* 0x000fc40000000015 */
[----:B------:R-:W-:Y:S02]  /*8600*/  PRMT R10, R10, 0x5410, R13 ;  /* 0x000054100a0a7816 */ /* 0x000fe4000000000d */
[----:B012---:R-:W-:-:S07]  /*8610*/  PRMT R46, R15, 0x7610, R46 ;  /* 0x000076100f2e7816 */ /* 0x007fce000000002e */
.L_x_3072:
[----:B------:R-:W-:Y:S01]  /*8620*/  VIADD R34, R34, 0x40 ;  /* 0x0000004022227836 */ /* 0x000fe20000000000 */
[----:B------:R-:W-:Y:S01]  /*8630*/  LEA.HI R11, R235, R235, RZ, 0x1 ;  /* 0x000000ebeb0b7211 */ /* 0x000fe200078f08ff */
[----:B------:R-:W-:Y:S01]  /*8640*/  BSSY B1, `(.L_x_2763) ;  /* 0x0000015000017945 */ /* 0x000fe20003800000 */
[----:B------:R-:W-:Y:S02]  /*8650*/  CS2R R26, SRZ ;  /* 0x00000000001a7805 */ /* 0x000fe4000001ff00 */
[----:B------:R-:W-:Y:S02]  /*8660*/  CS2R R32, SRZ ;  /* 0x0000000000207805 */ /* 0x000fe4000001ff00 */
[----:B------:R-:W-:Y:S02]  /*8670*/  ISETP.GE.AND P1, PT, R34, R31, PT ;  /* 0x0000001f2200720c */ /* 0x000fe40003f26270 */
[----:B------:R-:W-:Y:S02]  /*8680*/  CS2R R34, SRZ ;  /* 0x0000000000227805 */ /* 0x000fe4000001ff00 */
[----:B------:R-:W-:-:S05]  /*8690*/  LOP3.LUT R12, R11, 0xfffffffe, RZ, 0xc0, !PT ;  /* 0xfffffffe0b0c7812 */ /* 0x000fca00078ec0ff */
[----:B------:R-:W-:-:S05]  /*86a0*/  IMAD.IADD R11, R235, 0x1, -R12 ;  /* 0x00000001eb0b7824 */ /* 0x000fca00078e0a0c */
[----:B------:R-:W-:Y:S01]  /*86b0*/  SHF.L.U32 R11, R11, 0x1f, RZ ;  /* 0x0000001f0b0b7819 */ /* 0x000fe200000006ff */
[----:B------:R-:W-:Y:S06]  /*86c0*/  @P1 BRA `(.L_x_2764) ;  /* 0x0000000000301947 */ /* 0x000fec0003800000 */
[----:B------:R-:W-:Y:S02]  /*86d0*/  CS2R R26, SRZ ;  /* 0x00000000001a7805 */ /* 0x000fe4000001ff00 */
[----:B------:R-:W-:Y:S02]  /*86e0*/  CS2R R32, SRZ ;  /* 0x0000000000207805 */ /* 0x000fe4000001ff00 */
[----:B------:R-:W-:Y:S01]  /*86f0*/  CS2R R34, SRZ ;  /* 0x0000000000227805 */ /* 0x000fe2000001ff00 */
[----:B------:R-:W-:Y:S06]  /*8700*/  @P0 BRA `(.L_x_2764) ;  /* 0x0000000000200947 */ /* 0x000fec0003800000 */
[C---:B------:R-:W-:Y:S01]  /*8710*/  IMAD.SHL.U32 R15, R37.reuse, 0x2, RZ ;  /* 0x00000002250f7824 */ /* 0x040fe200078e00ff */
[----:B------:R-:W-:-:S04]  /*8720*/  SHF.L.U64.HI R13, R37, 0x1, R30 ;  /* 0x00000001250d7819 */ /* 0x000fc8000001021e */
[-C--:B----4-:R-:W-:Y:S02]  /*8730*/  IADD3 R32, P1, R3, R15.reuse, RZ ;  /* 0x0000000f03207210 */ /* 0x090fe40007f3e0ff */
[----:B------:R-:W-:-:S03]  /*8740*/  IADD3 R14, P2, R14, R15, RZ ;  /* 0x0000000f0e0e7210 */ /* 0x000fc60007f5e0ff */
[--C-:B------:R-:W-:Y:S02]  /*8750*/  IMAD.X R33, R0, 0x1, R13.reuse, P1 ;  /* 0x0000000100217824 */ /* 0x100fe400008e060d */
[----:B------:R-:W-:-:S04]  /*8760*/  IMAD.X R15, R8, 0x1, R13, P2 ;  /* 0x00000001080f7824 */ /* 0x000fc800010e060d */
[----:B------:R-:W5:Y:S04]  /*8770*/  LD.E.128 R32, desc[UR40][R32.64] ;  /* 0x0000002820207980 */ /* 0x000f68000c101d00 */
[----:B------:R0:W5:Y:S02]  /*8780*/  LD.E.128 R24, desc[UR40][R14.64] ;  /* 0x000000280e187980 */ /* 0x000164000c101d00 */
.L_x_2764:
[----:B------:R-:W-:Y:S05]  /*8790*/  BSYNC B1 ;  /* 0x0000000000017941 */ /* 0x000fea0003800000 */
.L_x_2763:
[----:B------:R-:W1:Y:S01]  /*87a0*/  SYNCS.PHASECHK.TRANS64.TRYWAIT P1, [R16+URZ+0x22800], R11 ;  /* 0x0228000b100075a7 */ /* 0x000e62000802017f */
[----:B-----5:R-:W-:Y:S01]  /*87b0*/  IMAD.MOV.U32 R0, RZ, RZ, R24 ;  /* 0x000000ffff007224 */ /* 0x020fe200078e0018 */
[----:B------:R-:W-:Y:S01]  /*87c0*/  VIADDMNMX R31, R31, -R210, 0x80, PT ;  /* 0x000000801f1f7446 */ /* 0x000fe200038009d2 */
[----:B----4-:R-:W-:Y:S01]  /*87d0*/  IMAD.MOV.U32 R3, RZ, RZ, R25 ;  /* 0x000000ffff037224 */ /* 0x010fe200078e0019 */
[----:B------:R-:W-:Y:S01]  /*87e0*/  BSSY B1, `(.L_x_2765) ;  /* 0x0000010000017945 */ /* 0x000fe20003800000 */
[----:B------:R-:W-:Y:S01]  /*87f0*/  IMAD.MOV.U32 R8, RZ, RZ, R32 ;  /* 0x000000ffff087224 */ /* 0x000fe200078e0020 */
[----:B------:R-:W-:Y:S01]  /*8800*/  PRMT R52, R52, 0x5410, R0 ;  /* 0x0000541034347816 */ /* 0x000fe20000000000 */
[----:B------:R-:W-:Y:S01]  /*8810*/  IMAD.MOV.U32 R0, RZ, RZ, R26 ;  /* 0x000000ffff007224 */ /* 0x000fe200078e001a */
[----:B------:R-:W-:Y:S01]  /*8820*/  PRMT R53, R53, 0x5410, R3 ;  /* 0x0000541035357816 */ /* 0x000fe20000000003 */
[----:B------:R-:W-:Y:S01]  /*8830*/  IMAD.MOV.U32 R3, RZ, RZ, R27 ;  /* 0x000000ffff037224 */ /* 0x000fe200078e001b */
[-C--:B------:R-:W-:Y:S01]  /*8840*/  ISETP.GE.OR P2, PT, R18, R31.reuse, P0 ;  /* 0x0000001f1200720c */ /* 0x080fe20000746670 */
[----:B------:R-:W-:Y:S01]  /*8850*/  IMAD.MOV.U32 R12, RZ, RZ, R33 ;  /* 0x000000ffff0c7224 */ /* 0x000fe200078e0021 */
[----:B------:R-:W-:Y:S01]  /*8860*/  ISETP.GE.OR P0, PT, R233, R31, P0 ;  /* 0x0000001fe900720c */ /* 0x000fe20000706670 */
[----:B------:R-:W-:Y:S01]  /*8870*/  IMAD.MOV.U32 R56, RZ, RZ, R34 ;  /* 0x000000ffff387224 */ /* 0x000fe200078e0022 */
[----:B------:R-:W-:Y:S01]  /*8880*/  PRMT R54, R54, 0x5410, R0 ;  /* 0x0000541036367816 */ /* 0x000fe20000000000 */
[----:B------:R-:W-:Y:S01]  /*8890*/  IMAD.MOV.U32 R57, RZ, RZ, R35 ;  /* 0x000000ffff397224 */ /* 0x000fe200078e0023 */
[----:B------:R-:W-:-:S02]  /*88a0*/  PRMT R52, R3, 0x7610, R52 ;  /* 0x0000761003347816 */ /* 0x000fc40000000034 */
[----:B------:R-:W-:Y:S02]  /*88b0*/  PRMT R55, R55, 0x5410, R8 ;  /* 0x0000541037377816 */ /* 0x000fe40000000008 */
[----:B------:R-:W-:Y:S01]  /*88c0*/  PRMT R53, R12, 0x7610, R53 ;  /* 0x000076100c357816 */ /* 0x000fe20000000035 */
[----:B-1----:R-:W-:Y:S06]  /*88d0*/  @!P1 BRA `(.L_x_2766) ;  /* 0x0000018000809947 */ /* 0x002fec0003800000 */
.L_x_3073:
[----:B------:R-:W-:Y:S05]  /*88e0*/  BSYNC B1 ;  /* 0x0000000000017941 */ /* 0x000fea0003800000 */
.L_x_2765:
[----:B------:R-:W-:Y:S04]  /*88f0*/  BSSY B1, `(.L_x_2767) ;  /* 0x000006a000017945 */ /* 0x000fe80003800000 */
[----:B------:R-:W-:Y:S05]  /*8900*/  @P2 BRA `(.L_x_2768) ;  /* 0x0000000400a02947 */ /* 0x000fea0003800000 */
[----:B------:R-:W-:Y:S01]  /*8910*/  IMAD.SHL.U32 R0, R237, 0x40, RZ ;  /* 0x00000040ed007824 */ /* 0x000fe200078e00ff */
[----:B------:R-:W-:Y:S01]  /*8920*/  SHF.R.U64 R20, R42, 0x10, R43 ;  /* 0x000000102a147819 */ /* 0x000fe2000000122b */
[----:B------:R-:W-:Y:S01]  /*8930*/  IMAD.IADD R8, R37, 0x1, R38 ;  /* 0x0000000125087824 */ /* 0x000fe200078e0226 */
[----:B------:R-:W-:Y:S02]  /*8940*/  SHF.R.U64 R42, R6, 0x10, R7 ;  /* 0x00000010062a7819 */ /* 0x000fe40000001207 */
[----:B-1----:R-:W-:Y:S02]  /*8950*/  LOP3.LUT R11, R0, 0x1c0, RZ, 0xc0, !PT ;  /* 0x000001c0000b7812 */ /* 0x002fe400078ec0ff */
[----:B------:R-:W-:Y:S02]  /*8960*/  SHF.R.U64 R40, R40, 0x10, R41 ;  /* 0x0000001028287819 */ /* 0x000fe40000001229 */
[----:B------:R-:W-:Y:S02]  /*8970*/  SHF.R.U32.HI R13, RZ, 0x3, R11 ;  /* 0x00000003ff0d7819 */ /* 0x000fe4000001160b */
[----:B------:R-:W-:-:S02]  /*8980*/  LOP3.LUT R8, R11, 0x38, R8, 0xf8, !PT ;  /* 0x000000380b087812 */ /* 0x000fc400078ef808 */
[----:B------:R-:W-:Y:S02]  /*8990*/  LOP3.LUT R0, R11, 0x38, R37, 0xf8, !PT ;  /* 0x000000380b007812 */ /* 0x000fe400078ef825 */
[-C--:B------:R-:W-:Y:S02]  /*89a0*/  LOP3.LUT R11, R8, R13.reuse, RZ, 0x3c, !PT ;  /* 0x0000000d080b7212 */ /* 0x080fe400078e3cff */
[----:B------:R-:W-:Y:S02]  /*89b0*/  LOP3.LUT R3, R0, R13, RZ, 0x3c, !PT ;  /* 0x0000000d00037212 */ /* 0x000fe400078e3cff */
[----:B------:R-:W-:Y:S01]  /*89c0*/  SHF.R.U32.HI R41, RZ, 0x10, R41 ;  /* 0x00000010ff297819 */ /* 0x000fe20000011629 */
[----:B------:R-:W-:Y:S01]  /*89d0*/  IMAD R11, R220, 0x200, R11 ;  /* 0x00000200dc0b7824 */ /* 0x000fe200078e020b */
[----:B------:R-:W-:Y:S01]  /*89e0*/  SHF.R.U64 R44, R4, 0x10, R5 ;  /* 0x00000010042c7819 */ /* 0x000fe20000001205 */
[----:B------:R-:W-:Y:S01]  /*89f0*/  IMAD R3, R220, 0x200, R3 ;  /* 0x00000200dc037824 */ /* 0x000fe200078e0203 */
[----:B------:R-:W-:Y:S01]  /*8a00*/  SHF.R.U32.HI R39, RZ, 0x10, R43 ;  /* 0x00000010ff277819 */ /* 0x000fe2000001162b */
[----:B------:R-:W-:Y:S01]  /*8a10*/  IMAD R51, R11, 0x2, R16 ;  /* 0x000000020b337824 */ /* 0x000fe200078e0210 */
[----:B------:R-:W-:Y:S01]  /*8a20*/  PRMT R42, R9, 0x5432, R42 ;  /* 0x00005432092a7816 */ /* 0x000fe2000000002a */
[----:B------:R-:W-:Y:S01]  /*8a30*/  IMAD R50, R3, 0x2, R16 ;  /* 0x0000000203327824 */ /* 0x000fe200078e0210 */
[----:B------:R-:W-:-:S02]  /*8a40*/  SHF.R.U32.HI R43, RZ, 0x10, R7 ;  /* 0x00000010ff2b7819 */ /* 0x000fc40000011607 */
[----:B------:R-:W1:Y:S01]  /*8a50*/  LDS.128 R28, [R51+0x18400] ;  /* 0x01840000331c7984 */ /* 0x000e620000000c00 */
[----:B------:R-:W-:Y:S02]  /*8a60*/  PRMT R20, R46, 0x5432, R20 ;  /* 0x000054322e147816 */ /* 0x000fe40000000014 */
[----:B------:R-:W-:Y:S01]  /*8a70*/  PRMT R40, R9, 0x5410, R40 ;  /* 0x0000541009287816 */ /* 0x000fe20000000028 */
[----:B0-----:R-:W0:Y:S01]  /*8a80*/  LDS.128 R12, [R50+0x18400] ;  /* 0x01840000320c7984 */ /* 0x001e220000000c00 */
[C---:B------:R-:W-:Y:S02]  /*8a90*/  PRMT R41, R10.reuse, 0x5410, R41 ;  /* 0x000054100a297816 */ /* 0x040fe40000000029 */
[----:B------:R-:W-:Y:S02]  /*8aa0*/  PRMT R44, R10, 0x5432, R44 ;  /* 0x000054320a2c7816 */ /* 0x000fe4000000002c */
[----:B------:R-:W-:Y:S01]  /*8ab0*/  PRMT R43, R21, 0x5410, R43 ;  /* 0x00005410152b7816 */ /* 0x000fe2000000002b */
[----:B------:R-:W-:Y:S01]  /*8ac0*/  IMAD.U32 R21, R20, 0x10000, RZ ;  /* 0x0001000014157824 */ /* 0x000fe200078e00ff */
[----:B------:R-:W-:-:S02]  /*8ad0*/  PRMT R39, R47, 0x5410, R39 ;  /* 0x000054102f277816 */ /* 0x000fc40000000027 */
[----:B------:R-:W-:Y:S02]  /*8ae0*/  SHF.R.U32.HI R45, RZ, 0x10, R5 ;  /* 0x00000010ff2d7819 */ /* 0x000fe40000011605 */
[----:B------:R-:W-:Y:S02]  /*8af0*/  LOP3.LUT R20, R20, 0xffff0000, RZ, 0xc0, !PT ;  /* 0xffff000014147812 */ /* 0x000fe400078ec0ff */
[----:B------:R-:W-:Y:S01]  /*8b00*/  PRMT R45, R46, 0x5410, R45 ;  /* 0x000054102e2d7816 */ /* 0x000fe2000000002d */
[C---:B-1----:R-:W-:Y:S01]  /*8b10*/  IMAD.U32 R8, R28.reuse, 0x10000, RZ ;  /* 0x000100001c087824 */ /* 0x042fe200078e00ff */
[----:B------:R-:W-:Y:S01]  /*8b20*/  LOP3.LUT R9, R28, 0xffff0000, RZ, 0xc0, !PT ;  /* 0xffff00001c097812 */ /* 0x000fe200078ec0ff */
[C---:B------:R-:W-:Y:S01]  /*8b30*/  IMAD.U32 R10, R29.reuse, 0x10000, RZ ;  /* 0x000100001d0a7824 */ /* 0x040fe200078e00ff */
[----:B------:R-:W-:Y:S01]  /*8b40*/  LOP3.LUT R28, R29, 0xffff0000, RZ, 0xc0, !PT ;  /* 0xffff00001d1c7812 */ /* 0x000fe200078ec0ff */
[----:B------:R-:W-:Y:S01]  /*8b50*/  IMAD.U32 R29, R42, 0x10000, RZ ;  /* 0x000100002a1d7824 */ /* 0x000fe200078e00ff */
[C---:B0-----:R-:W-:Y:S01]  /*8b60*/  LOP3.LUT R3, R12.reuse, 0xffff0000, RZ, 0xc0, !PT ;  /* 0xffff00000c037812 */ /* 0x041fe200078ec0ff */
[----:B------:R-:W-:Y:S01]  /*8b70*/  IMAD.U32 R0, R12, 0x10000, RZ ;  /* 0x000100000c007824 */ /* 0x000fe200078e00ff */
[----:B------:R-:W-:Y:S01]  /*8b80*/  LOP3.LUT R42, R42, 0xffff0000, RZ, 0xc0, !PT ;  /* 0xffff00002a2a7812 */ /* 0x000fe200078ec0ff */
[----:B------:R-:W-:Y:S01]  /*8b90*/  FMUL.FTZ R47, R8, R29 ;  /* 0x0000001d082f7220 */ /* 0x000fe20000410000 */
[C---:B------:R-:W-:Y:S01]  /*8ba0*/  IMAD.U32 R4, R13.reuse, 0x10000, RZ ;  /* 0x000100000d047824 */ /* 0x040fe200078e00ff */
[----:B------:R-:W-:Y:S01]  /*8bb0*/  LOP3.LUT R12, R13, 0xffff0000, RZ, 0xc0, !PT ;  /* 0xffff00000d0c7812 */ /* 0x000fe200078ec0ff */
[C---:B------:R-:W-:Y:S01]  /*8bc0*/  IMAD.U32 R5, R14.reuse, 0x10000, RZ ;  /* 0x000100000e057824 */ /* 0x040fe200078e00ff */
[----:B------:R-:W-:Y:S01]  /*8bd0*/  LOP3.LUT R6, R14, 0xffff0000, RZ, 0xc0, !PT ;  /* 0xffff00000e067812 */ /* 0x000fe200078ec0ff */
[-C--:B------:R-:W-:Y:S01]  /*8be0*/  FMUL.FTZ R49, R8, R21.reuse ;  /* 0x0000001508317220 */ /* 0x080fe20000410000 */
[C---:B------:R-:W-:Y:S01]  /*8bf0*/  IMAD.U32 R7, R15.reuse, 0x10000, RZ ;  /* 0x000100000f077824 */ /* 0x040fe200078e00ff */
[----:B------:R-:W-:Y:S01]  /*8c00*/  LOP3.LUT R14, R15, 0xffff0000, RZ, 0xc0, !PT ;  /* 0xffff00000f0e7812 */ /* 0x000fe200078ec0ff */
[C---:B------:R-:W-:Y:S01]  /*8c10*/  IMAD.U32 R11, R30.reuse, 0x10000, RZ ;  /* 0x000100001e0b7824 */ /* 0x040fe200078e00ff */
[----:B------:R-:W-:Y:S01]  /*8c20*/  LOP3.LUT R13, R30, 0xffff0000, RZ, 0xc0, !PT ;  /* 0xffff00001e0d7812 */ /* 0x000fe200078ec0ff */
[C---:B------:R-:W-:Y:S01]  /*8c30*/  IMAD.U32 R15, R31.reuse, 0x10000, RZ ;  /* 0x000100001f0f7824 */ /* 0x040fe200078e00ff */
[----:B------:R-:W-:Y:S01]  /*8c40*/  LOP3.LUT R30, R31, 0xffff0000, RZ, 0xc0, !PT ;  /* 0xffff00001f1e7812 */ /* 0x000fe200078ec0ff */
[----:B------:R-:W-:Y:S01]  /*8c50*/  FFMA.FTZ R47, R0, R21, -R47 ;  /* 0x00000015002f7223 */ /* 0x000fe2000001082f */
[----:B------:R-:W-:-:S02]  /*8c60*/  IMAD.U32 R31, R43, 0x10000, RZ ;  /* 0x000100002b1f7824 */ /* 0x000fc400078e00ff */
[----:B------:R-:W-:Y:S01]  /*8c70*/  FMUL.FTZ R8, R9, R42 ;  /* 0x0000002a09087220 */ /* 0x000fe20000410000 */
[----:B------:R-:W-:Y:S01]  /*8c80*/  FFMA.FTZ R49, R0, R29, R49 ;  /* 0x0000001d00317223 */ /* 0x000fe20000010031 */
[----:B------:R-:W-:Y:S02]  /*8c90*/  IMAD.U32 R21, R39, 0x10000, RZ ;  /* 0x0001000027157824 */ /* 0x000fe400078e00ff */
[-C--:B------:R-:W-:Y:S01]  /*8ca0*/  FMUL.FTZ R0, R9, R20.reuse ;  /* 0x0000001409007220 */ /* 0x080fe20000410000 */
[C---:B------:R-:W-:Y:S01]  /*8cb0*/  FMUL.FTZ R9, R10.reuse, R31 ;  /* 0x0000001f0a097220 */ /* 0x040fe20000410000 */
[----:B------:R-:W-:Y:S01]  /*8cc0*/  FFMA.FTZ R20, R3, R20, -R8 ;  /* 0x0000001403147223 */ /* 0x000fe20000010808 */
[----:B------:R-:W-:Y:S01]  /*8cd0*/  LOP3.LUT R43, R43, 0xffff0000, RZ, 0xc0, !PT ;  /* 0xffff00002b2b7812 */ /* 0x000fe200078ec0ff */
[----:B------:R-:W-:Y:S01]  /*8ce0*/  FMUL.FTZ R10, R10, R21 ;  /* 0x000000150a0a7220 */ /* 0x000fe20000410000 */
[----:B------:R-:W-:Y:S01]  /*8cf0*/  FFMA.FTZ R42, R3, R42, R0 ;  /* 0x0000002a032a7223 */ /* 0x000fe20000010000 */
[----:B------:R-:W-:Y:S01]  /*8d00*/  IMAD.U32 R8, R44, 0x10000, RZ ;  /* 0x000100002c087824 */ /* 0x000fe200078e00ff */
[----:B------:R-:W-:Y:S01]  /*8d10*/  LOP3.LUT R39, R39, 0xffff0000, RZ, 0xc0, !PT ;  /* 0xffff000027277812 */ /* 0x000fe200078ec0ff */
[----:B------:R-:W-:-:S02]  /*8d20*/  IMAD.U32 R0, R40, 0x10000, RZ ;  /* 0x0001000028007824 */ /* 0x000fc400078e00ff */
[C---:B------:R-:W-:Y:S01]  /*8d30*/  FFMA.FTZ R31, R4.reuse, R31, R10 ;  /* 0x0000001f041f7223 */ /* 0x040fe2000001000a */
[----:B------:R-:W-:Y:S01]  /*8d40*/  FFMA.FTZ R9, R4, R21, -R9 ;  /* 0x0000001504097223 */ /* 0x000fe20000010809 */
[----:B------:R-:W-:Y:S01]  /*8d50*/  FMUL.FTZ R3, R28, R43 ;  /* 0x0000002b1c037220 */ /* 0x000fe20000410000 */
[----:B------:R-:W-:Y:S02]  /*8d60*/  IMAD.U32 R10, R45, 0x10000, RZ ;  /* 0x000100002d0a7824 */ /* 0x000fe400078e00ff */
[----:B------:R-:W-:Y:S01]  /*8d70*/  FMUL.FTZ R46, R11, R8 ;  /* 0x000000080b2e7220 */ /* 0x000fe20000410000 */
[----:B------:R-:W-:Y:S01]  /*8d80*/  LOP3.LUT R44, R44, 0xffff0000, RZ, 0xc0, !PT ;  /* 0xffff00002c2c7812 */ /* 0x000fe200078ec0ff */
[----:B------:R-:W-:Y:S02]  /*8d90*/  IMAD.U32 R4, R41, 0x10000, RZ ;  /* 0x0001000029047824 */ /* 0x000fe400078e00ff */
[-C--:B------:R-:W-:Y:S01]  /*8da0*/  FMUL.FTZ R11, R11, R0.reuse ;  /* 0x000000000b0b7220 */ /* 0x080fe20000410000 */
[----:B------:R-:W-:Y:S01]  /*8db0*/  LOP3.LUT R40, R40, 0xffff0000, RZ, 0xc0, !PT ;  /* 0xffff000028287812 */ /* 0x000fe200078ec0ff */
[-C--:B------:R-:W-:Y:S01]  /*8dc0*/  FMUL.FTZ R21, R28, R39.reuse ;  /* 0x000000271c157220 */ /* 0x080fe20000410000 */
[----:B------:R-:W-:Y:S01]  /*8dd0*/  LOP3.LUT R45, R45, 0xffff0000, RZ, 0xc0, !PT ;  /* 0xffff00002d2d7812 */ /* 0x000fe200078ec0ff */
[----:B------:R-:W-:Y:S01]  /*8de0*/  FFMA.FTZ R28, R12, R39, -R3 ;  /* 0x000000270c1c7223 */ /* 0x000fe20000010803 */
[----:B------:R-:W-:Y:S01]  /*8df0*/  LOP3.LUT R41, R41, 0xffff0000, RZ, 0xc0, !PT ;  /* 0xffff000029297812 */ /* 0x000fe200078ec0ff */
[----:B------:R-:W-:Y:S01]  /*8e00*/  FFMA.FTZ R46, R5, R0, -R46 ;  /* 0x00000000052e7223 */ /* 0x000fe2000001082e */
[----:B------:R-:W-:Y:S01]  /*8e10*/  FMUL.FTZ R48, R15, R10 ;  /* 0x0000000a0f307220 */ /* 0x000fe20000410000 */
[----:B------:R-:W-:Y:S01]  /*8e20*/  FFMA.FTZ R11, R5, R8, R11 ;  /* 0x00000008050b7223 */ /* 0x000fe2000001000b */
[----:B------:R-:W-:Y:S01]  /*8e30*/  FMUL.FTZ R0, R15, R4 ;  /* 0x000000040f007220 */ /* 0x000fe20000410000 */
[C---:B------:R-:W-:Y:S01]  /*8e40*/  FMUL.FTZ R3, R13.reuse, R44 ;  /* 0x0000002c0d037220 */ /* 0x040fe20000410000 */
[----:B------:R-:W-:Y:S01]  /*8e50*/  FMUL.FTZ R13, R13, R40 ;  /* 0x000000280d0d7220 */ /* 0x000fe20000410000 */
[C---:B------:R-:W-:Y:S01]  /*8e60*/  FMUL.FTZ R5, R30.reuse, R45 ;  /* 0x0000002d1e057220 */ /* 0x040fe20000410000 */
[-C--:B------:R-:W-:Y:S01]  /*8e70*/  FMUL.FTZ R30, R30, R41.reuse ;  /* 0x000000291e1e7220 */ /* 0x080fe20000410000 */
[C---:B------:R-:W-:Y:S01]  /*8e80*/  FFMA.FTZ R48, R7.reuse, R4, -R48 ;  /* 0x0000000407307223 */ /* 0x040fe20000010830 */
[----:B------:R-:W-:Y:S01]  /*8e90*/  FFMA.FTZ R0, R7, R10, R0 ;  /* 0x0000000a07007223 */ /* 0x000fe20000010000 */
[C---:B------:R-:W-:Y:S01]  /*8ea0*/  FFMA.FTZ R3, R6.reuse, R40, -R3 ;  /* 0x0000002806037223 */ /* 0x040fe20000010803 */
[----:B------:R-:W-:Y:S01]  /*8eb0*/  FFMA.FTZ R10, R6, R44, R13 ;  /* 0x0000002c060a7223 */ /* 0x000fe2000001000d */
        /* <DEDUP_REMOVED lines=13> */
.L_x_2768:
[----:B------:R-:W-:Y:S05]  /*8f90*/  BSYNC B1 ;  /* 0x0000000000017941 */ /* 0x000fea0003800000 */
.L_x_2767:
[----:B------:R-:W-:Y:S01]  /*8fa0*/  PRMT R12, R57, 0x5410, R56 ;  /* 0x00005410390c7816 */ /* 0x000fe20000000038 */
[----:B------:R-:W-:Y:S06]  /*8fb0*/  @P0 BRA `(.L_x_2759) ;  /* 0x00000004008c0947 */ /* 0x000fec0003800000 */
[----:B------:R-:W3:Y:S01]  /*8fc0*/  LDL R40, [R1+0xc] ;  /* 0x00000c0001287983 */ /* 0x000ee20000100800 */
[----:B------:R-:W-:Y:S01]  /*8fd0*/  IMAD.IADD R37, R37, 0x1, R38 ;  /* 0x0000000125257824 */ /* 0x000fe200078e0226 */
[----:B------:R-:W-:-:S04]  /*8fe0*/  SHF.R.U32.HI R3, RZ, 0x3, R218 ;  /* 0x00000003ff037819 */ /* 0x000fc800000116da */
[----:B------:R-:W-:-:S04]  /*8ff0*/  LOP3.LUT R0, R218, 0x38, R37, 0xf8, !PT ;  /* 0x00000038da007812 */ /* 0x000fc800078ef825 */
[----:B------:R-:W-:-:S05]  /*9000*/  LOP3.LUT R0, R0, R3, RZ, 0x3c, !PT ;  /* 0x0000000300007212 */ /* 0x000fca00078e3cff */
[----:B------:R-:W-:-:S04]  /*9010*/  IMAD.IADD R3, R221, 0x1, R0 ;  /* 0x00000001dd037824 */ /* 0x000fc800078e0200 */
[----:B------:R-:W-:-:S05]  /*9020*/  IMAD R3, R3, 0x2, R16 ;  /* 0x0000000203037824 */ /* 0x000fca00078e0210 */
[----:B-12---:R-:W0:Y:S01]  /*9030*/  LDS.128 R8, [R3+0x18400] ;  /* 0x0184000003087984 */ /* 0x006e220000000c00 */
[----:B------:R-:W-:Y:S02]  /*9040*/  SHF.R.U64 R30, R24, 0x10, R25 ;  /* 0x00000010181e7819 */ /* 0x000fe40000001219 */
[----:B------:R-:W-:Y:S02]  /*9050*/  SHF.R.U64 R0, R32, 0x10, R33 ;  /* 0x0000001020007819 */ /* 0x000fe40000001221 */
[----:B------:R-:W-:Y:S02]  /*9060*/  SHF.R.U32.HI R32, RZ, 0x10, R25 ;  /* 0x00000010ff207819 */ /* 0x000fe40000011619 */
[----:B------:R-:W-:Y:S02]  /*9070*/  PRMT R30, R52, 0x5432, R30 ;  /* 0x00005432341e7816 */ /* 0x000fe4000000001e */
[----:B------:R-:W-:Y:S02]  /*9080*/  PRMT R25, R55, 0x5432, R0 ;  /* 0x0000543237197816 */ /* 0x000fe40000000000 */
[----:B------:R-:W-:Y:S01]  /*9090*/  SHF.R.U32.HI R33, RZ, 0x10, R33 ;  /* 0x00000010ff217819 */ /* 0x000fe20000011621 */
[----:B------:R-:W-:Y:S01]  /*90a0*/  IMAD.U32 R31, R30, 0x10000, RZ ;  /* 0x000100001e1f7824 */ /* 0x000fe200078e00ff */
[----:B------:R-:W-:-:S02]  /*90b0*/  SHF.R.U64 R28, R34, 0x10, R35 ;  /* 0x00000010221c7819 */ /* 0x000fc40000001223 */
[----:B------:R-:W-:Y:S02]  /*90c0*/  SHF.R.U32.HI R29, RZ, 0x10, R35 ;  /* 0x00000010ff1d7819 */ /* 0x000fe40000011623 */
[----:B------:R-:W-:Y:S02]  /*90d0*/  PRMT R32, R53, 0x5432, R32 ;  /* 0x0000543235207816 */ /* 0x000fe40000000020 */
[--C-:B------:R-:W-:Y:S02]  /*90e0*/  SHF.R.U32.HI R35, RZ, 0x10, R27.reuse ;  /* 0x00000010ff237819 */ /* 0x100fe4000001161b */
[----:B------:R-:W-:Y:S01]  /*90f0*/  SHF.R.U64 R34, R26, 0x10, R27 ;  /* 0x000000101a227819 */ /* 0x000fe2000000121b */
[----:B------:R-:W-:Y:S01]  /*9100*/  IMAD.U32 R26, R25, 0x10000, RZ ;  /* 0x00010000191a7824 */ /* 0x000fe200078e00ff */
[----:B------:R-:W-:Y:S01]  /*9110*/  PRMT R27, R53, 0x5410, R33 ;  /* 0x00005410351b7816 */ /* 0x000fe20000000021 */
[----:B------:R-:W-:Y:S01]  /*9120*/  IMAD.U32 R33, R32, 0x10000, RZ ;  /* 0x0001000020217824 */ /* 0x000fe200078e00ff */
[----:B------:R-:W-:-:S02]  /*9130*/  PRMT R35, R52, 0x5410, R35 ;  /* 0x0000541034237816 */ /* 0x000fc40000000023 */
[C---:B------:R-:W-:Y:S02]  /*9140*/  PRMT R28, R12.reuse, 0x5432, R28 ;  /* 0x000054320c1c7816 */ /* 0x040fe4000000001c */
[----:B------:R-:W-:Y:S01]  /*9150*/  PRMT R29, R12, 0x5410, R29 ;  /* 0x000054100c1d7816 */ /* 0x000fe2000000001d */
[----:B0-----:R-:W-:Y:S02]  /*9160*/  IMAD.U32 R15, R8, 0x10000, RZ ;  /* 0x00010000080f7824 */ /* 0x001fe400078e00ff */
[----:B------:R-:W-:Y:S02]  /*9170*/  IMAD.U32 R20, R9, 0x10000, RZ ;  /* 0x0001000009147824 */ /* 0x000fe400078e00ff */
[C---:B------:R-:W-:Y:S01]  /*9180*/  FMUL.FTZ R37, R15.reuse, R31 ;  /* 0x0000001f0f257220 */ /* 0x040fe20000410000 */
[----:B------:R-:W-:Y:S01]  /*9190*/  FMUL.FTZ R39, R15, R26 ;  /* 0x0000001a0f277220 */ /* 0x000fe20000410000 */
[----:B------:R-:W-:Y:S02]  /*91a0*/  IMAD.U32 R15, R27, 0x10000, RZ ;  /* 0x000100001b0f7824 */ /* 0x000fe400078e00ff */
[----:B------:R-:W-:Y:S01]  /*91b0*/  FMUL.FTZ R41, R20, R33 ;  /* 0x0000002114297220 */ /* 0x000fe20000410000 */
[----:B------:R-:W-:Y:S01]  /*91c0*/  IMAD.U32 R24, R11, 0x10000, RZ ;  /* 0x000100000b187824 */ /* 0x000fe200078e00ff */
[----:B------:R-:W-:Y:S01]  /*91d0*/  LOP3.LUT R8, R8, 0xffff0000, RZ, 0xc0, !PT ;  /* 0xffff000008087812 */ /* 0x000fe200078ec0ff */
[----:B------:R-:W-:Y:S01]  /*91e0*/  FMUL.FTZ R43, R20, R15 ;  /* 0x0000000f142b7220 */ /* 0x000fe20000410000 */
[----:B------:R-:W-:-:S02]  /*91f0*/  LOP3.LUT R25, R25, 0xffff0000, RZ, 0xc0, !PT ;  /* 0xffff000019197812 */ /* 0x000fc400078ec0ff */
[----:B------:R-:W-:Y:S02]  /*9200*/  PRMT R34, R54, 0x5432, R34 ;  /* 0x0000543236227816 */ /* 0x000fe40000000022 */
[----:B------:R-:W-:Y:S02]  /*9210*/  LOP3.LUT R9, R9, 0xffff0000, RZ, 0xc0, !PT ;  /* 0xffff000009097812 */ /* 0x000fe400078ec0ff */
[----:B------:R-:W-:Y:S01]  /*9220*/  LOP3.LUT R32, R32, 0xffff0000, RZ, 0xc0, !PT ;  /* 0xffff000020207812 */ /* 0x000fe200078ec0ff */
[----:B------:R-:W-:-:S04]  /*9230*/  IMAD.U32 R21, R10, 0x10000, RZ ;  /* 0x000100000a157824 */ /* 0x000fc800078e00ff */
[----:B------:R-:W-:Y:S01]  /*9240*/  FMUL.FTZ R20, R9, R32 ;  /* 0x0000002009147220 */ /* 0x000fe20000410000 */
[----:B------:R-:W-:Y:S02]  /*9250*/  LOP3.LUT R10, R10, 0xffff0000, RZ, 0xc0, !PT ;  /* 0xffff00000a0a7812 */ /* 0x000fe400078ec0ff */
[----:B------:R-:W-:Y:S01]  /*9260*/  LOP3.LUT R11, R11, 0xffff0000, RZ, 0xc0, !PT ;  /* 0xffff00000b0b7812 */ /* 0x000fe200078ec0ff */
[----:B---3--:R-:W0:Y:S02]  /*9270*/  LDS.128 R4, [R40+0x18400] ;  /* 0x0184000028047984 */ /* 0x008e240000000c00 */
[----:B0-----:R-:W-:Y:S02]  /*9280*/  IMAD.U32 R0, R4, 0x10000, RZ ;  /* 0x0001000004007824 */ /* 0x001fe400078e00ff */
[----:B------:R-:W-:Y:S02]  /*9290*/  IMAD.U32 R12, R5, 0x10000, RZ ;  /* 0x00010000050c7824 */ /* 0x000fe400078e00ff */
[----:B------:R-:W-:Y:S01]  /*92a0*/  FFMA.FTZ R26, R0, R26, -R37 ;  /* 0x0000001a001a7223 */ /* 0x000fe20000010825 */
[----:B------:R-:W-:-:S02]  /*92b0*/  IMAD.U32 R37, R35, 0x10000, RZ ;  /* 0x0001000023257824 */ /* 0x000fc400078e00ff */
[----:B------:R-:W-:Y:S01]  /*92c0*/  FFMA.FTZ R39, R0, R31, R39 ;  /* 0x0000001f00277223 */ /* 0x000fe20000010027 */
[----:B------:R-:W-:Y:S01]  /*92d0*/  FFMA.FTZ R41, R12, R15, -R41 ;  /* 0x0000000f0c297223 */ /* 0x000fe20000010829 */
[----:B------:R-:W-:Y:S02]  /*92e0*/  IMAD.U32 R14, R7, 0x10000, RZ ;  /* 0x00010000070e7824 */ /* 0x000fe400078e00ff */
[----:B------:R-:W-:Y:S01]  /*92f0*/  FMUL.FTZ R45, R24, R37 ;  /* 0x00000025182d7220 */ /* 0x000fe20000410000 */
[----:B------:R-:W-:Y:S01]  /*9300*/  IMAD.U32 R31, R29, 0x10000, RZ ;  /* 0x000100001d1f7824 */ /* 0x000fe200078e00ff */
[----:B------:R-:W-:Y:S01]  /*9310*/  LOP3.LUT R15, R30, 0xffff0000, RZ, 0xc0, !PT ;  /* 0xffff00001e0f7812 */ /* 0x000fe200078ec0ff */
[----:B------:R-:W-:Y:S01]  /*9320*/  FFMA.FTZ R43, R12, R33, R43 ;  /* 0x000000210c2b7223 */ /* 0x000fe2000001002b */
[----:B------:R-:W-:Y:S01]  /*9330*/  LOP3.LUT R4, R4, 0xffff0000, RZ, 0xc0, !PT ;  /* 0xffff000004047812 */ /* 0x000fe200078ec0ff */
[-C--:B------:R-:W-:Y:S01]  /*9340*/  FMUL.FTZ R24, R24, R31.reuse ;  /* 0x0000001f18187220 */ /* 0x080fe20000410000 */
[----:B------:R-:W-:Y:S01]  /*9350*/  FFMA.FTZ R45, R14, R31, -R45 ;  /* 0x0000001f0e2d7223 */ /* 0x000fe2000001082d */
[----:B------:R-:W-:Y:S01]  /*9360*/  LOP3.LUT R0, R27, 0xffff0000, RZ, 0xc0, !PT ;  /* 0xffff00001b007812 */ /* 0x000fe200078ec0ff */
[C---:B------:R-:W-:Y:S01]  /*9370*/  FMUL.FTZ R31, R8.reuse, R15 ;  /* 0x0000000f081f7220 */ /* 0x040fe20000410000 */
[----:B------:R-:W-:Y:S01]  /*9380*/  FMUL.FTZ R27, R8, R25 ;  /* 0x00000019081b7220 */ /* 0x000fe20000410000 */
[----:B------:R-:W-:Y:S01]  /*9390*/  IMAD.U32 R12, R34, 0x10000, RZ ;  /* 0x00010000220c7824 */ /* 0x000fe200078e00ff */
[----:B------:R-:W-:Y:S01]  /*93a0*/  LOP3.LUT R5, R5, 0xffff0000, RZ, 0xc0, !PT ;  /* 0xffff000005057812 */ /* 0x000fe200078ec0ff */
[----:B------:R-:W-:Y:S01]  /*93b0*/  FFMA.FTZ R37, R14, R37, R24 ;  /* 0x000000250e257223 */ /* 0x000fe20000010018 */
[C---:B------:R-:W-:Y:S01]  /*93c0*/  FFMA.FTZ R31, R4.reuse, R25, -R31 ;  /* 0x00000019041f7223 */ /* 0x040fe2000001081f */
[----:B------:R-:W-:Y:S01]  /*93d0*/  FMUL.FTZ R9, R9, R0 ;  /* 0x0000000009097220 */ /* 0x000fe20000410000 */
[----:B------:R-:W-:Y:S01]  /*93e0*/  FFMA.FTZ R14, R4, R15, R27 ;  /* 0x0000000f040e7223 */ /* 0x000fe2000001001b */
[----:B------:R-:W-:-:S02]  /*93f0*/  IMAD.U32 R13, R6, 0x10000, RZ ;  /* 0x00010000060d7824 */ /* 0x000fc400078e00ff */
[----:B------:R-:W-:Y:S01]  /*9400*/  FMUL.FTZ R4, R21, R12 ;  /* 0x0000000c15047220 */ /* 0x000fe20000410000 */
[----:B------:R-:W-:Y:S02]  /*9410*/  IMAD.U32 R8, R28, 0x10000, RZ ;  /* 0x000100001c087824 */ /* 0x000fe400078e00ff */
[C---:B------:R-:W-:Y:S01]  /*9420*/  FFMA.FTZ R32, R5.reuse, R32, R9 ;  /* 0x0000002005207223 */ /* 0x040fe20000010009 */
[----:B------:R-:W-:Y:S01]  /*9430*/  FFMA.FTZ R20, R5, R0, -R20 ;  /* 0x0000000005147223 */ /* 0x000fe20000010814 */
[----:B------:R-:W-:Y:S01]  /*9440*/  LOP3.LUT R9, R34, 0xffff0000, RZ, 0xc0, !PT ;  /* 0xffff000022097812 */ /* 0x000fe200078ec0ff */
[-C--:B------:R-:W-:Y:S01]  /*9450*/  FMUL.FTZ R24, R21, R8.reuse ;  /* 0x0000000815187220 */ /* 0x080fe20000410000 */
[----:B------:R-:W-:Y:S01]  /*9460*/  FFMA.FTZ R15, R13, R8, -R4 ;  /* 0x000000080d0f7223 */ /* 0x000fe20000010804 */
[----:B------:R-:W-:Y:S02]  /*9470*/  LOP3.LUT R5, R28, 0xffff0000, RZ, 0xc0, !PT ;  /* 0xffff00001c057812 */ /* 0x000fe400078ec0ff */
[----:B------:R-:W-:-:S02]  /*9480*/  LOP3.LUT R4, R35, 0xffff0000, RZ, 0xc0, !PT ;  /* 0xffff000023047812 */ /* 0x000fc400078ec0ff */
[----:B------:R-:W-:Y:S01]  /*9490*/  LOP3.LUT R0, R29, 0xffff0000, RZ, 0xc0, !PT ;  /* 0xffff00001d007812 */ /* 0x000fe200078ec0ff */
[----:B------:R-:W-:Y:S01]  /*94a0*/  FFMA.FTZ R24, R13, R12, R24 ;  /* 0x0000000c0d187223 */ /* 0x000fe20000010018 */
[----:B------:R-:W-:Y:S01]  /*94b0*/  LOP3.LUT R6, R6, 0xffff0000, RZ, 0xc0, !PT ;  /* 0xffff000006067812 */ /* 0x000fe200078ec0ff */
[C---:B------:R-:W-:Y:S01]  /*94c0*/  FMUL.FTZ R13, R10.reuse, R9 ;  /* 0x000000090a0d7220 */ /* 0x040fe20000410000 */
[----:B------:R-:W-:Y:S01]  /*94d0*/  LOP3.LUT R7, R7, 0xffff0000, RZ, 0xc0, !PT ;  /* 0xffff000007077812 */ /* 0x000fe200078ec0ff */
        /* <DEDUP_REMOVED lines=12> */
[----:B------:R-:W-:Y:S02]  /*95a0*/  F2FP.BF16.F32.PACK_AB R8, R14, R39 ;  /* 0x000000270e08723e */ /* 0x000fe400000010ff */
[----:B------:R-:W-:-:S02]  /*95b0*/  F2FP.BF16.F32.PACK_AB R9, R32, R43 ;  /* 0x0000002b2009723e */ /* 0x000fc400000010ff */
[----:B------:R-:W-:Y:S01]  /*95c0*/  F2FP.BF16.F32.PACK_AB R11, R0, R37 ;  /* 0x00000025000b723e */ /* 0x000fe200000010ff */
[----:B------:R3:W-:Y:S04]  /*95d0*/  STS.128 [R40+0x18400], R4 ;  /* 0x0184000428007388 */ /* 0x0007e80000000c00 */
[----:B------:R3:W-:Y:S02]  /*95e0*/  STS.128 [R3+0x18400], R8 ;  /* 0x0184000803007388 */ /* 0x0007e40000000c00 */
.L_x_2759:
[----:B------:R-:W-:Y:S05]  /*95f0*/  BSYNC B0 ;  /* 0x0000000000007941 */ /* 0x000fea0003800000 */
.L_x_2745:
        /* <DEDUP_REMOVED lines=8> */
.L_x_2742:
[----:B-12---:R-:W1:Y:S01]  /*9680*/  S2R R0, SR_TID.X ;  /* 0x0000000000007919 */ /* 0x006e620000002100 */
[----:B------:R-:W-:Y:S01]  /*9690*/  ISETP.NE.AND P0, PT, R207, 0x3, PT ;  /* 0x00000003cf00780c */ /* 0x000fe20003f05270 */
[----:B------:R-:W-:Y:S05]  /*96a0*/  WARPSYNC.ALL ;  /* 0x0000000000007948 */ /* 0x000fea0003800000 */
[----:B-1----:R-:W-:-:S05]  /*96b0*/  SHF.R.U32.HI R0, RZ, 0x7, R0 ;  /* 0x00000007ff007819 */ /* 0x002fca0000011600 */
[----:B------:R-:W-:-:S05]  /*96c0*/  VIADD R179, R0, 0x8 ;  /* 0x0000000800b37836 */ /* 0x000fca0000000000 */
[----:B------:R1:W-:Y:S06]  /*96d0*/  BAR.SYNC.DEFER_BLOCKING R179, 0x100 ;  /* 0x000400b30000751d */ /* 0x0003ec0000010000 */
[----:B------:R-:W-:Y:S05]  /*96e0*/  @!P0 BRA `(.L_x_2769) ;  /* 0x0000000000048947 */ /* 0x000fea0003800000 */
[----:B------:R-:W-:Y:S01]  /*96f0*/  BPT.TRAP 0x1 ;  /* 0x000000040000795c */ /* 0x000fe20000300000 */
.L_x_2769:
[----:B---3--:R-:W-:Y:S01]  /*9700*/  IMAD R6, R2, 0x8, R16 ;  /* 0x0000000802067824 */ /* 0x008fe200078e0210 */
[----:B------:R-:W-:-:S04]  /*9710*/  SHF.L.U32 R11, R19, 0x1f, RZ ;  /* 0x0000001f130b7819 */ /* 0x000fc800000006ff */
[----:B------:R2:W3:Y:S01]  /*9720*/  SYNCS.PHASECHK.TRANS64.TRYWAIT P2, [R6+URZ+0x22830], R11 ;  /* 0x0228300b060075a7 */ /* 0x0004e2000804017f */
[----:B------:R-:W-:Y:S05]  /*9730*/  @!P0 BRA `(.L_x_2770) ;  /* 0x0000000000048947 */ /* 0x000fea0003800000 */
[----:B------:R-:W-:Y:S01]  /*9740*/  BPT.TRAP 0x1 ;  /* 0x000000040000795c */ /* 0x000fe20000300000 */
.L_x_2770:
[----:B0-----:R-:W0:Y:S01]  /*9750*/  S2R R3, SR_TID.X ;  /* 0x0000000000037919 */ /* 0x001e220000002100 */
[----:B------:R-:W-:-:S05]  /*9760*/  VIADD R0, R16, 0x1c400 ;  /* 0x0001c40010007836 */ /* 0x000fca0000000000 */
[----:B------:R-:W-:-:S04]  /*9770*/  SHF.R.U32.HI R0, RZ, 0x4, R0 ;  /* 0x00000004ff007819 */ /* 0x000fc80000011600 */
[----:B------:R-:W-:Y:S02]  /*9780*/  LOP3.LUT R0, R0, 0x3fff, RZ, 0xc0, !PT ;  /* 0x00003fff00007812 */ /* 0x000fe400078ec0ff */
[----:B0-----:R-:W-:-:S04]  /*9790*/  LOP3.LUT R3, R3, 0x7f, RZ, 0xc0, !PT ;  /* 0x0000007f03037812 */ /* 0x001fc800078ec0ff */
[----:B------:R-:W-:Y:S01]  /*97a0*/  ISETP.NE.AND P1, PT, R3, RZ, PT ;  /* 0x000000ff0300720c */ /* 0x000fe20003f25270 */
[----:B---3--:R-:W-:-:S12]  /*97b0*/  @P2 BRA `(.L_x_2771) ;  /* 0x0000000000082947 */ /* 0x008fd80003800000 */
[----:B------:R-:W0:Y:S02]  /*97c0*/  SYNCS.PHASECHK.TRANS64.TRYWAIT P2, [R6+URZ+0x22830], R11 ;  /* 0x0228300b060075a7 */ /* 0x000e24000804017f */
[----:B0-----:R-:W-:Y:S05]  /*97d0*/  @!P2 BRA `(.L_x_2772) ;  /* 0x0000017000d4a947 */ /* 0x001fea0003800000 */
.L_x_2771:
[----:B------:R-:W-:Y:S05]  /*97e0*/  WARPSYNC.ALL ;  /* 0x0000000000007948 */ /* 0x000fea0003800000 */
[----:B------:R-:W-:-:S05]  /*97f0*/  LOP3.LUT R211, R0, 0x10000, RZ, 0xfc, !PT ;  /* 0x0001000000d37812 */ /* 0x000fca00078efcff */
[----:B------:R-:W-:Y:S01]  /*9800*/  IMAD R4, R2, 0x300, R211 ;  /* 0x0000030002047824 */ /* 0x000fe200078e02d3 */
[----:B------:R-:W-:Y:S01]  /*9810*/  LOP3.LUT R8, R36, 0x10000, RZ, 0xfc, !PT ;  /* 0x0001000024087812 */ /* 0x000fe200078efcff */
[----:B------:R-:W-:Y:S01]  /*9820*/  IMAD.MOV.U32 R5, RZ, RZ, 0x40000040 ;  /* 0x40000040ff057424 */ /* 0x000fe200078e00ff */
[----:B------:R-:W3:Y:S01]  /*9830*/  LDL.LU R76, [R1] ;  /* 0x00000000014c7983 */ /* 0x000ee20000300800 */
[----:B------:R-:W-:Y:S01]  /*9840*/  IMAD.MOV.U32 R9, RZ, RZ, 0x40000040 ;  /* 0x40000040ff097424 */ /* 0x000fe200078e00ff */
[C---:B------:R-:W-:Y:S01]  /*9850*/  R2UR UR6, R4.reuse ;  /* 0x00000000040672ca */ /* 0x040fe200000e0000 */
[----:B-----5:R-:W-:Y:S01]  /*9860*/  WARPGROUP.ARRIVE ;  /* 0x00000000000079c5 */ /* 0x020fe20000000000 */
[----:B------:R-:W-:Y:S01]  /*9870*/  R2UR UR7, R5 ;  /* 0x00000000050772ca */ /* 0x000fe200000e0000 */
[----:B------:R-:W-:Y:S01]  /*9880*/  VIADD R12, R4, 0x2 ;  /* 0x00000002040c7836 */ /* 0x000fe20000000000 */
[C---:B------:R-:W-:Y:S01]  /*9890*/  R2UR UR4, R8.reuse ;  /* 0x00000000080472ca */ /* 0x040fe200000e0000 */
[C---:B------:R-:W-:Y:S01]  /*98a0*/  VIADD R20, R8.reuse, 0x2 ;  /* 0x0000000208147836 */ /* 0x040fe20000000000 */
[----:B------:R-:W-:Y:S01]  /*98b0*/  R2UR UR5, R9 ;  /* 0x00000000090572ca */ /* 0x000fe200000e0000 */
[----:B------:R-:W-:Y:S01]  /*98c0*/  IMAD.MOV.U32 R13, RZ, RZ, 0x40000040 ;  /* 0x40000040ff0d7424 */ /* 0x000fe200078e00ff */
[----:B------:R-:W0:Y:S01]  /*98d0*/  LDC R0, c[0x0][0x448] ;  /* 0x00011200ff007b82 */ /* 0x000e220000000800 */
[----:B------:R-:W-:Y:S01]  /*98e0*/  IMAD.MOV.U32 R21, RZ, RZ, 0x40000040 ;  /* 0x40000040ff157424 */ /* 0x000fe200078e00ff */
[----:B------:R-:W1:Y:S01]  /*98f0*/  S2R R7, SR_TID.X ;  /* 0x0000000000077919 */ /* 0x000e620000002100 */
[----:B----4-:R-:W-:-:S02]  /*9900*/  VIADD R14, R8, 0x4 ;  /* 0x00000004080e7836 */ /* 0x010fc40000000000 */
[----:B------:R-:W-:Y:S02]  /*9910*/  IMAD.MOV.U32 R15, RZ, RZ, 0x40000040 ;  /* 0x40000040ff0f7424 */ /* 0x000fe400078e00ff */
[----:B------:R-:W-:Y:S01]  /*9920*/  IMAD.MOV.U32 R5, RZ, RZ, 0x40000040 ;  /* 0x40000040ff057424 */ /* 0x000fe200078e00ff */
[----:B------:R-:W4:Y:S01]  /*9930*/  LDC.64 R176, c[0x0][0x9e0] ;  /* 0x00027800ffb07b82 */ /* 0x000f220000000a00 */
[----:B------:R-:W-:Y:S02]  /*9940*/  IMAD R3, R178, -0x60, R205 ;  /* 0xffffffa0b2037824 */ /* 0x000fe400078e02cd */
[----:B------:R-:W-:Y:S01]  /*9950*/  HGMMA.64x96x16.F32.BF16 R24, gdesc[UR4], RZ, !UPT, gsb0 ;  /* 0x01600000041879f0 */ /* 0x000fe2000c0018ff */
[----:B------:R-:W-:Y:S01]  /*9960*/  R2UR UR6, R12 ;  /* 0x000000000c0672ca */ /* 0x000fe200000e0000 */
[----:B------:R-:W-:Y:S01]  /*9970*/  VIADD R12, R4, 0x4 ;  /* 0x00000004040c7836 */ /* 0x000fe20000000000 */
[----:B------:R-:W-:Y:S01]  /*9980*/  R2UR UR7, R13 ;  /* 0x000000000d0772ca */ /* 0x000fe200000e0000 */
[----:B------:R-:W-:Y:S01]  /*9990*/  IMAD.MOV.U32 R13, RZ, RZ, 0x40000040 ;  /* 0x40000040ff0d7424 */ /* 0x000fe200078e00ff */
[----:B------:R-:W-:Y:S01]  /*99a0*/  R2UR UR4, R20 ;  /* 0x00000000140472ca */ /* 0x000fe200000e0000 */
[----:B------:R-:W-:Y:S01]  /*99b0*/  VIADD R4, R4, 0x6 ;  /* 0x0000000604047836 */ /* 0x000fe20000000000 */
[----:B------:R-:W-:Y:S01]  /*99c0*/  R2UR UR5, R21 ;  /* 0x00000000150572ca */ /* 0x000fe200000e0000 */
[----:B------:R-:W-:-:S04]  /*99d0*/  IMAD.MOV.U32 R73, RZ, RZ, -0x60 ;  /* 0xffffffa0ff497424 */ /* 0x000fc800078e00ff */
[----:B------:R-:W-:Y:S01]  /*99e0*/  IMAD R77, R178, R73, 0x60 ;  /* 0x00000060b24d7424 */ /* 0x000fe200078e0249 */
[----:B0-----:R-:W-:Y:S01]  /*99f0*/  ISETP.NE.AND P2, PT, R0, 0x1, PT ;  /* 0x000000010000780c */ /* 0x001fe20003f45270 */
[----:B------:R-:W-:Y:S01]  /*9a00*/  IMAD.IADD R0, R215, 0x1, R210 ;  /* 0x00000001d7007824 */ /* 0x000fe200078e02d2 */
[----:B-1----:R-:W-:-:S11]  /*9a10*/  SHF.R.U32.HI R7, RZ, 0x7, R7 ;  /* 0x00000007ff077819 */ /* 0x002fd60000011607 */
[----:B------:R-:W0:Y:S01]  /*9a20*/  @P2 LDC R10, c[0x0][0x450] ;  /* 0x00011400ff0a2b82 */ /* 0x000e220000000800 */
[----:B------:R-:W-:Y:S02]  /*9a30*/  WARPGROUP.DEPBAR.LE gsb0, 0x0 ;  /* 0x00008000000079c5 */ /* 0x000fe40000010000 */
[----:B------:R-:W-:-:S06]  /*9a40*/  WARPGROUP.ARRIVE ;  /* 0x00000000000079c5 */ /* 0x000fcc0000000000 */
[----:B------:R-:W-:Y:S01]  /*9a50*/  HGMMA.64x96x16.F32.BF16 R24, gdesc[UR4], R24, gsb0 ;  /* 0x01600000041879f0 */ /* 0x000fe20008001818 */
[----:B------:R-:W-:Y:S01]  /*9a60*/  R2UR UR6, R12 ;  /* 0x000000000c0672ca */ /* 0x000fe200000e0000 */
[----:B------:R-:W-:Y:S01]  /*9a70*/  VIADD R12, R8, 0x6 ;  /* 0x00000006080c7836 */ /* 0x000fe20000000000 */
[----:B------:R-:W-:Y:S01]  /*9a80*/  R2UR UR7, R13 ;  /* 0x000000000d0772ca */ /* 0x000fe200000e0000 */
[----:B------:R-:W-:Y:S01]  /*9a90*/  IMAD.MOV.U32 R13, RZ, RZ, 0x40000040 ;  /* 0x40000040ff0d7424 */ /* 0x000fe200078e00ff */
[----:B------:R-:W-:Y:S02]  /*9aa0*/  R2UR UR4, R14 ;  /* 0x000000000e0472ca */ /* 0x000fe400000e0000 */
[----:B------:R-:W-:Y:S01]  /*9ab0*/  R2UR UR5, R15 ;  /* 0x000000000f0572ca */ /* 0x000fe200000e0000 */
[----:B------:R-:W-:Y:S02]  /*9ac0*/  WARPGROUP.DEPBAR.LE gsb0, 0x0 ;  /* 0x00008000000079c5 */ /* 0x000fe40000010000 */
[----:B------:R-:W-:-:S10]  /*9ad0*/  WARPGROUP.ARRIVE ;  /* 0x00000000000079c5 */ /* 0x000fd40000000000 */
[----:B------:R-:W-:Y:S01]  /*9ae0*/  HGMMA.64x96x16.F32.BF16 R24, gdesc[UR4], R24, gsb0 ;  /* 0x01600000041879f0 */ /* 0x000fe20008001818 */
[----:B------:R-:W-:Y:S01]  /*9af0*/  R2UR UR6, R4 ;  /* 0x00000000040672ca */ /* 0x000fe200000e0000 */
[----:B------:R-:W-:Y:S01]  /*9b00*/  IMAD.MOV.U32 R4, RZ, RZ, R0 ;  /* 0x000000ffff047224 */ /* 0x000fe200078e0000 */
[----:B------:R-:W-:Y:S02]  /*9b10*/  R2UR UR7, R5 ;  /* 0x00000000050772ca */ /* 0x000fe400000e0000 */
[----:B------:R-:W-:Y:S01]  /*9b20*/  R2UR UR4, R12 ;  /* 0x000000000c0472ca */ /* 0x000fe200000e0000 */
[----:B------:R-:W1:Y:S01]  /*9b30*/  @P2 LDC R5, c[0x0][0x44c] ;  /* 0x00011300ff052b82 */ /* 0x000e620000000800 */
[----:B------:R-:W-:Y:S01]  /*9b40*/  R2UR UR5, R13 ;  /* 0x000000000d0572ca */ /* 0x000fe200000e0000 */
[----:B-1----:R-:W-:-:S04]  /*9b50*/  @P2 IMAD.HI.U32 R5, R0, R5, RZ ;  /* 0x0000000500052227 */ /* 0x002fc800078e00ff */
[----:B------:R-:W-:Y:S01]  /*9b60*/  @!P1 VIADD R0, R6, 0x22840 ;  /* 0x0002284006009836 */ /* 0x000fe20000000000 */
[----:B0-----:R-:W-:Y:S02]  /*9b70*/  @P2 SHF.R.U32.HI R4, RZ, R10, R5 ;  /* 0x0000000aff042219 */ /* 0x001fe40000011605 */
[----:B------:R-:W-:Y:S01]  /*9b80*/  IADD3 R5, -R7, 0xb, RZ ;  /* 0x0000000b07057810 */ /* 0x000fe20007ffe1ff */
[C---:B------:R-:W-:Y:S01]  /*9b90*/  VIADD R7, R3.reuse, 0x61 ;  /* 0x0000006103077836 */ /* 0x040fe20000000000 */
[----:B------:R-:W-:Y:S01]  /*9ba0*/  @!P1 PRMT R0, RZ, 0x654, R0 ;  /* 0x00000654ff009816 */ /* 0x000fe20000000000 */
[----:B------:R-:W0:Y:S01]  /*9bb0*/  SHFL.IDX PT, R72, R4, RZ, 0x1c1f ;  /* 0x001c1fff04487589 */ /* 0x000e2200000e0000 */
[----:B------:R-:W-:Y:S02]  /*9bc0*/  VIADD R3, R3, 0x60 ;  /* 0x0000006003037836 */ /* 0x000fe40000000000 */
[C---:B------:R-:W-:Y:S02]  /*9bd0*/  IMAD R7, R206.reuse, -0x2, R7 ;  /* 0xfffffffece077824 */ /* 0x040fe400078e0207 */
[----:B------:R-:W-:-:S02]  /*9be0*/  IMAD R73, R206, -0x2, R3 ;  /* 0xfffffffece497824 */ /* 0x000fc400078e0203 */
[----:B------:R-:W-:-:S04]  /*9bf0*/  IMAD.IADD R7, R7, 0x1, -R204 ;  /* 0x0000000107077824 */ /* 0x000fc800078e0acc */
[----:B----4-:R-:W-:Y:S01]  /*9c00*/  IMAD.IADD R74, R7, 0x1, R176 ;  /* 0x00000001074a7824 */ /* 0x010fe200078e02b0 */
[----:B---3--:R-:W-:-:S04]  /*9c10*/  LOP3.LUT R76, R76, 0xffdfffff, RZ, 0xc0, !PT ;  /* 0xffdfffff4c4c7812 */ /* 0x008fc800078ec0ff */
[----:B------:R-:W-:Y:S02]  /*9c20*/  @P2 LOP3.LUT R76, R76, 0x200000, RZ, 0xfc, !PT ;  /* 0x002000004c4c2812 */ /* 0x000fe400078efcff */
[----:B------:R-:W-:Y:S02]  /*9c30*/  ISETP.GE.AND P2, PT, R177, 0x1, PT ;  /* 0x00000001b100780c */ /* 0x000fe40003f46270 */
[----:B------:R-:W-:-:S11]  /*9c40*/  LOP3.LUT R76, R76, 0xffefffff, RZ, 0xc0, !PT ;  /* 0xffefffff4c4c7812 */ /* 0x000fd600078ec0ff */
[----:B------:R-:W-:-:S05]  /*9c50*/  @P2 LOP3.LUT R76, R76, 0x100000, RZ, 0xfc, !PT ;  /* 0x001000004c4c2812 */ /* 0x000fca00078efcff */
[----:B------:R1:W-:Y:S02]  /*9c60*/  STL [R1], R76 ;  /* 0x0000004c01007387 */ /* 0x0003e40000100800 */
[----:B-1----:R-:W-:Y:S01]  /*9c70*/  IMAD R76, R206, -0x2, R77 ;  /* 0xfffffffece4c7824 */ /* 0x002fe200078e024d */
[----:B------:R-:W-:Y:S02]  /*9c80*/  WARPGROUP.DEPBAR.LE gsb0, 0x0 ;  /* 0x00008000000079c5 */ /* 0x000fe40000010000 */
[----:B------:R-:W-:-:S06]  /*9c90*/  WARPGROUP.ARRIVE ;  /* 0x00000000000079c5 */ /* 0x000fcc0000000000 */
[----:B------:R-:W-:Y:S01]  /*9ca0*/  HGMMA.64x96x16.F32.BF16 R24, gdesc[UR4], R24, gsb0 ;  /* 0x01600000041879f0 */ /* 0x000fe20008001818 */
[----:B------:R-:W-:Y:S02]  /*9cb0*/  ULDC UR4, c[0x0][0x9dc] ;  /* 0x0002770000047ab9 */ /* 0x000fe40000000800 */
[----:B------:R-:W-:Y:S01]  /*9cc0*/  IMAD.U32 R200, RZ, RZ, UR4 ;  /* 0x00000004ffc87e24 */ /* 0x000fe2000f8e00ff */
[----:B------:R-:W-:Y:S02]  /*9cd0*/  WARPGROUP.DEPBAR.LE gsb0, 0x0 ;  /* 0x00008000000079c5 */ /* 0x000fe40000010000 */
[----:B------:R1:W-:Y:S06]  /*9ce0*/  BAR.ARV R5, 0x100 ;  /* 0x000400050000751d */ /* 0x0003ec0000002000 */
[----:B------:R3:W-:Y:S02]  /*9cf0*/  @!P1 SYNCS.ARRIVE.TRANS64.RED.A1T0 RZ, [R0+URZ], RZ ;  /* 0x000000ff00ff99a7 */ /* 0x0007e4000810043f */
[----:B---3--:R-:W-:-:S05]  /*9d00*/  LOP3.LUT R0, RZ, R200, RZ, 0x33, !PT ;  /* 0x000000c8ff007212 */ /* 0x008fca00078e33ff */
[----:B------:R-:W-:Y:S01]  /*9d10*/  IMAD.IADD R75, R7, 0x1, R0 ;  /* 0x00000001074b7824 */ /* 0x000fe200078e0200 */
[----:B0-----:R-:W-:-:S03]  /*9d20*/  VIADDMNMX R0, R72, R74, R73, PT ;  /* 0x0000004a48007246 */ /* 0x001fc60003800149 */
[----:B------:R-:W-:Y:S01]  /*9d30*/  IMAD.IADD R10, R75, 0x1, R72 ;  /* 0x000000014b0a7824 */ /* 0x000fe200078e0248 */
[----:B-1----:R-:W-:Y:S06]  /*9d40*/  @!P2 BRA `(.L_x_2773) ;  /* 0x00000000004ca947 */ /* 0x002fec0003800000 */
[----:B------:R-:W-:Y:S01]  /*9d50*/  IADD3 R3, -R204, R205, R72 ;  /* 0x000000cdcc037210 */ /* 0x000fe20007ffe148 */
[----:B------:R-:W-:Y:S03]  /*9d60*/  BSSY B0, `(.L_x_2774) ;  /* 0x000000e000007945 */ /* 0x000fe60003800000 */
        /* <DEDUP_REMOVED lines=9> */
.L_x_2775:
[----:B------:R-:W-:-:S13]  /*9e00*/  ISETP.NE.AND P2, PT, R177, 0x1, PT ;  /* 0x00000001b100780c */ /* 0x000fda0003f45270 */
[----:B------:R-:W0:Y:S02]  /*9e10*/  @P2 LDC.64 R78, c[0x0][0x9e8] ;  /* 0x00027a00ff4e2b82 */ /* 0x000e240000000a00 */
[----:B0-----:R-:W-:-:S05]  /*9e20*/  @P2 IMAD.HI.U32 R72, R3, R78, RZ ;  /* 0x0000004e03482227 */ /* 0x001fca00078e00ff */
[----:B------:R-:W-:-:S07]  /*9e30*/  @P2 SHF.R.U32.HI R3, RZ, R79, R72 ;  /* 0x0000004fff032219 */ /* 0x000fce0000011648 */
.L_x_2776:
[----:B------:R-:W-:Y:S05]  /*9e40*/  BSYNC B0 ;  /* 0x0000000000007941 */ /* 0x000fea0003800000 */
.L_x_2774:
[----:B------:R-:W-:-:S05]  /*9e50*/  IMAD R3, R3, R177, R76 ;  /* 0x000000b103037224 */ /* 0x000fca00078e024c */
[----:B------:R-:W-:Y:S02]  /*9e60*/  VIMNMX R10, R10, R3, !PT ;  /* 0x000000030a0a7248 */ /* 0x000fe40007fe0100 */
[----:B------:R-:W-:-:S07]  /*9e70*/  VIADDMNMX R0, R3, R177, R0, PT ;  /* 0x000000b103007246 */ /* 0x000fce0003800100 */
.L_x_2773:
[C---:B------:R-:W-:Y:S02]  /*9e80*/  ISETP.GE.AND P2, PT, R77.reuse, 0x2, PT ;  /* 0x000000024d00780c */ /* 0x040fe40003f46270 */
[C---:B------:R-:W-:Y:S02]  /*9e90*/  ISETP.GE.AND P6, PT, R77.reuse, 0x9, PT ;  /* 0x000000094d00780c */ /* 0x040fe40003fc6270 */
[----:B------:R-:W-:Y:S02]  /*9ea0*/  ISETP.GT.AND P3, PT, R10, 0x1, !P2 ;  /* 0x000000010a00780c */ /* 0x000fe40005764270 */
[----:B------:R-:W-:Y:S02]  /*9eb0*/  ISETP.GE.AND P4, PT, R77, 0xa, PT ;  /* 0x0000000a4d00780c */ /* 0x000fe40003f86270 */
[----:B------:R-:W-:Y:S02]  /*9ec0*/  ISETP.LT.OR P3, PT, R0, 0x2, P3 ;  /* 0x000000020000780c */ /* 0x000fe40001f61670 */
[----:B------:R-:W-:-:S02]  /*9ed0*/  P2R R72, PR, RZ, 0x10 ;  /* 0x00000010ff487803 */ /* 0x000fc40000000000 */
[----:B------:R-:W-:Y:S02]  /*9ee0*/  FSEL R109, R25, -INF , !P3 ;  /* 0xff800000196d7808 */ /* 0x000fe40005800000 */
[----:B------:R-:W-:-:S04]  /*9ef0*/  ISETP.GT.AND P3, PT, R10, 0x8, !P6 ;  /* 0x000000080a00780c */ /* 0x000fc80007764270 */
[----:B------:R-:W-:-:S04]  /*9f00*/  ISETP.LT.OR P3, PT, R0, 0x9, P3 ;  /* 0x000000090000780c */ /* 0x000fc80001f61670 */
[----:B------:R-:W-:Y:S02]  /*9f10*/  FSEL R111, R28, -INF , !P3 ;  /* 0xff8000001c6f7808 */ /* 0x000fe40005800000 */
[----:B------:R-:W-:Y:S02]  /*9f20*/  ISETP.GT.AND P3, PT, R10, 0x9, !P4 ;  /* 0x000000090a00780c */ /* 0x000fe40006764270 */
[----:B------:R-:W-:Y:S02]  /*9f30*/  ISETP.GE.AND P4, PT, R77, 0x11, PT ;  /* 0x000000114d00780c */ /* 0x000fe40003f86270 */
[----:B------:R-:W-:Y:S02]  /*9f40*/  ISETP.LT.OR P3, PT, R0, 0xa, P3 ;  /* 0x0000000a0000780c */ /* 0x000fe40001f61670 */
[----:B------:R-:W-:Y:S02]  /*9f50*/  P2R R78, PR, RZ, 0x10 ;  /* 0x00000010ff4e7803 */ /* 0x000fe40000000000 */
[----:B------:R-:W-:-:S02]  /*9f60*/  FSEL R113, R29, -INF , !P3 ;  /* 0xff8000001d717808 */ /* 0x000fc40005800000 */
[----:B------:R-:W-:Y:S02]  /*9f70*/  ISETP.GT.AND P3, PT, R10, 0x10, !P4 ;  /* 0x000000100a00780c */ /* 0x000fe40006764270 */
[----:B------:R-:W-:Y:S02]  /*9f80*/  ISETP.GE.AND P4, PT, R77, 0x12, PT ;  /* 0x000000124d00780c */ /* 0x000fe40003f86270 */
[----:B------:R-:W-:Y:S02]  /*9f90*/  ISETP.LT.OR P3, PT, R0, 0x11, P3 ;  /* 0x000000110000780c */ /* 0x000fe40001f61670 */
[----:B------:R-:W-:Y:S02]  /*9fa0*/  P2R R79, PR, RZ, 0x10 ;  /* 0x00000010ff4f7803 */ /* 0x000fe40000000000 */
[----:B------:R-:W-:Y:S02]  /*9fb0*/  FSEL R107, R32, -INF , !P3 ;  /* 0xff800000206b7808 */ /* 0x000fe40005800000 */
[----:B------:R-:W-:-:S02]  /*9fc0*/  ISETP.GT.AND P3, PT, R10, 0x11, !P4 ;  /* 0x000000110a00780c */ /* 0x000fc40006764270 */
[----:B------:R-:W-:Y:S02]  /*9fd0*/  ISETP.GE.AND P4, PT, R77, 0x19, PT ;  /* 0x000000194d00780c */ /* 0x000fe40003f86270 */
[----:B------:R-:W-:Y:S02]  /*9fe0*/  ISETP.LT.OR P3, PT, R0, 0x12, P3 ;  /* 0x000000120000780c */ /* 0x000fe40001f61670 */
[----:B------:R-:W-:Y:S02]  /*9ff0*/  P2R R80, PR, RZ, 0x10 ;  /* 0x00000010ff507803 */ /* 0x000fe40000000000 */
[----:B------:R-:W-:Y:S02]  /*a000*/  FSEL R87, R33, -INF , !P3 ;  /* 0xff80000021577808 */ /* 0x000fe40005800000 */
[----:B------:R-:W-:Y:S02]  /*a010*/  ISETP.GT.AND P3, PT, R10, 0x18, !P4 ;  /* 0x000000180a00780c */ /* 0x000fe40006764270 */
[----:B------:R-:W-:-:S02]  /*a020*/  ISETP.GE.AND P4, PT, R77, 0x1a, PT ;  /* 0x0000001a4d00780c */ /* 0x000fc40003f86270 */
[----:B------:R-:W-:-:S04]  /*a030*/  ISETP.LT.OR P3, PT, R0, 0x19, P3 ;  /* 0x000000190000780c */ /* 0x000fc80001f61670 */
        /* <DEDUP_REMOVED lines=73> */
[----:B------:R-:W-:-:S04]  /*a4d0*/  ISETP.LT.OR P3, PT, R0, 0x52, P3 ;  /* 0x000000520000780c */ /* 0x000fc80001f61670 */
[----:B------:R-:W-:Y:S02]  /*a4e0*/  FSEL R65, R65, -INF , !P3 ;  /* 0xff80000041417808 */ /* 0x000fe40005800000 */
[----:B------:R-:W-:-:S04]  /*a4f0*/  ISETP.GE.AND P3, PT, R77, 0x59, PT ;  /* 0x000000594d00780c */ /* 0x000fc80003f66270 */
[----:B------:R-:W-:-:S04]  /*a500*/  ISETP.GT.AND P4, PT, R10, 0x58, !P3 ;  /* 0x000000580a00780c */ /* 0x000fc80005f84270 */
[----:B------:R-:W-:-:S04]  /*a510*/  ISETP.LT.OR P4, PT, R0, 0x59, P4 ;  /* 0x000000590000780c */ /* 0x000fc80002781670 */
[----:B------:R-:W-:Y:S02]  /*a520*/  FSEL R29, R68, -INF , !P4 ;  /* 0xff800000441d7808 */ /* 0x000fe40006000000 */
[----:B------:R-:W-:-:S04]  /*a530*/  ISETP.GE.AND P4, PT, R77, 0x1, PT ;  /* 0x000000014d00780c */ /* 0x000fc80003f86270 */
[----:B------:R-:W-:-:S04]  /*a540*/  ISETP.GT.AND P5, PT, R10, RZ, !P4 ;  /* 0x000000ff0a00720c */ /* 0x000fc800067a4270 */
[----:B------:R-:W-:-:S04]  /*a550*/  ISETP.LT.OR P5, PT, R0, 0x1, P5 ;  /* 0x000000010000780c */ /* 0x000fc80002fa1670 */
[----:B------:R-:W-:Y:S02]  /*a560*/  FSEL R85, R24, -INF , !P5 ;  /* 0xff80000018557808 */ /* 0x000fe40006800000 */
[----:B------:R-:W-:-:S04]  /*a570*/  ISETP.GE.AND P5, PT, R77, 0x5a, PT ;  /* 0x0000005a4d00780c */ /* 0x000fc80003fa6270 */
[----:B------:R-:W-:Y:S02]  /*a580*/  P2R R68, PR, RZ, 0x20 ;  /* 0x00000020ff447803 */ /* 0x000fe40000000000 */
[----:B------:R-:W-:-:S04]  /*a590*/  ISETP.GT.AND P5, PT, R10, 0x59, !P5 ;  /* 0x000000590a00780c */ /* 0x000fc80006fa4270 */
[----:B------:R-:W-:Y:S02]  /*a5a0*/  ISETP.LT.OR P5, PT, R0, 0x5a, P5 ;  /* 0x0000005a0000780c */ /* 0x000fe40002fa1670 */
[----:B------:R-:W0:Y:S02]  /*a5b0*/  SHFL.IDX PT, R0, R4, 0x1, 0x1c1f ;  /* 0x003c1f0004007f89 */ /* 0x000e2400000e0000 */
[----:B------:R-:W-:Y:S02]  /*a5c0*/  FSEL R69, R69, -INF , !P5 ;  /* 0xff80000045457808 */ /* 0x000fe40006800000 */
[----:B------:R-:W-:Y:S02]  /*a5d0*/  ISETP.GE.AND P5, PT, R177, 0x1, PT ;  /* 0x00000001b100780c */ /* 0x000fe40003fa6270 */
[----:B0-----:R-:W-:Y:S01]  /*a5e0*/  VIADDMNMX R24, R0, R74, R73, PT ;  /* 0x0000004a00187246 */ /* 0x001fe20003800149 */
[----:B------:R-:W-:-:S10]  /*a5f0*/  IMAD.IADD R28, R75, 0x1, R0 ;  /* 0x000000014b1c7824 */ /* 0x000fd400078e0200 */
[----:B------:R-:W-:Y:S05]  /*a600*/  @!P5 BRA `(.L_x_2777) ;  /* 0x00000000004cd947 */ /* 0x000fea0003800000 */
        /* <DEDUP_REMOVED lines=11> */
.L_x_2779:
[----:B------:R-:W-:-:S13]  /*a6c0*/  ISETP.NE.AND P5, PT, R177, 0x1, PT ;  /* 0x00000001b100780c */ /* 0x000fda0003fa5270 */
[----:B------:R-:W0:Y:S02]  /*a6d0*/  @P5 LDC.64 R32, c[0x0][0x9e8] ;  /* 0x00027a00ff205b82 */ /* 0x000e240000000a00 */
[----:B0-----:R-:W-:-:S05]  /*a6e0*/  @P5 IMAD.HI.U32 R32, R0, R32, RZ ;  /* 0x0000002000205227 */ /* 0x001fca00078e00ff */
[----:B------:R-:W-:-:S07]  /*a6f0*/  @P5 SHF.R.U32.HI R0, RZ, R33, R32 ;  /* 0x00000021ff005219 */ /* 0x000fce0000011620 */
.L_x_2780:
[----:B------:R-:W-:Y:S05]  /*a700*/  BSYNC B0 ;  /* 0x0000000000007941 */ /* 0x000fea0003800000 */
.L_x_2778:
[----:B------:R-:W-:-:S05]  /*a710*/  IMAD R33, R0, R177, R76 ;  /* 0x000000b100217224 */ /* 0x000fca00078e024c */
[----:B------:R-:W-:Y:S02]  /*a720*/  VIMNMX R28, R28, R33, !PT ;  /* 0x000000211c1c7248 */ /* 0x000fe40007fe0100 */
[----:B------:R-:W-:-:S07]  /*a730*/  VIADDMNMX R24, R33, R177, R24, PT ;  /* 0x000000b121187246 */ /* 0x000fce0003800118 */
.L_x_2777:
[----:B------:R-:W-:Y:S01]  /*a740*/  ISETP.GT.AND P2, PT, R28, 0x1, !P2 ;  /* 0x000000011c00780c */ /* 0x000fe20005744270 */
[----:B------:R-:W-:Y:S01]  /*a750*/  ULDC UR4, c[0x0][0x988] ;  /* 0x0002620000047ab9 */ /* 0x000fe20000000800 */
[----:B------:R-:W-:Y:S01]  /*a760*/  FMNMX.FTZ R0, R85, R109, !PT ;  /* 0x0000006d55007209 */ /* 0x000fe20007810000 */
[----:B------:R-:W-:Y:S01]  /*a770*/  IMAD.U32 R10, RZ, RZ, UR4 ;  /* 0x00000004ff0a7e24 */ /* 0x000fe2000f8e00ff */
        /* <DEDUP_REMOVED lines=8> */
[----:B------:R-:W-:Y:S02]  /*a800*/  ISETP.GT.AND P6, PT, R28, 0x8, !P6 ;  /* 0x000000081c00780c */ /* 0x000fe400077c4270 */
[----:B------:R-:W-:-:S02]  /*a810*/  FSEL R31, R31, -INF , !P2 ;  /* 0xff8000001f1f7808 */ /* 0x000fc40005000000 */
[----:B------:R-:W-:Y:S02]  /*a820*/  ISETP.NE.AND P2, PT, R78, RZ, PT ;  /* 0x000000ff4e00720c */ /* 0x000fe40003f45270 */
[----:B------:R-:W-:Y:S02]  /*a830*/  FMNMX.FTZ R0, R87, R0, !PT ;  /* 0x0000000057007209 */ /* 0x000fe40007810000 */
[----:B------:R-:W-:Y:S02]  /*a840*/  ISETP.GT.AND P2, PT, R28, 0x10, !P2 ;  /* 0x000000101c00780c */ /* 0x000fe40005744270 */
[C---:B------:R-:W-:Y:S02]  /*a850*/  ISETP.LT.OR P6, PT, R24.reuse, 0x9, P6 ;  /* 0x000000091800780c */ /* 0x040fe400037c1670 */
[----:B------:R-:W-:Y:S02]  /*a860*/  ISETP.LT.OR P2, PT, R24, 0x11, P2 ;  /* 0x000000111800780c */ /* 0x000fe40001741670 */
[----:B------:R-:W-:-:S02]  /*a870*/  FMNMX.FTZ R0, R105, R0, !PT ;  /* 0x0000000069007209 */ /* 0x000fc40007810000 */
[----:B------:R-:W-:Y:S02]  /*a880*/  FSEL R37, R34, -INF , !P2 ;  /* 0xff80000022257808 */ /* 0x000fe40005000000 */
[----:B------:R-:W-:Y:S02]  /*a890*/  ISETP.NE.AND P2, PT, R79, RZ, PT ;  /* 0x000000ff4f00720c */ /* 0x000fe40003f45270 */
[----:B------:R-:W-:Y:S02]  /*a8a0*/  FSEL R33, R30, -INF , !P6 ;  /* 0xff8000001e217808 */ /* 0x000fe40007000000 */
[----:B------:R-:W-:Y:S02]  /*a8b0*/  ISETP.GT.AND P2, PT, R28, 0x11, !P2 ;  /* 0x000000111c00780c */ /* 0x000fe40005744270 */
[----:B------:R-:W-:Y:S02]  /*a8c0*/  ISETP.NE.AND P6, PT, R81, RZ, PT ;  /* 0x000000ff5100720c */ /* 0x000fe40003fc5270 */
[----:B------:R-:W-:-:S02]  /*a8d0*/  ISETP.LT.OR P2, PT, R24, 0x12, P2 ;  /* 0x000000121800780c */ /* 0x000fc40001741670 */
[----:B------:R-:W-:Y:S02]  /*a8e0*/  FMNMX.FTZ R0, R89, R0, !PT ;  /* 0x0000000059007209 */ /* 0x000fe40007810000 */
[----:B------:R-:W-:Y:S02]  /*a8f0*/  FSEL R35, R35, -INF , !P2 ;  /* 0xff80000023237808 */ /* 0x000fe40005000000 */
[----:B------:R-:W-:Y:S02]  /*a900*/  ISETP.NE.AND P2, PT, R80, RZ, PT ;  /* 0x000000ff5000720c */ /* 0x000fe40003f45270 */
[----:B------:R-:W-:Y:S02]  /*a910*/  FMNMX.FTZ R0, R103, R0, !PT ;  /* 0x0000000067007209 */ /* 0x000fe40007810000 */
[----:B------:R-:W-:Y:S02]  /*a920*/  ISETP.GT.AND P2, PT, R28, 0x18, !P2 ;  /* 0x000000181c00780c */ /* 0x000fe40005744270 */
[----:B------:R-:W-:-:S02]  /*a930*/  ISETP.NE.AND P5, PT, R40, RZ, PT ;  /* 0x000000ff2800720c */ /* 0x000fc40003fa5270 */
        /* <DEDUP_REMOVED lines=39> */
[----:B------:R-:W-:Y:S01]  /*abb0*/  ISETP.GT.AND P4, PT, R28, RZ, !P4 ;  /* 0x000000ff1c00720c */ /* 0x000fe20006784270 */
[----:B------:R-:W0:Y:S01]  /*abc0*/  SHFL.BFLY PT, R83, R4, 0x2, 0x1f ;  /* 0x0c401f0004537f89 */ /* 0x000e2200000e0000 */
[----:B------:R-:W-:Y:S02]  /*abd0*/  FSEL R73, R50, -INF , !P2 ;  /* 0xff80000032497808 */ /* 0x000fe40005000000 */
[----:B------:R-:W-:-:S02]  /*abe0*/  ISETP.NE.AND P2, PT, R48, RZ, PT ;  /* 0x000000ff3000720c */ /* 0x000fc40003f45270 */
[----:B------:R-:W-:Y:S02]  /*abf0*/  ISETP.LT.OR P4, PT, R24, 0x1, P4 ;  /* 0x000000011800780c */ /* 0x000fe40002781670 */
[----:B------:R-:W-:Y:S02]  /*ac00*/  ISETP.GT.AND P2, PT, R28, 0x31, !P2 ;  /* 0x000000311c00780c */ /* 0x000fe40005744270 */
[----:B------:R-:W-:Y:S02]  /*ac10*/  FSEL R26, R26, -INF , !P4 ;  /* 0xff8000001a1a7808 */ /* 0x000fe40006000000 */
[----:B------:R-:W-:Y:S02]  /*ac20*/  ISETP.LT.OR P2, PT, R24, 0x32, P2 ;  /* 0x000000321800780c */ /* 0x000fe40001741670 */
[----:B------:R-:W-:Y:S02]  /*ac30*/  ISETP.NE.AND P5, PT, R60, RZ, PT ;  /* 0x000000ff3c00720c */ /* 0x000fe40003fa5270 */
[----:B------:R-:W-:-:S02]  /*ac40*/  FSEL R51, R51, -INF , !P2 ;  /* 0xff80000033337808 */ /* 0x000fc40005000000 */
[----:B------:R-:W-:Y:S02]  /*ac50*/  ISETP.NE.AND P2, PT, R84, RZ, PT ;  /* 0x000000ff5400720c */ /* 0x000fe40003f45270 */
[C---:B------:R-:W-:Y:S02]  /*ac60*/  ISETP.GT.AND P3, PT, R28.reuse, 0x58, !P3 ;  /* 0x000000581c00780c */ /* 0x040fe40005f64270 */
[----:B------:R-:W-:Y:S02]  /*ac70*/  ISETP.GT.AND P2, PT, R28, 0x38, !P2 ;  /* 0x000000381c00780c */ /* 0x000fe40005744270 */
[C---:B------:R-:W-:Y:S02]  /*ac80*/  ISETP.LT.OR P3, PT, R24.reuse, 0x59, P3 ;  /* 0x000000591800780c */ /* 0x040fe40001f61670 */
[----:B------:R-:W-:Y:S02]  /*ac90*/  ISETP.LT.OR P2, PT, R24, 0x39, P2 ;  /* 0x000000391800780c */ /* 0x000fe40001741670 */
[----:B0-----:R-:W-:-:S02]  /*aca0*/  FMNMX.FTZ R83, R4, R83, !PT ;  /* 0x0000005304537209 */ /* 0x001fc40007810000 */
[----:B------:R-:W-:Y:S02]  /*acb0*/  FSEL R75, R54, -INF , !P2 ;  /* 0xff800000364b7808 */ /* 0x000fe40005000000 */
[----:B------:R-:W-:Y:S01]  /*acc0*/  ISETP.NE.AND P2, PT, R52, RZ, PT ;  /* 0x000000ff3400720c */ /* 0x000fe20003f45270 */
[----:B------:R-:W0:Y:S01]  /*acd0*/  SHFL.BFLY PT, R0, R83, 0x1, 0x1f ;  /* 0x0c201f0053007f89 */ /* 0x000e2200000e0000 */
        /* <DEDUP_REMOVED lines=27> */
[----:B------:R-:W-:-:S02]  /*ae90*/  ISETP.GT.AND P2, PT, R28, 0x49, !P6 ;  /* 0x000000491c00780c */ /* 0x000fc40007744270 */
[----:B------:R-:W-:Y:S02]  /*aea0*/  FMNMX.FTZ R4, R51, R4, !PT ;  /* 0x0000000433047209 */ /* 0x000fe40007810000 */
[----:B------:R-:W-:Y:S02]  /*aeb0*/  ISETP.LT.OR P2, PT, R24, 0x4a, P2 ;  /* 0x0000004a1800780c */ /* 0x000fe40001741670 */
[----:B------:R-:W-:Y:S02]  /*aec0*/  FMNMX.FTZ R4, R75, R4, !PT ;  /* 0x000000044b047209 */ /* 0x000fe40007810000 */
[----:B------:R-:W-:Y:S02]  /*aed0*/  FSEL R63, R63, -INF , !P2 ;  /* 0xff8000003f3f7808 */ /* 0x000fe40005000000 */
[----:B------:R-:W-:Y:S02]  /*aee0*/  ISETP.GT.AND P2, PT, R28, 0x50, !P5 ;  /* 0x000000501c00780c */ /* 0x000fe40006f44270 */
[----:B0-----:R-:W-:-:S02]  /*aef0*/  FMNMX.FTZ R0, R83, R0, !PT ;  /* 0x0000000053007209 */ /* 0x001fc40007810000 */
[----:B------:R-:W-:Y:S02]  /*af00*/  FMNMX.FTZ R4, R55, R4, !PT ;  /* 0x0000000437047209 */ /* 0x000fe40007810000 */
[----:B------:R-:W-:Y:S01]  /*af10*/  ISETP.LT.OR P2, PT, R24, 0x51, P2 ;  /* 0x000000511800780c */ /* 0x000fe20001741670 */
[----:B------:R-:W-:Y:S01]  /*af20*/  FMUL.FTZ R30, R0, R10 ;  /* 0x0000000a001e7220 */ /* 0x000fe20000410000 */
[----:B------:R-:W-:Y:S02]  /*af30*/  FMNMX.FTZ R4, R77, R4, !PT ;  /* 0x000000044d047209 */ /* 0x000fe40007810000 */
[----:B------:R-:W-:Y:S02]  /*af40*/  FSEL R81, R66, -INF , !P2 ;  /* 0xff80000042517808 */ /* 0x000fe40005000000 */
[----:B------:R-:W-:Y:S02]  /*af50*/  FSETP.NEU.FTZ.AND P2, PT, R0, -INF , PT ;  /* 0xff8000000000780b */ /* 0x000fe40003f5d000 */
[----:B------:R-:W-:-:S02]  /*af60*/  ISETP.NE.AND P5, PT, R64, RZ, PT ;  /* 0x000000ff4000720c */ /* 0x000fc40003fa5270 */
[----:B------:R-:W-:Y:S02]  /*af70*/  FMNMX.FTZ R4, R59, R4, !PT ;  /* 0x000000043b047209 */ /* 0x000fe40007810000 */
[----:B------:R-:W-:Y:S02]  /*af80*/  FSEL R30, R30, RZ, P2 ;  /* 0x000000ff1e1e7208 */ /* 0x000fe40001000000 */
[----:B------:R-:W-:Y:S02]  /*af90*/  ISETP.GT.AND P2, PT, R28, 0x51, !P5 ;  /* 0x000000511c00780c */ /* 0x000fe40006f44270 */
[----:B------:R-:W-:Y:S01]  /*afa0*/  FMNMX.FTZ R4, R79, R4, !PT ;  /* 0x000000044f047209 */ /* 0x000fe20007810000 */
[-CC-:B------:R-:W-:Y:S01]  /*afb0*/  FFMA.FTZ R160, R103, R10.reuse, -R30.reuse ;  /* 0x0000000a67a07223 */ /* 0x180fe2000001081e */
[----:B------:R-:W-:Y:S01]  /*afc0*/  ISETP.LT.OR P2, PT, R24, 0x52, P2 ;  /* 0x000000521800780c */ /* 0x000fe20001741670 */
[-CC-:B------:R-:W-:Y:S01]  /*afd0*/  FFMA.FTZ R152, R85, R10.reuse, -R30.reuse ;  /* 0x0000000a55987223 */ /* 0x180fe2000001081e */
[----:B------:R-:W-:Y:S01]  /*afe0*/  ISETP.NE.AND P5, PT, R68, RZ, PT ;  /* 0x000000ff4400720c */ /* 0x000fe20003fa5270 */
[--C-:B------:R-:W-:Y:S01]  /*aff0*/  FFMA.FTZ R83, R109, R10, -R30.reuse ;  /* 0x0000000a6d537223 */ /* 0x100fe2000001081e */
[----:B------:R-:W-:Y:S01]  /*b000*/  FMNMX.FTZ R4, R63, R4, !PT ;  /* 0x000000043f047209 */ /* 0x000fe20007810000 */
[-CC-:B------:R-:W-:Y:S01]  /*b010*/  FFMA.FTZ R154, R111, R10.reuse, -R30.reuse ;  /* 0x0000000a6f9a7223 */ /* 0x180fe2000001081e */
[----:B------:R-:W-:Y:S01]  /*b020*/  FSEL R67, R67, -INF , !P2 ;  /* 0xff80000043437808 */ /* 0x000fe20005000000 */
[----:B------:R-:W-:Y:S01]  /*b030*/  MUFU.EX2 R152, R152 ;  /* 0x0000009800987308 */ /* 0x000fe20000000800 */
[----:B------:R-:W-:Y:S01]  /*b040*/  ISETP.GT.AND P2, PT, R28, 0x59, !P5 ;  /* 0x000000591c00780c */ /* 0x000fe20006f44270 */
[--C-:B------:R-:W-:Y:S01]  /*b050*/  FFMA.FTZ R28, R101, R10, -R30.reuse ;  /* 0x0000000a651c7223 */ /* 0x100fe2000001081e */
[----:B------:R-:W-:Y:S01]  /*b060*/  FMNMX.FTZ R4, R81, R4, !PT ;  /* 0x0000000451047209 */ /* 0x000fe20007810000 */
[-CC-:B------:R-:W-:Y:S01]  /*b070*/  FFMA.FTZ R85, R113, R10.reuse, -R30.reuse ;  /* 0x0000000a71557223 */ /* 0x180fe2000001081e */
[----:B------:R-:W-:Y:S01]  /*b080*/  ISETP.LT.OR P2, PT, R24, 0x5a, P2 ;  /* 0x0000005a1800780c */ /* 0x000fe20001741670 */
[--C-:B------:R-:W-:Y:S01]  /*b090*/  FFMA.FTZ R24, R97, R10, -R30.reuse ;  /* 0x0000000a61187223 */ /* 0x100fe2000001081e */
[----:B------:R-:W-:Y:S01]  /*b0a0*/  FSEL R101, R70, -INF , !P3 ;  /* 0xff80000046657808 */ /* 0x000fe20005800000 */
[----:B------:R0:W-:Y:S01]  /*b0b0*/  MUFU.EX2 R103, R28 ;  /* 0x0000001c00677308 */ /* 0x0001e20000000800 */
[----:B------:R-:W-:Y:S01]  /*b0c0*/  FMNMX.FTZ R4, R67, R4, !PT ;  /* 0x0000000443047209 */ /* 0x000fe20007810000 */
[-CC-:B------:R-:W-:Y:S01]  /*b0d0*/  FFMA.FTZ R156, R107, R10.reuse, -R30.reuse ;  /* 0x0000000a6b9c7223 */ /* 0x180fe2000001081e */
[----:B------:R-:W-:Y:S01]  /*b0e0*/  FSEL R71, R71, -INF , !P2 ;  /* 0xff80000047477808 */ /* 0x000fe20005000000 */
[--C-:B------:R-:W-:Y:S01]  /*b0f0*/  FFMA.FTZ R87, R87, R10, -R30.reuse ;  /* 0x0000000a57577223 */ /* 0x100fe2000001081e */
[----:B------:R-:W-:Y:S01]  /*b100*/  FMNMX.FTZ R4, R101, R4, !PT ;  /* 0x0000000465047209 */ /* 0x000fe20007810000 */
[-CC-:B------:R-:W-:Y:S01]  /*b110*/  FFMA.FTZ R158, R105, R10.reuse, -R30.reuse ;  /* 0x0000000a699e7223 */ /* 0x180fe2000001081e */
[--C-:B------:R-:W-:Y:S01]  /*b120*/  FFMA.FTZ R89, R89, R10, -R30.reuse ;  /* 0x0000000a59597223 */ /* 0x100fe2000001081e */
[----:B------:R-:W-:Y:S01]  /*b130*/  MUFU.EX2 R83, R83 ;  /* 0x0000005300537308 */ /* 0x000fe20000000800 */
[----:B------:R-:W-:Y:S01]  /*b140*/  FMNMX.FTZ R4, R71, R4, !PT ;  /* 0x0000000447047209 */ /* 0x000fe20007810000 */
[-CC-:B0-----:R-:W-:Y:S01]  /*b150*/  FFMA.FTZ R28, R7, R10.reuse, -R30.reuse ;  /* 0x0000000a071c7223 */ /* 0x181fe2000001081e */
[-CC-:B------:R-:W-:Y:S01]  /*b160*/  FFMA.FTZ R99, R99, R10.reuse, -R30.reuse ;  /* 0x0000000a63637223 */ /* 0x180fe2000001081e */
[-CC-:B------:R-:W-:Y:S01]  /*b170*/  FFMA.FTZ R95, R95, R10.reuse, -R30.reuse ;  /* 0x0000000a5f5f7223 */ /* 0x180fe2000001081e */
[-CC-:B------:R-:W-:Y:S01]  /*b180*/  FFMA.FTZ R93, R93, R10.reuse, -R30.reuse ;  /* 0x0000000a5d5d7223 */ /* 0x180fe2000001081e */
[----:B------:R-:W0:Y:S01]  /*b190*/  SHFL.BFLY PT, R97, R4, 0x2, 0x1f ;  /* 0x0c401f0004617f89 */ /* 0x000e2200000e0000 */
        /* <DEDUP_REMOVED lines=9> */
[----:B------:R-:W-:Y:S01]  /*b230*/  MUFU.EX2 R85, R85 ;  /* 0x0000005500557308 */ /* 0x000fe20000000800 */
[----:B------:R-:W-:-:S07]  /*b240*/  FFMA.FTZ R30, R69, R10, -R30 ;  /* 0x0000000a451e7223 */ /* 0x000fce000001081e */
[----:B------:R-:W-:Y:S01]  /*b250*/  MUFU.EX2 R156, R156 ;  /* 0x0000009c009c7308 */ /* 0x000fe20000000800 */
[----:B0-----:R-:W-:-:S07]  /*b260*/  FMNMX.FTZ R97, R4, R97, !PT ;  /* 0x0000006104617209 */ /* 0x001fce0007810000 */
[----:B------:R-:W-:Y:S01]  /*b270*/  MUFU.EX2 R87, R87 ;  /* 0x0000005700577308 */ /* 0x000fe20000000800 */
[----:B------:R-:W0:Y:S07]  /*b280*/  SHFL.BFLY PT, R4, R97, 0x1, 0x1f ;  /* 0x0c201f0061047f89 */ /* 0x000e2e00000e0000 */
[----:B------:R-:W-:Y:S08]  /*b290*/  MUFU.EX2 R158, R158 ;  /* 0x0000009e009e7308 */ /* 0x000ff00000000800 */
[----:B------:R-:W-:Y:S08]  /*b2a0*/  MUFU.EX2 R89, R89 ;  /* 0x0000005900597308 */ /* 0x000ff00000000800 */
[----:B------:R-:W-:Y:S01]  /*b2b0*/  MUFU.EX2 R160, R160 ;  /* 0x000000a000a07308 */ /* 0x000fe20000000800 */
[----:B0-----:R-:W-:-:S04]  /*b2c0*/  FMNMX.FTZ R7, R97, R4, !PT ;  /* 0x0000000461077209 */ /* 0x001fc80007810000 */
[C---:B------:R-:W-:Y:S01]  /*b2d0*/  FSETP.NEU.FTZ.AND P2, PT, R7.reuse, -INF , PT ;  /* 0xff8000000700780b */ /* 0x040fe20003f5d000 */
[----:B------:R-:W-:Y:S02]  /*b2e0*/  FMUL.FTZ R4, R7, R10 ;  /* 0x0000000a07047220 */ /* 0x000fe40000410000 */
[----:B------:R-:W-:Y:S03]  /*b2f0*/  MUFU.EX2 R99, R99 ;  /* 0x0000006300637308 */ /* 0x000fe60000000800 */
[----:B------:R-:W-:-:S05]  /*b300*/  FSEL R4, R4, RZ, P2 ;  /* 0x000000ff04047208 */ /* 0x000fca0001000000 */
        /* <DEDUP_REMOVED lines=24> */
[----:B------:R3:W-:Y:S01]  /*b490*/  MUFU.EX2 R32, R31 ;  /* 0x0000001f00207308 */ /* 0x0007e20000000800 */
[-CC-:B------:R-:W-:Y:S01]  /*b4a0*/  FFMA.FTZ R67, R67, R10.reuse, -R4.reuse ;  /* 0x0000000a43437223 */ /* 0x180fe20000010804 */
[-CC-:B------:R-:W-:Y:S01]  /*b4b0*/  FFMA.FTZ R101, R101, R10.reuse, -R4.reuse ;  /* 0x0000000a65657223 */ /* 0x180fe20000010804 */
[----:B------:R-:W-:Y:S01]  /*b4c0*/  FFMA.FTZ R71, R71, R10, -R4 ;  /* 0x0000000a47477223 */ /* 0x000fe20000010804 */
[----:B0-----:R-:W-:-:S04]  /*b4d0*/  F2FP.BF16.F32.PACK_AB R162, R24, R99 ;  /* 0x0000006318a2723e */ /* 0x001fc800000010ff */
[----:B------:R-:W0:Y:S01]  /*b4e0*/  MUFU.EX2 R33, R33 ;  /* 0x0000002100217308 */ /* 0x000e220000000800 */
[----:B---3--:R-:W-:Y:S01]  /*b4f0*/  FADD.FTZ R31, R152, R83 ;  /* 0x00000053981f7221 */ /* 0x008fe20000010000 */
[----:B-1----:R-:W-:Y:S02]  /*b500*/  F2FP.BF16.F32.PACK_AB R153, R27, R26 ;  /* 0x0000001a1b99723e */ /* 0x002fe400000010ff */
[----:B------:R-:W-:Y:S01]  /*b510*/  F2FP.BF16.F32.PACK_AB R152, R83, R152 ;  /* 0x000000985398723e */ /* 0x000fe200000010ff */
[----:B------:R-:W-:Y:S01]  /*b520*/  FADD.FTZ R44, R154, R31 ;  /* 0x0000001f9a2c7221 */ /* 0x000fe20000010000 */
[C---:B------:R-:W-:Y:S02]  /*b530*/  F2FP.BF16.F32.PACK_AB R154, R85.reuse, R154 ;  /* 0x0000009a559a723e */ /* 0x040fe400000010ff */
[----:B------:R-:W1:Y:S01]  /*b540*/  MUFU.EX2 R37, R37 ;  /* 0x0000002500257308 */ /* 0x000e620000000800 */
[----:B------:R-:W-:Y:S01]  /*b550*/  FADD.FTZ R31, R85, R44 ;  /* 0x0000002c551f7221 */ /* 0x000fe20000010000 */
[----:B------:R-:W-:-:S03]  /*b560*/  FADD.FTZ R44, R26, R27 ;  /* 0x0000001b1a2c7221 */ /* 0x000fc60000010000 */
[----:B------:R-:W-:Y:S01]  /*b570*/  FADD.FTZ R46, R156, R31 ;  /* 0x0000001f9c2e7221 */ /* 0x000fe20000010000 */
[----:B------:R-:W-:Y:S02]  /*b580*/  F2FP.BF16.F32.PACK_AB R156, R87, R156 ;  /* 0x0000009c579c723e */ /* 0x000fe400000010ff */
[----:B------:R3:W4:Y:S01]  /*b590*/  MUFU.EX2 R34, R35 ;  /* 0x0000002300227308 */ /* 0x0007220000000800 */
[----:B0-----:R-:W-:Y:S01]  /*b5a0*/  FADD.FTZ R31, R33, R44 ;  /* 0x0000002c211f7221 */ /* 0x001fe20000010000 */
[----:B------:R-:W-:-:S06]  /*b5b0*/  F2FP.BF16.F32.PACK_AB R155, R32, R33 ;  /* 0x00000021209b723e */ /* 0x000fcc00000010ff */
[----:B------:R-:W0:Y:S01]  /*b5c0*/  MUFU.EX2 R41, R41 ;  /* 0x0000002900297308 */ /* 0x000e220000000800 */
[----:B---3--:R-:W-:Y:S01]  /*b5d0*/  FADD.FTZ R35, R87, R46 ;  /* 0x0000002e57237221 */ /* 0x008fe20000010000 */
[----:B------:R-:W-:-:S03]  /*b5e0*/  FADD.FTZ R46, R32, R31 ;  /* 0x0000001f202e7221 */ /* 0x000fc60000010000 */
[----:B------:R-:W-:Y:S01]  /*b5f0*/  FADD.FTZ R48, R158, R35 ;  /* 0x000000239e307221 */ /* 0x000fe20000010000 */
[----:B-1----:R-:W-:Y:S01]  /*b600*/  FADD.FTZ R31, R37, R46 ;  /* 0x0000002e251f7221 */ /* 0x002fe20000010000 */
[C---:B------:R-:W-:Y:S01]  /*b610*/  F2FP.BF16.F32.PACK_AB R158, R89.reuse, R158 ;  /* 0x0000009e599e723e */ /* 0x040fe200000010ff */
[----:B------:R-:W1:Y:S01]  /*b620*/  MUFU.EX2 R36, R39 ;  /* 0x0000002700247308 */ /* 0x000e620000000800 */
[----:B------:R-:W-:Y:S01]  /*b630*/  FADD.FTZ R35, R89, R48 ;  /* 0x0000003059237221 */ /* 0x000fe20000010000 */
[C---:B----4-:R-:W-:Y:S01]  /*b640*/  FADD.FTZ R46, R34.reuse, R31 ;  /* 0x0000001f222e7221 */ /* 0x050fe20000010000 */
[----:B------:R-:W-:Y:S02]  /*b650*/  F2FP.BF16.F32.PACK_AB R157, R34, R37 ;  /* 0x00000025229d723e */ /* 0x000fe400000010ff */
[----:B------:R-:W-:Y:S01]  /*b660*/  FADD.FTZ R48, R160, R35 ;  /* 0x00000023a0307221 */ /* 0x000fe20000010000 */
[C---:B------:R-:W-:Y:S02]  /*b670*/  F2FP.BF16.F32.PACK_AB R160, R103.reuse, R160 ;  /* 0x000000a067a0723e */ /* 0x040fe400000010ff */
[----:B------:R-:W3:Y:S01]  /*b680*/  MUFU.EX2 R45, R45 ;  /* 0x0000002d002d7308 */ /* 0x000ee20000000800 */
[----:B------:R-:W-:Y:S01]  /*b690*/  FADD.FTZ R48, R103, R48 ;  /* 0x0000003067307221 */ /* 0x000fe20000010000 */
[----:B0-----:R-:W-:-:S03]  /*b6a0*/  FADD.FTZ R31, R41, R46 ;  /* 0x0000002e291f7221 */ /* 0x001fc60000010000 */
[----:B------:R-:W-:-:S03]  /*b6b0*/  FADD.FTZ R35, R99, R48 ;  /* 0x0000003063237221 */ /* 0x000fc60000010000 */
[----:B------:R-:W0:Y:S01]  /*b6c0*/  MUFU.EX2 R95, R95 ;  /* 0x0000005f005f7308 */ /* 0x000e220000000800 */
[----:B-1----:R-:W-:Y:S01]  /*b6d0*/  FADD.FTZ R48, R36, R31 ;  /* 0x0000001f24307221 */ /* 0x002fe20000010000 */
[----:B------:R-:W-:Y:S01]  /*b6e0*/  FADD.FTZ R50, R24, R35 ;  /* 0x0000002318327221 */ /* 0x000fe20000010000 */
[----:B------:R-:W-:-:S05]  /*b6f0*/  F2FP.BF16.F32.PACK_AB R159, R36, R41 ;  /* 0x00000029249f723e */ /* 0x000fca00000010ff */
[----:B------:R-:W1:Y:S01]  /*b700*/  MUFU.EX2 R38, R43 ;  /* 0x0000002b00267308 */ /* 0x000e620000000800 */
[----:B---3--:R-:W-:-:S07]  /*b710*/  FADD.FTZ R31, R45, R48 ;  /* 0x000000302d1f7221 */ /* 0x008fce0000010000 */
[----:B------:R-:W3:Y:S01]  /*b720*/  MUFU.EX2 R164, R93 ;  /* 0x0000005d00a47308 */ /* 0x000ee20000000800 */
[----:B0-----:R-:W-:-:S07]  /*b730*/  FADD.FTZ R35, R95, R50 ;  /* 0x000000325f237221 */ /* 0x001fce0000010000 */
[----:B------:R-:W0:Y:S01]  /*b740*/  MUFU.EX2 R49, R49 ;  /* 0x0000003100317308 */ /* 0x000e220000000800 */
[C---:B-1----:R-:W-:Y:S01]  /*b750*/  FADD.FTZ R48, R38.reuse, R31 ;  /* 0x0000001f26307221 */ /* 0x042fe20000010000 */
[----:B------:R-:W-:-:S06]  /*b760*/  F2FP.BF16.F32.PACK_AB R161, R38, R45 ;  /* 0x0000002d26a1723e */ /* 0x000fcc00000010ff */
[----:B------:R-:W1:Y:S01]  /*b770*/  MUFU.EX2 R91, R91 ;  /* 0x0000005b005b7308 */ /* 0x000e620000000800 */
[C---:B---3--:R-:W-:Y:S01]  /*b780*/  FADD.FTZ R50, R164.reuse, R35 ;  /* 0x00000023a4327221 */ /* 0x048fe20000010000 */
[----:B------:R-:W-:-:S06]  /*b790*/  F2FP.BF16.F32.PACK_AB R164, R164, R95 ;  /* 0x0000005fa4a4723e */ /* 0x000fcc00000010ff */
[----:B------:R-:W3:Y:S01]  /*b7a0*/  MUFU.EX2 R40, R47 ;  /* 0x0000002f00287308 */ /* 0x000ee20000000800 */
[----:B0-----:R-:W-:-:S07]  /*b7b0*/  FADD.FTZ R31, R49, R48 ;  /* 0x00000030311f7221 */ /* 0x001fce0000010000 */
[----:B------:R-:W0:Y:S01]  /*b7c0*/  MUFU.EX2 R166, R53 ;  /* 0x0000003500a67308 */ /* 0x000e220000000800 */
[----:B-1----:R-:W-:-:S07]  /*b7d0*/  FADD.FTZ R35, R91, R50 ;  /* 0x000000325b237221 */ /* 0x002fce0000010000 */
[----:B------:R-:W1:Y:S01]  /*b7e0*/  MUFU.EX2 R73, R73 ;  /* 0x0000004900497308 */ /* 0x000e620000000800 */
[C---:B---3--:R-:W-:Y:S01]  /*b7f0*/  FADD.FTZ R50, R40.reuse, R31 ;  /* 0x0000001f28327221 */ /* 0x048fe20000010000 */
[----:B------:R-:W-:-:S06]  /*b800*/  F2FP.BF16.F32.PACK_AB R163, R40, R49 ;  /* 0x0000003128a3723e */ /* 0x000fcc00000010ff */
[----:B------:R-:W3:Y:S01]  /*b810*/  MUFU.EX2 R3, R3 ;  /* 0x0000000300037308 */ /* 0x000ee20000000800 */
[C---:B0-----:R-:W-:Y:S01]  /*b820*/  FADD.FTZ R52, R166.reuse, R35 ;  /* 0x00000023a6347221 */ /* 0x041fe20000010000 */
[----:B------:R-:W-:-:S06]  /*b830*/  F2FP.BF16.F32.PACK_AB R166, R166, R91 ;  /* 0x0000005ba6a6723e */ /* 0x000fcc00000010ff */
[----:B------:R-:W0:Y:S01]  /*b840*/  MUFU.EX2 R42, R51 ;  /* 0x00000033002a7308 */ /* 0x000e220000000800 */
[----:B-1----:R-:W-:-:S07]  /*b850*/  FADD.FTZ R31, R73, R50 ;  /* 0x00000032491f7221 */ /* 0x002fce0000010000 */
[----:B------:R-:W1:Y:S01]  /*b860*/  MUFU.EX2 R168, R57 ;  /* 0x0000003900a87308 */ /* 0x000e620000000800 */
[----:B---3--:R-:W-:-:S07]  /*b870*/  FADD.FTZ R35, R3, R52 ;  /* 0x0000003403237221 */ /* 0x008fce0000010000 */
[----:B------:R-:W3:Y:S01]  /*b880*/  MUFU.EX2 R75, R75 ;  /* 0x0000004b004b7308 */ /* 0x000ee20000000800 */
[C---:B0-----:R-:W-:Y:S01]  /*b890*/  FADD.FTZ R4, R42.reuse, R31 ;  /* 0x0000001f2a047221 */ /* 0x041fe20000010000 */
[----:B------:R-:W-:-:S06]  /*b8a0*/  F2FP.BF16.F32.PACK_AB R165, R42, R73 ;  /* 0x000000492aa5723e */ /* 0x000fcc00000010ff */
[----:B------:R-:W0:Y:S01]  /*b8b0*/  MUFU.EX2 R28, R28 ;  /* 0x0000001c001c7308 */ /* 0x000e220000000800 */
[C---:B-1----:R-:W-:Y:S01]  /*b8c0*/  FADD.FTZ R35, R168.reuse, R35 ;  /* 0x00000023a8237221 */ /* 0x042fe20000010000 */
[----:B------:R-:W-:-:S06]  /*b8d0*/  F2FP.BF16.F32.PACK_AB R168, R168, R3 ;  /* 0x00000003a8a8723e */ /* 0x000fcc00000010ff */
        /* <DEDUP_REMOVED lines=28> */
[----:B-1----:R-:W-:-:S07]  /*baa0*/  FADD.FTZ R3, R81, R28 ;  /* 0x0000001c51037221 */ /* 0x002fce0000010000 */
[----:B------:R-:W1:Y:S01]  /*bab0*/  MUFU.EX2 R30, R30 ;  /* 0x0000001e001e7308 */ /* 0x000e620000000800 */
[C---:B---3--:R-:W-:Y:S01]  /*bac0*/  FADD.FTZ R26, R50.reuse, R3 ;  /* 0x00000003321a7221 */ /* 0x048fe20000010000 */
[----:B------:R-:W-:-:S06]  /*bad0*/  F2FP.BF16.F32.PACK_AB R173, R50, R81 ;  /* 0x0000005132ad723e */ /* 0x000fcc00000010ff */
[----:B------:R-:W3:Y:S01]  /*bae0*/  MUFU.EX2 R24, R71 ;  /* 0x0000004700187308 */ /* 0x000ee20000000800 */
[----:B0-----:R-:W-:Y:S01]  /*baf0*/  FADD.FTZ R3, R101, R26 ;  /* 0x0000001a65037221 */ /* 0x001fe20000010000 */
[C---:B-1----:R-:W-:Y:S01]  /*bb00*/  FADD.FTZ R4, R30.reuse, R31 ;  /* 0x0000001f1e047221 */ /* 0x042fe20000010000 */
[----:B------:R-:W-:Y:S02]  /*bb10*/  F2FP.BF16.F32.PACK_AB R174, R30, R29 ;  /* 0x0000001d1eae723e */ /* 0x000fe400000010ff */
[C---:B---3--:R-:W-:Y:S01]  /*bb20*/  FADD.FTZ R3, R24.reuse, R3 ;  /* 0x0000000318037221 */ /* 0x048fe20000010000 */
[----:B------:R-:W-:Y:S01]  /*bb30*/  F2FP.BF16.F32.PACK_AB R175, R24, R101 ;  /* 0x0000006518af723e */ /* 0x000fe200000010ff */
[----:B------:R-:W-:Y:S06]  /*bb40*/  @!P0 BRA `(.L_x_2781) ;  /* 0x0000000000048947 */ /* 0x000fec0003800000 */
[----:B------:R-:W-:Y:S01]  /*bb50*/  BPT.TRAP 0x1 ;  /* 0x000000040000795c */ /* 0x000fe20000300000 */
.L_x_2781:
[----:B------:R0:W1:Y:S01]  /*bb60*/  SYNCS.PHASECHK.TRANS64.TRYWAIT P2, [R6+URZ+0x22850], R11 ;  /* 0x0228500b060075a7 */ /* 0x000062000804017f */
[----:B------:R-:W-:Y:S05]  /*bb70*/  @!P0 BRA `(.L_x_2782) ;  /* 0x0000000000048947 */ /* 0x000fea0003800000 */
[----:B------:R-:W-:Y:S01]  /*bb80*/  BPT.TRAP 0x1 ;  /* 0x000000040000795c */ /* 0x000fe20000300000 */
.L_x_2782:
[----:B------:R-:W-:Y:S04]  /*bb90*/  BSSY B0, `(.L_x_2783) ;  /* 0x0000004000007945 */ /* 0x000fe80003800000 */
[----:B-1----:R-:W-:Y:S05]  /*bba0*/  @P2 BRA `(.L_x_2784) ;  /* 0x0000000000082947 */ /* 0x002fea0003800000 */
[----:B------:R-:W1:Y:S02]  /*bbb0*/  SYNCS.PHASECHK.TRANS64.TRYWAIT P2, [R6+URZ+0x22850], R11 ;  /* 0x0228500b060075a7 */ /* 0x000e64000804017f */
[----:B-1----:R-:W-:Y:S05]  /*bbc0*/  @!P2 BRA `(.L_x_2785) ;  /* 0x0000014c00eca947 */ /* 0x002fea0003800000 */
.L_x_2784:
[----:B------:R-:W-:Y:S05]  /*bbd0*/  BSYNC B0 ;  /* 0x0000000000007941 */ /* 0x000fea0003800000 */
.L_x_2783:
[----:B------:R-:W-:Y:S05]  /*bbe0*/  WARPSYNC.ALL ;  /* 0x0000000000007948 */ /* 0x000fea0003800000 */
[----:B012---:R-:W-:Y:S01]  /*bbf0*/  VIADD R11, R16, 0x400 ;  /* 0x00000400100b7836 */ /* 0x007fe20000000000 */
[----:B------:R0:W-:Y:S01]  /*bc00*/  BAR.SYNC.DEFER_BLOCKING R179, 0x100 ;  /* 0x000400b30000751d */ /* 0x0001e20000010000 */
[----:B------:R-:W-:Y:S02]  /*bc10*/  IMAD.MOV.U32 R181, RZ, RZ, 0x40000040 ;  /* 0x40000040ffb57424 */ /* 0x000fe400078e00ff */
[----:B------:R-:W-:Y:S01]  /*bc20*/  @!P1 VIADD R6, R6, 0x22860 ;  /* 0x0002286006069836 */ /* 0x000fe20000000000 */
[----:B------:R-:W-:-:S02]  /*bc30*/  SHF.R.U32.HI R11, RZ, 0x4, R11 ;  /* 0x00000004ff0b7819 */ /* 0x000fc4000001160b */
[----:B------:R-:W-:Y:S01]  /*bc40*/  R2UR UR7, R181 ;  /* 0x00000000b50772ca */ /* 0x000fe200000e0000 */
[----:B------:R-:W-:Y:S01]  /*bc50*/  IMAD.MOV.U32 R181, RZ, RZ, 0x40000040 ;  /* 0x40000040ffb57424 */ /* 0x000fe200078e00ff */
[----:B------:R-:W-:Y:S01]  /*bc60*/  LOP3.LUT R11, R11, 0x3fff, RZ, 0xc0, !PT ;  /* 0x00003fff0b0b7812 */ /* 0x000fe200078ec0ff */
[----:B------:R-:W1:Y:S01]  /*bc70*/  LDC R182, c[0x0][0x448] ;  /* 0x00011200ffb67b82 */ /* 0x000e620000000800 */
[----:B------:R-:W-:Y:S02]  /*bc80*/  @!P1 PRMT R6, RZ, 0x654, R6 ;  /* 0x00000654ff069816 */ /* 0x000fe40000000006 */
[----:B------:R-:W-:-:S05]  /*bc90*/  LOP3.LUT R11, R11, 0x3000000, RZ, 0xfc, !PT ;  /* 0x030000000b0b7812 */ /* 0x000fca00078efcff */
[----:B------:R-:W-:-:S05]  /*bca0*/  IMAD R180, R2, 0xc00, R11 ;  /* 0x00000c0002b47824 */ /* 0x000fca00078e020b */
[----:B------:R-:W-:Y:S01]  /*bcb0*/  R2UR UR6, R180 ;  /* 0x00000000b40672ca */ /* 0x000fe200000e0000 */
[----:B------:R-:W-:Y:S01]  /*bcc0*/  WARPGROUP.ARRIVE ;  /* 0x00000000000079c5 */ /* 0x000fe20000000000 */
[----:B-1----:R-:W-:-:S11]  /*bcd0*/  ISETP.NE.AND P2, PT, R182, 0x1, PT ;  /* 0x00000001b600780c */ /* 0x002fd60003f45270 */
[----:B------:R-:W-:Y:S03]  /*bce0*/  HGMMA.64x256x16.F32.BF16 R24, R152, gdesc[UR4].tnspB, RZ, !UPT, gsb0 ;  /* 0x43e0000498187df0 */ /* 0x000fe6000c0018ff */
        /* <DEDUP_REMOVED lines=10> */
[----:B------:R-:W-:Y:S01]  /*bd90*/  VIADD R152, R180, 0x180 ;  /* 0x00000180b4987836 */ /* 0x000fe20000000000 */
[----:B------:R-:W-:Y:S01]  /*bda0*/  R2UR UR7, R153 ;  /* 0x00000000990772ca */ /* 0x000fe200000e0000 */
[----:B------:R-:W-:Y:S01]  /*bdb0*/  IMAD.MOV.U32 R153, RZ, RZ, 0x40000040 ;  /* 0x40000040ff997424 */ /* 0x000fe200078e00ff */
[----:B------:R-:W-:Y:S02]  /*bdc0*/  WARPGROUP.DEPBAR.LE gsb0, 0x0 ;  /* 0x00008000000079c5 */ /* 0x000fe40000010000 */
[----:B------:R-:W-:-:S15]  /*bdd0*/  WARPGROUP.ARRIVE ;  /* 0x00000000000079c5 */ /* 0x000fde0000000000 */
[----:B------:R-:W-:-:S06]  /*bde0*/  NOP ;  /* 0x0000000000007918 */ /* 0x000fcc0000000000 */
        /* <DEDUP_REMOVED lines=12> */
[----:B------:R-:W1:Y:S08]  /*beb0*/  @P2 LDC R152, c[0x0][0x450] ;  /* 0x00011400ff982b82 */ /* 0x000e700000000800 */
[----:B------:R-:W2:Y:S02]  /*bec0*/  @P2 LDC R153, c[0x0][0x44c] ;  /* 0x00011300ff992b82 */ /* 0x000ea40000000800 */
[----:B--2---:R-:W-:Y:S01]  /*bed0*/  @P2 IMAD.HI.U32 R153, R210, R153, RZ ;  /* 0x00000099d2992227 */ /* 0x004fe200078e00ff */
[----:B------:R-:W-:-:S02]  /*bee0*/  WARPGROUP.DEPBAR.LE gsb0, 0x0 ;  /* 0x00008000000079c5 */ /* 0x000fc40000010000 */
[----:B------:R-:W-:-:S11]  /*bef0*/  WARPGROUP.ARRIVE ;  /* 0x00000000000079c5 */ /* 0x000fd60000000000 */
        /* <DEDUP_REMOVED lines=8> */
[----:B------:R2:W-:Y:S02]  /*bf80*/  @!P1 SYNCS.ARRIVE.TRANS64.RED.A1T0 RZ, [R6+URZ], RZ ;  /* 0x000000ff06ff99a7 */ /* 0x0005e4000810043f */
[----:B--2---:R-:W-:Y:S01]  /*bf90*/  IMAD.MOV.U32 R6, RZ, RZ, R210 ;  /* 0x000000ffff067224 */ /* 0x004fe200078e00d2 */
[----:B-1----:R-:W-:Y:S02]  /*bfa0*/  @P2 SHF.R.U32.HI R6, RZ, R152, R153 ;  /* 0x00000098ff062219 */ /* 0x002fe40000011699 */
[----:B------:R-:W-:-:S02]  /*bfb0*/  ISETP.GE.AND P2, PT, R177, 0x1, PT ;  /* 0x00000001b100780c */ /* 0x000fc40003f46270 */
[----:B------:R-:W-:Y:S01]  /*bfc0*/  IADD3 R155, R6, R205, -R204 ;  /* 0x000000cd069b7210 */ /* 0x000fe20007ffe8cc */
[----:B------:R-:W-:-:S04]  /*bfd0*/  VIADD R6, R178, 0xfffffffe ;  /* 0xfffffffeb2067836 */ /* 0x000fc80000000000 */
[----:B------:R-:W-:-:S06]  /*bfe0*/  IMAD.IADD R176, R155, 0x1, R176 ;  /* 0x000000019bb07824 */ /* 0x000fcc00078e02b0 */
[----:B0-----:R-:W-:Y:S05]  /*bff0*/  @!P2 BRA `(.L_x_2786) ;  /* 0x000000000048a947 */ /* 0x001fea0003800000 */
        /* <DEDUP_REMOVED lines=11> */
.L_x_2788:
[----:B------:R-:W-:-:S13]  /*c0b0*/  ISETP.NE.AND P2, PT, R177, 0x1, PT ;  /* 0x00000001b100780c */ /* 0x000fda0003f45270 */
[----:B------:R-:W0:Y:S02]  /*c0c0*/  @P2 LDC.64 R152, c[0x0][0x9e8] ;  /* 0x00027a00ff982b82 */ /* 0x000e240000000a00 */
[----:B0-----:R-:W-:-:S05]  /*c0d0*/  @P2 IMAD.HI.U32 R152, R154, R152, RZ ;  /* 0x000000989a982227 */ /* 0x001fca00078e00ff */
[----:B------:R-:W-:-:S07]  /*c0e0*/  @P2 SHF.R.U32.HI R154, RZ, R153, R152 ;  /* 0x00000099ff9a2219 */ /* 0x000fce0000011698 */
.L_x_2789:
[----:B------:R-:W-:Y:S05]  /*c0f0*/  BSYNC B0 ;  /* 0x0000000000007941 */ /* 0x000fea0003800000 */
.L_x_2787:
[----:B------:R-:W-:-:S05]  /*c100*/  IMAD R177, R154, R177, R177 ;  /* 0x000000b19ab17224 */ /* 0x000fca00078e02b1 */
[----:B------:R-:W-:-:S07]  /*c110*/  VIMNMX R176, R176, R177, PT ;  /* 0x000000b1b0b07248 */ /* 0x000fce0003fe0100 */
.L_x_2786:
[----:B------:R-:W-:Y:S01]  /*c120*/  IMAD.HI R176, R176, 0x2aaaaaab, RZ ;  /* 0x2aaaaaabb0b07827 */ /* 0x000fe200078e02ff */
[----:B------:R-:W-:Y:S01]  /*c130*/  ULDC UR42, c[0x0][0x9e4] ;  /* 0x00027900002a7ab9 */ /* 0x000fe20000000800 */
[----:B------:R-:W-:Y:S01]  /*c140*/  ULDC UR37, c[0x0][0x9e4] ;  /* 0x0002790000257ab9 */ /* 0x000fe20000000800 */
[----:B------:R-:W-:Y:S01]  /*c150*/  ULDC UR43, c[0x0][0x9dc] ;  /* 0x00027700002b7ab9 */ /* 0x000fe20000000800 */
[----:B------:R-:W-:Y:S01]  /*c160*/  ULDC UR45, c[0x0][0x9dc] ;  /* 0x00027700002d7ab9 */ /* 0x000fe20000000800 */
[----:B------:R-:W-:Y:S01]  /*c170*/  SHF.R.U32.HI R153, RZ, 0x1f, R176 ;  /* 0x0000001fff997819 */ /* 0x000fe200000116b0 */
[----:B------:R-:W-:Y:S01]  /*c180*/  ULDC UR36, c[0x0][0x988] ;  /* 0x0002620000247ab9 */ /* 0x000fe20000000800 */
[----:B------:R-:W-:Y:S01]  /*c190*/  ULDC UR39, c[0x0][0x988] ;  /* 0x0002620000277ab9 */ /* 0x000fe20000000800 */
[----:B------:R-:W-:Y:S01]  /*c1a0*/  ULDC UR38, c[0x0][0x988] ;  /* 0x0002620000267ab9 */ /* 0x000fe20000000800 */
[----:B------:R-:W-:Y:S01]  /*c1b0*/  LEA.HI.SX32 R176, R176, R153, 0x1c ;  /* 0x00000099b0b07211 */ /* 0x000fe200078fe2ff */
[----:B------:R-:W-:Y:S01]  /*c1c0*/  ULDC UR50, c[0x0][0x9e0] ;  /* 0x0002780000327ab9 */ /* 0x000fe20000000800 */
[----:B------:R-:W-:-:S02]  /*c1d0*/  ULDC UR44, c[0x0][0x9e0] ;  /* 0x00027800002c7ab9 */ /* 0x000fc40000000800 */
[----:B------:R-:W-:-:S04]  /*c1e0*/  VIMNMX R203, R219, R176, !PT ;  /* 0x000000b0dbcb7248 */ /* 0x000fc80007fe0100 */
[----:B------:R-:W-:-:S13]  /*c1f0*/  ISETP.GE.AND P2, PT, R6, R203, PT ;  /* 0x000000cb0600720c */ /* 0x000fda0003f46270 */
[----:B------:R-:W-:Y:S05]  /*c200*/  @!P2 BRA `(.L_x_2790) ;  /* 0x000000300078a947 */ /* 0x000fea0003800000 */
.L_x_2808:
[----:B------:R-:W-:Y:S01]  /*c210*/  VIADD R2, R2, 0x1 ;  /* 0x0000000102027836 */ /* 0x000fe20000000000 */
[----:B------:R-:W-:Y:S05]  /*c220*/  YIELD ;  /* 0x0000000000007946 */ /* 0x000fea0003800000 */
[----:B------:R-:W-:-:S04]  /*c230*/  ISETP.NE.AND P2, PT, R2, 0x2, PT ;  /* 0x000000020200780c */ /* 0x000fc80003f45270 */
[----:B------:R-:W-:Y:S02]  /*c240*/  SEL R10, RZ, 0x1, P2 ;  /* 0x00000001ff0a7807 */ /* 0x000fe40001000000 */
[----:B------:R-:W-:Y:S02]  /*c250*/  SEL R2, R2, RZ, P2 ;  /* 0x000000ff02027207 */ /* 0x000fe40001000000 */
[----:B------:R-:W-:Y:S01]  /*c260*/  LOP3.LUT R19, R19, R10, RZ, 0x3c, !PT ;  /* 0x0000000a13137212 */ /* 0x000fe200078e3cff */
[----:B0-----:R-:W-:Y:S06]  /*c270*/  @!P0 BRA `(.L_x_2791) ;  /* 0x0000000000048947 */ /* 0x001fec0003800000 */
[----:B------:R-:W-:Y:S01]  /*c280*/  BPT.TRAP 0x1 ;  /* 0x000000040000795c */ /* 0x000fe20000300000 */
.L_x_2791:
[----:B------:R-:W-:Y:S01]  /*c290*/  IMAD R201, R2, 0x8, R16 ;  /* 0x0000000802c97824 */ /* 0x000fe200078e0210 */
[----:B------:R-:W-:-:S04]  /*c2a0*/  SHF.L.U32 R202, R19, 0x1f, RZ ;  /* 0x0000001f13ca7819 */ /* 0x000fc800000006ff */
[----:B------:R0:W1:Y:S01]  /*c2b0*/  SYNCS.PHASECHK.TRANS64.TRYWAIT P2, [R201+URZ+0x22830], R202 ;  /* 0x022830cac90075a7 */ /* 0x000062000804017f */
[----:B------:R-:W-:Y:S05]  /*c2c0*/  @!P0 BRA `(.L_x_2792) ;  /* 0x0000000000048947 */ /* 0x000fea0003800000 */
[----:B------:R-:W-:Y:S01]  /*c2d0*/  BPT.TRAP 0x1 ;  /* 0x000000040000795c */ /* 0x000fe20000300000 */
.L_x_2792:
[----:B------:R-:W-:Y:S02]  /*c2e0*/  IMAD R212, R2, 0x300, R211 ;  /* 0x0000030002d47824 */ /* 0x000fe400078e02d3 */
[----:B------:R-:W-:Y:S01]  /*c2f0*/  IMAD.MOV.U32 R213, RZ, RZ, 0x40000040 ;  /* 0x40000040ffd57424 */ /* 0x000fe200078e00ff */
[----:B-1----:R-:W-:Y:S06]  /*c300*/  @P2 BRA `(.L_x_2793) ;  /* 0x0000000000082947 */ /* 0x002fec0003800000 */
[----:B------:R-:W1:Y:S02]  /*c310*/  SYNCS.PHASECHK.TRANS64.TRYWAIT P2, [R201+URZ+0x22830], R202 ;  /* 0x022830cac90075a7 */ /* 0x000e64000804017f */
[----:B-1----:R-:W-:Y:S05]  /*c320*/  @!P2 BRA `(.L_x_2794) ;  /* 0x000001480028a947 */ /* 0x002fea0003800000 */
.L_x_2793:
[----:B------:R-:W-:Y:S05]  /*c330*/  WARPSYNC.ALL ;  /* 0x0000000000007948 */ /* 0x000fea0003800000 */
[----:B------:R-:W-:Y:S01]  /*c340*/  R2UR UR6, R212 ;  /* 0x00000000d40672ca */ /* 0x000fe200000e0000 */
[----:B------:R-:W2:Y:S01]  /*c350*/  LDL R5, [R1] ;  /* 0x0000000001057983 */ /* 0x000ea20000100800 */
[----:B------:R-:W-:Y:S01]  /*c360*/  R2UR UR7, R213 ;  /* 0x00000000d50772ca */ /* 0x000fe200000e0000 */
[----:B------:R-:W-:Y:S01]  /*c370*/  WARPGROUP.ARRIVE ;  /* 0x00000000000079c5 */ /* 0x000fe20000000000 */
[----:B------:R-:W-:Y:S01]  /*c380*/  R2UR UR4, R8 ;  /* 0x00000000080472ca */ /* 0x000fe200000e0000 */
[----:B------:R-:W-:Y:S01]  /*c390*/  VIADD R216, R212, 0x2 ;  /* 0x00000002d4d87836 */ /* 0x000fe20000000000 */
[----:B------:R-:W-:Y:S01]  /*c3a0*/  R2UR UR5, R9 ;  /* 0x00000000090572ca */ /* 0x000fe200000e0000 */
[----:B------:R-:W-:-:S02]  /*c3b0*/  IMAD.MOV.U32 R217, RZ, RZ, 0x40000040 ;  /* 0x40000040ffd97424 */ /* 0x000fc400078e00ff */
[----:B------:R-:W3:Y:S01]  /*c3c0*/  S2R R200, SR_TID.X ;  /* 0x0000000000c87919 */ /* 0x000ee20000002100 */
[----:B------:R-:W-:Y:S02]  /*c3d0*/  IMAD.MOV.U32 R213, RZ, RZ, 0x40000040 ;  /* 0x40000040ffd57424 */ /* 0x000fe400078e00ff */
[----:B------:R-:W-:-:S07]  /*c3e0*/  IMAD.IADD R228, R215, 0x1, R210 ;  /* 0x00000001d7e47824 */ /* 0x000fce00078e02d2 */
[----:B------:R-:W-:Y:S01]  /*c3f0*/  HGMMA.64x96x16.F32.BF16 R152, gdesc[UR4], RZ, !UPT, gsb0 ;  /* 0x01600000049879f0 */ /* 0x000fe2000c0018ff */
[----:B------:R-:W-:Y:S01]  /*c400*/  R2UR UR6, R216 ;  /* 0x00000000d80672ca */ /* 0x000fe200000e0000 */
[----:B------:R-:W-:Y:S01]  /*c410*/  VIADD R216, R212, 0x4 ;  /* 0x00000004d4d87836 */ /* 0x000fe20000000000 */
[----:B------:R-:W-:Y:S01]  /*c420*/  R2UR UR7, R217 ;  /* 0x00000000d90772ca */ /* 0x000fe200000e0000 */
[----:B------:R-:W-:Y:S01]  /*c430*/  IMAD.MOV.U32 R217, RZ, RZ, 0x40000040 ;  /* 0x40000040ffd97424 */ /* 0x000fe200078e00ff */
[----:B------:R-:W-:Y:S01]  /*c440*/  R2UR UR4, R20 ;  /* 0x00000000140472ca */ /* 0x000fe200000e0000 */
[----:B------:R-:W-:Y:S01]  /*c450*/  VIADD R212, R212, 0x6 ;  /* 0x00000006d4d47836 */ /* 0x000fe20000000000 */
[----:B------:R-:W-:Y:S02]  /*c460*/  R2UR UR5, R21 ;  /* 0x00000000150572ca */ /* 0x000fe400000e0000 */
[----:B---3--:R-:W-:Y:S01]  /*c470*/  SHF.R.U32.HI R200, RZ, 0x7, R200 ;  /* 0x00000007ffc87819 */ /* 0x008fe200000116c8 */
[----:B------:R-:W-:-:S02]  /*c480*/  WARPGROUP.DEPBAR.LE gsb0, 0x0 ;  /* 0x00008000000079c5 */ /* 0x000fc40000010000 */
[----:B------:R-:W-:-:S08]  /*c490*/  WARPGROUP.ARRIVE ;  /* 0x00000000000079c5 */ /* 0x000fd00000000000 */
        /* <DEDUP_REMOVED lines=12> */
[----:B--2---:R-:W-:Y:S02]  /*c560*/  LOP3.LUT P2, RZ, R5, 0x100000, RZ, 0xc0, !PT ;  /* 0x0010000005ff7812 */ /* 0x004fe4000784c0ff */
[----:B------:R-:W2:Y:S02]  /*c570*/  LDC R5, c[0x0][0x448] ;  /* 0x00011200ff057b82 */ /* 0x000ea40000000800 */
[----:B--2---:R-:W-:-:S13]  /*c580*/  ISETP.NE.AND P3, PT, R5, 0x1, PT ;  /* 0x000000010500780c */ /* 0x004fda0003f65270 */
[----:B------:R-:W2:Y:S01]  /*c590*/  @P3 LDC R10, c[0x0][0x44c] ;  /* 0x00011300ff0a3b82 */ /* 0x000ea20000000800 */
[----:B------:R-:W-:Y:S02]  /*c5a0*/  WARPGROUP.DEPBAR.LE gsb0, 0x0 ;  /* 0x00008000000079c5 */ /* 0x000fe40000010000 */
[----:B------:R-:W-:-:S05]  /*c5b0*/  WARPGROUP.ARRIVE ;  /* 0x00000000000079c5 */ /* 0x000fca0000000000 */
[----:B------:R-:W3:Y:S01]  /*c5c0*/  @P3 LDC R5, c[0x0][0x450] ;  /* 0x00011400ff053b82 */ /* 0x000ee20000000800 */
[----:B------:R-:W-:Y:S01]  /*c5d0*/  HGMMA.64x96x16.F32.BF16 R152, gdesc[UR4], R152, gsb0 ;  /* 0x01600000049879f0 */ /* 0x000fe20008001898 */
[----:B--2---:R-:W-:-:S05]  /*c5e0*/  @P3 IMAD.HI.U32 R10, R228, R10, RZ ;  /* 0x0000000ae40a3227 */ /* 0x004fca00078e00ff */
[----:B---3--:R-:W-:Y:S01]  /*c5f0*/  @P3 SHF.R.U32.HI R228, RZ, R5, R10 ;  /* 0x00000005ffe43219 */ /* 0x008fe2000001160a */
[----:B------:R-:W-:Y:S01]  /*c600*/  @!P1 VIADD R10, R201, 0x22840 ;  /* 0x00022840c90a9836 */ /* 0x000fe20000000000 */
[----:B------:R-:W-:Y:S01]  /*c610*/  IADD3 R5, -R200, 0xb, RZ ;  /* 0x0000000bc8057810 */ /* 0x000fe20007ffe1ff */
[----:B------:R-:W-:Y:S02]  /*c620*/  IMAD.U32 R200, RZ, RZ, UR43 ;  /* 0x0000002bffc87e24 */ /* 0x000fe4000f8e00ff */
[----:B------:R-:W2:Y:S01]  /*c630*/  SHFL.IDX PT, R229, R228, RZ, 0x1c1f ;  /* 0x001c1fffe4e57589 */ /* 0x000ea200000e0000 */
[----:B------:R-:W-:Y:S02]  /*c640*/  @!P1 PRMT R10, RZ, 0x654, R10 ;  /* 0x00000654ff0a9816 */ /* 0x000fe4000000000a */
[----:B------:R-:W-:Y:S01]  /*c650*/  LOP3.LUT R227, RZ, R200, RZ, 0x33, !PT ;  /* 0x000000c8ffe37212 */ /* 0x000fe200078e33ff */
[----:B------:R-:W-:Y:S02]  /*c660*/  WARPGROUP.DEPBAR.LE gsb0, 0x0 ;  /* 0x00008000000079c5 */ /* 0x000fe40000010000 */
[----:B------:R3:W-:Y:S06]  /*c670*/  BAR.ARV R5, 0x100 ;  /* 0x000400050000751d */ /* 0x0007ec0000002000 */
[----:B------:R4:W-:Y:S02]  /*c680*/  @!P1 SYNCS.ARRIVE.TRANS64.RED.A1T0 RZ, [R10+URZ], RZ ;  /* 0x000000ff0aff99a7 */ /* 0x0009e4000810043f */
[----:B----4-:R-:W-:-:S04]  /*c690*/  IMAD R10, R6, -0x60, RZ ;  /* 0xffffffa0060a7824 */ /* 0x010fc800078e02ff */
[----:B------:R-:W-:-:S04]  /*c6a0*/  VIADD R226, R10, 0x1 ;  /* 0x000000010ae27836 */ /* 0x000fc80000000000 */
[----:B------:R-:W-:-:S05]  /*c6b0*/  IMAD R226, R206, -0x2, R226 ;  /* 0xfffffffecee27824 */ /* 0x000fca00078e02e2 */
[----:B------:R-:W-:-:S05]  /*c6c0*/  IADD3 R226, -R204, R226, R205 ;  /* 0x000000e2cce27210 */ /* 0x000fca0007ffe1cd */
[----:B------:R-:W-:Y:S02]  /*c6d0*/  IMAD.IADD R227, R227, 0x1, R226 ;  /* 0x00000001e3e37824 */ /* 0x000fe400078e02e2 */
[----:B------:R-:W-:Y:S02]  /*c6e0*/  VIADD R226, R226, UR50 ;  /* 0x00000032e2e27c36 */ /* 0x000fe40008000000 */
[C---:B--2---:R-:W-:Y:S02]  /*c6f0*/  IMAD.IADD R216, R229.reuse, 0x1, R227 ;  /* 0x00000001e5d87824 */ /* 0x044fe400078e02e3 */
[----:B------:R-:W-:Y:S01]  /*c700*/  IMAD.IADD R217, R229, 0x1, R226 ;  /* 0x00000001e5d97824 */ /* 0x000fe200078e02e2 */
[----:B---3--:R-:W-:Y:S06]  /*c710*/  @!P2 BRA `(.L_x_2795) ;  /* 0x000000000058a947 */ /* 0x008fec0003800000 */
[----:B------:R-:W-:Y:S01]  /*c720*/  IADD3 R229, -R204, R205, R229 ;  /* 0x000000cdcce57210 */ /* 0x000fe20007ffe1e5 */
[----:B------:R-:W-:Y:S03]  /*c730*/  BSSY B0, `(.L_x_2796) ;  /* 0x0000010000007945 */ /* 0x000fe60003800000 */
[----:B------:R-:W-:-:S13]  /*c740*/  ISETP.GT.AND P2, PT, R229, -0x1, PT ;  /* 0xffffffffe500780c */ /* 0x000fda0003f44270 */
[----:B------:R-:W-:Y:S05]  /*c750*/  @P2 BRA `(.L_x_2797) ;  /* 0x0000000000202947 */ /* 0x000fea0003800000 */
[----:B------:R-:W-:Y:S01]  /*c760*/  IMAD.U32 R234, RZ, RZ, UR42 ;  /* 0x0000002affea7e24 */ /* 0x000fe2000f8e00ff */
[----:B------:R-:W-:-:S04]  /*c770*/  LOP3.LUT R229, RZ, R229, RZ, 0x33, !PT ;  /* 0x000000e5ffe57212 */ /* 0x000fc800078e33ff */
[----:B------:R-:W-:-:S13]  /*c780*/  ISETP.NE.AND P2, PT, R234, 0x1, PT ;  /* 0x00000001ea00780c */ /* 0x000fda0003f45270 */
[----:B------:R-:W2:Y:S02]  /*c790*/  @P2 LDC.64 R212, c[0x0][0x9e8] ;  /* 0x00027a00ffd42b82 */ /* 0x000ea40000000a00 */
[----:B--2---:R-:W-:-:S05]  /*c7a0*/  @P2 IMAD.HI.U32 R212, R229, R212, RZ ;  /* 0x000000d4e5d42227 */ /* 0x004fca00078e00ff */
[----:B------:R-:W-:-:S04]  /*c7b0*/  @P2 SHF.R.U32.HI R229, RZ, R213, R212 ;  /* 0x000000d5ffe52219 */ /* 0x000fc800000116d4 */
[----:B------:R-:W-:Y:S01]  /*c7c0*/  LOP3.LUT R229, RZ, R229, RZ, 0x33, !PT ;  /* 0x000000e5ffe57212 */ /* 0x000fe200078e33ff */
[----:B------:R-:W-:Y:S06]  /*c7d0*/  BRA `(.L_x_2798) ;  /* 0x0000000000147947 */ /* 0x000fec0003800000 */
.L_x_2797:
[----:B------:R-:W-:-:S05]  /*c7e0*/  IMAD.U32 R234, RZ, RZ, UR42 ;  /* 0x0000002affea7e24 */ /* 0x000fca000f8e00ff */
[----:B------:R-:W-:-:S13]  /*c7f0*/  ISETP.NE.AND P2, PT, R234, 0x1, PT ;  /* 0x00000001ea00780c */ /* 0x000fda0003f45270 */
[----:B------:R-:W2:Y:S02]  /*c800*/  @P2 LDC.64 R212, c[0x0][0x9e8] ;  /* 0x00027a00ffd42b82 */ /* 0x000ea40000000a00 */
[----:B--2---:R-:W-:-:S05]  /*c810*/  @P2 IMAD.HI.U32 R212, R229, R212, RZ ;  /* 0x000000d4e5d42227 */ /* 0x004fca00078e00ff */
[----:B------:R-:W-:-:S07]  /*c820*/  @P2 SHF.R.U32.HI R229, RZ, R213, R212 ;  /* 0x000000d5ffe52219 */ /* 0x000fce00000116d4 */
.L_x_2798:
[----:B------:R-:W-:Y:S05]  /*c830*/  BSYNC B0 ;  /* 0x0000000000007941 */ /* 0x000fea0003800000 */
.L_x_2796:
[----:B------:R-:W-:-:S04]  /*c840*/  IMAD R212, R206, -0x2, R10 ;  /* 0xfffffffeced47824 */ /* 0x000fc800078e020a */
[----:B------:R-:W-:-:S05]  /*c850*/  IMAD R212, R229, R234, R212 ;  /* 0x000000eae5d47224 */ /* 0x000fca00078e02d4 */
[----:B------:R-:W-:Y:S02]  /*c860*/  VIMNMX R216, R216, R212, !PT ;  /* 0x000000d4d8d87248 */ /* 0x000fe40007fe0100 */
[----:B------:R-:W-:-:S07]  /*c870*/  VIADDMNMX R217, R212, R234, R217, PT ;  /* 0x000000ead4d97246 */ /* 0x000fce00038001d9 */
.L_x_2795:
[----:B------:R-:W2:Y:S01]  /*c880*/  LDL.LU R229, [R1] ;  /* 0x0000000001e57983 */ /* 0x000ea20000300800 */
[C---:B------:R-:W-:Y:S02]  /*c890*/  ISETP.GE.AND P2, PT, R10.reuse, 0x1, PT ;  /* 0x000000010a00780c */ /* 0x040fe40003f46270 */
[----:B------:R-:W-:Y:S02]  /*c8a0*/  ISETP.GE.AND P4, PT, R10, 0x9, PT ;  /* 0x000000090a00780c */ /* 0x000fe40003f86270 */
[----:B--2---:R-:W-:-:S09]  /*c8b0*/  LOP3.LUT R229, R229, 0xfff7ffff, RZ, 0xc0, !PT ;  /* 0xfff7ffffe5e57812 */ /* 0x004fd200078ec0ff */
[----:B------:R-:W-:Y:S02]  /*c8c0*/  @P2 LOP3.LUT R229, R229, 0x80000, RZ, 0xfc, !PT ;  /* 0x00080000e5e52812 */ /* 0x000fe400078efcff */
[----:B------:R-:W-:Y:S02]  /*c8d0*/  ISETP.GT.AND P2, PT, R216, RZ, !P2 ;  /* 0x000000ffd800720c */ /* 0x000fe40005744270 */
[----:B------:R-:W-:Y:S02]  /*c8e0*/  LOP3.LUT R229, R229, 0xfffffffd, RZ, 0xc0, !PT ;  /* 0xfffffffde5e57812 */ /* 0x000fe400078ec0ff */
[----:B------:R-:W-:Y:S02]  /*c8f0*/  ISETP.LT.OR P2, PT, R217, 0x1, P2 ;  /* 0x00000001d900780c */ /* 0x000fe40001741670 */
[----:B------:R-:W-:Y:S02]  /*c900*/  @P4 LOP3.LUT R229, R229, 0x2, RZ, 0xfc, !PT ;  /* 0x00000002e5e54812 */ /* 0x000fe400078efcff */
[----:B------:R-:W-:-:S02]  /*c910*/  FSEL R212, R152, -INF , !P2 ;  /* 0xff80000098d47808 */ /* 0x000fc40005000000 */
[----:B------:R-:W-:Y:S02]  /*c920*/  ISETP.GE.AND P2, PT, R10, 0x2, PT ;  /* 0x000000020a00780c */ /* 0x000fe40003f46270 */
[----:B------:R-:W-:Y:S02]  /*c930*/  LOP3.LUT R229, R229, 0xfffffffb, RZ, 0xc0, !PT ;  /* 0xfffffffbe5e57812 */ /* 0x000fe400078ec0ff */
[----:B------:R-:W-:-:S04]  /*c940*/  ISETP.GT.AND P3, PT, R216, 0x1, !P2 ;  /* 0x00000001d800780c */ /* 0x000fc80005764270 */
[----:B------:R-:W-:-:S04]  /*c950*/  ISETP.LT.OR P3, PT, R217, 0x2, P3 ;  /* 0x00000002d900780c */ /* 0x000fc80001f61670 */
[----:B------:R-:W-:Y:S02]  /*c960*/  FSEL R213, R153, -INF , !P3 ;  /* 0xff80000099d57808 */ /* 0x000fe40005800000 */
[----:B------:R-:W-:Y:S02]  /*c970*/  ISETP.GT.AND P3, PT, R216, 0x8, !P4 ;  /* 0x00000008d800780c */ /* 0x000fe40006764270 */
[----:B------:R-:W-:Y:S02]  /*c980*/  ISETP.GE.AND P4, PT, R10, 0xa, PT ;  /* 0x0000000a0a00780c */ /* 0x000fe40003f86270 */
[----:B------:R-:W-:-:S04]  /*c990*/  ISETP.LT.OR P3, PT, R217, 0x9, P3 ;  /* 0x00000009d900780c */ /* 0x000fc80001f61670 */
        /* <DEDUP_REMOVED lines=116> */
[----:B------:R-:W-:Y:S02]  /*d0e0*/  ISETP.GT.AND P6, PT, R216, 0x59, !P6 ;  /* 0x00000059d800780c */ /* 0x000fe400077c4270 */
[----:B------:R-:W2:Y:S02]  /*d0f0*/  SHFL.IDX PT, R216, R228, 0x1, 0x1c1f ;  /* 0x003c1f00e4d87f89 */ /* 0x000ea400000e0000 */
[----:B------:R-:W-:Y:S02]  /*d100*/  ISETP.LT.OR P6, PT, R217, 0x5a, P6 ;  /* 0x0000005ad900780c */ /* 0x000fe400037c1670 */
[----:B------:R3:W-:Y:S02]  /*d110*/  STL [R1], R229 ;  /* 0x000000e501007387 */ /* 0x0007e40000100800 */
[----:B------:R-:W-:-:S02]  /*d120*/  FSEL R197, R197, -INF , !P6 ;  /* 0xff800000c5c57808 */ /* 0x000fc40007000000 */
[----:B------:R-:W-:Y:S01]  /*d130*/  LOP3.LUT P6, RZ, R229, 0x100000, RZ, 0xc0, !PT ;  /* 0x00100000e5ff7812 */ /* 0x000fe200078cc0ff */
[--C-:B--2---:R-:W-:Y:S02]  /*d140*/  IMAD.IADD R226, R226, 0x1, R216.reuse ;  /* 0x00000001e2e27824 */ /* 0x104fe400078e02d8 */
[----:B------:R-:W-:-:S10]  /*d150*/  IMAD.IADD R227, R227, 0x1, R216 ;  /* 0x00000001e3e37824 */ /* 0x000fd400078e02d8 */
[----:B---3--:R-:W-:Y:S05]  /*d160*/  @!P6 BRA `(.L_x_2799) ;  /* 0x000000000058e947 */ /* 0x008fea0003800000 */
        /* <DEDUP_REMOVED lines=12> */
.L_x_2801:
[----:B------:R-:W-:-:S05]  /*d230*/  IMAD.U32 R217, RZ, RZ, UR42 ;  /* 0x0000002affd97e24 */ /* 0x000fca000f8e00ff */
[----:B------:R-:W-:-:S13]  /*d240*/  ISETP.NE.AND P6, PT, R217, 0x1, PT ;  /* 0x00000001d900780c */ /* 0x000fda0003fc5270 */
[----:B------:R-:W2:Y:S02]  /*d250*/  @P6 LDC.64 R152, c[0x0][0x9e8] ;  /* 0x00027a00ff986b82 */ /* 0x000ea40000000a00 */
[----:B--2---:R-:W-:-:S05]  /*d260*/  @P6 IMAD.HI.U32 R152, R216, R152, RZ ;  /* 0x00000098d8986227 */ /* 0x004fca00078e00ff */
[----:B------:R-:W-:-:S07]  /*d270*/  @P6 SHF.R.U32.HI R216, RZ, R153, R152 ;  /* 0x00000099ffd86219 */ /* 0x000fce0000011698 */
.L_x_2802:
[----:B------:R-:W-:Y:S05]  /*d280*/  BSYNC B0 ;  /* 0x0000000000007941 */ /* 0x000fea0003800000 */
.L_x_2800:
[----:B------:R-:W-:-:S04]  /*d290*/  IMAD R10, R206, -0x2, R10 ;  /* 0xfffffffece0a7824 */ /* 0x000fc800078e020a */
[----:B------:R-:W-:-:S05]  /*d2a0*/  IMAD R10, R216, R217, R10 ;  /* 0x000000d9d80a7224 */ /* 0x000fca00078e020a */
[----:B------:R-:W-:Y:S02]  /*d2b0*/  VIMNMX R227, R227, R10, !PT ;  /* 0x0000000ae3e37248 */ /* 0x000fe40007fe0100 */
[----:B------:R-:W-:-:S07]  /*d2c0*/  VIADDMNMX R226, R10, R217, R226, PT ;  /* 0x000000d90ae27246 */ /* 0x000fce00038001e2 */
.L_x_2799:
[----:B------:R-:W-:Y:S02]  /*d2d0*/  ISETP.GT.AND P2, PT, R227, 0x1, !P2 ;  /* 0x00000001e300780c */ /* 0x000fe40005744270 */
[----:B------:R-:W-:Y:S02]  /*d2e0*/  FMNMX.FTZ R10, R212, R0, !PT ;  /* 0x00000000d40a7209 */ /* 0x000fe40007810000 */
[----:B------:R-:W-:Y:S02]  /*d2f0*/  ISETP.LT.OR P2, PT, R226, 0x2, P2 ;  /* 0x00000002e200780c */ /* 0x000fe40001741670 */
[----:B------:R-:W-:Y:S02]  /*d300*/  LOP3.LUT P6, RZ, R229, 0x8000, RZ, 0xc0, !PT ;  /* 0x00008000e5ff7812 */ /* 0x000fe400078cc0ff */
        /* <DEDUP_REMOVED lines=56> */
[----:B------:R-:W2:Y:S01]  /*d690*/  SHFL.BFLY PT, R152, R10, 0x2, 0x1f ;  /* 0x0c401f000a987f89 */ /* 0x000ea200000e0000 */
[----:B------:R-:W-:-:S02]  /*d6a0*/  LOP3.LUT P6, RZ, R229, 0x10, RZ, 0xc0, !PT ;  /* 0x00000010e5ff7812 */ /* 0x000fc400078cc0ff */
[C---:B------:R-:W-:Y:S02]  /*d6b0*/  ISETP.GT.AND P2, PT, R227.reuse, 0x28, !P2 ;  /* 0x00000028e300780c */ /* 0x040fe40005744270 */
[----:B------:R-:W-:Y:S02]  /*d6c0*/  ISETP.GT.AND P3, PT, R227, 0x50, !P3 ;  /* 0x00000050e300780c */ /* 0x000fe40005f64270 */
[C---:B------:R-:W-:Y:S02]  /*d6d0*/  ISETP.LT.OR P2, PT, R226.reuse, 0x29, P2 ;  /* 0x00000029e200780c */ /* 0x040fe40001741670 */
[----:B------:R-:W-:Y:S02]  /*d6e0*/  ISETP.LT.OR P3, PT, R226, 0x51, P3 ;  /* 0x00000051e200780c */ /* 0x000fe40001f61670 */
[----:B------:R-:W-:Y:S02]  /*d6f0*/  FSEL R174, R174, -INF , !P2 ;  /* 0xff800000aeae7808 */ /* 0x000fe40005000000 */
[----:B------:R-:W-:-:S02]  /*d700*/  LOP3.LUT P2, RZ, R229, 0x1000, RZ, 0xc0, !PT ;  /* 0x00001000e5ff7812 */ /* 0x000fc4000784c0ff */
[----:B------:R-:W-:Y:S02]  /*d710*/  FSEL R194, R194, -INF , !P3 ;  /* 0xff800000c2c27808 */ /* 0x000fe40005800000 */
[----:B------:R-:W-:Y:S02]  /*d720*/  ISETP.GT.AND P2, PT, R227, 0x29, !P2 ;  /* 0x00000029e300780c */ /* 0x000fe40005744270 */
[----:B------:R-:W-:Y:S02]  /*d730*/  LOP3.LUT P3, RZ, R229, 0x80000, RZ, 0xc0, !PT ;  /* 0x00080000e5ff7812 */ /* 0x000fe4000786c0ff */
[----:B------:R-:W-:Y:S02]  /*d740*/  ISETP.LT.OR P2, PT, R226, 0x2a, P2 ;  /* 0x0000002ae200780c */ /* 0x000fe40001741670 */
[----:B------:R-:W-:Y:S02]  /*d750*/  ISETP.GT.AND P4, PT, R227, 0x51, !P4 ;  /* 0x00000051e300780c */ /* 0x000fe40006784270 */
[----:B------:R-:W-:-:S02]  /*d760*/  FSEL R175, R175, -INF , !P2 ;  /* 0xff800000afaf7808 */ /* 0x000fc40005000000 */
[----:B------:R-:W-:Y:S02]  /*d770*/  LOP3.LUT P2, RZ, R229, 0x800, RZ, 0xc0, !PT ;  /* 0x00000800e5ff7812 */ /* 0x000fe4000784c0ff */
[----:B--2---:R-:W-:Y:S02]  /*d780*/  FMNMX.FTZ R152, R10, R152, !PT ;  /* 0x000000980a987209 */ /* 0x004fe40007810000 */
[C---:B------:R-:W-:Y:S02]  /*d790*/  ISETP.GT.AND P2, PT, R227.reuse, 0x30, !P2 ;  /* 0x00000030e300780c */ /* 0x040fe40005744270 */
[C---:B------:R-:W-:Y:S02]  /*d7a0*/  ISETP.LT.OR P4, PT, R226.reuse, 0x52, P4 ;  /* 0x00000052e200780c */ /* 0x040fe40002781670 */
[----:B------:R-:W-:Y:S02]  /*d7b0*/  ISETP.LT.OR P2, PT, R226, 0x31, P2 ;  /* 0x00000031e200780c */ /* 0x000fe40001741670 */
[----:B------:R-:W-:-:S02]  /*d7c0*/  ISETP.GT.AND P5, PT, R227, 0x58, !P5 ;  /* 0x00000058e300780c */ /* 0x000fc40006fa4270 */
[----:B------:R-:W-:Y:S02]  /*d7d0*/  FSEL R153, R178, -INF , !P2 ;  /* 0xff800000b2997808 */ /* 0x000fe40005000000 */
[----:B------:R-:W-:Y:S01]  /*d7e0*/  LOP3.LUT P2, RZ, R229, 0x400, RZ, 0xc0, !PT ;  /* 0x00000400e5ff7812 */ /* 0x000fe2000784c0ff */
[----:B------:R-:W2:Y:S01]  /*d7f0*/  SHFL.BFLY PT, R178, R152, 0x1, 0x1f ;  /* 0x0c201f0098b27f89 */ /* 0x000ea200000e0000 */
[----:B------:R-:W-:Y:S02]  /*d800*/  FSEL R195, R195, -INF , !P4 ;  /* 0xff800000c3c37808 */ /* 0x000fe40006000000 */
[----:B------:R-:W-:Y:S02]  /*d810*/  ISETP.GT.AND P2, PT, R227, 0x31, !P2 ;  /* 0x00000031e300780c */ /* 0x000fe40005744270 */
[C---:B------:R-:W-:Y:S02]  /*d820*/  ISETP.LT.OR P5, PT, R226.reuse, 0x59, P5 ;  /* 0x00000059e200780c */ /* 0x040fe40002fa1670 */
[----:B------:R-:W-:-:S02]  /*d830*/  ISETP.LT.OR P2, PT, R226, 0x32, P2 ;  /* 0x00000032e200780c */ /* 0x000fc40001741670 */
[----:B------:R-:W-:Y:S02]  /*d840*/  FSEL R198, R198, -INF , !P5 ;  /* 0xff800000c6c67808 */ /* 0x000fe40006800000 */
[----:B------:R-:W-:Y:S02]  /*d850*/  FSEL R179, R179, -INF , !P2 ;  /* 0xff800000b3b37808 */ /* 0x000fe40005000000 */
[----:B------:R-:W-:-:S04]  /*d860*/  LOP3.LUT P2, RZ, R229, 0x200, RZ, 0xc0, !PT ;  /* 0x00000200e5ff7812 */ /* 0x000fc8000784c0ff */
[----:B------:R-:W-:-:S04]  /*d870*/  ISETP.GT.AND P2, PT, R227, 0x38, !P2 ;  /* 0x00000038e300780c */ /* 0x000fc80005744270 */
[----:B------:R-:W-:Y:S02]  /*d880*/  ISETP.LT.OR P2, PT, R226, 0x39, P2 ;  /* 0x00000039e200780c */ /* 0x000fe40001741670 */
[----:B--2---:R-:W-:Y:S02]  /*d890*/  FMNMX.FTZ R178, R152, R178, !PT ;  /* 0x000000b298b27209 */ /* 0x004fe40007810000 */
        /* <DEDUP_REMOVED lines=21> */
[----:B------:R-:W-:-:S04]  /*d9f0*/  FSETP.NEU.FTZ.AND P2, PT, R178, -INF , PT ;  /* 0xff800000b200780b */ /* 0x000fc80003f5d000 */
[----:B------:R-:W-:-:S05]  /*da00*/  FSEL R10, R178, RZ, P2 ;  /* 0x000000ffb20a7208 */ /* 0x000fca0001000000 */
[----:B------:R-:W-:Y:S01]  /*da10*/  FADD.FTZ R0, -R10, R0 ;  /* 0x000000000a007221 */ /* 0x000fe20000010100 */
[----:B------:R-:W-:-:S04]  /*da20*/  IMAD.U32 R10, RZ, RZ, UR39 ;  /* 0x00000027ff0a7e24 */ /* 0x000fc8000f8e00ff */
[-C--:B------:R-:W-:Y:S01]  /*da30*/  FMUL.FTZ R217, R178, R10.reuse ;  /* 0x0000000ab2d97220 */ /* 0x080fe20000410000 */
[----:B------:R-:W-:-:S04]  /*da40*/  FMUL.FTZ R0, R0, R10 ;  /* 0x0000000a00007220 */ /* 0x000fc80000410000 */
[----:B------:R-:W-:Y:S02]  /*da50*/  FSEL R217, R217, RZ, P2 ;  /* 0x000000ffd9d97208 */ /* 0x000fe40001000000 */
[----:B------:R-:W-:Y:S01]  /*da60*/  ISETP.GT.AND P2, PT, R227, RZ, !P3 ;  /* 0x000000ffe300720c */ /* 0x000fe20005f44270 */
[----:B------:R-:W-:Y:S02]  /*da70*/  MUFU.EX2 R0, R0 ;  /* 0x0000000000007308 */ /* 0x000fe40000000800 */
[-CC-:B------:R-:W-:Y:S01]  /*da80*/  FFMA.FTZ R212, R212, R10.reuse, -R217.reuse ;  /* 0x0000000ad4d47223 */ /* 0x180fe200000108d9 */
[----:B------:R-:W-:Y:S01]  /*da90*/  ISETP.LT.OR P2, PT, R226, 0x1, P2 ;  /* 0x00000001e200780c */ /* 0x000fe20001741670 */
[-CC-:B------:R-:W-:Y:S01]  /*daa0*/  FFMA.FTZ R213, R213, R10.reuse, -R217.reuse ;  /* 0x0000000ad5d57223 */ /* 0x180fe200000108d9 */
[-CC-:B------:R-:W-:Y:S01]  /*dab0*/  FFMA.FTZ R156, R156, R10.reuse, -R217.reuse ;  /* 0x0000000a9c9c7223 */ /* 0x180fe200000108d9 */
[-CC-:B------:R-:W-:Y:S01]  /*dac0*/  FFMA.FTZ R157, R157, R10.reuse, -R217.reuse ;  /* 0x0000000a9d9d7223 */ /* 0x180fe200000108d9 */
[----:B------:R-:W-:Y:S01]  /*dad0*/  FSEL R154, R154, -INF , !P2 ;  /* 0xff8000009a9a7808 */ /* 0x000fe20005000000 */
[----:B------:R2:W3:Y:S01]  /*dae0*/  MUFU.EX2 R152, R212 ;  /* 0x000000d400987308 */ /* 0x0004e20000000800 */
[----:B------:R-:W-:Y:S01]  /*daf0*/  ISETP.GT.AND P2, PT, R227, 0x59, !P6 ;  /* 0x00000059e300780c */ /* 0x000fe20007744270 */
[-CC-:B------:R-:W-:Y:S01]  /*db00*/  FFMA.FTZ R160, R160, R10.reuse, -R217.reuse ;  /* 0x0000000aa0a07223 */ /* 0x180fe200000108d9 */
[-CC-:B------:R-:W-:Y:S01]  /*db10*/  FFMA.FTZ R161, R161, R10.reuse, -R217.reuse ;  /* 0x0000000aa1a17223 */ /* 0x180fe200000108d9 */
[-CC-:B------:R-:W-:Y:S01]  /*db20*/  FFMA.FTZ R164, R164, R10.reuse, -R217.reuse ;  /* 0x0000000aa4a47223 */ /* 0x180fe200000108d9 */
[----:B------:R-:W-:Y:S01]  /*db30*/  ISETP.LT.OR P2, PT, R226, 0x5a, P2 ;  /* 0x0000005ae200780c */ /* 0x000fe20001741670 */
[-CC-:B------:R-:W-:Y:S01]  /*db40*/  FFMA.FTZ R165, R165, R10.reuse, -R217.reuse ;  /* 0x0000000aa5a57223 */ /* 0x180fe200000108d9 */
[-CC-:B------:R-:W-:Y:S01]  /*db50*/  FFMA.FTZ R168, R168, R10.reuse, -R217.reuse ;  /* 0x0000000aa8a87223 */ /* 0x180fe200000108d9 */
[----:B------:R-:W4:Y:S01]  /*db60*/  MUFU.EX2 R213, R213 ;  /* 0x000000d500d57308 */ /* 0x000f220000000800 */
[----:B--2---:R-:W-:Y:S01]  /*db70*/  FMNMX.FTZ R212, R154, R7, !PT ;  /* 0x000000079ad47209 */ /* 0x004fe20007810000 */
[-CC-:B------:R-:W-:Y:S01]  /*db80*/  FFMA.FTZ R169, R169, R10.reuse, -R217.reuse ;  /* 0x0000000aa9a97223 */ /* 0x180fe200000108d9 */
[----:B------:R-:W-:Y:S01]  /*db90*/  FSEL R199, R199, -INF , !P2 ;  /* 0xff800000c7c77808 */ /* 0x000fe20005000000 */
[--C-:B------:R-:W-:Y:S01]  /*dba0*/  FFMA.FTZ R172, R172, R10, -R217.reuse ;  /* 0x0000000aacac7223 */ /* 0x100fe200000108d9 */
[----:B------:R-:W-:Y:S01]  /*dbb0*/  FMNMX.FTZ R212, R155, R212, !PT ;  /* 0x000000d49bd47209 */ /* 0x000fe20007810000 */
[-CC-:B------:R-:W-:Y:S01]  /*dbc0*/  FFMA.FTZ R173, R173, R10.reuse, -R217.reuse ;  /* 0x0000000aadad7223 */ /* 0x180fe200000108d9 */
[--C-:B------:R-:W-:Y:S01]  /*dbd0*/  FFMA.FTZ R176, R176, R10, -R217.reuse ;  /* 0x0000000ab0b07223 */ /* 0x100fe200000108d9 */
[----:B------:R-:W2:Y:S01]  /*dbe0*/  MUFU.EX2 R156, R156 ;  /* 0x0000009c009c7308 */ /* 0x000ea20000000800 */
[----:B------:R-:W-:Y:S01]  /*dbf0*/  FMNMX.FTZ R212, R158, R212, !PT ;  /* 0x000000d49ed47209 */ /* 0x000fe20007810000 */
[----:B---3--:R-:W-:Y:S01]  /*dc00*/  FFMA.FTZ R4, R0, R4, R152 ;  /* 0x0000000400047223 */ /* 0x008fe20000010098 */
[-CC-:B------:R-:W-:Y:S01]  /*dc10*/  FFMA.FTZ R177, R177, R10.reuse, -R217.reuse ;  /* 0x0000000ab1b17223 */ /* 0x180fe200000108d9 */
[--C-:B------:R-:W-:Y:S01]  /*dc20*/  FFMA.FTZ R180, R180, R10, -R217.reuse ;  /* 0x0000000ab4b47223 */ /* 0x100fe200000108d9 */
[----:B------:R-:W-:Y:S01]  /*dc30*/  FMNMX.FTZ R212, R159, R212, !PT ;  /* 0x000000d49fd47209 */ /* 0x000fe20007810000 */
[-CC-:B------:R-:W-:Y:S01]  /*dc40*/  FFMA.FTZ R181, R181, R10.reuse, -R217.reuse ;  /* 0x0000000ab5b57223 */ /* 0x180fe200000108d9 */
[--C-:B------:R-:W-:Y:S01]  /*dc50*/  FFMA.FTZ R184, R184, R10, -R217.reuse ;  /* 0x0000000ab8b87223 */ /* 0x100fe200000108d9 */
[----:B------:R-:W3:Y:S01]  /*dc60*/  MUFU.EX2 R157, R157 ;  /* 0x0000009d009d7308 */ /* 0x000ee20000000800 */
[----:B------:R-:W-:Y:S01]  /*dc70*/  FMNMX.FTZ R212, R162, R212, !PT ;  /* 0x000000d4a2d47209 */ /* 0x000fe20007810000 */
[C---:B----4-:R-:W-:Y:S01]  /*dc80*/  FADD.FTZ R4, R213.reuse, R4 ;  /* 0x00000004d5047221 */ /* 0x050fe20000010000 */
[----:B------:R-:W-:Y:S01]  /*dc90*/  F2FP.BF16.F32.PACK_AB R152, R213, R152 ;  /* 0x00000098d598723e */ /* 0x000fe200000010ff */
[--C-:B------:R-:W-:Y:S01]  /*dca0*/  FFMA.FTZ R185, R185, R10, -R217.reuse ;  /* 0x0000000ab9b97223 */ /* 0x100fe200000108d9 */
[----:B------:R-:W-:Y:S01]  /*dcb0*/  FMNMX.FTZ R212, R163, R212, !PT ;  /* 0x000000d4a3d47209 */ /* 0x000fe20007810000 */
[-CC-:B------:R-:W-:Y:S01]  /*dcc0*/  FFMA.FTZ R188, R188, R10.reuse, -R217.reuse ;  /* 0x0000000abcbc7223 */ /* 0x180fe200000108d9 */
[--C-:B------:R-:W-:Y:S01]  /*dcd0*/  FFMA.FTZ R189, R189, R10, -R217.reuse ;  /* 0x0000000abdbd7223 */ /* 0x100fe200000108d9 */
[----:B------:R-:W4:Y:S01]  /*dce0*/  MUFU.EX2 R160, R160 ;  /* 0x000000a000a07308 */ /* 0x000f220000000800 */
[----:B------:R-:W-:Y:S01]  /*dcf0*/  FMNMX.FTZ R212, R166, R212, !PT ;  /* 0x000000d4a6d47209 */ /* 0x000fe20007810000 */
[----:B--2---:R-:W-:Y:S01]  /*dd00*/  FADD.FTZ R4, R156, R4 ;  /* 0x000000049c047221 */ /* 0x004fe20000010000 */
[-CC-:B------:R-:W-:Y:S01]  /*dd10*/  FFMA.FTZ R192, R192, R10.reuse, -R217.reuse ;  /* 0x0000000ac0c07223 */ /* 0x180fe200000108d9 */
[--C-:B------:R-:W-:Y:S01]  /*dd20*/  FFMA.FTZ R193, R193, R10, -R217.reuse ;  /* 0x0000000ac1c17223 */ /* 0x100fe200000108d9 */
[----:B------:R-:W-:Y:S01]  /*dd30*/  FMNMX.FTZ R212, R167, R212, !PT ;  /* 0x000000d4a7d47209 */ /* 0x000fe20007810000 */
[-CC-:B------:R-:W-:Y:S01]  /*dd40*/  FFMA.FTZ R196, R196, R10.reuse, -R217.reuse ;  /* 0x0000000ac4c47223 */ /* 0x180fe200000108d9 */
[----:B------:R-:W-:Y:S01]  /*dd50*/  FFMA.FTZ R197, R197, R10, -R217 ;  /* 0x0000000ac5c57223 */ /* 0x000fe200000108d9 */
[----:B------:R-:W2:Y:S01]  /*dd60*/  MUFU.EX2 R161, R161 ;  /* 0x000000a100a17308 */ /* 0x000ea20000000800 */
[----:B------:R-:W-:Y:S01]  /*dd70*/  FMNMX.FTZ R212, R170, R212, !PT ;  /* 0x000000d4aad47209 */ /* 0x000fe20007810000 */
[----:B---3--:R-:W-:Y:S01]  /*dd80*/  FADD.FTZ R4, R157, R4 ;  /* 0x000000049d047221 */ /* 0x008fe20000010000 */
[-C--:B------:R-:W-:Y:S01]  /*dd90*/  FMUL.FTZ R24, R24, R0.reuse ;  /* 0x0000000018187220 */ /* 0x080fe20000410000 */
[----:B------:R-:W-:Y:S01]  /*dda0*/  FMUL.FTZ R25, R25, R0 ;  /* 0x0000000019197220 */ /* 0x000fe20000410000 */
[----:B------:R-:W-:Y:S01]  /*ddb0*/  FMNMX.FTZ R212, R171, R212, !PT ;  /* 0x000000d4abd47209 */ /* 0x000fe20007810000 */
[-C--:B------:R-:W-:Y:S01]  /*ddc0*/  FMUL.FTZ R28, R28, R0.reuse ;  /* 0x000000001c1c7220 */ /* 0x080fe20000410000 */
[----:B------:R-:W-:Y:S01]  /*ddd0*/  FMUL.FTZ R29, R29, R0 ;  /* 0x000000001d1d7220 */ /* 0x000fe20000410000 */
[----:B------:R-:W3:Y:S01]  /*dde0*/  MUFU.EX2 R164, R164 ;  /* 0x000000a400a47308 */ /* 0x000ee20000000800 */
[----:B------:R-:W-:Y:S01]  /*ddf0*/  FMNMX.FTZ R212, R174, R212, !PT ;  /* 0x000000d4aed47209 */ /* 0x000fe20007810000 */
[----:B----4-:R-:W-:Y:S01]  /*de00*/  FADD.FTZ R4, R160, R4 ;  /* 0x00000004a0047221 */ /* 0x010fe20000010000 */
[-C--:B------:R-:W-:Y:S01]  /*de10*/  FMUL.FTZ R32, R32, R0.reuse ;  /* 0x0000000020207220 */ /* 0x080fe20000410000 */
[----:B------:R-:W-:Y:S01]  /*de20*/  FMUL.FTZ R33, R33, R0 ;  /* 0x0000000021217220 */ /* 0x000fe20000410000 */
[----:B------:R-:W-:Y:S01]  /*de30*/  FMNMX.FTZ R212, R175, R212, !PT ;  /* 0x000000d4afd47209 */ /* 0x000fe20007810000 */
[-C--:B------:R-:W-:Y:S01]  /*de40*/  FMUL.FTZ R36, R36, R0.reuse ;  /* 0x0000000024247220 */ /* 0x080fe20000410000 */
[----:B------:R-:W-:Y:S01]  /*de50*/  FMUL.FTZ R37, R37, R0 ;  /* 0x0000000025257220 */ /* 0x000fe20000410000 */
[----:B------:R-:W4:Y:S01]  /*de60*/  MUFU.EX2 R165, R165 ;  /* 0x000000a500a57308 */ /* 0x000f220000000800 */
[----:B------:R-:W-:Y:S01]  /*de70*/  FMNMX.FTZ R212, R153, R212, !PT ;  /* 0x000000d499d47209 */ /* 0x000fe20007810000 */
[----:B--2---:R-:W-:Y:S01]  /*de80*/  FADD.FTZ R4, R161, R4 ;  /* 0x00000004a1047221 */ /* 0x004fe20000010000 */
[-C--:B------:R-:W-:Y:S01]  /*de90*/  FMUL.FTZ R40, R40, R0.reuse ;  /* 0x0000000028287220 */ /* 0x080fe20000410000 */
[----:B------:R-:W-:Y:S01]  /*dea0*/  FMUL.FTZ R41, R41, R0 ;  /* 0x0000000029297220 */ /* 0x000fe20000410000 */
[----:B------:R-:W-:Y:S01]  /*deb0*/  FMNMX.FTZ R212, R179, R212, !PT ;  /* 0x000000d4b3d47209 */ /* 0x000fe20007810000 */
[-C--:B------:R-:W-:Y:S01]  /*dec0*/  FMUL.FTZ R44, R44, R0.reuse ;  /* 0x000000002c2c7220 */ /* 0x080fe20000410000 */
[----:B------:R-:W-:Y:S01]  /*ded0*/  FMUL.FTZ R45, R45, R0 ;  /* 0x000000002d2d7220 */ /* 0x000fe20000410000 */
        /* <DEDUP_REMOVED lines=39> */
[-C--:B------:R-:W-:Y:S01]  /*e150*/  FMUL.FTZ R85, R85, R0.reuse ;  /* 0x0000000055557220 */ /* 0x080fe20000410000 */
[----:B------:R-:W4:Y:S01]  /*e160*/  MUFU.EX2 R177, R177 ;  /* 0x000000b100b17308 */ /* 0x000f220000000800 */
[----:B--2---:R-:W-:Y:S01]  /*e170*/  FADD.FTZ R4, R173, R4 ;  /* 0x00000004ad047221 */ /* 0x004fe20000010000 */
[----:B------:R-:W2:Y:S01]  /*e180*/  SHFL.BFLY PT, R213, R212, 0x2, 0x1f ;  /* 0x0c401f00d4d57f89 */ /* 0x000ea200000e0000 */
[-C--:B------:R-:W-:Y:S01]  /*e190*/  FMUL.FTZ R88, R88, R0.reuse ;  /* 0x0000000058587220 */ /* 0x080fe20000410000 */
[-C--:B------:R-:W-:Y:S01]  /*e1a0*/  FMUL.FTZ R89, R89, R0.reuse ;  /* 0x0000000059597220 */ /* 0x080fe20000410000 */
[-C--:B------:R-:W-:Y:S01]  /*e1b0*/  FMUL.FTZ R92, R92, R0.reuse ;  /* 0x000000005c5c7220 */ /* 0x080fe20000410000 */
[-C--:B------:R-:W-:Y:S01]  /*e1c0*/  FMUL.FTZ R93, R93, R0.reuse ;  /* 0x000000005d5d7220 */ /* 0x080fe20000410000 */
[-C--:B------:R-:W-:Y:S01]  /*e1d0*/  FMUL.FTZ R96, R96, R0.reuse ;  /* 0x0000000060607220 */ /* 0x080fe20000410000 */
[----:B------:R-:W5:Y:S01]  /*e1e0*/  MUFU.EX2 R180, R180 ;  /* 0x000000b400b47308 */ /* 0x000f620000000800 */
        /* <DEDUP_REMOVED lines=16> */
[----:B-----5:R-:W-:Y:S01]  /*e2f0*/  FADD.FTZ R4, R180, R4 ;  /* 0x00000004b4047221 */ /* 0x020fe20000010000 */
[----:B--2---:R-:W-:Y:S01]  /*e300*/  FMNMX.FTZ R212, R212, R213, !PT ;  /* 0x000000d5d4d47209 */ /* 0x004fe20007810000 */
[-C--:B------:R-:W-:Y:S01]  /*e310*/  FMUL.FTZ R121, R121, R0.reuse ;  /* 0x0000000079797220 */ /* 0x080fe20000410000 */
[-C--:B------:R-:W-:Y:S01]  /*e320*/  FMUL.FTZ R124, R124, R0.reuse ;  /* 0x000000007c7c7220 */ /* 0x080fe20000410000 */
[-C--:B------:R-:W-:Y:S01]  /*e330*/  FMUL.FTZ R125, R125, R0.reuse ;  /* 0x000000007d7d7220 */ /* 0x080fe20000410000 */
[-C--:B------:R-:W-:Y:S01]  /*e340*/  FMUL.FTZ R128, R128, R0.reuse ;  /* 0x0000000080807220 */ /* 0x080fe20000410000 */
[----:B------:R-:W2:Y:S01]  /*e350*/  SHFL.BFLY PT, R213, R212, 0x1, 0x1f ;  /* 0x0c201f00d4d57f89 */ /* 0x000ea200000e0000 */
        /* <DEDUP_REMOVED lines=14> */
[----:B------:R-:W-:-:S02]  /*e440*/  FMUL.FTZ R149, R149, R0 ;  /* 0x0000000095957220 */ /* 0x000fc40000410000 */
[----:B------:R-:W4:Y:S01]  /*e450*/  MUFU.EX2 R189, R189 ;  /* 0x000000bd00bd7308 */ /* 0x000f220000000800 */
[----:B-----5:R-:W-:Y:S01]  /*e460*/  FADD.FTZ R4, R185, R4 ;  /* 0x00000004b9047221 */ /* 0x020fe20000010000 */
[----:B--2---:R-:W-:-:S06]  /*e470*/  FMNMX.FTZ R176, R212, R213, !PT ;  /* 0x000000d5d4b07209 */ /* 0x004fcc0007810000 */
[----:B------:R-:W2:Y:S01]  /*e480*/  MUFU.EX2 R192, R192 ;  /* 0x000000c000c07308 */ /* 0x000ea20000000800 */
[----:B---3--:R-:W-:Y:S01]  /*e490*/  FADD.FTZ R4, R188, R4 ;  /* 0x00000004bc047221 */ /* 0x008fe20000010000 */
[C---:B------:R-:W-:Y:S01]  /*e4a0*/  FSETP.NEU.FTZ.AND P2, PT, R176.reuse, -INF , PT ;  /* 0xff800000b000780b */ /* 0x040fe20003f5d000 */
[----:B------:R-:W-:-:S05]  /*e4b0*/  FMUL.FTZ R213, R176, R10 ;  /* 0x0000000ab0d57220 */ /* 0x000fca0000410000 */
[----:B------:R-:W3:Y:S01]  /*e4c0*/  MUFU.EX2 R193, R193 ;  /* 0x000000c100c17308 */ /* 0x000ee20000000800 */
[----:B------:R-:W-:-:S05]  /*e4d0*/  FSEL R213, R213, RZ, P2 ;  /* 0x000000ffd5d57208 */ /* 0x000fca0001000000 */
[--C-:B------:R-:W-:Y:S01]  /*e4e0*/  FFMA.FTZ R226, R166, R10, -R213.reuse ;  /* 0x0000000aa6e27223 */ /* 0x100fe200000108d5 */
[----:B------:R-:W-:Y:S01]  /*e4f0*/  F2FP.BF16.F32.PACK_AB R166, R181, R180 ;  /* 0x000000b4b5a6723e */ /* 0x000fe200000010ff */
[-CC-:B------:R-:W-:Y:S01]  /*e500*/  FFMA.FTZ R229, R154, R10.reuse, -R213.reuse ;  /* 0x0000000a9ae57223 */ /* 0x180fe200000108d5 */
[----:B------:R-:W-:Y:S01]  /*e510*/  FSEL R180, R176, RZ, P2 ;  /* 0x000000ffb0b47208 */ /* 0x000fe20001000000 */
[-CC-:B------:R-:W-:Y:S01]  /*e520*/  FFMA.FTZ R212, R155, R10.reuse, -R213.reuse ;  /* 0x0000000a9bd47223 */ /* 0x180fe200000108d5 */
[-CC-:B------:R-:W-:Y:S01]  /*e530*/  FFMA.FTZ R228, R158, R10.reuse, -R213.reuse ;  /* 0x0000000a9ee47223 */ /* 0x180fe200000108d5 */
[-CC-:B------:R-:W-:Y:S01]  /*e540*/  FFMA.FTZ R159, R159, R10.reuse, -R213.reuse ;  /* 0x0000000a9f9f7223 */ /* 0x180fe200000108d5 */
[-C--:B------:R-:W-:Y:S01]  /*e550*/  FFMA.FTZ R227, R162, R10.reuse, -R213 ;  /* 0x0000000aa2e37223 */ /* 0x080fe200000108d5 */
[----:B------:R-:W-:Y:S01]  /*e560*/  FADD.FTZ R7, -R180, R7 ;  /* 0x00000007b4077221 */ /* 0x000fe20000010100 */
[----:B------:R-:W-:Y:S01]  /*e570*/  MUFU.EX2 R229, R229 ;  /* 0x000000e500e57308 */ /* 0x000fe20000000800 */
[--C-:B------:R-:W-:Y:S01]  /*e580*/  FFMA.FTZ R163, R163, R10, -R213.reuse ;  /* 0x0000000aa3a37223 */ /* 0x100fe200000108d5 */
[----:B------:R-:W-:Y:S01]  /*e590*/  F2FP.BF16.F32.PACK_AB R154, R157, R156 ;  /* 0x0000009c9d9a723e */ /* 0x000fe200000010ff */
[-C--:B------:R-:W-:Y:S01]  /*e5a0*/  FMUL.FTZ R7, R7, R10.reuse ;  /* 0x0000000a07077220 */ /* 0x080fe20000410000 */
[--C-:B------:R-:W-:Y:S01]  /*e5b0*/  FFMA.FTZ R155, R174, R10, -R213.reuse ;  /* 0x0000000aae9b7223 */ /* 0x100fe200000108d5 */
[----:B------:R-:W-:Y:S01]  /*e5c0*/  F2FP.BF16.F32.PACK_AB R156, R161, R160 ;  /* 0x000000a0a19c723e */ /* 0x000fe200000010ff */
[-CC-:B------:R-:W-:Y:S01]  /*e5d0*/  FFMA.FTZ R167, R167, R10.reuse, -R213.reuse ;  /* 0x0000000aa7a77223 */ /* 0x180fe200000108d5 */
[----:B----4-:R-:W-:Y:S01]  /*e5e0*/  FADD.FTZ R161, R189, R4 ;  /* 0x00000004bda17221 */ /* 0x010fe20000010000 */
[----:B------:R-:W-:Y:S01]  /*e5f0*/  MUFU.EX2 R212, R212 ;  /* 0x000000d400d47308 */ /* 0x000fe20000000800 */
[----:B------:R-:W-:Y:S01]  /*e600*/  FFMA.FTZ R217, R170, R10, -R213 ;  /* 0x0000000aaad97223 */ /* 0x000fe200000108d5 */
[----:B------:R-:W-:Y:S01]  /*e610*/  F2FP.BF16.F32.PACK_AB R158, R165, R164 ;  /* 0x000000a4a59e723e */ /* 0x000fe200000010ff */
[----:B--2---:R-:W-:Y:S01]  /*e620*/  FADD.FTZ R4, R192, R161 ;  /* 0x000000a1c0047221 */ /* 0x004fe20000010000 */
[-CC-:B------:R-:W-:Y:S01]  /*e630*/  FFMA.FTZ R171, R171, R10.reuse, -R213.reuse ;  /* 0x0000000aabab7223 */ /* 0x180fe200000108d5 */
[-CC-:B------:R-:W-:Y:S01]  /*e640*/  FFMA.FTZ R175, R175, R10.reuse, -R213.reuse ;  /* 0x0000000aafaf7223 */ /* 0x180fe200000108d5 */
[-CC-:B------:R-:W-:Y:S01]  /*e650*/  FFMA.FTZ R153, R153, R10.reuse, -R213.reuse ;  /* 0x0000000a99997223 */ /* 0x180fe200000108d5 */
[----:B---3--:R-:W-:Y:S01]  /*e660*/  FADD.FTZ R165, R193, R4 ;  /* 0x00000004c1a57221 */ /* 0x008fe20000010000 */
[----:B------:R-:W2:Y:S01]  /*e670*/  MUFU.EX2 R7, R7 ;  /* 0x0000000700077308 */ /* 0x000ea20000000800 */
[--C-:B------:R-:W-:Y:S01]  /*e680*/  FFMA.FTZ R179, R179, R10, -R213.reuse ;  /* 0x0000000ab3b37223 */ /* 0x100fe200000108d5 */
[----:B------:R-:W-:Y:S01]  /*e690*/  F2FP.BF16.F32.PACK_AB R160, R169, R168 ;  /* 0x000000a8a9a0723e */ /* 0x000fe200000010ff */
        /* <DEDUP_REMOVED lines=8> */
[--C-:B------:R-:W-:Y:S01]  /*e720*/  FFMA.FTZ R195, R195, R10, -R213.reuse ;  /* 0x0000000ac3c37223 */ /* 0x100fe200000108d5 */
[----:B------:R-:W-:Y:S01]  /*e730*/  F2FP.BF16.F32.PACK_AB R162, R173, R172 ;  /* 0x000000acada2723e */ /* 0x000fe200000010ff */
[-CC-:B------:R-:W-:Y:S01]  /*e740*/  FFMA.FTZ R198, R198, R10.reuse, -R213.reuse ;  /* 0x0000000ac6c67223 */ /* 0x180fe200000108d5 */
[----:B------:R-:W-:Y:S01]  /*e750*/  FFMA.FTZ R199, R199, R10, -R213 ;  /* 0x0000000ac7c77223 */ /* 0x000fe200000108d5 */
[----:B------:R-:W-:Y:S01]  /*e760*/  F2FP.BF16.F32.PACK_AB R164, R177, R216 ;  /* 0x000000d8b1a4723e */ /* 0x000fe200000010ff */
[----:B------:R-:W4:Y:S01]  /*e770*/  MUFU.EX2 R159, R159 ;  /* 0x0000009f009f7308 */ /* 0x000f220000000800 */
[----:B--2---:R-:W-:Y:S01]  /*e780*/  FFMA.FTZ R3, R7, R3, R229 ;  /* 0x0000000307037223 */ /* 0x004fe200000100e5 */
[----:B------:R-:W-:Y:S01]  /*e790*/  F2FP.BF16.F32.PACK_AB R168, R185, R184 ;  /* 0x000000b8b9a8723e */ /* 0x000fe200000010ff */
[-C--:B------:R-:W-:Y:S01]  /*e7a0*/  FMUL.FTZ R26, R26, R7.reuse ;  /* 0x000000071a1a7220 */ /* 0x080fe20000410000 */
[----:B------:R-:W-:Y:S01]  /*e7b0*/  F2FP.BF16.F32.PACK_AB R170, R189, R188 ;  /* 0x000000bcbdaa723e */ /* 0x000fe200000010ff */
[----:B------:R-:W-:Y:S01]  /*e7c0*/  FADD.FTZ R3, R212, R3 ;  /* 0x00000003d4037221 */ /* 0x000fe20000010000 */
[----:B------:R-:W-:Y:S01]  /*e7d0*/  F2FP.BF16.F32.PACK_AB R172, R193, R192 ;  /* 0x000000c0c1ac723e */ /* 0x000fe200000010ff */
        /* <DEDUP_REMOVED lines=34> */
[C---:B----4-:R-:W-:Y:S01]  /*ea00*/  FADD.FTZ R3, R163.reuse, R180 ;  /* 0x000000b4a3037221 */ /* 0x050fe20000010000 */
[----:B------:R-:W-:Y:S01]  /*ea10*/  F2FP.BF16.F32.PACK_AB R157, R163, R157 ;  /* 0x0000009da39d723e */ /* 0x000fe200000010ff */
[-C--:B------:R-:W-:Y:S01]  /*ea20*/  FMUL.FTZ R78, R78, R7.reuse ;  /* 0x000000074e4e7220 */ /* 0x080fe20000410000 */
[-C--:B------:R-:W-:Y:S01]  /*ea30*/  FMUL.FTZ R79, R79, R7.reuse ;  /* 0x000000074f4f7220 */ /* 0x080fe20000410000 */
[-C--:B------:R-:W-:Y:S01]  /*ea40*/  FMUL.FTZ R82, R82, R7.reuse ;  /* 0x0000000752527220 */ /* 0x080fe20000410000 */
[-C--:B------:R-:W-:Y:S01]  /*ea50*/  FMUL.FTZ R83, R83, R7.reuse ;  /* 0x0000000753537220 */ /* 0x080fe20000410000 */
[-C--:B------:R-:W-:Y:S01]  /*ea60*/  FMUL.FTZ R86, R86, R7.reuse ;  /* 0x0000000756567220 */ /* 0x080fe20000410000 */
[----:B------:R-:W4:Y:S01]  /*ea70*/  MUFU.EX2 R167, R167 ;  /* 0x000000a700a77308 */ /* 0x000f220000000800 */
        /* <DEDUP_REMOVED lines=23> */
[----:B------:R4:W5:Y:S01]  /*ebf0*/  MUFU.EX2 R165, R155 ;  /* 0x0000009b00a57308 */ /* 0x0009620000000800 */
        /* <DEDUP_REMOVED lines=9> */
[----:B----4-:R-:W-:Y:S01]  /*ec90*/  F2FP.BF16.F32.PACK_AB R155, R159, R228 ;  /* 0x000000e49f9b723e */ /* 0x010fe200000010ff */
[-C--:B------:R-:W-:Y:S01]  /*eca0*/  FMUL.FTZ R134, R134, R7.reuse ;  /* 0x0000000786867220 */ /* 0x080fe20000410000 */
[----:B------:R-:W-:Y:S01]  /*ecb0*/  F2FP.BF16.F32.PACK_AB R159, R167, R226 ;  /* 0x000000e2a79f723e */ /* 0x000fe200000010ff */
[----:B------:R-:W-:Y:S01]  /*ecc0*/  FMUL.FTZ R135, R135, R7 ;  /* 0x0000000787877220 */ /* 0x000fe20000410000 */
[----:B------:R-:W-:Y:S01]  /*ecd0*/  F2FP.BF16.F32.PACK_AB R161, R171, R161 ;  /* 0x000000a1aba1723e */ /* 0x000fe200000010ff */
[-C--:B------:R-:W-:Y:S01]  /*ece0*/  FMUL.FTZ R138, R138, R7.reuse ;  /* 0x000000078a8a7220 */ /* 0x080fe20000410000 */
[----:B------:R3:W4:Y:S01]  /*ecf0*/  MUFU.EX2 R169, R153 ;  /* 0x0000009900a97308 */ /* 0x0007220000000800 */
[----:B-----5:R-:W-:Y:S01]  /*ed00*/  FADD.FTZ R180, R165, R180 ;  /* 0x000000b4a5b47221 */ /* 0x020fe20000010000 */
[-C--:B------:R-:W-:Y:S01]  /*ed10*/  FMUL.FTZ R139, R139, R7.reuse ;  /* 0x000000078b8b7220 */ /* 0x080fe20000410000 */
[-C--:B------:R-:W-:Y:S01]  /*ed20*/  FMUL.FTZ R142, R142, R7.reuse ;  /* 0x000000078e8e7220 */ /* 0x080fe20000410000 */
[-C--:B------:R-:W-:Y:S01]  /*ed30*/  FMUL.FTZ R143, R143, R7.reuse ;  /* 0x000000078f8f7220 */ /* 0x080fe20000410000 */
[-C--:B------:R-:W-:Y:S01]  /*ed40*/  FMUL.FTZ R146, R146, R7.reuse ;  /* 0x0000000792927220 */ /* 0x080fe20000410000 */
[-C--:B------:R-:W-:Y:S01]  /*ed50*/  FMUL.FTZ R147, R147, R7.reuse ;  /* 0x0000000793937220 */ /* 0x080fe20000410000 */
[----:B------:R-:W-:Y:S01]  /*ed60*/  FMUL.FTZ R150, R150, R7 ;  /* 0x0000000796967220 */ /* 0x000fe20000410000 */
[----:B------:R-:W5:Y:S01]  /*ed70*/  MUFU.EX2 R179, R179 ;  /* 0x000000b300b37308 */ /* 0x000f620000000800 */
[C---:B--2---:R-:W-:Y:S01]  /*ed80*/  FADD.FTZ R180, R175.reuse, R180 ;  /* 0x000000b4afb47221 */ /* 0x044fe20000010000 */
[----:B------:R-:W-:Y:S01]  /*ed90*/  F2FP.BF16.F32.PACK_AB R163, R175, R165 ;  /* 0x000000a5afa3723e */ /* 0x000fe200000010ff */
[----:B------:R-:W-:Y:S01]  /*eda0*/  FMUL.FTZ R151, R151, R7 ;  /* 0x0000000797977220 */ /* 0x000fe20000410000 */
[----:B---3--:R-:W-:-:S04]  /*edb0*/  F2FP.BF16.F32.PACK_AB R153, R212, R229 ;  /* 0x000000e5d499723e */ /* 0x008fc800000010ff */
[----:B------:R-:W2:Y:S01]  /*edc0*/  MUFU.EX2 R182, R182 ;  /* 0x000000b600b67308 */ /* 0x000ea20000000800 */
[----:B----4-:R-:W-:-:S07]  /*edd0*/  FADD.FTZ R180, R169, R180 ;  /* 0x000000b4a9b47221 */ /* 0x010fce0000010000 */
[----:B------:R-:W3:Y:S01]  /*ede0*/  MUFU.EX2 R183, R183 ;  /* 0x000000b700b77308 */ /* 0x000ee20000000800 */
[C---:B-----5:R-:W-:Y:S01]  /*edf0*/  FADD.FTZ R3, R179.reuse, R180 ;  /* 0x000000b4b3037221 */ /* 0x060fe20000010000 */
[----:B------:R-:W-:-:S06]  /*ee00*/  F2FP.BF16.F32.PACK_AB R165, R179, R169 ;  /* 0x000000a9b3a5723e */ /* 0x000fcc00000010ff */
[----:B------:R-:W4:Y:S01]  /*ee10*/  MUFU.EX2 R186, R186 ;  /* 0x000000ba00ba7308 */ /* 0x000f220000000800 */
[----:B--2---:R-:W-:-:S07]  /*ee20*/  FADD.FTZ R0, R182, R3 ;  /* 0x00000003b6007221 */ /* 0x004fce0000010000 */
[----:B------:R-:W2:Y:S01]  /*ee30*/  MUFU.EX2 R187, R187 ;  /* 0x000000bb00bb7308 */ /* 0x000ea20000000800 */
[C---:B---3--:R-:W-:Y:S01]  /*ee40*/  FADD.FTZ R3, R183.reuse, R0 ;  /* 0x00000000b7037221 */ /* 0x048fe20000010000 */
[----:B------:R-:W-:-:S06]  /*ee50*/  F2FP.BF16.F32.PACK_AB R167, R183, R182 ;  /* 0x000000b6b7a7723e */ /* 0x000fcc00000010ff */
        /* <DEDUP_REMOVED lines=11> */
[----:B--2---:R-:W-:-:S07]  /*ef10*/  FADD.FTZ R0, R173, R0 ;  /* 0x00000000ad007221 */ /* 0x004fce0000010000 */
[----:B------:R-:W2:Y:S01]  /*ef20*/  MUFU.EX2 R199, R199 ;  /* 0x000000c700c77308 */ /* 0x000ea20000000800 */
[C---:B---3--:R-:W-:Y:S01]  /*ef30*/  FADD.FTZ R3, R195.reuse, R0 ;  /* 0x00000000c3037221 */ /* 0x048fe20000010000 */
[----:B------:R-:W-:-:S03]  /*ef40*/  F2FP.BF16.F32.PACK_AB R173, R195, R173 ;  /* 0x000000adc3ad723e */ /* 0x000fc600000010ff */
[----:B----4-:R-:W-:-:S04]  /*ef50*/  FADD.FTZ R0, R198, R3 ;  /* 0x00000003c6007221 */ /* 0x010fc80000010000 */
[C---:B--2---:R-:W-:Y:S01]  /*ef60*/  FADD.FTZ R3, R199.reuse, R0 ;  /* 0x00000000c7037221 */ /* 0x044fe20000010000 */
[----:B------:R-:W-:Y:S01]  /*ef70*/  F2FP.BF16.F32.PACK_AB R175, R199, R198 ;  /* 0x000000c6c7af723e */ /* 0x000fe200000010ff */
[----:B------:R-:W-:Y:S06]  /*ef80*/  @!P0 BRA `(.L_x_2803) ;  /* 0x0000000000048947 */ /* 0x000fec0003800000 */
[----:B------:R-:W-:Y:S01]  /*ef90*/  BPT.TRAP 0x1 ;  /* 0x000000040000795c */ /* 0x000fe20000300000 */
.L_x_2803:
[----:B------:R2:W3:Y:S01]  /*efa0*/  SYNCS.PHASECHK.TRANS64.TRYWAIT P2, [R201+URZ+0x22850], R202 ;  /* 0x022850cac90075a7 */ /* 0x0004e2000804017f */
[----:B------:R-:W-:Y:S05]  /*efb0*/  @!P0 BRA `(.L_x_2804) ;  /* 0x0000000000048947 */ /* 0x000fea0003800000 */
[----:B------:R-:W-:Y:S01]  /*efc0*/  BPT.TRAP 0x1 ;  /* 0x000000040000795c */ /* 0x000fe20000300000 */
.L_x_2804:
[----:B------:R-:W-:Y:S04]  /*efd0*/  BSSY B0, `(.L_x_2805) ;  /* 0x0000004000007945 */ /* 0x000fe80003800000 */
[----:B---3--:R-:W-:Y:S05]  /*efe0*/  @P2 BRA `(.L_x_2806) ;  /* 0x0000000000082947 */ /* 0x008fea0003800000 */
[----:B------:R-:W3:Y:S02]  /*eff0*/  SYNCS.PHASECHK.TRANS64.TRYWAIT P2, [R201+URZ+0x22850], R202 ;  /* 0x022850cac90075a7 */ /* 0x000ee4000804017f */
[----:B---3--:R-:W-:Y:S05]  /*f000*/  @!P2 BRA `(.L_x_2807) ;  /* 0x0000011c0004a947 */ /* 0x008fea0003800000 */
.L_x_2806:
[----:B------:R-:W-:Y:S05]  /*f010*/  BSYNC B0 ;  /* 0x0000000000007941 */ /* 0x000fea0003800000 */
.L_x_2805:
[----:B------:R-:W4:Y:S01]  /*f020*/  S2R R0, SR_TID.X ;  /* 0x0000000000007919 */ /* 0x000f220000002100 */
[----:B------:R-:W-:Y:S05]  /*f030*/  WARPSYNC.ALL ;  /* 0x0000000000007948 */ /* 0x000fea0003800000 */
[----:B------:R-:W-:Y:S01]  /*f040*/  IMAD R180, R2, 0xc00, R11 ;  /* 0x00000c0002b47824 */ /* 0x000fe200078e020b */
[----:B------:R-:W-:Y:S01]  /*f050*/  ISETP.GT.AND P2, PT, R6, R203, PT ;  /* 0x000000cb0600720c */ /* 0x000fe20003f44270 */
[----:B------:R-:W-:Y:S02]  /*f060*/  IMAD.MOV.U32 R181, RZ, RZ, 0x40000040 ;  /* 0x40000040ffb57424 */ /* 0x000fe400078e00ff */
[----:B0123--:R-:W-:Y:S01]  /*f070*/  @!P1 VIADD R201, R201, 0x22860 ;  /* 0x00022860c9c99836 */ /* 0x00ffe20000000000 */
[----:B------:R-:W-:Y:S01]  /*f080*/  R2UR UR6, R180 ;  /* 0x00000000b40672ca */ /* 0x000fe200000e0000 */
[----:B------:R-:W-:Y:S01]  /*f090*/  VIADD R6, R6, 0xffffffff ;  /* 0xffffffff06067836 */ /* 0x000fe20000000000 */
[----:B------:R-:W-:Y:S01]  /*f0a0*/  R2UR UR7, R181 ;  /* 0x00000000b50772ca */ /* 0x000fe200000e0000 */
[----:B------:R-:W-:Y:S01]  /*f0b0*/  IMAD.MOV.U32 R181, RZ, RZ, 0x40000040 ;  /* 0x40000040ffb57424 */ /* 0x000fe200078e00ff */
[----:B------:R-:W-:Y:S01]  /*f0c0*/  @!P1 PRMT R201, RZ, 0x654, R201 ;  /* 0x00000654ffc99816 */ /* 0x000fe200000000c9 */
[----:B------:R-:W-:Y:S01]  /*f0d0*/  IMAD.MOV.U32 R7, RZ, RZ, R176 ;  /* 0x000000ffff077224 */ /* 0x000fe200078e00b0 */
[----:B----4-:R-:W-:-:S05]  /*f0e0*/  SHF.R.U32.HI R0, RZ, 0x7, R0 ;  /* 0x00000007ff007819 */ /* 0x010fca0000011600 */
[----:B------:R-:W-:-:S05]  /*f0f0*/  VIADD R0, R0, 0x8 ;  /* 0x0000000800007836 */ /* 0x000fca0000000000 */
[----:B------:R0:W-:Y:S02]  /*f100*/  BAR.SYNC.DEFER_BLOCKING R0, 0x100 ;  /* 0x000400000000751d */ /* 0x0001e40000010000 */
[----:B0-----:R-:W-:-:S04]  /*f110*/  IMAD.MOV.U32 R0, RZ, RZ, R178 ;  /* 0x000000ffff007224 */ /* 0x001fc800078e00b2 */
[----:B------:R-:W-:-:S06]  /*f120*/  WARPGROUP.ARRIVE ;  /* 0x00000000000079c5 */ /* 0x000fcc0000000000 */
        /* <DEDUP_REMOVED lines=42> */
[----:B------:R-:W-:Y:S02]  /*f3d0*/  IMAD.MOV.U32 R7, RZ, RZ, R176 ;  /* 0x000000ffff077224 */ /* 0x000fe400078e00b0 */
[----:B------:R-:W-:-:S07]  /*f3e0*/  IMAD.MOV.U32 R0, RZ, RZ, R178 ;  /* 0x000000ffff007224 */ /* 0x000fce00078e00b2 */
.L_x_2790:
[----:B------:R-:W2:Y:S01]  /*f3f0*/  LDL.LU R156, [R1] ;  /* 0x00000000019c7983 */ /* 0x000ea20000300800 */
[----:B------:R-:W1:Y:S01]  /*f400*/  LDC R234, c[0x0][0x448] ;  /* 0x00011200ffea7b82 */ /* 0x000e620000000800 */
[----:B------:R-:W-:Y:S01]  /*f410*/  VIADD R152, R210, 0x7f ;  /* 0x0000007fd2987836 */ /* 0x000fe20000000000 */
[----:B------:R-:W-:-:S06]  /*f420*/  IADD3 R155, R205, 0x1, -R204 ;  /* 0x00000001cd9b7810 */ /* 0x000fcc0007ffe8cc */
[----:B------:R-:W3:Y:S01]  /*f430*/  LDC R229, c[0x0][0x9e4] ;  /* 0x00027900ffe57b82 */ /* 0x000ee20000000800 */
[----:B-1----:R-:W-:-:S13]  /*f440*/  ISETP.NE.AND P2, PT, R234, 0x1, PT ;  /* 0x00000001ea00780c */ /* 0x002fda0003f45270 */
[----:B------:R-:W1:Y:S08]  /*f450*/  @P2 LDC R153, c[0x0][0x44c] ;  /* 0x00011300ff992b82 */ /* 0x000e700000000800 */
[----:B------:R-:W4:Y:S01]  /*f460*/  @P2 LDC R154, c[0x0][0x450] ;  /* 0x00011400ff9a2b82 */ /* 0x000f220000000800 */
[----:B-1----:R-:W-:-:S05]  /*f470*/  @P2 IMAD.HI.U32 R153, R152, R153, RZ ;  /* 0x0000009998992227 */ /* 0x002fca00078e00ff */
[----:B----4-:R-:W-:-:S05]  /*f480*/  @P2 SHF.R.U32.HI R152, RZ, R154, R153 ;  /* 0x0000009aff982219 */ /* 0x010fca0000011699 */
[----:B------:R-:W-:-:S04]  /*f490*/  IMAD.IADD R153, R155, 0x1, R152 ;  /* 0x000000019b997824 */ /* 0x000fc800078e0298 */
[----:B------:R-:W-:Y:S01]  /*f4a0*/  IMAD.IADD R200, R153, 0x1, -R200 ;  /* 0x0000000199c87824 */ /* 0x000fe200078e0ac8 */
[----:B--2---:R-:W-:-:S04]  /*f4b0*/  LOP3.LUT R156, R156, 0xffefffff, RZ, 0xc0, !PT ;  /* 0xffefffff9c9c7812 */ /* 0x004fc800078ec0ff */
[----:B------:R-:W-:Y:S02]  /*f4c0*/  @P2 LOP3.LUT R156, R156, 0x100000, RZ, 0xfc, !PT ;  /* 0x001000009c9c2812 */ /* 0x000fe400078efcff */
[----:B---3--:R-:W-:Y:S02]  /*f4d0*/  ISETP.GE.AND P2, PT, R229, 0x1, PT ;  /* 0x00000001e500780c */ /* 0x008fe40003f46270 */
[----:B------:R-:W-:-:S11]  /*f4e0*/  LOP3.LUT R156, R156, 0xffdfffff, RZ, 0xc0, !PT ;  /* 0xffdfffff9c9c7812 */ /* 0x000fd600078ec0ff */
[----:B------:R-:W-:-:S05]  /*f4f0*/  @P2 LOP3.LUT R156, R156, 0x200000, RZ, 0xfc, !PT ;  /* 0x002000009c9c2812 */ /* 0x000fca00078efcff */
[----:B------:R1:W-:Y:S01]  /*f500*/  STL [R1], R156 ;  /* 0x0000009c01007387 */ /* 0x0003e20000100800 */
[----:B------:R-:W-:Y:S05]  /*f510*/  @!P2 BRA `(.L_x_2809) ;  /* 0x000000000048a947 */ /* 0x000fea0003800000 */
[----:B------:R-:W-:Y:S01]  /*f520*/  IMAD.MOV.U32 R154, RZ, RZ, R153 ;  /* 0x000000ffff9a7224 */ /* 0x000fe200078e0099 */
[----:B------:R-:W-:Y:S04]  /*f530*/  BSSY B0, `(.L_x_2810) ;  /* 0x000000e000007945 */ /* 0x000fe80003800000 */
[----:B------:R-:W-:-:S13]  /*f540*/  ISETP.GT.AND P2, PT, R154, -0x1, PT ;  /* 0xffffffff9a00780c */ /* 0x000fda0003f44270 */
[----:B------:R-:W-:Y:S05]  /*f550*/  @P2 BRA `(.L_x_2811) ;  /* 0x00000000001c2947 */ /* 0x000fea0003800000 */
[----:B------:R-:W-:Y:S02]  /*f560*/  ISETP.NE.AND P2, PT, R229, 0x1, PT ;  /* 0x00000001e500780c */ /* 0x000fe40003f45270 */
[----:B------:R-:W-:-:S11]  /*f570*/  LOP3.LUT R155, RZ, R154, RZ, 0x33, !PT ;  /* 0x0000009aff9b7212 */ /* 0x000fd600078e33ff */
[----:B------:R-:W2:Y:S02]  /*f580*/  @P2 LDC.64 R152, c[0x0][0x9e8] ;  /* 0x00027a00ff982b82 */ /* 0x000ea40000000a00 */
[----:B--2---:R-:W-:-:S05]  /*f590*/  @P2 IMAD.HI.U32 R152, R155, R152, RZ ;  /* 0x000000989b982227 */ /* 0x004fca00078e00ff */
[----:B------:R-:W-:-:S04]  /*f5a0*/  @P2 SHF.R.U32.HI R155, RZ, R153, R152 ;  /* 0x00000099ff9b2219 */ /* 0x000fc80000011698 */
[----:B------:R-:W-:Y:S01]  /*f5b0*/  LOP3.LUT R154, RZ, R155, RZ, 0x33, !PT ;  /* 0x0000009bff9a7212 */ /* 0x000fe200078e33ff */
[----:B------:R-:W-:Y:S06]  /*f5c0*/  BRA `(.L_x_2812) ;  /* 0x0000000000107947 */ /* 0x000fec0003800000 */
.L_x_2811:
[----:B------:R-:W-:-:S13]  /*f5d0*/  ISETP.NE.AND P2, PT, R229, 0x1, PT ;  /* 0x00000001e500780c */ /* 0x000fda0003f45270 */
[----:B------:R-:W2:Y:S02]  /*f5e0*/  @P2 LDC.64 R152, c[0x0][0x9e8] ;  /* 0x00027a00ff982b82 */ /* 0x000ea40000000a00 */
[----:B--2---:R-:W-:-:S05]  /*f5f0*/  @P2 IMAD.HI.U32 R152, R154, R152, RZ ;  /* 0x000000989a982227 */ /* 0x004fca00078e00ff */
[----:B------:R-:W-:-:S07]  /*f600*/  @P2 SHF.R.U32.HI R154, RZ, R153, R152 ;  /* 0x00000099ff9a2219 */ /* 0x000fce0000011698 */
.L_x_2812:
[----:B------:R-:W-:Y:S05]  /*f610*/  BSYNC B0 ;  /* 0x0000000000007941 */ /* 0x000fea0003800000 */
.L_x_2810:
[----:B------:R-:W-:-:S05]  /*f620*/  IMAD R153, R154, R229, RZ ;  /* 0x000000e59a997224 */ /* 0x000fca00078e02ff */
[----:B------:R-:W-:-:S07]  /*f630*/  VIMNMX R200, R200, R153, !PT ;  /* 0x00000099c8c87248 */ /* 0x000fce0007fe0100 */
.L_x_2809:
[----:B------:R-:W-:-:S04]  /*f640*/  VIADD R200, R200, 0x5f ;  /* 0x0000005fc8c87836 */ /* 0x000fc80000000000 */
[----:B------:R-:W-:-:S05]  /*f650*/  IMAD.HI R200, R200, 0x2aaaaaab, RZ ;  /* 0x2aaaaaabc8c87827 */ /* 0x000fca00078e02ff */
[----:B------:R-:W-:-:S04]  /*f660*/  SHF.R.U32.HI R153, RZ, 0x1f, R200 ;  /* 0x0000001fff997819 */ /* 0x000fc800000116c8 */
[----:B------:R-:W-:-:S04]  /*f670*/  LEA.HI.SX32 R212, R200, R153, 0x1c ;  /* 0x00000099c8d47211 */ /* 0x000fc800078fe2ff */
[----:B------:R-:W-:-:S04]  /*f680*/  VIMNMX R212, R219, R212, !PT ;  /* 0x000000d4dbd47248 */ /* 0x000fc80007fe0100 */
[----:B------:R-:W-:-:S13]  /*f690*/  ISETP.GE.AND P2, PT, R6, R212, PT ;  /* 0x000000d40600720c */ /* 0x000fda0003f46270 */
[----:B------:R-:W-:Y:S05]  /*f6a0*/  @!P2 BRA `(.L_x_2813) ;  /* 0x0000001c00bca947 */ /* 0x000fea0003800000 */
[----:B0-----:R-:W-:Y:S02]  /*f6b0*/  IMAD.MOV.U32 R201, RZ, RZ, R7 ;  /* 0x000000ffffc97224 */ /* 0x001fe400078e0007 */
[----:B------:R-:W-:Y:S02]  /*f6c0*/  IMAD.MOV.U32 R200, RZ, RZ, R0 ;  /* 0x000000ffffc87224 */ /* 0x000fe400078e0000 */
[----:B------:R-:W-:-:S07]  /*f6d0*/  IMAD.MOV.U32 R216, RZ, RZ, R6 ;  /* 0x000000ffffd87224 */ /* 0x000fce00078e0006 */
.L_x_2823:
[----:B------:R-:W-:Y:S01]  /*f6e0*/  VIADD R2, R2, 0x1 ;  /* 0x0000000102027836 */ /* 0x000fe20000000000 */
[----:B------:R-:W-:Y:S05]  /*f6f0*/  YIELD ;  /* 0x0000000000007946 */ /* 0x000fea0003800000 */
[----:B------:R-:W-:Y:S01]  /*f700*/  ISETP.NE.AND P3, PT, R2, 0x2, PT ;  /* 0x000000020200780c */ /* 0x000fe20003f65270 */
[----:B------:R-:W-:Y:S02]  /*f710*/  IMAD.MOV.U32 R5, RZ, RZ, R216 ;  /* 0x000000ffff057224 */ /* 0x000fe400078e00d8 */
[----:B------:R-:W-:Y:S01]  /*f720*/  VIADD R216, R216, 0xffffffff ;  /* 0xffffffffd8d87836 */ /* 0x000fe20000000000 */
[----:B------:R-:W-:-:S02]  /*f730*/  SEL R0, RZ, 0x1, P3 ;  /* 0x00000001ff007807 */ /* 0x000fc40001800000 */
[----:B------:R-:W-:Y:S02]  /*f740*/  ISETP.GT.AND P2, PT, R5, R212, PT ;  /* 0x000000d40500720c */ /* 0x000fe40003f44270 */
[----:B------:R-:W-:Y:S02]  /*f750*/  LOP3.LUT R19, R19, R0, RZ, 0x3c, !PT ;  /* 0x0000000013137212 */ /* 0x000fe400078e3cff */
[----:B------:R-:W-:Y:S01]  /*f760*/  SEL R2, R2, RZ, P3 ;  /* 0x000000ff02027207 */ /* 0x000fe20001800000 */
[----:B0-----:R-:W-:Y:S08]  /*f770*/  @!P0 BRA `(.L_x_2814) ;  /* 0x0000000000048947 */ /* 0x001ff00003800000 */
[----:B------:R-:W-:Y:S01]  /*f780*/  BPT.TRAP 0x1 ;  /* 0x000000040000795c */ /* 0x000fe20000300000 */
.L_x_2814:
[----:B------:R-:W-:Y:S01]  /*f790*/  IMAD R6, R2, 0x8, R16 ;  /* 0x0000000802067824 */ /* 0x000fe200078e0210 */
[----:B------:R-:W-:-:S04]  /*f7a0*/  SHF.L.U32 R213, R19, 0x1f, RZ ;  /* 0x0000001f13d57819 */ /* 0x000fc800000006ff */
[----:B------:R0:W2:Y:S01]  /*f7b0*/  SYNCS.PHASECHK.TRANS64.TRYWAIT P3, [R6+URZ+0x22830], R213 ;  /* 0x022830d5060075a7 */ /* 0x0000a2000806017f */
[----:B------:R-:W-:Y:S05]  /*f7c0*/  @!P0 BRA `(.L_x_2815) ;  /* 0x0000000000048947 */ /* 0x000fea0003800000 */
[----:B------:R-:W-:Y:S01]  /*f7d0*/  BPT.TRAP 0x1 ;  /* 0x000000040000795c */ /* 0x000fe20000300000 */
.L_x_2815:
[----:B-1----:R-:W-:Y:S02]  /*f7e0*/  IMAD R156, R2, 0x300, R211 ;  /* 0x00000300029c7824 */ /* 0x002fe400078e02d3 */
[----:B------:R-:W-:Y:S01]  /*f7f0*/  IMAD.MOV.U32 R157, RZ, RZ, 0x40000040 ;  /* 0x40000040ff9d7424 */ /* 0x000fe200078e00ff */
[----:B--2---:R-:W-:Y:S06]  /*f800*/  @P3 BRA `(.L_x_2816) ;  /* 0x0000000000083947 */ /* 0x004fec0003800000 */
[----:B------:R-:W1:Y:S02]  /*f810*/  SYNCS.PHASECHK.TRANS64.TRYWAIT P3, [R6+URZ+0x22830], R213 ;  /* 0x022830d5060075a7 */ /* 0x000e64000806017f */
[----:B-1----:R-:W-:Y:S05]  /*f820*/  @!P3 BRA `(.L_x_2817) ;  /* 0x000001140010b947 */ /* 0x002fea0003800000 */
.L_x_2816:
        /* <DEDUP_REMOVED lines=13> */
[----:B------:R-:W-:Y:S01]  /*f900*/  R2UR UR11, R155 ;  /* 0x000000009b0b72ca */ /* 0x000fe200000e0000 */
[----:B------:R-:W-:Y:S01]  /*f910*/  IMAD.U32 R10, RZ, RZ, UR38 ;  /* 0x00000026ff0a7e24 */ /* 0x000fe2000f8e00ff */
[----:B------:R-:W-:Y:S01]  /*f920*/  R2UR UR15, R153 ;  /* 0x00000000990f72ca */ /* 0x000fe200000e0000 */
[----:B------:R-:W2:Y:S01]  /*f930*/  S2R R217, SR_TID.X ;  /* 0x0000000000d97919 */ /* 0x000ea20000002100 */
[----:B------:R-:W-:-:S02]  /*f940*/  R2UR UR18, R156 ;  /* 0x000000009c1272ca */ /* 0x000fc400000e0000 */
[----:B------:R-:W-:Y:S02]  /*f950*/  R2UR UR19, R157 ;  /* 0x000000009d1372ca */ /* 0x000fe400000e0000 */
[----:B------:R-:W-:Y:S01]  /*f960*/  WARPGROUP.ARRIVE ;  /* 0x00000000000079c5 */ /* 0x000fe20000000000 */
[----:B------:R-:W-:Y:S02]  /*f970*/  R2UR UR8, R20 ;  /* 0x00000000140872ca */ /* 0x000fe400000e0000 */
[----:B------:R-:W-:Y:S02]  /*f980*/  R2UR UR9, R21 ;  /* 0x00000000150972ca */ /* 0x000fe400000e0000 */
[----:B------:R-:W-:Y:S01]  /*f990*/  R2UR UR12, R14 ;  /* 0x000000000e0c72ca */ /* 0x000fe200000e0000 */
[----:B------:R-:W-:Y:S01]  /*f9a0*/  HGMMA.64x96x16.F32.BF16 R152, gdesc[UR4], RZ, !UPT, gsb0 ;  /* 0x01600000049879f0 */ /* 0x000fe2000c0018ff */
[----:B------:R-:W-:Y:S02]  /*f9b0*/  R2UR UR13, R15 ;  /* 0x000000000f0d72ca */ /* 0x000fe400000e0000 */
[----:B------:R-:W-:-:S02]  /*f9c0*/  R2UR UR16, R12 ;  /* 0x000000000c1072ca */ /* 0x000fc400000e0000 */
[----:B------:R-:W-:Y:S02]  /*f9d0*/  R2UR UR17, R13 ;  /* 0x000000000d1172ca */ /* 0x000fe400000e0000 */
[----:B--2---:R-:W-:Y:S01]  /*f9e0*/  SHF.R.U32.HI R217, RZ, 0x7, R217 ;  /* 0x00000007ffd97819 */ /* 0x004fe200000116d9 */
        /* <DEDUP_REMOVED lines=37> */
[----:B--2---:R-:W-:-:S05]  /*fc40*/  FMNMX.FTZ R0, R0, R5, !PT ;  /* 0x0000000500007209 */ /* 0x004fca0007810000 */
[C---:B------:R-:W-:Y:S01]  /*fc50*/  FMUL.FTZ R5, R0.reuse, R10 ;  /* 0x0000000a00057220 */ /* 0x040fe20000410000 */
[----:B------:R-:W-:-:S03]  /*fc60*/  FADD.FTZ R7, -R0, R200 ;  /* 0x000000c800077221 */ /* 0x000fc60000010100 */
[-CC-:B------:R-:W-:Y:S01]  /*fc70*/  FFMA.FTZ R152, R152, R10.reuse, -R5.reuse ;  /* 0x0000000a98987223 */ /* 0x180fe20000010805 */
        /* <DEDUP_REMOVED lines=92> */
[----:B------:R-:W-:Y:S01]  /*10240*/  FFMA.FTZ R4, R7, R4, R152 ;  /* 0x0000000407047223 */ /* 0x000fe20000010098 */
[----:B------:R-:W-:Y:S01]  /*10250*/  FMNMX.FTZ R7, R154, R201, !PT ;  /* 0x000000c99a077209 */ /* 0x000fe20007810000 */
[----:B------:R-:W2:Y:S01]  /*10260*/  MUFU.EX2 R157, R157 ;  /* 0x0000009d009d7308 */ /* 0x000ea20000000800 */
[C---:B---3--:R-:W-:Y:S01]  /*10270*/  F2FP.BF16.F32.PACK_AB R200, R153.reuse, R152 ;  /* 0x0000009899c8723e */ /* 0x048fe200000010ff */
[----:B------:R-:W-:Y:S01]  /*10280*/  FADD.FTZ R4, R153, R4 ;  /* 0x0000000499047221 */ /* 0x000fe20000010000 */
[----:B------:R-:W-:-:S03]  /*10290*/  FMNMX.FTZ R7, R155, R7, !PT ;  /* 0x000000079b077209 */ /* 0x000fc60007810000 */
[----:B----4-:R-:W-:Y:S01]  /*102a0*/  FADD.FTZ R4, R156, R4 ;  /* 0x000000049c047221 */ /* 0x010fe20000010000 */
[----:B------:R-:W-:Y:S01]  /*102b0*/  FMNMX.FTZ R7, R158, R7, !PT ;  /* 0x000000079e077209 */ /* 0x000fe20007810000 */
[----:B------:R-:W3:Y:S03]  /*102c0*/  MUFU.EX2 R152, R160 ;  /* 0x000000a000987308 */ /* 0x000ee60000000800 */
[----:B------:R-:W-:-:S04]  /*102d0*/  FMNMX.FTZ R7, R159, R7, !PT ;  /* 0x000000079f077209 */ /* 0x000fc80007810000 */
[----:B------:R-:W-:Y:S01]  /*102e0*/  FMNMX.FTZ R7, R162, R7, !PT ;  /* 0x00000007a2077209 */ /* 0x000fe20007810000 */
[----:B------:R-:W4:Y:S01]  /*102f0*/  MUFU.EX2 R161, R161 ;  /* 0x000000a100a17308 */ /* 0x000f220000000800 */
[C---:B--2---:R-:W-:Y:S01]  /*10300*/  FADD.FTZ R4, R157.reuse, R4 ;  /* 0x000000049d047221 */ /* 0x044fe20000010000 */
[----:B------:R-:W-:Y:S02]  /*10310*/  F2FP.BF16.F32.PACK_AB R202, R157, R156 ;  /* 0x0000009c9dca723e */ /* 0x000fe400000010ff */
[----:B------:R-:W-:-:S04]  /*10320*/  FMNMX.FTZ R7, R163, R7, !PT ;  /* 0x00000007a3077209 */ /* 0x000fc80007810000 */
[----:B------:R-:W-:Y:S01]  /*10330*/  FMNMX.FTZ R7, R166, R7, !PT ;  /* 0x00000007a6077209 */ /* 0x000fe20007810000 */
[----:B------:R-:W2:Y:S01]  /*10340*/  MUFU.EX2 R164, R164 ;  /* 0x000000a400a47308 */ /* 0x000ea20000000800 */
[----:B---3--:R-:W-:Y:S02]  /*10350*/  FADD.FTZ R4, R152, R4 ;  /* 0x0000000498047221 */ /* 0x008fe40000010000 */
[----:B------:R-:W-:-:S04]  /*10360*/  FMNMX.FTZ R7, R167, R7, !PT ;  /* 0x00000007a7077209 */ /* 0x000fc80007810000 */
[----:B------:R-:W-:Y:S01]  /*10370*/  FMNMX.FTZ R7, R170, R7, !PT ;  /* 0x00000007aa077209 */ /* 0x000fe20007810000 */
[----:B------:R-:W3:Y:S01]  /*10380*/  MUFU.EX2 R165, R165 ;  /* 0x000000a500a57308 */ /* 0x000ee20000000800 */
[C---:B----4-:R-:W-:Y:S01]  /*10390*/  FADD.FTZ R4, R161.reuse, R4 ;  /* 0x00000004a1047221 */ /* 0x050fe20000010000 */
[----:B------:R-:W-:Y:S02]  /*103a0*/  F2FP.BF16.F32.PACK_AB R152, R161, R152 ;  /* 0x00000098a198723e */ /* 0x000fe400000010ff */
[----:B------:R-:W-:-:S04]  /*103b0*/  FMNMX.FTZ R7, R171, R7, !PT ;  /* 0x00000007ab077209 */ /* 0x000fc80007810000 */
[----:B------:R-:W-:Y:S01]  /*103c0*/  FMNMX.FTZ R7, R174, R7, !PT ;  /* 0x00000007ae077209 */ /* 0x000fe20007810000 */
[----:B------:R-:W4:Y:S01]  /*103d0*/  MUFU.EX2 R156, R168 ;  /* 0x000000a8009c7308 */ /* 0x000f220000000800 */
[----:B--2---:R-:W-:Y:S02]  /*103e0*/  FADD.FTZ R4, R164, R4 ;  /* 0x00000004a4047221 */ /* 0x004fe40000010000 */
[----:B------:R-:W-:-:S04]  /*103f0*/  FMNMX.FTZ R7, R175, R7, !PT ;  /* 0x00000007af077209 */ /* 0x000fc80007810000 */
[----:B------:R-:W-:Y:S01]  /*10400*/  FMNMX.FTZ R7, R178, R7, !PT ;  /* 0x00000007b2077209 */ /* 0x000fe20007810000 */
[----:B------:R-:W2:Y:S01]  /*10410*/  MUFU.EX2 R169, R169 ;  /* 0x000000a900a97308 */ /* 0x000ea20000000800 */
[----:B---3--:R-:W-:Y:S02]  /*10420*/  FADD.FTZ R4, R165, R4 ;  /* 0x00000004a5047221 */ /* 0x008fe40000010000 */
[----:B------:R-:W-:-:S04]  /*10430*/  FMNMX.FTZ R7, R179, R7, !PT ;  /* 0x00000007b3077209 */ /* 0x000fc80007810000 */
[----:B------:R-:W-:Y:S01]  /*10440*/  FMNMX.FTZ R7, R182, R7, !PT ;  /* 0x00000007b6077209 */ /* 0x000fe20007810000 */
[----:B------:R-:W3:Y:S01]  /*10450*/  MUFU.EX2 R172, R172 ;  /* 0x000000ac00ac7308 */ /* 0x000ee20000000800 */
[----:B----4-:R-:W-:Y:S02]  /*10460*/  FADD.FTZ R4, R156, R4 ;  /* 0x000000049c047221 */ /* 0x010fe40000010000 */
        /* <DEDUP_REMOVED lines=15> */
[----:B------:R-:W-:Y:S01]  /*10560*/  MUFU.EX2 R168, R192 ;  /* 0x000000c000a87308 */ /* 0x000fe20000000800 */
[----:B--2---:R-:W-:Y:S02]  /*10570*/  FADD.FTZ R4, R160, R4 ;  /* 0x00000004a0047221 */ /* 0x004fe40000010000 */
[----:B------:R-:W-:-:S05]  /*10580*/  FMNMX.FTZ R7, R199, R7, !PT ;  /* 0x00000007c7077209 */ /* 0x000fca0007810000 */
[----:B------:R-:W2:Y:S01]  /*10590*/  SHFL.BFLY PT, R153, R7, 0x2, 0x1f ;  /* 0x0c401f0007997f89 */ /* 0x000ea200000e0000 */
[----:B------:R-:W4:Y:S01]  /*105a0*/  MUFU.EX2 R180, R180 ;  /* 0x000000b400b47308 */ /* 0x000f220000000800 */
[C---:B---3--:R-:W-:Y:S01]  /*105b0*/  FADD.FTZ R4, R177.reuse, R4 ;  /* 0x00000004b1047221 */ /* 0x048fe20000010000 */
[----:B------:R-:W-:-:S06]  /*105c0*/  F2FP.BF16.F32.PACK_AB R160, R177, R160 ;  /* 0x000000a0b1a0723e */ /* 0x000fcc00000010ff */
[----:B------:R-:W3:Y:S08]  /*105d0*/  MUFU.EX2 R181, R181 ;  /* 0x000000b500b57308 */ /* 0x000ef00000000800 */
[----:B------:R-:W5:Y:S01]  /*105e0*/  MUFU.EX2 R184, R184 ;  /* 0x000000b800b87308 */ /* 0x000f620000000800 */
[----:B----4-:R-:W-:Y:S01]  /*105f0*/  FADD.FTZ R4, R180, R4 ;  /* 0x00000004b4047221 */ /* 0x010fe20000010000 */
[----:B--2---:R-:W-:-:S06]  /*10600*/  FMNMX.FTZ R7, R7, R153, !PT ;  /* 0x0000009907077209 */ /* 0x004fcc0007810000 */
[----:B------:R-:W2:Y:S01]  /*10610*/  MUFU.EX2 R185, R185 ;  /* 0x000000b900b97308 */ /* 0x000ea20000000800 */
[----:B---3--:R-:W-:Y:S01]  /*10620*/  FADD.FTZ R4, R181, R4 ;  /* 0x00000004b5047221 */ /* 0x008fe20000010000 */
[----:B------:R-:W3:Y:S06]  /*10630*/  SHFL.BFLY PT, R153, R7, 0x1, 0x1f ;  /* 0x0c201f0007997f89 */ /* 0x000eec00000e0000 */
[----:B------:R-:W4:Y:S01]  /*10640*/  MUFU.EX2 R188, R188 ;  /* 0x000000bc00bc7308 */ /* 0x000f220000000800 */
[----:B-----5:R-:W-:-:S07]  /*10650*/  FADD.FTZ R4, R184, R4 ;  /* 0x00000004b8047221 */ /* 0x020fce0000010000 */
[----:B------:R-:W5:Y:S01]  /*10660*/  MUFU.EX2 R189, R189 ;  /* 0x000000bd00bd7308 */ /* 0x000f620000000800 */
[----:B--2---:R-:W-:-:S07]  /*10670*/  FADD.FTZ R4, R185, R4 ;  /* 0x00000004b9047221 */ /* 0x004fce0000010000 */
[----:B------:R-:W-:Y:S01]  /*10680*/  MUFU.EX2 R193, R193 ;  /* 0x000000c100c17308 */ /* 0x000fe20000000800 */
[----:B----4-:R-:W-:Y:S01]  /*10690*/  FADD.FTZ R4, R188, R4 ;  /* 0x00000004bc047221 */ /* 0x010fe20000010000 */
[----:B---3--:R-:W-:-:S06]  /*106a0*/  FMNMX.FTZ R7, R7, R153, !PT ;  /* 0x0000009907077209 */ /* 0x008fcc0007810000 */
[----:B------:R-:W-:Y:S01]  /*106b0*/  MUFU.EX2 R196, R196 ;  /* 0x000000c400c47308 */ /* 0x000fe20000000800 */
[C---:B------:R-:W-:Y:S01]  /*106c0*/  FADD.FTZ R157, -R7.reuse, R201 ;  /* 0x000000c9079d7221 */ /* 0x040fe20000010100 */
[-C--:B------:R-:W-:Y:S01]  /*106d0*/  FMUL.FTZ R153, R7, R10.reuse ;  /* 0x0000000a07997220 */ /* 0x080fe20000410000 */
[----:B-----5:R-:W-:Y:S02]  /*106e0*/  FADD.FTZ R169, R189, R4 ;  /* 0x00000004bda97221 */ /* 0x020fe40000010000 */
[-C--:B------:R-:W-:Y:S01]  /*106f0*/  FMUL.FTZ R157, R157, R10.reuse ;  /* 0x0000000a9d9d7220 */ /* 0x080fe20000410000 */
[-CC-:B------:R-:W-:Y:S01]  /*10700*/  FFMA.FTZ R154, R154, R10.reuse, -R153.reuse ;  /* 0x0000000a9a9a7223 */ /* 0x180fe20000010899 */
[-CC-:B------:R-:W-:Y:S01]  /*10710*/  FFMA.FTZ R155, R155, R10.reuse, -R153.reuse ;  /* 0x0000000a9b9b7223 */ /* 0x180fe20000010899 */
[-CC-:B------:R-:W-:Y:S01]  /*10720*/  FFMA.FTZ R158, R158, R10.reuse, -R153.reuse ;  /* 0x0000000a9e9e7223 */ /* 0x180fe20000010899 */
[-CC-:B------:R-:W-:Y:S01]  /*10730*/  FFMA.FTZ R159, R159, R10.reuse, -R153.reuse ;  /* 0x0000000a9f9f7223 */ /* 0x180fe20000010899 */
[----:B------:R2:W-:Y:S01]  /*10740*/  MUFU.EX2 R201, R154 ;  /* 0x0000009a00c97308 */ /* 0x0005e20000000800 */
        /* <DEDUP_REMOVED lines=21> */
[----:B------:R-:W-:Y:S01]  /*108a0*/  FFMA.FTZ R199, R199, R10, -R153 ;  /* 0x0000000ac7c77223 */ /* 0x000fe20000010899 */
[----:B--2---:R-:W-:Y:S01]  /*108b0*/  @!P1 VIADD R154, R6, 0x22840 ;  /* 0x00022840069a9836 */ /* 0x004fe20000000000 */
[----:B------:R2:W5:Y:S01]  /*108c0*/  MUFU.EX2 R203, R158 ;  /* 0x0000009e00cb7308 */ /* 0x0005620000000800 */
[----:B------:R-:W-:Y:S01]  /*108d0*/  FADD.FTZ R4, R168, R169 ;  /* 0x000000a9a8047221 */ /* 0x000fe20000010000 */
[-C--:B---3--:R-:W-:Y:S01]  /*108e0*/  FMUL.FTZ R26, R26, R157.reuse ;  /* 0x0000009d1a1a7220 */ /* 0x088fe20000410000 */
[-C--:B------:R-:W-:Y:S01]  /*108f0*/  FMUL.FTZ R27, R27, R157.reuse ;  /* 0x0000009d1b1b7220 */ /* 0x080fe20000410000 */
[----:B------:R-:W-:Y:S01]  /*10900*/  @!P1 PRMT R154, RZ, 0x654, R154 ;  /* 0x00000654ff9a9816 */ /* 0x000fe2000000009a */
[----:B------:R-:W-:Y:S01]  /*10910*/  FADD.FTZ R169, R193, R4 ;  /* 0x00000004c1a97221 */ /* 0x000fe20000010000 */
[-C--:B------:R-:W-:Y:S01]  /*10920*/  FMUL.FTZ R30, R30, R157.reuse ;  /* 0x0000009d1e1e7220 */ /* 0x080fe20000410000 */
[----:B------:R-:W-:Y:S01]  /*10930*/  FMUL.FTZ R31, R31, R157 ;  /* 0x0000009d1f1f7220 */ /* 0x000fe20000410000 */
[----:B------:R-:W3:Y:S01]  /*10940*/  MUFU.EX2 R159, R159 ;  /* 0x0000009f009f7308 */ /* 0x000ee20000000800 */
[----:B--2---:R-:W-:Y:S01]  /*10950*/  F2FP.BF16.F32.PACK_AB R158, R173, R172 ;  /* 0x000000acad9e723e */ /* 0x004fe200000010ff */
[----:B------:R-:W-:Y:S01]  /*10960*/  FFMA.FTZ R172, R157, R3, R201 ;  /* 0x000000039dac7223 */ /* 0x000fe200000100c9 */
[----:B------:R-:W-:Y:S01]  /*10970*/  FADD.FTZ R169, R196, R169 ;  /* 0x000000a9c4a97221 */ /* 0x000fe20000010000 */
[C---:B----4-:R-:W-:Y:S01]  /*10980*/  F2FP.BF16.F32.PACK_AB R201, R155.reuse, R201 ;  /* 0x000000c99bc9723e */ /* 0x050fe200000010ff */
[-C--:B------:R-:W-:Y:S01]  /*10990*/  FMUL.FTZ R34, R34, R157.reuse ;  /* 0x0000009d22227220 */ /* 0x080fe20000410000 */
[----:B------:R-:W-:Y:S01]  /*109a0*/  FADD.FTZ R172, R155, R172 ;  /* 0x000000ac9bac7221 */ /* 0x000fe20000010000 */
[-C--:B------:R-:W-:Y:S01]  /*109b0*/  FMUL.FTZ R35, R35, R157.reuse ;  /* 0x0000009d23237220 */ /* 0x080fe20000410000 */
[----:B------:R-:W2:Y:S01]  /*109c0*/  MUFU.EX2 R153, R162 ;  /* 0x000000a200997308 */ /* 0x000ea20000000800 */
[-C--:B------:R-:W-:Y:S01]  /*109d0*/  FMUL.FTZ R38, R38, R157.reuse ;  /* 0x0000009d26267220 */ /* 0x080fe20000410000 */
[----:B-----5:R-:W-:Y:S01]  /*109e0*/  FADD.FTZ R172, R203, R172 ;  /* 0x000000accbac7221 */ /* 0x020fe20000010000 */
        /* <DEDUP_REMOVED lines=70> */
[C---:B----4-:R-:W-:Y:S01]  /*10e50*/  FADD.FTZ R172, R175.reuse, R172 ;  /* 0x000000acafac7221 */ /* 0x050fe20000010000 */
[----:B------:R-:W-:Y:S01]  /*10e60*/  F2FP.BF16.F32.PACK_AB R159, R175, R174 ;  /* 0x000000aeaf9f723e */ /* 0x000fe200000010ff */
[-C--:B------:R-:W-:Y:S01]  /*10e70*/  FMUL.FTZ R142, R142, R157.reuse ;  /* 0x0000009d8e8e7220 */ /* 0x080fe20000410000 */
[-C--:B------:R-:W-:Y:S01]  /*10e80*/  FMUL.FTZ R143, R143, R157.reuse ;  /* 0x0000009d8f8f7220 */ /* 0x080fe20000410000 */
[-C--:B------:R-:W-:Y:S01]  /*10e90*/  FMUL.FTZ R146, R146, R157.reuse ;  /* 0x0000009d92927220 */ /* 0x080fe20000410000 */
[-C--:B------:R-:W-:Y:S01]  /*10ea0*/  FMUL.FTZ R147, R147, R157.reuse ;  /* 0x0000009d93937220 */ /* 0x080fe20000410000 */
[-C--:B------:R-:W-:Y:S01]  /*10eb0*/  FMUL.FTZ R150, R150, R157.reuse ;  /* 0x0000009d96967220 */ /* 0x080fe20000410000 */
[----:B------:R4:W5:Y:S01]  /*10ec0*/  MUFU.EX2 R170, R5 ;  /* 0x0000000500aa7308 */ /* 0x0009620000000800 */
[----:B---3--:R-:W-:Y:S01]  /*10ed0*/  FADD.FTZ R172, R161, R172 ;  /* 0x000000aca1ac7221 */ /* 0x008fe20000010000 */
[----:B------:R-:W-:Y:S01]  /*10ee0*/  FMUL.FTZ R151, R151, R157 ;  /* 0x0000009d97977220 */ /* 0x000fe20000410000 */
[----:B------:R-:W-:-:S02]  /*10ef0*/  F2FP.BF16.F32.PACK_AB R153, R163, R153 ;  /* 0x00000099a399723e */ /* 0x000fc400000010ff */
[----:B------:R-:W-:Y:S02]  /*10f00*/  F2FP.BF16.F32.PACK_AB R157, R171, R167 ;  /* 0x000000a7ab9d723e */ /* 0x000fe400000010ff */
[----:B------:R-:W-:Y:S01]  /*10f10*/  F2FP.BF16.F32.PACK_AB R162, R181, R180 ;  /* 0x000000b4b5a2723e */ /* 0x000fe200000010ff */
[----:B------:R-:W3:Y:S01]  /*10f20*/  MUFU.EX2 R182, R182 ;  /* 0x000000b600b67308 */ /* 0x000ee20000000800 */
[----:B----4-:R-:W-:Y:S01]  /*10f30*/  IADD3 R5, -R217, 0xb, RZ ;  /* 0x0000000bd9057810 */ /* 0x010fe20007ffe1ff */
[----:B--2---:R-:W-:Y:S01]  /*10f40*/  FADD.FTZ R3, R179, R172 ;  /* 0x000000acb3037221 */ /* 0x004fe20000010000 */
[----:B------:R-:W-:Y:S02]  /*10f50*/  F2FP.BF16.F32.PACK_AB R166, R189, R188 ;  /* 0x000000bcbda6723e */ /* 0x000fe400000010ff */
[----:B------:R-:W-:Y:S01]  /*10f60*/  F2FP.BF16.F32.PACK_AB R168, R193, R168 ;  /* 0x000000a8c1a8723e */ /* 0x000fe200000010ff */
[----:B------:R2:W-:Y:S06]  /*10f70*/  BAR.ARV R5, 0x100 ;  /* 0x000400050000751d */ /* 0x0005ec0000002000 */
[----:B------:R-:W4:Y:S01]  /*10f80*/  MUFU.EX2 R183, R183 ;  /* 0x000000b700b77308 */ /* 0x000f220000000800 */
[----:B------:R0:W-:Y:S01]  /*10f90*/  @!P1 SYNCS.ARRIVE.TRANS64.RED.A1T0 RZ, [R154+URZ], RZ ;  /* 0x000000ff9aff99a7 */ /* 0x0001e2000810043f */
[C---:B-----5:R-:W-:Y:S01]  /*10fa0*/  FADD.FTZ R4, R170.reuse, R169 ;  /* 0x000000a9aa047221 */ /* 0x060fe20000010000 */
[----:B------:R-:W-:Y:S01]  /*10fb0*/  F2FP.BF16.F32.PACK_AB R170, R170, R196 ;  /* 0x000000c4aaaa723e */ /* 0x000fe200000010ff */
[----:B---3--:R-:W-:Y:S01]  /*10fc0*/  FADD.FTZ R178, R182, R3 ;  /* 0x00000003b6b27221 */ /* 0x008fe20000010000 */
[----:B------:R-:W-:-:S03]  /*10fd0*/  F2FP.BF16.F32.PACK_AB R161, R179, R161 ;  /* 0x000000a1b3a1723e */ /* 0x000fc600000010ff */
[----:B------:R-:W-:Y:S01]  /*10fe0*/  MUFU.EX2 R187, R187 ;  /* 0x000000bb00bb7308 */ /* 0x000fe20000000800 */
[----:B0-----:R-:W-:Y:S02]  /*10ff0*/  F2FP.BF16.F32.PACK_AB R154, R165, R164 ;  /* 0x000000a4a59a723e */ /* 0x001fe400000010ff */
[----:B------:R-:W-:-:S05]  /*11000*/  F2FP.BF16.F32.PACK_AB R164, R185, R184 ;  /* 0x000000b8b9a4723e */ /* 0x000fca00000010ff */
[----:B------:R-:W0:Y:S01]  /*11010*/  MUFU.EX2 R165, R186 ;  /* 0x000000ba00a57308 */ /* 0x000e220000000800 */
[C---:B----4-:R-:W-:Y:S01]  /*11020*/  FADD.FTZ R178, R183.reuse, R178 ;  /* 0x000000b2b7b27221 */ /* 0x050fe20000010000 */
[----:B------:R-:W-:-:S06]  /*11030*/  F2FP.BF16.F32.PACK_AB R163, R183, R182 ;  /* 0x000000b6b7a3723e */ /* 0x000fcc00000010ff */
[----:B------:R-:W3:Y:S08]  /*11040*/  MUFU.EX2 R190, R190 ;  /* 0x000000be00be7308 */ /* 0x000ef00000000800 */
[----:B------:R-:W4:Y:S01]  /*11050*/  MUFU.EX2 R191, R191 ;  /* 0x000000bf00bf7308 */ /* 0x000f220000000800 */
[----:B0-----:R-:W-:Y:S01]  /*11060*/  FADD.FTZ R178, R165, R178 ;  /* 0x000000b2a5b27221 */ /* 0x001fe20000010000 */
[----:B------:R-:W-:-:S03]  /*11070*/  F2FP.BF16.F32.PACK_AB R165, R187, R165 ;  /* 0x000000a5bba5723e */ /* 0x000fc600000010ff */
[----:B------:R-:W-:-:S03]  /*11080*/  FADD.FTZ R3, R187, R178 ;  /* 0x000000b2bb037221 */ /* 0x000fc60000010000 */
[----:B------:R-:W0:Y:S01]  /*11090*/  MUFU.EX2 R169, R194 ;  /* 0x000000c200a97308 */ /* 0x000e220000000800 */
[----:B---3--:R-:W-:-:S07]  /*110a0*/  FADD.FTZ R176, R190, R3 ;  /* 0x00000003beb07221 */ /* 0x008fce0000010000 */
[----:B------:R-:W3:Y:S01]  /*110b0*/  MUFU.EX2 R172, R195 ;  /* 0x000000c300ac7308 */ /* 0x000ee20000000800 */
[C---:B----4-:R-:W-:Y:S01]  /*110c0*/  FADD.FTZ R176, R191.reuse, R176 ;  /* 0x000000b0bfb07221 */ /* 0x050fe20000010000 */
[----:B------:R-:W-:-:S06]  /*110d0*/  F2FP.BF16.F32.PACK_AB R167, R191, R190 ;  /* 0x000000bebfa7723e */ /* 0x000fcc00000010ff */
[----:B------:R-:W4:Y:S01]  /*110e0*/  MUFU.EX2 R198, R198 ;  /* 0x000000c600c67308 */ /* 0x000f220000000800 */
[----:B0-----:R-:W-:-:S07]  /*110f0*/  FADD.FTZ R3, R169, R176 ;  /* 0x000000b0a9037221 */ /* 0x001fce0000010000 */
[----:B------:R-:W0:Y:S01]  /*11100*/  MUFU.EX2 R199, R199 ;  /* 0x000000c700c77308 */ /* 0x000e220000000800 */
[C---:B---3--:R-:W-:Y:S01]  /*11110*/  FADD.FTZ R3, R172.reuse, R3 ;  /* 0x00000003ac037221 */ /* 0x048fe20000010000 */
[----:B------:R-:W-:-:S03]  /*11120*/  F2FP.BF16.F32.PACK_AB R169, R172, R169 ;  /* 0x000000a9aca9723e */ /* 0x000fc600000010ff */
[----:B----4-:R-:W-:-:S04]  /*11130*/  FADD.FTZ R174, R198, R3 ;  /* 0x00000003c6ae7221 */ /* 0x010fc80000010000 */
[C---:B0-----:R-:W-:Y:S01]  /*11140*/  FADD.FTZ R3, R199.reuse, R174 ;  /* 0x000000aec7037221 */ /* 0x041fe20000010000 */
[----:B------:R-:W-:Y:S01]  /*11150*/  F2FP.BF16.F32.PACK_AB R171, R199, R198 ;  /* 0x000000c6c7ab723e */ /* 0x000fe200000010ff */
[----:B--2---:R-:W-:Y:S06]  /*11160*/  @!P0 BRA `(.L_x_2818) ;  /* 0x0000000000048947 */ /* 0x004fec0003800000 */
[----:B------:R-:W-:Y:S01]  /*11170*/  BPT.TRAP 0x1 ;  /* 0x000000040000795c */ /* 0x000fe20000300000 */
.L_x_2818:
[----:B------:R0:W2:Y:S01]  /*11180*/  SYNCS.PHASECHK.TRANS64.TRYWAIT P3, [R6+URZ+0x22850], R213 ;  /* 0x022850d5060075a7 */ /* 0x0000a2000806017f */
[----:B------:R-:W-:Y:S05]  /*11190*/  @!P0 BRA `(.L_x_2819) ;  /* 0x0000000000048947 */ /* 0x000fea0003800000 */
[----:B------:R-:W-:Y:S01]  /*111a0*/  BPT.TRAP 0x1 ;  /* 0x000000040000795c */ /* 0x000fe20000300000 */
.L_x_2819:
[----:B------:R-:W-:Y:S04]  /*111b0*/  BSSY B0, `(.L_x_2820) ;  /* 0x0000004000007945 */ /* 0x000fe80003800000 */
[----:B--2---:R-:W-:Y:S05]  /*111c0*/  @P3 BRA `(.L_x_2821) ;  /* 0x0000000000083947 */ /* 0x004fea0003800000 */
[----:B------:R-:W2:Y:S02]  /*111d0*/  SYNCS.PHASECHK.TRANS64.TRYWAIT P3, [R6+URZ+0x22850], R213 ;  /* 0x022850d5060075a7 */ /* 0x000ea4000806017f */
[----:B--2---:R-:W-:Y:S05]  /*111e0*/  @!P3 BRA `(.L_x_2822) ;  /* 0x000000f800b4b947 */ /* 0x004fea0003800000 */
.L_x_2821:
[----:B------:R-:W-:Y:S05]  /*111f0*/  BSYNC B0 ;  /* 0x0000000000007941 */ /* 0x000fea0003800000 */
.L_x_2820:
[----:B------:R-:W3:Y:S01]  /*11200*/  S2R R174, SR_TID.X ;  /* 0x0000000000ae7919 */ /* 0x000ee20000002100 */
[----:B------:R-:W-:Y:S01]  /*11210*/  IMAD.MOV.U32 R173, RZ, RZ, 0x40000040 ;  /* 0x40000040ffad7424 */ /* 0x000fe200078e00ff */
[----:B------:R-:W-:Y:S05]  /*11220*/  WARPSYNC.ALL ;  /* 0x0000000000007948 */ /* 0x000fea0003800000 */
[----:B------:R-:W-:Y:S01]  /*11230*/  R2UR UR7, R173 ;  /* 0x00000000ad0772ca */ /* 0x000fe200000e0000 */
[----:B------:R-:W-:Y:S02]  /*11240*/  IMAD R172, R2, 0xc00, R11 ;  /* 0x00000c0002ac7824 */ /* 0x000fe400078e020b */
[----:B------:R-:W-:-:S02]  /*11250*/  IMAD.MOV.U32 R175, RZ, RZ, 0x40000040 ;  /* 0x40000040ffaf7424 */ /* 0x000fc400078e00ff */
[----:B012---:R-:W-:Y:S01]  /*11260*/  @!P1 VIADD R6, R6, 0x22860 ;  /* 0x0002286006069836 */ /* 0x007fe20000000000 */
[----:B------:R-:W-:-:S04]  /*11270*/  R2UR UR6, R172 ;  /* 0x00000000ac0672ca */ /* 0x000fc800000e0000 */
[----:B------:R-:W-:Y:S02]  /*11280*/  @!P1 PRMT R6, RZ, 0x654, R6 ;  /* 0x00000654ff069816 */ /* 0x000fe40000000006 */
[----:B---3--:R-:W-:-:S05]  /*11290*/  SHF.R.U32.HI R174, RZ, 0x7, R174 ;  /* 0x00000007ffae7819 */ /* 0x008fca00000116ae */
[----:B------:R-:W-:Y:S02]  /*112a0*/  VIADD R173, R174, 0x8 ;  /* 0x00000008aead7836 */ /* 0x000fe40000000000 */
[----:B------:R-:W-:-:S03]  /*112b0*/  VIADD R174, R172, 0x80 ;  /* 0x00000080acae7836 */ /* 0x000fc60000000000 */
        /* <DEDUP_REMOVED lines=45> */
[----:B0-----:R-:W-:-:S07]  /*11590*/  IMAD.MOV.U32 R6, RZ, RZ, R216 ;  /* 0x000000ffff067224 */ /* 0x001fce00078e00d8 */
.L_x_2813:
[----:B------:R-:W-:-:S13]  /*115a0*/  ISETP.GE.AND P2, PT, R6, R219, PT ;  /* 0x000000db0600720c */ /* 0x000fda0003f46270 */
[----:B------:R-:W-:Y:S05]  /*115b0*/  @!P2 BRA `(.L_x_2824) ;  /* 0x00000030006ca947 */ /* 0x000fea0003800000 */
[----:B------:R-:W-:Y:S02]  /*115c0*/  IMAD.MOV.U32 R216, RZ, RZ, R7 ;  /* 0x000000ffffd87224 */ /* 0x000fe400078e0007 */
[----:B------:R-:W-:-:S07]  /*115d0*/  IMAD.MOV.U32 R217, RZ, RZ, R0 ;  /* 0x000000ffffd97224 */ /* 0x000fce00078e0000 */
.L_x_2842:
[----:B------:R-:W-:Y:S01]  /*115e0*/  VIADD R2, R2, 0x1 ;  /* 0x0000000102027836 */ /* 0x000fe20000000000 */
[----:B------:R-:W-:Y:S05]  /*115f0*/  YIELD ;  /* 0x0000000000007946 */ /* 0x000fea0003800000 */
[----:B------:R-:W-:-:S04]  /*11600*/  ISETP.NE.AND P2, PT, R2, 0x2, PT ;  /* 0x000000020200780c */ /* 0x000fc80003f45270 */
[----:B------:R-:W-:Y:S02]  /*11610*/  SEL R0, RZ, 0x1, P2 ;  /* 0x00000001ff007807 */ /* 0x000fe40001000000 */
[----:B------:R-:W-:Y:S02]  /*11620*/  SEL R2, R2, RZ, P2 ;  /* 0x000000ff02027207 */ /* 0x000fe40001000000 */
[----:B------:R-:W-:Y:S01]  /*11630*/  LOP3.LUT R19, R19, R0, RZ, 0x3c, !PT ;  /* 0x0000000013137212 */ /* 0x000fe200078e3cff */
[----:B--2---:R-:W-:Y:S06]  /*11640*/  @!P0 BRA `(.L_x_2825) ;  /* 0x0000000000048947 */ /* 0x004fec0003800000 */
[----:B------:R-:W-:Y:S01]  /*11650*/  BPT.TRAP 0x1 ;  /* 0x000000040000795c */ /* 0x000fe20000300000 */
.L_x_2825:
[----:B0-----:R-:W-:Y:S01]  /*11660*/  IMAD R201, R2, 0x8, R16 ;  /* 0x0000000802c97824 */ /* 0x001fe200078e0210 */
[----:B------:R-:W-:-:S04]  /*11670*/  SHF.L.U32 R200, R19, 0x1f, RZ ;  /* 0x0000001f13c87819 */ /* 0x000fc800000006ff */
[----:B------:R0:W2:Y:S01]  /*11680*/  SYNCS.PHASECHK.TRANS64.TRYWAIT P2, [R201+URZ+0x22830], R200 ;  /* 0x022830c8c90075a7 */ /* 0x0000a2000804017f */
[----:B------:R-:W-:Y:S05]  /*11690*/  @!P0 BRA `(.L_x_2826) ;  /* 0x0000000000048947 */ /* 0x000fea0003800000 */
[----:B------:R-:W-:Y:S01]  /*116a0*/  BPT.TRAP 0x1 ;  /* 0x000000040000795c */ /* 0x000fe20000300000 */
.L_x_2826:
[----:B------:R-:W-:Y:S02]  /*116b0*/  IMAD R202, R2, 0x300, R211 ;  /* 0x0000030002ca7824 */ /* 0x000fe400078e02d3 */
[----:B------:R-:W-:Y:S01]  /*116c0*/  IMAD.MOV.U32 R203, RZ, RZ, 0x40000040 ;  /* 0x40000040ffcb7424 */ /* 0x000fe200078e00ff */
[----:B--2---:R-:W-:Y:S06]  /*116d0*/  @P2 BRA `(.L_x_2827) ;  /* 0x0000000000082947 */ /* 0x004fec0003800000 */
[----:B------:R-:W2:Y:S02]  /*116e0*/  SYNCS.PHASECHK.TRANS64.TRYWAIT P2, [R201+URZ+0x22830], R200 ;  /* 0x022830c8c90075a7 */ /* 0x000ea4000804017f */
[----:B--2---:R-:W-:Y:S05]  /*116f0*/  @!P2 BRA `(.L_x_2828) ;  /* 0x000000f40084a947 */ /* 0x004fea0003800000 */
.L_x_2827:
[----:B------:R-:W-:Y:S05]  /*11700*/  WARPSYNC.ALL ;  /* 0x0000000000007948 */ /* 0x000fea0003800000 */
[C---:B------:R-:W-:Y:S01]  /*11710*/  R2UR UR6, R202.reuse ;  /* 0x00000000ca0672ca */ /* 0x040fe200000e0000 */
[----:B-1----:R-:W-:Y:S01]  /*11720*/  WARPGROUP.ARRIVE ;  /* 0x00000000000079c5 */ /* 0x002fe20000000000 */
[----:B------:R-:W-:Y:S01]  /*11730*/  R2UR UR7, R203 ;  /* 0x00000000cb0772ca */ /* 0x000fe200000e0000 */
[----:B------:R-:W-:Y:S01]  /*11740*/  VIADD R212, R202, 0x2 ;  /* 0x00000002cad47836 */ /* 0x000fe20000000000 */
[----:B------:R-:W-:Y:S01]  /*11750*/  R2UR UR4, R8 ;  /* 0x00000000080472ca */ /* 0x000fe200000e0000 */
[----:B------:R-:W-:Y:S01]  /*11760*/  IMAD.MOV.U32 R213, RZ, RZ, 0x40000040 ;  /* 0x40000040ffd57424 */ /* 0x000fe200078e00ff */
[----:B------:R-:W-:Y:S01]  /*11770*/  R2UR UR5, R9 ;  /* 0x00000000090572ca */ /* 0x000fe200000e0000 */
[----:B------:R-:W-:Y:S01]  /*11780*/  IMAD.MOV.U32 R203, RZ, RZ, 0x40000040 ;  /* 0x40000040ffcb7424 */ /* 0x000fe200078e00ff */
[----:B------:R-:W-:Y:S01]  /*11790*/  ISETP.NE.AND P2, PT, R234, 0x1, PT ;  /* 0x00000001ea00780c */ /* 0x000fe20003f45270 */
[----:B------:R-:W1:Y:S01]  /*117a0*/  S2R R7, SR_TID.X ;  /* 0x0000000000077919 */ /* 0x000e620000002100 */
[----:B------:R-:W-:-:S09]  /*117b0*/  IMAD.IADD R227, R215, 0x1, R210 ;  /* 0x00000001d7e37824 */ /* 0x000fd200078e02d2 */
        /* <DEDUP_REMOVED lines=8> */
[----:B------:R-:W3:Y:S08]  /*11840*/  @P2 LDC R5, c[0x0][0x44c] ;  /* 0x00011300ff052b82 */ /* 0x000ef00000000800 */
[----:B------:R-:W4:Y:S01]  /*11850*/  @P2 LDC R0, c[0x0][0x450] ;  /* 0x00011400ff002b82 */ /* 0x000f220000000800 */
[----:B-1----:R-:W-:Y:S01]  /*11860*/  SHF.R.U32.HI R7, RZ, 0x7, R7 ;  /* 0x00000007ff077819 */ /* 0x002fe20000011607 */
[----:B---3--:R-:W-:-:S05]  /*11870*/  @P2 IMAD.HI.U32 R5, R227, R5, RZ ;  /* 0x00000005e3052227 */ /* 0x008fca00078e00ff */
[----:B----4-:R-:W-:Y:S01]  /*11880*/  @P2 SHF.R.U32.HI R227, RZ, R0, R5 ;  /* 0x00000000ffe32219 */ /* 0x010fe20000011605 */
[----:B------:R-:W-:Y:S01]  /*11890*/  @!P1 VIADD R0, R201, 0x22840 ;  /* 0x00022840c9009836 */ /* 0x000fe20000000000 */
[----:B------:R-:W-:Y:S02]  /*118a0*/  IADD3 R5, -R7, 0xb, RZ ;  /* 0x0000000b07057810 */ /* 0x000fe40007ffe1ff */
[----:B------:R-:W-:Y:S01]  /*118b0*/  ISETP.GE.AND P2, PT, R229, 0x1, PT ;  /* 0x00000001e500780c */ /* 0x000fe20003f46270 */
[----:B------:R-:W1:Y:S01]  /*118c0*/  SHFL.IDX PT, R7, R227, RZ, 0x1c1f ;  /* 0x001c1fffe3077589 */ /* 0x000e6200000e0000 */
[----:B------:R-:W-:Y:S01]  /*118d0*/  @!P1 PRMT R0, RZ, 0x654, R0 ;  /* 0x00000654ff009816 */ /* 0x000fe20000000000 */
[----:B------:R-:W-:Y:S02]  /*118e0*/  WARPGROUP.DEPBAR.LE gsb0, 0x0 ;  /* 0x00008000000079c5 */ /* 0x000fe40000010000 */
[----:B------:R-:W-:-:S06]  /*118f0*/  WARPGROUP.ARRIVE ;  /* 0x00000000000079c5 */ /* 0x000fcc0000000000 */
        /* <DEDUP_REMOVED lines=15> */
[----:B------:R-:W-:Y:S02]  /*119f0*/  ULOP3.LUT UR4, URZ, UR45, URZ, 0x33, !UPT ;  /* 0x0000002d3f047292 */ /* 0x000fe4000f8e333f */
[----:B------:R-:W-:Y:S02]  /*11a00*/  WARPGROUP.DEPBAR.LE gsb0, 0x0 ;  /* 0x00008000000079c5 */ /* 0x000fe40000010000 */
[----:B------:R3:W-:Y:S06]  /*11a10*/  BAR.ARV R5, 0x100 ;  /* 0x000400050000751d */ /* 0x0007ec0000002000 */
[----:B------:R4:W-:Y:S02]  /*11a20*/  @!P1 SYNCS.ARRIVE.TRANS64.RED.A1T0 RZ, [R0+URZ], RZ ;  /* 0x000000ff00ff99a7 */ /* 0x0009e4000810043f */
[----:B----4-:R-:W-:-:S04]  /*11a30*/  IMAD R0, R6, -0x60, RZ ;  /* 0xffffffa006007824 */ /* 0x010fc800078e02ff */
[----:B------:R-:W-:-:S04]  /*11a40*/  VIADD R10, R0, 0x1 ;  /* 0x00000001000a7836 */ /* 0x000fc80000000000 */
[----:B------:R-:W-:-:S05]  /*11a50*/  IMAD R10, R206, -0x2, R10 ;  /* 0xfffffffece0a7824 */ /* 0x000fca00078e020a */
[----:B------:R-:W-:-:S05]  /*11a60*/  IADD3 R213, -R204, R10, R205 ;  /* 0x0000000accd57210 */ /* 0x000fca0007ffe1cd */
[C---:B------:R-:W-:Y:S02]  /*11a70*/  VIADD R226, R213.reuse, UR44 ;  /* 0x0000002cd5e27c36 */ /* 0x040fe40008000000 */
[----:B------:R-:W-:Y:S02]  /*11a80*/  VIADD R213, R213, UR4 ;  /* 0x00000004d5d57c36 */ /* 0x000fe40008000000 */
[C---:B-1----:R-:W-:Y:S02]  /*11a90*/  IMAD.IADD R212, R7.reuse, 0x1, R226 ;  /* 0x0000000107d47824 */ /* 0x042fe400078e02e2 */
        /* <DEDUP_REMOVED lines=14> */
.L_x_2831:
[----:B------:R-:W-:-:S05]  /*11b80*/  IMAD.U32 R228, RZ, RZ, UR37 ;  /* 0x00000025ffe47e24 */ /* 0x000fca000f8e00ff */
[----:B------:R-:W-:-:S13]  /*11b90*/  ISETP.NE.AND P2, PT, R228, 0x1, PT ;  /* 0x00000001e400780c */ /* 0x000fda0003f45270 */
[----:B------:R-:W1:Y:S02]  /*11ba0*/  @P2 LDC.64 R202, c[0x0][0x9e8] ;  /* 0x00027a00ffca2b82 */ /* 0x000e640000000a00 */
[----:B-1----:R-:W-:-:S05]  /*11bb0*/  @P2 IMAD.HI.U32 R202, R7, R202, RZ ;  /* 0x000000ca07ca2227 */ /* 0x002fca00078e00ff */
[----:B------:R-:W-:-:S07]  /*11bc0*/  @P2 SHF.R.U32.HI R7, RZ, R203, R202 ;  /* 0x000000cbff072219 */ /* 0x000fce00000116ca */
.L_x_2832:
[----:B------:R-:W-:Y:S05]  /*11bd0*/  BSYNC B0 ;  /* 0x0000000000007941 */ /* 0x000fea0003800000 */
.L_x_2830:
[----:B------:R-:W-:-:S04]  /*11be0*/  IMAD R202, R206, -0x2, R0 ;  /* 0xfffffffececa7824 */ /* 0x000fc800078e0200 */
[----:B------:R-:W-:-:S05]  /*11bf0*/  IMAD R202, R7, R228, R202 ;  /* 0x000000e407ca7224 */ /* 0x000fca00078e02ca */
[----:B------:R-:W-:Y:S02]  /*11c00*/  VIMNMX R10, R10, R202, !PT ;  /* 0x000000ca0a0a7248 */ /* 0x000fe40007fe0100 */
[----:B------:R-:W-:-:S07]  /*11c10*/  VIADDMNMX R212, R202, R228, R212, PT ;  /* 0x000000e4cad47246 */ /* 0x000fce00038001d4 */
.L_x_2829:
[----:B------:R-:W3:Y:S01]  /*11c20*/  LDL.LU R228, [R1] ;  /* 0x0000000001e47983 */ /* 0x000ee20000300800 */
[C---:B------:R-:W-:Y:S02]  /*11c30*/  ISETP.GE.AND P2, PT, R0.reuse, 0x1, PT ;  /* 0x000000010000780c */ /* 0x040fe40003f46270 */
[----:B------:R-:W-:Y:S02]  /*11c40*/  ISETP.GE.AND P4, PT, R0, 0x9, PT ;  /* 0x000000090000780c */ /* 0x000fe40003f86270 */
[----:B---3--:R-:W-:-:S09]  /*11c50*/  LOP3.LUT R228, R228, 0xfff7ffff, RZ, 0xc0, !PT ;  /* 0xfff7ffffe4e47812 */ /* 0x008fd200078ec0ff */
        /* <DEDUP_REMOVED lines=131> */
[----:B------:R-:W1:Y:S02]  /*12490*/  SHFL.IDX PT, R10, R227, 0x1, 0x1c1f ;  /* 0x003c1f00e30a7f89 */ /* 0x000e6400000e0000 */
[----:B------:R-:W-:Y:S02]  /*124a0*/  ISETP.LT.OR P6, PT, R212, 0x5a, P6 ;  /* 0x0000005ad400780c */ /* 0x000fe400037c1670 */
[----:B------:R3:W-:Y:S02]  /*124b0*/  STL [R1], R228 ;  /* 0x000000e401007387 */ /* 0x0007e40000100800 */
[----:B------:R-:W-:-:S02]  /*124c0*/  FSEL R197, R197, -INF , !P6 ;  /* 0xff800000c5c57808 */ /* 0x000fc40007000000 */
[----:B------:R-:W-:Y:S01]  /*124d0*/  ISETP.GE.AND P6, PT, R229, 0x1, PT ;  /* 0x00000001e500780c */ /* 0x000fe20003fc6270 */
[--C-:B-1----:R-:W-:Y:S02]  /*124e0*/  IMAD.IADD R226, R226, 0x1, R10.reuse ;  /* 0x00000001e2e27824 */ /* 0x102fe400078e020a */
        /* <DEDUP_REMOVED lines=14> */
.L_x_2835:
[----:B------:R-:W-:-:S05]  /*125d0*/  IMAD.U32 R203, RZ, RZ, UR37 ;  /* 0x00000025ffcb7e24 */ /* 0x000fca000f8e00ff */
[----:B------:R-:W-:-:S13]  /*125e0*/  ISETP.NE.AND P6, PT, R203, 0x1, PT ;  /* 0x00000001cb00780c */ /* 0x000fda0003fc5270 */
[----:B------:R-:W1:Y:S02]  /*125f0*/  @P6 LDC.64 R152, c[0x0][0x9e8] ;  /* 0x00027a00ff986b82 */ /* 0x000e640000000a00 */
[----:B-1----:R-:W-:-:S05]  /*12600*/  @P6 IMAD.HI.U32 R152, R10, R152, RZ ;  /* 0x000000980a986227 */ /* 0x002fca00078e00ff */
[----:B------:R-:W-:-:S07]  /*12610*/  @P6 SHF.R.U32.HI R10, RZ, R153, R152 ;  /* 0x00000099ff0a6219 */ /* 0x000fce0000011698 */
.L_x_2836:
[----:B------:R-:W-:Y:S05]  /*12620*/  BSYNC B0 ;  /* 0x0000000000007941 */ /* 0x000fea0003800000 */
.L_x_2834:
[----:B------:R-:W-:-:S04]  /*12630*/  IMAD R0, R206, -0x2, R0 ;  /* 0xfffffffece007824 */ /* 0x000fc800078e0200 */
[----:B------:R-:W-:-:S05]  /*12640*/  IMAD R0, R10, R203, R0 ;  /* 0x000000cb0a007224 */ /* 0x000fca00078e0200 */
[----:B------:R-:W-:Y:S02]  /*12650*/  VIMNMX R213, R213, R0, !PT ;  /* 0x00000000d5d57248 */ /* 0x000fe40007fe0100 */
[----:B------:R-:W-:-:S07]  /*12660*/  VIADDMNMX R226, R0, R203, R226, PT ;  /* 0x000000cb00e27246 */ /* 0x000fce00038001e2 */
.L_x_2833:
[----:B------:R-:W-:Y:S02]  /*12670*/  ISETP.GT.AND P2, PT, R213, 0x1, !P2 ;  /* 0x00000001d500780c */ /* 0x000fe40005744270 */
[----:B------:R-:W-:Y:S02]  /*12680*/  FMNMX.FTZ R0, R7, R217, !PT ;  /* 0x000000d907007209 */ /* 0x000fe40007810000 */
[----:B------:R-:W-:Y:S02]  /*12690*/  ISETP.LT.OR P2, PT, R226, 0x2, P2 ;  /* 0x00000002e200780c */ /* 0x000fe40001741670 */
[C---:B------:R-:W-:Y:S02]  /*126a0*/  LOP3.LUT P6, RZ, R228.reuse, 0x8000, RZ, 0xc0, !PT ;  /* 0x00008000e4ff7812 */ /* 0x040fe400078cc0ff */
        /* <DEDUP_REMOVED lines=65> */
[C---:B------:R-:W-:Y:S02]  /*12ac0*/  ISETP.GT.AND P2, PT, R213.reuse, 0x29, !P2 ;  /* 0x00000029d500780c */ /* 0x040fe40005744270 */
[----:B------:R-:W-:Y:S02]  /*12ad0*/  LOP3.LUT P3, RZ, R228, 0x80000, RZ, 0xc0, !PT ;  /* 0x00080000e4ff7812 */ /* 0x000fe4000786c0ff */
        /* <DEDUP_REMOVED lines=12> */
[----:B------:R-:W-:Y:S02]  /*12ba0*/  FSEL R195, R195, -INF , !P4 ;  /* 0xff800000c3c37808 */ /* 0x000fe40006000000 */
[----:B------:R-:W-:Y:S02]  /*12bb0*/  ISETP.GT.AND P2, PT, R213, 0x31, !P2 ;  /* 0x00000031d500780c */ /* 0x000fe40005744270 */
[C---:B------:R-:W-:Y:S02]  /*12bc0*/  ISETP.LT.OR P5, PT, R226.reuse, 0x59, P5 ;  /* 0x00000059e200780c */ /* 0x040fe40002fa1670 */
[----:B------:R-:W-:-:S02]  /*12bd0*/  ISETP.LT.OR P2, PT, R226, 0x32, P2 ;  /* 0x00000032e200780c */ /* 0x000fc40001741670 */
[----:B------:R-:W-:Y:S02]  /*12be0*/  FSEL R198, R198, -INF , !P5 ;  /* 0xff800000c6c67808 */ /* 0x000fe40006800000 */
[----:B------:R-:W-:Y:S02]  /*12bf0*/  FSEL R179, R179, -INF , !P2 ;  /* 0xff800000b3b37808 */ /* 0x000fe40005000000 */
[----:B------:R-:W-:Y:S02]  /*12c00*/  LOP3.LUT P2, RZ, R228, 0x200, RZ, 0xc0, !PT ;  /* 0x00000200e4ff7812 */ /* 0x000fe4000784c0ff */
[----:B-1----:R-:W-:Y:S01]  /*12c10*/  FMNMX.FTZ R0, R0, R10, !PT ;  /* 0x0000000a00007209 */ /* 0x002fe20007810000 */
[----:B------:R-:W-:Y:S01]  /*12c20*/  IMAD.U32 R10, RZ, RZ, UR36 ;  /* 0x00000024ff0a7e24 */ /* 0x000fe2000f8e00ff */
[----:B------:R-:W-:-:S03]  /*12c30*/  ISETP.GT.AND P2, PT, R213, 0x38, !P2 ;  /* 0x00000038d500780c */ /* 0x000fc60005744270 */
[----:B------:R-:W-:Y:S01]  /*12c40*/  FMUL.FTZ R153, R0, R10 ;  /* 0x0000000a00997220 */ /* 0x000fe20000410000 */
        /* <DEDUP_REMOVED lines=23> */
[----:B------:R-:W-:Y:S02]  /*12dc0*/  FSEL R152, R0, RZ, P2 ;  /* 0x000000ff00987208 */ /* 0x000fe40001000000 */
[----:B------:R-:W-:Y:S02]  /*12dd0*/  FSEL R153, R153, RZ, P2 ;  /* 0x000000ff99997208 */ /* 0x000fe40001000000 */
[----:B------:R-:W-:Y:S01]  /*12de0*/  ISETP.GT.AND P2, PT, R213, RZ, !P3 ;  /* 0x000000ffd500720c */ /* 0x000fe20005f44270 */
[----:B------:R-:W-:Y:S02]  /*12df0*/  FADD.FTZ R152, -R152, R217 ;  /* 0x000000d998987221 */ /* 0x000fe40000010100 */
[-CC-:B------:R-:W-:Y:S01]  /*12e00*/  FFMA.FTZ R7, R7, R10.reuse, -R153.reuse ;  /* 0x0000000a07077223 */ /* 0x180fe20000010899 */
[-CC-:B------:R-:W-:Y:S01]  /*12e10*/  FFMA.FTZ R202, R202, R10.reuse, -R153.reuse ;  /* 0x0000000acaca7223 */ /* 0x180fe20000010899 */
[-C--:B------:R-:W-:Y:S01]  /*12e20*/  FMUL.FTZ R152, R152, R10.reuse ;  /* 0x0000000a98987220 */ /* 0x080fe20000410000 */
        /* <DEDUP_REMOVED lines=23> */
[----:B------:R-:W-:-:S04]  /*12fa0*/  ISETP.LT.OR P2, PT, R226, 0x1, P2 ;  /* 0x00000001e200780c */ /* 0x000fc80001741670 */
[----:B------:R-:W-:Y:S02]  /*12fb0*/  FSEL R154, R154, -INF , !P2 ;  /* 0xff8000009a9a7808 */ /* 0x000fe40005000000 */
[----:B------:R-:W-:Y:S01]  /*12fc0*/  ISETP.GT.AND P2, PT, R213, 0x59, !P6 ;  /* 0x00000059d500780c */ /* 0x000fe20007744270 */
[----:B------:R-:W1:Y:S03]  /*12fd0*/  MUFU.EX2 R153, R152 ;  /* 0x0000009800997308 */ /* 0x000e660000000800 */
[----:B------:R-:W-:-:S04]  /*12fe0*/  ISETP.LT.OR P2, PT, R226, 0x5a, P2 ;  /* 0x0000005ae200780c */ /* 0x000fc80001741670 */
[----:B------:R-:W-:Y:S01]  /*12ff0*/  FSEL R199, R199, -INF , !P2 ;  /* 0xff800000c7c77808 */ /* 0x000fe20005000000 */
[----:B------:R-:W3:Y:S08]  /*13000*/  MUFU.EX2 R152, R202 ;  /* 0x000000ca00987308 */ /* 0x000ef00000000800 */
[----:B------:R-:W4:Y:S01]  /*13010*/  MUFU.EX2 R156, R156 ;  /* 0x0000009c009c7308 */ /* 0x000f220000000800 */
[----:B-1----:R-:W-:Y:S01]  /*13020*/  FFMA.FTZ R4, R153, R4, R7 ;  /* 0x0000000499047223 */ /* 0x002fe20000010007 */
[-C--:B------:R-:W-:Y:S01]  /*13030*/  FMUL.FTZ R24, R24, R153.reuse ;  /* 0x0000009918187220 */ /* 0x080fe20000410000 */
[-C--:B------:R-:W-:Y:S01]  /*13040*/  FMUL.FTZ R25, R25, R153.reuse ;  /* 0x0000009919197220 */ /* 0x080fe20000410000 */
[-C--:B------:R-:W-:Y:S01]  /*13050*/  FMUL.FTZ R28, R28, R153.reuse ;  /* 0x000000991c1c7220 */ /* 0x080fe20000410000 */
[-C--:B------:R-:W-:Y:S01]  /*13060*/  FMUL.FTZ R29, R29, R153.reuse ;  /* 0x000000991d1d7220 */ /* 0x080fe20000410000 */
[-C--:B------:R-:W-:Y:S01]  /*13070*/  FMUL.FTZ R32, R32, R153.reuse ;  /* 0x0000009920207220 */ /* 0x080fe20000410000 */
[----:B------:R-:W-:Y:S01]  /*13080*/  FMUL.FTZ R33, R33, R153 ;  /* 0x0000009921217220 */ /* 0x000fe20000410000 */
[----:B------:R-:W1:Y:S01]  /*13090*/  MUFU.EX2 R157, R157 ;  /* 0x0000009d009d7308 */ /* 0x000e620000000800 */
[C---:B---3--:R-:W-:Y:S01]  /*130a0*/  FADD.FTZ R4, R152.reuse, R4 ;  /* 0x0000000498047221 */ /* 0x048fe20000010000 */
[----:B------:R-:W-:Y:S01]  /*130b0*/  F2FP.BF16.F32.PACK_AB R152, R152, R7 ;  /* 0x000000079898723e */ /* 0x000fe200000010ff */
[-C--:B------:R-:W-:Y:S01]  /*130c0*/  FMUL.FTZ R36, R36, R153.reuse ;  /* 0x0000009924247220 */ /* 0x080fe20000410000 */
[----:B------:R-:W-:Y:S01]  /*130d0*/  FMNMX.FTZ R7, R154, R216, !PT ;  /* 0x000000d89a077209 */ /* 0x000fe20007810000 */
[-C--:B------:R-:W-:Y:S01]  /*130e0*/  FMUL.FTZ R37, R37, R153.reuse ;  /* 0x0000009925257220 */ /* 0x080fe20000410000 */
[-C--:B------:R-:W-:Y:S01]  /*130f0*/  FMUL.FTZ R40, R40, R153.reuse ;  /* 0x0000009928287220 */ /* 0x080fe20000410000 */
[----:B------:R-:W-:Y:S01]  /*13100*/  FMUL.FTZ R41, R41, R153 ;  /* 0x0000009929297220 */ /* 0x000fe20000410000 */
[----:B------:R-:W-:Y:S01]  /*13110*/  FMNMX.FTZ R7, R155, R7, !PT ;  /* 0x000000079b077209 */ /* 0x000fe20007810000 */
[----:B------:R-:W3:Y:S01]  /*13120*/  MUFU.EX2 R160, R160 ;  /* 0x000000a000a07308 */ /* 0x000ee20000000800 */
[----:B----4-:R-:W-:Y:S01]  /*13130*/  FADD.FTZ R4, R156, R4 ;  /* 0x000000049c047221 */ /* 0x010fe20000010000 */
[----:B------:R-:W-:Y:S01]  /*13140*/  FMUL.FTZ R44, R44, R153 ;  /* 0x000000992c2c7220 */ /* 0x000fe20000410000 */
[----:B------:R-:W-:Y:S01]  /*13150*/  FMNMX.FTZ R7, R158, R7, !PT ;  /* 0x000000079e077209 */ /* 0x000fe20007810000 */
[-C--:B------:R-:W-:Y:S01]  /*13160*/  FMUL.FTZ R45, R45, R153.reuse ;  /* 0x000000992d2d7220 */ /* 0x080fe20000410000 */
[-C--:B------:R-:W-:Y:S01]  /*13170*/  FMUL.FTZ R48, R48, R153.reuse ;  /* 0x0000009930307220 */ /* 0x080fe20000410000 */
[----:B------:R-:W-:Y:S01]  /*13180*/  FMUL.FTZ R49, R49, R153 ;  /* 0x0000009931317220 */ /* 0x000fe20000410000 */
[----:B------:R-:W-:Y:S01]  /*13190*/  FMNMX.FTZ R7, R159, R7, !PT ;  /* 0x000000079f077209 */ /* 0x000fe20007810000 */
[----:B------:R-:W4:Y:S01]  /*131a0*/  MUFU.EX2 R161, R161 ;  /* 0x000000a100a17308 */ /* 0x000f220000000800 */
[----:B-1----:R-:W-:Y:S01]  /*131b0*/  FADD.FTZ R4, R157, R4 ;  /* 0x000000049d047221 */ /* 0x002fe20000010000 */
[----:B------:R-:W-:Y:S01]  /*131c0*/  FMUL.FTZ R52, R52, R153 ;  /* 0x0000009934347220 */ /* 0x000fe20000410000 */
[----:B------:R-:W-:Y:S01]  /*131d0*/  FMNMX.FTZ R7, R162, R7, !PT ;  /* 0x00000007a2077209 */ /* 0x000fe20007810000 */
[-C--:B------:R-:W-:Y:S01]  /*131e0*/  FMUL.FTZ R53, R53, R153.reuse ;  /* 0x0000009935357220 */ /* 0x080fe20000410000 */
[-C--:B------:R-:W-:Y:S01]  /*131f0*/  FMUL.FTZ R56, R56, R153.reuse ;  /* 0x0000009938387220 */ /* 0x080fe20000410000 */
[----:B------:R-:W-:Y:S01]  /*13200*/  FMUL.FTZ R57, R57, R153 ;  /* 0x0000009939397220 */ /* 0x000fe20000410000 */
[----:B------:R-:W-:Y:S01]  /*13210*/  FMNMX.FTZ R7, R163, R7, !PT ;  /* 0x00000007a3077209 */ /* 0x000fe20007810000 */
[----:B------:R-:W1:Y:S01]  /*13220*/  MUFU.EX2 R164, R164 ;  /* 0x000000a400a47308 */ /* 0x000e620000000800 */
[----:B---3--:R-:W-:Y:S01]  /*13230*/  FADD.FTZ R4, R160, R4 ;  /* 0x00000004a0047221 */ /* 0x008fe20000010000 */
[----:B------:R-:W-:Y:S01]  /*13240*/  FMUL.FTZ R60, R60, R153 ;  /* 0x000000993c3c7220 */ /* 0x000fe20000410000 */
        /* <DEDUP_REMOVED lines=71> */
[-C--:B------:R-:W-:Y:S01]  /*136c0*/  FMUL.FTZ R132, R132, R153.reuse ;  /* 0x0000009984847220 */ /* 0x080fe20000410000 */
[-C--:B------:R-:W-:Y:S01]  /*136d0*/  FMUL.FTZ R133, R133, R153.reuse ;  /* 0x0000009985857220 */ /* 0x080fe20000410000 */
[----:B------:R-:W3:Y:S01]  /*136e0*/  SHFL.BFLY PT, R202, R7, 0x2, 0x1f ;  /* 0x0c401f0007ca7f89 */ /* 0x000ee200000e0000 */
[-C--:B------:R-:W-:Y:S01]  /*136f0*/  FMUL.FTZ R136, R136, R153.reuse ;  /* 0x0000009988887220 */ /* 0x080fe20000410000 */
[-C--:B------:R-:W-:Y:S01]  /*13700*/  FMUL.FTZ R137, R137, R153.reuse ;  /* 0x0000009989897220 */ /* 0x080fe20000410000 */
[-C--:B------:R-:W-:Y:S01]  /*13710*/  FMUL.FTZ R140, R140, R153.reuse ;  /* 0x000000998c8c7220 */ /* 0x080fe20000410000 */
[----:B------:R-:W5:Y:S01]  /*13720*/  MUFU.EX2 R184, R184 ;  /* 0x000000b800b87308 */ /* 0x000f620000000800 */
[----:B----4-:R-:W-:Y:S01]  /*13730*/  FADD.FTZ R4, R180, R4 ;  /* 0x00000004b4047221 */ /* 0x010fe20000010000 */
[-C--:B------:R-:W-:Y:S01]  /*13740*/  FMUL.FTZ R141, R141, R153.reuse ;  /* 0x000000998d8d7220 */ /* 0x080fe20000410000 */
[-C--:B------:R-:W-:Y:S01]  /*13750*/  FMUL.FTZ R144, R144, R153.reuse ;  /* 0x0000009990907220 */ /* 0x080fe20000410000 */
[-C--:B------:R-:W-:Y:S01]  /*13760*/  FMUL.FTZ R145, R145, R153.reuse ;  /* 0x0000009991917220 */ /* 0x080fe20000410000 */
[-C--:B------:R-:W-:Y:S01]  /*13770*/  FMUL.FTZ R148, R148, R153.reuse ;  /* 0x0000009994947220 */ /* 0x080fe20000410000 */
[----:B------:R-:W-:-:S02]  /*13780*/  FMUL.FTZ R149, R149, R153 ;  /* 0x0000009995957220 */ /* 0x000fc40000410000 */
[----:B------:R-:W4:Y:S01]  /*13790*/  MUFU.EX2 R185, R185 ;  /* 0x000000b900b97308 */ /* 0x000f220000000800 */
[----:B-1----:R-:W-:-:S07]  /*137a0*/  FADD.FTZ R4, R181, R4 ;  /* 0x00000004b5047221 */ /* 0x002fce0000010000 */
[----:B------:R-:W1:Y:S01]  /*137b0*/  MUFU.EX2 R188, R188 ;  /* 0x000000bc00bc7308 */ /* 0x000e620000000800 */
[----:B-----5:R-:W-:Y:S01]  /*137c0*/  FADD.FTZ R4, R184, R4 ;  /* 0x00000004b8047221 */ /* 0x020fe20000010000 */
[----:B---3--:R-:W-:-:S06]  /*137d0*/  FMNMX.FTZ R7, R7, R202, !PT ;  /* 0x000000ca07077209 */ /* 0x008fcc0007810000 */
[----:B------:R-:W3:Y:S01]  /*137e0*/  MUFU.EX2 R189, R189 ;  /* 0x000000bd00bd7308 */ /* 0x000ee20000000800 */
[----:B------:R-:W5:Y:S07]  /*137f0*/  SHFL.BFLY PT, R202, R7, 0x1, 0x1f ;  /* 0x0c201f0007ca7f89 */ /* 0x000f6e00000e0000 */
[----:B------:R-:W0:Y:S08]  /*13800*/  MUFU.EX2 R192, R192 ;  /* 0x000000c000c07308 */ /* 0x000e300000000800 */
[----:B------:R-:W2:Y:S08]  /*13810*/  MUFU.EX2 R193, R193 ;  /* 0x000000c100c17308 */ /* 0x000eb00000000800 */
[----:B------:R-:W2:Y:S01]  /*13820*/  MUFU.EX2 R196, R196 ;  /* 0x000000c400c47308 */ /* 0x000ea20000000800 */
[----:B-----5:R-:W-:-:S04]  /*13830*/  FMNMX.FTZ R7, R7, R202, !PT ;  /* 0x000000ca07077209 */ /* 0x020fc80007810000 */
[C---:B------:R-:W-:Y:S01]  /*13840*/  FSETP.NEU.FTZ.AND P2, PT, R7.reuse, -INF , PT ;  /* 0xff8000000700780b */ /* 0x040fe20003f5d000 */
[----:B------:R-:W-:-:S05]  /*13850*/  FMUL.FTZ R203, R7, R10 ;  /* 0x0000000a07cb7220 */ /* 0x000fca0000410000 */
[----:B------:R-:W-:-:S05]  /*13860*/  FSEL R203, R203, RZ, P2 ;  /* 0x000000ffcbcb7208 */ /* 0x000fca0001000000 */
[--C-:B------:R-:W-:Y:S01]  /*13870*/  FFMA.FTZ R227, R154, R10, -R203.reuse ;  /* 0x0000000a9ae37223 */ /* 0x100fe200000108cb */
[----:B------:R-:W-:Y:S01]  /*13880*/  F2FP.BF16.F32.PACK_AB R154, R157, R156 ;  /* 0x0000009c9d9a723e */ /* 0x000fe200000010ff */
[--C-:B------:R-:W-:Y:S01]  /*13890*/  FFMA.FTZ R226, R158, R10, -R203.reuse ;  /* 0x0000000a9ee27223 */ /* 0x100fe200000108cb */
[----:B------:R-:W-:Y:S01]  /*138a0*/  F2FP.BF16.F32.PACK_AB R156, R161, R160 ;  /* 0x000000a0a19c723e */ /* 0x000fe200000010ff */
[--C-:B------:R-:W-:Y:S01]  /*138b0*/  FFMA.FTZ R202, R155, R10, -R203.reuse ;  /* 0x0000000a9bca7223 */ /* 0x100fe200000108cb */
[----:B------:R-:W-:Y:S01]  /*138c0*/  F2FP.BF16.F32.PACK_AB R160, R169, R168 ;  /* 0x000000a8a9a0723e */ /* 0x000fe200000010ff */
[----:B------:R-:W-:Y:S01]  /*138d0*/  MUFU.EX2 R227, R227 ;  /* 0x000000e300e37308 */ /* 0x000fe20000000800 */
[----:B------:R-:W-:Y:S01]  /*138e0*/  FSEL R169, R7, RZ, P2 ;  /* 0x000000ff07a97208 */ /* 0x000fe20001000000 */
[--C-:B------:R-:W-:Y:S01]  /*138f0*/  FFMA.FTZ R159, R159, R10, -R203.reuse ;  /* 0x0000000a9f9f7223 */ /* 0x100fe200000108cb */
[----:B------:R-:W-:Y:S01]  /*13900*/  F2FP.BF16.F32.PACK_AB R158, R165, R164 ;  /* 0x000000a4a59e723e */ /* 0x000fe200000010ff */
[--C-:B------:R-:W-:Y:S01]  /*13910*/  FFMA.FTZ R217, R162, R10, -R203.reuse ;  /* 0x0000000aa2d97223 */ /* 0x100fe200000108cb */
[----:B------:R-:W-:Y:S01]  /*13920*/  F2FP.BF16.F32.PACK_AB R164, R177, R176 ;  /* 0x000000b0b1a4723e */ /* 0x000fe200000010ff */
[----:B------:R-:W-:Y:S01]  /*13930*/  FADD.FTZ R169, -R169, R216 ;  /* 0x000000d8a9a97221 */ /* 0x000fe20000010100 */
[-CC-:B------:R-:W-:Y:S01]  /*13940*/  FFMA.FTZ R163, R163, R10.reuse, -R203.reuse ;  /* 0x0000000aa3a37223 */ /* 0x180fe200000108cb */
[----:B------:R-:W-:Y:S01]  /*13950*/  MUFU.EX2 R202, R202 ;  /* 0x000000ca00ca7308 */ /* 0x000fe20000000800 */
[----:B----4-:R-:W-:Y:S01]  /*13960*/  FADD.FTZ R161, R185, R4 ;  /* 0x00000004b9a17221 */ /* 0x010fe20000010000 */
[-C--:B------:R-:W-:Y:S01]  /*13970*/  FMUL.FTZ R169, R169, R10.reuse ;  /* 0x0000000aa9a97220 */ /* 0x080fe20000410000 */
[-CC-:B------:R-:W-:Y:S01]  /*13980*/  FFMA.FTZ R213, R166, R10.reuse, -R203.reuse ;  /* 0x0000000aa6d57223 */ /* 0x180fe200000108cb */
[-C--:B------:R-:W-:Y:S01]  /*13990*/  FFMA.FTZ R155, R174, R10.reuse, -R203 ;  /* 0x0000000aae9b7223 */ /* 0x080fe200000108cb */
[----:B-1----:R-:W-:Y:S01]  /*139a0*/  FADD.FTZ R4, R188, R161 ;  /* 0x000000a1bc047221 */ /* 0x002fe20000010000 */
[--C-:B------:R-:W-:Y:S01]  /*139b0*/  FFMA.FTZ R167, R167, R10, -R203.reuse ;  /* 0x0000000aa7a77223 */ /* 0x100fe200000108cb */
[----:B------:R-:W-:Y:S01]  /*139c0*/  F2FP.BF16.F32.PACK_AB R166, R181, R180 ;  /* 0x000000b4b5a6723e */ /* 0x000fe200000010ff */
[----:B------:R-:W1:Y:S01]  /*139d0*/  MUFU.EX2 R176, R169 ;  /* 0x000000a900b07308 */ /* 0x000e620000000800 */
[----:B---3--:R-:W-:Y:S01]  /*139e0*/  FADD.FTZ R161, R189, R4 ;  /* 0x00000004bda17221 */ /* 0x008fe20000010000 */
[-CC-:B------:R-:W-:Y:S01]  /*139f0*/  FFMA.FTZ R212, R170, R10.reuse, -R203.reuse ;  /* 0x0000000aaad47223 */ /* 0x180fe200000108cb */
[-CC-:B------:R-:W-:Y:S01]  /*13a00*/  FFMA.FTZ R171, R171, R10.reuse, -R203.reuse ;  /* 0x0000000aabab7223 */ /* 0x180fe200000108cb */
[-C--:B------:R-:W-:Y:S01]  /*13a10*/  FFMA.FTZ R175, R175, R10.reuse, -R203 ;  /* 0x0000000aafaf7223 */ /* 0x080fe200000108cb */
[----:B0-----:R-:W-:Y:S01]  /*13a20*/  FADD.FTZ R4, R192, R161 ;  /* 0x000000a1c0047221 */ /* 0x001fe20000010000 */
[-CC-:B------:R-:W-:Y:S01]  /*13a30*/  FFMA.FTZ R178, R178, R10.reuse, -R203.reuse ;  /* 0x0000000ab2b27223 */ /* 0x180fe200000108cb */
[-CC-:B------:R-:W-:Y:S01]  /*13a40*/  FFMA.FTZ R179, R179, R10.reuse, -R203.reuse ;  /* 0x0000000ab3b37223 */ /* 0x180fe200000108cb */
[----:B------:R-:W0:Y:S01]  /*13a50*/  MUFU.EX2 R226, R226 ;  /* 0x000000e200e27308 */ /* 0x000e220000000800 */
[----:B--2---:R-:W-:Y:S01]  /*13a60*/  FADD.FTZ R165, R193, R4 ;  /* 0x00000004c1a57221 */ /* 0x004fe20000010000 */
[-CC-:B------:R-:W-:Y:S01]  /*13a70*/  FFMA.FTZ R182, R182, R10.reuse, -R203.reuse ;  /* 0x0000000ab6b67223 */ /* 0x180fe200000108cb */
[-CC-:B------:R-:W-:Y:S01]  /*13a80*/  FFMA.FTZ R183, R183, R10.reuse, -R203.reuse ;  /* 0x0000000ab7b77223 */ /* 0x180fe200000108cb */
[-C--:B------:R-:W-:Y:S01]  /*13a90*/  FFMA.FTZ R186, R186, R10.reuse, -R203 ;  /* 0x0000000ababa7223 */ /* 0x080fe200000108cb */
[----:B------:R-:W-:Y:S01]  /*13aa0*/  FADD.FTZ R165, R196, R165 ;  /* 0x000000a5c4a57221 */ /* 0x000fe20000010000 */
[-CC-:B------:R-:W-:Y:S01]  /*13ab0*/  FFMA.FTZ R187, R187, R10.reuse, -R203.reuse ;  /* 0x0000000abbbb7223 */ /* 0x180fe200000108cb */
[-C--:B------:R-:W-:Y:S01]  /*13ac0*/  FFMA.FTZ R190, R190, R10.reuse, -R203 ;  /* 0x0000000abebe7223 */ /* 0x080fe200000108cb */
[----:B------:R-:W2:Y:S01]  /*13ad0*/  MUFU.EX2 R159, R159 ;  /* 0x0000009f009f7308 */ /* 0x000ea20000000800 */
[----:B-1----:R-:W-:Y:S01]  /*13ae0*/  FFMA.FTZ R3, R176, R3, R227 ;  /* 0x00000003b0037223 */ /* 0x002fe200000100e3 */
[-CC-:B------:R-:W-:Y:S01]  /*13af0*/  FFMA.FTZ R191, R191, R10.reuse, -R203.reuse ;  /* 0x0000000abfbf7223 */ /* 0x180fe200000108cb */
[-CC-:B------:R-:W-:Y:S01]  /*13b00*/  FFMA.FTZ R194, R194, R10.reuse, -R203.reuse ;  /* 0x0000000ac2c27223 */ /* 0x180fe200000108cb */
[----:B------:R-:W-:Y:S01]  /*13b10*/  FFMA.FTZ R195, R195, R10, -R203 ;  /* 0x0000000ac3c37223 */ /* 0x000fe200000108cb */
[----:B------:R-:W-:Y:S01]  /*13b20*/  FADD.FTZ R3, R202, R3 ;  /* 0x00000003ca037221 */ /* 0x000fe20000010000 */
[----:B------:R-:W-:Y:S01]  /*13b30*/  F2FP.BF16.F32.PACK_AB R162, R173, R172 ;  /* 0x000000acada2723e */ /* 0x000fe200000010ff */
[-C--:B------:R-:W-:Y:S01]  /*13b40*/  FFMA.FTZ R198, R198, R10.reuse, -R203 ;  /* 0x0000000ac6c67223 */ /* 0x080fe200000108cb */
[----:B------:R-:W1:Y:S01]  /*13b50*/  MUFU.EX2 R157, R217 ;  /* 0x000000d9009d7308 */ /* 0x000e620000000800 */
[----:B0-----:R-:W-:Y:S01]  /*13b60*/  FADD.FTZ R180, R226, R3 ;  /* 0x00000003e2b47221 */ /* 0x001fe20000010000 */
[----:B------:R-:W-:Y:S01]  /*13b70*/  FFMA.FTZ R199, R199, R10, -R203 ;  /* 0x0000000ac7c77223 */ /* 0x000fe200000108cb */
[----:B------:R-:W-:Y:S01]  /*13b80*/  F2FP.BF16.F32.PACK_AB R168, R185, R184 ;  /* 0x000000b8b9a8723e */ /* 0x000fe200000010ff */
[----:B------:R-:W-:Y:S01]  /*13b90*/  FMUL.FTZ R26, R26, R176 ;  /* 0x000000b01a1a7220 */ /* 0x000fe20000410000 */
[----:B------:R-:W-:Y:S01]  /*13ba0*/  F2FP.BF16.F32.PACK_AB R170, R189, R188 ;  /* 0x000000bcbdaa723e */ /* 0x000fe200000010ff */
[----:B------:R-:W-:Y:S01]  /*13bb0*/  FMUL.FTZ R27, R27, R176 ;  /* 0x000000b01b1b7220 */ /* 0x000fe20000410000 */
[----:B------:R-:W-:Y:S01]  /*13bc0*/  F2FP.BF16.F32.PACK_AB R172, R193, R192 ;  /* 0x000000c0c1ac723e */ /* 0x000fe200000010ff */
[----:B------:R-:W0:Y:S01]  /*13bd0*/  MUFU.EX2 R163, R163 ;  /* 0x000000a300a37308 */ /* 0x000e220000000800 */
[----:B--2---:R-:W-:Y:S01]  /*13be0*/  FADD.FTZ R180, R159, R180 ;  /* 0x000000b49fb47221 */ /* 0x004fe20000010000 */
        /* <DEDUP_REMOVED lines=15> */
[C---:B0-----:R-:W-:Y:S01]  /*13ce0*/  FADD.FTZ R180, R163.reuse, R180 ;  /* 0x000000b4a3b47221 */ /* 0x041fe20000010000 */
[----:B------:R-:W-:Y:S01]  /*13cf0*/  F2FP.BF16.F32.PACK_AB R157, R163, R157 ;  /* 0x0000009da39d723e */ /* 0x000fe200000010ff */
[-C--:B------:R-:W-:Y:S01]  /*13d00*/  FMUL.FTZ R51, R51, R176.reuse ;  /* 0x000000b033337220 */ /* 0x080fe20000410000 */
[-C--:B------:R-:W-:Y:S01]  /*13d10*/  FMUL.FTZ R54, R54, R176.reuse ;  /* 0x000000b036367220 */ /* 0x080fe20000410000 */
[-C--:B------:R-:W-:Y:S01]  /*13d20*/  FMUL.FTZ R55, R55, R176.reuse ;  /* 0x000000b037377220 */ /* 0x080fe20000410000 */
[-C--:B------:R-:W-:Y:S01]  /*13d30*/  FMUL.FTZ R58, R58, R176.reuse ;  /* 0x000000b03a3a7220 */ /* 0x080fe20000410000 */
[----:B------:R-:W-:Y:S01]  /*13d40*/  FMUL.FTZ R59, R59, R176 ;  /* 0x000000b03b3b7220 */ /* 0x000fe20000410000 */
[----:B------:R-:W0:Y:S01]  /*13d50*/  MUFU.EX2 R167, R167 ;  /* 0x000000a700a77308 */ /* 0x000e220000000800 */
        /* <DEDUP_REMOVED lines=23> */
[----:B------:R0:W3:Y:S01]  /*13ed0*/  MUFU.EX2 R165, R155 ;  /* 0x0000009b00a57308 */ /* 0x0000e20000000800 */
        /* <DEDUP_REMOVED lines=8> */
[----:B-1----:R-:W-:Y:S01]  /*13f60*/  FADD.FTZ R180, R171, R180 ;  /* 0x000000b4abb47221 */ /* 0x002fe20000010000 */
[----:B0-----:R-:W-:Y:S01]  /*13f70*/  F2FP.BF16.F32.PACK_AB R155, R159, R226 ;  /* 0x000000e29f9b723e */ /* 0x001fe200000010ff */
[-C--:B------:R-:W-:Y:S01]  /*13f80*/  FMUL.FTZ R107, R107, R176.reuse ;  /* 0x000000b06b6b7220 */ /* 0x080fe20000410000 */
[----:B------:R-:W-:Y:S01]  /*13f90*/  F2FP.BF16.F32.PACK_AB R159, R167, R213 ;  /* 0x000000d5a79f723e */ /* 0x000fe200000010ff */
[-C--:B------:R-:W-:Y:S01]  /*13fa0*/  FMUL.FTZ R110, R110, R176.reuse ;  /* 0x000000b06e6e7220 */ /* 0x080fe20000410000 */
[----:B------:R-:W-:Y:S01]  /*13fb0*/  F2FP.BF16.F32.PACK_AB R161, R171, R161 ;  /* 0x000000a1aba1723e */ /* 0x000fe200000010ff */
        /* <DEDUP_REMOVED lines=24> */
[----:B------:R-:W-:Y:S01]  /*14140*/  FMUL.FTZ R146, R146, R176 ;  /* 0x000000b092927220 */ /* 0x000fe20000410000 */
[----:B------:R-:W0:Y:S01]  /*14150*/  MUFU.EX2 R183, R183 ;  /* 0x000000b700b77308 */ /* 0x000e220000000800 */
[C---:B-1----:R-:W-:Y:S01]  /*14160*/  FADD.FTZ R3, R179.reuse, R180 ;  /* 0x000000b4b3037221 */ /* 0x042fe20000010000 */
[----:B------:R-:W-:Y:S01]  /*14170*/  F2FP.BF16.F32.PACK_AB R165, R179, R178 ;  /* 0x000000b2b3a5723e */ /* 0x000fe200000010ff */
[-C--:B------:R-:W-:Y:S01]  /*14180*/  FMUL.FTZ R147, R147, R176.reuse ;  /* 0x000000b093937220 */ /* 0x080fe20000410000 */
[-C--:B------:R-:W-:Y:S01]  /*14190*/  FMUL.FTZ R150, R150, R176.reuse ;  /* 0x000000b096967220 */ /* 0x080fe20000410000 */
[----:B------:R-:W-:-:S03]  /*141a0*/  FMUL.FTZ R151, R151, R176 ;  /* 0x000000b097977220 */ /* 0x000fc60000410000 */
        /* <DEDUP_REMOVED lines=25> */
.L_x_2837:
[----:B------:R0:W1:Y:S01]  /*14340*/  SYNCS.PHASECHK.TRANS64.TRYWAIT P2, [R201+URZ+0x22850], R200 ;  /* 0x022850c8c90075a7 */ /* 0x000062000804017f */
[----:B------:R-:W-:Y:S05]  /*14350*/  @!P0 BRA `(.L_x_2838) ;  /* 0x0000000000048947 */ /* 0x000fea0003800000 */
[----:B------:R-:W-:Y:S01]  /*14360*/  BPT.TRAP 0x1 ;  /* 0x000000040000795c */ /* 0x000fe20000300000 */
.L_x_2838:
[----:B------:R-:W-:Y:S04]  /*14370*/  BSSY B0, `(.L_x_2839) ;  /* 0x0000004000007945 */ /* 0x000fe80003800000 */
[----:B-1----:R-:W-:Y:S05]  /*14380*/  @P2 BRA `(.L_x_2840) ;  /* 0x0000000000082947 */ /* 0x002fea0003800000 */
[----:B------:R-:W1:Y:S02]  /*14390*/  SYNCS.PHASECHK.TRANS64.TRYWAIT P2, [R201+URZ+0x22850], R200 ;  /* 0x022850c8c90075a7 */ /* 0x000e64000804017f */
[----:B-1----:R-:W-:Y:S05]  /*143a0*/  @!P2 BRA `(.L_x_2841) ;  /* 0x000000c8006ca947 */ /* 0x002fea0003800000 */
.L_x_2840:
[----:B------:R-:W-:Y:S05]  /*143b0*/  BSYNC B0 ;  /* 0x0000000000007941 */ /* 0x000fea0003800000 */
.L_x_2839:
[----:B------:R-:W2:Y:S01]  /*143c0*/  S2R R178, SR_TID.X ;  /* 0x0000000000b27919 */ /* 0x000ea20000002100 */
[----:B------:R-:W-:Y:S01]  /*143d0*/  IMAD.MOV.U32 R177, RZ, RZ, 0x40000040 ;  /* 0x40000040ffb17424 */ /* 0x000fe200078e00ff */
[----:B------:R-:W-:Y:S05]  /*143e0*/  WARPSYNC.ALL ;  /* 0x0000000000007948 */ /* 0x000fea0003800000 */
[----:B------:R-:W-:Y:S01]  /*143f0*/  R2UR UR7, R177 ;  /* 0x00000000b10772ca */ /* 0x000fe200000e0000 */
[----:B------:R-:W-:Y:S01]  /*14400*/  IMAD R176, R2, 0xc00, R11 ;  /* 0x00000c0002b07824 */ /* 0x000fe200078e020b */
[----:B------:R-:W-:Y:S01]  /*14410*/  ISETP.GT.AND P2, PT, R6, R219, PT ;  /* 0x000000db0600720c */ /* 0x000fe20003f44270 */
[----:B01----:R-:W-:-:S02]  /*14420*/  @!P1 VIADD R201, R201, 0x22860 ;  /* 0x00022860c9c99836 */ /* 0x003fc40000000000 */
[----:B------:R-:W-:Y:S01]  /*14430*/  VIADD R6, R6, 0xffffffff ;  /* 0xffffffff06067836 */ /* 0x000fe20000000000 */
[----:B------:R-:W-:Y:S01]  /*14440*/  R2UR UR6, R176 ;  /* 0x00000000b00672ca */ /* 0x000fe200000e0000 */
[----:B------:R-:W-:Y:S01]  /*14450*/  IMAD.MOV.U32 R216, RZ, RZ, R7 ;  /* 0x000000ffffd87224 */ /* 0x000fe200078e0007 */
[----:B------:R-:W-:Y:S01]  /*14460*/  @!P1 PRMT R201, RZ, 0x654, R201 ;  /* 0x00000654ffc99816 */ /* 0x000fe200000000c9 */
[----:B------:R-:W-:Y:S01]  /*14470*/  IMAD.MOV.U32 R217, RZ, RZ, R0 ;  /* 0x000000ffffd97224 */ /* 0x000fe200078e0000 */
[----:B--2---:R-:W-:-:S05]  /*14480*/  SHF.R.U32.HI R178, RZ, 0x7, R178 ;  /* 0x00000007ffb27819 */ /* 0x004fca00000116b2 */
[----:B------:R-:W-:-:S05]  /*14490*/  VIADD R177, R178, 0x8 ;  /* 0x00000008b2b17836 */ /* 0x000fca0000000000 */
[----:B------:R0:W-:Y:S02]  /*144a0*/  BAR.SYNC.DEFER_BLOCKING R177, 0x100 ;  /* 0x000400b10000751d */ /* 0x0001e40000010000 */
[----:B0-----:R-:W-:-:S04]  /*144b0*/  IMAD.MOV.U32 R177, RZ, RZ, 0x40000040 ;  /* 0x40000040ffb17424 */ /* 0x001fc800078e00ff */
        /* <DEDUP_REMOVED lines=43> */
.L_x_2824:
[----:B------:R-:W-:Y:S05]  /*14770*/  WARPSYNC.ALL ;  /* 0x0000000000007948 */ /* 0x000fea0003800000 */
[----:B------:R-:W3:Y:S01]  /*14780*/  SHFL.BFLY PT, R9, R4, 0x2, 0x1f ;  /* 0x0c401f0004097f89 */ /* 0x000ee200000e0000 */
[----:B------:R-:W-:Y:S01]  /*14790*/  VIADD R2, R2, 0x1 ;  /* 0x0000000102027836 */ /* 0x000fe20000000000 */
[----:B------:R4:W-:Y:S08]  /*147a0*/  BAR.ARV R5, 0x100 ;  /* 0x000400050000751d */ /* 0x0009f00000002000 */
[----:B------:R-:W-:Y:S06]  /*147b0*/  BAR.ARV 0x8, 0x180 ;  /* 0x0206000000007b1d */ /* 0x000fec0000002000 */
[C---:B------:R-:W-:Y:S01]  /*147c0*/  ISETP.NE.AND P1, PT, R2.reuse, 0x2, PT ;  /* 0x000000020200780c */ /* 0x040fe20003f25270 */
[----:B----4-:R-:W-:Y:S01]  /*147d0*/  IMAD.MOV.U32 R5, RZ, RZ, -0x800000 ;  /* 0xff800000ff057424 */ /* 0x010fe200078e00ff */
[----:B------:R-:W4:Y:S01]  /*147e0*/  SHFL.BFLY PT, R6, R3, 0x2, 0x1f ;  /* 0x0c401f0003067f89 */ /* 0x000f2200000e0000 */
[----:B------:R-:W-:Y:S01]  /*147f0*/  PLOP3.LUT P0, PT, PT, PT, PT, 0x8, 0x0 ;  /* 0x000000000000781c */ /* 0x000fe20003f0e170 */
[----:B------:R-:W-:Y:S01]  /*14800*/  VIADD R235, R235, 0x1 ;  /* 0x00000001ebeb7836 */ /* 0x000fe20000000000 */
[----:B------:R-:W-:Y:S01]  /*14810*/  SEL R2, R2, RZ, P1 ;  /* 0x000000ff02027207 */ /* 0x000fe20000800000 */
[----:B---3--:R-:W-:Y:S01]  /*14820*/  FADD.FTZ R11, R9, R4 ;  /* 0x00000004090b7221 */ /* 0x008fe20000010000 */
[----:B------:R-:W-:-:S04]  /*14830*/  SEL R4, RZ, 0x1, P1 ;  /* 0x00000001ff047807 */ /* 0x000fc80000800000 */
[----:B------:R-:W3:Y:S01]  /*14840*/  SHFL.BFLY PT, R8, R11, 0x1, 0x1f ;  /* 0x0c201f000b087f89 */ /* 0x000ee200000e0000 */
[----:B------:R-:W-:Y:S01]  /*14850*/  LOP3.LUT R19, R19, R4, RZ, 0x3c, !PT ;  /* 0x0000000413137212 */ /* 0x000fe200078e3cff */
[----:B----4-:R-:W-:Y:S01]  /*14860*/  FADD.FTZ R12, R6, R3 ;  /* 0x00000003060c7221 */ /* 0x010fe20000010000 */
[----:B------:R-:W-:Y:S02]  /*14870*/  IMAD.MOV.U32 R6, RZ, RZ, RZ ;  /* 0x000000ffff067224 */ /* 0x000fe400078e00ff */
[----:B------:R-:W-:Y:S02]  /*14880*/  IMAD.MOV.U32 R3, RZ, RZ, RZ ;  /* 0x000000ffff037224 */ /* 0x000fe400078e00ff */
[----:B------:R-:W4:Y:S01]  /*14890*/  SHFL.BFLY PT, R9, R12, 0x1, 0x1f ;  /* 0x0c201f000c097f89 */ /* 0x000f2200000e0000 */
[----:B---3--:R-:W-:-:S05]  /*148a0*/  FADD.FTZ R8, R11, R8 ;  /* 0x000000080b087221 */ /* 0x008fca0000010000 */
[----:B------:R-:W-:-:S13]  /*148b0*/  FSETP.NE.FTZ.AND P2, PT, R8, RZ, PT ;  /* 0x000000ff0800720b */ /* 0x000fda0003f55000 */
[----:B------:R-:W3:Y:S01]  /*148c0*/  @P2 MUFU.LG2 R14, R8 ;  /* 0x00000008000e2308 */ /* 0x000ee20000000c00 */
[----:B----4-:R-:W-:Y:S01]  /*148d0*/  FADD.FTZ R9, R12, R9 ;  /* 0x000000090c097221 */ /* 0x010fe20000010000 */
[----:B------:R-:W-:-:S04]  /*148e0*/  @P2 FMUL.FTZ R12, R10, 0.69314718246459960938 ;  /* 0x3f3172180a0c2820 */ /* 0x000fc80000410000 */
[----:B------:R-:W-:Y:S02]  /*148f0*/  FSETP.NE.FTZ.AND P3, PT, R9, RZ, PT ;  /* 0x000000ff0900720b */ /* 0x000fe40003f75000 */
[----:B------:R-:W4:Y:S01]  /*14900*/  @P2 MUFU.RCP R6, R8 ;  /* 0x0000000800062308 */ /* 0x000f220000001000 */
[----:B---3--:R-:W-:-:S10]  /*14910*/  @P2 FMUL.FTZ R21, R14, 0.69314718246459960938 ;  /* 0x3f3172180e152820 */ /* 0x008fd40000410000 */
[----:B------:R-:W3:Y:S01]  /*14920*/  @P3 MUFU.LG2 R15, R9 ;  /* 0x00000009000f3308 */ /* 0x000ee20000000c00 */
[----:B------:R-:W-:Y:S01]  /*14930*/  @P3 FMUL.FTZ R13, R10, 0.69314718246459960938 ;  /* 0x3f3172180a0d3820 */ /* 0x000fe20000410000 */
[-C--:B----4-:R-:W-:Y:S01]  /*14940*/  FMUL.FTZ R163, R68, R6.reuse ;  /* 0x0000000644a37220 */ /* 0x090fe20000410000 */
[-C--:B------:R-:W-:Y:S01]  /*14950*/  FMUL.FTZ R165, R76, R6.reuse ;  /* 0x000000064ca57220 */ /* 0x080fe20000410000 */
[----:B------:R-:W-:-:S04]  /*14960*/  FMUL.FTZ R24, R24, R6 ;  /* 0x0000000618187220 */ /* 0x000fc80000410000 */
[----:B------:R-:W4:Y:S01]  /*14970*/  @P3 MUFU.RCP R3, R9 ;  /* 0x0000000900033308 */ /* 0x000f220000001000 */
        /* <DEDUP_REMOVED lines=8> */
[----:B---3--:R-:W-:Y:S01]  /*14a00*/  @P3 FMUL.FTZ R14, R15, 0.69314718246459960938 ;  /* 0x3f3172180f0e3820 */ /* 0x008fe20000410000 */
[-C--:B------:R-:W-:Y:S01]  /*14a10*/  FMUL.FTZ R41, R41, R6.reuse ;  /* 0x0000000629297220 */ /* 0x080fe20000410000 */
[-C--:B------:R-:W-:Y:S01]  /*14a20*/  FMUL.FTZ R44, R44, R6.reuse ;  /* 0x000000062c2c7220 */ /* 0x080fe20000410000 */
[-C--:B------:R-:W-:Y:S01]  /*14a30*/  FMUL.FTZ R45, R45, R6.reuse ;  /* 0x000000062d2d7220 */ /* 0x080fe20000410000 */
[-C--:B------:R-:W-:Y:S01]  /*14a40*/  FMUL.FTZ R48, R48, R6.reuse ;  /* 0x0000000630307220 */ /* 0x080fe20000410000 */
[-C--:B------:R-:W-:Y:S01]  /*14a50*/  FMUL.FTZ R49, R49, R6.reuse ;  /* 0x0000000631317220 */ /* 0x080fe20000410000 */
[-C--:B------:R-:W-:Y:S01]  /*14a60*/  FMUL.FTZ R52, R52, R6.reuse ;  /* 0x0000000634347220 */ /* 0x080fe20000410000 */
[-C--:B------:R-:W-:Y:S01]  /*14a70*/  FMUL.FTZ R53, R53, R6.reuse ;  /* 0x0000000635357220 */ /* 0x080fe20000410000 */
[-C--:B----4-:R-:W-:Y:S01]  /*14a80*/  FMUL.FTZ R10, R43, R3.reuse ;  /* 0x000000032b0a7220 */ /* 0x090fe20000410000 */
        /* <DEDUP_REMOVED lines=112> */
.L_x_2734:
[----:B------:R-:W-:Y:S05]  /*15190*/  WARPSYNC.ALL ;  /* 0x0000000000007948 */ /* 0x000fea0003800000 */
[----:B------:R-:W1:Y:S08]  /*151a0*/  S2UR UR5, SR_CgaCtaId ;  /* 0x00000000000579c3 */ /* 0x000e700000008800 */
[----:B------:R-:W-:Y:S06]  /*151b0*/  BAR.SYNC.DEFER_BLOCKING 0x5, 0x180 ;  /* 0x0146000000007b1d */ /* 0x000fec0000010000 */
[----:B------:R-:W-:Y:S01]  /*151c0*/  UMOV UR4, 0x400 ;  /* 0x0000040000047882 */ /* 0x000fe20000000000 */
[----:B------:R-:W-:Y:S01]  /*151d0*/  BSSY B0, `(.L_x_2843) ;  /* 0x00002e4000007945 */ /* 0x000fe20003800000 */
[----:B-1----:R-:W-:-:S06]  /*151e0*/  ULEA UR4, UR5, UR4, 0x18 ;  /* 0x0000000405047291 */ /* 0x002fcc000f8ec03f */
[----:B------:R-:W-:-:S05]  /*151f0*/  IMAD.U32 R16, RZ, RZ, UR4 ;  /* 0x00000004ff107e24 */ /* 0x000fca000f8e00ff */
[----:B------:R1:W3:Y:S01]  /*15200*/  LDS.128 R88, [R16+0x228d0] ;  /* 0x0228d00010587984 */ /* 0x0002e20000000c00 */
[----:B------:R-:W-:Y:S06]  /*15210*/  BAR.ARV 0x4, 0x180 ;  /* 0x0106000000007b1d */ /* 0x000fec0000002000 */
[----:B------:R-:W-:Y:S05]  /*15220*/  @P0 BRA `(.L_x_2844) ;  /* 0x0000001c00e00947 */ /* 0x000fea0003800000 */
[----:B------:R-:W4:Y:S01]  /*15230*/  LDL R0, [R1+0x1c] ;  /* 0x00001c0001007983 */ /* 0x000f220000100800 */
[----:B------:R-:W-:Y:S05]  /*15240*/  WARPSYNC.ALL ;  /* 0x0000000000007948 */ /* 0x000fea0003800000 */
[----:B------:R-:W0:Y:S01]  /*15250*/  S2R R7, SR_SWINHI ;  /* 0x0000000000077919 */ /* 0x000e220000002f00 */
        /* <DEDUP_REMOVED lines=17> */
[----:B0-----:R-:W-:Y:S02]  /*15370*/  MOV R13, R7 ;  /* 0x00000007000d7202 */ /* 0x001fe40000000f00 */
        /* <DEDUP_REMOVED lines=24> */
[----:B------:R-:W-:Y:S01]  /*15500*/  F2FP.BF16.F32.PACK_AB R147, R3, R150 ;  /* 0x000000960393723e */ /* 0x000fe200000010ff */
[----:B------:R-:W-:Y:S01]  /*15510*/  BAR.SYNC.DEFER_BLOCKING 0x1, 0x100 ;  /* 0x0044000000007b1d */ /* 0x000fe20000010000 */
[----:B----4-:R-:W-:-:S03]  /*15520*/  IMAD.WIDE R134, R0, 0x2, R12 ;  /* 0x0000000200867825 */ /* 0x010fc600078e020c */
[C---:B------:R-:W-:Y:S02]  /*15530*/  IADD3 R151, P1, R134.reuse, 0x20, RZ ;  /* 0x0000002086977810 */ /* 0x040fe40007f3e0ff */
[C---:B------:R-:W-:Y:S02]  /*15540*/  IADD3 R181, P2, R134.reuse, 0x40, RZ ;  /* 0x0000004086b57810 */ /* 0x040fe40007f5e0ff */
[----:B------:R-:W-:Y:S01]  /*15550*/  IADD3 R183, P3, R134, 0x60, RZ ;  /* 0x0000006086b77810 */ /* 0x000fe20007f7e0ff */
[--C-:B------:R-:W-:Y:S01]  /*15560*/  IMAD.X R21, RZ, RZ, R135.reuse, P1 ;  /* 0x000000ffff157224 */ /* 0x100fe200008e0687 */
[----:B------:R-:W-:Y:S01]  /*15570*/  LOP3.LUT R20, R151, 0x380, RZ, 0xc0, !PT ;  /* 0x0000038097147812 */ /* 0x000fe200078ec0ff */
[--C-:B------:R-:W-:Y:S01]  /*15580*/  IMAD.X R31, RZ, RZ, R135.reuse, P2 ;  /* 0x000000ffff1f7224 */ /* 0x100fe200010e0687 */
[----:B-----5:R-:W-:Y:S01]  /*15590*/  LOP3.LUT R30, R181, 0x380, RZ, 0xc0, !PT ;  /* 0x00000380b51e7812 */ /* 0x020fe200078ec0ff */
[----:B------:R-:W-:Y:S01]  /*155a0*/  IMAD.X R39, RZ, RZ, R135, P3 ;  /* 0x000000ffff277224 */ /* 0x000fe200018e0687 */
[----:B------:R-:W-:-:S02]  /*155b0*/  LOP3.LUT R38, R183, 0x380, RZ, 0xc0, !PT ;  /* 0x00000380b7267812 */ /* 0x000fc400078ec0ff */
[----:B------:R-:W-:Y:S02]  /*155c0*/  SHF.R.U64 R20, R20, 0x3, RZ ;  /* 0x0000000314147819 */ /* 0x000fe400000012ff */
[----:B------:R-:W-:Y:S02]  /*155d0*/  IADD3 R86, P4, R134, 0x4000, RZ ;  /* 0x0000400086567810 */ /* 0x000fe40007f9e0ff */
[----:B------:R-:W-:Y:S02]  /*155e0*/  SHF.R.U64 R30, R30, 0x3, RZ ;  /* 0x000000031e1e7819 */ /* 0x000fe400000012ff */
[----:B------:R-:W-:Y:S01]  /*155f0*/  IADD3 R94, P5, R134, 0x4020, RZ ;  /* 0x00004020865e7810 */ /* 0x000fe20007fbe0ff */
[--C-:B------:R-:W-:Y:S01]  /*15600*/  IMAD.X R87, RZ, RZ, R135.reuse, P4 ;  /* 0x000000ffff577224 */ /* 0x100fe200020e0687 */
[----:B------:R-:W-:Y:S02]  /*15610*/  SHF.R.U64 R38, R38, 0x3, RZ ;  /* 0x0000000326267819 */ /* 0x000fe400000012ff */
[----:B------:R-:W-:Y:S01]  /*15620*/  IADD3 R98, P0, R134, 0x4040, RZ ;  /* 0x0000404086627810 */ /* 0x000fe20007f1e0ff */
[----:B------:R-:W-:Y:S01]  /*15630*/  IMAD.X R95, RZ, RZ, R135, P5 ;  /* 0x000000ffff5f7224 */ /* 0x000fe200028e0687 */
[----:B------:R-:W-:-:S02]  /*15640*/  LOP3.LUT R20, R20, R151, RZ, 0x3c, !PT ;  /* 0x0000009714147212 */ /* 0x000fc400078e3cff */
[----:B------:R-:W-:Y:S01]  /*15650*/  LOP3.LUT R30, R30, R181, RZ, 0x3c, !PT ;  /* 0x000000b51e1e7212 */ /* 0x000fe200078e3cff */
[----:B------:R-:W-:Y:S01]  /*15660*/  IMAD.X R99, RZ, RZ, R135, P0 ;  /* 0x000000ffff637224 */ /* 0x000fe200000e0687 */
[----:B------:R-:W-:Y:S02]  /*15670*/  LOP3.LUT R151, R86, 0x380, RZ, 0xc0, !PT ;  /* 0x0000038056977812 */ /* 0x000fe400078ec0ff */
[----:B------:R-:W-:Y:S02]  /*15680*/  LOP3.LUT R38, R38, R183, RZ, 0x3c, !PT ;  /* 0x000000b726267212 */ /* 0x000fe400078e3cff */
[----:B------:R-:W-:Y:S02]  /*15690*/  LOP3.LUT R181, R94, 0x380, RZ, 0xc0, !PT ;  /* 0x000003805eb57812 */ /* 0x000fe400078ec0ff */
[----:B------:R-:W-:Y:S02]  /*156a0*/  LOP3.LUT R183, R98, 0x380, RZ, 0xc0, !PT ;  /* 0x0000038062b77812 */ /* 0x000fe400078ec0ff */
[----:B------:R-:W-:-:S02]  /*156b0*/  IADD3 R102, P1, R134, 0x4060, RZ ;  /* 0x0000406086667810 */ /* 0x000fc40007f3e0ff */
[C---:B------:R-:W-:Y:S02]  /*156c0*/  LOP3.LUT R15, R134.reuse, 0x380, RZ, 0xc0, !PT ;  /* 0x00000380860f7812 */ /* 0x040fe400078ec0ff */
[C---:B------:R-:W-:Y:S01]  /*156d0*/  IADD3 R0, P0, R134.reuse, 0xc000, RZ ;  /* 0x0000c00086007810 */ /* 0x040fe20007f1e0ff */
[--C-:B------:R-:W-:Y:S01]  /*156e0*/  IMAD.X R103, RZ, RZ, R135.reuse, P1 ;  /* 0x000000ffff677224 */ /* 0x100fe200008e0687 */
[----:B------:R-:W-:Y:S02]  /*156f0*/  SHF.R.U64 R151, R151, 0x3, RZ ;  /* 0x0000000397977819 */ /* 0x000fe400000012ff */
[C---:B------:R-:W-:Y:S01]  /*15700*/  IADD3 R106, P2, R134.reuse, 0x8000, RZ ;  /* 0x00008000866a7810 */ /* 0x040fe20007f5e0ff */
[--C-:B------:R-:W-:Y:S01]  /*15710*/  IMAD.X R123, RZ, RZ, R135.reuse, P0 ;  /* 0x000000ffff7b7224 */ /* 0x100fe200000e0687 */
[C---:B------:R-:W-:Y:S02]  /*15720*/  IADD3 R110, P3, R134.reuse, 0x8020, RZ ;  /* 0x00008020866e7810 */ /* 0x040fe40007f7e0ff */
[----:B------:R-:W-:Y:S01]  /*15730*/  SHF.R.U64 R181, R181, 0x3, RZ ;  /* 0x00000003b5b57819 */ /* 0x000fe200000012ff */
[--C-:B------:R-:W-:Y:S01]  /*15740*/  IMAD.X R107, RZ, RZ, R135.reuse, P2 ;  /* 0x000000ffff6b7224 */ /* 0x100fe200010e0687 */
[----:B------:R-:W-:Y:S01]  /*15750*/  SHF.R.U64 R183, R183, 0x3, RZ ;  /* 0x00000003b7b77819 */ /* 0x000fe200000012ff */
[----:B------:R-:W-:Y:S01]  /*15760*/  IMAD.X R111, RZ, RZ, R135, P3 ;  /* 0x000000ffff6f7224 */ /* 0x000fe200018e0687 */
[----:B------:R-:W-:-:S02]  /*15770*/  IADD3 R114, P4, R134, 0x8040, RZ ;  /* 0x0000804086727810 */ /* 0x000fc40007f9e0ff */
[----:B------:R-:W-:Y:S02]  /*15780*/  LOP3.LUT R185, R102, 0x380, RZ, 0xc0, !PT ;  /* 0x0000038066b97812 */ /* 0x000fe400078ec0ff */
[----:B------:R-:W-:Y:S01]  /*15790*/  SHF.R.U64 R15, R15, 0x3, RZ ;  /* 0x000000030f0f7819 */ /* 0x000fe200000012ff */
[----:B------:R-:W-:Y:S01]  /*157a0*/  IMAD.X R115, RZ, RZ, R135, P4 ;  /* 0x000000ffff737224 */ /* 0x000fe200020e0687 */
[----:B------:R-:W-:Y:S02]  /*157b0*/  LOP3.LUT R86, R151, R86, RZ, 0x3c, !PT ;  /* 0x0000005697567212 */ /* 0x000fe400078e3cff */
[----:B------:R-:W-:Y:S02]  /*157c0*/  LOP3.LUT R94, R181, R94, RZ, 0x3c, !PT ;  /* 0x0000005eb55e7212 */ /* 0x000fe400078e3cff */
[----:B------:R-:W-:Y:S02]  /*157d0*/  LOP3.LUT R151, R106, 0x380, RZ, 0xc0, !PT ;  /* 0x000003806a977812 */ /* 0x000fe400078ec0ff */
[----:B------:R-:W-:-:S02]  /*157e0*/  LOP3.LUT R98, R183, R98, RZ, 0x3c, !PT ;  /* 0x00000062b7627212 */ /* 0x000fc400078e3cff */
[----:B------:R-:W-:Y:S02]  /*157f0*/  LOP3.LUT R181, R110, 0x380, RZ, 0xc0, !PT ;  /* 0x000003806eb57812 */ /* 0x000fe400078ec0ff */
[----:B------:R-:W-:Y:S02]  /*15800*/  ISETP.NE.U32.AND P0, PT, RZ, UR4, PT ;  /* 0x00000004ff007c0c */ /* 0x000fe4000bf05070 */
[C---:B------:R-:W-:Y:S02]  /*15810*/  IADD3 R118, P5, R134.reuse, 0x8060, RZ ;  /* 0x0000806086767810 */ /* 0x040fe40007fbe0ff */
[C---:B------:R-:W-:Y:S02]  /*15820*/  IADD3 R14, P1, R134.reuse, 0xc020, RZ ;  /* 0x0000c020860e7810 */ /* 0x040fe40007f3e0ff */
[C---:B---3--:R-:W-:Y:S01]  /*15830*/  IADD3 R88, P2, R134.reuse, 0xc040, RZ ;  /* 0x0000c04086587810 */ /* 0x048fe20007f5e0ff */
        /* <DEDUP_REMOVED lines=9> */
[----:B------:R-:W-:Y:S02]  /*158d0*/  SHF.R.U64 R181, R181, 0x3, RZ ;  /* 0x00000003b5b57819 */ /* 0x000fe400000012ff */
[----:B------:R-:W-:Y:S01]  /*158e0*/  ISETP.NE.AND.EX P0, PT, RZ, UR5, PT, P0 ;  /* 0x00000005ff007c0c */ /* 0x000fe2000bf05300 */
[----:B------:R-:W-:Y:S01]  /*158f0*/  ULDC.64 UR4, c[0x0][0xc08] ;  /* 0x0003020000047ab9 */ /* 0x000fe20000000a00 */
[----:B------:R-:W-:Y:S02]  /*15900*/  LOP3.LUT R102, R185, R102, RZ, 0x3c, !PT ;  /* 0x00000066b9667212 */ /* 0x000fe400078e3cff */
[----:B------:R-:W-:-:S02]  /*15910*/  SHF.R.U64 R183, R183, 0x3, RZ ;  /* 0x00000003b7b77819 */ /* 0x000fc400000012ff */
[----:B------:R-:W-:Y:S02]  /*15920*/  LOP3.LUT R185, R118, 0x380, RZ, 0xc0, !PT ;  /* 0x0000038076b97812 */ /* 0x000fe400078ec0ff */
[----:B------:R-:W-:Y:S02]  /*15930*/  MOV R134, R134 ;  /* 0x0000008600867202 */ /* 0x000fe40000000f00 */
[----:B------:R-:W-:Y:S02]  /*15940*/  LOP3.LUT R106, R151, R106, RZ, 0x3c, !PT ;  /* 0x0000006a976a7212 */ /* 0x000fe400078e3cff */
[----:B------:R-:W-:Y:S01]  /*15950*/  MOV R20, R20 ;  /* 0x0000001400147202 */ /* 0x000fe20000000f00 */
[----:B------:R0:W-:Y:S01]  /*15960*/  STSM.16.M88.4 [R134], R24 ;  /* 0x0000001886007844 */ /* 0x0001e20000000200 */
[----:B------:R-:W-:Y:S02]  /*15970*/  ISETP.NE.U32.AND P2, PT, RZ, UR4, PT ;  /* 0x00000004ff007c0c */ /* 0x000fe4000bf45070 */
[----:B------:R-:W-:Y:S01]  /*15980*/  LOP3.LUT R110, R181, R110, RZ, 0x3c, !PT ;  /* 0x0000006eb56e7212 */ /* 0x000fe200078e3cff */
[----:B------:R3:W-:Y:S01]  /*15990*/  STSM.16.M88.4 [R20], R32 ;  /* 0x0000002014007844 */ /* 0x0007e20000000200 */
[----:B------:R-:W-:-:S02]  /*159a0*/  LOP3.LUT R151, R0, 0x380, RZ, 0xc0, !PT ;  /* 0x0000038000977812 */ /* 0x000fc400078ec0ff */
[----:B------:R-:W-:Y:S02]  /*159b0*/  MOV R30, R30 ;  /* 0x0000001e001e7202 */ /* 0x000fe40000000f00 */
[----:B------:R-:W-:Y:S02]  /*159c0*/  LOP3.LUT R114, R183, R114, RZ, 0x3c, !PT ;  /* 0x00000072b7727212 */ /* 0x000fe400078e3cff */
[----:B------:R-:W-:Y:S01]  /*159d0*/  LOP3.LUT R181, R14, 0x380, RZ, 0xc0, !PT ;  /* 0x000003800eb57812 */ /* 0x000fe200078ec0ff */
[----:B------:R4:W-:Y:S01]  /*159e0*/  STSM.16.M88.4 [R30], R40 ;  /* 0x000000281e007844 */ /* 0x0009e20000000200 */
[----:B------:R-:W-:Y:S02]  /*159f0*/  MOV R38, R38 ;  /* 0x0000002600267202 */ /* 0x000fe40000000f00 */
[----:B------:R-:W-:Y:S02]  /*15a00*/  SHF.R.U64 R185, R185, 0x3, RZ ;  /* 0x00000003b9b97819 */ /* 0x000fe400000012ff */
[----:B------:R-:W-:Y:S01]  /*15a10*/  LOP3.LUT R183, R88, 0x380, RZ, 0xc0, !PT ;  /* 0x0000038058b77812 */ /* 0x000fe200078ec0ff */
[----:B------:R2:W-:Y:S01]  /*15a20*/  STSM.16.M88.4 [R38], R48 ;  /* 0x0000003026007844 */ /* 0x0005e20000000200 */
[----:B------:R-:W-:-:S02]  /*15a30*/  LOP3.LUT R178, R7, 0x380, RZ, 0xc0, !PT ;  /* 0x0000038007b27812 */ /* 0x000fc400078ec0ff */
[----:B------:R-:W-:Y:S02]  /*15a40*/  MOV R86, R86 ;  /* 0x0000005600567202 */ /* 0x000fe40000000f00 */
[----:B------:R-:W-:Y:S02]  /*15a50*/  MOV R94, R94 ;  /* 0x0000005e005e7202 */ /* 0x000fe40000000f00 */
[----:B------:R-:W-:Y:S01]  /*15a60*/  MOV R98, R98 ;  /* 0x0000006200627202 */ /* 0x000fe20000000f00 */
[----:B------:R-:W-:Y:S01]  /*15a70*/  STSM.16.M88.4 [R86], R56 ;  /* 0x0000003856007844 */ /* 0x000fe20000000200 */
[----:B------:R-:W-:Y:S02]  /*15a80*/  ISETP.NE.AND.EX P2, PT, RZ, UR5, PT, P2 ;  /* 0x00000005ff007c0c */ /* 0x000fe4000bf45320 */
[----:B------:R-:W-:Y:S01]  /*15a90*/  MOV R102, R102 ;  /* 0x0000006600667202 */ /* 0x000fe20000000f00 */
[----:B------:R-:W-:Y:S01]  /*15aa0*/  STSM.16.M88.4 [R94], R64 ;  /* 0x000000405e007844 */ /* 0x000fe20000000200 */
[----:B------:R-:W-:-:S02]  /*15ab0*/  SHF.R.U64 R151, R151, 0x3, RZ ;  /* 0x0000000397977819 */ /* 0x000fc400000012ff */
[----:B0-----:R-:W-:Y:S01]  /*15ac0*/  F2FP.BF16.F32.PACK_AB R24, R81, R166 ;  /* 0x000000a65118723e */ /* 0x001fe200000010ff */
[----:B------:R0:W-:Y:S01]  /*15ad0*/  STSM.16.M88.4 [R98], R8 ;  /* 0x0000000862007844 */ /* 0x0001e20000000200 */
[----:B------:R-:W-:Y:S02]  /*15ae0*/  SHF.R.U64 R181, R181, 0x3, RZ ;  /* 0x00000003b5b57819 */ /* 0x000fe400000012ff */
[----:B------:R-:W-:Y:S02]  /*15af0*/  F2FP.BF16.F32.PACK_AB R25, R83, R82 ;  /* 0x000000525319723e */ /* 0x000fe400000010ff */
[----:B------:R-:W-:Y:S02]  /*15b00*/  F2FP.BF16.F32.PACK_AB R26, R85, R167 ;  /* 0x000000a7551a723e */ /* 0x000fe400000010ff */
[----:B------:R-:W-:Y:S02]  /*15b10*/  F2FP.BF16.F32.PACK_AB R27, R54, R46 ;  /* 0x0000002e361b723e */ /* 0x000fe400000010ff */
[----:B------:R-:W-:Y:S01]  /*15b20*/  MOV R106, R106 ;  /* 0x0000006a006a7202 */ /* 0x000fe20000000f00 */
[----:B------:R-:W-:Y:S01]  /*15b30*/  ULDC UR4, c[0x0][0xa88] ;  /* 0x0002a20000047ab9 */ /* 0x000fe20000000800 */
[----:B------:R-:W-:Y:S01]  /*15b40*/  LOP3.LUT R118, R185, R118, RZ, 0x3c, !PT ;  /* 0x00000076b9767212 */ /* 0x000fe200078e3cff */
[----:B------:R1:W-:Y:S01]  /*15b50*/  STSM.16.M88.4 [R102], R24 ;  /* 0x0000001866007844 */ /* 0x0003e20000000200 */
[----:B------:R-:W-:Y:S01]  /*15b60*/  SHF.R.U64 R183, R183, 0x3, RZ ;  /* 0x00000003b7b77819 */ /* 0x000fe200000012ff */
[----:B---3--:R-:W-:Y:S01]  /*15b70*/  IMAD.MOV.U32 R20, RZ, RZ, RZ ;  /* 0x000000ffff147224 */ /* 0x008fe200078e00ff */
[----:B------:R-:W-:-:S02]  /*15b80*/  SHF.R.U64 R178, R178, 0x3, RZ ;  /* 0x00000003b2b27819 */ /* 0x000fc400000012ff */
[----:B----4-:R-:W-:Y:S02]  /*15b90*/  F2FP.BF16.F32.PACK_AB R30, R93, R169 ;  /* 0x000000a95d1e723e */ /* 0x010fe400000010ff */
[----:B------:R-:W-:Y:S02]  /*15ba0*/  F2FP.BF16.F32.PACK_AB R31, R92, R84 ;  /* 0x000000545c1f723e */ /* 0x000fe400000010ff */
[----:B------:R-:W-:Y:S02]  /*15bb0*/  LOP3.LUT R122, R151, R0, RZ, 0x3c, !PT ;  /* 0x00000000977a7212 */ /* 0x000fe400078e3cff */
[----:B------:R-:W-:Y:S01]  /*15bc0*/  MOV R110, R110 ;  /* 0x0000006e006e7202 */ /* 0x000fe20000000f00 */
[----:B------:R3:W-:Y:S01]  /*15bd0*/  STSM.16.M88.4 [R106], R28 ;  /* 0x0000001c6a007844 */ /* 0x0007e20000000200 */
[----:B------:R-:W-:Y:S01]  /*15be0*/  F2FP.BF16.F32.PACK_AB R32, R97, R170 ;  /* 0x000000aa6120723e */ /* 0x000fe200000010ff */
[----:B------:R-:W4:Y:S01]  /*15bf0*/  LDC R0, c[0x0][0xbe8] ;  /* 0x0002fa00ff007b82 */ /* 0x000f220000000800 */
[----:B------:R-:W-:-:S02]  /*15c00*/  F2FP.BF16.F32.PACK_AB R33, R100, R96 ;  /* 0x000000606421723e */ /* 0x000fc400000010ff */
[----:B------:R-:W-:Y:S02]  /*15c10*/  F2FP.BF16.F32.PACK_AB R34, R101, R171 ;  /* 0x000000ab6522723e */ /* 0x000fe400000010ff */
[----:B------:R-:W-:Y:S02]  /*15c20*/  F2FP.BF16.F32.PACK_AB R35, R108, R104 ;  /* 0x000000686c23723e */ /* 0x000fe400000010ff */
[----:B------:R-:W-:Y:S02]  /*15c30*/  LOP3.LUT R126, R181, R14, RZ, 0x3c, !PT ;  /* 0x0000000eb57e7212 */ /* 0x000fe400078e3cff */
[----:B------:R-:W-:Y:S01]  /*15c40*/  MOV R114, R114 ;  /* 0x0000007200727202 */ /* 0x000fe20000000f00 */
[----:B------:R-:W-:Y:S01]  /*15c50*/  STSM.16.M88.4 [R110], R32 ;  /* 0x000000206e007844 */ /* 0x000fe20000000200 */
[----:B--2---:R-:W-:Y:S02]  /*15c60*/  F2FP.BF16.F32.PACK_AB R38, R109, R173 ;  /* 0x000000ad6d26723e */ /* 0x004fe400000010ff */
[----:B------:R-:W-:-:S02]  /*15c70*/  F2FP.BF16.F32.PACK_AB R39, R124, R120 ;  /* 0x000000787c27723e */ /* 0x000fc400000010ff */
[----:B------:R-:W-:Y:S02]  /*15c80*/  LOP3.LUT R130, R183, R88, RZ, 0x3c, !PT ;  /* 0x00000058b7827212 */ /* 0x000fe400078e3cff */
[----:B------:R-:W-:Y:S01]  /*15c90*/  LOP3.LUT R14, R178, R7, RZ, 0x3c, !PT ;  /* 0x00000007b20e7212 */ /* 0x000fe200078e3cff */
[----:B------:R-:W-:Y:S01]  /*15ca0*/  STSM.16.M88.4 [R114], R36 ;  /* 0x0000002472007844 */ /* 0x000fe20000000200 */
[----:B------:R-:W-:Y:S02]  /*15cb0*/  MOV R118, R118 ;  /* 0x0000007600767202 */ /* 0x000fe40000000f00 */
[----:B0-----:R-:W-:Y:S02]  /*15cc0*/  F2FP.BF16.F32.PACK_AB R8, R113, R174 ;  /* 0x000000ae7108723e */ /* 0x001fe400000010ff */
[----:B------:R-:W-:Y:S02]  /*15cd0*/  F2FP.BF16.F32.PACK_AB R9, R152, R128 ;  /* 0x000000809809723e */ /* 0x000fe400000010ff */
[----:B------:R-:W-:-:S02]  /*15ce0*/  F2FP.BF16.F32.PACK_AB R10, R117, R175 ;  /* 0x000000af750a723e */ /* 0x000fc400000010ff */
[----:B------:R-:W-:Y:S02]  /*15cf0*/  F2FP.BF16.F32.PACK_AB R11, R154, R153 ;  /* 0x000000999a0b723e */ /* 0x000fe400000010ff */
[----:B------:R-:W-:Y:S02]  /*15d00*/  MOV R122, R122 ;  /* 0x0000007a007a7202 */ /* 0x000fe40000000f00 */
[----:B-1----:R-:W-:Y:S01]  /*15d10*/  F2FP.BF16.F32.PACK_AB R24, R121, R176 ;  /* 0x000000b07918723e */ /* 0x002fe200000010ff */
[----:B------:R0:W-:Y:S01]  /*15d20*/  STSM.16.M88.4 [R118], R8 ;  /* 0x0000000876007844 */ /* 0x0001e20000000200 */
[----:B------:R-:W-:Y:S02]  /*15d30*/  F2FP.BF16.F32.PACK_AB R25, R156, R155 ;  /* 0x0000009b9c19723e */ /* 0x000fe400000010ff */
[----:B------:R-:W-:Y:S02]  /*15d40*/  F2FP.BF16.F32.PACK_AB R26, R125, R177 ;  /* 0x000000b17d1a723e */ /* 0x000fe400000010ff */
[----:B------:R-:W-:-:S02]  /*15d50*/  F2FP.BF16.F32.PACK_AB R27, R158, R157 ;  /* 0x0000009d9e1b723e */ /* 0x000fc400000010ff */
[----:B------:R-:W-:Y:S02]  /*15d60*/  MOV R126, R126 ;  /* 0x0000007e007e7202 */ /* 0x000fe40000000f00 */
[----:B---3--:R-:W-:Y:S01]  /*15d70*/  F2FP.BF16.F32.PACK_AB R28, R129, R179 ;  /* 0x000000b3811c723e */ /* 0x008fe200000010ff */
[----:B------:R-:W-:Y:S01]  /*15d80*/  STSM.16.M88.4 [R122], R24 ;  /* 0x000000187a007844 */ /* 0x000fe20000000200 */
[----:B------:R-:W-:Y:S02]  /*15d90*/  F2FP.BF16.F32.PACK_AB R29, R160, R159 ;  /* 0x0000009fa01d723e */ /* 0x000fe400000010ff */
[----:B------:R-:W-:Y:S02]  /*15da0*/  F2FP.BF16.F32.PACK_AB R30, R133, R132 ;  /* 0x00000084851e723e */ /* 0x000fe400000010ff */
[----:B------:R-:W-:Y:S01]  /*15db0*/  F2FP.BF16.F32.PACK_AB R31, R162, R161 ;  /* 0x000000a1a21f723e */ /* 0x000fe200000010ff */
[----:B0-----:R-:W0:Y:S01]  /*15dc0*/  @P2 LDC.64 R8, c[0x0][0xc08] ;  /* 0x00030200ff082b82 */ /* 0x001e220000000a00 */
[----:B------:R-:W-:-:S02]  /*15dd0*/  MOV R130, R130 ;  /* 0x0000008200827202 */ /* 0x000fc40000000f00 */
[----:B------:R-:W-:Y:S01]  /*15de0*/  MOV R7, R14 ;  /* 0x0000000e00077202 */ /* 0x000fe20000000f00 */
[----:B------:R-:W-:Y:S04]  /*15df0*/  STSM.16.M88.4 [R126], R28 ;  /* 0x0000001c7e007844 */ /* 0x000fe80000000200 */
[----:B------:R-:W1:Y:S01]  /*15e00*/  LDC.64 R14, c[0x0][0xc00] ;  /* 0x00030000ff0e7b82 */ /* 0x000e620000000a00 */
[----:B------:R-:W-:Y:S04]  /*15e10*/  STSM.16.M88.4 [R130], R136 ;  /* 0x0000008882007844 */ /* 0x000fe80000000200 */
[----:B------:R2:W-:Y:S01]  /*15e20*/  STSM.16.M88.4 [R7], R144 ;  /* 0x0000009007007844 */ /* 0x0005e20000000200 */
[----:B0-----:R-:W-:-:S04]  /*15e30*/  @P2 IMAD.WIDE R8, R232, 0x4, R8 ;  /* 0x00000004e8082825 */ /* 0x001fc800078e0208 */
[----:B--2---:R-:W-:Y:S01]  /*15e40*/  IMAD.U32 R7, RZ, RZ, UR4 ;  /* 0x00000004ff077e24 */ /* 0x004fe2000f8e00ff */
[----:B------:R-:W-:Y:S01]  /*15e50*/  BAR.SYNC.DEFER_BLOCKING 0x1, 0x100 ;  /* 0x0044000000007b1d */ /* 0x000fe20000010000 */
[----:B-1----:R-:W-:-:S05]  /*15e60*/  IMAD.WIDE R14, R232, 0x4, R14 ;  /* 0x00000004e80e7825 */ /* 0x002fca00078e020e */
[----:B------:R0:W5:Y:S01]  /*15e70*/  @P0 LDG.E R20, desc[UR40][R14.64] ;  /* 0x000000280e140981 */ /* 0x000162000c1e1900 */
[----:B----4-:R-:W-:Y:S01]  /*15e80*/  ISETP.NE.AND P1, PT, R0, 0x1, PT ;  /* 0x000000010000780c */ /* 0x010fe20003f25270 */
[----:B------:R-:W-:Y:S02]  /*15e90*/  IMAD.IADD R10, R215, 0x1, R210 ;  /* 0x00000001d70a7824 */ /* 0x000fe400078e02d2 */
[----:B------:R0:W5:Y:S10]  /*15ea0*/  @P2 LDG.E R7, desc[UR40][R8.64] ;  /* 0x0000002808072981 */ /* 0x000174000c1e1900 */
[----:B------:R-:W1:Y:S08]  /*15eb0*/  @P1 LDC R3, c[0x0][0xbec] ;  /* 0x0002fb00ff031b82 */ /* 0x000e700000000800 */
[----:B------:R-:W2:Y:S01]  /*15ec0*/  @P1 LDC R4, c[0x0][0xbf0] ;  /* 0x0002fc00ff041b82 */ /* 0x000ea20000000800 */
[----:B0-----:R-:W-:Y:S05]  /*15ed0*/  @P2 BRA `(.L_x_2845) ;  /* 0x0000000000102947 */ /* 0x001fea0003800000 */
[----:B------:R-:W-:Y:S05]  /*15ee0*/  @!P0 BRA `(.L_x_2845) ;  /* 0x00000000000c8947 */ /* 0x000fea0003800000 */
[----:B------:R-:W3:Y:S04]  /*15ef0*/  LDG.E R8, desc[UR40][R14.64] ;  /* 0x000000280e087981 */ /* 0x000ee8000c1e1900 */
[----:B-----5:R-:W3:Y:S02]  /*15f00*/  LDG.E R7, desc[UR40][R14.64+0x4] ;  /* 0x000004280e077981 */ /* 0x020ee4000c1e1900 */
[----:B---3--:R-:W-:-:S07]  /*15f10*/  IMAD.IADD R7, R7, 0x1, -R8 ;  /* 0x0000000107077824 */ /* 0x008fce00078e0a08 */
.L_x_2845:
[----:B------:R-:W3:Y:S01]  /*15f20*/  LDL R26, [R1+0x18] ;  /* 0x00001800011a7983 */ /* 0x000ee20000100800 */
[----:B------:R-:W-:Y:S01]  /*15f30*/  SHF.R.S32.HI R77, RZ, 0x1f, R230 ;  /* 0x0000001fff4d7819 */ /* 0x000fe200000114e6 */
[----:B-1----:R-:W-:Y:S01]  /*15f40*/  @P1 IMAD.HI.U32 R3, R10, R3, RZ ;  /* 0x000000030a031227 */ /* 0x002fe200078e00ff */
[----:B------:R-:W-:Y:S01]  /*15f50*/  ULDC.64 UR4, c[0x0][0xb90] ;  /* 0x0002e40000047ab9 */ /* 0x000fe20000000a00 */
[----:B-----5:R-:W-:Y:S01]  /*15f60*/  SHF.R.S32.HI R21, RZ, 0x1f, R20 ;  /* 0x0000001fff157819 */ /* 0x020fe20000011414 */
[----:B------:R-:W0:Y:S01]  /*15f70*/  S2R R31, SR_TID.X ;  /* 0x00000000001f7919 */ /* 0x000e220000002100 */
[----:B------:R-:W-:Y:S01]  /*15f80*/  IMAD R15, R77, UR4, RZ ;  /* 0x000000044d0f7c24 */ /* 0x000fe2000f8e02ff */
[----:B------:R-:W-:Y:S01]  /*15f90*/  SEL R76, R232, RZ, !P0 ;  /* 0x000000ffe84c7207 */ /* 0x000fe20004000000 */
[----:B------:R-:W-:Y:S01]  /*15fa0*/  IMAD.MOV.U32 R11, RZ, RZ, R10 ;  /* 0x000000ffff0b7224 */ /* 0x000fe200078e000a */
[----:B--2---:R-:W-:Y:S01]  /*15fb0*/  @P1 SHF.R.U32.HI R11, RZ, R4, R3 ;  /* 0x00000004ff0b1219 */ /* 0x004fe20000011603 */
[C---:B------:R-:W-:Y:S01]  /*15fc0*/  IMAD.WIDE.U32 R8, R230.reuse, UR4, R20 ;  /* 0x00000004e6087c25 */ /* 0x040fe2000f8e0014 */
[----:B------:R-:W-:Y:S01]  /*15fd0*/  SHF.R.S32.HI R3, RZ, 0x1f, R232 ;  /* 0x0000001fff037819 */ /* 0x000fe200000114e8 */
[----:B------:R-:W1:Y:S02]  /*15fe0*/  @P1 LDC R85, c[0x0][0xbec] ;  /* 0x0002fb00ff551b82 */ /* 0x000e640000000800 */
[----:B------:R-:W-:Y:S01]  /*15ff0*/  IMAD R15, R230, UR5, R15 ;  /* 0x00000005e60f7c24 */ /* 0x000fe2000f8e020f */
[----:B------:R-:W-:Y:S01]  /*16000*/  SEL R3, R3, RZ, !P0 ;  /* 0x000000ff03037207 */ /* 0x000fe20004000000 */
[----:B------:R-:W-:Y:S01]  /*16010*/  IMAD.MOV R27, RZ, RZ, -R11 ;  /* 0x000000ffff1b7224 */ /* 0x000fe200078e0a0b */
[----:B------:R-:W-:Y:S01]  /*16020*/  ULDC.64 UR4, c[0x0][0xb98] ;  /* 0x0002e60000047ab9 */ /* 0x000fe20000000a00 */
[----:B------:R-:W-:-:S02]  /*16030*/  IMAD.IADD R9, R9, 0x1, R15 ;  /* 0x0000000109097824 */ /* 0x000fc400078e020f */
[----:B------:R-:W-:Y:S01]  /*16040*/  IMAD R15, R0, R27, R10 ;  /* 0x0000001b000f7224 */ /* 0x000fe200078e020a */
[----:B------:R-:W2:Y:S01]  /*16050*/  @P1 LDC R87, c[0x0][0xbf0] ;  /* 0x0002fc00ff571b82 */ /* 0x000ea20000000800 */
        /* <DEDUP_REMOVED lines=12> */
[----:B0-----:R-:W-:Y:S01]  /*16120*/  VIADD R31, R31, 0xffffff80 ;  /* 0xffffff801f1f7836 */ /* 0x001fe20000000000 */
[----:B------:R-:W-:Y:S01]  /*16130*/  IADD3.X R9, R25, R9, R27, P0, !PT ;  /* 0x0000000919097210 */ /* 0x000fe200007fe41b */
[----:B------:R-:W-:Y:S01]  /*16140*/  IMAD R25, R15, UR5, R4 ;  /* 0x000000050f197c24 */ /* 0x000fe2000f8e0204 */
[----:B------:R-:W-:Y:S01]  /*16150*/  LOP3.LUT R36, R37, 0x380, RZ, 0xc0, !PT ;  /* 0x0000038025247812 */ /* 0x000fe200078ec0ff */
[----:B------:R-:W-:Y:S01]  /*16160*/  IMAD R83, R7, R0, RZ ;  /* 0x0000000007537224 */ /* 0x000fe200078e02ff */
[----:B------:R-:W-:Y:S01]  /*16170*/  SHF.R.S32.HI R30, RZ, 0x1f, R31 ;  /* 0x0000001fff1e7819 */ /* 0x000fe2000001141f */
[----:B------:R-:W-:Y:S01]  /*16180*/  IMAD.WIDE.U32 R8, R15, UR4, R8 ;  /* 0x000000040f087c25 */ /* 0x000fe2000f8e0008 */
[----:B------:R-:W-:Y:S01]  /*16190*/  ULDC.64 UR4, c[0x0][0xb50] ;  /* 0x0002d40000047ab9 */ /* 0x000fe20000000a00 */
[----:B------:R-:W-:-:S02]  /*161a0*/  SHF.R.U64 R36, R36, 0x3, RZ ;  /* 0x0000000324247819 */ /* 0x000fc400000012ff */
[----:B------:R-:W-:Y:S01]  /*161b0*/  IMAD.IADD R9, R9, 0x1, R25 ;  /* 0x0000000109097824 */ /* 0x000fe200078e0219 */
[----:B------:R-:W-:Y:S01]  /*161c0*/  LEA R10, P0, R8, UR4, 0x2 ;  /* 0x00000004080a7c11 */ /* 0x000fe2000f8010ff */
[----:B------:R-:W-:Y:S01]  /*161d0*/  IMAD.X R15, RZ, RZ, R13, P2 ;  /* 0x000000ffff0f7224 */ /* 0x000fe200010e060d */
[----:B------:R-:W-:Y:S02]  /*161e0*/  IADD3 R25, P3, R12, 0x2000, RZ ;  /* 0x000020000c197810 */ /* 0x000fe40007f7e0ff */
[----:B------:R-:W-:Y:S01]  /*161f0*/  LEA.HI.X R8, R8, UR5, R9, 0x2, P0 ;  /* 0x0000000508087c11 */ /* 0x000fe200080f1409 */
[----:B------:R-:W-:Y:S01]  /*16200*/  SHFL.IDX PT, R54, R10, RZ, 0x1c1f ;  /* 0x001c1fff0a367589 */ /* 0x000fe200000e0000 */
[----:B------:R-:W-:Y:S01]  /*16210*/  IADD3 R33, P0, R12, 0x4000, RZ ;  /* 0x000040000c217810 */ /* 0x000fe20007f1e0ff */
[----:B------:R-:W-:Y:S01]  /*16220*/  ULDC.64 UR4, c[0x0][0xaa0] ;  /* 0x0002a80000047ab9 */ /* 0x000fe20000000a00 */
[----:B------:R-:W-:Y:S01]  /*16230*/  LOP3.LUT R24, R25, 0x380, RZ, 0xc0, !PT ;  /* 0x0000038019187812 */ /* 0x000fe200078ec0ff */
[----:B------:R-:W0:Y:S01]  /*16240*/  SHFL.IDX PT, R55, R8, RZ, 0x1c1f ;  /* 0x001c1fff08377589 */ /* 0x000e2200000e0000 */
[----:B------:R-:W-:-:S02]  /*16250*/  LOP3.LUT R32, R33, 0x380, RZ, 0xc0, !PT ;  /* 0x0000038021207812 */ /* 0x000fc400078ec0ff */
[----:B------:R-:W-:Y:S01]  /*16260*/  SHF.R.U64 R24, R24, 0x3, RZ ;  /* 0x0000000318187819 */ /* 0x000fe200000012ff */
[----:B------:R-:W-:Y:S01]  /*16270*/  SHFL.IDX PT, R58, R10, 0x1, 0x1c1f ;  /* 0x003c1f000a3a7f89 */ /* 0x000fe200000e0000 */
[----:B------:R-:W-:Y:S02]  /*16280*/  IADD3 R41, P2, R12, 0x6000, RZ ;  /* 0x000060000c297810 */ /* 0x000fe40007f5e0ff */
[----:B------:R-:W-:Y:S01]  /*16290*/  SHF.R.U64 R32, R32, 0x3, RZ ;  /* 0x0000000320207819 */ /* 0x000fe200000012ff */
[----:B------:R4:W1:Y:S01]  /*162a0*/  SHFL.IDX PT, R59, R8, 0x1, 0x1c1f ;  /* 0x003c1f00083b7f89 */ /* 0x00086200000e0000 */
[----:B------:R-:W-:Y:S01]  /*162b0*/  LOP3.LUT R24, R24, R25, RZ, 0x3c, !PT ;  /* 0x0000001918187212 */ /* 0x000fe200078e3cff */
[----:B------:R-:W-:Y:S01]  /*162c0*/  IMAD.X R25, RZ, RZ, R13, P3 ;  /* 0x000000ffff197224 */ /* 0x000fe200018e060d */
[----:B------:R-:W-:Y:S02]  /*162d0*/  LOP3.LUT R40, R41, 0x380, RZ, 0xc0, !PT ;  /* 0x0000038029287812 */ /* 0x000fe400078ec0ff */
[----:B------:R-:W-:-:S02]  /*162e0*/  IADD3 R45, P3, R12, 0x7000, RZ ;  /* 0x000070000c2d7810 */ /* 0x000fc40007f7e0ff */
[----:B------:R-:W-:Y:S01]  /*162f0*/  LOP3.LUT R32, R32, R33, RZ, 0x3c, !PT ;  /* 0x0000002120207212 */ /* 0x000fe200078e3cff */
[--C-:B------:R-:W-:Y:S01]  /*16300*/  IMAD.X R33, RZ, RZ, R13.reuse, P0 ;  /* 0x000000ffff217224 */ /* 0x100fe200000e060d */
[----:B------:R-:W-:Y:S02]  /*16310*/  SHF.R.U64 R40, R40, 0x3, RZ ;  /* 0x0000000328287819 */ /* 0x000fe400000012ff */
[----:B------:R-:W-:Y:S02]  /*16320*/  IADD3 R53, P0, R12, 0x9000, RZ ;  /* 0x000090000c357810 */ /* 0x000fe40007f1e0ff */
[----:B------:R-:W-:Y:S02]  /*16330*/  LOP3.LUT R44, R45, 0x380, RZ, 0xc0, !PT ;  /* 0x000003802d2c7812 */ /* 0x000fe400078ec0ff */
[----:B------:R-:W-:Y:S02]  /*16340*/  LEA.HI R30, R30, R31, RZ, 0x7 ;  /* 0x0000001f1e1e7211 */ /* 0x000fe400078f38ff */
[----:B------:R-:W-:Y:S01]  /*16350*/  LOP3.LUT R40, R40, R41, RZ, 0x3c, !PT ;  /* 0x0000002928287212 */ /* 0x000fe200078e3cff */
[----:B------:R-:W-:Y:S01]  /*16360*/  IMAD.X R41, RZ, RZ, R13, P2 ;  /* 0x000000ffff297224 */ /* 0x000fe200010e060d */
[----:B------:R-:W-:-:S02]  /*16370*/  LOP3.LUT R52, R53, 0x380, RZ, 0xc0, !PT ;  /* 0x0000038035347812 */ /* 0x000fc400078ec0ff */
[----:B------:R-:W-:Y:S02]  /*16380*/  SHF.R.U64 R44, R44, 0x3, RZ ;  /* 0x000000032c2c7819 */ /* 0x000fe400000012ff */
[----:B------:R-:W-:Y:S02]  /*16390*/  IADD3 R57, P2, R12, 0xb000, RZ ;  /* 0x0000b0000c397810 */ /* 0x000fe40007f5e0ff */
[----:B------:R-:W-:Y:S02]  /*163a0*/  LOP3.LUT R30, R30, 0xffffff80, RZ, 0xc0, !PT ;  /* 0xffffff801e1e7812 */ /* 0x000fe400078ec0ff */
[----:B------:R-:W-:Y:S02]  /*163b0*/  SHF.R.U64 R52, R52, 0x3, RZ ;  /* 0x0000000334347819 */ /* 0x000fe400000012ff */
[----:B------:R-:W-:Y:S01]  /*163c0*/  LOP3.LUT R44, R44, R45, RZ, 0x3c, !PT ;  /* 0x0000002d2c2c7212 */ /* 0x000fe200078e3cff */
[----:B------:R-:W-:Y:S01]  /*163d0*/  IMAD.X R45, RZ, RZ, R13, P3 ;  /* 0x000000ffff2d7224 */ /* 0x000fe200018e060d */
[----:B------:R-:W-:Y:S01]  /*163e0*/  LOP3.LUT R56, R57, 0x380, RZ, 0xc0, !PT ;  /* 0x0000038039387812 */ /* 0x000fe200078ec0ff */
[----:B------:R-:W-:Y:S01]  /*163f0*/  IMAD.IADD R30, R31, 0x1, -R30 ;  /* 0x000000011f1e7824 */ /* 0x000fe200078e0a1e */
[----:B------:R-:W-:-:S02]  /*16400*/  IADD3 R61, P3, R12, 0xc000, RZ ;  /* 0x0000c0000c3d7810 */ /* 0x000fc40007f7e0ff */
[----:B------:R-:W-:Y:S01]  /*16410*/  LOP3.LUT R52, R52, R53, RZ, 0x3c, !PT ;  /* 0x0000003534347212 */ /* 0x000fe200078e3cff */
[--C-:B------:R-:W-:Y:S01]  /*16420*/  IMAD.X R53, RZ, RZ, R13.reuse, P0 ;  /* 0x000000ffff357224 */ /* 0x100fe200000e060d */
[----:B------:R-:W-:Y:S02]  /*16430*/  SHF.R.U64 R56, R56, 0x3, RZ ;  /* 0x0000000338387819 */ /* 0x000fe400000012ff */
[----:B------:R-:W-:Y:S02]  /*16440*/  LOP3.LUT R60, R61, 0x380, RZ, 0xc0, !PT ;  /* 0x000003803d3c7812 */ /* 0x000fe400078ec0ff */
[----:B------:R-:W-:Y:S02]  /*16450*/  LOP3.LUT P0, RZ, R30, 0x3, RZ, 0xc0, !PT ;  /* 0x000000031eff7812 */ /* 0x000fe4000780c0ff */
[----:B------:R-:W-:Y:S01]  /*16460*/  LOP3.LUT R56, R56, R57, RZ, 0x3c, !PT ;  /* 0x0000003938387212 */ /* 0x000fe200078e3cff */
[--C-:B------:R-:W-:Y:S01]  /*16470*/  IMAD.X R57, RZ, RZ, R13.reuse, P2 ;  /* 0x000000ffff397224 */ /* 0x100fe200010e060d */
[----:B------:R-:W-:Y:S01]  /*16480*/  LOP3.LUT R36, R36, R37, RZ, 0x3c, !PT ;  /* 0x0000002524247212 */ /* 0x000fe200078e3cff */
[----:B------:R-:W-:Y:S01]  /*16490*/  IMAD.X R37, RZ, RZ, R13, P4 ;  /* 0x000000ffff257224 */ /* 0x000fe200020e060d */
[----:B------:R-:W-:-:S02]  /*164a0*/  SHF.R.U64 R60, R60, 0x3, RZ ;  /* 0x000000033c3c7819 */ /* 0x000fc400000012ff */
[C---:B------:R-:W-:Y:S02]  /*164b0*/  IADD3 R29, P5, R12.reuse, 0x3000, RZ ;  /* 0x000030000c1d7810 */ /* 0x040fe40007fbe0ff */
[----:B------:R-:W-:Y:S02]  /*164c0*/  IADD3 R79, P4, R12, 0xa000, RZ ;  /* 0x0000a0000c4f7810 */ /* 0x000fe40007f9e0ff */
[----:B------:R-:W-:Y:S01]  /*164d0*/  LOP3.LUT R60, R60, R61, RZ, 0x3c, !PT ;  /* 0x0000003d3c3c7212 */ /* 0x000fe200078e3cff */
[----:B------:R-:W-:Y:S01]  /*164e0*/  IMAD.X R61, RZ, RZ, R13, P3 ;  /* 0x000000ffff3d7224 */ /* 0x000fe200018e060d */
[----:B------:R-:W-:Y:S02]  /*164f0*/  LOP3.LUT R28, R29, 0x380, RZ, 0xc0, !PT ;  /* 0x000003801d1c7812 */ /* 0x000fe400078ec0ff */
[----:B------:R-:W-:Y:S02]  /*16500*/  LOP3.LUT R78, R79, 0x380, RZ, 0xc0, !PT ;  /* 0x000003804f4e7812 */ /* 0x000fe400078ec0ff */
[----:B------:R-:W-:-:S02]  /*16510*/  IADD3 R7, P3, R12, 0xf000, RZ ;  /* 0x0000f0000c077810 */ /* 0x000fc40007f7e0ff */
[----:B------:R-:W-:Y:S02]  /*16520*/  SHF.R.U64 R28, R28, 0x3, RZ ;  /* 0x000000031c1c7819 */ /* 0x000fe400000012ff */
[----:B------:R-:W-:Y:S01]  /*16530*/  SHF.R.U64 R78, R78, 0x3, RZ ;  /* 0x000000034e4e7819 */ /* 0x000fe200000012ff */
[----:B------:R-:W-:Y:S01]  /*16540*/  IMAD R21, R21, UR4, RZ ;  /* 0x0000000415157c24 */ /* 0x000fe2000f8e02ff */
[----:B------:R-:W-:Y:S01]  /*16550*/  LOP3.LUT R28, R28, R29, RZ, 0x3c, !PT ;  /* 0x0000001d1c1c7212 */ /* 0x000fe200078e3cff */
[--C-:B------:R-:W-:Y:S01]  /*16560*/  IMAD.X R29, RZ, RZ, R13.reuse, P5 ;  /* 0x000000ffff1d7224 */ /* 0x100fe200028e060d */
[----:B------:R-:W-:Y:S01]  /*16570*/  LOP3.LUT R78, R78, R79, RZ, 0x3c, !PT ;  /* 0x0000004f4e4e7212 */ /* 0x000fe200078e3cff */
[----:B------:R-:W-:Y:S01]  /*16580*/  IMAD.X R79, RZ, RZ, R13, P4 ;  /* 0x000000ffff4f7224 */ /* 0x000fe200020e060d */
[----:B------:R-:W-:Y:S01]  /*16590*/  IADD3 R49, P5, R12, 0x8000, RZ ;  /* 0x000080000c317810 */ /* 0x000fe20007fbe0ff */
[----:B------:R-:W-:Y:S01]  /*165a0*/  IMAD R81, R20, UR5, R21 ;  /* 0x0000000514517c24 */ /* 0x000fe2000f8e0215 */
[----:B------:R-:W-:Y:S01]  /*165b0*/  IADD3 R69, P4, R12, 0xe000, RZ ;  /* 0x0000e0000c457810 */ /* 0x000fe20007f9e0ff */
[----:B------:R-:W-:Y:S01]  /*165c0*/  IMAD.WIDE.U32 R20, R20, UR4, RZ ;  /* 0x0000000414147c25 */ /* 0x000fe2000f8e00ff */
[----:B------:R-:W-:Y:S01]  /*165d0*/  LOP3.LUT R48, R49, 0x380, RZ, 0xc0, !PT ;  /* 0x0000038031307812 */ /* 0x000fe200078ec0ff */
[----:B------:R-:W-:Y:S01]  /*165e0*/  ULDC.64 UR4, c[0x0][0xae8] ;  /* 0x0002ba0000047ab9 */ /* 0x000fe20000000a00 */
[----:B------:R-:W-:Y:S01]  /*165f0*/  LOP3.LUT R68, R69, 0x380, RZ, 0xc0, !PT ;  /* 0x0000038045447812 */ /* 0x000fe200078ec0ff */
[----:B------:R-:W-:Y:S01]  /*16600*/  IMAD.IADD R21, R21, 0x1, R81 ;  /* 0x0000000115157824 */ /* 0x000fe200078e0251 */
[----:B------:R-:W-:Y:S01]  /*16610*/  SHF.R.U64 R48, R48, 0x3, RZ ;  /* 0x0000000330307819 */ /* 0x000fe200000012ff */
[----:B------:R-:W-:Y:S01]  /*16620*/  IMAD.X R73, RZ, RZ, R13, P3 ;  /* 0x000000ffff497224 */ /* 0x000fe200018e060d */
[----:B------:R-:W-:Y:S01]  /*16630*/  LOP3.LUT R9, R12, 0x380, RZ, 0xc0, !PT ;  /* 0x000003800c097812 */ /* 0x000fe200078ec0ff */
[----:B------:R-:W-:Y:S01]  /*16640*/  IMAD.WIDE.U32 R20, R230, UR4, R20 ;  /* 0x00000004e6147c25 */ /* 0x000fe2000f8e0014 */
[----:B------:R-:W-:-:S02]  /*16650*/  LOP3.LUT R48, R48, R49, RZ, 0x3c, !PT ;  /* 0x0000003130307212 */ /* 0x000fc400078e3cff */
[----:B------:R-:W-:Y:S01]  /*16660*/  LOP3.LUT R14, R11, 0x380, RZ, 0xc0, !PT ;  /* 0x000003800b0e7812 */ /* 0x000fe200078ec0ff */
[----:B------:R-:W-:Y:S01]  /*16670*/  IMAD.X R49, RZ, RZ, R13, P5 ;  /* 0x000000ffff317224 */ /* 0x000fe200028e060d */
[----:B------:R-:W-:Y:S02]  /*16680*/  IADD3 R65, P5, R12, 0xd000, RZ ;  /* 0x0000d0000c417810 */ /* 0x000fe40007fbe0ff */
[----:B------:R-:W-:Y:S02]  /*16690*/  SHF.R.U64 R68, R68, 0x3, RZ ;  /* 0x0000000344447819 */ /* 0x000fe400000012ff */
[----:B------:R-:W-:Y:S02]  /*166a0*/  LOP3.LUT R64, R65, 0x380, RZ, 0xc0, !PT ;  /* 0x0000038041407812 */ /* 0x000fe400078ec0ff */
[----:B------:R-:W-:Y:S02]  /*166b0*/  SHF.R.U64 R9, R9, 0x3, RZ ;  /* 0x0000000309097819 */ /* 0x000fe400000012ff */
[----:B------:R-:W-:-:S02]  /*166c0*/  SHF.R.U64 R64, R64, 0x3, RZ ;  /* 0x0000000340407819 */ /* 0x000fc400000012ff */
[----:B------:R-:W-:Y:S02]  /*166d0*/  SHF.R.U64 R14, R14, 0x3, RZ ;  /* 0x000000030e0e7819 */ /* 0x000fe400000012ff */
[----:B------:R-:W-:Y:S01]  /*166e0*/  LOP3.LUT R64, R64, R65, RZ, 0x3c, !PT ;  /* 0x0000004140407212 */ /* 0x000fe200078e3cff */
[--C-:B------:R-:W-:Y:S01]  /*166f0*/  IMAD.X R65, RZ, RZ, R13.reuse, P5 ;  /* 0x000000ffff417224 */ /* 0x100fe200028e060d */
[----:B------:R-:W-:Y:S01]  /*16700*/  LOP3.LUT R68, R68, R69, RZ, 0x3c, !PT ;  /* 0x0000004544447212 */ /* 0x000fe200078e3cff */
[--C-:B------:R-:W-:Y:S01]  /*16710*/  IMAD.X R69, RZ, RZ, R13.reuse, P4 ;  /* 0x000000ffff457224 */ /* 0x100fe200020e060d */
[----:B----4-:R-:W-:Y:S01]  /*16720*/  LOP3.LUT R8, R9, R12, RZ, 0x3c, !PT ;  /* 0x0000000c09087212 */ /* 0x010fe200078e3cff */
[----:B------:R-:W-:Y:S01]  /*16730*/  IMAD.MOV.U32 R9, RZ, RZ, R13 ;  /* 0x000000ffff097224 */ /* 0x000fe200078e000d */
[----:B------:R-:W-:Y:S01]  /*16740*/  LOP3.LUT R14, R14, R11, RZ, 0x3c, !PT ;  /* 0x0000000b0e0e7212 */ /* 0x000fe200078e3cff */
[----:B------:R-:W-:Y:S01]  /*16750*/  BSSY B1, `(.L_x_2846) ;  /* 0x0000062000017945 */ /* 0x000fe20003800000 */
[----:B------:R-:W-:-:S02]  /*16760*/  SHF.R.S32.HI R86, RZ, 0x1f, R224 ;  /* 0x0000001fff567819 */ /* 0x000fc400000114e0 */
[----:B------:R-:W-:Y:S02]  /*16770*/  SHF.R.S32.HI R88, RZ, 0x1f, R222 ;  /* 0x0000001fff587819 */ /* 0x000fe400000114de */
[----:B------:R-:W-:Y:S02]  /*16780*/  SHF.R.S32.HI R92, RZ, 0x1f, R223 ;  /* 0x0000001fff5c7819 */ /* 0x000fe400000114df */
[----:B------:R-:W-:Y:S01]  /*16790*/  SHF.R.S32.HI R93, RZ, 0x1f, R214 ;  /* 0x0000001fff5d7819 */ /* 0x000fe200000114d6 */
[----:B---3--:R-:W-:-:S05]  /*167a0*/  IMAD.IADD R4, R26, 0x1, R210 ;  /* 0x000000011a047824 */ /* 0x008fca00078e02d2 */
[C---:B------:R-:W-:Y:S01]  /*167b0*/  ISETP.GE.OR P2, PT, R4.reuse, R83, P0 ;  /* 0x000000530400720c */ /* 0x040fe20000746670 */
[----:B------:R-:W-:-:S05]  /*167c0*/  VIADD R4, R4, 0x8 ;  /* 0x0000000804047836 */ /* 0x000fca0000000000 */
[----:B------:R-:W-:Y:S02]  /*167d0*/  ISETP.GE.OR P0, PT, R4, R83, P0 ;  /* 0x000000530400720c */ /* 0x000fe40000706670 */
[----:B------:R-:W-:-:S04]  /*167e0*/  LOP3.LUT R4, R7, 0x380, RZ, 0xc0, !PT ;  /* 0x0000038007047812 */ /* 0x000fc800078ec0ff */
[----:B------:R-:W-:Y:S01]  /*167f0*/  SHF.R.U64 R4, R4, 0x3, RZ ;  /* 0x0000000304047819 */ /* 0x000fe200000012ff */
[----:B0-----:R-:W-:Y:S03]  /*16800*/  @!P2 ST.E desc[UR40][R54.64], R6 ;  /* 0x000000063600a985 */ /* 0x001fe6000c101928 */
[----:B------:R-:W-:-:S03]  /*16810*/  LOP3.LUT R72, R4, R7, RZ, 0x3c, !PT ;  /* 0x0000000704487212 */ /* 0x000fc600078e3cff */
[----:B-1----:R0:W-:Y:S04]  /*16820*/  @!P0 ST.E desc[UR40][R58.64], R5 ;  /* 0x000000053a008985 */ /* 0x0021e8000c101928 */
[----:B------:R-:W5:Y:S04]  /*16830*/  LD.E.128 R8, desc[UR40][R8.64] ;  /* 0x0000002808087980 */ /* 0x000f68000c101d00 */
[----:B------:R-:W5:Y:S04]  /*16840*/  LD.E.128 R12, desc[UR40][R14.64] ;  /* 0x000000280e0c7980 */ /* 0x000f68000c101d00 */
[----:B0-----:R0:W5:Y:S04]  /*16850*/  LD.E.128 R4, desc[UR40][R78.64] ;  /* 0x000000284e047980 */ /* 0x001168000c101d00 */
[----:B------:R-:W5:Y:S04]  /*16860*/  LD.E.128 R24, desc[UR40][R24.64] ;  /* 0x0000002818187980 */ /* 0x000f68000c101d00 */
[----:B------:R-:W5:Y:S01]  /*16870*/  LD.E.128 R28, desc[UR40][R28.64] ;  /* 0x000000281c1c7980 */ /* 0x000f62000c101d00 */
[----:B0-----:R-:W-:-:S02]  /*16880*/  IMAD R79, R77, UR4, RZ ;  /* 0x000000044d4f7c24 */ /* 0x001fc4000f8e02ff */
[----:B------:R-:W-:Y:S01]  /*16890*/  IMAD R77, R225, 0x20, R236 ;  /* 0x00000020e14d7824 */ /* 0x000fe200078e02ec */
[----:B------:R-:W5:Y:S01]  /*168a0*/  LD.E.128 R32, desc[UR40][R32.64] ;  /* 0x0000002820207980 */ /* 0x000f62000c101d00 */
[----:B------:R-:W-:Y:S01]  /*168b0*/  IMAD R79, R230, UR5, R79 ;  /* 0x00000005e64f7c24 */ /* 0x000fe2000f8e024f */
[----:B------:R-:W-:Y:S01]  /*168c0*/  ULDC.64 UR4, c[0x0][0xaf0] ;  /* 0x0002bc0000047ab9 */ /* 0x000fe20000000a00 */
[----:B------:R-:W-:Y:S01]  /*168d0*/  IMAD.IADD R80, R210, 0x1, R77 ;  /* 0x00000001d2507824 */ /* 0x000fe200078e024d */
[----:B------:R-:W5:Y:S01]  /*168e0*/  LD.E.128 R36, desc[UR40][R36.64] ;  /* 0x0000002824247980 */ /* 0x000f62000c101d00 */
[----:B------:R-:W-:Y:S02]  /*168f0*/  IMAD R77, R3, UR4, RZ ;  /* 0x00000004034d7c24 */ /* 0x000fe4000f8e02ff */
[----:B------:R-:W-:Y:S01]  /*16900*/  @P1 IMAD.HI.U32 R78, R80, R85, RZ ;  /* 0x00000055504e1227 */ /* 0x000fe200078e00ff */
[----:B------:R-:W5:Y:S03]  /*16910*/  LD.E.128 R40, desc[UR40][R40.64] ;  /* 0x0000002828287980 */ /* 0x000f66000c101d00 */
[----:B------:R-:W-:Y:S01]  /*16920*/  IMAD.IADD R21, R21, 0x1, R79 ;  /* 0x0000000115157824 */ /* 0x000fe200078e024f */
[----:B------:R-:W5:Y:S01]  /*16930*/  LD.E.128 R44, desc[UR40][R44.64] ;  /* 0x000000282c2c7980 */ /* 0x000f62000c101d00 */
[----:B------:R-:W-:Y:S01]  /*16940*/  IMAD.MOV.U32 R3, RZ, RZ, R80 ;  /* 0x000000ffff037224 */ /* 0x000fe200078e0050 */
[----:B--2---:R-:W-:Y:S01]  /*16950*/  @P1 SHF.R.U32.HI R3, RZ, R87, R78 ;  /* 0x00000057ff031219 */ /* 0x004fe2000001164e */
[C---:B------:R-:W-:Y:S01]  /*16960*/  IMAD R79, R76.reuse, UR5, R77 ;  /* 0x000000054c4f7c24 */ /* 0x040fe2000f8e024d */
[----:B------:R-:W5:Y:S01]  /*16970*/  LD.E.128 R48, desc[UR40][R48.64] ;  /* 0x0000002830307980 */ /* 0x000f62000c101d00 */
[----:B------:R-:W-:Y:S01]  /*16980*/  IMAD.WIDE.U32 R76, R76, UR4, R20 ;  /* 0x000000044c4c7c25 */ /* 0x000fe2000f8e0014 */
[----:B------:R-:W-:Y:S01]  /*16990*/  SHF.R.S32.HI R20, RZ, 0x1f, R3 ;  /* 0x0000001fff147819 */ /* 0x000fe20000011403 */
[----:B------:R-:W-:Y:S01]  /*169a0*/  ULDC.64 UR4, c[0x0][0xae0] ;  /* 0x0002b80000047ab9 */ /* 0x000fe20000000a00 */
[----:B------:R-:W5:Y:S01]  /*169b0*/  LD.E.128 R52, desc[UR40][R52.64] ;  /* 0x0000002834347980 */ /* 0x000f62000c101d00 */
[----:B------:R-:W-:-:S02]  /*169c0*/  IMAD.IADD R77, R77, 0x1, R79 ;  /* 0x000000014d4d7824 */ /* 0x000fc400078e024f */
[----:B------:R-:W-:Y:S01]  /*169d0*/  IMAD.MOV R79, RZ, RZ, -R3 ;  /* 0x000000ffff4f7224 */ /* 0x000fe200078e0a03 */
[----:B------:R-:W5:Y:S01]  /*169e0*/  LD.E.128 R56, desc[UR40][R56.64] ;  /* 0x0000002838387980 */ /* 0x000f62000c101d00 */
[----:B------:R-:W-:Y:S02]  /*169f0*/  IMAD R20, R20, UR4, RZ ;  /* 0x0000000414147c24 */ /* 0x000fe4000f8e02ff */
[----:B------:R-:W-:Y:S01]  /*16a00*/  IMAD R79, R0, R79, R80 ;  /* 0x0000004f004f7224 */ /* 0x000fe200078e0250 */
[----:B------:R-:W5:Y:S01]  /*16a10*/  LD.E.128 R60, desc[UR40][R60.64] ;  /* 0x000000283c3c7980 */ /* 0x000f62000c101d00 */
[C---:B------:R-:W-:Y:S02]  /*16a20*/  IMAD R81, R3.reuse, UR5, R20 ;  /* 0x0000000503517c24 */ /* 0x040fe4000f8e0214 */
[----:B------:R-:W-:Y:S01]  /*16a30*/  IMAD.WIDE.U32 R20, R3, UR4, R76 ;  /* 0x0000000403147c25 */ /* 0x000fe2000f8e004c */
[----:B------:R-:W5:Y:S01]  /*16a40*/  LD.E.128 R64, desc[UR40][R64.64] ;  /* 0x0000002840407980 */ /* 0x000f62000c101d00 */
[----:B------:R-:W-:Y:S01]  /*16a50*/  SHF.R.S32.HI R3, RZ, 0x1f, R79 ;  /* 0x0000001fff037819 */ /* 0x000fe2000001144f */
[----:B------:R-:W-:-:S02]  /*16a60*/  ULDC.64 UR4, c[0x0][0xad8] ;  /* 0x0002b60000047ab9 */ /* 0x000fc40000000a00 */
        /* <DEDUP_REMOVED lines=9> */
[----:B------:R-:W-:Y:S02]  /*16b00*/  IMAD.IADD R21, R21, 0x1, R81 ;  /* 0x0000000115157824 */ /* 0x000fe400078e0251 */
[----:B------:R-:W-:Y:S02]  /*16b10*/  IMAD R76, R3, UR4, RZ ;  /* 0x00000004034c7c24 */ /* 0x000fe4000f8e02ff */
[C---:B------:R-:W-:Y:S02]  /*16b20*/  VIADD R0, R210.reuse, 0x20 ;  /* 0x00000020d2007836 */ /* 0x040fe40000000000 */
[C---:B------:R-:W-:Y:S02]  /*16b30*/  IMAD R77, R79.reuse, UR5, R76 ;  /* 0x000000054f4d7c24 */ /* 0x040fe4000f8e024c */
[----:B------:R-:W-:Y:S01]  /*16b40*/  IMAD.WIDE.U32 R20, R79, UR4, R20 ;  /* 0x000000044f147c25 */ /* 0x000fe2000f8e0014 */
[-C--:B------:R-:W-:Y:S01]  /*16b50*/  ISETP.GE.AND P2, PT, R210, R83.reuse, PT ;  /* 0x00000053d200720c */ /* 0x080fe20003f46270 */
[----:B------:R-:W-:Y:S01]  /*16b60*/  ULDC.64 UR4, c[0x0][0xa80] ;  /* 0x0002a00000047ab9 */ /* 0x000fe20000000a00 */
[----:B------:R-:W-:Y:S01]  /*16b70*/  ISETP.GE.AND P0, PT, R0, R83, PT ;  /* 0x000000530000720c */ /* 0x000fe20003f06270 */
[----:B------:R-:W-:Y:S01]  /*16b80*/  VIADD R3, R210, 0x40 ;  /* 0x00000040d2037836 */ /* 0x000fe20000000000 */
[----:B------:R-:W-:Y:S01]  /*16b90*/  LEA R82, P3, R20, UR4, 0x1 ;  /* 0x0000000414527c11 */ /* 0x000fe2000f8608ff */
[----:B------:R-:W-:-:S02]  /*16ba0*/  IMAD.IADD R21, R21, 0x1, R77 ;  /* 0x0000000115157824 */ /* 0x000fc400078e024d */
[----:B------:R-:W-:Y:S01]  /*16bb0*/  VIADD R0, R16, 0x22820 ;  /* 0x0002282010007836 */ /* 0x000fe20000000000 */
[----:B------:R-:W-:Y:S01]  /*16bc0*/  P2R R84, PR, RZ, 0x1 ;  /* 0x00000001ff547803 */ /* 0x000fe20000000000 */
[----:B------:R-:W-:Y:S01]  /*16bd0*/  VIADD R76, R210, 0x60 ;  /* 0x00000060d24c7836 */ /* 0x000fe20000000000 */
[-C--:B------:R-:W-:Y:S02]  /*16be0*/  ISETP.GE.AND P0, PT, R3, R83.reuse, PT ;  /* 0x000000530300720c */ /* 0x080fe40003f06270 */
[----:B------:R-:W-:Y:S02]  /*16bf0*/  LEA.HI.X R3, R20, UR5, R21, 0x1, P3 ;  /* 0x0000000514037c11 */ /* 0x000fe400098f0c15 */
[----:B------:R-:W-:Y:S02]  /*16c00*/  PRMT R0, RZ, 0x654, R0 ;  /* 0x00000654ff007816 */ /* 0x000fe40000000000 */
[----:B------:R-:W-:Y:S01]  /*16c10*/  ISETP.GE.AND P1, PT, R76, R83, PT ;  /* 0x000000534c00720c */ /* 0x000fe20003f26270 */
[----:B0-----:R0:W1:Y:S01]  /*16c20*/  SHFL.IDX PT, R81, R3, RZ, 0x181f ;  /* 0x00181fff03517589 */ /* 0x00106200000e0000 */
[----:B------:R0:W-:Y:S03]  /*16c30*/  SYNCS.ARRIVE.TRANS64.RED.A1T0 RZ, [R0+URZ], RZ ;  /* 0x000000ff00ff79a7 */ /* 0x0001e6000810043f */
[----:B------:R0:W2:Y:S01]  /*16c40*/  SHFL.IDX PT, R83, R82, RZ, 0x181f ;  /* 0x00181fff52537589 */ /* 0x0000a200000e0000 */
[----:B------:R-:W-:Y:S07]  /*16c50*/  @P2 BRA `(.L_x_2847) ;  /* 0x0000000000442947 */ /* 0x000fee0003800000 */
[----:B------:R-:W-:Y:S02]  /*16c60*/  ULDC UR4, c[0x0][0xac8] ;  /* 0x0002b20000047ab9 */ /* 0x000fe40000000800 */
[----:B------:R-:W-:Y:S02]  /*16c70*/  ISETP.GE.AND P2, PT, R214, UR4, PT ;  /* 0x00000004d6007c0c */ /* 0x000fe4000bf46270 */
[----:B------:R-:W-:-:S11]  /*16c80*/  ISETP.GE.AND P3, PT, R223, UR4, PT ;  /* 0x00000004df007c0c */ /* 0x000fd6000bf66270 */
[----:B--2---:R-:W-:-:S04]  /*16c90*/  @!P2 LEA R20, P4, R214, R83, 0x1 ;  /* 0x00000053d614a211 */ /* 0x004fc800078808ff */
[----:B-1----:R-:W-:Y:S02]  /*16ca0*/  @!P2 LEA.HI.X R21, R214, R81, R93, 0x1, P4 ;  /* 0x00000051d615a211 */ /* 0x002fe400020f0c5d */
        /* <DEDUP_REMOVED lines=12> */
.L_x_2847:
[----:B------:R-:W-:Y:S05]  /*16d70*/  BSYNC B1 ;  /* 0x0000000000017941 */ /* 0x000fea0003800000 */
.L_x_2846:
[----:B------:R-:W-:Y:S01]  /*16d80*/  ISETP.NE.AND P2, PT, R84, RZ, PT ;  /* 0x000000ff5400720c */ /* 0x000fe20003f45270 */
[----:B---3-5:R3:W4:Y:S01]  /*16d90*/  SHFL.IDX PT, R33, R3, 0x1, 0x181f ;  /* 0x00381f0003217f89 */ /* 0x02872200000e0000 */
[----:B------:R-:W-:Y:S03]  /*16da0*/  BSSY B1, `(.L_x_2848) ;  /* 0x0000014000017945 */ /* 0x000fe60003800000 */
[----:B------:R3:W0:Y:S08]  /*16db0*/  SHFL.IDX PT, R35, R82, 0x1, 0x181f ;  /* 0x00381f0052237f89 */ /* 0x00063000000e0000 */
[----:B---3--:R-:W-:Y:S05]  /*16dc0*/  @P2 BRA `(.L_x_2849) ;  /* 0x0000000000442947 */ /* 0x008fea0003800000 */
[----:B------:R-:W-:Y:S02]  /*16dd0*/  ULDC UR4, c[0x0][0xac8] ;  /* 0x0002b20000047ab9 */ /* 0x000fe40000000800 */
[----:B------:R-:W-:Y:S02]  /*16de0*/  ISETP.GE.AND P2, PT, R214, UR4, PT ;  /* 0x00000004d6007c0c */ /* 0x000fe4000bf46270 */
[----:B------:R-:W-:Y:S02]  /*16df0*/  ISETP.GE.AND P3, PT, R223, UR4, PT ;  /* 0x00000004df007c0c */ /* 0x000fe4000bf66270 */
[----:B------:R-:W-:-:S09]  /*16e00*/  ISETP.GE.AND P4, PT, R222, UR4, PT ;  /* 0x00000004de007c0c */ /* 0x000fd2000bf86270 */
[----:B0-----:R-:W-:-:S04]  /*16e10*/  @!P2 LEA R8, P5, R214, R35, 0x1 ;  /* 0x00000023d608a211 */ /* 0x001fc800078a08ff */
        /* <DEDUP_REMOVED lines=12> */
.L_x_2849:
[----:B------:R-:W-:Y:S05]  /*16ee0*/  BSYNC B1 ;  /* 0x0000000000017941 */ /* 0x000fea0003800000 */
.L_x_2848:
[----:B---3--:R3:W0:Y:S01]  /*16ef0*/  SHFL.IDX PT, R15, R3, 0x2, 0x181f ;  /* 0x00581f00030f7f89 */ /* 0x00862200000e0000 */
        /* <DEDUP_REMOVED lines=8> */
[----:B0-----:R-:W-:-:S04]  /*16f80*/  @!P4 LEA R8, P5, R214, R21, 0x1 ;  /* 0x00000015d608c211 */ /* 0x001fc800078a08ff */
[----:B------:R-:W-:Y:S02]  /*16f90*/  @!P4 LEA.HI.X R9, R214, R15, R93, 0x1, P5 ;  /* 0x0000000fd609c211 */ /* 0x000fe400028f0c5d */
        /* <DEDUP_REMOVED lines=10> */
.L_x_2851:
[----:B------:R-:W-:Y:S05]  /*17040*/  BSYNC B1 ;  /* 0x0000000000017941 */ /* 0x000fea0003800000 */
.L_x_2850:
[----:B0--3--:R-:W0:Y:S04]  /*17050*/  SHFL.IDX PT, R3, R3, 0x3, 0x181f ;  /* 0x00781f0003037f89 */ /* 0x009e2800000e0000 */
[----:B------:R3:W0:Y:S01]  /*17060*/  SHFL.IDX PT, R11, R82, 0x3, 0x181f ;  /* 0x00781f00520b7f89 */ /* 0x00062200000e0000 */
[----:B------:R-:W-:Y:S05]  /*17070*/  @P1 BRA `(.L_x_2852) ;  /* 0x0000000c00e41947 */ /* 0x000fea0003800000 */
        /* <DEDUP_REMOVED lines=19> */
.L_x_2844:
[----:B------:R-:W-:Y:S01]  /*171b0*/  ULDC.64 UR4, c[0x0][0xc00] ;  /* 0x0003000000047ab9 */ /* 0x000fe20000000a00 */
[----:B------:R-:W4:Y:S01]  /*171c0*/  LDC.64 R4, c[0x0][0xc00] ;  /* 0x00030000ff047b82 */ /* 0x000f220000000a00 */
[----:B------:R-:W-:Y:S01]  /*171d0*/  ISETP.NE.U32.AND P0, PT, RZ, UR4, PT ;  /* 0x00000004ff007c0c */ /* 0x000fe2000bf05070 */
[----:B------:R-:W-:-:S03]  /*171e0*/  IMAD.MOV.U32 R0, RZ, RZ, RZ ;  /* 0x000000ffff007224 */ /* 0x000fc600078e00ff */
[----:B------:R-:W-:Y:S01]  /*171f0*/  ISETP.NE.AND.EX P0, PT, RZ, UR5, PT, P0 ;  /* 0x00000005ff007c0c */ /* 0x000fe2000bf05300 */
[----:B------:R-:W-:Y:S02]  /*17200*/  ULDC.64 UR4, c[0x0][0xc08] ;  /* 0x0003020000047ab9 */ /* 0x000fe40000000a00 */
[----:B------:R-:W-:Y:S01]  /*17210*/  ISETP.NE.U32.AND P1, PT, RZ, UR4, PT ;  /* 0x00000004ff007c0c */ /* 0x000fe2000bf25070 */
[----:B------:R-:W0:Y:S03]  /*17220*/  LDC R25, c[0x0][0xbe8] ;  /* 0x0002fa00ff197b82 */ /* 0x000e260000000800 */
[----:B------:R-:W-:Y:S01]  /*17230*/  ISETP.NE.AND.EX P1, PT, RZ, UR5, PT, P1 ;  /* 0x00000005ff007c0c */ /* 0x000fe2000bf25310 */
[----:B----4-:R-:W-:-:S12]  /*17240*/  IMAD.WIDE R4, R232, 0x4, R4 ;  /* 0x00000004e8047825 */ /* 0x010fd800078e0204 */
[----:B------:R-:W4:Y:S01]  /*17250*/  @P1 LDC.64 R6, c[0x0][0xc08] ;  /* 0x00030200ff061b82 */ /* 0x000f220000000a00 */
[----:B------:R-:W-:Y:S02]  /*17260*/  ULDC UR4, c[0x0][0xa88] ;  /* 0x0002a20000047ab9 */ /* 0x000fe40000000800 */
[----:B------:R-:W-:Y:S01]  /*17270*/  IMAD.U32 R8, RZ, RZ, UR4 ;  /* 0x00000004ff087e24 */ /* 0x000fe2000f8e00ff */
[----:B------:R0:W5:Y:S01]  /*17280*/  @P0 LDG.E R0, desc[UR40][R4.64] ;  /* 0x0000002804000981 */ /* 0x000162000c1e1900 */
[----:B----4-:R-:W-:-:S05]  /*17290*/  @P1 IMAD.WIDE R6, R232, 0x4, R6 ;  /* 0x00000004e8061825 */ /* 0x010fca00078e0206 */
[----:B------:R4:W5:Y:S01]  /*172a0*/  @P1 LDG.E R8, desc[UR40][R6.64] ;  /* 0x0000002806081981 */ /* 0x000962000c1e1900 */
[----:B0-----:R-:W-:Y:S02]  /*172b0*/  ISETP.NE.AND P2, PT, R25, 0x1, PT ;  /* 0x000000011900780c */ /* 0x001fe40003f45270 */
[----:B------:R-:W-:Y:S01]  /*172c0*/  SHF.R.S32.HI R9, RZ, 0x1f, R232 ;  /* 0x0000001fff097819 */ /* 0x000fe200000114e8 */
[----:B------:R-:W0:Y:S10]  /*172d0*/  S2R R3, SR_TID.X ;  /* 0x0000000000037919 */ /* 0x000e340000002100 */
[----:B------:R-:W1:Y:S01]  /*172e0*/  @P2 LDC R27, c[0x0][0xbec] ;  /* 0x0002fb00ff1b2b82 */ /* 0x000e620000000800 */
[----:B0-----:R-:W-:-:S05]  /*172f0*/  VIADD R3, R3, 0xffffff80 ;  /* 0xffffff8003037836 */ /* 0x001fca0000000000 */
[----:B------:R-:W-:Y:S01]  /*17300*/  ISETP.GE.AND P3, PT, R3, 0x80, PT ;  /* 0x000000800300780c */ /* 0x000fe20003f66270 */
[----:B----4-:R-:W-:-:S12]  /*17310*/  @P1 BRA `(.L_x_2853) ;  /* 0x0000000000101947 */ /* 0x010fd80003800000 */
[----:B------:R-:W-:Y:S05]  /*17320*/  @!P0 BRA `(.L_x_2853) ;  /* 0x00000000000c8947 */ /* 0x000fea0003800000 */
[----:B------:R-:W4:Y:S04]  /*17330*/  LDG.E R3, desc[UR40][R4.64] ;  /* 0x0000002804037981 */ /* 0x000f28000c1e1900 */
[----:B-----5:R-:W4:Y:S02]  /*17340*/  LDG.E R8, desc[UR40][R4.64+0x4] ;  /* 0x0000042804087981 */ /* 0x020f24000c1e1900 */
[----:B----4-:R-:W-:-:S07]  /*17350*/  IMAD.IADD R8, R8, 0x1, -R3 ;  /* 0x0000000108087824 */ /* 0x010fce00078e0a03 */
.L_x_2853:
[----:B------:R-:W-:Y:S01]  /*17360*/  BSSY B1, `(.L_x_2854) ;  /* 0x000002d000017945 */ /* 0x000fe20003800000 */
[----:B------:R-:W-:Y:S02]  /*17370*/  SHF.R.S32.HI R12, RZ, 0x1f, R230 ;  /* 0x0000001fff0c7819 */ /* 0x000fe400000114e6 */
[----:B------:R-:W-:Y:S02]  /*17380*/  SEL R13, R232, RZ, !P0 ;  /* 0x000000ffe80d7207 */ /* 0x000fe40004000000 */
[----:B------:R-:W-:Y:S02]  /*17390*/  SEL R14, R9, RZ, !P0 ;  /* 0x000000ff090e7207 */ /* 0x000fe40004000000 */
[----:B-----5:R-:W-:Y:S01]  /*173a0*/  SHF.R.S32.HI R11, RZ, 0x1f, R0 ;  /* 0x0000001fff0b7819 */ /* 0x020fe20000011400 */
[----:B------:R-:W-:Y:S06]  /*173b0*/  @P3 BRA `(.L_x_2855) ;  /* 0x00000000009c3947 */ /* 0x000fec0003800000 */
[----:B------:R-:W0:Y:S01]  /*173c0*/  S2R R5, SR_TID.X ;  /* 0x0000000000057919 */ /* 0x000e220000002100 */
[----:B------:R-:W4:Y:S02]  /*173d0*/  LDC R9, c[0x0][0xbe8] ;  /* 0x0002fa00ff097b82 */ /* 0x000f240000000800 */
[----:B----4-:R-:W-:Y:S01]  /*173e0*/  IMAD R3, R8, R9, RZ ;  /* 0x0000000908037224 */ /* 0x010fe200078e02ff */
[----:B0-----:R-:W-:-:S04]  /*173f0*/  IADD3 R10, R210, -0x80, R5 ;  /* 0xffffff80d20a7810 */ /* 0x001fc80007ffe005 */
        /* <DEDUP_REMOVED lines=9> */
[----:B------:R-:W0:Y:S01]  /*17490*/  @P0 LDC R15, c[0x0][0xbec] ;  /* 0x0002fb00ff0f0b82 */ /* 0x000e220000000800 */
[----:B------:R-:W-:Y:S01]  /*174a0*/  IMAD R7, R230, UR5, R7 ;  /* 0x00000005e6077c24 */ /* 0x000fe2000f8e0207 */
[----:B------:R-:W-:-:S03]  /*174b0*/  ULDC.64 UR4, c[0x0][0xb98] ;  /* 0x0002e60000047ab9 */ /* 0x000fc60000000a00 */
[----:B------:R-:W-:-:S03]  /*174c0*/  IMAD.IADD R5, R5, 0x1, R7 ;  /* 0x0000000105057824 */ /* 0x000fc600078e0207 */
[----:B------:R-:W4:Y:S01]  /*174d0*/  @P0 LDC R21, c[0x0][0xbf0] ;  /* 0x0002fc00ff150b82 */ /* 0x000f220000000800 */
[----:B------:R-:W-:-:S04]  /*174e0*/  IMAD.WIDE.U32 R4, R13, UR4, R4 ;  /* 0x000000040d047c25 */ /* 0x000fc8000f8e0004 */
[----:B0-----:R-:W-:-:S05]  /*174f0*/  @P0 IMAD.HI.U32 R6, R10, R15, RZ ;  /* 0x0000000f0a060227 */ /* 0x001fca00078e00ff */
[----:B----4-:R-:W-:Y:S01]  /*17500*/  @P0 SHF.R.U32.HI R3, RZ, R21, R6 ;  /* 0x00000015ff030219 */ /* 0x010fe20000011606 */
[----:B------:R-:W-:-:S03]  /*17510*/  IMAD R6, R14, UR4, RZ ;  /* 0x000000040e067c24 */ /* 0x000fc6000f8e02ff */
[----:B------:R-:W-:Y:S01]  /*17520*/  IADD3 R4, P0, R3, R4, RZ ;  /* 0x0000000403047210 */ /* 0x000fe20007f1e0ff */
[--C-:B------:R-:W-:Y:S02]  /*17530*/  IMAD.MOV R7, RZ, RZ, -R3.reuse ;  /* 0x000000ffff077224 */ /* 0x100fe400078e0a03 */
        /* <DEDUP_REMOVED lines=15> */
.L_x_2855:
[----:B------:R-:W-:Y:S05]  /*17630*/  BSYNC B1 ;  /* 0x0000000000017941 */ /* 0x000fea0003800000 */
.L_x_2854:
[----:B------:R-:W4:Y:S01]  /*17640*/  @P2 LDC R9, c[0x0][0xbf0] ;  /* 0x0002fc00ff092b82 */ /* 0x000f220000000800 */
[----:B------:R-:W-:Y:S01]  /*17650*/  ULDC.64 UR4, c[0x0][0xaa0] ;  /* 0x0002a80000047ab9 */ /* 0x000fe20000000a00 */
[----:B0-----:R-:W-:Y:S02]  /*17660*/  IMAD R7, R225, 0x20, R236 ;  /* 0x00000020e1077824 */ /* 0x001fe400078e02ec */
[----:B------:R-:W-:Y:S02]  /*17670*/  IMAD R3, R11, UR4, RZ ;  /* 0x000000040b037c24 */ /* 0x000fe4000f8e02ff */
[----:B------:R-:W-:-:S04]  /*17680*/  IMAD.WIDE.U32 R4, R0, UR4, RZ ;  /* 0x0000000400047c25 */ /* 0x000fc8000f8e00ff */
[----:B------:R-:W-:Y:S01]  /*17690*/  IMAD R3, R0, UR5, R3 ;  /* 0x0000000500037c24 */ /* 0x000fe2000f8e0203 */
[----:B------:R-:W-:Y:S01]  /*176a0*/  ULDC.64 UR4, c[0x0][0xae8] ;  /* 0x0002ba0000047ab9 */ /* 0x000fe20000000a00 */
[----:B------:R-:W-:Y:S02]  /*176b0*/  IMAD.IADD R10, R210, 0x1, R7 ;  /* 0x00000001d20a7824 */ /* 0x000fe400078e0207 */
[----:B------:R-:W-:Y:S02]  /*176c0*/  IMAD.IADD R5, R5, 0x1, R3 ;  /* 0x0000000105057824 */ /* 0x000fe400078e0203 */
[----:B------:R-:W-:Y:S02]  /*176d0*/  IMAD R3, R12, UR4, RZ ;  /* 0x000000040c037c24 */ /* 0x000fe4000f8e02ff */
[----:B-1----:R-:W-:-:S04]  /*176e0*/  @P2 IMAD.HI.U32 R0, R10, R27, RZ ;  /* 0x0000001b0a002227 */ /* 0x002fc800078e00ff */
[C---:B------:R-:W-:Y:S02]  /*176f0*/  IMAD R7, R230.reuse, UR5, R3 ;  /* 0x00000005e6077c24 */ /* 0x040fe4000f8e0203 */
        /* <DEDUP_REMOVED lines=28> */
[----:B------:R0:W1:Y:S04]  /*178c0*/  SHFL.IDX PT, R3, R4, RZ, 0x181f ;  /* 0x00181fff04037589 */ /* 0x00006800000e0000 */
[----:B------:R0:W4:Y:S02]  /*178d0*/  SHFL.IDX PT, R14, R0, RZ, 0x181f ;  /* 0x00181fff000e7589 */ /* 0x00012400000e0000 */
.L_x_3076:
[----:B------:R-:W-:Y:S01]  /*178e0*/  IMAD R8, R8, R25, RZ ;  /* 0x0000001908087224 */ /* 0x000fe200078e02ff */
[----:B------:R-:W-:Y:S01]  /*178f0*/  BSSY B1, `(.L_x_2857) ;  /* 0x0000019000017945 */ /* 0x000fe20003800000 */
[----:B------:R-:W-:-:S05]  /*17900*/  IMAD.IADD R7, R236, 0x1, R210 ;  /* 0x00000001ec077824 */ /* 0x000fca00078e02d2 */
        /* <DEDUP_REMOVED lines=11> */
[CC--:B------:R-:W-:Y:S02]  /*179c0*/  @!P2 LEA R12, P4, R223.reuse, R14.reuse, 0x1 ;  /* 0x0000000edf0ca211 */ /* 0x0c0fe400078808ff */
[-C--:B-1----:R-:W-:Y:S02]  /*179d0*/  @!P3 LEA.HI.X R11, R214, R3.reuse, R5, 0x1, P5 ;  /* 0x00000003d60bb211 */ /* 0x082fe400028f0c05 */
        /* <DEDUP_REMOVED lines=10> */
.L_x_2858:
[----:B------:R-:W-:Y:S05]  /*17a80*/  BSYNC B1 ;  /* 0x0000000000017941 */ /* 0x000fea0003800000 */
.L_x_2857:
[----:B------:R-:W-:-:S03]  /*17a90*/  UMOV UR4, 0xffffffff ;  /* 0xffffffff00047882 */ /* 0x000fc60000000000 */
[----:B------:R-:W-:Y:S05]  /*17aa0*/  BRA.DIV UR4, `(.L_x_2859) ;  /* 0x0000009204f47947 */ /* 0x000fea000b800000 */
[----:B-1----:R1:W0:Y:S04]  /*17ab0*/  SHFL.IDX PT, R3, R4, 0x1, 0x181f ;  /* 0x00381f0004037f89 */ /* 0x00222800000e0000 */
[----:B----4-:R1:W4:Y:S02]  /*17ac0*/  SHFL.IDX PT, R14, R0, 0x1, 0x181f ;  /* 0x00381f00000e7f89 */ /* 0x01032400000e0000 */
.L_x_3080:
        /* <DEDUP_REMOVED lines=14> */
[-C--:B0-----:R-:W-:Y:S02]  /*17bb0*/  @!P3 LEA.HI.X R11, R214, R3.reuse, R6, 0x1, P5 ;  /* 0x00000003d60bb211 */ /* 0x081fe400028f0c06 */
        /* <DEDUP_REMOVED lines=10> */
.L_x_2861:
[----:B------:R-:W-:Y:S05]  /*17c60*/  BSYNC B1 ;  /* 0x0000000000017941 */ /* 0x000fea0003800000 */
.L_x_2860:
[----:B------:R-:W-:-:S03]  /*17c70*/  UMOV UR4, 0xffffffff ;  /* 0xffffffff00047882 */ /* 0x000fc60000000000 */
[----:B------:R-:W-:Y:S05]  /*17c80*/  BRA.DIV UR4, `(.L_x_2862) ;  /* 0x0000009204c47947 */ /* 0x000fea000b800000 */
[----:B0-----:R0:W0:Y:S04]  /*17c90*/  SHFL.IDX PT, R3, R4, 0x2, 0x181f ;  /* 0x00581f0004037f89 */ /* 0x00102800000e0000 */
[----:B----4-:R4:W0:Y:S02]  /*17ca0*/  SHFL.IDX PT, R14, R0, 0x2, 0x181f ;  /* 0x00581f00000e7f89 */ /* 0x01082400000e0000 */
.L_x_3084:
        /* <DEDUP_REMOVED lines=13> */
[CC--:B------:R-:W-:Y:S02]  /*17d80*/  @!P2 LEA R12, P4, R223.reuse, R14.reuse, 0x1 ;  /* 0x0000000edf0ca211 */ /* 0x0c0fe400078808ff */
[-C--:B------:R-:W-:Y:S02]  /*17d90*/  @!P3 LEA.HI.X R11, R214, R3.reuse, R6, 0x1, P5 ;  /* 0x00000003d60bb211 */ /* 0x080fe400028f0c06 */
        /* <DEDUP_REMOVED lines=10> */
.L_x_2864:
[----:B------:R-:W-:Y:S05]  /*17e40*/  BSYNC B1 ;  /* 0x0000000000017941 */ /* 0x000fea0003800000 */
.L_x_2863:
[----:B------:R-:W-:-:S03]  /*17e50*/  UMOV UR4, 0xffffffff ;  /* 0xffffffff00047882 */ /* 0x000fc60000000000 */
[----:B------:R-:W-:Y:S05]  /*17e60*/  BRA.DIV UR4, `(.L_x_2865) ;  /* 0x0000009204947947 */ /* 0x000fea000b800000 */
[----:B0-----:R0:W0:Y:S04]  /*17e70*/  SHFL.IDX PT, R3, R4, 0x3, 0x181f ;  /* 0x00781f0004037f89 */ /* 0x00102800000e0000 */
[----:B------:R0:W0:Y:S02]  /*17e80*/  SHFL.IDX PT, R14, R0, 0x3, 0x181f ;  /* 0x00781f00000e7f89 */ /* 0x00002400000e0000 */
.L_x_3088:
[----:B01--4-:R-:W-:-:S05]  /*17e90*/  VIADD R0, R7, 0x60 ;  /* 0x0000006007007836 */ /* 0x013fca0000000000 */
        /* <DEDUP_REMOVED lines=12> */
[-C--:B------:R-:W-:Y:S02]  /*17f60*/  @!P2 LEA R6, P4, R223, R14.reuse, 0x1 ;  /* 0x0000000edf06a211 */ /* 0x080fe400078808ff */
[----:B------:R-:W-:Y:S02]  /*17f70*/  @!P3 LEA.HI.X R5, R214, R3, R9, 0x1, P5 ;  /* 0x00000003d605b211 */ /* 0x000fe400028f0c09 */
[----:B------:R-:W-:-:S02]  /*17f80*/  @!P1 LEA R8, P5, R222, R14, 0x1 ;  /* 0x0000000ede089211 */ /* 0x000fc400078a08ff */
[-C--:B------:R-:W-:Y:S01]  /*17f90*/  @!P2 LEA.HI.X R7, R223, R3.reuse, R12, 0x1, P4 ;  /* 0x00000003df07a211 */ /* 0x080fe200020f0c0c */
[----:B------:R0:W-:Y:S01]  /*17fa0*/  @!P3 ST.E.128 desc[UR40][R4.64], RZ ;  /* 0x000000ff0400b985 */ /* 0x0001e2000c101d28 */
[----:B------:R-:W-:Y:S02]  /*17fb0*/  @!P0 LEA R14, P4, R224, R14, 0x1 ;  /* 0x0000000ee00e8211 */ /* 0x000fe400078808ff */
[-C--:B------:R-:W-:Y:S01]  /*17fc0*/  @!P1 LEA.HI.X R9, R222, R3.reuse, R11, 0x1, P5 ;  /* 0x00000003de099211 */ /* 0x080fe200028f0c0b */
[----:B------:R0:W-:Y:S01]  /*17fd0*/  @!P2 ST.E.128 desc[UR40][R6.64], RZ ;  /* 0x000000ff0600a985 */ /* 0x0001e2000c101d28 */
[----:B------:R-:W-:-:S03]  /*17fe0*/  @!P0 LEA.HI.X R15, R224, R3, R10, 0x1, P4 ;  /* 0x00000003e00f8211 */ /* 0x000fc600020f0c0a */
[----:B------:R0:W-:Y:S04]  /*17ff0*/  @!P1 ST.E.128 desc[UR40][R8.64], RZ ;  /* 0x000000ff08009985 */ /* 0x0001e8000c101d28 */
[----:B------:R0:W-:Y:S02]  /*18000*/  @!P0 ST.E.128 desc[UR40][R14.64], RZ ;  /* 0x000000ff0e008985 */ /* 0x0001e4000c101d28 */
.L_x_2852:
[----:B------:R-:W-:Y:S05]  /*18010*/  BSYNC B0 ;  /* 0x0000000000007941 */ /* 0x000fea0003800000 */
.L_x_2843:
[----:B------:R-:W-:Y:S02]  /*18020*/  ULDC UR4, c[0x0][0xc3c] ;  /* 0x00030f0000047ab9 */ /* 0x000fe40000000800 */
[----:B---3--:R-:W-:-:S13]  /*18030*/  ISETP.GE.AND P0, PT, R91, UR4, PT ;  /* 0x000000045b007c0c */ /* 0x008fda000bf06270 */
[----:B------:R-:W-:Y:S05]  /*18040*/  @!P0 BRA `(.L_x_2866) ;  /* 0xfffffe9000008947 */ /* 0x000fea000383ffff */
[----:B------:R-:W-:Y:S05]  /*18050*/  BRA `(.L_x_2660) ;  /* 0x0000007c00ac7947 */ /* 0x000fea0003800000 */
.L_x_2658:
[----:B------:R-:W-:-:S08]  /*18060*/  NOP ;  /* 0x0000000000007918 */ /* 0x000fd00000000000 */
[----:B--2---:R-:W0:-:S00]  /*18070*/  USETMAXREG.DEALLOC.CTAPOOL 0x18 ;  /* 0x00000018000079c8 */ /* 0x004e0000080e0500 */
        /* <DEDUP_REMOVED lines=16> */
.L_x_2867:
[----:B------:R-:W-:Y:S01]  /*18180*/  LOP3.LUT R0, R4, 0x1f, RZ, 0xc0, !PT ;  /* 0x0000001f04007812 */ /* 0x000fe200078ec0ff */
[----:B------:R-:W-:Y:S01]  /*18190*/  ULDC UR4, c[0x0][0xc3c] ;  /* 0x00030f0000047ab9 */ /* 0x000fe20000000800 */
[----:B------:R-:W1:Y:S01]  /*181a0*/  S2UR UR6, SR_CTAID.X ;  /* 0x00000000000679c3 */ /* 0x000e620000002500 */
[----:B------:R-:W-:Y:S01]  /*181b0*/  ULDC UR5, c[0x0][0xc38] ;  /* 0x00030e0000057ab9 */ /* 0x000fe20000000800 */
[----:B------:R-:W-:-:S04]  /*181c0*/  ISETP.NE.AND P0, PT, R0, 0x1f, PT ;  /* 0x0000001f0000780c */ /* 0x000fc80003f05270 */
[----:B------:R-:W-:-:S13]  /*181d0*/  ISETP.GE.OR P1, PT, R0, UR4, !P0 ;  /* 0x0000000400007c0c */ /* 0x000fda000c726670 */
[----:B0-----:R-:W0:Y:S02]  /*181e0*/  @!P1 LDC.64 R2, c[0x0][0xc80] ;  /* 0x00032000ff029b82 */ /* 0x001e240000000a00 */
        /* <DEDUP_REMOVED lines=34> */
.L_x_2873:
        /* <DEDUP_REMOVED lines=12> */
.L_x_2872:
[----:B------:R-:W-:Y:S05]  /*184d0*/  BSYNC B0 ;  /* 0x0000000000007941 */ /* 0x000fea0003800000 */
.L_x_2871:
        /* <DEDUP_REMOVED lines=21> */
.L_x_2869:
        /* <DEDUP_REMOVED lines=20> */
.L_x_2874:
[----:B-12---:R-:W-:Y:S01]  /*18770*/  IMAD.MOV R5, RZ, RZ, -R3 ;  /* 0x000000ffff057224 */ /* 0x006fe200078e0a03 */
[----:B------:R-:W-:Y:S01]  /*18780*/  IABS R7, R9 ;  /* 0x0000000900077213 */ /* 0x000fe20000000000 */
[----:B---3--:R-:W-:Y:S02]  /*18790*/  IMAD R16, R16, UR5, R8 ;  /* 0x0000000510107c24 */ /* 0x008fe4000f8e0208 */
        /* <DEDUP_REMOVED lines=22> */
[----:B------:R-:W-:Y:S01]  /*18900*/  VIADDMNMX R11, R10, UR5, R11, PT ;  /* 0x000000050a0b7c46 */ /* 0x000fe2000b80010b */
[----:B------:R-:W-:-:S03]  /*18910*/  IMAD.IADD R5, R8, 0x1, R5 ;  /* 0x0000000108057824 */ /* 0x000fc600078e0205 */
[----:B------:R-:W-:-:S04]  /*18920*/  IABS R7, R11 ;  /* 0x0000000b00077213 */ /* 0x000fc80000000000 */
[----:B------:R-:W1:Y:S08]  /*18930*/  I2F.RP R10, R7 ;  /* 0x00000007000a7306 */ /* 0x000e700000209400 */
[----:B-1----:R-:W1:Y:S02]  /*18940*/  MUFU.RCP R10, R10 ;  /* 0x0000000a000a7308 */ /* 0x002e640000001000 */
[----:B-1----:R-:W-:Y:S01]  /*18950*/  VIADD R3, R10, 0xffffffe ;  /* 0x0ffffffe0a037836 */ /* 0x002fe20000000000 */
[----:B------:R-:W-:-:S05]  /*18960*/  IABS R10, R11 ;  /* 0x0000000b000a7213 */ /* 0x000fca0000000000 */
[----:B------:R-:W1:Y:S01]  /*18970*/  F2I.FTZ.U32.TRUNC.NTZ R3, R3 ;  /* 0x0000000300037305 */ /* 0x000e62000021f000 */
[----:B------:R-:W-:Y:S02]  /*18980*/  IMAD.MOV R10, RZ, RZ, -R10 ;  /* 0x000000ffff0a7224 */ /* 0x000fe400078e0a0a */
[----:B-1----:R-:W-:-:S04]  /*18990*/  IMAD.MOV R2, RZ, RZ, -R3 ;  /* 0x000000ffff027224 */ /* 0x002fc800078e0a03 */
[----:B------:R-:W-:Y:S02]  /*189a0*/  IMAD R9, R2, R7, RZ ;  /* 0x0000000702097224 */ /* 0x000fe400078e02ff */
[----:B------:R-:W-:-:S04]  /*189b0*/  IMAD.MOV.U32 R2, RZ, RZ, RZ ;  /* 0x000000ffff027224 */ /* 0x000fc800078e00ff */
[----:B------:R-:W-:Y:S01]  /*189c0*/  IMAD.HI.U32 R2, R3, R9, R2 ;  /* 0x0000000903027227 */ /* 0x000fe200078e0002 */
[----:B------:R-:W-:Y:S02]  /*189d0*/  IABS R9, R8 ;  /* 0x0000000800097213 */ /* 0x000fe40000000000 */
[----:B------:R-:W-:-:S03]  /*189e0*/  LOP3.LUT R3, R8, R11, RZ, 0x3c, !PT ;  /* 0x0000000b08037212 */ /* 0x000fc600078e3cff */
        /* <DEDUP_REMOVED lines=16> */
.L_x_2870:
[----:B------:R-:W-:Y:S02]  /*18af0*/  IMAD.MOV.U32 R17, RZ, RZ, RZ ;  /* 0x000000ffff117224 */ /* 0x000fe400078e00ff */
[----:B------:R-:W-:Y:S02]  /*18b00*/  IMAD.U32 R16, RZ, RZ, UR6 ;  /* 0x00000006ff107e24 */ /* 0x000fe4000f8e00ff */
[----:B------:R-:W-:-:S07]  /*18b10*/  IMAD.MOV.U32 R18, RZ, RZ, RZ ;  /* 0x000000ffff127224 */ /* 0x000fce00078e00ff */
.L_x_2875:
[----:B------:R-:W-:-:S13]  /*18b20*/  ISETP.NE.AND P0, PT, R0, RZ, PT ;  /* 0x000000ff0000720c */ /* 0x000fda0003f05270 */
[----:B------:R-:W1:Y:S01]  /*18b30*/  @!P0 S2R R3, SR_CgaCtaId ;  /* 0x0000000000038919 */ /* 0x000e620000008800 */
[----:B------:R-:W-:-:S04]  /*18b40*/  @!P0 MOV R0, 0x400 ;  /* 0x0000040000008802 */ /* 0x000fc80000000f00 */
[----:B-1----:R-:W-:-:S05]  /*18b50*/  @!P0 LEA R0, R3, R0, 0x18 ;  /* 0x0000000003008211 */ /* 0x002fca00078ec0ff */
[----:B------:R2:W-:Y:S01]  /*18b60*/  @!P0 STS.128 [R0+0x228d0], R16 ;  /* 0x0228d01000008388 */ /* 0x0005e20000000c00 */
[----:B------:R-:W-:Y:S06]  /*18b70*/  BAR.ARV 0x5, 0x180 ;  /* 0x0146000000007b1d */ /* 0x000fec0000002000 */
.L_x_2868:
[----:B--2---:R-:W-:Y:S01]  /*18b80*/  IMAD.MOV.U32 R0, RZ, RZ, 0x1 ;  /* 0x00000001ff007424 */ /* 0x004fe200078e00ff */
[----:B------:R2:W-:Y:S01]  /*18b90*/  STL [R1+0x8], RZ ;  /* 0x000008ff01007387 */ /* 0x0005e20000100800 */
[----:B------:R-:W-:Y:S02]  /*18ba0*/  ULDC UR4, c[0x0][0xc3c] ;  /* 0x00030f0000047ab9 */ /* 0x000fe40000000800 */
[----:B-1----:R-:W-:Y:S01]  /*18bb0*/  ISETP.GE.AND P0, PT, R19, UR4, PT ;  /* 0x0000000413007c0c */ /* 0x002fe2000bf06270 */
[----:B------:R2:W-:Y:S04]  /*18bc0*/  STL [R1+0x14], R0 ;  /* 0x0000140001007387 */ /* 0x0005e80000100800 */
[----:B------:R2:W-:Y:S08]  /*18bd0*/  STL [R1+0x48], RZ ;  /* 0x000048ff01007387 */ /* 0x0005f00000100800 */
[----:B--2---:R-:W-:Y:S05]  /*18be0*/  @P0 BRA `(.L_x_2876) ;  /* 0x0000006c00e00947 */ /* 0x004fea0003800000 */
[----:B------:R-:W1:Y:S01]  /*18bf0*/  S2UR UR5, SR_CgaCtaId ;  /* 0x00000000000579c3 */ /* 0x000e620000008800 */
[C---:B------:R-:W-:Y:S01]  /*18c00*/  IMAD.SHL.U32 R0, R4.reuse, 0x8, RZ ;  /* 0x0000000804007824 */ /* 0x040fe200078e00ff */
[----:B------:R-:W-:Y:S01]  /*18c10*/  LOP3.LUT R5, R4, 0x7f, RZ, 0xc0, !PT ;  /* 0x0000007f04057812 */ /* 0x000fe200078ec0ff */
[----:B------:R-:W-:Y:S01]  /*18c20*/  UMOV UR4, 0x400 ;  /* 0x0000040000047882 */ /* 0x000fe20000000000 */
[----:B------:R-:W-:Y:S01]  /*18c30*/  BSSY B8, `(.L_x_2876) ;  /* 0x00006f3000087945 */ /* 0x000fe20003800000 */
[----:B------:R-:W-:Y:S01]  /*18c40*/  ULDC.64 UR38, c[0x0][0x198] ;  /* 0x0000660000267ab9 */ /* 0x000fe20000000a00 */
[----:B------:R-:W-:Y:S01]  /*18c50*/  LOP3.LUT R3, R0, 0x1f8, RZ, 0xc0, !PT ;  /* 0x000001f800037812 */ /* 0x000fe200078ec0ff */
[----:B0-----:R-:W-:Y:S01]  /*18c60*/  IMAD.SHL.U32 R2, R5, 0x8, RZ ;  /* 0x0000000805027824 */ /* 0x001fe200078e00ff */
[----:B------:R-:W-:Y:S01]  /*18c70*/  SHF.R.U32.HI R5, RZ, 0x3, R5 ;  /* 0x00000003ff057819 */ /* 0x000fe20000011605 */
[----:B------:R-:W-:Y:S01]  /*18c80*/  ULDC UR36, c[0x0][0xc] ;  /* 0x0000030000247ab9 */ /* 0x000fe20000000800 */
[----:B------:R-:W-:Y:S01]  /*18c90*/  LOP3.LUT R3, R3, 0x38, R4, 0x78, !PT ;  /* 0x0000003803037812 */ /* 0x000fe200078e7804 */
[----:B------:R-:W-:-:S03]  /*18ca0*/  IMAD.SHL.U32 R4, R4, 0x10, RZ ;  /* 0x0000001004047824 */ /* 0x000fc600078e00ff */
[----:B------:R-:W-:Y:S02]  /*18cb0*/  LOP3.LUT R2, R3, 0x200, R2, 0xf8, !PT ;  /* 0x0000020003027812 */ /* 0x000fe400078ef802 */
[----:B------:R-:W-:Y:S01]  /*18cc0*/  LOP3.LUT R0, R5, 0x70, R4, 0xf8, !PT ;  /* 0x0000007005007812 */ /* 0x000fe200078ef804 */
[----:B------:R-:W-:Y:S01]  /*18cd0*/  IMAD.MOV.U32 R0, RZ, RZ, 0x1 ;  /* 0x00000001ff007424 */ /* 0x000fe200078e00ff */
[----:B-1----:R-:W-:-:S06]  /*18ce0*/  ULEA UR4, UR5, UR4, 0x18 ;  /* 0x0000000405047291 */ /* 0x002fcc000f8ec03f */
[----:B------:R-:W-:-:S04]  /*18cf0*/  IMAD.U32 R3, RZ, RZ, UR4 ;  /* 0x00000004ff037e24 */ /* 0x000fc8000f8e00ff */
[----:B------:R-:W-:Y:S01]  /*18d00*/  IMAD R2, R2, 0x2, R3 ;  /* 0x0000000202027824 */ /* 0x000fe200078e0203 */
[----:B------:R0:W-:Y:S04]  /*18d10*/  STL [R1+0x4], R3 ;  /* 0x0000040301007387 */ /* 0x0001e80000100800 */
[----:B------:R0:W-:Y:S04]  /*18d20*/  STL [R1+0x34], R2 ;  /* 0x0000340201007387 */ /* 0x0001e80000100800 */
[----:B------:R0:W-:Y:S04]  /*18d30*/  STL [R1+0x48], RZ ;  /* 0x000048ff01007387 */ /* 0x0001e80000100800 */
[----:B------:R0:W-:Y:S04]  /*18d40*/  STL [R1+0x18], R0 ;  /* 0x0000180001007387 */ /* 0x0001e80000100800 */
[----:B------:R0:W-:Y:S04]  /*18d50*/  STL [R1+0xc], RZ ;  /* 0x00000cff01007387 */ /* 0x0001e80000100800 */
[----:B------:R0:W-:Y:S04]  /*18d60*/  STL [R1+0x8], RZ ;  /* 0x000008ff01007387 */ /* 0x0001e80000100800 */
[----:B------:R0:W-:Y:S02]  /*18d70*/  STL [R1+0x14], R0 ;  /* 0x0000140001007387 */ /* 0x0001e40000100800 */
.L_x_3032:
[----:B------:R-:W-:Y:S05]  /*18d80*/  YIELD ;  /* 0x0000000000007946 */ /* 0x000fea0003800000 */
[----:B------:R-:W-:Y:S01]  /*18d90*/  ULDC.64 UR4, c[0x0][0xa28] ;  /* 0x00028a0000047ab9 */ /* 0x000fe20000000a00 */
[----:B0-----:R-:W-:Y:S02]  /*18da0*/  CS2R R6, SRZ ;  /* 0x0000000000067805 */ /* 0x001fe4000001ff00 */
[----:B------:R-:W-:Y:S01]  /*18db0*/  ISETP.NE.U32.AND P0, PT, RZ, UR4, PT ;  /* 0x00000004ff007c0c */ /* 0x000fe2000bf05070 */
[----:B-1----:R-:W1:Y:S01]  /*18dc0*/  LDC.64 R12, c[0x0][0xa00] ;  /* 0x00028000ff0c7b82 */ /* 0x002e620000000a00 */
[----:B------:R-:W-:Y:S01]  /*18dd0*/  ULDC.64 UR6, c[0x0][0xa08] ;  /* 0x0002820000067ab9 */ /* 0x000fe20000000a00 */
[----:B------:R-:W-:Y:S01]  /*18de0*/  ULDC.64 UR8, c[0x0][0xa10] ;  /* 0x0002840000087ab9 */ /* 0x000fe20000000a00 */
[----:B------:R-:W-:Y:S01]  /*18df0*/  ISETP.NE.AND.EX P0, PT, RZ, UR5, PT, P0 ;  /* 0x00000005ff007c0c */ /* 0x000fe2000bf05300 */
[----:B------:R-:W-:-:S04]  /*18e00*/  ULDC.64 UR4, c[0x0][0xa18] ;  /* 0x0002860000047ab9 */ /* 0x000fc80000000a00 */
[----:B--2---:R-:W2:Y:S08]  /*18e10*/  LDC.64 R4, c[0x0][0xa08] ;  /* 0x00028200ff047b82 */ /* 0x004eb00000000a00 */
[----:B0-----:R-:W0:Y:S02]  /*18e20*/  @P0 LDC.64 R2, c[0x0][0xa28] ;  /* 0x00028a00ff020b82 */ /* 0x001e240000000a00 */
[----:B0-----:R-:W-:-:S05]  /*18e30*/  @P0 IMAD.WIDE R2, R19, 0x4, R2 ;  /* 0x0000000413020825 */ /* 0x001fca00078e0202 */
[----:B-----5:R0:W5:Y:S01]  /*18e40*/  @P0 LDG.E R6, desc[UR40][R2.64] ;  /* 0x0000002802060981 */ /* 0x020162000c1e1900 */
[----:B------:R-:W-:Y:S01]  /*18e50*/  ISETP.NE.U32.AND P0, PT, RZ, UR4, PT ;  /* 0x00000004ff007c0c */ /* 0x000fe2000bf05070 */
[----:B-1----:R-:W-:Y:S01]  /*18e60*/  IMAD.WIDE R12, R19, 0x4, R12 ;  /* 0x00000004130c7825 */ /* 0x002fe200078e020c */
[----:B------:R-:W-:Y:S02]  /*18e70*/  ISETP.NE.U32.AND P2, PT, RZ, UR6, PT ;  /* 0x00000006ff007c0c */ /* 0x000fe4000bf45070 */
[----:B------:R-:W-:Y:S01]  /*18e80*/  ISETP.NE.AND.EX P0, PT, RZ, UR5, PT, P0 ;  /* 0x00000005ff007c0c */ /* 0x000fe2000bf05300 */
[----:B------:R-:W-:Y:S01]  /*18e90*/  ULDC.64 UR4, c[0x0][0xa00] ;  /* 0x0002800000047ab9 */ /* 0x000fe20000000a00 */
[----:B------:R-:W-:Y:S01]  /*18ea0*/  ISETP.NE.U32.AND P4, PT, RZ, UR8, PT ;  /* 0x00000008ff007c0c */ /* 0x000fe2000bf85070 */
[----:B------:R-:W-:Y:S01]  /*18eb0*/  IMAD.MOV.U32 R8, RZ, RZ, RZ ;  /* 0x000000ffff087224 */ /* 0x000fe200078e00ff */
[----:B------:R-:W-:Y:S01]  /*18ec0*/  ISETP.NE.U32.AND P1, PT, RZ, UR4, PT ;  /* 0x00000004ff007c0c */ /* 0x000fe2000bf25070 */
[----:B0-----:R-:W0:Y:S01]  /*18ed0*/  LDC.64 R2, c[0x0][0xa10] ;  /* 0x00028400ff027b82 */ /* 0x001e220000000a00 */
[----:B------:R-:W-:-:S02]  /*18ee0*/  IMAD.MOV.U32 R0, RZ, RZ, RZ ;  /* 0x000000ffff007224 */ /* 0x000fc400078e00ff */
[----:B------:R-:W-:Y:S01]  /*18ef0*/  ISETP.NE.AND.EX P3, PT, RZ, UR5, PT, P1 ;  /* 0x00000005ff007c0c */ /* 0x000fe2000bf65310 */
[----:B--2---:R-:W-:-:S04]  /*18f00*/  IMAD.WIDE R4, R19, 0x4, R4 ;  /* 0x0000000413047825 */ /* 0x004fc800078e0204 */
[----:B------:R-:W1:Y:S01]  /*18f10*/  @P0 LDC.64 R10, c[0x0][0xa18] ;  /* 0x00028600ff0a0b82 */ /* 0x000e620000000a00 */
[----:B------:R-:W-:Y:S01]  /*18f20*/  ULDC UR4, c[0x0][0x288] ;  /* 0x0000a20000047ab9 */ /* 0x000fe20000000800 */
[----:B------:R-:W-:Y:S02]  /*18f30*/  ISETP.NE.AND.EX P1, PT, RZ, UR7, PT, P2 ;  /* 0x00000007ff007c0c */ /* 0x000fe4000bf25320 */
[----:B------:R-:W-:-:S04]  /*18f40*/  ISETP.NE.AND.EX P2, PT, RZ, UR9, PT, P4 ;  /* 0x00000009ff007c0c */ /* 0x000fc8000bf45340 */
[----:B------:R-:W2:Y:S07]  /*18f50*/  @P3 LDG.E R7, desc[UR40][R12.64] ;  /* 0x000000280c073981 */ /* 0x000eae000c1e1900 */
[----:B------:R-:W5:Y:S01]  /*18f60*/  @P1 LDG.E R8, desc[UR40][R4.64] ;  /* 0x0000002804081981 */ /* 0x000f62000c1e1900 */
        /* <DEDUP_REMOVED lines=15> */
[----:B--2---:R0:W-:Y:S01]  /*19060*/  STL [R1+0x38], R7 ;  /* 0x0000380701007387 */ /* 0x0041e20000100800 */
[----:B------:R-:W-:Y:S02]  /*19070*/  IMAD.MOV.U32 R11, RZ, RZ, R7 ;  /* 0x000000ffff0b7224 */ /* 0x000fe400078e0007 */
[----:B0-----:R-:W-:Y:S01]  /*19080*/  IMAD.U32 R7, RZ, RZ, UR4 ;  /* 0x00000004ff077e24 */ /* 0x001fe2000f8e00ff */
[----:B------:R-:W-:Y:S06]  /*19090*/  @P0 BRA `(.L_x_2877) ;  /* 0x0000000000140947 */ /* 0x000fec0003800000 */
[----:B------:R-:W-:Y:S05]  /*190a0*/  @!P3 BRA `(.L_x_2877) ;  /* 0x000000000010b947 */ /* 0x000fea0003800000 */
[----:B------:R-:W2:Y:S04]  /*190b0*/  LDG.E R9, desc[UR40][R12.64] ;  /* 0x000000280c097981 */ /* 0x000ea8000c1e1900 */
[----:B------:R-:W2:Y:S02]  /*190c0*/  LDG.E R12, desc[UR40][R12.64+0x4] ;  /* 0x000004280c0c7981 */ /* 0x000ea4000c1e1900 */
[----:B--2---:R-:W-:-:S05]  /*190d0*/  IMAD.IADD R11, R12, 0x1, -R9 ;  /* 0x000000010c0b7824 */ /* 0x004fca00078e0a09 */
[----:B------:R0:W-:Y:S02]  /*190e0*/  STL [R1+0x38], R11 ;  /* 0x0000380b01007387 */ /* 0x0001e40000100800 */
.L_x_2877:
[----:B-----5:R-:W-:Y:S01]  /*190f0*/  IMAD.IADD R8, R8, 0x1, R6 ;  /* 0x0000000108087824 */ /* 0x020fe200078e0206 */
[----:B------:R-:W-:Y:S02]  /*19100*/  ULDC.64 UR4, c[0x0][0xa20] ;  /* 0x0002880000047ab9 */ /* 0x000fe40000000a00 */
[----:B------:R-:W-:Y:S02]  /*19110*/  ISETP.NE.U32.AND P0, PT, RZ, UR4, PT ;  /* 0x00000004ff007c0c */ /* 0x000fe4000bf05070 */
[----:B------:R1:W-:Y:S02]  /*19120*/  STL [R1+0x20], R8 ;  /* 0x0000200801007387 */ /* 0x0003e40000100800 */
[----:B------:R-:W-:-:S13]  /*19130*/  ISETP.NE.AND.EX P0, PT, RZ, UR5, PT, P0 ;  /* 0x00000005ff007c0c */ /* 0x000fda000bf05300 */
[----:B-1----:R-:W-:Y:S05]  /*19140*/  @!P0 BRA `(.L_x_2878) ;  /* 0x0000000000108947 */ /* 0x002fea0003800000 */
[----:B------:R-:W1:Y:S02]  /*19150*/  LDC.64 R4, c[0x0][0xa20] ;  /* 0x00028800ff047b82 */ /* 0x000e640000000a00 */
[----:B-1----:R-:W-:-:S05]  /*19160*/  IMAD.WIDE R4, R19, 0x4, R4 ;  /* 0x0000000413047825 */ /* 0x002fca00078e0204 */
[----:B------:R1:W5:Y:S01]  /*19170*/  LDG.E R7, desc[UR40][R4.64] ;  /* 0x0000002804077981 */ /* 0x000362000c1e1900 */
[----:B------:R-:W-:Y:S05]  /*19180*/  BRA `(.L_x_2879) ;  /* 0x0000000000107947 */ /* 0x000fea0003800000 */
.L_x_2878:
[----:B------:R-:W-:Y:S05]  /*19190*/  @!P1 BRA `(.L_x_2879) ;  /* 0x00000000000c9947 */ /* 0x000fea0003800000 */
[----:B------:R-:W2:Y:S04]  /*191a0*/  LDG.E R7, desc[UR40][R4.64] ;  /* 0x0000002804077981 */ /* 0x000ea8000c1e1900 */
[----:B------:R-:W2:Y:S02]  /*191b0*/  LDG.E R4, desc[UR40][R4.64+0x4] ;  /* 0x0000042804047981 */ /* 0x000ea4000c1e1900 */
[----:B--2---:R-:W-:-:S07]  /*191c0*/  IMAD.IADD R7, R4, 0x1, -R7 ;  /* 0x0000000104077824 */ /* 0x004fce00078e0a07 */
.L_x_2879:
[----:B-1----:R-:W2:Y:S04]  /*191d0*/  @P2 LDG.E R4, desc[UR40][R2.64] ;  /* 0x0000002802042981 */ /* 0x002ea8000c1e1900 */
[----:B------:R1:W2:Y:S01]  /*191e0*/  @P2 LDG.E R2, desc[UR40][R2.64+0x4] ;  /* 0x0000042802022981 */ /* 0x0002a2000c1e1900 */
[----:B------:R-:W-:Y:S02]  /*191f0*/  IMAD.SHL.U32 R12, R17, 0x80, RZ ;  /* 0x00000080110c7824 */ /* 0x000fe400078e00ff */
[----:B-----5:R-:W-:Y:S02]  /*19200*/  IMAD.IADD R9, R7, 0x1, -R6 ;  /* 0x0000000107097824 */ /* 0x020fe400078e0a06 */
[----:B------:R-:W-:Y:S01]  /*19210*/  VIADD R7, R12, 0x7f ;  /* 0x0000007f0c077836 */ /* 0x000fe20000000000 */
[----:B------:R3:W-:Y:S01]  /*19220*/  STL [R1+0x28], R12 ;  /* 0x0000280c01007387 */ /* 0x0007e20000100800 */
[----:B-1----:R-:W1:Y:S02]  /*19230*/  LDC R3, c[0x0][0x448] ;  /* 0x00011200ff037b82 */ /* 0x002e640000000800 */
[----:B-1----:R-:W-:-:S13]  /*19240*/  ISETP.NE.AND P1, PT, R3, 0x1, PT ;  /* 0x000000010300780c */ /* 0x002fda0003f25270 */
[----:B------:R-:W1:Y:S08]  /*19250*/  @P1 LDC R3, c[0x0][0x44c] ;  /* 0x00011300ff031b82 */ /* 0x000e700000000800 */
[----:B------:R-:W4:Y:S01]  /*19260*/  @P1 LDC R5, c[0x0][0x450] ;  /* 0x00011400ff051b82 */ /* 0x000f220000000800 */
[----:B--2---:R-:W-:Y:S02]  /*19270*/  @P2 IMAD.IADD R10, R2, 0x1, -R4 ;  /* 0x00000001020a2824 */ /* 0x004fe400078e0a04 */
[----:B-1----:R-:W-:-:S04]  /*19280*/  @P1 IMAD.HI.U32 R2, R7, R3, RZ ;  /* 0x0000000307021227 */ /* 0x002fc800078e00ff */
[----:B------:R-:W-:Y:S01]  /*19290*/  IMAD.IADD R6, R9, 0x1, R10 ;  /* 0x0000000109067824 */ /* 0x000fe200078e020a */
[----:B----4-:R-:W-:-:S03]  /*192a0*/  @P1 SHF.R.U32.HI R7, RZ, R5, R2 ;  /* 0x00000005ff071219 */ /* 0x010fc60000011602 */
[C---:B------:R-:W-:Y:S01]  /*192b0*/  VIADD R2, R6.reuse, 0x5f ;  /* 0x0000005f06027836 */ /* 0x040fe20000000000 */
[----:B------:R-:W-:-:S03]  /*192c0*/  IADD3 R17, R6, 0x1, -R11 ;  /* 0x0000000106117810 */ /* 0x000fc60007ffe80b */
[----:B------:R-:W-:-:S04]  /*192d0*/  IMAD.HI R2, R2, 0x2aaaaaab, RZ ;  /* 0x2aaaaaab02027827 */ /* 0x000fc800078e02ff */
[----:B------:R-:W-:Y:S01]  /*192e0*/  IMAD.IADD R7, R17, 0x1, R7 ;  /* 0x0000000111077824 */ /* 0x000fe200078e0207 */
[----:B------:R-:W-:-:S04]  /*192f0*/  SHF.R.U32.HI R21, RZ, 0x1f, R2 ;  /* 0x0000001fff157819 */ /* 0x000fc80000011602 */
[----:B------:R-:W-:Y:S02]  /*19300*/  LEA.HI.SX32 R21, R2, R21, 0x1c ;  /* 0x0000001502157211 */ /* 0x000fe400078fe2ff */
[----:B------:R-:W1:Y:S02]  /*19310*/  LDC.64 R2, c[0x0][0x9e0] ;  /* 0x00027800ff027b82 */ /* 0x000e640000000a00 */
[----:B-1----:R-:W-:Y:S01]  /*19320*/  ISETP.GE.AND P3, PT, R3, 0x1, PT ;  /* 0x000000010300780c */ /* 0x002fe20003f66270 */
        /* <DEDUP_REMOVED lines=8> */
[----:B------:R-:W1:Y:S02]  /*193b0*/  @P0 LDC.64 R4, c[0x0][0x9e8] ;  /* 0x00027a00ff040b82 */ /* 0x000e640000000a00 */
[----:B-1----:R-:W-:-:S05]  /*193c0*/  @P0 IMAD.HI.U32 R4, R2, R4, RZ ;  /* 0x0000000402040227 */ /* 0x002fca00078e00ff */
[----:B------:R-:W-:-:S04]  /*193d0*/  @P0 SHF.R.U32.HI R2, RZ, R5, R4 ;  /* 0x00000005ff020219 */ /* 0x000fc80000011604 */
[----:B------:R-:W-:Y:S01]  /*193e0*/  LOP3.LUT R2, RZ, R2, RZ, 0x33, !PT ;  /* 0x00000002ff027212 */ /* 0x000fe200078e33ff */
[----:B------:R-:W-:Y:S06]  /*193f0*/  BRA `(.L_x_2883) ;  /* 0x0000000000107947 */ /* 0x000fec0003800000 */
.L_x_2882:
[----:B------:R-:W-:-:S13]  /*19400*/  ISETP.NE.AND P0, PT, R3, 0x1, PT ;  /* 0x000000010300780c */ /* 0x000fda0003f05270 */
[----:B------:R-:W1:Y:S02]  /*19410*/  @P0 LDC.64 R4, c[0x0][0x9e8] ;  /* 0x00027a00ff040b82 */ /* 0x000e640000000a00 */
[----:B-1----:R-:W-:-:S05]  /*19420*/  @P0 IMAD.HI.U32 R4, R2, R4, RZ ;  /* 0x0000000402040227 */ /* 0x002fca00078e00ff */
[----:B------:R-:W-:-:S07]  /*19430*/  @P0 SHF.R.U32.HI R2, RZ, R5, R4 ;  /* 0x00000005ff020219 */ /* 0x000fce0000011604 */
.L_x_2883:
[----:B------:R-:W-:Y:S05]  /*19440*/  BSYNC B0 ;  /* 0x0000000000007941 */ /* 0x000fea0003800000 */
.L_x_2881:
[----:B------:R-:W-:-:S05]  /*19450*/  IMAD R2, R2, R3, R3 ;  /* 0x0000000302027224 */ /* 0x000fca00078e0203 */
[----:B------:R-:W-:-:S07]  /*19460*/  VIMNMX R8, R8, R2, PT ;  /* 0x0000000208087248 */ /* 0x000fce0003fe0100 */
.L_x_2880:
[----:B------:R-:W1:Y:S01]  /*19470*/  @P1 LDC R4, c[0x0][0x44c] ;  /* 0x00011300ff041b82 */ /* 0x000e620000000800 */
[----:B------:R-:W-:Y:S01]  /*19480*/  IMAD.MOV.U32 R2, RZ, RZ, R12 ;  /* 0x000000ffff027224 */ /* 0x000fe200078e000c */
[----:B------:R-:W-:Y:S01]  /*19490*/  ULDC UR4, c[0x0][0x9dc] ;  /* 0x0002770000047ab9 */ /* 0x000fe20000000800 */
[----:B------:R-:W-:-:S05]  /*194a0*/  IMAD.IADD R20, R6, 0x1, -R11 ;  /* 0x0000000106147824 */ /* 0x000fca00078e0a0b */
[----:B------:R-:W2:Y:S01]  /*194b0*/  @P1 LDC R5, c[0x0][0x450] ;  /* 0x00011400ff051b82 */ /* 0x000ea20000000800 */
[----:B-1----:R-:W-:-:S05]  /*194c0*/  @P1 IMAD.HI.U32 R4, R12, R4, RZ ;  /* 0x000000040c041227 */ /* 0x002fca00078e00ff */
[----:B--2---:R-:W-:-:S05]  /*194d0*/  @P1 SHF.R.U32.HI R2, RZ, R5, R4 ;  /* 0x00000005ff021219 */ /* 0x004fca0000011604 */
[----:B------:R-:W-:-:S04]  /*194e0*/  IMAD.IADD R2, R20, 0x1, R2 ;  /* 0x0000000114027824 */ /* 0x000fc800078e0202 */
[----:B------:R-:W-:Y:S01]  /*194f0*/  VIADD R6, R2, -UR4 ;  /* 0x8000000402067c36 */ /* 0x000fe20008000000 */
[----:B------:R-:W-:Y:S06]  /*19500*/  @!P3 BRA `(.L_x_2884) ;  /* 0x000000000044b947 */ /* 0x000fec0003800000 */
[----:B------:R-:W-:Y:S01]  /*19510*/  ISETP.GT.AND P0, PT, R2, -0x1, PT ;  /* 0xffffffff0200780c */ /* 0x000fe20003f04270 */
[----:B------:R-:W-:-:S12]  /*19520*/  BSSY B0, `(.L_x_2885) ;  /* 0x000000d000007945 */ /* 0x000fd80003800000 */
[----:B------:R-:W-:Y:S05]  /*19530*/  @P0 BRA `(.L_x_2886) ;  /* 0x00000000001c0947 */ /* 0x000fea0003800000 */
[----:B------:R-:W-:Y:S02]  /*19540*/  ISETP.NE.AND P0, PT, R3, 0x1, PT ;  /* 0x000000010300780c */ /* 0x000fe40003f05270 */
[----:B------:R-:W-:-:S11]  /*19550*/  LOP3.LUT R2, RZ, R2, RZ, 0x33, !PT ;  /* 0x00000002ff027212 */ /* 0x000fd600078e33ff */
[----:B------:R-:W1:Y:S02]  /*19560*/  @P0 LDC.64 R4, c[0x0][0x9e8] ;  /* 0x00027a00ff040b82 */ /* 0x000e640000000a00 */
[----:B-1----:R-:W-:-:S05]  /*19570*/  @P0 IMAD.HI.U32 R4, R2, R4, RZ ;  /* 0x0000000402040227 */ /* 0x002fca00078e00ff */
[----:B------:R-:W-:-:S04]  /*19580*/  @P0 SHF.R.U32.HI R2, RZ, R5, R4 ;  /* 0x00000005ff020219 */ /* 0x000fc80000011604 */
[----:B------:R-:W-:Y:S01]  /*19590*/  LOP3.LUT R2, RZ, R2, RZ, 0x33, !PT ;  /* 0x00000002ff027212 */ /* 0x000fe200078e33ff */
[----:B------:R-:W-:Y:S06]  /*195a0*/  BRA `(.L_x_2887) ;  /* 0x0000000000107947 */ /* 0x000fec0003800000 */
.L_x_2886:
[----:B------:R-:W-:-:S13]  /*195b0*/  ISETP.NE.AND P0, PT, R3, 0x1, PT ;  /* 0x000000010300780c */ /* 0x000fda0003f05270 */
[----:B------:R-:W1:Y:S02]  /*195c0*/  @P0 LDC.64 R4, c[0x0][0x9e8] ;  /* 0x00027a00ff040b82 */ /* 0x000e640000000a00 */
[----:B-1----:R-:W-:-:S05]  /*195d0*/  @P0 IMAD.HI.U32 R4, R2, R4, RZ ;  /* 0x0000000402040227 */ /* 0x002fca00078e00ff */
[----:B------:R-:W-:-:S07]  /*195e0*/  @P0 SHF.R.U32.HI R2, RZ, R5, R4 ;  /* 0x00000005ff020219 */ /* 0x000fce0000011604 */
.L_x_2887:
[----:B------:R-:W-:Y:S05]  /*195f0*/  BSYNC B0 ;  /* 0x0000000000007941 */ /* 0x000fea0003800000 */
.L_x_2885:
[----:B------:R-:W-:-:S05]  /*19600*/  IMAD R2, R2, R3, RZ ;  /* 0x0000000302027224 */ /* 0x000fca00078e02ff */
[----:B------:R-:W-:-:S07]  /*19610*/  VIMNMX R6, R6, R2, !PT ;  /* 0x0000000206067248 */ /* 0x000fce0007fe0100 */
.L_x_2884:
[----:B------:R-:W-:Y:S01]  /*19620*/  VIADD R8, R8, 0x5f ;  /* 0x0000005f08087836 */ /* 0x000fe20000000000 */
[----:B------:R-:W-:Y:S01]  /*19630*/  BSSY B0, `(.L_x_2888) ;  /* 0x000014f000007945 */ /* 0x000fe20003800000 */
        /* <DEDUP_REMOVED lines=26> */
[----:B------:R-:W1:Y:S02]  /*197e0*/  S2R R5, SR_TID.X ;  /* 0x0000000000057919 */ /* 0x000e640000002100 */
[----:B-1----:R-:W-:-:S04]  /*197f0*/  SHF.R.U32.HI R5, RZ, 0x5, R5 ;  /* 0x00000005ff057819 */ /* 0x002fc80000011605 */
[----:B------:R-:W-:-:S05]  /*19800*/  LOP3.LUT R5, R5, 0x3, RZ, 0xc0, !PT ;  /* 0x0000000305057812 */ /* 0x000fca00078ec0ff */
[----:B------:R1:W2:Y:S02]  /*19810*/  SHFL.IDX PT, R14, R5, RZ, 0x1f ;  /* 0x00001fff050e7589 */ /* 0x0002a400000e0000 */
.L_x_3091:
[----:B--2---:R-:W-:Y:S02]  /*19820*/  ISETP.NE.AND P0, PT, R14, RZ, PT ;  /* 0x000000ff0e00720c */ /* 0x004fe40003f05270 */
[----:B------:R-:W-:-:S11]  /*19830*/  PLOP3.LUT P6, PT, PT, PT, PT, 0x8, 0x0 ;  /* 0x000000000000781c */ /* 0x000fd60003fce170 */
[----:B------:R-:W-:Y:S05]  /*19840*/  @P0 BRA `(.L_x_2891) ;  /* 0x00000000000c0947 */ /* 0x000fea0003800000 */
[----:B------:R-:W-:-:S03]  /*19850*/  UMOV UR4, 0xffffffff ;  /* 0xffffffff00047882 */ /* 0x000fc60000000000 */
[----:B------:R-:W-:Y:S05]  /*19860*/  BRA.DIV UR4, `(.L_x_2892) ;  /* 0x0000007a04907947 */ /* 0x000fea000b800000 */
[----:B------:R-:W-:-:S13]  /*19870*/  ELECT P6, URZ, PT ;  /* 0x00000000003f782f */ /* 0x000fda00038c0000 */
.L_x_2891:
[----:B-1----:R-:W2:Y:S04]  /*19880*/  LDL R5, [R1+0x48] ;  /* 0x0000480001057983 */ /* 0x002ea80000100800 */
[----:B------:R-:W3:Y:S01]  /*19890*/  LDL R7, [R1+0x4] ;  /* 0x0000040001077983 */ /* 0x000ee20000100800 */
[----:B------:R-:W-:Y:S01]  /*198a0*/  BSSY B1, `(.L_x_2893) ;  /* 0x0000008000017945 */ /* 0x000fe20003800000 */
[----:B--2---:R-:W-:-:S05]  /*198b0*/  VIADD R5, R5, 0x1 ;  /* 0x0000000105057836 */ /* 0x004fca0000000000 */
[----:B------:R-:W-:-:S04]  /*198c0*/  LEA.HI R6, R5, R5, RZ, 0x1 ;  /* 0x0000000505067211 */ /* 0x000fc800078f08ff */
[----:B------:R-:W-:-:S05]  /*198d0*/  LOP3.LUT R6, R6, 0xfffffffe, RZ, 0xc0, !PT ;  /* 0xfffffffe06067812 */ /* 0x000fca00078ec0ff */
[----:B------:R-:W-:-:S05]  /*198e0*/  IMAD.IADD R5, R5, 0x1, -R6 ;  /* 0x0000000105057824 */ /* 0x000fca00078e0a06 */
[----:B------:R-:W-:-:S04]  /*198f0*/  SHF.L.U32 R5, R5, 0x1f, RZ ;  /* 0x0000001f05057819 */ /* 0x000fc800000006ff */
[----:B---3--:R-:W1:Y:S02]  /*19900*/  SYNCS.PHASECHK.TRANS64.TRYWAIT P0, [R7+URZ+0x22820], R5 ;  /* 0x02282005070075a7 */ /* 0x008e64000800017f */
[----:B-1----:R-:W-:Y:S05]  /*19910*/  @!P0 BRA `(.L_x_2894) ;  /* 0x0000007800848947 */ /* 0x002fea0003800000 */
.L_x_3094:
[----:B------:R-:W-:Y:S05]  /*19920*/  BSYNC B1 ;  /* 0x0000000000017941 */ /* 0x000fea0003800000 */
.L_x_2893:
[----:B------:R-:W-:Y:S04]  /*19930*/  BSSY B1, `(.L_x_2895) ;  /* 0x0000082000017945 */ /* 0x000fe80003800000 */
[----:B------:R-:W-:Y:S05]  /*19940*/  @!P6 BRA `(.L_x_2896) ;  /* 0x000000080000e947 */ /* 0x000fea0003800000 */
[----:B------:R-:W2:Y:S04]  /*19950*/  LDL R9, [R1+0x4] ;  /* 0x0000040001097983 */ /* 0x000ea80000100800 */
[----:B-1----:R-:W2:Y:S04]  /*19960*/  LDL R6, [R1+0xc] ;  /* 0x00000c0001067983 */ /* 0x002ea80000100800 */
[----:B------:R-:W3:Y:S01]  /*19970*/  LDL R8, [R1+0x18] ;  /* 0x0000180001087983 */ /* 0x000ee20000100800 */
[----:B------:R-:W-:Y:S01]  /*19980*/  BSSY B2, `(.L_x_2897) ;  /* 0x0000008000027945 */ /* 0x000fe20003800000 */
[----:B------:R-:W1:Y:S02]  /*19990*/  S2R R7, SR_TID.X ;  /* 0x0000000000077919 */ /* 0x000e640000002100 */
[----:B-1----:R-:W-:-:S04]  /*199a0*/  LOP3.LUT R7, R7, 0x7f, RZ, 0xc0, !PT ;  /* 0x0000007f07077812 */ /* 0x002fc800078ec0ff */
[----:B------:R-:W-:Y:S01]  /*199b0*/  ISETP.NE.AND P1, PT, R7, RZ, PT ;  /* 0x000000ff0700720c */ /* 0x000fe20003f25270 */
[----:B--2---:R-:W-:Y:S01]  /*199c0*/  IMAD R6, R6, 0x8, R9 ;  /* 0x0000000806067824 */ /* 0x004fe200078e0209 */
[----:B---3--:R-:W-:-:S04]  /*199d0*/  SHF.L.U32 R9, R8, 0x1f, RZ ;  /* 0x0000001f08097819 */ /* 0x008fc800000006ff */
[----:B------:R-:W1:Y:S02]  /*199e0*/  SYNCS.PHASECHK.TRANS64.TRYWAIT P0, [R6+URZ+0x228a0], R9 ;  /* 0x0228a009060075a7 */ /* 0x000e64000800017f */
[----:B-1----:R-:W-:Y:S05]  /*199f0*/  @!P0 BRA `(.L_x_2898) ;  /* 0x0000007800648947 */ /* 0x002fea0003800000 */
.L_x_3095:
[----:B------:R-:W-:Y:S05]  /*19a00*/  BSYNC B2 ;  /* 0x0000000000027941 */ /* 0x000fea0003800000 */
.L_x_2897:
        /* <DEDUP_REMOVED lines=9> */
.L_x_2900:
[----:B------:R-:W-:Y:S05]  /*19aa0*/  BSYNC B2 ;  /* 0x0000000000027941 */ /* 0x000fea0003800000 */
.L_x_2899:
        /* <DEDUP_REMOVED lines=14> */
.L_x_2901:
        /* <DEDUP_REMOVED lines=10> */
[----:B------:R-:W2:Y:S01]  /*19c30*/  SYNCS.PHASECHK.TRANS64.TRYWAIT P0, [R6+URZ+0x228c0], R9 ;  /* 0x0228c009060075a7 */ /* 0x000ea2000800017f */
[----:B------:R-:W-:Y:S04]  /*19c40*/  BSSY B2, `(.L_x_2902) ;  /* 0x0000002000027945 */ /* 0x000fe80003800000 */
[----:B--2---:R-:W-:Y:S05]  /*19c50*/  @!P0 BRA `(.L_x_2903) ;  /* 0x0000007400e08947 */ /* 0x004fea0003800000 */
.L_x_3096:
[----:B------:R-:W-:Y:S05]  /*19c60*/  BSYNC B2 ;  /* 0x0000000000027941 */ /* 0x000fea0003800000 */
.L_x_2902:
[----:B------:R-:W-:Y:S01]  /*19c70*/  BSSY B2, `(.L_x_2904) ;  /* 0x000000b000027945 */ /* 0x000fe20003800000 */
[----:B------:R-:W-:Y:S02]  /*19c80*/  IMAD.MOV.U32 R10, RZ, RZ, 0x0 ;  /* 0x00000000ff0a7424 */ /* 0x000fe400078e00ff */
[----:B0-----:R-:W-:Y:S01]  /*19c90*/  IMAD.MOV.U32 R11, RZ, RZ, 0x12f00000 ;  /* 0x12f00000ff0b7424 */ /* 0x001fe200078e00ff */
[----:B------:R-:W-:Y:S06]  /*19ca0*/  @P1 BRA `(.L_x_2905) ;  /* 0x00000000001c1947 */ /* 0x000fec0003800000 */
[----:B------:R-:W0:Y:S01]  /*19cb0*/  S2R R8, SR_TID.X ;  /* 0x0000000000087919 */ /* 0x000e220000002100 */
[----:B------:R-:W-:-:S04]  /*19cc0*/  IMAD.MOV.U32 R7, RZ, RZ, 0xc000 ;  /* 0x0000c000ff077424 */ /* 0x000fc800078e00ff */
[----:B------:R3:W-:Y:S01]  /*19cd0*/  SYNCS.ARRIVE.TRANS64 RZ, [R6+URZ+0x228b0], R7 ;  /* 0x0228b00706ff79a7 */ /* 0x0007e2000800003f */
[----:B0-----:R-:W-:-:S04]  /*19ce0*/  LOP3.LUT R8, R8, 0x1f, RZ, 0xc0, !PT ;  /* 0x0000001f08087812 */ /* 0x001fc800078ec0ff */
[----:B------:R-:W-:-:S13]  /*19cf0*/  ISETP.NE.AND P0, PT, R8, RZ, PT ;  /* 0x000000ff0800720c */ /* 0x000fda0003f05270 */
[----:B---3--:R-:W-:Y:S05]  /*19d00*/  @!P0 BRA `(.L_x_2905) ;  /* 0x0000000000048947 */ /* 0x008fea0003800000 */
[----:B------:R-:W-:Y:S01]  /*19d10*/  BPT.TRAP 0x1 ;  /* 0x000000040000795c */ /* 0x000fe20000300000 */
.L_x_2905:
[----:B------:R-:W-:Y:S05]  /*19d20*/  BSYNC B2 ;  /* 0x0000000000027941 */ /* 0x000fea0003800000 */
.L_x_2904:
[----:B------:R-:W3:Y:S04]  /*19d30*/  LDL R8, [R1+0x4] ;  /* 0x0000040001087983 */ /* 0x000ee80000100800 */
[----:B------:R-:W3:Y:S01]  /*19d40*/  LDL R7, [R1+0xc] ;  /* 0x00000c0001077983 */ /* 0x000ee20000100800 */
[----:B------:R-:W-:Y:S01]  /*19d50*/  R2UR UR10, R12 ;  /* 0x000000000c0a72ca */ /* 0x000fe200000e0000 */
[----:B------:R-:W-:Y:S01]  /*19d60*/  UIADD3 UR4, UP0, UR38, 0x670, URZ ;  /* 0x0000067026047890 */ /* 0x000fe2000ff1e03f */
[----:B------:R-:W-:Y:S01]  /*19d70*/  R2UR UR6, R10 ;  /* 0x000000000a0672ca */ /* 0x000fe200000e0000 */
[----:B-12---:R-:W-:Y:S01]  /*19d80*/  VIADD R6, R6, 0x228b0 ;  /* 0x000228b006067836 */ /* 0x006fe20000000000 */
[----:B------:R-:W-:Y:S01]  /*19d90*/  R2UR UR7, R11 ;  /* 0x000000000b0772ca */ /* 0x000fe200000e0000 */
[----:B------:R-:W-:Y:S01]  /*19da0*/  UIADD3.X UR5, URZ, UR39, URZ, UP0, !UPT ;  /* 0x000000273f057290 */ /* 0x000fe200087fe43f */
[----:B------:R-:W-:Y:S01]  /*19db0*/  PLOP3.LUT P0, PT, PT, PT, PT, 0x80, 0x0 ;  /* 0x000000000000781c */ /* 0x000fe20003f0f070 */
[----:B---3--:R-:W-:-:S04]  /*19dc0*/  IMAD R7, R7, 0xc000, R8 ;  /* 0x0000c00007077824 */ /* 0x008fc800078e0208 */
[----:B------:R-:W-:-:S08]  /*19dd0*/  VIADD R8, R7, 0x400 ;  /* 0x0000040007087836 */ /* 0x000fd00000000000 */
.L_x_2906:
        /* <DEDUP_REMOVED lines=15> */
.L_x_2907:
        /* <DEDUP_REMOVED lines=15> */
.L_x_2908:
        /* <DEDUP_REMOVED lines=15> */
.L_x_2909:
        /* <DEDUP_REMOVED lines=10> */
.L_x_2896:
[----:B------:R-:W-:Y:S05]  /*1a150*/  BSYNC B1 ;  /* 0x0000000000017941 */ /* 0x000fea0003800000 */
.L_x_2895:
[----:B------:R-:W1:Y:S04]  /*1a160*/  LDL.LU R9, [R1+0xc] ;  /* 0x00000c0001097983 */ /* 0x000e680000300800 */
[----:B------:R-:W2:Y:S01]  /*1a170*/  LDL.LU R8, [R1+0x18] ;  /* 0x0000180001087983 */ /* 0x000ea20000300800 */
[----:B------:R-:W-:Y:S01]  /*1a180*/  VIADD R4, R4, 0xfffffffe ;  /* 0xfffffffe04047836 */ /* 0x000fe20000000000 */
[----:B------:R-:W-:-:S04]  /*1a190*/  PLOP3.LUT P0, PT, PT, PT, PT, 0x8, 0x0 ;  /* 0x000000000000781c */ /* 0x000fc80003f0e170 */
[----:B------:R-:W-:Y:S01]  /*1a1a0*/  ISETP.GE.AND P2, PT, R4, R3, PT ;  /* 0x000000030400720c */ /* 0x000fe20003f46270 */
[----:B-1----:R-:W-:-:S05]  /*1a1b0*/  VIADD R5, R9, 0x1 ;  /* 0x0000000109057836 */ /* 0x002fca0000000000 */
[----:B------:R-:W-:-:S04]  /*1a1c0*/  ISETP.NE.AND P1, PT, R5, 0x2, PT ;  /* 0x000000020500780c */ /* 0x000fc80003f25270 */
[----:B------:R-:W-:Y:S02]  /*1a1d0*/  SEL R6, RZ, 0x1, P1 ;  /* 0x00000001ff067807 */ /* 0x000fe40000800000 */
[----:B------:R-:W-:Y:S02]  /*1a1e0*/  SEL R5, R5, RZ, P1 ;  /* 0x000000ff05057207 */ /* 0x000fe40000800000 */
[----:B--2---:R-:W-:-:S03]  /*1a1f0*/  LOP3.LUT R8, R8, R6, RZ, 0x3c, !PT ;  /* 0x0000000608087212 */ /* 0x004fc600078e3cff */
[----:B------:R1:W-:Y:S04]  /*1a200*/  STL [R1+0xc], R5 ;  /* 0x00000c0501007387 */ /* 0x0003e80000100800 */
[----:B------:R1:W-:Y:S01]  /*1a210*/  STL [R1+0x18], R8 ;  /* 0x0000180801007387 */ /* 0x0003e20000100800 */
[----:B------:R-:W-:Y:S05]  /*1a220*/  @!P2 BRA `(.L_x_2889) ;  /* 0x00000008003ca947 */ /* 0x000fea0003800000 */
.L_x_2925:
[----:B------:R-:W-:Y:S05]  /*1a230*/  YIELD ;  /* 0x0000000000007946 */ /* 0x000fea0003800000 */
[----:B------:R-:W-:Y:S04]  /*1a240*/  BSSY B1, `(.L_x_2910) ;  /* 0x0000081000017945 */ /* 0x000fe80003800000 */
[----:B--2---:R-:W-:Y:S05]  /*1a250*/  @!P6 BRA `(.L_x_2911) ;  /* 0x0000000400fce947 */ /* 0x004fea0003800000 */
[----:B-1----:R-:W2:Y:S04]  /*1a260*/  LDL R8, [R1+0x4] ;  /* 0x0000040001087983 */ /* 0x002ea80000100800 */
[----:B------:R-:W2:Y:S04]  /*1a270*/  LDL R5, [R1+0xc] ;  /* 0x00000c0001057983 */ /* 0x000ea80000100800 */
        /* <DEDUP_REMOVED lines=9> */
.L_x_3097:
[----:B------:R-:W-:Y:S05]  /*1a310*/  BSYNC B2 ;  /* 0x0000000000027941 */ /* 0x000fea0003800000 */
.L_x_2912:
        /* <DEDUP_REMOVED lines=9> */
.L_x_2915:
[----:B------:R-:W-:Y:S05]  /*1a3b0*/  BSYNC B2 ;  /* 0x0000000000027941 */ /* 0x000fea0003800000 */
.L_x_2914:
        /* <DEDUP_REMOVED lines=13> */
.L_x_2916:
        /* <DEDUP_REMOVED lines=13> */
.L_x_3098:
[----:B------:R-:W-:Y:S05]  /*1a560*/  BSYNC B2 ;  /* 0x0000000000027941 */ /* 0x000fea0003800000 */
.L_x_2917:
[----:B------:R-:W-:Y:S01]  /*1a570*/  BSSY B2, `(.L_x_2919) ;  /* 0x000000b000027945 */ /* 0x000fe20003800000 */
[----:B------:R-:W-:Y:S02]  /*1a580*/  IMAD.MOV.U32 R10, RZ, RZ, 0x0 ;  /* 0x00000000ff0a7424 */ /* 0x000fe400078e00ff */
[----:B0-----:R-:W-:Y:S01]  /*1a590*/  IMAD.MOV.U32 R11, RZ, RZ, 0x12f00000 ;  /* 0x12f00000ff0b7424 */ /* 0x001fe200078e00ff */
[----:B------:R-:W-:Y:S06]  /*1a5a0*/  @P2 BRA `(.L_x_2920) ;  /* 0x00000000001c2947 */ /* 0x000fec0003800000 */
[----:B------:R-:W0:Y:S01]  /*1a5b0*/  S2R R7, SR_TID.X ;  /* 0x0000000000077919 */ /* 0x000e220000002100 */
[----:B-12---:R-:W-:-:S04]  /*1a5c0*/  IMAD.MOV.U32 R6, RZ, RZ, 0xc000 ;  /* 0x0000c000ff067424 */ /* 0x006fc800078e00ff */
[----:B------:R3:W-:Y:S01]  /*1a5d0*/  SYNCS.ARRIVE.TRANS64 RZ, [R5+URZ+0x228b0], R6 ;  /* 0x0228b00605ff79a7 */ /* 0x0007e2000800003f */
[----:B0-----:R-:W-:-:S04]  /*1a5e0*/  LOP3.LUT R7, R7, 0x1f, RZ, 0xc0, !PT ;  /* 0x0000001f07077812 */ /* 0x001fc800078ec0ff */
[----:B------:R-:W-:-:S13]  /*1a5f0*/  ISETP.NE.AND P1, PT, R7, RZ, PT ;  /* 0x000000ff0700720c */ /* 0x000fda0003f25270 */
[----:B---3--:R-:W-:Y:S05]  /*1a600*/  @!P1 BRA `(.L_x_2920) ;  /* 0x0000000000049947 */ /* 0x008fea0003800000 */
[----:B------:R-:W-:Y:S01]  /*1a610*/  BPT.TRAP 0x1 ;  /* 0x000000040000795c */ /* 0x000fe20000300000 */
.L_x_2920:
[----:B------:R-:W-:Y:S05]  /*1a620*/  BSYNC B2 ;  /* 0x0000000000027941 */ /* 0x000fea0003800000 */
.L_x_2919:
[----:B------:R-:W3:Y:S04]  /*1a630*/  LDL R7, [R1+0x4] ;  /* 0x0000040001077983 */ /* 0x000ee80000100800 */
[----:B-12---:R-:W3:Y:S01]  /*1a640*/  LDL R6, [R1+0xc] ;  /* 0x00000c0001067983 */ /* 0x006ee20000100800 */
[----:B------:R-:W-:Y:S01]  /*1a650*/  R2UR UR10, R12 ;  /* 0x000000000c0a72ca */ /* 0x000fe200000e0000 */
[----:B------:R-:W-:Y:S01]  /*1a660*/  UIADD3 UR4, UP0, UR38, 0x670, URZ ;  /* 0x0000067026047890 */ /* 0x000fe2000ff1e03f */
[----:B------:R-:W-:Y:S01]  /*1a670*/  R2UR UR6, R10 ;  /* 0x000000000a0672ca */ /* 0x000fe200000e0000 */
[----:B------:R-:W-:Y:S01]  /*1a680*/  VIADD R5, R5, 0x228b0 ;  /* 0x000228b005057836 */ /* 0x000fe20000000000 */
[----:B------:R-:W-:Y:S01]  /*1a690*/  R2UR UR7, R11 ;  /* 0x000000000b0772ca */ /* 0x000fe200000e0000 */
[----:B------:R-:W-:Y:S01]  /*1a6a0*/  UIADD3.X UR5, URZ, UR39, URZ, UP0, !UPT ;  /* 0x000000273f057290 */ /* 0x000fe200087fe43f */
[----:B------:R-:W-:Y:S01]  /*1a6b0*/  PLOP3.LUT P1, PT, PT, PT, PT, 0x80, 0x0 ;  /* 0x000000000000781c */ /* 0x000fe20003f2f070 */
[----:B---3--:R-:W-:-:S04]  /*1a6c0*/  IMAD R6, R6, 0xc000, R7 ;  /* 0x0000c00006067824 */ /* 0x008fc800078e0207 */
[----:B------:R-:W-:-:S08]  /*1a6d0*/  VIADD R7, R6, 0x400 ;  /* 0x0000040006077836 */ /* 0x000fd00000000000 */
.L_x_2921:
        /* <DEDUP_REMOVED lines=15> */
.L_x_2922:
        /* <DEDUP_REMOVED lines=15> */
.L_x_2923:
        /* <DEDUP_REMOVED lines=15> */
.L_x_2924:
        /* <DEDUP_REMOVED lines=10> */
.L_x_2911:
[----:B------:R-:W-:Y:S05]  /*1aa50*/  BSYNC B1 ;  /* 0x0000000000017941 */ /* 0x000fea0003800000 */
.L_x_2910:
[----:B------:R-:W1:Y:S04]  /*1aa60*/  LDL.LU R9, [R1+0xc] ;  /* 0x00000c0001097983 */ /* 0x000e680000300800 */
[----:B------:R-:W2:Y:S01]  /*1aa70*/  LDL.LU R7, [R1+0x18] ;  /* 0x0000180001077983 */ /* 0x000ea20000300800 */
[C---:B------:R-:W-:Y:S01]  /*1aa80*/  ISETP.GT.AND P2, PT, R4.reuse, R3, PT ;  /* 0x000000030400720c */ /* 0x040fe20003f44270 */
[----:B------:R-:W-:Y:S02]  /*1aa90*/  VIADD R4, R4, 0xffffffff ;  /* 0xffffffff04047836 */ /* 0x000fe40000000000 */
[----:B-1----:R-:W-:-:S05]  /*1aaa0*/  VIADD R5, R9, 0x1 ;  /* 0x0000000109057836 */ /* 0x002fca0000000000 */
[----:B------:R-:W-:-:S04]  /*1aab0*/  ISETP.NE.AND P1, PT, R5, 0x2, PT ;  /* 0x000000020500780c */ /* 0x000fc80003f25270 */
[----:B------:R-:W-:Y:S02]  /*1aac0*/  SEL R6, RZ, 0x1, P1 ;  /* 0x00000001ff067807 */ /* 0x000fe40000800000 */
[----:B------:R-:W-:Y:S02]  /*1aad0*/  SEL R5, R5, RZ, P1 ;  /* 0x000000ff05057207 */ /* 0x000fe40000800000 */
[----:B--2---:R-:W-:-:S05]  /*1aae0*/  LOP3.LUT R7, R7, R6, RZ, 0x3c, !PT ;  /* 0x0000000607077212 */ /* 0x004fca00078e3cff */
[----:B------:R2:W-:Y:S04]  /*1aaf0*/  STL [R1+0x18], R7 ;  /* 0x0000180701007387 */ /* 0x0005e80000100800 */
[----:B------:R2:W-:Y:S01]  /*1ab00*/  STL [R1+0xc], R5 ;  /* 0x00000c0501007387 */ /* 0x0005e20000100800 */
[----:B------:R-:W-:Y:S05]  /*1ab10*/  @P2 BRA `(.L_x_2925) ;  /* 0xfffffff400c42947 */ /* 0x000fea000383ffff */
.L_x_2889:
[----:B------:R-:W-:Y:S05]  /*1ab20*/  BSYNC B0 ;  /* 0x0000000000007941 */ /* 0x000fea0003800000 */
.L_x_2888:
[----:B--2---:R-:W2:Y:S01]  /*1ab30*/  LDL R7, [R1+0x28] ;  /* 0x0000280001077983 */ /* 0x004ea20000100800 */
[----:B------:R-:W3:Y:S01]  /*1ab40*/  LDC R0, c[0x0][0x448] ;  /* 0x00011200ff007b82 */ /* 0x000ee20000000800 */
[----:B------:R-:W-:Y:S07]  /*1ab50*/  @!P0 WARPSYNC.ALL ;  /* 0x0000000000008948 */ /* 0x000fee0003800000 */
[----:B------:R-:W-:Y:S01]  /*1ab60*/  @!P0 BAR.SYNC.DEFER_BLOCKING 0xc, 0x180 ;  /* 0x0306000000008b1d */ /* 0x000fe20000010000 */
[----:B---3--:R-:W-:-:S13]  /*1ab70*/  ISETP.NE.AND P1, PT, R0, 0x1, PT ;  /* 0x000000010000780c */ /* 0x008fda0003f25270 */
[----:B------:R-:W3:Y:S08]  /*1ab80*/  @P1 LDC R2, c[0x0][0x44c] ;  /* 0x00011300ff021b82 */ /* 0x000ef00000000800 */
[----:B------:R-:W4:Y:S01]  /*1ab90*/  @P1 LDC R3, c[0x0][0x450] ;  /* 0x00011400ff031b82 */ /* 0x000f220000000800 */
[----:B--2---:R-:W-:-:S04]  /*1aba0*/  VIADD R0, R7, 0x7f ;  /* 0x0000007f07007836 */ /* 0x004fc80000000000 */
[----:B---3--:R-:W-:-:S05]  /*1abb0*/  @P1 IMAD.HI.U32 R2, R0, R2, RZ ;  /* 0x0000000200021227 */ /* 0x008fca00078e00ff */
[----:B----4-:R-:W-:Y:S02]  /*1abc0*/  @P1 SHF.R.U32.HI R0, RZ, R3, R2 ;  /* 0x00000003ff001219 */ /* 0x010fe40000011602 */
[----:B------:R-:W2:Y:S03]  /*1abd0*/  LDC.64 R2, c[0x0][0x9e0] ;  /* 0x00027800ff027b82 */ /* 0x000ea60000000a00 */
[----:B------:R-:W-:Y:S01]  /*1abe0*/  IMAD.IADD R0, R17, 0x1, R0 ;  /* 0x0000000111007824 */ /* 0x000fe200078e0200 */
[----:B--2---:R-:W-:-:S03]  /*1abf0*/  ISETP.GE.AND P2, PT, R3, 0x1, PT ;  /* 0x000000010300780c */ /* 0x004fc60003f46270 */
[----:B------:R-:W-:-:S10]  /*1ac00*/  IMAD.IADD R2, R0, 0x1, R2 ;  /* 0x0000000100027824 */ /* 0x000fd400078e0202 */
[----:B------:R-:W-:Y:S05]  /*1ac10*/  @!P2 BRA `(.L_x_2926) ;  /* 0x000000000048a947 */ /* 0x000fea0003800000 */
[C---:B------:R-:W-:Y:S01]  /*1ac20*/  ISETP.GT.AND P0, PT, R0.reuse, RZ, PT ;  /* 0x000000ff0000720c */ /* 0x040fe20003f04270 */
[----:B------:R-:W-:Y:S01]  /*1ac30*/  BSSY B0, `(.L_x_2927) ;  /* 0x000000e000007945 */ /* 0x000fe20003800000 */
[----:B------:R-:W-:-:S11]  /*1ac40*/  VIADD R6, R0, 0xffffffff ;  /* 0xffffffff00067836 */ /* 0x000fd60000000000 */
[----:B------:R-:W-:Y:S05]  /*1ac50*/  @P0 BRA `(.L_x_2928) ;  /* 0x00000000001c0947 */ /* 0x000fea0003800000 */
[----:B------:R-:W-:Y:S01]  /*1ac60*/  ISETP.NE.AND P0, PT, R3, 0x1, PT ;  /* 0x000000010300780c */ /* 0x000fe20003f05270 */
[----:B------:R-:W-:-:S12]  /*1ac70*/  IMAD.MOV R0, RZ, RZ, -R0 ;  /* 0x000000ffff007224 */ /* 0x000fd800078e0a00 */
[----:B-1----:R-:W1:Y:S02]  /*1ac80*/  @P0 LDC.64 R4, c[0x0][0x9e8] ;  /* 0x00027a00ff040b82 */ /* 0x002e640000000a00 */
[----:B-1----:R-:W-:-:S05]  /*1ac90*/  @P0 IMAD.HI.U32 R4, R0, R4, RZ ;  /* 0x0000000400040227 */ /* 0x002fca00078e00ff */
[----:B------:R-:W-:-:S04]  /*1aca0*/  @P0 SHF.R.U32.HI R0, RZ, R5, R4 ;  /* 0x00000005ff000219 */ /* 0x000fc80000011604 */
[----:B------:R-:W-:Y:S01]  /*1acb0*/  LOP3.LUT R6, RZ, R0, RZ, 0x33, !PT ;  /* 0x00000000ff067212 */ /* 0x000fe200078e33ff */
[----:B------:R-:W-:Y:S06]  /*1acc0*/  BRA `(.L_x_2929) ;  /* 0x0000000000107947 */ /* 0x000fec0003800000 */
.L_x_2928:
[----:B------:R-:W-:-:S13]  /*1acd0*/  ISETP.NE.AND P0, PT, R3, 0x1, PT ;  /* 0x000000010300780c */ /* 0x000fda0003f05270 */
[----:B-1----:R-:W1:Y:S02]  /*1ace0*/  @P0 LDC.64 R4, c[0x0][0x9e8] ;  /* 0x00027a00ff040b82 */ /* 0x002e640000000a00 */
[----:B-1----:R-:W-:-:S05]  /*1acf0*/  @P0 IMAD.HI.U32 R4, R6, R4, RZ ;  /* 0x0000000406040227 */ /* 0x002fca00078e00ff */
[----:B------:R-:W-:-:S07]  /*1ad00*/  @P0 SHF.R.U32.HI R6, RZ, R5, R4 ;  /* 0x00000005ff060219 */ /* 0x000fce0000011604 */
.L_x_2929:
[----:B------:R-:W-:Y:S05]  /*1ad10*/  BSYNC B0 ;  /* 0x0000000000007941 */ /* 0x000fea0003800000 */
.L_x_2927:
[----:B------:R-:W-:-:S05]  /*1ad20*/  IMAD R6, R6, R3, R3 ;  /* 0x0000000306067224 */ /* 0x000fca00078e0203 */
[----:B------:R-:W-:-:S07]  /*1ad30*/  VIMNMX R2, R2, R6, PT ;  /* 0x0000000602027248 */ /* 0x000fce0003fe0100 */
.L_x_2926:
[----:B------:R-:W-:Y:S01]  /*1ad40*/  VIADD R0, R2, 0x5f ;  /* 0x0000005f02007836 */ /* 0x000fe20000000000 */
[----:B------:R-:W2:Y:S01]  /*1ad50*/  @P1 LDC R4, c[0x0][0x450] ;  /* 0x00011400ff041b82 */ /* 0x000ea20000000800 */
[----:B------:R-:W-:Y:S02]  /*1ad60*/  ULDC UR4, c[0x0][0x9dc] ;  /* 0x0002770000047ab9 */ /* 0x000fe40000000800 */
[----:B------:R-:W-:-:S05]  /*1ad70*/  IMAD.HI R0, R0, 0x2aaaaaab, RZ ;  /* 0x2aaaaaab00007827 */ /* 0x000fca00078e02ff */
[----:B------:R-:W-:-:S04]  /*1ad80*/  SHF.R.U32.HI R2, RZ, 0x1f, R0 ;  /* 0x0000001fff027819 */ /* 0x000fc80000011600 */
[----:B------:R-:W-:Y:S02]  /*1ad90*/  LEA.HI.SX32 R2, R0, R2, 0x1c ;  /* 0x0000000200027211 */ /* 0x000fe400078fe2ff */
[----:B------:R-:W3:Y:S02]  /*1ada0*/  @P1 LDC R0, c[0x0][0x44c] ;  /* 0x00011300ff001b82 */ /* 0x000ee40000000800 */
[----:B------:R-:W-:Y:S01]  /*1adb0*/  VIMNMX R6, R21, R2, PT ;  /* 0x0000000215067248 */ /* 0x000fe20003fe0100 */
[----:B------:R-:W-:-:S04]  /*1adc0*/  IMAD.MOV.U32 R2, RZ, RZ, R7 ;  /* 0x000000ffff027224 */ /* 0x000fc800078e0007 */
[----:B------:R4:W-:Y:S01]  /*1add0*/  STL [R1+0x2c], R6 ;  /* 0x00002c0601007387 */ /* 0x0009e20000100800 */
[----:B---3--:R-:W-:-:S05]  /*1ade0*/  @P1 IMAD.HI.U32 R0, R7, R0, RZ ;  /* 0x0000000007001227 */ /* 0x008fca00078e00ff */
[----:B--2---:R-:W-:-:S05]  /*1adf0*/  @P1 SHF.R.U32.HI R2, RZ, R4, R0 ;  /* 0x00000004ff021219 */ /* 0x004fca0000011600 */
[----:B------:R-:W-:-:S04]  /*1ae00*/  IMAD.IADD R0, R20, 0x1, R2 ;  /* 0x0000000114007824 */ /* 0x000fc800078e0202 */
[----:B------:R-:W-:Y:S01]  /*1ae10*/  VIADD R2, R0, -UR4 ;  /* 0x8000000400027c36 */ /* 0x000fe20008000000 */
[----:B----4-:R-:W-:Y:S06]  /*1ae20*/  @!P2 BRA `(.L_x_2930) ;  /* 0x000000000044a947 */ /* 0x010fec0003800000 */
[----:B------:R-:W-:Y:S01]  /*1ae30*/  ISETP.GT.AND P0, PT, R0, -0x1, PT ;  /* 0xffffffff0000780c */ /* 0x000fe20003f04270 */
[----:B------:R-:W-:-:S12]  /*1ae40*/  BSSY B0, `(.L_x_2931) ;  /* 0x000000d000007945 */ /* 0x000fd80003800000 */
[----:B------:R-:W-:Y:S05]  /*1ae50*/  @P0 BRA `(.L_x_2932) ;  /* 0x00000000001c0947 */ /* 0x000fea0003800000 */
[----:B------:R-:W-:Y:S02]  /*1ae60*/  ISETP.NE.AND P0, PT, R3, 0x1, PT ;  /* 0x000000010300780c */ /* 0x000fe40003f05270 */
[----:B------:R-:W-:-:S11]  /*1ae70*/  LOP3.LUT R0, RZ, R0, RZ, 0x33, !PT ;  /* 0x00000000ff007212 */ /* 0x000fd600078e33ff */
[----:B-1----:R-:W1:Y:S02]  /*1ae80*/  @P0 LDC.64 R4, c[0x0][0x9e8] ;  /* 0x00027a00ff040b82 */ /* 0x002e640000000a00 */
[----:B-1----:R-:W-:-:S05]  /*1ae90*/  @P0 IMAD.HI.U32 R4, R0, R4, RZ ;  /* 0x0000000400040227 */ /* 0x002fca00078e00ff */
[----:B------:R-:W-:-:S04]  /*1aea0*/  @P0 SHF.R.U32.HI R0, RZ, R5, R4 ;  /* 0x00000005ff000219 */ /* 0x000fc80000011604 */
[----:B------:R-:W-:Y:S01]  /*1aeb0*/  LOP3.LUT R0, RZ, R0, RZ, 0x33, !PT ;  /* 0x00000000ff007212 */ /* 0x000fe200078e33ff */
[----:B------:R-:W-:Y:S06]  /*1aec0*/  BRA `(.L_x_2933) ;  /* 0x0000000000107947 */ /* 0x000fec0003800000 */
.L_x_2932:
[----:B------:R-:W-:-:S13]  /*1aed0*/  ISETP.NE.AND P0, PT, R3, 0x1, PT ;  /* 0x000000010300780c */ /* 0x000fda0003f05270 */
[----:B-1----:R-:W1:Y:S02]  /*1aee0*/  @P0 LDC.64 R4, c[0x0][0x9e8] ;  /* 0x00027a00ff040b82 */ /* 0x002e640000000a00 */
[----:B-1----:R-:W-:-:S05]  /*1aef0*/  @P0 IMAD.HI.U32 R4, R0, R4, RZ ;  /* 0x0000000400040227 */ /* 0x002fca00078e00ff */
[----:B------:R-:W-:-:S07]  /*1af00*/  @P0 SHF.R.U32.HI R0, RZ, R5, R4 ;  /* 0x00000005ff000219 */ /* 0x000fce0000011604 */
.L_x_2933:
[----:B------:R-:W-:Y:S05]  /*1af10*/  BSYNC B0 ;  /* 0x0000000000007941 */ /* 0x000fea0003800000 */
.L_x_2931:
[----:B------:R-:W-:-:S05]  /*1af20*/  IMAD R0, R0, R3, RZ ;  /* 0x0000000300007224 */ /* 0x000fca00078e02ff */
[----:B------:R-:W-:-:S07]  /*1af30*/  VIMNMX R2, R2, R0, !PT ;  /* 0x0000000002027248 */ /* 0x000fce0007fe0100 */
.L_x_2930:
[----:B------:R-:W-:Y:S01]  /*1af40*/  IMAD.HI R2, R2, 0x2aaaaaab, RZ ;  /* 0x2aaaaaab02027827 */ /* 0x000fe200078e02ff */
[----:B------:R-:W-:Y:S04]  /*1af50*/  BSSY B7, `(.L_x_2934) ;  /* 0x00003fa000077945 */ /* 0x000fe80003800000 */
[----:B------:R-:W-:-:S04]  /*1af60*/  SHF.R.U32.HI R0, RZ, 0x1f, R2 ;  /* 0x0000001fff007819 */ /* 0x000fc80000011602 */
[----:B------:R-:W-:-:S04]  /*1af70*/  LEA.HI.SX32 R0, R2, R0, 0x1c ;  /* 0x0000000002007211 */ /* 0x000fc800078fe2ff */
[----:B------:R-:W-:-:S04]  /*1af80*/  VIMNMX R3, RZ, R0, !PT ;  /* 0x00000000ff037248 */ /* 0x000fc80007fe0100 */
[----:B------:R-:W-:Y:S01]  /*1af90*/  ISETP.GT.AND P0, PT, R6, R3, PT ;  /* 0x000000030600720c */ /* 0x000fe20003f04270 */
[----:B------:R2:W-:-:S12]  /*1afa0*/  STL [R1+0x24], R3 ;  /* 0x0000240301007387 */ /* 0x0005d80000100800 */
[----:B--2---:R-:W-:Y:S05]  /*1afb0*/  @P0 BRA `(.L_x_2935) ;  /* 0x0000000000440947 */ /* 0x004fea0003800000 */
[----:B------:R-:W2:Y:S02]  /*1afc0*/  S2R R3, SR_TID.X ;  /* 0x0000000000037919 */ /* 0x000ea40000002100 */
[----:B--2---:R-:W-:-:S04]  /*1afd0*/  LOP3.LUT R3, R3, 0x7f, RZ, 0xc0, !PT ;  /* 0x0000007f03037812 */ /* 0x004fc800078ec0ff */
[----:B------:R-:W-:-:S13]  /*1afe0*/  ISETP.NE.AND P0, PT, R3, RZ, PT ;  /* 0x000000ff0300720c */ /* 0x000fda0003f05270 */
[----:B------:R-:W-:Y:S05]  /*1aff0*/  @P0 BRA `(.L_x_2936) ;  /* 0x0000003c00bc0947 */ /* 0x000fea0003800000 */
[----:B------:R-:W2:Y:S01]  /*1b000*/  S2R R3, SR_LANEID ;  /* 0x0000000000037919 */ /* 0x000ea20000000000 */
[----:B------:R-:W-:Y:S02]  /*1b010*/  VOTEU.ANY UR4, UPT, PT ;  /* 0x0000000000047886 */ /* 0x000fe400038e0100 */
[----:B------:R-:W2:Y:S08]  /*1b020*/  FLO.U32 R0, UR4 ;  /* 0x0000000400007d00 */ /* 0x000eb000080e0000 */
[----:B-1----:R-:W1:Y:S01]  /*1b030*/  POPC R5, UR4 ;  /* 0x0000000400057d09 */ /* 0x002e620008000000 */
[----:B--2---:R-:W-:-:S02]  /*1b040*/  ISETP.EQ.U32.AND P0, PT, R0, R3, PT ;  /* 0x000000030000720c */ /* 0x004fc40003f02070 */
[----:B------:R-:W1:Y:S11]  /*1b050*/  LDC.64 R2, c[0x0][0xc60] ;  /* 0x00031800ff027b82 */ /* 0x000e760000000a00 */
[----:B-1----:R-:W2:Y:S01]  /*1b060*/  @P0 ATOMG.E.ADD.STRONG.GPU PT, R3, desc[UR40][R2.64], R5 ;  /* 0x00000005020309a8 */ /* 0x002ea200081ee1e8 */
[----:B------:R-:W1:Y:S02]  /*1b070*/  S2R R4, SR_LTMASK ;  /* 0x0000000000047919 */ /* 0x000e640000003900 */
[----:B-1----:R-:W-:-:S04]  /*1b080*/  LOP3.LUT R4, R4, UR4, RZ, 0xc0, !PT ;  /* 0x0000000404047c12 */ /* 0x002fc8000f8ec0ff */
[----:B------:R-:W1:Y:S01]  /*1b090*/  POPC R7, R4 ;  /* 0x0000000400077309 */ /* 0x000e620000000000 */
[----:B--2---:R-:W1:Y:S02]  /*1b0a0*/  SHFL.IDX PT, R0, R3, R0, 0x1f ;  /* 0x00001f0003007589 */ /* 0x004e6400000e0000 */
[----:B-1----:R-:W-:Y:S01]  /*1b0b0*/  IADD3 R16, R0, UR36, R7 ;  /* 0x0000002400107c10 */ /* 0x002fe2000fffe007 */
[----:B------:R-:W-:Y:S06]  /*1b0c0*/  BRA `(.L_x_2936) ;  /* 0x0000003c00887947 */ /* 0x000fec0003800000 */
.L_x_2935:
        /* <DEDUP_REMOVED lines=11> */
[----:B-1----:R-:W-:Y:S02]  /*1b180*/  IMAD.U32 R5, RZ, RZ, UR7 ;  /* 0x00000007ff057e24 */ /* 0x002fe4000f8e00ff */
[----:B------:R-:W-:Y:S02]  /*1b190*/  IMAD.U32 R6, RZ, RZ, UR8 ;  /* 0x00000008ff067e24 */ /* 0x000fe4000f8e00ff */
[----:B------:R-:W-:-:S02]  /*1b1a0*/  IMAD.U32 R7, RZ, RZ, UR9 ;  /* 0x00000009ff077e24 */ /* 0x000fc4000f8e00ff */
[----:B------:R-:W-:Y:S02]  /*1b1b0*/  IMAD.U32 R10, RZ, RZ, UR4 ;  /* 0x00000004ff0a7e24 */ /* 0x000fe4000f8e00ff */
[----:B0-----:R-:W-:Y:S02]  /*1b1c0*/  IMAD.U32 R11, RZ, RZ, UR5 ;  /* 0x00000005ff0b7e24 */ /* 0x001fe4000f8e00ff */
[----:B------:R-:W-:Y:S02]  /*1b1d0*/  IMAD.MOV.U32 R8, RZ, RZ, 0x70 ;  /* 0x00000070ff087424 */ /* 0x000fe400078e00ff */
[----:B------:R-:W-:Y:S02]  /*1b1e0*/  IMAD.MOV.U32 R12, RZ, RZ, 0x1 ;  /* 0x00000001ff0c7424 */ /* 0x000fe400078e00ff */
[----:B------:R-:W-:-:S07]  /*1b1f0*/  IMAD.MOV.U32 R13, RZ, RZ, RZ ;  /* 0x000000ffff0d7224 */ /* 0x000fce00078e00ff */
[----:B------:R-:W-:-:S07]  /*1b200*/  LEPC R20, `(.L_x_2938) ;  /* 0x000000001014794e */ /* 0x000fce0000000000 */
[----:B--2---:R-:W-:Y:S05]  /*1b210*/  CALL.ABS.NOINC R2 ;  /* 0x0000000002007343 */ /* 0x004fea0003c00000 */
.L_x_2938:
[----:B------:R-:W-:Y:S05]  /*1b220*/  BSYNC B6 ;  /* 0x0000000000067941 */ /* 0x000fea0003800000 */
.L_x_2937:
        /* <DEDUP_REMOVED lines=10> */
[----:B-1----:R-:W-:Y:S02]  /*1b2d0*/  IMAD.U32 R5, RZ, RZ, UR7 ;  /* 0x00000007ff057e24 */ /* 0x002fe4000f8e00ff */
[----:B------:R-:W-:Y:S02]  /*1b2e0*/  IMAD.U32 R6, RZ, RZ, UR8 ;  /* 0x00000008ff067e24 */ /* 0x000fe4000f8e00ff */
[----:B------:R-:W-:-:S02]  /*1b2f0*/  IMAD.U32 R7, RZ, RZ, UR9 ;  /* 0x00000009ff077e24 */ /* 0x000fc4000f8e00ff */
[----:B------:R-:W-:Y:S02]  /*1b300*/  IMAD.U32 R10, RZ, RZ, UR4 ;  /* 0x00000004ff0a7e24 */ /* 0x000fe4000f8e00ff */
[----:B0-----:R-:W-:Y:S02]  /*1b310*/  IMAD.U32 R11, RZ, RZ, UR5 ;  /* 0x00000005ff0b7e24 */ /* 0x001fe4000f8e00ff */
[----:B------:R-:W-:Y:S02]  /*1b320*/  IMAD.MOV.U32 R8, RZ, RZ, 0x70 ;  /* 0x00000070ff087424 */ /* 0x000fe400078e00ff */
[----:B------:R-:W-:Y:S02]  /*1b330*/  IMAD.MOV.U32 R12, RZ, RZ, 0x1 ;  /* 0x00000001ff0c7424 */ /* 0x000fe400078e00ff */
[----:B--2---:R-:W-:-:S07]  /*1b340*/  IMAD.MOV.U32 R13, RZ, RZ, RZ ;  /* 0x000000ffff0d7224 */ /* 0x004fce00078e00ff */
[----:B------:R-:W-:-:S07]  /*1b350*/  LEPC R20, `(.L_x_2941) ;  /* 0x000000001014794e */ /* 0x000fce0000000000 */
[----:B---3--:R-:W-:Y:S05]  /*1b360*/  CALL.ABS.NOINC R2 ;  /* 0x0000000002007343 */ /* 0x008fea0003c00000 */
.L_x_2941:
        /* <DEDUP_REMOVED lines=15> */
.L_x_2940:
[----:B------:R-:W-:Y:S05]  /*1b460*/  BSYNC B6 ;  /* 0x0000000000067941 */ /* 0x000fea0003800000 */
.L_x_2939:
[----:B------:R-:W-:Y:S01]  /*1b470*/  ULDC.64 UR4, c[0x0][0x9f8] ;  /* 0x00027e0000047ab9 */ /* 0x000fe20000000a00 */
[----:B------:R-:W2:Y:S01]  /*1b480*/  LDL R17, [R1+0x2c] ;  /* 0x00002c0001117983 */ /* 0x000ea20000100800 */
[----:B------:R-:W-:Y:S01]  /*1b490*/  ISETP.NE.U32.AND P0, PT, RZ, UR4, PT ;  /* 0x00000004ff007c0c */ /* 0x000fe2000bf05070 */
[----:B------:R-:W-:-:S03]  /*1b4a0*/  IMAD.MOV.U32 R7, RZ, RZ, R19 ;  /* 0x000000ffff077224 */ /* 0x000fc600078e0013 */
[----:B------:R-:W-:Y:S01]  /*1b4b0*/  ISETP.NE.AND.EX P0, PT, RZ, UR5, PT, P0 ;  /* 0x00000005ff007c0c */ /* 0x000fe2000bf05300 */
[----:B------:R-:W-:-:S12]  /*1b4c0*/  ULDC.64 UR4, c[0x0][0xa08] ;  /* 0x0002820000047ab9 */ /* 0x000fd80000000a00 */
[----:B------:R-:W3:Y:S02]  /*1b4d0*/  @P0 LDC.64 R2, c[0x0][0x9f8] ;  /* 0x00027e00ff020b82 */ /* 0x000ee40000000a00 */
[----:B---3--:R-:W-:-:S05]  /*1b4e0*/  @P0 IMAD.WIDE R2, R19, 0x4, R2 ;  /* 0x0000000413020825 */ /* 0x008fca00078e0202 */
[----:B------:R3:W1:Y:S02]  /*1b4f0*/  @P0 LDG.E R7, desc[UR40][R2.64] ;  /* 0x0000002802070981 */ /* 0x000664000c1e1900 */
[----:B---3--:R-:W3:Y:S02]  /*1b500*/  LDC.64 R2, c[0x0][0x418] ;  /* 0x00010600ff027b82 */ /* 0x008ee40000000a00 */
[----:B---3--:R-:W-:Y:S01]  /*1b510*/  LOP3.LUT P0, RZ, R2, UR4, RZ, 0xfc, !PT ;  /* 0x0000000402ff7c12 */ /* 0x008fe2000f80fcff */
[----:B------:R-:W-:-:S03]  /*1b520*/  UMOV UR4, 0xffffffff ;  /* 0xffffffff00047882 */ /* 0x000fc60000000000 */
[----:B------:R-:W-:Y:S01]  /*1b530*/  LOP3.LUT P0, RZ, R3, UR5, RZ, 0xfc, P0 ;  /* 0x0000000503ff7c12 */ /* 0x000fe2000800fcff */
[----:B--2---:R-:W-:Y:S01]  /*1b540*/  VIADD R0, R17, 0xffffffff ;  /* 0xffffffff11007836 */ /* 0x004fe20000000000 */
[----:B-1----:R-:W-:Y:S01]  /*1b550*/  SHF.R.S32.HI R8, RZ, 0x1f, R7 ;  /* 0x0000001fff087819 */ /* 0x002fe20000011407 */
[----:B------:R1:W-:Y:S01]  /*1b560*/  STL [R1+0x10], R7 ;  /* 0x0000100701007387 */ /* 0x0003e20000100800 */
[----:B------:R-:W-:-:S03]  /*1b570*/  SEL R17, R7, RZ, !P0 ;  /* 0x000000ff07117207 */ /* 0x000fc60004000000 */
[----:B------:R1:W-:Y:S01]  /*1b580*/  STL [R1+0x1c], R8 ;  /* 0x00001c0801007387 */ /* 0x0003e20000100800 */
[----:B------:R-:W-:Y:S05]  /*1b590*/  BRA.DIV UR4, `(.L_x_2942) ;  /* 0x0000005e04cc7947 */ /* 0x000fea000b800000 */
[----:B------:R-:W2:Y:S02]  /*1b5a0*/  S2R R4, SR_TID.X ;  /* 0x0000000000047919 */ /* 0x000ea40000002100 */
[----:B--2---:R-:W-:-:S04]  /*1b5b0*/  SHF.R.U32.HI R4, RZ, 0x5, R4 ;  /* 0x00000005ff047819 */ /* 0x004fc80000011604 */
[----:B------:R-:W-:-:S05]  /*1b5c0*/  LOP3.LUT R4, R4, 0x3, RZ, 0xc0, !PT ;  /* 0x0000000304047812 */ /* 0x000fca00078ec0ff */
[----:B------:R2:W3:Y:S02]  /*1b5d0*/  SHFL.IDX PT, R14, R4, RZ, 0x1f ;  /* 0x00001fff040e7589 */ /* 0x0004e400000e0000 */
.L_x_3101:
[----:B--2---:R-:W2:Y:S01]  /*1b5e0*/  LDL.LU R4, [R1] ;  /* 0x0000000001047983 */ /* 0x004ea20000300800 */
[----:B------:R-:W-:Y:S02]  /*1b5f0*/  PLOP3.LUT P1, PT, PT, PT, PT, 0x8, 0x0 ;  /* 0x000000000000781c */ /* 0x000fe40003f2e170 */
[----:B---3--:R-:W-:Y:S01]  /*1b600*/  ISETP.NE.AND P0, PT, R14, RZ, PT ;  /* 0x000000ff0e00720c */ /* 0x008fe20003f05270 */
[----:B------:R3:W-:Y:S01]  /*1b610*/  STL [R1+0x30], R0 ;  /* 0x0000300001007387 */ /* 0x0007e20000100800 */
[----:B--2---:R-:W-:-:S09]  /*1b620*/  LOP3.LUT R4, R4, 0xfffffffe, RZ, 0xc0, !PT ;  /* 0xfffffffe04047812 */ /* 0x004fd200078ec0ff */
[----:B------:R-:W-:-:S05]  /*1b630*/  @P1 LOP3.LUT R4, R4, 0x1, RZ, 0xfc, !PT ;  /* 0x0000000104041812 */ /* 0x000fca00078efcff */
[----:B------:R3:W-:Y:S01]  /*1b640*/  STL [R1], R4 ;  /* 0x0000000401007387 */ /* 0x0007e20000100800 */
[----:B------:R-:W-:Y:S05]  /*1b650*/  @P0 BRA `(.L_x_2943) ;  /* 0x00000004001c0947 */ /* 0x000fea0003800000 */
[----:B------:R-:W-:-:S03]  /*1b660*/  UMOV UR4, 0xffffffff ;  /* 0xffffffff00047882 */ /* 0x000fc60000000000 */
[----:B------:R-:W-:Y:S05]  /*1b670*/  BRA.DIV UR4, `(.L_x_2944) ;  /* 0x0000005e04c87947 */ /* 0x000fea000b800000 */
[----:B------:R-:W-:-:S13]  /*1b680*/  ELECT P6, URZ, PT ;  /* 0x00000000003f782f */ /* 0x000fda00038c0000 */
.L_x_3104:
[----:B------:R-:W-:Y:S05]  /*1b690*/  @!P6 BRA `(.L_x_2943) ;  /* 0x00000004000ce947 */ /* 0x000fea0003800000 */
[----:B------:R-:W-:-:S04]  /*1b6a0*/  ISETP.NE.U32.AND P0, PT, R2, RZ, PT ;  /* 0x000000ff0200720c */ /* 0x000fc80003f05070 */
[----:B------:R-:W-:-:S13]  /*1b6b0*/  ISETP.NE.AND.EX P0, PT, R3, RZ, PT, P0 ;  /* 0x000000ff0300720c */ /* 0x000fda0003f05300 */
[----:B------:R-:W-:Y:S05]  /*1b6c0*/  @!P0 BRA `(.L_x_2945) ;  /* 0x0000000000508947 */ /* 0x000fea0003800000 */
[----:B------:R-:W2:Y:S01]  /*1b6d0*/  LDC R6, c[0x0][0x43c] ;  /* 0x00010f00ff067b82 */ /* 0x000ea20000000800 */
[----:B------:R-:W-:Y:S01]  /*1b6e0*/  IMAD.MOV.U32 R9, RZ, RZ, R0 ;  /* 0x000000ffff097224 */ /* 0x000fe200078e0000 */
[----:B------:R-:W-:-:S03]  /*1b6f0*/  ULDC.64 UR4, c[0x0][0x428] ;  /* 0x00010a0000047ab9 */ /* 0x000fc60000000a00 */
[----:B---3--:R-:W-:Y:S01]  /*1b700*/  IMAD.MOV.U32 R0, RZ, RZ, R9 ;  /* 0x000000ffff007224 */ /* 0x008fe200078e0009 */
[----:B--2---:R-:W-:-:S13]  /*1b710*/  ISETP.NE.AND P0, PT, R6, 0x1, PT ;  /* 0x000000010600780c */ /* 0x004fda0003f05270 */
[----:B------:R-:W2:Y:S02]  /*1b720*/  @P0 LDC.64 R4, c[0x0][0x440] ;  /* 0x00011000ff040b82 */ /* 0x000ea40000000a00 */
[----:B--2---:R-:W-:-:S05]  /*1b730*/  @P0 IMAD.HI.U32 R4, R9, R4, RZ ;  /* 0x0000000409040227 */ /* 0x004fca00078e00ff */
        /* <DEDUP_REMOVED lines=13> */
.L_x_2945:
[----:B-1----:R-:W4:Y:S04]  /*1b810*/  LDL R7, [R1+0x4] ;  /* 0x0000040001077983 */ /* 0x002f280000100800 */
[----:B---3--:R-:W4:Y:S04]  /*1b820*/  LDL R0, [R1+0x8] ;  /* 0x0000080001007983 */ /* 0x008f280000100800 */
[----:B--2---:R-:W2:Y:S01]  /*1b830*/  LDL R2, [R1+0x14] ;  /* 0x0000140001027983 */ /* 0x004ea20000100800 */
[----:B----4-:R-:W-:Y:S01]  /*1b840*/  IMAD R0, R0, 0x8, R7 ;  /* 0x0000000800007824 */ /* 0x010fe200078e0207 */
[----:B--2---:R-:W-:-:S04]  /*1b850*/  SHF.L.U32 R2, R2, 0x1f, RZ ;  /* 0x0000001f02027819 */ /* 0x004fc800000006ff */
[----:B------:R-:W1:Y:S02]  /*1b860*/  SYNCS.PHASECHK.TRANS64.TRYWAIT P0, [R0+URZ+0x22840], R2 ;  /* 0x02284002000075a7 */ /* 0x000e64000800017f */
[----:B-1----:R-:W-:Y:S05]  /*1b870*/  @!P0 BRA `(.L_x_2946) ;  /* 0x0000005c00688947 */ /* 0x002fea0003800000 */
.L_x_3105:
[----:B------:R-:W2:Y:S02]  /*1b880*/  S2R R3, SR_TID.X ;  /* 0x0000000000037919 */ /* 0x000ea40000002100 */
[----:B--2---:R-:W-:-:S04]  /*1b890*/  LOP3.LUT R3, R3, 0x7f, RZ, 0xc0, !PT ;  /* 0x0000007f03037812 */ /* 0x004fc800078ec0ff */
[----:B------:R-:W-:-:S13]  /*1b8a0*/  ISETP.NE.AND P0, PT, R3, RZ, PT ;  /* 0x000000ff0300720c */ /* 0x000fda0003f05270 */
        /* <DEDUP_REMOVED lines=8> */
.L_x_2947:
[----:B------:R-:W2:Y:S04]  /*1b930*/  LDL R6, [R1+0x4] ;  /* 0x0000040001067983 */ /* 0x000ea80000100800 */
[----:B------:R-:W2:Y:S04]  /*1b940*/  LDL R5, [R1+0x8] ;  /* 0x0000080001057983 */ /* 0x000ea80000100800 */
[----:B------:R-:W3:Y:S04]  /*1b950*/  LDL R4, [R1+0x30] ;  /* 0x0000300001047983 */ /* 0x000ee80000100800 */
[----:B------:R-:W4:Y:S04]  /*1b960*/  LDL R3, [R1+0x20] ;  /* 0x0000200001037983 */ /* 0x000f280000100800 */
[----:B-1----:R-:W4:Y:S01]  /*1b970*/  LDL.LU R2, [R1] ;  /* 0x0000000001027983 */ /* 0x002f220000300800 */
        /* <DEDUP_REMOVED lines=9> */
[----:B--2---:R-:W-:Y:S01]  /*1ba10*/  IMAD R0, R5, 0x3000, R6 ;  /* 0x0000300005007824 */ /* 0x004fe200078e0206 */
[----:B---3--:R-:W-:-:S04]  /*1ba20*/  R2UR UR11, R4 ;  /* 0x00000000040b72ca */ /* 0x008fc800000e0000 */
[----:B------:R-:W-:Y:S02]  /*1ba30*/  R2UR UR8, R0 ;  /* 0x00000000000872ca */ /* 0x000fe400000e0000 */
[----:B----4-:R-:W-:Y:S02]  /*1ba40*/  R2UR UR4, R3 ;  /* 0x00000000030472ca */ /* 0x010fe400000e0000 */
[----:B------:R-:W-:-:S04]  /*1ba50*/  LOP3.LUT R2, R2, 0xfffffffe, RZ, 0xc0, !PT ;  /* 0xfffffffe02027812 */ /* 0x000fc800078ec0ff */
[----:B------:R-:W-:-:S05]  /*1ba60*/  @P0 LOP3.LUT R2, R2, 0x1, RZ, 0xfc, !PT ;  /* 0x0000000102020812 */ /* 0x000fca00078efcff */
[----:B------:R-:W-:Y:S02]  /*1ba70*/  UIADD3 UR8, UR8, 0x1c400, URZ ;  /* 0x0001c40008087890 */ /* 0x000fe4000fffe03f */
[----:B------:R-:W-:Y:S01]  /*1ba80*/  UIMAD UR11, UR11, 0x60, UR4 ;  /* 0x000000600b0b78a4 */ /* 0x000fe2000f8e0204 */
[----:B------:R2:W-:Y:S02]  /*1ba90*/  STL [R1], R2 ;  /* 0x0000000201007387 */ /* 0x0005e40000100800 */
[----:B------:R-:W-:-:S06]  /*1baa0*/  UMOV UR4, 0x0 ;  /* 0x0000000000047882 */ /* 0x000fcc0000000000 */
[----:B------:R2:W-:Y:S01]  /*1bab0*/  UTMALDG.4D [UR8], [UR6], desc[UR4] ;  /* 0x00000408060075b4 */ /* 0x0005e20008019000 */
[----:B------:R-:W-:Y:S02]  /*1bac0*/  NOP ;  /* 0x0000000000007918 */ /* 0x000fe40000000000 */
.L_x_2943:
[----:B---3--:R-:W3:Y:S04]  /*1bad0*/  LDL R4, [R1+0x4] ;  /* 0x0000040001047983 */ /* 0x008ee80000100800 */
[----:B------:R-:W4:Y:S01]  /*1bae0*/  LDL.LU R3, [R1+0x40] ;  /* 0x0000400001037983 */ /* 0x000f220000300800 */
[----:B------:R-:W-:Y:S05]  /*1baf0*/  WARPSYNC.ALL ;  /* 0x0000000000007948 */ /* 0x000fea0003800000 */
[----:B--2---:R-:W-:Y:S01]  /*1bb00*/  ULDC.64 UR4, c[0x0][0x298] ;  /* 0x0000a60000047ab9 */ /* 0x004fe20000000a00 */
[----:B------:R-:W-:Y:S01]  /*1bb10*/  BSSY B6, `(.L_x_2948) ;  /* 0x000001c000067945 */ /* 0x000fe20003800000 */
[----:B------:R-:W-:Y:S01]  /*1bb20*/  BAR.SYNC.DEFER_BLOCKING 0x8, 0x180 ;  /* 0x0206000000007b1d */ /* 0x000fe20000010000 */
[----:B----4-:R-:W-:-:S05]  /*1bb30*/  SHF.R.S32.HI R0, RZ, 0x1f, R3 ;  /* 0x0000001fff007819 */ /* 0x010fca0000011403 */
[----:B------:R-:W-:Y:S02]  /*1bb40*/  IMAD R2, R0, UR4, RZ ;  /* 0x0000000400027c24 */ /* 0x000fe4000f8e02ff */
[----:B---3--:R-:W-:Y:S02]  /*1bb50*/  VIADD R0, R4, 0x18400 ;  /* 0x0001840004007836 */ /* 0x008fe40000000000 */
[C---:B------:R-:W-:Y:S02]  /*1bb60*/  IMAD R2, R3.reuse, UR5, R2 ;  /* 0x0000000503027c24 */ /* 0x040fe4000f8e0202 */
[----:B------:R-:W-:Y:S01]  /*1bb70*/  IMAD.WIDE.U32 R4, R3, UR4, RZ ;  /* 0x0000000403047c25 */ /* 0x000fe2000f8e00ff */
[----:B------:R-:W-:-:S03]  /*1bb80*/  LOP3.LUT P0, RZ, R0, 0x3ff, RZ, 0xc0, !PT ;  /* 0x000003ff00ff7812 */ /* 0x000fc6000780c0ff */
[----:B------:R-:W-:Y:S01]  /*1bb90*/  IMAD.IADD R0, R5, 0x1, R2 ;  /* 0x0000000105007824 */ /* 0x000fe200078e0202 */
[----:B------:R2:W-:Y:S04]  /*1bba0*/  STL.64 [R1+0x40], R4 ;  /* 0x0000400401007387 */ /* 0x0005e80000100a00 */
[----:B------:R2:W-:Y:S05]  /*1bbb0*/  STL [R1+0x4c], R0 ;  /* 0x00004c0001007387 */ /* 0x0005ea0000100800 */
[----:B------:R-:W-:Y:S05]  /*1bbc0*/  @!P0 BRA `(.L_x_2949) ;  /* 0x0000000000408947 */ /* 0x000fea0003800000 */
[----:B------:R-:W-:Y:S01]  /*1bbd0*/  MOV R2, 0x0 ;  /* 0x0000000000027802 */ /* 0x000fe20000000f00 */
[----:B------:R-:W-:Y:S01]  /*1bbe0*/  ULDC.64 UR4, c[0x4][0x98] ;  /* 0x0100260000047ab9 */ /* 0x000fe20000000a00 */
[----:B------:R-:W-:Y:S01]  /*1bbf0*/  ULDC.64 UR6, c[0x4][0xa0] ;  /* 0x0100280000067ab9 */ /* 0x000fe20000000a00 */
[----:B------:R-:W-:Y:S01]  /*1bc00*/  ULDC.64 UR8, c[0x4][0x20] ;  /* 0x0100080000087ab9 */ /* 0x000fe20000000a00 */
[----:B--2---:R-:W-:Y:S02]  /*1bc10*/  IMAD.U32 R4, RZ, RZ, UR4 ;  /* 0x00000004ff047e24 */ /* 0x004fe4000f8e00ff */
[----:B------:R-:W2:Y:S01]  /*1bc20*/  LDC.64 R2, c[0x4][R2] ;  /* 0x0100000002027b82 */ /* 0x000ea20000000a00 */
[----:B------:R-:W-:Y:S02]  /*1bc30*/  IMAD.U32 R5, RZ, RZ, UR5 ;  /* 0x00000005ff057e24 */ /* 0x000fe4000f8e00ff */
[----:B------:R-:W-:Y:S02]  /*1bc40*/  IMAD.U32 R6, RZ, RZ, UR6 ;  /* 0x00000006ff067e24 */ /* 0x000fe4000f8e00ff */
[----:B-1----:R-:W-:-:S02]  /*1bc50*/  IMAD.U32 R7, RZ, RZ, UR7 ;  /* 0x00000007ff077e24 */ /* 0x002fc4000f8e00ff */
[----:B------:R-:W-:Y:S02]  /*1bc60*/  IMAD.U32 R10, RZ, RZ, UR8 ;  /* 0x00000008ff0a7e24 */ /* 0x000fe4000f8e00ff */
[----:B0-----:R-:W-:Y:S02]  /*1bc70*/  IMAD.U32 R11, RZ, RZ, UR9 ;  /* 0x00000009ff0b7e24 */ /* 0x001fe4000f8e00ff */
[----:B------:R-:W-:Y:S02]  /*1bc80*/  IMAD.MOV.U32 R8, RZ, RZ, 0x70 ;  /* 0x00000070ff087424 */ /* 0x000fe400078e00ff */
[----:B------:R-:W-:Y:S02]  /*1bc90*/  IMAD.MOV.U32 R12, RZ, RZ, 0x1 ;  /* 0x00000001ff0c7424 */ /* 0x000fe400078e00ff */
[----:B------:R-:W-:-:S07]  /*1bca0*/  IMAD.MOV.U32 R13, RZ, RZ, RZ ;  /* 0x000000ffff0d7224 */ /* 0x000fce00078e00ff */
[----:B------:R-:W-:-:S07]  /*1bcb0*/  LEPC R20, `(.L_x_2949) ;  /* 0x000000001014794e */ /* 0x000fce0000000000 */
[----:B--2---:R-:W-:Y:S05]  /*1bcc0*/  CALL.ABS.NOINC R2 ;  /* 0x0000000002007343 */ /* 0x004fea0003c00000 */
.L_x_2949:
[----:B------:R-:W-:Y:S05]  /*1bcd0*/  BSYNC B6 ;  /* 0x0000000000067941 */ /* 0x000fea0003800000 */
.L_x_2948:
[----:B--2---:R-:W2:Y:S01]  /*1bce0*/  LDL.LU R0, [R1+0x4c] ;  /* 0x00004c0001007983 */ /* 0x004ea20000300800 */
[----:B-1----:R-:W1:Y:S01]  /*1bcf0*/  LDC R7, c[0x0][0x448] ;  /* 0x00011200ff077b82 */ /* 0x002e620000000800 */
[----:B------:R-:W-:Y:S01]  /*1bd00*/  ULDC.64 UR4, c[0x0][0x2d8] ;  /* 0x0000b60000047ab9 */ /* 0x000fe20000000a00 */
[----:B------:R-:W-:Y:S01]  /*1bd10*/  ULDC UR6, c[0x0][0x2b8] ;  /* 0x0000ae0000067ab9 */ /* 0x000fe20000000800 */
[----:B------:R-:W2:Y:S04]  /*1bd20*/  LDL.LU.64 R2, [R1+0x40] ;  /* 0x0000400001027983 */ /* 0x000ea80000300a00 */
[----:B------:R-:W3:Y:S04]  /*1bd30*/  LDL R12, [R1+0x28] ;  /* 0x00002800010c7983 */ /* 0x000ee80000100800 */
[----:B------:R4:W5:Y:S01]  /*1bd40*/  LDL R9, [R1+0x34] ;  /* 0x0000340001097983 */ /* 0x0009620000100800 */
[----:B------:R-:W0:Y:S01]  /*1bd50*/  S2R R5, SR_TID.X ;  /* 0x0000000000057919 */ /* 0x000e220000002100 */
[----:B------:R-:W4:Y:S01]  /*1bd60*/  S2R R8, SR_TID.X ;  /* 0x0000000000087919 */ /* 0x000f220000002100 */
[----:B0-----:R-:W-:-:S04]  /*1bd70*/  LOP3.LUT R5, R5, 0x7f, RZ, 0xc0, !PT ;  /* 0x0000007f05057812 */ /* 0x001fc800078ec0ff */
[----:B------:R-:W-:Y:S01]  /*1bd80*/  SHF.R.U32.HI R5, RZ, 0x3, R5 ;  /* 0x00000003ff057819 */ /* 0x000fe20000011605 */
[----:B----4-:R-:W-:-:S05]  /*1bd90*/  IMAD.SHL.U32 R8, R8, 0x10, RZ ;  /* 0x0000001008087824 */ /* 0x010fca00078e00ff */
[----:B------:R-:W-:Y:S01]  /*1bda0*/  LOP3.LUT R8, R5, 0x70, R8, 0xf8, !PT ;  /* 0x0000007005087812 */ /* 0x000fe200078ef808 */
[----:B------:R-:W0:Y:S02]  /*1bdb0*/  S2R R10, SR_TID.X ;  /* 0x00000000000a7919 */ /* 0x000e240000002100 */
[----:B0-----:R-:W-:-:S05]  /*1bdc0*/  IMAD.SHL.U32 R10, R10, 0x8, RZ ;  /* 0x000000080a0a7824 */ /* 0x001fca00078e00ff */
[----:B------:R-:W-:Y:S01]  /*1bdd0*/  LOP3.LUT R10, R10, 0x38, RZ, 0xc0, !PT ;  /* 0x000000380a0a7812 */ /* 0x000fe200078ec0ff */
[----:B--2---:R-:W-:Y:S01]  /*1bde0*/  IMAD.MOV.U32 R3, RZ, RZ, R0 ;  /* 0x000000ffff037224 */ /* 0x004fe200078e0000 */
        /* <DEDUP_REMOVED lines=12> */
[----:B-1----:R-:W-:-:S13]  /*1beb0*/  ISETP.NE.AND P0, PT, R7, 0x1, PT ;  /* 0x000000010700780c */ /* 0x002fda0003f05270 */
[----:B------:R-:W0:Y:S08]  /*1bec0*/  @P0 LDC R5, c[0x0][0x44c] ;  /* 0x00011300ff050b82 */ /* 0x000e300000000800 */
[----:B------:R-:W1:Y:S01]  /*1bed0*/  @P0 LDC R6, c[0x0][0x450] ;  /* 0x00011400ff060b82 */ /* 0x000e620000000800 */
[----:B------:R-:W-:Y:S02]  /*1bee0*/  IMAD R4, R4, UR4, RZ ;  /* 0x0000000404047c24 */ /* 0x000fe4000f8e02ff */
[----:B------:R-:W-:-:S04]  /*1bef0*/  IMAD.WIDE.U32 R2, R0, UR4, R2 ;  /* 0x0000000400027c25 */ /* 0x000fc8000f8e0002 */
[----:B------:R-:W-:Y:S01]  /*1bf00*/  IMAD R0, R0, UR5, R4 ;  /* 0x0000000500007c24 */ /* 0x000fe2000f8e0204 */
[----:B------:R-:W-:Y:S01]  /*1bf10*/  ULDC.64 UR4, c[0x0][0x2d0] ;  /* 0x0000b40000047ab9 */ /* 0x000fe20000000a00 */
[----:B---3--:R-:W-:Y:S02]  /*1bf20*/  IMAD.IADD R4, R8, 0x1, R12 ;  /* 0x0000000108047824 */ /* 0x008fe400078e020c */
[----:B------:R-:W-:Y:S02]  /*1bf30*/  IMAD.IADD R3, R3, 0x1, R0 ;  /* 0x0000000103037824 */ /* 0x000fe400078e0200 */
[----:B0-----:R-:W-:-:S04]  /*1bf40*/  @P0 IMAD.HI.U32 R5, R4, R5, RZ ;  /* 0x0000000504050227 */ /* 0x001fc800078e00ff */
[----:B------:R-:W-:Y:S01]  /*1bf50*/  IMAD.MOV.U32 R0, RZ, RZ, R4 ;  /* 0x000000ffff007224 */ /* 0x000fe200078e0004 */
[----:B-1----:R-:W-:Y:S01]  /*1bf60*/  @P0 SHF.R.U32.HI R0, RZ, R6, R5 ;  /* 0x00000006ff000219 */ /* 0x002fe20000011605 */
[----:B------:R-:W0:Y:S04]  /*1bf70*/  S2R R8, SR_TID.X ;  /* 0x0000000000087919 */ /* 0x000e280000002100 */
        /* <DEDUP_REMOVED lines=16> */
[----:B0-----:R-:W-:Y:S02]  /*1c080*/  LOP3.LUT R8, R8, 0x7f, RZ, 0xc0, !PT ;  /* 0x0000007f08087812 */ /* 0x001fe400078ec0ff */
        /* <DEDUP_REMOVED lines=71> */
[----:B------:R0:W1:Y:S04]  /*1c500*/  SHFL.IDX PT, R5, R3, 0x7, 0x181f ;  /* 0x00f81f0003057f89 */ /* 0x00006800000e0000 */
[----:B------:R0:W-:Y:S04]  /*1c510*/  @!P1 LDGSTS.E.BYPASS.LTC128B.128 [R9+0x1b400], desc[UR40][R6.64], !P0 ;  /* 0x1b40000006099fae */ /* 0x0001e8000c101d68 */
[----:B------:R0:W2:Y:S02]  /*1c520*/  SHFL.IDX PT, R3, R4, 0x7, 0x181f ;  /* 0x00f81f0004037f89 */ /* 0x0000a400000e0000 */
.L_x_3122:
[----:B------:R3:W5:Y:S01]  /*1c530*/  LDL R8, [R1+0x4] ;  /* 0x0000040001087983 */ /* 0x0007620000100800 */
[----:B------:R-:W-:-:S05]  /*1c540*/  VIADD R0, R0, 0x70 ;  /* 0x0000007000007836 */ /* 0x000fca0000000000 */
[----:B------:R-:W-:-:S13]  /*1c550*/  ISETP.GE.AND P1, PT, R0, R2, PT ;  /* 0x000000020000720c */ /* 0x000fda0003f26270 */
[----:B--2---:R-:W-:-:S05]  /*1c560*/  @!P1 LEA R2, P2, R10, R3, 0x1 ;  /* 0x000000030a029211 */ /* 0x004fca00078408ff */
[----:B01----:R-:W-:-:S05]  /*1c570*/  @!P1 IMAD.X R3, RZ, RZ, R5, P2 ;  /* 0x000000ffff039224 */ /* 0x003fca00010e0605 */
[----:B------:R-:W-:Y:S01]  /*1c580*/  @!PT LDS RZ, [RZ] ;  /* 0x00000000fffff984 */ /* 0x000fe20000000800 */
[----:B------:R-:W-:Y:S01]  /*1c590*/  @!PT LDS RZ, [RZ] ;  /* 0x00000000fffff984 */ /* 0x000fe20000000800 */
[----:B------:R-:W-:Y:S01]  /*1c5a0*/  @!PT LDS RZ, [RZ] ;  /* 0x00000000fffff984 */ /* 0x000fe20000000800 */
[----:B------:R3:W-:Y:S01]  /*1c5b0*/  @!P1 LDGSTS.E.BYPASS.LTC128B.128 [R9+0x1bc00], desc[UR40][R2.64], !P0 ;  /* 0x1bc0000002099fae */ /* 0x0007e2000c101d68 */
[----:B------:R-:W-:Y:S01]  /*1c5c0*/  PLOP3.LUT P0, PT, PT, PT, PT, 0x80, 0x0 ;  /* 0x000000000000781c */ /* 0x000fe20003f0f070 */
[----:B------:R-:W-:-:S12]  /*1c5d0*/  NOP ;  /* 0x0000000000007918 */ /* 0x000fd80000000000 */
.L_x_2951:
        /* <DEDUP_REMOVED lines=19> */
.L_x_3123:
[----:B------:R-:W-:Y:S05]  /*1c710*/  BSYNC B0 ;  /* 0x0000000000007941 */ /* 0x000fea0003800000 */
.L_x_2952:
[----:B0-----:R-:W2:Y:S01]  /*1c720*/  LDL R2, [R1] ;  /* 0x0000000001027983 */ /* 0x001ea20000100800 */
[----:B------:R-:W-:Y:S01]  /*1c730*/  BSSY B0, `(.L_x_2954) ;  /* 0x000005e000007945 */ /* 0x000fe20003800000 */
[----:B--2---:R-:W-:-:S13]  /*1c740*/  LOP3.LUT P0, RZ, R2, 0x1, RZ, 0xc0, !PT ;  /* 0x0000000102ff7812 */ /* 0x004fda000780c0ff */
[----:B------:R-:W-:Y:S05]  /*1c750*/  @!P0 BRA `(.L_x_2955) ;  /* 0x00000004006c8947 */ /* 0x000fea0003800000 */
[----:B------:R-:W2:Y:S04]  /*1c760*/  LDL R5, [R1+0x4] ;  /* 0x0000040001057983 */ /* 0x000ea80000100800 */
[----:B------:R-:W2:Y:S04]  /*1c770*/  LDL R2, [R1+0x8] ;  /* 0x0000080001027983 */ /* 0x000ea80000100800 */
[----:B------:R-:W3:Y:S01]  /*1c780*/  LDL R4, [R1+0x14] ;  /* 0x0000140001047983 */ /* 0x000ee20000100800 */
[----:B------:R-:W-:Y:S01]  /*1c790*/  BSSY B1, `(.L_x_2956) ;  /* 0x0000008000017945 */ /* 0x000fe20003800000 */
[----:B------:R-:W0:Y:S02]  /*1c7a0*/  S2R R3, SR_TID.X ;  /* 0x0000000000037919 */ /* 0x000e240000002100 */
[----:B0-----:R-:W-:-:S04]  /*1c7b0*/  LOP3.LUT R3, R3, 0x7f, RZ, 0xc0, !PT ;  /* 0x0000007f03037812 */ /* 0x001fc800078ec0ff */
[----:B------:R-:W-:Y:S01]  /*1c7c0*/  ISETP.NE.AND P1, PT, R3, RZ, PT ;  /* 0x000000ff0300720c */ /* 0x000fe20003f25270 */
[----:B--2---:R-:W-:Y:S01]  /*1c7d0*/  IMAD R2, R2, 0x8, R5 ;  /* 0x0000000802027824 */ /* 0x004fe200078e0205 */
[----:B---3--:R-:W-:-:S04]  /*1c7e0*/  SHF.L.U32 R0, R4, 0x1f, RZ ;  /* 0x0000001f04007819 */ /* 0x008fc800000006ff */
[----:B------:R-:W0:Y:S02]  /*1c7f0*/  SYNCS.PHASECHK.TRANS64.TRYWAIT P0, [R2+URZ+0x22860], R0 ;  /* 0x02286000020075a7 */ /* 0x000e24000800017f */
[----:B0-----:R-:W-:Y:S05]  /*1c800*/  @!P0 BRA `(.L_x_2957) ;  /* 0x0000005800448947 */ /* 0x001fea0003800000 */
.L_x_3124:
[----:B------:R-:W-:Y:S05]  /*1c810*/  BSYNC B1 ;  /* 0x0000000000017941 */ /* 0x000fea0003800000 */
.L_x_2956:
        /* <DEDUP_REMOVED lines=9> */
.L_x_2959:
[----:B------:R-:W-:Y:S05]  /*1c8b0*/  BSYNC B1 ;  /* 0x0000000000017941 */ /* 0x000fea0003800000 */
.L_x_2958:
        /* <DEDUP_REMOVED lines=14> */
.L_x_2960:
        /* <DEDUP_REMOVED lines=15> */
.L_x_2961:
        /* <DEDUP_REMOVED lines=15> */
.L_x_2962:
        /* <DEDUP_REMOVED lines=15> */
.L_x_2963:
        /* <DEDUP_REMOVED lines=10> */
.L_x_2955:
[----:B------:R-:W-:Y:S05]  /*1cd10*/  BSYNC B0 ;  /* 0x0000000000007941 */ /* 0x000fea0003800000 */
.L_x_2954:
        /* <DEDUP_REMOVED lines=50> */
.L_x_2970:
[----:B------:R-:W2:Y:S01]  /*1d040*/  LDL R2, [R1+0x4] ;  /* 0x0000040001027983 */ /* 0x000ea20000100800 */
[----:B-1----:R-:W-:Y:S01]  /*1d050*/  SHF.L.U32 R5, R7, 0x1f, RZ ;  /* 0x0000001f07057819 */ /* 0x002fe200000006ff */
[----:B------:R-:W-:Y:S01]  /*1d060*/  BSSY B3, `(.L_x_2971) ;  /* 0x0000007000037945 */ /* 0x000fe20003800000 */
[----:B------:R-:W1:Y:S02]  /*1d070*/  S2R R3, SR_TID.X ;  /* 0x0000000000037919 */ /* 0x000e640000002100 */
[----:B-1----:R-:W-:-:S04]  /*1d080*/  LOP3.LUT R3, R3, 0x7f, RZ, 0xc0, !PT ;  /* 0x0000007f03037812 */ /* 0x002fc800078ec0ff */
[----:B------:R-:W-:Y:S01]  /*1d090*/  ISETP.NE.AND P1, PT, R3, RZ, PT ;  /* 0x000000ff0300720c */ /* 0x000fe20003f25270 */
[----:B--2---:R-:W-:-:S04]  /*1d0a0*/  IMAD R2, R8, 0x8, R2 ;  /* 0x0000000808027824 */ /* 0x004fc800078e0202 */
[----:B------:R-:W1:Y:S02]  /*1d0b0*/  SYNCS.PHASECHK.TRANS64.TRYWAIT P0, [R2+URZ+0x22840], R5 ;  /* 0x02284005020075a7 */ /* 0x000e64000800017f */
[----:B-1----:R-:W-:Y:S06]  /*1d0c0*/  @!P0 BRA `(.L_x_2972) ;  /* 0x0000005000288947 */ /* 0x002fec0003800000 */
.L_x_3125:
[----:B------:R-:W-:Y:S05]  /*1d0d0*/  BSYNC B3 ;  /* 0x0000000000037941 */ /* 0x000fea0003800000 */
.L_x_2971:
        /* <DEDUP_REMOVED lines=9> */
.L_x_2974:
[----:B------:R-:W-:Y:S05]  /*1d170*/  BSYNC B3 ;  /* 0x0000000000037941 */ /* 0x000fea0003800000 */
.L_x_2973:
        /* <DEDUP_REMOVED lines=14> */
.L_x_2975:
        /* <DEDUP_REMOVED lines=13> */
.L_x_3126:
[----:B------:R-:W-:Y:S05]  /*1d330*/  BSYNC B3 ;  /* 0x0000000000037941 */ /* 0x000fea0003800000 */
.L_x_2976:
[----:B------:R-:W-:Y:S01]  /*1d340*/  BSSY B3, `(.L_x_2978) ;  /* 0x000000b000037945 */ /* 0x000fe20003800000 */
[----:B------:R-:W-:Y:S02]  /*1d350*/  IMAD.MOV.U32 R8, RZ, RZ, 0x0 ;  /* 0x00000000ff087424 */ /* 0x000fe400078e00ff */
[----:B------:R-:W-:Y:S01]  /*1d360*/  IMAD.MOV.U32 R9, RZ, RZ, 0x14f00000 ;  /* 0x14f00000ff097424 */ /* 0x000fe200078e00ff */
[----:B------:R-:W-:Y:S06]  /*1d370*/  @P1 BRA `(.L_x_2979) ;  /* 0x00000000001c1947 */ /* 0x000fec0003800000 */
[----:B------:R-:W2:Y:S01]  /*1d380*/  S2R R4, SR_TID.X ;  /* 0x0000000000047919 */ /* 0x000ea20000002100 */
[----:B------:R-:W-:-:S04]  /*1d390*/  IMAD.MOV.U32 R3, RZ, RZ, 0xc000 ;  /* 0x0000c000ff037424 */ /* 0x000fc800078e00ff */
[----:B------:R3:W-:Y:S01]  /*1d3a0*/  SYNCS.ARRIVE.TRANS64 RZ, [R2+URZ+0x22850], R3 ;  /* 0x0228500302ff79a7 */ /* 0x0007e2000800003f */
[----:B--2---:R-:W-:-:S04]  /*1d3b0*/  LOP3.LUT R4, R4, 0x1f, RZ, 0xc0, !PT ;  /* 0x0000001f04047812 */ /* 0x004fc800078ec0ff */
[----:B------:R-:W-:-:S13]  /*1d3c0*/  ISETP.NE.AND P0, PT, R4, RZ, PT ;  /* 0x000000ff0400720c */ /* 0x000fda0003f05270 */
[----:B---3--:R-:W-:Y:S05]  /*1d3d0*/  @!P0 BRA `(.L_x_2979) ;  /* 0x0000000000048947 */ /* 0x008fea0003800000 */
[----:B------:R-:W-:Y:S01]  /*1d3e0*/  BPT.TRAP 0x1 ;  /* 0x000000040000795c */ /* 0x000fe20000300000 */
.L_x_2979:
[----:B------:R-:W-:Y:S05]  /*1d3f0*/  BSYNC B3 ;  /* 0x0000000000037941 */ /* 0x000fea0003800000 */
.L_x_2978:
        /* <DEDUP_REMOVED lines=11> */
.L_x_2980:
        /* <DEDUP_REMOVED lines=15> */
.L_x_2981:
        /* <DEDUP_REMOVED lines=15> */
.L_x_2982:
        /* <DEDUP_REMOVED lines=15> */
.L_x_2983:
        /* <DEDUP_REMOVED lines=10> */
.L_x_2969:
[----:B------:R-:W-:Y:S05]  /*1d820*/  BSYNC B1 ;  /* 0x0000000000017941 */ /* 0x000fea0003800000 */
.L_x_2968:
[----:B------:R-:W2:Y:S02]  /*1d830*/  LDL R4, [R1+0x2c] ;  /* 0x00002c0001047983 */ /* 0x000ea40000100800 */
[----:B--2---:R-:W-:-:S07]  /*1d840*/  VIADD R0, R4, 0xfffffffd ;  /* 0xfffffffd04007836 */ /* 0x004fce0000000000 */
.L_x_2967:
[----:B------:R-:W-:Y:S05]  /*1d850*/  BSYNC B2 ;  /* 0x0000000000027941 */ /* 0x000fea0003800000 */
.L_x_2966:
[----:B------:R-:W2:Y:S01]  /*1d860*/  LDL.LU R2, [R1+0x2c] ;  /* 0x00002c0001027983 */ /* 0x000ea20000300800 */
[----:B------:R-:W-:Y:S01]  /*1d870*/  VIADD R6, R6, 0xfffffffe ;  /* 0xfffffffe06067836 */ /* 0x000fe20000000000 */
[----:B--2---:R-:W-:-:S04]  /*1d880*/  LOP3.LUT R2, RZ, R2, RZ, 0x33, !PT ;  /* 0x00000002ff027212 */ /* 0x004fc800078e33ff */
[----:B------:R-:W-:-:S13]  /*1d890*/  ISETP.NE.AND P0, PT, R6, R2, PT ;  /* 0x000000020600720c */ /* 0x000fda0003f05270 */
[----:B------:R-:W-:Y:S05]  /*1d8a0*/  @!P0 BRA `(.L_x_2965) ;  /* 0x0000001400208947 */ /* 0x000fea0003800000 */
.L_x_3016:
        /* <DEDUP_REMOVED lines=36> */
.L_x_2986:
[----:B------:R-:W2:Y:S01]  /*1daf0*/  LDL R2, [R1+0x4] ;  /* 0x0000040001027983 */ /* 0x000ea20000100800 */
[----:B------:R-:W-:Y:S01]  /*1db00*/  BSSY B2, `(.L_x_2987) ;  /* 0x0000008000027945 */ /* 0x000fe20003800000 */
[----:B0-----:R-:W0:Y:S02]  /*1db10*/  S2R R4, SR_TID.X ;  /* 0x0000000000047919 */ /* 0x001e240000002100 */
[----:B0-----:R-:W-:-:S04]  /*1db20*/  LOP3.LUT R4, R4, 0x7f, RZ, 0xc0, !PT ;  /* 0x0000007f04047812 */ /* 0x001fc800078ec0ff */
[----:B------:R-:W-:Y:S01]  /*1db30*/  ISETP.NE.AND P1, PT, R4, RZ, PT ;  /* 0x000000ff0400720c */ /* 0x000fe20003f25270 */
[----:B--2---:R-:W-:Y:S01]  /*1db40*/  IMAD R3, R7, 0x8, R2 ;  /* 0x0000000807037824 */ /* 0x004fe200078e0202 */
[----:B------:R-:W-:-:S04]  /*1db50*/  SHF.L.U32 R2, R6, 0x1f, RZ ;  /* 0x0000001f06027819 */ /* 0x000fc800000006ff */
[----:B------:R-:W0:Y:S02]  /*1db60*/  SYNCS.PHASECHK.TRANS64.TRYWAIT P0, [R3+URZ+0x22840], R2 ;  /* 0x02284002030075a7 */ /* 0x000e24000800017f */
[----:B0-----:R-:W-:Y:S05]  /*1db70*/  @!P0 BRA `(.L_x_2988) ;  /* 0x0000004400a48947 */ /* 0x001fea0003800000 */
.L_x_3127:
[----:B------:R-:W-:Y:S05]  /*1db80*/  BSYNC B2 ;  /* 0x0000000000027941 */ /* 0x000fea0003800000 */
.L_x_2987:
[----:B------:R-:W-:Y:S04]  /*1db90*/  BSSY B2, `(.L_x_2989) ;  /* 0x0000009000027945 */ /* 0x000fe80003800000 */
[----:B------:R-:W-:Y:S05]  /*1dba0*/  @P1 BRA `(.L_x_2990) ;  /* 0x00000000001c1947 */ /* 0x000fea0003800000 */
[----:B------:R-:W1:Y:S01]  /*1dbb0*/  S2R R5, SR_TID.X ;  /* 0x0000000000057919 */ /* 0x000e620000002100 */
[----:B------:R-:W-:-:S04]  /*1dbc0*/  IMAD.MOV.U32 R4, RZ, RZ, 0x3000 ;  /* 0x00003000ff047424 */ /* 0x000fc800078e00ff */
[----:B------:R2:W-:Y:S01]  /*1dbd0*/  SYNCS.ARRIVE.TRANS64 RZ, [R3+URZ+0x22830], R4 ;  /* 0x0228300403ff79a7 */ /* 0x0005e2000800003f */
[----:B-1----:R-:W-:-:S04]  /*1dbe0*/  LOP3.LUT R5, R5, 0x1f, RZ, 0xc0, !PT ;  /* 0x0000001f05057812 */ /* 0x002fc800078ec0ff */
[----:B------:R-:W-:-:S13]  /*1dbf0*/  ISETP.NE.AND P0, PT, R5, RZ, PT ;  /* 0x000000ff0500720c */ /* 0x000fda0003f05270 */
[----:B--2---:R-:W-:Y:S05]  /*1dc00*/  @!P0 BRA `(.L_x_2990) ;  /* 0x0000000000048947 */ /* 0x004fea0003800000 */
[----:B------:R-:W-:Y:S01]  /*1dc10*/  BPT.TRAP 0x1 ;  /* 0x000000040000795c */ /* 0x000fe20000300000 */
.L_x_2990:
[----:B------:R-:W-:Y:S05]  /*1dc20*/  BSYNC B2 ;  /* 0x0000000000027941 */ /* 0x000fea0003800000 */
.L_x_2989:
        /* <DEDUP_REMOVED lines=13> */
.L_x_2991:
        /* <DEDUP_REMOVED lines=13> */
.L_x_3128:
[----:B------:R-:W-:Y:S05]  /*1ddd0*/  BSYNC B2 ;  /* 0x0000000000027941 */ /* 0x000fea0003800000 */
.L_x_2992:
        /* <DEDUP_REMOVED lines=11> */
.L_x_2995:
[----:B------:R-:W-:Y:S05]  /*1de90*/  BSYNC B2 ;  /* 0x0000000000027941 */ /* 0x000fea0003800000 */
.L_x_2994:
        /* <DEDUP_REMOVED lines=10> */
.L_x_2996:
        /* <DEDUP_REMOVED lines=15> */
.L_x_2997:
        /* <DEDUP_REMOVED lines=15> */
.L_x_2998:
        /* <DEDUP_REMOVED lines=15> */
.L_x_2999:
        /* <DEDUP_REMOVED lines=10> */
.L_x_2985:
[----:B------:R-:W-:Y:S05]  /*1e2b0*/  BSYNC B1 ;  /* 0x0000000000017941 */ /* 0x000fea0003800000 */
.L_x_2984:
        /* <DEDUP_REMOVED lines=36> */
.L_x_3002:
        /* <DEDUP_REMOVED lines=9> */
.L_x_3129:
[----:B------:R-:W-:Y:S05]  /*1e590*/  BSYNC B2 ;  /* 0x0000000000027941 */ /* 0x000fea0003800000 */
.L_x_3003:
        /* <DEDUP_REMOVED lines=9> */
.L_x_3006:
[----:B------:R-:W-:Y:S05]  /*1e630*/  BSYNC B2 ;  /* 0x0000000000027941 */ /* 0x000fea0003800000 */
.L_x_3005:
        /* <DEDUP_REMOVED lines=14> */
.L_x_3007:
        /* <DEDUP_REMOVED lines=13> */
.L_x_3130:
[----:B------:R-:W-:Y:S05]  /*1e7f0*/  BSYNC B2 ;  /* 0x0000000000027941 */ /* 0x000fea0003800000 */
.L_x_3008:
        /* <DEDUP_REMOVED lines=11> */
.L_x_3011:
[----:B------:R-:W-:Y:S05]  /*1e8b0*/  BSYNC B2 ;  /* 0x0000000000027941 */ /* 0x000fea0003800000 */
.L_x_3010:
        /* <DEDUP_REMOVED lines=11> */
.L_x_3012:
        /* <DEDUP_REMOVED lines=15> */
.L_x_3013:
        /* <DEDUP_REMOVED lines=15> */
.L_x_3014:
        /* <DEDUP_REMOVED lines=15> */
.L_x_3015:
        /* <DEDUP_REMOVED lines=10> */
.L_x_3001:
[----:B------:R-:W-:Y:S05]  /*1ece0*/  BSYNC B1 ;  /* 0x0000000000017941 */ /* 0x000fea0003800000 */
.L_x_3000:
[----:B------:R-:W2:Y:S01]  /*1ecf0*/  LDL R5, [R1+0x24] ;  /* 0x0000240001057983 */ /* 0x000ea20000100800 */
[----:B------:R-:W-:Y:S01]  /*1ed00*/  VIADD R0, R0, 0xfffffffe ;  /* 0xfffffffe00007836 */ /* 0x000fe20000000000 */
[----:B--2---:R-:W-:-:S13]  /*1ed10*/  ISETP.GT.AND P0, PT, R6, R5, PT ;  /* 0x000000050600720c */ /* 0x004fda0003f04270 */
[----:B------:R-:W-:Y:S05]  /*1ed20*/  @P0 BRA `(.L_x_3016) ;  /* 0xffffffe800e00947 */ /* 0x000fea000383ffff */
.L_x_2965:
[----:B------:R-:W-:Y:S05]  /*1ed30*/  BSYNC B0 ;  /* 0x0000000000007941 */ /* 0x000fea0003800000 */
.L_x_2964:
        /* <DEDUP_REMOVED lines=12> */
[----:B-1----:R-:W1:Y:S01]  /*1ee00*/  S2R R3, SR_LANEID ;  /* 0x0000000000037919 */ /* 0x002e620000000000 */
[----:B------:R-:W-:Y:S02]  /*1ee10*/  VOTEU.ANY UR4, UPT, PT ;  /* 0x0000000000047886 */ /* 0x000fe400038e0100 */
[----:B------:R-:W1:Y:S08]  /*1ee20*/  FLO.U32 R4, UR4 ;  /* 0x0000000400047d00 */ /* 0x000e7000080e0000 */
[----:B------:R-:W2:Y:S01]  /*1ee30*/  POPC R5, UR4 ;  /* 0x0000000400057d09 */ /* 0x000ea20008000000 */
[----:B-1----:R-:W-:-:S02]  /*1ee40*/  ISETP.EQ.U32.AND P1, PT, R4, R3, PT ;  /* 0x000000030400720c */ /* 0x002fc40003f22070 */
[----:B------:R-:W2:Y:S11]  /*1ee50*/  LDC.64 R2, c[0x0][0xc60] ;  /* 0x00031800ff027b82 */ /* 0x000eb60000000a00 */
[----:B--2---:R-:W2:Y:S01]  /*1ee60*/  @P1 ATOMG.E.ADD.STRONG.GPU PT, R3, desc[UR40][R2.64], R5 ;  /* 0x00000005020319a8 */ /* 0x004ea200081ee1e8 */
[----:B------:R-:W1:Y:S02]  /*1ee70*/  S2R R6, SR_LTMASK ;  /* 0x0000000000067919 */ /* 0x000e640000003900 */
[----:B-1----:R-:W-:-:S04]  /*1ee80*/  LOP3.LUT R6, R6, UR4, RZ, 0xc0, !PT ;  /* 0x0000000406067c12 */ /* 0x002fc8000f8ec0ff */
[----:B0-----:R-:W0:Y:S01]  /*1ee90*/  POPC R7, R6 ;  /* 0x0000000600077309 */ /* 0x001e220000000000 */
[----:B--2---:R-:W0:Y:S02]  /*1eea0*/  SHFL.IDX PT, R4, R3, R4, 0x1f ;  /* 0x00001f0403047589 */ /* 0x004e2400000e0000 */
[----:B0-----:R-:W-:-:S07]  /*1eeb0*/  IADD3 R16, R4, UR36, R7 ;  /* 0x0000002404107c10 */ /* 0x001fce000fffe007 */
.L_x_3018:
[----:B------:R-:W-:Y:S05]  /*1eec0*/  BSYNC B0 ;  /* 0x0000000000007941 */ /* 0x000fea0003800000 */
.L_x_3017:
[----:B------:R-:W-:-:S05]  /*1eed0*/  SEL R0, R0, RZ, P0 ;  /* 0x000000ff00007207 */ /* 0x000fca0000000000 */
[----:B------:R2:W-:Y:S02]  /*1eee0*/  STL [R1+0x8], R0 ;  /* 0x0000080001007387 */ /* 0x0005e40000100800 */
.L_x_2936:
[----:B------:R-:W-:Y:S05]  /*1eef0*/  BSYNC B7 ;  /* 0x0000000000077941 */ /* 0x000fea0003800000 */
.L_x_2934:
[----:B--2---:R-:W2:Y:S02]  /*1ef00*/  LDL R0, [R1] ;  /* 0x0000000001007983 */ /* 0x004ea40000100800 */
        /* <DEDUP_REMOVED lines=12> */
.L_x_3019:
[----:B------:R-:W2:Y:S01]  /*1efd0*/  S2R R6, SR_TID.X ;  /* 0x0000000000067919 */ /* 0x000ea20000002100 */
[----:B------:R-:W-:Y:S01]  /*1efe0*/  UMOV UR4, 0xffffffff ;  /* 0xffffffff00047882 */ /* 0x000fe20000000000 */
[----:B--2---:R-:W-:-:S04]  /*1eff0*/  LOP3.LUT R6, R6, 0x1f, RZ, 0xc0, !PT ;  /* 0x0000001f06067812 */ /* 0x004fc800078ec0ff */
[----:B------:R-:W-:Y:S01]  /*1f000*/  ISETP.NE.AND P0, PT, R6, 0x1f, PT ;  /* 0x0000001f0600780c */ /* 0x000fe20003f05270 */
[----:B------:R-:W-:-:S12]  /*1f010*/  BRA.DIV UR4, `(.L_x_3021) ;  /* 0x0000003204cc7947 */ /* 0x000fd8000b800000 */
[----:B-1----:R-:W-:Y:S01]  /*1f020*/  IMAD.IADD R5, R19, 0x1, R6 ;  /* 0x0000000113057824 */ /* 0x002fe200078e0206 */
[----:B------:R-:W-:-:S04]  /*1f030*/  ULDC UR4, c[0x0][0xc3c] ;  /* 0x00030f0000047ab9 */ /* 0x000fc80000000800 */
[----:B------:R-:W-:-:S13]  /*1f040*/  ISETP.GE.OR P1, PT, R5, UR4, !P0 ;  /* 0x0000000405007c0c */ /* 0x000fda000c726670 */
[----:B------:R-:W1:Y:S02]  /*1f050*/  @!P1 LDC.64 R2, c[0x0][0xc80] ;  /* 0x00032000ff029b82 */ /* 0x000e640000000a00 */
[----:B-1----:R-:W-:-:S06]  /*1f060*/  @!P1 IMAD.WIDE R2, R5, 0x4, R2 ;  /* 0x0000000405029825 */ /* 0x002fcc00078e0202 */
[----:B------:R1:W2:Y:S01]  /*1f070*/  @!P1 LDG.E R2, desc[UR40][R2.64] ;  /* 0x0000002802029981 */ /* 0x0002a2000c1e1900 */
[C---:B------:R-:W-:Y:S02]  /*1f080*/  ISETP.GE.U32.AND P2, PT, R6.reuse, 0x2, PT ;  /* 0x000000020600780c */ /* 0x040fe40003f46070 */
[C---:B------:R-:W-:Y:S01]  /*1f090*/  ISETP.GE.U32.AND P3, PT, R6.reuse, 0x4, PT ;  /* 0x000000040600780c */ /* 0x040fe20003f66070 */
[----:B------:R-:W-:Y:S01]  /*1f0a0*/  SHFL.IDX PT, R0, R16, RZ, 0x1f ;  /* 0x00001fff10007589 */ /* 0x000fe200000e0000 */
[C---:B------:R-:W-:Y:S02]  /*1f0b0*/  ISETP.GE.U32.AND P4, PT, R6.reuse, 0x8, PT ;  /* 0x000000080600780c */ /* 0x040fe40003f86070 */
[C---:B------:R-:W-:Y:S01]  /*1f0c0*/  ISETP.GE.U32.AND P5, PT, R6.reuse, 0x10, PT ;  /* 0x000000100600780c */ /* 0x040fe20003fa6070 */
        /* <DEDUP_REMOVED lines=17> */
[----:B------:R-:W-:Y:S02]  /*1f1e0*/  IMAD.IADD R2, R2, 0x1, R5 ;  /* 0x0000000102027824 */ /* 0x000fe400078e0205 */
[----:B------:R1:W2:Y:S04]  /*1f1f0*/  SHFL.IDX PT, R5, R16, 0x1, 0x1f ;  /* 0x00201f0010057f89 */ /* 0x0002a800000e0000 */
[----:B------:R1:W3:Y:S02]  /*1f200*/  SHFL.IDX PT, R16, R2, 0x1f, 0x1f ;  /* 0x03e01f0002107f89 */ /* 0x0002e400000e0000 */
.L_x_3140:
[----:B------:R-:W-:Y:S02]  /*1f210*/  ULDC UR4, c[0x0][0xc38] ;  /* 0x00030e0000047ab9 */ /* 0x000fe40000000800 */
[----:B------:R-:W-:-:S04]  /*1f220*/  IMAD.U32 R4, RZ, RZ, UR4 ;  /* 0x00000004ff047e24 */ /* 0x000fc8000f8e00ff */
[----:B-1-3--:R-:W-:-:S04]  /*1f230*/  IMAD R16, R16, R4, RZ ;  /* 0x0000000410107224 */ /* 0x00afc800078e02ff */
[----:B--2---:R-:W-:-:S05]  /*1f240*/  IMAD.IADD R5, R5, 0x1, R16 ;  /* 0x0000000105057824 */ /* 0x004fca00078e0210 */
[----:B------:R-:W-:-:S13]  /*1f250*/  ISETP.GT.AND P6, PT, R5, R0, PT ;  /* 0x000000000500720c */ /* 0x000fda0003fc4270 */
[----:B------:R-:W-:Y:S05]  /*1f260*/  @P6 BRA `(.L_x_3022) ;  /* 0x00000000009c6947 */ /* 0x000fea0003800000 */
.L_x_3027:
[----:B0-----:R-:W1:Y:S01]  /*1f270*/  LDC R2, c[0x0][0xc3c] ;  /* 0x00030f00ff027b82 */ /* 0x001e620000000800 */
[----:B------:R-:W-:-:S05]  /*1f280*/  VIADD R19, R19, 0x1f ;  /* 0x0000001f13137836 */ /* 0x000fca0000000000 */
[----:B-1----:R-:W-:-:S13]  /*1f290*/  ISETP.GE.AND P6, PT, R19, R2, PT ;  /* 0x000000021300720c */ /* 0x002fda0003fc6270 */
[----:B------:R-:W-:Y:S05]  /*1f2a0*/  @P6 BRA `(.L_x_3023) ;  /* 0x0000000400d46947 */ /* 0x000fea0003800000 */
[----:B------:R-:W1:Y:S01]  /*1f2b0*/  S2R R3, SR_TID.X ;  /* 0x0000000000037919 */ /* 0x000e620000002100 */
[----:B------:R-:W-:Y:S01]  /*1f2c0*/  BSSY B0, `(.L_x_3024) ;  /* 0x0000009000007945 */ /* 0x000fe20003800000 */
[----:B-1----:R-:W-:-:S05]  /*1f2d0*/  LOP3.LUT R3, R3, 0x1f, RZ, 0xc0, !PT ;  /* 0x0000001f03037812 */ /* 0x002fca00078ec0ff */
[----:B------:R-:W-:Y:S02]  /*1f2e0*/  IMAD.IADD R4, R19, 0x1, R3 ;  /* 0x0000000113047824 */ /* 0x000fe400078e0203 */
[----:B------:R-:W-:-:S03]  /*1f2f0*/  IMAD.MOV.U32 R3, RZ, RZ, RZ ;  /* 0x000000ffff037224 */ /* 0x000fc600078e00ff */
[----:B------:R-:W-:-:S13]  /*1f300*/  ISETP.GE.OR P6, PT, R4, R2, !P0 ;  /* 0x000000020400720c */ /* 0x000fda00047c6670 */
[----:B------:R-:W-:Y:S05]  /*1f310*/  @P6 BRA `(.L_x_3025) ;  /* 0x00000000000c6947 */ /* 0x000fea0003800000 */
[----:B------:R-:W1:Y:S02]  /*1f320*/  LDC.64 R2, c[0x0][0xc80] ;  /* 0x00032000ff027b82 */ /* 0x000e640000000a00 */
[----:B-1----:R-:W-:-:S06]  /*1f330*/  IMAD.WIDE R2, R4, 0x4, R2 ;  /* 0x0000000404027825 */ /* 0x002fcc00078e0202 */
[----:B------:R1:W5:Y:S02]  /*1f340*/  LDG.E R3, desc[UR40][R2.64] ;  /* 0x0000002802037981 */ /* 0x000364000c1e1900 */
.L_x_3025:
[----:B------:R-:W-:Y:S05]  /*1f350*/  BSYNC B0 ;  /* 0x0000000000007941 */ /* 0x000fea0003800000 */
.L_x_3024:
[----:B------:R-:W-:-:S03]  /*1f360*/  UMOV UR4, 0xffffffff ;  /* 0xffffffff00047882 */ /* 0x000fc60000000000 */
[----:B------:R-:W-:Y:S05]  /*1f370*/  BRA.DIV UR4, `(.L_x_3026) ;  /* 0x00000036042c7947 */ /* 0x000fea000b800000 */
[----:B-----5:R-:W1:Y:S02]  /*1f380*/  SHFL.UP PT, R14, R3, 0x1, RZ ;  /* 0x04200000030e7989 */ /* 0x020e6400000e00ff */
[----:B-1----:R-:W-:-:S05]  /*1f390*/  SEL R2, R14, RZ, P1 ;  /* 0x000000ff0e027207 */ /* 0x002fca0000800000 */
        /* <DEDUP_REMOVED lines=14> */
.L_x_3148:
[----:B------:R-:W-:Y:S02]  /*1f480*/  ULDC UR4, c[0x0][0xc38] ;  /* 0x00030e0000047ab9 */ /* 0x000fe40000000800 */
[----:B------:R-:W-:-:S04]  /*1f490*/  IMAD.U32 R4, RZ, RZ, UR4 ;  /* 0x00000004ff047e24 */ /* 0x000fc8000f8e00ff */
[----:B-1----:R-:W-:-:S04]  /*1f4a0*/  IMAD R16, R16, R4, RZ ;  /* 0x0000000410107224 */ /* 0x002fc800078e02ff */
[----:B------:R-:W-:-:S05]  /*1f4b0*/  IMAD.IADD R5, R16, 0x1, R5 ;  /* 0x0000000110057824 */ /* 0x000fca00078e0205 */
[----:B------:R-:W-:-:S13]  /*1f4c0*/  ISETP.GT.AND P6, PT, R5, R0, PT ;  /* 0x000000000500720c */ /* 0x000fda0003fc4270 */
[----:B------:R-:W-:Y:S05]  /*1f4d0*/  @!P6 BRA `(.L_x_3027) ;  /* 0xfffffffc0064e947 */ /* 0x000fea000383ffff */
.L_x_3022:
        /* <DEDUP_REMOVED lines=8> */
.L_x_3152:
[----:B------:R-:W-:Y:S01]  /*1f560*/  ISETP.NE.AND P0, PT, R5, RZ, PT ;  /* 0x000000ff0500720c */ /* 0x000fe20003f05270 */
[----:B------:R-:W-:-:S12]  /*1f570*/  IMAD.MOV.U32 R5, RZ, RZ, RZ ;  /* 0x000000ffff057224 */ /* 0x000fd800078e00ff */
[----:B------:R-:W-:Y:S05]  /*1f580*/  @!P0 BRA `(.L_x_3029) ;  /* 0x0000000000148947 */ /* 0x000fea0003800000 */
[----:B------:R-:W-:Y:S01]  /*1f590*/  UMOV UR4, 0xffffffff ;  /* 0xffffffff00047882 */ /* 0x000fe20000000000 */
[----:B------:R-:W-:Y:S02]  /*1f5a0*/  VIADD R12, R6, 0xffffffff ;  /* 0xffffffff060c7836 */ /* 0x000fe40000000000 */
[----:B------:R-:W-:Y:S05]  /*1f5b0*/  BRA.DIV UR4, `(.L_x_3030) ;  /* 0x0000003604a87947 */ /* 0x000fea000b800000 */
[----:B0-----:R0:W3:Y:S02]  /*1f5c0*/  SHFL.IDX PT, R2, R2, R12, 0x1f ;  /* 0x00001f0c02027589 */ /* 0x0010e400000e0000 */
.L_x_3155:
[----:B---3--:R-:W-:-:S07]  /*1f5d0*/  IMAD.MOV.U32 R5, RZ, RZ, R2 ;  /* 0x000000ffff057224 */ /* 0x008fce00078e0002 */
.L_x_3029:
[----:B01----:R-:W0:Y:S01]  /*1f5e0*/  LDC.64 R2, c[0x0][0xc90] ;  /* 0x00032400ff027b82 */ /* 0x003e220000000a00 */
[----:B------:R-:W-:-:S04]  /*1f5f0*/  IMAD.IADD R19, R6, 0x1, R19 ;  /* 0x0000000106137824 */ /* 0x000fc800078e0213 */
[----:B0-----:R-:W-:-:S05]  /*1f600*/  IMAD.WIDE R2, R19, 0x4, R2 ;  /* 0x0000000413027825 */ /* 0x001fca00078e0202 */
[----:B------:R-:W2:Y:S01]  /*1f610*/  LDG.E R7, desc[UR40][R2.64] ;  /* 0x0000002802077981 */ /* 0x000ea2000c1e1900 */
[----:B------:R-:W-:-:S04]  /*1f620*/  IMAD R16, R5, R4, R16 ;  /* 0x0000000405107224 */ /* 0x000fc800078e0210 */
[----:B------:R-:W-:Y:S02]  /*1f630*/  IMAD.IADD R0, R0, 0x1, -R16 ;  /* 0x0000000100007824 */ /* 0x000fe400078e0a10 */
[----:B--2---:R-:W-:-:S05]  /*1f640*/  IMAD R6, R17, R7, RZ ;  /* 0x0000000711067224 */ /* 0x004fca00078e02ff */
        /* <DEDUP_REMOVED lines=53> */
[----:B------:R-:W-:Y:S01]  /*1f9a0*/  @!P1 LOP3.LUT R2, RZ, R4, RZ, 0x33, !PT ;  /* 0x00000004ff029212 */ /* 0x000fe200078e33ff */
[----:B------:R-:W-:-:S04]  /*1f9b0*/  IMAD.MOV R4, RZ, RZ, -R4 ;  /* 0x000000ffff047224 */ /* 0x000fc800078e0a04 */
[----:B------:R-:W-:Y:S01]  /*1f9c0*/  IMAD R18, R2, R4, R5 ;  /* 0x0000000402127224 */ /* 0x000fe200078e0205 */
[----:B------:R-:W-:-:S05]  /*1f9d0*/  LOP3.LUT R2, RZ, R2, RZ, 0x33, !PT ;  /* 0x00000002ff027212 */ /* 0x000fca00078e33ff */
[----:B------:R-:W-:Y:S01]  /*1f9e0*/  IMAD.IADD R17, R17, 0x1, R2 ;  /* 0x0000000111117824 */ /* 0x000fe200078e0202 */
[----:B------:R-:W-:Y:S06]  /*1f9f0*/  BRA `(.L_x_3031) ;  /* 0x00000000001c7947 */ /* 0x000fec0003800000 */
.L_x_3023:
[----:B------:R-:W-:Y:S01]  /*1fa00*/  UMOV UR4, URZ ;  /* 0x0000003f00047c82 */ /* 0x000fe20008000000 */
[----:B------:R-:W-:Y:S01]  /*1fa10*/  UMOV UR5, URZ ;  /* 0x0000003f00057c82 */ /* 0x000fe20008000000 */
[----:B------:R-:W-:Y:S01]  /*1fa20*/  ULDC UR6, c[0x0][0xc3c] ;  /* 0x00030f0000067ab9 */ /* 0x000fe20000000800 */
[----:B------:R-:W-:Y:S02]  /*1fa30*/  IMAD.MOV.U32 R16, RZ, RZ, R0 ;  /* 0x000000ffff107224 */ /* 0x000fe400078e0000 */
[----:B------:R-:W-:Y:S02]  /*1fa40*/  IMAD.U32 R17, RZ, RZ, UR4 ;  /* 0x00000004ff117e24 */ /* 0x000fe4000f8e00ff */
[----:B------:R-:W-:Y:S02]  /*1fa50*/  IMAD.U32 R18, RZ, RZ, UR5 ;  /* 0x00000005ff127e24 */ /* 0x000fe4000f8e00ff */
[----:B------:R-:W-:-:S07]  /*1fa60*/  IMAD.U32 R19, RZ, RZ, UR6 ;  /* 0x00000006ff137e24 */ /* 0x000fce000f8e00ff */
.L_x_3031:
[----:B------:R1:W2:Y:S01]  /*1fa70*/  LDL R2, [R1+0x4] ;  /* 0x0000040001027983 */ /* 0x0002a20000100800 */
[----:B------:R-:W3:Y:S01]  /*1fa80*/  S2R R0, SR_TID.X ;  /* 0x0000000000007919 */ /* 0x000ee20000002100 */
[----:B------:R-:W-:Y:S05]  /*1fa90*/  WARPSYNC.ALL ;  /* 0x0000000000007948 */ /* 0x000fea0003800000 */
[----:B---3--:R-:W-:Y:S01]  /*1faa0*/  LOP3.LUT R0, R0, 0x1f, RZ, 0xc0, !PT ;  /* 0x0000001f00007812 */ /* 0x008fe200078ec0ff */
        /* <DEDUP_REMOVED lines=8> */
.L_x_3020:
[----:B------:R-:W-:Y:S02]  /*1fb30*/  ULDC UR4, c[0x0][0xc3c] ;  /* 0x00030f0000047ab9 */ /* 0x000fe40000000800 */
[----:B---3--:R-:W-:-:S13]  /*1fb40*/  ISETP.GE.AND P0, PT, R19, UR4, PT ;  /* 0x0000000413007c0c */ /* 0x008fda000bf06270 */
[----:B------:R-:W-:Y:S05]  /*1fb50*/  @!P0 BRA `(.L_x_3032) ;  /* 0xffffff9000888947 */ /* 0x000fea000383ffff */
[----:B------:R-:W-:Y:S05]  /*1fb60*/  BSYNC B8 ;  /* 0x0000000000087941 */ /* 0x000fea0003800000 */
.L_x_2876:
[----:B--2---:R-:W2:Y:S01]  /*1fb70*/  LDL.LU R0, [R1+0x48] ;  /* 0x0000480001007983 */ /* 0x004ea20000300800 */
[----:B------:R-:W-:Y:S01]  /*1fb80*/  BSSY B0, `(.L_x_3033) ;  /* 0x000000b000007945 */ /* 0x000fe20003800000 */
[----:B-1----:R-:W1:Y:S01]  /*1fb90*/  S2R R5, SR_CgaCtaId ;  /* 0x0000000000057919 */ /* 0x002e620000008800 */
[----:B--2---:R-:W-:-:S05]  /*1fba0*/  VIADD R0, R0, 0x1 ;  /* 0x0000000100007836 */ /* 0x004fca0000000000 */
[----:B0-----:R-:W-:-:S04]  /*1fbb0*/  LEA.HI R2, R0, R0, RZ, 0x1 ;  /* 0x0000000000027211 */ /* 0x001fc800078f08ff */
[----:B------:R-:W-:-:S05]  /*1fbc0*/  LOP3.LUT R3, R2, 0xfffffffe, RZ, 0xc0, !PT ;  /* 0xfffffffe02037812 */ /* 0x000fca00078ec0ff */
[----:B------:R-:W-:Y:S01]  /*1fbd0*/  IMAD.IADD R3, R0, 0x1, -R3 ;  /* 0x0000000100037824 */ /* 0x000fe200078e0a03 */
[----:B------:R-:W-:-:S04]  /*1fbe0*/  MOV R0, 0x400 ;  /* 0x0000040000007802 */ /* 0x000fc80000000f00 */
[----:B-1----:R-:W-:Y:S02]  /*1fbf0*/  LEA R0, R5, R0, 0x18 ;  /* 0x0000000005007211 */ /* 0x002fe400078ec0ff */
[----:B------:R-:W-:-:S04]  /*1fc00*/  SHF.L.U32 R3, R3, 0x1f, RZ ;  /* 0x0000001f03037819 */ /* 0x000fc800000006ff */
[----:B------:R-:W0:Y:S02]  /*1fc10*/  SYNCS.PHASECHK.TRANS64.TRYWAIT P0, [R0+URZ+0x22820], R3 ;  /* 0x02282003000075a7 */ /* 0x000e24000800017f */
[----:B0-----:R-:W-:Y:S05]  /*1fc20*/  @!P0 BRA `(.L_x_3034) ;  /* 0x0000003000348947 */ /* 0x001fea0003800000 */
.L_x_3156:
[----:B------:R-:W-:Y:S05]  /*1fc30*/  BSYNC B0 ;  /* 0x0000000000007941 */ /* 0x000fea0003800000 */
.L_x_3033:
[----:B------:R-:W-:-:S03]  /*1fc40*/  UMOV UR4, 0xffffffff ;  /* 0xffffffff00047882 */ /* 0x000fc60000000000 */
[----:B------:R-:W-:Y:S05]  /*1fc50*/  BRA.DIV UR4, `(.L_x_3035) ;  /* 0x00000032043c7947 */ /* 0x000fea000b800000 */
[----:B------:R-:W1:Y:S02]  /*1fc60*/  S2R R2, SR_TID.X ;  /* 0x0000000000027919 */ /* 0x000e640000002100 */
[----:B-1----:R-:W-:-:S04]  /*1fc70*/  SHF.R.U32.HI R2, RZ, 0x5, R2 ;  /* 0x00000005ff027819 */ /* 0x002fc80000011602 */
[----:B------:R-:W-:-:S05]  /*1fc80*/  LOP3.LUT R2, R2, 0x3, RZ, 0xc0, !PT ;  /* 0x0000000302027812 */ /* 0x000fca00078ec0ff */
[----:B------:R1:W2:Y:S02]  /*1fc90*/  SHFL.IDX PT, R14, R2, RZ, 0x1f ;  /* 0x00001fff020e7589 */ /* 0x0002a400000e0000 */
.L_x_3159:
[----:B--2---:R-:W-:-:S13]  /*1fca0*/  ISETP.NE.AND P0, PT, R14, RZ, PT ;  /* 0x000000ff0e00720c */ /* 0x004fda0003f05270 */
[----:B------:R-:W-:Y:S05]  /*1fcb0*/  @P0 BRA `(.L_x_2660) ;  /* 0x0000000000940947 */ /* 0x000fea0003800000 */
[----:B------:R-:W-:-:S03]  /*1fcc0*/  UMOV UR4, 0xffffffff ;  /* 0xffffffff00047882 */ /* 0x000fc60000000000 */
[----:B------:R-:W-:Y:S05]  /*1fcd0*/  BRA.DIV UR4, `(.L_x_3036) ;  /* 0x0000003204507947 */ /* 0x000fea000b800000 */
[----:B------:R-:W-:-:S13]  /*1fce0*/  ELECT P6, URZ, PT ;  /* 0x00000000003f782f */ /* 0x000fda00038c0000 */
.L_x_3162:
[----:B------:R-:W-:Y:S05]  /*1fcf0*/  @!P6 BRA `(.L_x_2660) ;  /* 0x000000000084e947 */ /* 0x000fea0003800000 */
[----:B-1----:R-:W2:Y:S02]  /*1fd00*/  LDL.LU R2, [R1+0x50] ;  /* 0x0000500001027983 */ /* 0x002ea40000300800 */
[----:B--2---:R-:W-:-:S04]  /*1fd10*/  LOP3.LUT R2, R2, 0x2, RZ, 0xfc, !PT ;  /* 0x0000000202027812 */ /* 0x004fc800078efcff */
[----:B------:R-:W-:-:S13]  /*1fd20*/  ISETP.NE.AND P2, PT, R2, 0x3, PT ;  /* 0x000000030200780c */ /* 0x000fda0003f45270 */
[----:B------:R-:W-:Y:S05]  /*1fd30*/  @!P2 BRA `(.L_x_3037) ;  /* 0x000000000004a947 */ /* 0x000fea0003800000 */
[----:B------:R-:W-:Y:S01]  /*1fd40*/  BPT.TRAP 0x1 ;  /* 0x000000040000795c */ /* 0x000fe20000300000 */
.L_x_3037:
        /* <DEDUP_REMOVED lines=14> */
.L_x_3163:
[----:B------:R-:W1:Y:S02]  /*1fe30*/  SYNCS.PHASECHK.TRANS64.TRYWAIT P0, [R7+URZ], R2 ;  /* 0x00000002070075a7 */ /* 0x000e64000800017f */
[----:B-1----:R-:W-:Y:S05]  /*1fe40*/  @!P0 BRA `(.L_x_3039) ;  /* 0x0000003000288947 */ /* 0x002fea0003800000 */
.L_x_3164:
[----:B------:R-:W-:Y:S05]  /*1fe50*/  @!P2 BRA `(.L_x_3040) ;  /* 0x000000000004a947 */ /* 0x000fea0003800000 */
[----:B------:R-:W-:Y:S01]  /*1fe60*/  BPT.TRAP 0x1 ;  /* 0x000000040000795c */ /* 0x000fe20000300000 */
.L_x_3040:
[----:B------:R-:W2:Y:S01]  /*1fe70*/  LDL.LU R4, [R1+0x8] ;  /* 0x0000080001047983 */ /* 0x000ea20000300800 */
[----:B------:R-:W-:-:S04]  /*1fe80*/  VIADD R0, R0, 0x22860 ;  /* 0x0002286000007836 */ /* 0x000fc80000000000 */
[----:B--2---:R-:W-:-:S04]  /*1fe90*/  IMAD R4, R4, 0x8, R0 ;  /* 0x0000000804047824 */ /* 0x004fc800078e0200 */
[----:B------:R-:W2:Y:S02]  /*1fea0*/  SYNCS.PHASECHK.TRANS64.TRYWAIT P0, [R4+URZ], R5 ;  /* 0x00000005040075a7 */ /* 0x000ea4000800017f */
[----:B--2---:R-:W-:Y:S05]  /*1feb0*/  @!P0 BRA `(.L_x_3041) ;  /* 0x0000003000208947 */ /* 0x004fea0003800000 */
.L_x_3165:
[----:B------:R-:W-:-:S07]  /*1fec0*/  IMAD R3, R3, 0x8, R0 ;  /* 0x0000000803037824 */ /* 0x000fce00078e0200 */
.L_x_3042:
[----:B---3--:R3:W4:Y:S02]  /*1fed0*/  SYNCS.PHASECHK.TRANS64.TRYWAIT P0, [R3+URZ], R2 ;  /* 0x00000002030075a7 */ /* 0x008724000800017f */
[----:B----4-:R-:W-:Y:S05]  /*1fee0*/  @!P0 NANOSLEEP.SYNCS 0x989680 ;  /* 0x009896800000895d */ /* 0x010fea0003900000 */
[----:B------:R-:W4:Y:S02]  /*1fef0*/  @!P0 SYNCS.PHASECHK.TRANS64 P0, [R3+URZ], R2 ;  /* 0x00000002030085a7 */ /* 0x000f24000800007f */
[----:B----4-:R-:W-:Y:S05]  /*1ff00*/  @!P0 BRA `(.L_x_3042) ;  /* 0xfffffffc00f08947 */ /* 0x010fea000383ffff */
.L_x_2660:
[----:B------:R-:W-:Y:S05]  /*1ff10*/  BSYNC B9 ;  /* 0x0000000000097941 */ /* 0x000fea0003800000 */
.L_x_2657:
[----:B------:R-:W-:Y:S05]  /*1ff20*/  EXIT ;  /* 0x000000000000794d */ /* 0x000fea0003800000 */
.L_x_2686:
[----:B0-----:R0:W1:Y:S02]  /*1ff30*/  SYNCS.PHASECHK.TRANS64.TRYWAIT P6, [R98+URZ+0x22890], R103 ;  /* 0x02289067620075a7 */ /* 0x00106400080c017f */
[----:B-1----:R-:W-:Y:S05]  /*1ff40*/  @!P6 NANOSLEEP.SYNCS 0x989680 ;  /* 0x009896800000e95d */ /* 0x002fea0003900000 */
[----:B------:R-:W1:Y:S02]  /*1ff50*/  @!P6 SYNCS.PHASECHK.TRANS64 P6, [R98+URZ+0x22890], R103 ;  /* 0x022890676200e5a7 */ /* 0x000e6400080c007f */
[----:B-1----:R-:W-:Y:S05]  /*1ff60*/  @!P6 BRA `(.L_x_2686) ;  /* 0xfffffffc00f0e947 */ /* 0x002fea000383ffff */
[----:B------:R-:W-:Y:S05]  /*1ff70*/  BRA `(.L_x_3043) ;  /* 0xfffffe30000c7947 */ /* 0x000fea000383ffff */
.L_x_2704:
[----:B0-----:R0:W1:Y:S02]  /*1ff80*/  SYNCS.PHASECHK.TRANS64.TRYWAIT P5, [R98+URZ+0x22890], R103 ;  /* 0x02289067620075a7 */ /* 0x00106400080a017f */
[----:B-1----:R-:W-:Y:S05]  /*1ff90*/  @!P5 NANOSLEEP.SYNCS 0x989680 ;  /* 0x009896800000d95d */ /* 0x002fea0003900000 */
[----:B------:R-:W1:Y:S02]  /*1ffa0*/  @!P5 SYNCS.PHASECHK.TRANS64 P5, [R98+URZ+0x22890], R103 ;  /* 0x022890676200d5a7 */ /* 0x000e6400080a007f */
[----:B-1----:R-:W-:Y:S05]  /*1ffb0*/  @!P5 BRA `(.L_x_2704) ;  /* 0xfffffffc00f0d947 */ /* 0x002fea000383ffff */
[----:B------:R-:W-:Y:S05]  /*1ffc0*/  BRA `(.L_x_3044) ;  /* 0xfffffe4000b47947 */ /* 0x000fea000383ffff */
.L_x_2713:
[----:B0-----:R0:W1:Y:S02]  /*1ffd0*/  SYNCS.PHASECHK.TRANS64.TRYWAIT P4, [R98+URZ+0x22890], R103 ;  /* 0x02289067620075a7 */ /* 0x001064000808017f */
[----:B-1----:R-:W-:Y:S05]  /*1ffe0*/  @!P4 NANOSLEEP.SYNCS 0x989680 ;  /* 0x009896800000c95d */ /* 0x002fea0003900000 */
[----:B------:R-:W1:Y:S02]  /*1fff0*/  @!P4 SYNCS.PHASECHK.TRANS64 P4, [R98+URZ+0x22890], R103 ;  /* 0x022890676200c5a7 */ /* 0x000e64000808007f */
[----:B-1----:R-:W-:Y:S05]  /*20000*/  @!P4 BRA `(.L_x_2713) ;  /* 0xfffffffc00f0c947 */ /* 0x002fea000383ffff */
[----:B------:R-:W-:Y:S05]  /*20010*/  BRA `(.L_x_3045) ;  /* 0xfffffe5000dc7947 */ /* 0x000fea000383ffff */
.L_x_2719:
[----:B-1----:R1:W2:Y:S02]  /*20020*/  SYNCS.PHASECHK.TRANS64.TRYWAIT P3, [R98+URZ+0x228b0], R103 ;  /* 0x0228b067620075a7 */ /* 0x0022a4000806017f */
[----:B--2---:R-:W-:Y:S05]  /*20030*/  @!P3 NANOSLEEP.SYNCS 0x989680 ;  /* 0x009896800000b95d */ /* 0x004fea0003900000 */
[----:B------:R-:W2:Y:S02]  /*20040*/  @!P3 SYNCS.PHASECHK.TRANS64 P3, [R98+URZ+0x228b0], R103 ;  /* 0x0228b0676200b5a7 */ /* 0x000ea4000806007f */
[----:B--2---:R-:W-:Y:S05]  /*20050*/  @!P3 BRA `(.L_x_2719) ;  /* 0xfffffffc00f0b947 */ /* 0x004fea000383ffff */
[----:B------:R-:W-:Y:S05]  /*20060*/  BRA `(.L_x_3046) ;  /* 0xfffffe54006c7947 */ /* 0x000fea000383ffff */
.L_x_2735:
[----:B------:R-:W0:Y:S01]  /*20070*/  S2R R12, SR_TID.X ;  /* 0x00000000000c7919 */ /* 0x000e220000002100 */
[----:B------:R-:W-:Y:S01]  /*20080*/  BSSY B0, `(.L_x_3047) ;  /* 0x000000c000007945 */ /* 0x000fe20003800000 */
[----:B------:R-:W-:Y:S02]  /*20090*/  IMAD.MOV.U32 R11, RZ, RZ, 0x1f ;  /* 0x0000001fff0b7424 */ /* 0x000fe400078e00ff */
[----:B------:R-:W-:Y:S02]  /*200a0*/  IMAD.MOV.U32 R15, RZ, RZ, -0x1 ;  /* 0xffffffffff0f7424 */ /* 0x000fe400078e00ff */
[----:B0-----:R-:W-:-:S05]  /*200b0*/  VIADD R12, R12, 0xffffff80 ;  /* 0xffffff800c0c7836 */ /* 0x001fca0000000000 */
[----:B------:R-:W-:-:S04]  /*200c0*/  SHF.R.S32.HI R7, RZ, 0x1f, R12 ;  /* 0x0000001fff077819 */ /* 0x000fc8000001140c */
[----:B------:R-:W-:Y:S01]  /*200d0*/  LEA.HI R7, R7, R12, RZ, 0x7 ;  /* 0x0000000c07077211 */ /* 0x000fe200078f38ff */
[----:B------:R-:W-:-:S03]  /*200e0*/  IMAD.MOV.U32 R12, RZ, RZ, RZ ;  /* 0x000000ffff0c7224 */ /* 0x000fc600078e00ff */
[----:B------:R-:W-:-:S05]  /*200f0*/  SHF.R.S32.HI R7, RZ, 0x7, R7 ;  /* 0x00000007ff077819 */ /* 0x000fca0000011407 */
[----:B------:R-:W-:-:S07]  /*20100*/  IMAD.MOV.U32 R13, RZ, RZ, R7 ;  /* 0x000000ffff0d7224 */ /* 0x000fce00078e0007 */
[----:B-----5:R-:W-:Y:S05]  /*20110*/  WARPSYNC.COLLECTIVE R15, `(.L_x_3048) ;  /* 0x000000000f087348 */ /* 0x020fea0003c00000 */
[----:B------:R0:W1:Y:S02]  /*20120*/  SHFL.IDX P6, R14, R13, R12, R11 ;  /* 0x0000000c0d0e7389 */ /* 0x00006400000c000b */
[----:B01---5:R-:W-:Y:S01]  /*20130*/  ENDCOLLECTIVE ;  /* 0x000000000000791b */ /* 0x023fe20003800000 */
.L_x_3048:
[----:B------:R-:W-:Y:S05]  /*20140*/  BSYNC B0 ;  /* 0x0000000000007941 */ /* 0x000fea0003800000 */
.L_x_3047:
[----:B------:R-:W-:Y:S05]  /*20150*/  BRA `(.L_x_3049) ;  /* 0xfffffe6400147947 */ /* 0x000fea000383ffff */
.L_x_2747:
        /* <DEDUP_REMOVED lines=8> */
.L_x_3051:
[----:B------:R-:W-:Y:S05]  /*201e0*/  BSYNC B1 ;  /* 0x0000000000017941 */ /* 0x000fea0003800000 */
.L_x_3050:
        /* <DEDUP_REMOVED lines=8> */
.L_x_3052:
[----:B------:R-:W-:Y:S02]  /*20270*/  IMAD.MOV.U32 R13, RZ, RZ, R8 ;  /* 0x000000ffff0d7224 */ /* 0x000fe400078e0008 */
[----:B------:R-:W-:-:S07]  /*20280*/  IMAD.MOV.U32 R0, RZ, RZ, R14 ;  /* 0x000000ffff007224 */ /* 0x000fce00078e000e */
[----:B------:R-:W-:Y:S05]  /*20290*/  WARPSYNC.COLLECTIVE R15, `(.L_x_3053) ;  /* 0x000000000f087348 */ /* 0x000fea0003c00000 */
[----:B------:R0:W1:Y:S02]  /*202a0*/  SHFL.IDX P6, R14, R13, R12, R11 ;  /* 0x0000000c0d0e7389 */ /* 0x00006400000c000b */
[----:B01----:R-:W-:Y:S01]  /*202b0*/  ENDCOLLECTIVE ;  /* 0x000000000000791b */ /* 0x003fe20003800000 */
.L_x_3053:
[----:B------:R-:W-:Y:S02]  /*202c0*/  IMAD.MOV.U32 R13, RZ, RZ, R7 ;  /* 0x000000ffff0d7224 */ /* 0x000fe400078e0007 */
[----:B------:R-:W-:-:S07]  /*202d0*/  IMAD.MOV.U32 R5, RZ, RZ, R14 ;  /* 0x000000ffff057224 */ /* 0x000fce00078e000e */
[----:B------:R-:W-:Y:S05]  /*202e0*/  WARPSYNC.COLLECTIVE R15, `(.L_x_3054) ;  /* 0x000000000f087348 */ /* 0x000fea0003c00000 */
[----:B------:R0:W1:Y:S02]  /*202f0*/  SHFL.IDX P6, R14, R13, R12, R11 ;  /* 0x0000000c0d0e7389 */ /* 0x00006400000c000b */
[----:B01----:R-:W-:Y:S01]  /*20300*/  ENDCOLLECTIVE ;  /* 0x000000000000791b */ /* 0x003fe20003800000 */
.L_x_3054:
[----:B------:R-:W-:Y:S05]  /*20310*/  BRA `(.L_x_3055) ;  /* 0xfffffe6800787947 */ /* 0x000fea000383ffff */
.L_x_2750:
[----:B------:R-:W-:Y:S01]  /*20320*/  BSSY B1, `(.L_x_3056) ;  /* 0x0000008000017945 */ /* 0x000fe20003800000 */
[----:B------:R-:W-:Y:S02]  /*20330*/  IMAD.MOV.U32 R13, RZ, RZ, R6 ;  /* 0x000000ffff0d7224 */ /* 0x000fe400078e0006 */
[----:B------:R-:W-:Y:S02]  /*20340*/  IMAD.MOV.U32 R12, RZ, RZ, 0x1 ;  /* 0x00000001ff0c7424 */ /* 0x000fe400078e00ff */
[----:B------:R-:W-:Y:S02]  /*20350*/  IMAD.MOV.U32 R11, RZ, RZ, 0x1c1f ;  /* 0x00001c1fff0b7424 */ /* 0x000fe400078e00ff */
[----:B------:R-:W-:-:S07]  /*20360*/  IMAD.MOV.U32 R15, RZ, RZ, -0x1 ;  /* 0xffffffffff0f7424 */ /* 0x000fce00078e00ff */
[----:B0---4-:R-:W-:Y:S05]  /*20370*/  WARPSYNC.COLLECTIVE R15, `(.L_x_3057) ;  /* 0x000000000f087348 */ /* 0x011fea0003c00000 */
[----:B----4-:R1:W2:Y:S02]  /*20380*/  SHFL.IDX P6, R14, R13, R12, R11 ;  /* 0x0000000c0d0e7389 */ /* 0x0102a400000c000b */
[----:B012---:R-:W-:Y:S01]  /*20390*/  ENDCOLLECTIVE ;  /* 0x000000000000791b */ /* 0x007fe20003800000 */
.L_x_3057:
[----:B------:R-:W-:Y:S05]  /*203a0*/  BSYNC B1 ;  /* 0x0000000000017941 */ /* 0x000fea0003800000 */
.L_x_3056:
        /* <DEDUP_REMOVED lines=8> */
.L_x_3058:
[----:B------:R-:W-:Y:S02]  /*20430*/  IMAD.MOV.U32 R13, RZ, RZ, R8 ;  /* 0x000000ffff0d7224 */ /* 0x000fe400078e0008 */
[----:B------:R-:W-:-:S07]  /*20440*/  IMAD.MOV.U32 R0, RZ, RZ, R14 ;  /* 0x000000ffff007224 */ /* 0x000fce00078e000e */
[----:B------:R-:W-:Y:S05]  /*20450*/  WARPSYNC.COLLECTIVE R15, `(.L_x_3059) ;  /* 0x000000000f087348 */ /* 0x000fea0003c00000 */
[----:B------:R0:W1:Y:S02]  /*20460*/  SHFL.IDX P6, R14, R13, R12, R11 ;  /* 0x0000000c0d0e7389 */ /* 0x00006400000c000b */
[----:B01----:R-:W-:Y:S01]  /*20470*/  ENDCOLLECTIVE ;  /* 0x000000000000791b */ /* 0x003fe20003800000 */
.L_x_3059:
[----:B------:R-:W-:Y:S02]  /*20480*/  IMAD.MOV.U32 R13, RZ, RZ, R7 ;  /* 0x000000ffff0d7224 */ /* 0x000fe400078e0007 */
[----:B------:R-:W-:-:S07]  /*20490*/  IMAD.MOV.U32 R5, RZ, RZ, R14 ;  /* 0x000000ffff057224 */ /* 0x000fce00078e000e */
[----:B------:R-:W-:Y:S05]  /*204a0*/  WARPSYNC.COLLECTIVE R15, `(.L_x_3060) ;  /* 0x000000000f087348 */ /* 0x000fea0003c00000 */
[----:B------:R0:W1:Y:S02]  /*204b0*/  SHFL.IDX P6, R14, R13, R12, R11 ;  /* 0x0000000c0d0e7389 */ /* 0x00006400000c000b */
[----:B01----:R-:W-:Y:S01]  /*204c0*/  ENDCOLLECTIVE ;  /* 0x000000000000791b */ /* 0x003fe20003800000 */
.L_x_3060:
[----:B------:R-:W-:Y:S05]  /*204d0*/  BRA `(.L_x_3061) ;  /* 0xfffffe6800d47947 */ /* 0x000fea000383ffff */
.L_x_2754:
[----:B0-----:R0:W1:Y:S02]  /*204e0*/  SYNCS.PHASECHK.TRANS64.TRYWAIT P0, [R16+URZ+0x22800], R35 ;  /* 0x02280023100075a7 */ /* 0x001064000800017f */
[----:B-1----:R-:W-:Y:S05]  /*204f0*/  @!P0 NANOSLEEP.SYNCS 0x989680 ;  /* 0x009896800000895d */ /* 0x002fea0003900000 */
[----:B------:R-:W1:Y:S02]  /*20500*/  @!P0 SYNCS.PHASECHK.TRANS64 P0, [R16+URZ+0x22800], R35 ;  /* 0x02280023100085a7 */ /* 0x000e64000800007f */
[----:B-1----:R-:W-:Y:S05]  /*20510*/  @!P0 BRA `(.L_x_2754) ;  /* 0xfffffffc00f08947 */ /* 0x002fea000383ffff */
[----:B------:R-:W-:Y:S05]  /*20520*/  BRA `(.L_x_3062) ;  /* 0xfffffe6c00c07947 */ /* 0x000fea000383ffff */
.L_x_2762:
[----:B------:R-:W0:Y:S01]  /*20530*/  LDC R38, c[0x0][0x3f4] ;  /* 0x0000fd00ff267b82 */ /* 0x000e220000000800 */
        /* <DEDUP_REMOVED lines=8> */
.L_x_3064:
[----:B------:R-:W-:Y:S05]  /*205c0*/  BSYNC B1 ;  /* 0x0000000000017941 */ /* 0x000fea0003800000 */
.L_x_3063:
[----:B------:R-:W-:Y:S01]  /*205d0*/  IMAD.MOV.U32 R13, RZ, RZ, R10 ;  /* 0x000000ffff0d7224 */ /* 0x000fe200078e000a */
[----:B------:R-:W-:Y:S01]  /*205e0*/  ISETP.GE.AND P0, PT, R37, R38, PT ;  /* 0x000000262500720c */ /* 0x000fe20003f06270 */
[----:B------:R-:W-:Y:S02]  /*205f0*/  IMAD.MOV.U32 R12, RZ, RZ, RZ ;  /* 0x000000ffff0c7224 */ /* 0x000fe400078e00ff */
[----:B------:R-:W-:Y:S02]  /*20600*/  IMAD.MOV.U32 R11, RZ, RZ, 0x1c1f ;  /* 0x00001c1fff0b7424 */ /* 0x000fe400078e00ff */
[----:B------:R-:W-:Y:S02]  /*20610*/  IMAD.MOV.U32 R15, RZ, RZ, -0x1 ;  /* 0xffffffffff0f7424 */ /* 0x000fe400078e00ff */
[----:B------:R-:W-:Y:S02]  /*20620*/  IMAD.MOV.U32 R0, RZ, RZ, R14 ;  /* 0x000000ffff007224 */ /* 0x000fe400078e000e */
[----:B------:R-:W-:-:S07]  /*20630*/  IMAD R31, R204, R31, RZ ;  /* 0x0000001fcc1f7224 */ /* 0x000fce00078e02ff */
[----:B------:R-:W-:Y:S05]  /*20640*/  WARPSYNC.COLLECTIVE R15, `(.L_x_3065) ;  /* 0x000000000f087348 */ /* 0x000fea0003c00000 */
[----:B------:R0:W1:Y:S02]  /*20650*/  SHFL.IDX P6, R14, R13, R12, R11 ;  /* 0x0000000c0d0e7389 */ /* 0x00006400000c000b */
[----:B01----:R-:W-:Y:S01]  /*20660*/  ENDCOLLECTIVE ;  /* 0x000000000000791b */ /* 0x003fe20003800000 */
.L_x_3065:
[----:B------:R-:W-:Y:S01]  /*20670*/  ISETP.GE.OR P1, PT, R34, R31, P0 ;  /* 0x0000001f2200720c */ /* 0x000fe20000726670 */
[----:B------:R-:W-:-:S12]  /*20680*/  IMAD.MOV.U32 R13, RZ, RZ, R29 ;  /* 0x000000ffff0d7224 */ /* 0x000fd800078e001d */
[C---:B------:R-:W-:Y:S01]  /*20690*/  @!P1 IMAD.SHL.U32 R9, R37.reuse, 0x2, RZ ;  /* 0x0000000225099824 */ /* 0x040fe200078e00ff */
[----:B------:R-:W-:Y:S01]  /*206a0*/  @!P1 SHF.L.U64.HI R21, R37, 0x1, R30 ;  /* 0x0000000125159819 */ /* 0x000fe2000001021e */
[----:B------:R-:W-:-:S07]  /*206b0*/  IMAD.MOV.U32 R3, RZ, RZ, R14 ;  /* 0x000000ffff037224 */ /* 0x000fce00078e000e */
[----:B------:R-:W-:Y:S05]  /*206c0*/  WARPSYNC.COLLECTIVE R15, `(.L_x_3066) ;  /* 0x000000000f087348 */ /* 0x000fea0003c00000 */
[----:B------:R0:W1:Y:S02]  /*206d0*/  SHFL.IDX P6, R14, R13, R12, R11 ;  /* 0x0000000c0d0e7389 */ /* 0x00006400000c000b */
[----:B01----:R-:W-:Y:S01]  /*206e0*/  ENDCOLLECTIVE ;  /* 0x000000000000791b */ /* 0x003fe20003800000 */
.L_x_3066:
[----:B------:R-:W-:-:S05]  /*206f0*/  @!P1 IADD3 R4, P2, R3, R9, RZ ;  /* 0x0000000903049210 */ /* 0x000fca0007f5e0ff */
[----:B------:R-:W-:-:S06]  /*20700*/  @!P1 IMAD.X R5, R0, 0x1, R21, P2 ;  /* 0x0000000100059824 */ /* 0x000fcc00010e0615 */
[----:B------:R-:W5:Y:S01]  /*20710*/  @!P1 LD.E.128 R4, desc[UR40][R4.64] ;  /* 0x0000002804049980 */ /* 0x000f62000c101d00 */
[----:B------:R-:W-:Y:S02]  /*20720*/  IMAD.MOV.U32 R13, RZ, RZ, R28 ;  /* 0x000000ffff0d7224 */ /* 0x000fe400078e001c */
[----:B------:R-:W-:-:S07]  /*20730*/  IMAD.MOV.U32 R8, RZ, RZ, R14 ;  /* 0x000000ffff087224 */ /* 0x000fce00078e000e */
[----:B-----5:R-:W-:Y:S05]  /*20740*/  WARPSYNC.COLLECTIVE R15, `(.L_x_3067) ;  /* 0x000000000f087348 */ /* 0x020fea0003c00000 */
[----:B------:R0:W1:Y:S02]  /*20750*/  SHFL.IDX P6, R14, R13, R12, R11 ;  /* 0x0000000c0d0e7389 */ /* 0x00006400000c000b */
[----:B01---5:R-:W-:Y:S01]  /*20760*/  ENDCOLLECTIVE ;  /* 0x000000000000791b */ /* 0x023fe20003800000 */
.L_x_3067:
[----:B------:R-:W-:-:S05]  /*20770*/  @!P1 IADD3 R14, P2, R14, R9, RZ ;  /* 0x000000090e0e9210 */ /* 0x000fca0007f5e0ff */
[----:B------:R-:W-:-:S04]  /*20780*/  @!P1 IMAD.X R3, R8, 0x1, R21, P2 ;  /* 0x0000000108039824 */ /* 0x000fc800010e0615 */
[----:B------:R-:W-:-:S05]  /*20790*/  @!P1 IMAD.MOV.U32 R15, RZ, RZ, R3 ;  /* 0x000000ffff0f9224 */ /* 0x000fca00078e0003 */
[----:B------:R0:W5:Y:S01]  /*207a0*/  @!P1 LD.E.128 R24, desc[UR40][R14.64] ;  /* 0x000000280e189980 */ /* 0x000162000c101d00 */
[----:B------:R-:W-:Y:S02]  /*207b0*/  IMAD.MOV.U32 R13, RZ, RZ, R20 ;  /* 0x000000ffff0d7224 */ /* 0x000fe400078e0014 */
[----:B------:R-:W-:Y:S02]  /*207c0*/  IMAD.MOV.U32 R12, RZ, RZ, 0x1 ;  /* 0x00000001ff0c7424 */ /* 0x000fe400078e00ff */
[----:B0-----:R-:W-:-:S07]  /*207d0*/  IMAD.MOV.U32 R15, RZ, RZ, -0x1 ;  /* 0xffffffffff0f7424 */ /* 0x001fce00078e00ff */
[----:B-----5:R-:W-:Y:S05]  /*207e0*/  WARPSYNC.COLLECTIVE R15, `(.L_x_3068) ;  /* 0x000000000f087348 */ /* 0x020fea0003c00000 */
[----:B------:R0:W1:Y:S02]  /*207f0*/  SHFL.IDX P6, R14, R13, R12, R11 ;  /* 0x0000000c0d0e7389 */ /* 0x00006400000c000b */
[----:B01---5:R-:W-:Y:S01]  /*20800*/  ENDCOLLECTIVE ;  /* 0x000000000000791b */ /* 0x023fe20003800000 */
.L_x_3068:
[----:B------:R-:W-:Y:S01]  /*20810*/  CS2R R42, SRZ ;  /* 0x00000000002a7805 */ /* 0x000fe2000001ff00 */
[----:B------:R-:W-:Y:S01]  /*20820*/  IMAD.MOV.U32 R13, RZ, RZ, R10 ;  /* 0x000000ffff0d7224 */ /* 0x000fe200078e000a */
[----:B------:R-:W-:Y:S01]  /*20830*/  CS2R R40, SRZ ;  /* 0x0000000000287805 */ /* 0x000fe2000001ff00 */
[----:B------:R-:W-:-:S04]  /*20840*/  @!P1 IMAD.MOV.U32 R42, RZ, RZ, R4 ;  /* 0x000000ffff2a9224 */ /* 0x000fc800078e0004 */
[----:B------:R-:W-:-:S05]  /*20850*/  IMAD.MOV.U32 R0, RZ, RZ, R42 ;  /* 0x000000ffff007224 */ /* 0x000fca00078e002a */
[----:B------:R-:W-:Y:S01]  /*20860*/  PRMT R46, R46, 0x5410, R0 ;  /* 0x000054102e2e7816 */ /* 0x000fe20000000000 */
[----:B------:R-:W-:-:S07]  /*20870*/  IMAD.MOV.U32 R0, RZ, RZ, R14 ;  /* 0x000000ffff007224 */ /* 0x000fce00078e000e */
[----:B------:R-:W-:Y:S05]  /*20880*/  WARPSYNC.COLLECTIVE R15, `(.L_x_3069) ;  /* 0x000000000f087348 */ /* 0x000fea0003c00000 */
[----:B------:R0:W1:Y:S02]  /*20890*/  SHFL.IDX P6, R14, R13, R12, R11 ;  /* 0x0000000c0d0e7389 */ /* 0x00006400000c000b */
[----:B01----:R-:W-:Y:S01]  /*208a0*/  ENDCOLLECTIVE ;  /* 0x000000000000791b */ /* 0x003fe20003800000 */
.L_x_3069:
[----:B------:R-:W-:-:S04]  /*208b0*/  @!P1 IMAD.MOV.U32 R43, RZ, RZ, R5 ;  /* 0x000000ffff2b9224 */ /* 0x000fc800078e0005 */
[----:B------:R-:W-:-:S05]  /*208c0*/  IMAD.MOV.U32 R3, RZ, RZ, R43 ;  /* 0x000000ffff037224 */ /* 0x000fca00078e002b */
[----:B------:R-:W-:Y:S01]  /*208d0*/  PRMT R47, R3, 0x7610, R47 ;  /* 0x00007610032f7816 */ /* 0x000fe2000000002f */
[----:B------:R-:W-:Y:S02]  /*208e0*/  IMAD.MOV.U32 R13, RZ, RZ, R29 ;  /* 0x000000ffff0d7224 */ /* 0x000fe400078e001d */
[----:B------:R-:W-:-:S07]  /*208f0*/  IMAD.MOV.U32 R3, RZ, RZ, R14 ;  /* 0x000000ffff037224 */ /* 0x000fce00078e000e */
[----:B------:R-:W-:Y:S05]  /*20900*/  WARPSYNC.COLLECTIVE R15, `(.L_x_3070) ;  /* 0x000000000f087348 */ /* 0x000fea0003c00000 */
[----:B------:R0:W1:Y:S02]  /*20910*/  SHFL.IDX P6, R14, R13, R12, R11 ;  /* 0x0000000c0d0e7389 */ /* 0x00006400000c000b */
[----:B01----:R-:W-:Y:S01]  /*20920*/  ENDCOLLECTIVE ;  /* 0x000000000000791b */ /* 0x003fe20003800000 */
.L_x_3070:
[----:B------:R-:W-:Y:S02]  /*20930*/  @!P1 IMAD.MOV.U32 R40, RZ, RZ, R6 ;  /* 0x000000ffff289224 */ /* 0x000fe400078e0006 */
[----:B------:R-:W-:Y:S01]  /*20940*/  @!P1 IMAD.MOV.U32 R41, RZ, RZ, R7 ;  /* 0x000000ffff299224 */ /* 0x000fe200078e0007 */
[----:B------:R-:W-:Y:S02]  /*20950*/  CS2R R6, SRZ ;  /* 0x0000000000067805 */ /* 0x000fe4000001ff00 */
[----:B------:R-:W-:Y:S01]  /*20960*/  CS2R R4, SRZ ;  /* 0x0000000000047805 */ /* 0x000fe2000001ff00 */
[----:B------:R-:W-:Y:S02]  /*20970*/  IMAD.MOV.U32 R10, RZ, RZ, R40 ;  /* 0x000000ffff0a7224 */ /* 0x000fe400078e0028 */
[----:B------:R-:W-:Y:S02]  /*20980*/  IMAD.MOV.U32 R21, RZ, RZ, R41 ;  /* 0x000000ffff157224 */ /* 0x000fe400078e0029 */
[----:B------:R-:W-:-:S02]  /*20990*/  @!P1 IMAD.MOV.U32 R6, RZ, RZ, R24 ;  /* 0x000000ffff069224 */ /* 0x000fc400078e0018 */
[----:B------:R-:W-:Y:S02]  /*209a0*/  IMAD.MOV.U32 R13, RZ, RZ, R28 ;  /* 0x000000ffff0d7224 */ /* 0x000fe400078e001c */
[----:B------:R-:W-:Y:S02]  /*209b0*/  @!P1 IMAD.MOV.U32 R7, RZ, RZ, R25 ;  /* 0x000000ffff079224 */ /* 0x000fe400078e0019 */
[----:B------:R-:W-:Y:S02]  /*209c0*/  @!P1 IMAD.MOV.U32 R4, RZ, RZ, R26 ;  /* 0x000000ffff049224 */ /* 0x000fe400078e001a */
[----:B------:R-:W-:Y:S01]  /*209d0*/  @!P1 IMAD.MOV.U32 R5, RZ, RZ, R27 ;  /* 0x000000ffff059224 */ /* 0x000fe200078e001b */
[----:B------:R-:W-:Y:S01]  /*209e0*/  PRMT R9, R10, 0x7610, R9 ;  /* 0x000076100a097816 */ /* 0x000fe20000000009 */
[----:B------:R-:W-:Y:S02]  /*209f0*/  IMAD.MOV.U32 R20, RZ, RZ, R6 ;  /* 0x000000ffff147224 */ /* 0x000fe400078e0006 */
[----:B------:R-:W-:-:S07]  /*20a00*/  IMAD.MOV.U32 R8, RZ, RZ, R14 ;  /* 0x000000ffff087224 */ /* 0x000fce00078e000e */
[----:B------:R-:W-:Y:S05]  /*20a10*/  WARPSYNC.COLLECTIVE R15, `(.L_x_3071) ;  /* 0x000000000f087348 */ /* 0x000fea0003c00000 */
[----:B------:R0:W1:Y:S02]  /*20a20*/  SHFL.IDX P6, R14, R13, R12, R11 ;  /* 0x0000000c0d0e7389 */ /* 0x00006400000c000b */
[----:B01----:R-:W-:Y:S01]  /*20a30*/  ENDCOLLECTIVE ;  /* 0x000000000000791b */ /* 0x003fe20003800000 */
.L_x_3071:
[----:B------:R-:W-:Y:S02]  /*20a40*/  PRMT R10, R21, 0x7610, R10 ;  /* 0x00007610150a7816 */ /* 0x000fe4000000000a */
[----:B------:R-:W-:Y:S02]  /*20a50*/  CS2R R24, SRZ ;  /* 0x0000000000187805 */ /* 0x000fe4000001ff00 */
[----:B------:R-:W-:Y:S01]  /*20a60*/  PRMT R9, R9, 0x5410, R20 ;  /* 0x0000541009097816 */ /* 0x000fe20000000014 */
[----:B------:R-:W-:Y:S02]  /*20a70*/  IMAD.MOV.U32 R11, RZ, RZ, R7 ;  /* 0x000000ffff0b7224 */ /* 0x000fe400078e0007 */
[----:B------:R-:W-:Y:S02]  /*20a80*/  IMAD.MOV.U32 R12, RZ, RZ, R4 ;  /* 0x000000ffff0c7224 */ /* 0x000fe400078e0004 */
[----:B------:R-:W-:Y:S01]  /*20a90*/  IMAD.MOV.U32 R13, RZ, RZ, R5 ;  /* 0x000000ffff0d7224 */ /* 0x000fe200078e0005 */
[----:B------:R-:W-:-:S02]  /*20aa0*/  PRMT R21, R11, 0x7610, R21 ;  /* 0x000076100b157816 */ /* 0x000fc40000000015 */
[----:B------:R-:W-:Y:S02]  /*20ab0*/  PRMT R10, R10, 0x5410, R12 ;  /* 0x000054100a0a7816 */ /* 0x000fe4000000000c */
[----:B------:R-:W-:Y:S01]  /*20ac0*/  PRMT R46, R13, 0x7610, R46 ;  /* 0x000076100d2e7816 */ /* 0x000fe2000000002e */
[----:B------:R-:W-:Y:S06]  /*20ad0*/  BRA `(.L_x_3072) ;  /* 0xfffffe7800d07947 */ /* 0x000fec000383ffff */
.L_x_2766:
[----:B-1----:R1:W2:Y:S02]  /*20ae0*/  SYNCS.PHASECHK.TRANS64.TRYWAIT P1, [R16+URZ+0x22800], R11 ;  /* 0x0228000b100075a7 */ /* 0x0022a4000802017f */
[----:B--2---:R-:W-:Y:S05]  /*20af0*/  @!P1 NANOSLEEP.SYNCS 0x989680 ;  /* 0x009896800000995d */ /* 0x004fea0003900000 */
[----:B------:R-:W2:Y:S02]  /*20b00*/  @!P1 SYNCS.PHASECHK.TRANS64 P1, [R16+URZ+0x22800], R11 ;  /* 0x0228000b100095a7 */ /* 0x000ea4000802007f */
[----:B--2---:R-:W-:Y:S05]  /*20b10*/  @!P1 BRA `(.L_x_2766) ;  /* 0xfffffffc00f09947 */ /* 0x004fea000383ffff */
[----:B------:R-:W-:Y:S05]  /*20b20*/  BRA `(.L_x_3073) ;  /* 0xfffffe7c006c7947 */ /* 0x000fea000383ffff */
.L_x_2772:
[----:B0-----:R0:W3:Y:S02]  /*20b30*/  SYNCS.PHASECHK.TRANS64.TRYWAIT P2, [R6+URZ+0x22830], R11 ;  /* 0x0228300b060075a7 */ /* 0x0010e4000804017f */
[----:B---3--:R-:W-:Y:S05]  /*20b40*/  @!P2 NANOSLEEP.SYNCS 0x989680 ;  /* 0x009896800000a95d */ /* 0x008fea0003900000 */
[----:B------:R-:W3:Y:S02]  /*20b50*/  @!P2 SYNCS.PHASECHK.TRANS64 P2, [R6+URZ+0x22830], R11 ;  /* 0x0228300b0600a5a7 */ /* 0x000ee4000804007f */
[----:B---3--:R-:W-:Y:S05]  /*20b60*/  @!P2 BRA `(.L_x_2772) ;  /* 0xfffffffc00f0a947 */ /* 0x008fea000383ffff */
[----:B------:R-:W-:Y:S05]  /*20b70*/  BRA `(.L_x_2771) ;  /* 0xfffffe8c00187947 */ /* 0x000fea000383ffff */
.L_x_2785:
[----:B-1----:R1:W3:Y:S02]  /*20b80*/  SYNCS.PHASECHK.TRANS64.TRYWAIT P2, [R6+URZ+0x22850], R11 ;  /* 0x0228500b060075a7 */ /* 0x0022e4000804017f */
[----:B---3--:R-:W-:Y:S05]  /*20b90*/  @!P2 NANOSLEEP.SYNCS 0x989680 ;  /* 0x009896800000a95d */ /* 0x008fea0003900000 */
[----:B------:R-:W3:Y:S02]  /*20ba0*/  @!P2 SYNCS.PHASECHK.TRANS64 P2, [R6+URZ+0x22850], R11 ;  /* 0x0228500b0600a5a7 */ /* 0x000ee4000804007f */
[----:B---3--:R-:W-:Y:S05]  /*20bb0*/  @!P2 BRA `(.L_x_2785) ;  /* 0xfffffffc00f0a947 */ /* 0x008fea000383ffff */
[----:B------:R-:W-:Y:S05]  /*20bc0*/  BRA `(.L_x_2784) ;  /* 0xfffffeb000007947 */ /* 0x000fea000383ffff */
.L_x_2794:
[----:B-1----:R1:W2:Y:S02]  /*20bd0*/  SYNCS.PHASECHK.TRANS64.TRYWAIT P2, [R201+URZ+0x22830], R202 ;  /* 0x022830cac90075a7 */ /* 0x0022a4000804017f */
[----:B--2---:R-:W-:Y:S05]  /*20be0*/  @!P2 NANOSLEEP.SYNCS 0x989680 ;  /* 0x009896800000a95d */ /* 0x004fea0003900000 */
[----:B------:R-:W2:Y:S02]  /*20bf0*/  @!P2 SYNCS.PHASECHK.TRANS64 P2, [R201+URZ+0x22830], R202 ;  /* 0x022830cac900a5a7 */ /* 0x000ea4000804007f */
[----:B--2---:R-:W-:Y:S05]  /*20c00*/  @!P2 BRA `(.L_x_2794) ;  /* 0xfffffffc00f0a947 */ /* 0x004fea000383ffff */
[----:B------:R-:W-:Y:S05]  /*20c10*/  BRA `(.L_x_2793) ;  /* 0xfffffeb400c47947 */ /* 0x000fea000383ffff */
.L_x_2807:
[----:B---3--:R3:W4:Y:S02]  /*20c20*/  SYNCS.PHASECHK.TRANS64.TRYWAIT P2, [R201+URZ+0x22850], R202 ;  /* 0x022850cac90075a7 */ /* 0x008724000804017f */
[----:B----4-:R-:W-:Y:S05]  /*20c30*/  @!P2 NANOSLEEP.SYNCS 0x989680 ;  /* 0x009896800000a95d */ /* 0x010fea0003900000 */
[----:B------:R-:W4:Y:S02]  /*20c40*/  @!P2 SYNCS.PHASECHK.TRANS64 P2, [R201+URZ+0x22850], R202 ;  /* 0x022850cac900a5a7 */ /* 0x000f24000804007f */
[----:B----4-:R-:W-:Y:S05]  /*20c50*/  @!P2 BRA `(.L_x_2807) ;  /* 0xfffffffc00f0a947 */ /* 0x010fea000383ffff */
[----:B------:R-:W-:Y:S05]  /*20c60*/  BRA `(.L_x_2806) ;  /* 0xfffffee000e87947 */ /* 0x000fea000383ffff */
.L_x_2817:
[----:B-1----:R1:W2:Y:S02]  /*20c70*/  SYNCS.PHASECHK.TRANS64.TRYWAIT P3, [R6+URZ+0x22830], R213 ;  /* 0x022830d5060075a7 */ /* 0x0022a4000806017f */
[----:B--2---:R-:W-:Y:S05]  /*20c80*/  @!P3 NANOSLEEP.SYNCS 0x989680 ;  /* 0x009896800000b95d */ /* 0x004fea0003900000 */
[----:B------:R-:W2:Y:S02]  /*20c90*/  @!P3 SYNCS.PHASECHK.TRANS64 P3, [R6+URZ+0x22830], R213 ;  /* 0x022830d50600b5a7 */ /* 0x000ea4000806007f */
[----:B--2---:R-:W-:Y:S05]  /*20ca0*/  @!P3 BRA `(.L_x_2817) ;  /* 0xfffffffc00f0b947 */ /* 0x004fea000383ffff */
[----:B------:R-:W-:Y:S05]  /*20cb0*/  BRA `(.L_x_2816) ;  /* 0xfffffee800dc7947 */ /* 0x000fea000383ffff */
.L_x_2822:
[----:B--2---:R2:W3:Y:S02]  /*20cc0*/  SYNCS.PHASECHK.TRANS64.TRYWAIT P3, [R6+URZ+0x22850], R213 ;  /* 0x022850d5060075a7 */ /* 0x0044e4000806017f */
[----:B---3--:R-:W-:Y:S05]  /*20cd0*/  @!P3 NANOSLEEP.SYNCS 0x989680 ;  /* 0x009896800000b95d */ /* 0x008fea0003900000 */
[----:B------:R-:W3:Y:S02]  /*20ce0*/  @!P3 SYNCS.PHASECHK.TRANS64 P3, [R6+URZ+0x22850], R213 ;  /* 0x022850d50600b5a7 */ /* 0x000ee4000806007f */
[----:B---3--:R-:W-:Y:S05]  /*20cf0*/  @!P3 BRA `(.L_x_2822) ;  /* 0xfffffffc00f0b947 */ /* 0x008fea000383ffff */
[----:B------:R-:W-:Y:S05]  /*20d00*/  BRA `(.L_x_2821) ;  /* 0xffffff0400387947 */ /* 0x000fea000383ffff */
.L_x_2828:
[----:B--2---:R2:W3:Y:S02]  /*20d10*/  SYNCS.PHASECHK.TRANS64.TRYWAIT P2, [R201+URZ+0x22830], R200 ;  /* 0x022830c8c90075a7 */ /* 0x0044e4000804017f */
[----:B---3--:R-:W-:Y:S05]  /*20d20*/  @!P2 NANOSLEEP.SYNCS 0x989680 ;  /* 0x009896800000a95d */ /* 0x008fea0003900000 */
[----:B------:R-:W3:Y:S02]  /*20d30*/  @!P2 SYNCS.PHASECHK.TRANS64 P2, [R201+URZ+0x22830], R200 ;  /* 0x022830c8c900a5a7 */ /* 0x000ee4000804007f */
[----:B---3--:R-:W-:Y:S05]  /*20d40*/  @!P2 BRA `(.L_x_2828) ;  /* 0xfffffffc00f0a947 */ /* 0x008fea000383ffff */
[----:B------:R-:W-:Y:S05]  /*20d50*/  BRA `(.L_x_2827) ;  /* 0xffffff0800687947 */ /* 0x000fea000383ffff */
.L_x_2841:
[----:B-1----:R1:W2:Y:S02]  /*20d60*/  SYNCS.PHASECHK.TRANS64.TRYWAIT P2, [R201+URZ+0x22850], R200 ;  /* 0x022850c8c90075a7 */ /* 0x0022a4000804017f */
[----:B--2---:R-:W-:Y:S05]  /*20d70*/  @!P2 NANOSLEEP.SYNCS 0x989680 ;  /* 0x009896800000a95d */ /* 0x004fea0003900000 */
[----:B------:R-:W2:Y:S02]  /*20d80*/  @!P2 SYNCS.PHASECHK.TRANS64 P2, [R201+URZ+0x22850], R200 ;  /* 0x022850c8c900a5a7 */ /* 0x000ea4000804007f */
[----:B--2---:R-:W-:Y:S05]  /*20d90*/  @!P2 BRA `(.L_x_2841) ;  /* 0xfffffffc00f0a947 */ /* 0x004fea000383ffff */
[----:B------:R-:W-:Y:S05]  /*20da0*/  BRA `(.L_x_2840) ;  /* 0xffffff3400807947 */ /* 0x000fea000383ffff */
.L_x_2856:
[----:B------:R-:W-:Y:S02]  /*20db0*/  IMAD.MOV.U32 R13, RZ, RZ, R4 ;  /* 0x000000ffff0d7224 */ /* 0x000fe400078e0004 */
[----:B------:R-:W-:Y:S02]  /*20dc0*/  IMAD.MOV.U32 R12, RZ, RZ, RZ ;  /* 0x000000ffff0c7224 */ /* 0x000fe400078e00ff */
[----:B------:R-:W-:Y:S02]  /*20dd0*/  IMAD.MOV.U32 R11, RZ, RZ, 0x181f ;  /* 0x0000181fff0b7424 */ /* 0x000fe400078e00ff */
[----:B------:R-:W-:-:S07]  /*20de0*/  IMAD.MOV.U32 R15, RZ, RZ, -0x1 ;  /* 0xffffffffff0f7424 */ /* 0x000fce00078e00ff */
[----:B--23--:R-:W-:Y:S05]  /*20df0*/  WARPSYNC.COLLECTIVE R15, `(.L_x_3074) ;  /* 0x000000000f087348 */ /* 0x00cfea0003c00000 */
[----:B------:R0:W1:Y:S02]  /*20e00*/  SHFL.IDX P6, R14, R13, R12, R11 ;  /* 0x0000000c0d0e7389 */ /* 0x00006400000c000b */
[----:B0123--:R-:W-:Y:S01]  /*20e10*/  ENDCOLLECTIVE ;  /* 0x000000000000791b */ /* 0x00ffe20003800000 */
.L_x_3074:
[----:B------:R-:W-:Y:S02]  /*20e20*/  IMAD.MOV.U32 R13, RZ, RZ, R0 ;  /* 0x000000ffff0d7224 */ /* 0x000fe400078e0000 */
[----:B------:R-:W-:-:S07]  /*20e30*/  IMAD.MOV.U32 R3, RZ, RZ, R14 ;  /* 0x000000ffff037224 */ /* 0x000fce00078e000e */
[----:B------:R-:W-:Y:S05]  /*20e40*/  WARPSYNC.COLLECTIVE R15, `(.L_x_3075) ;  /* 0x000000000f087348 */ /* 0x000fea0003c00000 */
[----:B------:R0:W1:Y:S02]  /*20e50*/  SHFL.IDX P6, R14, R13, R12, R11 ;  /* 0x0000000c0d0e7389 */ /* 0x00006400000c000b */
[----:B01----:R-:W-:Y:S01]  /*20e60*/  ENDCOLLECTIVE ;  /* 0x000000000000791b */ /* 0x003fe20003800000 */
.L_x_3075:
[----:B------:R-:W-:Y:S05]  /*20e70*/  BRA `(.L_x_3076) ;  /* 0xffffff6800987947 */ /* 0x000fea000383ffff */
.L_x_2859:
[----:B------:R-:W-:Y:S01]  /*20e80*/  BSSY B1, `(.L_x_3077) ;  /* 0x0000008000017945 */ /* 0x000fe20003800000 */
[----:B-1----:R-:W-:Y:S02]  /*20e90*/  IMAD.MOV.U32 R13, RZ, RZ, R4 ;  /* 0x000000ffff0d7224 */ /* 0x002fe400078e0004 */
[----:B------:R-:W-:Y:S02]  /*20ea0*/  IMAD.MOV.U32 R12, RZ, RZ, 0x1 ;  /* 0x00000001ff0c7424 */ /* 0x000fe400078e00ff */
[----:B------:R-:W-:Y:S02]  /*20eb0*/  IMAD.MOV.U32 R11, RZ, RZ, 0x181f ;  /* 0x0000181fff0b7424 */ /* 0x000fe400078e00ff */
[----:B------:R-:W-:-:S07]  /*20ec0*/  IMAD.MOV.U32 R15, RZ, RZ, -0x1 ;  /* 0xffffffffff0f7424 */ /* 0x000fce00078e00ff */
[----:B0-234-:R-:W-:Y:S05]  /*20ed0*/  WARPSYNC.COLLECTIVE R15, `(.L_x_3078) ;  /* 0x000000000f087348 */ /* 0x01dfea0003c00000 */
[----:B----4-:R1:W4:Y:S02]  /*20ee0*/  SHFL.IDX P6, R14, R13, R12, R11 ;  /* 0x0000000c0d0e7389 */ /* 0x01032400000c000b */
[----:B01234-:R-:W-:Y:S01]  /*20ef0*/  ENDCOLLECTIVE ;  /* 0x000000000000791b */ /* 0x01ffe20003800000 */
.L_x_3078:
[----:B------:R-:W-:Y:S05]  /*20f00*/  BSYNC B1 ;  /* 0x0000000000017941 */ /* 0x000fea0003800000 */
.L_x_3077:
        /* <DEDUP_REMOVED lines=8> */
.L_x_3079:
[----:B------:R-:W-:Y:S05]  /*20f90*/  BRA `(.L_x_3080) ;  /* 0xffffff6800cc7947 */ /* 0x000fea000383ffff */
.L_x_2862:
        /* <DEDUP_REMOVED lines=8> */
.L_x_3082:
[----:B------:R-:W-:Y:S05]  /*21020*/  BSYNC B1 ;  /* 0x0000000000017941 */ /* 0x000fea0003800000 */
.L_x_3081:
        /* <DEDUP_REMOVED lines=8> */
.L_x_3083:
[----:B------:R-:W-:Y:S05]  /*210b0*/  BRA `(.L_x_3084) ;  /* 0xffffff6800fc7947 */ /* 0x000fea000383ffff */
.L_x_2865:
        /* <DEDUP_REMOVED lines=8> */
.L_x_3086:
[----:B------:R-:W-:Y:S05]  /*21140*/  BSYNC B1 ;  /* 0x0000000000017941 */ /* 0x000fea0003800000 */
.L_x_3085:
        /* <DEDUP_REMOVED lines=8> */
.L_x_3087:
[----:B------:R-:W-:Y:S05]  /*211d0*/  BRA `(.L_x_3088) ;  /* 0xffffff6c002c7947 */ /* 0x000fea000383ffff */
.L_x_2890:
[----:B------:R-:W1:Y:S01]  /*211e0*/  S2R R7, SR_TID.X ;  /* 0x0000000000077919 */ /* 0x000e620000002100 */
[----:B------:R-:W-:Y:S01]  /*211f0*/  BSSY B1, `(.L_x_3089) ;  /* 0x000000a000017945 */ /* 0x000fe20003800000 */
[----:B------:R-:W-:Y:S02]  /*21200*/  IMAD.MOV.U32 R12, RZ, RZ, RZ ;  /* 0x000000ffff0c7224 */ /* 0x000fe400078e00ff */
[----:B0-----:R-:W-:Y:S02]  /*21210*/  IMAD.MOV.U32 R11, RZ, RZ, 0x1f ;  /* 0x0000001fff0b7424 */ /* 0x001fe400078e00ff */
[----:B------:R-:W-:Y:S01]  /*21220*/  IMAD.MOV.U32 R15, RZ, RZ, -0x1 ;  /* 0xffffffffff0f7424 */ /* 0x000fe200078e00ff */
[----:B-1----:R-:W-:-:S04]  /*21230*/  SHF.R.U32.HI R7, RZ, 0x5, R7 ;  /* 0x00000005ff077819 */ /* 0x002fc80000011607 */
[----:B------:R-:W-:-:S05]  /*21240*/  LOP3.LUT R7, R7, 0x3, RZ, 0xc0, !PT ;  /* 0x0000000307077812 */ /* 0x000fca00078ec0ff */
[----:B------:R-:W-:-:S07]  /*21250*/  IMAD.MOV.U32 R13, RZ, RZ, R7 ;  /* 0x000000ffff0d7224 */ /* 0x000fce00078e0007 */
[----:B------:R-:W-:Y:S05]  /*21260*/  WARPSYNC.COLLECTIVE R15, `(.L_x_3090) ;  /* 0x000000000f087348 */ /* 0x000fea0003c00000 */
[----:B------:R0:W1:Y:S02]  /*21270*/  SHFL.IDX P6, R14, R13, R12, R11 ;  /* 0x0000000c0d0e7389 */ /* 0x00006400000c000b */
[----:B01----:R-:W-:Y:S01]  /*21280*/  ENDCOLLECTIVE ;  /* 0x000000000000791b */ /* 0x003fe20003800000 */
.L_x_3090:
[----:B------:R-:W-:Y:S05]  /*21290*/  BSYNC B1 ;  /* 0x0000000000017941 */ /* 0x000fea0003800000 */
.L_x_3089:
[----:B------:R-:W-:Y:S05]  /*212a0*/  BRA `(.L_x_3091) ;  /* 0xffffff84005c7947 */ /* 0x000fea000383ffff */
.L_x_2892:
[----:B------:R-:W-:Y:S01]  /*212b0*/  BSSY B1, `(.L_x_3092) ;  /* 0x0000006000017945 */ /* 0x000fe20003800000 */
[----:B------:R-:W-:-:S07]  /*212c0*/  IMAD.MOV.U32 R15, RZ, RZ, -0x1 ;  /* 0xffffffffff0f7424 */ /* 0x000fce00078e00ff */
[----:B01----:R-:W-:Y:S05]  /*212d0*/  WARPSYNC.COLLECTIVE R15, `(.L_x_3093) ;  /* 0x000000000f0c7348 */ /* 0x003fea0003c00000 */
[----:B------:R-:W-:Y:S02]  /*212e0*/  ELECT P6, UR62, PT ;  /* 0x00000000003e782f */ /* 0x000fe400038c0000 */
[----:B------:R-:W-:Y:S01]  /*212f0*/  MOV R14, UR62 ;  /* 0x0000003e000e7c02 */ /* 0x000fe20008000f00 */
[----:B01----:R-:W-:Y:S10]  /*21300*/  ENDCOLLECTIVE ;  /* 0x000000000000791b */ /* 0x003ff40003800000 */
.L_x_3093:
[----:B------:R-:W-:Y:S05]  /*21310*/  BSYNC B1 ;  /* 0x0000000000017941 */ /* 0x000fea0003800000 */
.L_x_3092:
[----:B------:R-:W-:Y:S05]  /*21320*/  BRA `(.L_x_2891) ;  /* 0xffffff8400547947 */ /* 0x000fea000383ffff */
.L_x_2894:
[----:B-1----:R-:W2:Y:S02]  /*21330*/  LDL R6, [R1+0x4] ;  /* 0x0000040001067983 */ /* 0x002ea40000100800 */
[----:B--2---:R1:W2:Y:S02]  /*21340*/  SYNCS.PHASECHK.TRANS64.TRYWAIT P0, [R6+URZ+0x22820], R5 ;  /* 0x02282005060075a7 */ /* 0x0042a4000800017f */
[----:B--2---:R-:W-:Y:S05]  /*21350*/  @!P0 NANOSLEEP.SYNCS 0x989680 ;  /* 0x009896800000895d */ /* 0x004fea0003900000 */
[----:B------:R-:W2:Y:S02]  /*21360*/  @!P0 SYNCS.PHASECHK.TRANS64 P0, [R6+URZ+0x22820], R5 ;  /* 0x02282005060085a7 */ /* 0x000ea4000800007f */
[----:B--2---:R-:W-:Y:S05]  /*21370*/  @!P0 BRA `(.L_x_2894) ;  /* 0xfffffffc00ec8947 */ /* 0x004fea000383ffff */
[----:B------:R-:W-:Y:S05]  /*21380*/  BRA `(.L_x_3094) ;  /* 0xffffff8400647947 */ /* 0x000fea000383ffff */
.L_x_2898:
[----:B-1----:R1:W2:Y:S02]  /*21390*/  SYNCS.PHASECHK.TRANS64.TRYWAIT P0, [R6+URZ+0x228a0], R9 ;  /* 0x0228a009060075a7 */ /* 0x0022a4000800017f */
[----:B--2---:R-:W-:Y:S05]  /*213a0*/  @!P0 NANOSLEEP.SYNCS 0x989680 ;  /* 0x009896800000895d */ /* 0x004fea0003900000 */
[----:B------:R-:W2:Y:S02]  /*213b0*/  @!P0 SYNCS.PHASECHK.TRANS64 P0, [R6+URZ+0x228a0], R9 ;  /* 0x0228a009060085a7 */ /* 0x000ea4000800007f */
[----:B--2---:R-:W-:Y:S05]  /*213c0*/  @!P0 BRA `(.L_x_2898) ;  /* 0xfffffffc00f08947 */ /* 0x004fea000383ffff */
[----:B------:R-:W-:Y:S05]  /*213d0*/  BRA `(.L_x_3095) ;  /* 0xffffff8400887947 */ /* 0x000fea000383ffff */
.L_x_2903:
[----:B--2---:R2:W3:Y:S02]  /*213e0*/  SYNCS.PHASECHK.TRANS64.TRYWAIT P0, [R6+URZ+0x228c0], R9 ;  /* 0x0228c009060075a7 */ /* 0x0044e4000800017f */
[----:B---3--:R-:W-:Y:S05]  /*213f0*/  @!P0 NANOSLEEP.SYNCS 0x989680 ;  /* 0x009896800000895d */ /* 0x008fea0003900000 */
[----:B------:R-:W3:Y:S02]  /*21400*/  @!P0 SYNCS.PHASECHK.TRANS64 P0, [R6+URZ+0x228c0], R9 ;  /* 0x0228c009060085a7 */ /* 0x000ee4000800007f */
[----:B---3--:R-:W-:Y:S05]  /*21410*/  @!P0 BRA `(.L_x_2903) ;  /* 0xfffffffc00f08947 */ /* 0x008fea000383ffff */
[----:B------:R-:W-:Y:S05]  /*21420*/  BRA `(.L_x_3096) ;  /* 0xffffff88000c7947 */ /* 0x000fea000383ffff */
.L_x_2913:
[----:B-1----:R1:W2:Y:S02]  /*21430*/  SYNCS.PHASECHK.TRANS64.TRYWAIT P1, [R5+URZ+0x228a0], R6 ;  /* 0x0228a006050075a7 */ /* 0x0022a4000802017f */
[----:B--2---:R-:W-:Y:S05]  /*21440*/  @!P1 NANOSLEEP.SYNCS 0x989680 ;  /* 0x009896800000995d */ /* 0x004fea0003900000 */
[----:B------:R-:W2:Y:S02]  /*21450*/  @!P1 SYNCS.PHASECHK.TRANS64 P1, [R5+URZ+0x228a0], R6 ;  /* 0x0228a006050095a7 */ /* 0x000ea4000802007f */
[----:B--2---:R-:W-:Y:S05]  /*21460*/  @!P1 BRA `(.L_x_2913) ;  /* 0xfffffffc00f09947 */ /* 0x004fea000383ffff */
[----:B------:R-:W-:Y:S05]  /*21470*/  BRA `(.L_x_3097) ;  /* 0xffffff8c00a47947 */ /* 0x000fea000383ffff */
.L_x_2918:
[----:B--2---:R2:W3:Y:S02]  /*21480*/  SYNCS.PHASECHK.TRANS64.TRYWAIT P1, [R5+URZ+0x228c0], R6 ;  /* 0x0228c006050075a7 */ /* 0x0044e4000802017f */
[----:B---3--:R-:W-:Y:S05]  /*21490*/  @!P1 NANOSLEEP.SYNCS 0x989680 ;  /* 0x009896800000995d */ /* 0x008fea0003900000 */
[----:B------:R-:W3:Y:S02]  /*214a0*/  @!P1 SYNCS.PHASECHK.TRANS64 P1, [R5+URZ+0x228c0], R6 ;  /* 0x0228c006050095a7 */ /* 0x000ee4000802007f */
[----:B---3--:R-:W-:Y:S05]  /*214b0*/  @!P1 BRA `(.L_x_2918) ;  /* 0xfffffffc00f09947 */ /* 0x008fea000383ffff */
[----:B------:R-:W-:Y:S05]  /*214c0*/  BRA `(.L_x_3098) ;  /* 0xffffff9000247947 */ /* 0x000fea000383ffff */
.L_x_2942:
[----:B------:R-:W2:Y:S01]  /*214d0*/  S2R R4, SR_TID.X ;  /* 0x0000000000047919 */ /* 0x000ea20000002100 */
[----:B------:R-:W-:Y:S01]  /*214e0*/  BSSY B0, `(.L_x_3099) ;  /* 0x000000a000007945 */ /* 0x000fe20003800000 */
[----:B------:R-:W-:Y:S02]  /*214f0*/  IMAD.MOV.U32 R12, RZ, RZ, RZ ;  /* 0x000000ffff0c7224 */ /* 0x000fe400078e00ff */
[----:B0-----:R-:W-:Y:S02]  /*21500*/  IMAD.MOV.U32 R11, RZ, RZ, 0x1f ;  /* 0x0000001fff0b7424 */ /* 0x001fe400078e00ff */
[----:B------:R-:W-:Y:S01]  /*21510*/  IMAD.MOV.U32 R15, RZ, RZ, -0x1 ;  /* 0xffffffffff0f7424 */ /* 0x000fe200078e00ff */
[----:B--2---:R-:W-:-:S04]  /*21520*/  SHF.R.U32.HI R4, RZ, 0x5, R4 ;  /* 0x00000005ff047819 */ /* 0x004fc80000011604 */
[----:B------:R-:W-:-:S05]  /*21530*/  LOP3.LUT R4, R4, 0x3, RZ, 0xc0, !PT ;  /* 0x0000000304047812 */ /* 0x000fca00078ec0ff */
[----:B------:R-:W-:-:S07]  /*21540*/  IMAD.MOV.U32 R13, RZ, RZ, R4 ;  /* 0x000000ffff0d7224 */ /* 0x000fce00078e0004 */
[----:B-1----:R-:W-:Y:S05]  /*21550*/  WARPSYNC.COLLECTIVE R15, `(.L_x_3100) ;  /* 0x000000000f087348 */ /* 0x002fea0003c00000 */
[----:B------:R0:W2:Y:S02]  /*21560*/  SHFL.IDX P6, R14, R13, R12, R11 ;  /* 0x0000000c0d0e7389 */ /* 0x0000a400000c000b */
[----:B012---:R-:W-:Y:S01]  /*21570*/  ENDCOLLECTIVE ;  /* 0x000000000000791b */ /* 0x007fe20003800000 */
.L_x_3100:
[----:B------:R-:W-:Y:S05]  /*21580*/  BSYNC B0 ;  /* 0x0000000000007941 */ /* 0x000fea0003800000 */
.L_x_3099:
[----:B------:R-:W-:Y:S05]  /*21590*/  BRA `(.L_x_3101) ;  /* 0xffffffa000107947 */ /* 0x000fea000383ffff */
.L_x_2944:
[----:B------:R-:W-:Y:S01]  /*215a0*/  BSSY B0, `(.L_x_3102) ;  /* 0x0000006000007945 */ /* 0x000fe20003800000 */
[----:B------:R-:W-:-:S07]  /*215b0*/  IMAD.MOV.U32 R15, RZ, RZ, -0x1 ;  /* 0xffffffffff0f7424 */ /* 0x000fce00078e00ff */
[----:B01-3--:R-:W-:Y:S05]  /*215c0*/  WARPSYNC.COLLECTIVE R15, `(.L_x_3103) ;  /* 0x000000000f0c7348 */ /* 0x00bfea0003c00000 */
[----:B------:R-:W-:Y:S02]  /*215d0*/  ELECT P6, UR62, PT ;  /* 0x00000000003e782f */ /* 0x000fe400038c0000 */
[----:B------:R-:W-:Y:S01]  /*215e0*/  MOV R14, UR62 ;  /* 0x0000003e000e7c02 */ /* 0x000fe20008000f00 */
[----:B01-3--:R-:W-:Y:S10]  /*215f0*/  ENDCOLLECTIVE ;  /* 0x000000000000791b */ /* 0x00bff40003800000 */
.L_x_3103:
[----:B------:R-:W-:Y:S05]  /*21600*/  BSYNC B0 ;  /* 0x0000000000007941 */ /* 0x000fea0003800000 */
.L_x_3102:
[----:B------:R-:W-:Y:S05]  /*21610*/  BRA `(.L_x_3104) ;  /* 0xffffffa0001c7947 */ /* 0x000fea000383ffff */
.L_x_2946:
[----:B-1----:R1:W2:Y:S02]  /*21620*/  SYNCS.PHASECHK.TRANS64.TRYWAIT P0, [R0+URZ+0x22840], R2 ;  /* 0x02284002000075a7 */ /* 0x0022a4000800017f */
[----:B--2---:R-:W-:Y:S05]  /*21630*/  @!P0 NANOSLEEP.SYNCS 0x989680 ;  /* 0x009896800000895d */ /* 0x004fea0003900000 */
[----:B------:R-:W2:Y:S02]  /*21640*/  @!P0 SYNCS.PHASECHK.TRANS64 P0, [R0+URZ+0x22840], R2 ;  /* 0x02284002000085a7 */ /* 0x000ea4000800007f */
[----:B--2---:R-:W-:Y:S05]  /*21650*/  @!P0 BRA `(.L_x_2946) ;  /* 0xfffffffc00f08947 */ /* 0x004fea000383ffff */
[----:B------:R-:W-:Y:S05]  /*21660*/  BRA `(.L_x_3105) ;  /* 0xffffffa000847947 */ /* 0x000fea000383ffff */
.L_x_2950:
        /* <DEDUP_REMOVED lines=13> */
.L_x_3106:
[----:B------:R-:W-:Y:S02]  /*21740*/  IMAD.MOV.U32 R13, RZ, RZ, R4 ;  /* 0x000000ffff0d7224 */ /* 0x000fe400078e0004 */
[----:B------:R-:W-:-:S07]  /*21750*/  IMAD.MOV.U32 R6, RZ, RZ, R14 ;  /* 0x000000ffff067224 */ /* 0x000fce00078e000e */
[----:B------:R-:W-:Y:S05]  /*21760*/  WARPSYNC.COLLECTIVE R15, `(.L_x_3107) ;  /* 0x000000000f087348 */ /* 0x000fea0003c00000 */
[----:B------:R0:W1:Y:S02]  /*21770*/  SHFL.IDX P6, R14, R13, R12, R11 ;  /* 0x0000000c0d0e7389 */ /* 0x00006400000c000b */
[----:B01----:R-:W-:Y:S01]  /*21780*/  ENDCOLLECTIVE ;  /* 0x000000000000791b */ /* 0x003fe20003800000 */
.L_x_3107:
[----:B------:R-:W-:Y:S02]  /*21790*/  IMAD.MOV.U32 R13, RZ, RZ, R3 ;  /* 0x000000ffff0d7224 */ /* 0x000fe400078e0003 */
[----:B------:R-:W-:Y:S02]  /*217a0*/  IMAD.MOV.U32 R12, RZ, RZ, 0x1 ;  /* 0x00000001ff0c7424 */ /* 0x000fe400078e00ff */
[----:B------:R-:W-:-:S07]  /*217b0*/  IMAD.MOV.U32 R7, RZ, RZ, R14 ;  /* 0x000000ffff077224 */ /* 0x000fce00078e000e */
[----:B------:R-:W-:Y:S05]  /*217c0*/  WARPSYNC.COLLECTIVE R15, `(.L_x_3108) ;  /* 0x000000000f087348 */ /* 0x000fea0003c00000 */
[----:B------:R0:W1:Y:S02]  /*217d0*/  SHFL.IDX P6, R14, R13, R12, R11 ;  /* 0x0000000c0d0e7389 */ /* 0x00006400000c000b */
[----:B01----:R-:W-:Y:S01]  /*217e0*/  ENDCOLLECTIVE ;  /* 0x000000000000791b */ /* 0x003fe20003800000 */
.L_x_3108:
        /* <DEDUP_REMOVED lines=15> */
.L_x_3109:
[----:B------:R-:W-:Y:S02]  /*218e0*/  IMAD.MOV.U32 R13, RZ, RZ, R3 ;  /* 0x000000ffff0d7224 */ /* 0x000fe400078e0003 */
[----:B------:R-:W-:Y:S02]  /*218f0*/  IMAD.MOV.U32 R12, RZ, RZ, 0x2 ;  /* 0x00000002ff0c7424 */ /* 0x000fe400078e00ff */
[----:B------:R-:W-:-:S07]  /*21900*/  IMAD.MOV.U32 R5, RZ, RZ, R14 ;  /* 0x000000ffff057224 */ /* 0x000fce00078e000e */
[----:B------:R-:W-:Y:S05]  /*21910*/  WARPSYNC.COLLECTIVE R15, `(.L_x_3110) ;  /* 0x000000000f087348 */ /* 0x000fea0003c00000 */
[----:B------:R0:W1:Y:S02]  /*21920*/  SHFL.IDX P6, R14, R13, R12, R11 ;  /* 0x0000000c0d0e7389 */ /* 0x00006400000c000b */
[----:B01----:R-:W-:Y:S01]  /*21930*/  ENDCOLLECTIVE ;  /* 0x000000000000791b */ /* 0x003fe20003800000 */
.L_x_3110:
        /* <DEDUP_REMOVED lines=15> */
.L_x_3111:
[----:B------:R-:W-:Y:S02]  /*21a30*/  IMAD.MOV.U32 R13, RZ, RZ, R3 ;  /* 0x000000ffff0d7224 */ /* 0x000fe400078e0003 */
[----:B------:R-:W-:Y:S02]  /*21a40*/  IMAD.MOV.U32 R12, RZ, RZ, 0x3 ;  /* 0x00000003ff0c7424 */ /* 0x000fe400078e00ff */
[----:B------:R-:W-:-:S07]  /*21a50*/  IMAD.MOV.U32 R5, RZ, RZ, R14 ;  /* 0x000000ffff057224 */ /* 0x000fce00078e000e */
[----:B------:R-:W-:Y:S05]  /*21a60*/  WARPSYNC.COLLECTIVE R15, `(.L_x_3112) ;  /* 0x000000000f087348 */ /* 0x000fea0003c00000 */
[----:B------:R0:W1:Y:S02]  /*21a70*/  SHFL.IDX P6, R14, R13, R12, R11 ;  /* 0x0000000c0d0e7389 */ /* 0x00006400000c000b */
[----:B01----:R-:W-:Y:S01]  /*21a80*/  ENDCOLLECTIVE ;  /* 0x000000000000791b */ /* 0x003fe20003800000 */
.L_x_3112:
        /* <DEDUP_REMOVED lines=15> */
.L_x_3113:
[----:B------:R-:W-:Y:S02]  /*21b80*/  IMAD.MOV.U32 R13, RZ, RZ, R3 ;  /* 0x000000ffff0d7224 */ /* 0x000fe400078e0003 */
[----:B------:R-:W-:Y:S02]  /*21b90*/  IMAD.MOV.U32 R12, RZ, RZ, 0x4 ;  /* 0x00000004ff0c7424 */ /* 0x000fe400078e00ff */
[----:B------:R-:W-:-:S07]  /*21ba0*/  IMAD.MOV.U32 R5, RZ, RZ, R14 ;  /* 0x000000ffff057224 */ /* 0x000fce00078e000e */
[----:B------:R-:W-:Y:S05]  /*21bb0*/  WARPSYNC.COLLECTIVE R15, `(.L_x_3114) ;  /* 0x000000000f087348 */ /* 0x000fea0003c00000 */
[----:B------:R0:W1:Y:S02]  /*21bc0*/  SHFL.IDX P6, R14, R13, R12, R11 ;  /* 0x0000000c0d0e7389 */ /* 0x00006400000c000b */
[----:B01----:R-:W-:Y:S01]  /*21bd0*/  ENDCOLLECTIVE ;  /* 0x000000000000791b */ /* 0x003fe20003800000 */
.L_x_3114:
        /* <DEDUP_REMOVED lines=15> */
.L_x_3115:
[----:B------:R-:W-:Y:S02]  /*21cd0*/  IMAD.MOV.U32 R13, RZ, RZ, R3 ;  /* 0x000000ffff0d7224 */ /* 0x000fe400078e0003 */
[----:B------:R-:W-:Y:S02]  /*21ce0*/  IMAD.MOV.U32 R12, RZ, RZ, 0x5 ;  /* 0x00000005ff0c7424 */ /* 0x000fe400078e00ff */
[----:B------:R-:W-:-:S07]  /*21cf0*/  IMAD.MOV.U32 R5, RZ, RZ, R14 ;  /* 0x000000ffff057224 */ /* 0x000fce00078e000e */
[----:B------:R-:W-:Y:S05]  /*21d00*/  WARPSYNC.COLLECTIVE R15, `(.L_x_3116) ;  /* 0x000000000f087348 */ /* 0x000fea0003c00000 */
[----:B------:R0:W1:Y:S02]  /*21d10*/  SHFL.IDX P6, R14, R13, R12, R11 ;  /* 0x0000000c0d0e7389 */ /* 0x00006400000c000b */
[----:B01----:R-:W-:Y:S01]  /*21d20*/  ENDCOLLECTIVE ;  /* 0x000000000000791b */ /* 0x003fe20003800000 */
.L_x_3116:
        /* <DEDUP_REMOVED lines=15> */
.L_x_3117:
[----:B------:R-:W-:Y:S02]  /*21e20*/  IMAD.MOV.U32 R13, RZ, RZ, R3 ;  /* 0x000000ffff0d7224 */ /* 0x000fe400078e0003 */
[----:B------:R-:W-:Y:S02]  /*21e30*/  IMAD.MOV.U32 R12, RZ, RZ, 0x6 ;  /* 0x00000006ff0c7424 */ /* 0x000fe400078e00ff */
[----:B------:R-:W-:-:S07]  /*21e40*/  IMAD.MOV.U32 R5, RZ, RZ, R14 ;  /* 0x000000ffff057224 */ /* 0x000fce00078e000e */
[----:B------:R-:W-:Y:S05]  /*21e50*/  WARPSYNC.COLLECTIVE R15, `(.L_x_3118) ;  /* 0x000000000f087348 */ /* 0x000fea0003c00000 */
[----:B------:R0:W1:Y:S02]  /*21e60*/  SHFL.IDX P6, R14, R13, R12, R11 ;  /* 0x0000000c0d0e7389 */ /* 0x00006400000c000b */
[----:B01----:R-:W-:Y:S01]  /*21e70*/  ENDCOLLECTIVE ;  /* 0x000000000000791b */ /* 0x003fe20003800000 */
.L_x_3118:
        /* <DEDUP_REMOVED lines=13> */
.L_x_3119:
        /* <DEDUP_REMOVED lines=8> */
.L_x_3120:
        /* <DEDUP_REMOVED lines=13> */
.L_x_3121:
[----:B------:R-:W-:Y:S01]  /*220a0*/  IMAD.MOV.U32 R3, RZ, RZ, R14 ;  /* 0x000000ffff037224 */ /* 0x000fe200078e000e */
[----:B------:R-:W-:Y:S06]  /*220b0*/  BRA `(.L_x_3122) ;  /* 0xffffffa4001c7947 */ /* 0x000fec000383ffff */
.L_x_2953:
[----:B0-----:R-:W2:Y:S02]  /*220c0*/  LDL R2, [R1+0x4] ;  /* 0x0000040001027983 */ /* 0x001ea40000100800 */
[----:B--2---:R0:W1:Y:S02]  /*220d0*/  SYNCS.PHASECHK.TRANS64.TRYWAIT P0, [R2+URZ+0x22820], R0 ;  /* 0x02282000020075a7 */ /* 0x004064000800017f */
[----:B-1----:R-:W-:Y:S05]  /*220e0*/  @!P0 NANOSLEEP.SYNCS 0x989680 ;  /* 0x009896800000895d */ /* 0x002fea0003900000 */
[----:B------:R-:W1:Y:S02]  /*220f0*/  @!P0 SYNCS.PHASECHK.TRANS64 P0, [R2+URZ+0x22820], R0 ;  /* 0x02282000020085a7 */ /* 0x000e64000800007f */
[----:B-1----:R-:W-:Y:S05]  /*22100*/  @!P0 BRA `(.L_x_2953) ;  /* 0xfffffffc00ec8947 */ /* 0x002fea000383ffff */
[----:B------:R-:W-:Y:S05]  /*22110*/  BRA `(.L_x_3123) ;  /* 0xffffffa4007c7947 */ /* 0x000fea000383ffff */
.L_x_2957:
[----:B0-----:R0:W1:Y:S02]  /*22120*/  SYNCS.PHASECHK.TRANS64.TRYWAIT P0, [R2+URZ+0x22860], R0 ;  /* 0x02286000020075a7 */ /* 0x001064000800017f */
[----:B-1----:R-:W-:Y:S05]  /*22130*/  @!P0 NANOSLEEP.SYNCS 0x989680 ;  /* 0x009896800000895d */ /* 0x002fea0003900000 */
[----:B------:R-:W1:Y:S02]  /*22140*/  @!P0 SYNCS.PHASECHK.TRANS64 P0, [R2+URZ+0x22860], R0 ;  /* 0x02286000020085a7 */ /* 0x000e64000800007f */
[----:B-1----:R-:W-:Y:S05]  /*22150*/  @!P0 BRA `(.L_x_2957) ;  /* 0xfffffffc00f08947 */ /* 0x002fea000383ffff */
[----:B------:R-:W-:Y:S05]  /*22160*/  BRA `(.L_x_3124) ;  /* 0xffffffa400a87947 */ /* 0x000fea000383ffff */
.L_x_2972:
[----:B-1----:R1:W2:Y:S02]  /*22170*/  SYNCS.PHASECHK.TRANS64.TRYWAIT P0, [R2+URZ+0x22840], R5 ;  /* 0x02284005020075a7 */ /* 0x0022a4000800017f */
[----:B--2---:R-:W-:Y:S05]  /*22180*/  @!P0 NANOSLEEP.SYNCS 0x989680 ;  /* 0x009896800000895d */ /* 0x004fea0003900000 */
[----:B------:R-:W2:Y:S02]  /*22190*/  @!P0 SYNCS.PHASECHK.TRANS64 P0, [R2+URZ+0x22840], R5 ;  /* 0x02284005020085a7 */ /* 0x000ea4000800007f */
[----:B--2---:R-:W-:Y:S05]  /*221a0*/  @!P0 BRA `(.L_x_2972) ;  /* 0xfffffffc00f08947 */ /* 0x004fea000383ffff */
[----:B------:R-:W-:Y:S05]  /*221b0*/  BRA `(.L_x_3125) ;  /* 0xffffffac00c47947 */ /* 0x000fea000383ffff */
.L_x_2977:
[----:B0-----:R0:W2:Y:S02]  /*221c0*/  SYNCS.PHASECHK.TRANS64.TRYWAIT P0, [R2+URZ+0x22860], R5 ;  /* 0x02286005020075a7 */ /* 0x0010a4000800017f */
[----:B--2---:R-:W-:Y:S05]  /*221d0*/  @!P0 NANOSLEEP.SYNCS 0x989680 ;  /* 0x009896800000895d */ /* 0x004fea0003900000 */
[----:B------:R-:W2:Y:S02]  /*221e0*/  @!P0 SYNCS.PHASECHK.TRANS64 P0, [R2+URZ+0x22860], R5 ;  /* 0x02286005020085a7 */ /* 0x000ea4000800007f */
[----:B--2---:R-:W-:Y:S05]  /*221f0*/  @!P0 BRA `(.L_x_2977) ;  /* 0xfffffffc00f08947 */ /* 0x004fea000383ffff */
[----:B------:R-:W-:Y:S05]  /*22200*/  BRA `(.L_x_3126) ;  /* 0xffffffb000487947 */ /* 0x000fea000383ffff */
.L_x_2988:
[----:B0-----:R0:W1:Y:S02]  /*22210*/  SYNCS.PHASECHK.TRANS64.TRYWAIT P0, [R3+URZ+0x22840], R2 ;  /* 0x02284002030075a7 */ /* 0x001064000800017f */
[----:B-1----:R-:W-:Y:S05]  /*22220*/  @!P0 NANOSLEEP.SYNCS 0x989680 ;  /* 0x009896800000895d */ /* 0x002fea0003900000 */
[----:B------:R-:W1:Y:S02]  /*22230*/  @!P0 SYNCS.PHASECHK.TRANS64 P0, [R3+URZ+0x22840], R2 ;  /* 0x02284002030085a7 */ /* 0x000e64000800007f */
[----:B-1----:R-:W-:Y:S05]  /*22240*/  @!P0 BRA `(.L_x_2988) ;  /* 0xfffffffc00f08947 */ /* 0x002fea000383ffff */
[----:B------:R-:W-:Y:S05]  /*22250*/  BRA `(.L_x_3127) ;  /* 0xffffffb800487947 */ /* 0x000fea000383ffff */
.L_x_2993:
[----:B-1----:R1:W2:Y:S02]  /*22260*/  SYNCS.PHASECHK.TRANS64.TRYWAIT P0, [R3+URZ+0x22860], R2 ;  /* 0x02286002030075a7 */ /* 0x0022a4000800017f */
[----:B--2---:R-:W-:Y:S05]  /*22270*/  @!P0 NANOSLEEP.SYNCS 0x989680 ;  /* 0x009896800000895d */ /* 0x004fea0003900000 */
[----:B------:R-:W2:Y:S02]  /*22280*/  @!P0 SYNCS.PHASECHK.TRANS64 P0, [R3+URZ+0x22860], R2 ;  /* 0x02286002030085a7 */ /* 0x000ea4000800007f */
[----:B--2---:R-:W-:Y:S05]  /*22290*/  @!P0 BRA `(.L_x_2993) ;  /* 0xfffffffc00f08947 */ /* 0x004fea000383ffff */
[----:B------:R-:W-:Y:S05]  /*222a0*/  BRA `(.L_x_3128) ;  /* 0xffffffb800c87947 */ /* 0x000fea000383ffff */
.L_x_3004:
[----:B0-----:R0:W1:Y:S02]  /*222b0*/  SYNCS.PHASECHK.TRANS64.TRYWAIT P0, [R3+URZ+0x22840], R2 ;  /* 0x02284002030075a7 */ /* 0x001064000800017f */
[----:B-1----:R-:W-:Y:S05]  /*222c0*/  @!P0 NANOSLEEP.SYNCS 0x989680 ;  /* 0x009896800000895d */ /* 0x002fea0003900000 */
[----:B------:R-:W1:Y:S02]  /*222d0*/  @!P0 SYNCS.PHASECHK.TRANS64 P0, [R3+URZ+0x22840], R2 ;  /* 0x02284002030085a7 */ /* 0x000e64000800007f */
[----:B-1----:R-:W-:Y:S05]  /*222e0*/  @!P0 BRA `(.L_x_3004) ;  /* 0xfffffffc00f08947 */ /* 0x002fea000383ffff */
[----:B------:R-:W-:Y:S05]  /*222f0*/  BRA `(.L_x_3129) ;  /* 0xffffffc000a47947 */ /* 0x000fea000383ffff */
.L_x_3009:
[----:B-1----:R1:W2:Y:S02]  /*22300*/  SYNCS.PHASECHK.TRANS64.TRYWAIT P0, [R3+URZ+0x22860], R2 ;  /* 0x02286002030075a7 */ /* 0x0022a4000800017f */
[----:B--2---:R-:W-:Y:S05]  /*22310*/  @!P0 NANOSLEEP.SYNCS 0x989680 ;  /* 0x009896800000895d */ /* 0x004fea0003900000 */
[----:B------:R-:W2:Y:S02]  /*22320*/  @!P0 SYNCS.PHASECHK.TRANS64 P0, [R3+URZ+0x22860], R2 ;  /* 0x02286002030085a7 */ /* 0x000ea4000800007f */
[----:B--2---:R-:W-:Y:S05]  /*22330*/  @!P0 BRA `(.L_x_3009) ;  /* 0xfffffffc00f08947 */ /* 0x004fea000383ffff */
[----:B------:R-:W-:Y:S05]  /*22340*/  BRA `(.L_x_3130) ;  /* 0xffffffc400287947 */ /* 0x000fea000383ffff */
.L_x_3021:
[----:B------:R-:W-:Y:S01]  /*22350*/  BSSY B0, `(.L_x_3131) ;  /* 0x0000008000007945 */ /* 0x000fe20003800000 */
[----:B------:R-:W-:Y:S02]  /*22360*/  IMAD.MOV.U32 R13, RZ, RZ, R16 ;  /* 0x000000ffff0d7224 */ /* 0x000fe400078e0010 */
[----:B------:R-:W-:Y:S02]  /*22370*/  IMAD.MOV.U32 R12, RZ, RZ, RZ ;  /* 0x000000ffff0c7224 */ /* 0x000fe400078e00ff */
[----:B0-----:R-:W-:Y:S02]  /*22380*/  IMAD.MOV.U32 R11, RZ, RZ, 0x1f ;  /* 0x0000001fff0b7424 */ /* 0x001fe400078e00ff */
[----:B------:R-:W-:-:S07]  /*22390*/  IMAD.MOV.U32 R15, RZ, RZ, -0x1 ;  /* 0xffffffffff0f7424 */ /* 0x000fce00078e00ff */
[----:B-1---5:R-:W-:Y:S05]  /*223a0*/  WARPSYNC.COLLECTIVE R15, `(.L_x_3132) ;  /* 0x000000000f087348 */ /* 0x022fea0003c00000 */
[----:B------:R0:W2:Y:S02]  /*223b0*/  SHFL.IDX P6, R14, R13, R12, R11 ;  /* 0x0000000c0d0e7389 */ /* 0x0000a400000c000b */
[----:B012--5:R-:W-:Y:S01]  /*223c0*/  ENDCOLLECTIVE ;  /* 0x000000000000791b */ /* 0x027fe20003800000 */
.L_x_3132:
[----:B------:R-:W-:Y:S05]  /*223d0*/  BSYNC B0 ;  /* 0x0000000000007941 */ /* 0x000fea0003800000 */
.L_x_3131:
        /* <DEDUP_REMOVED lines=9> */
.L_x_3133:
        /* <DEDUP_REMOVED lines=18> */
.L_x_3134:
[----:B------:R-:W-:Y:S01]  /*22590*/  IMAD.MOV.U32 R12, RZ, RZ, 0x2 ;  /* 0x00000002ff0c7424 */ /* 0x000fe200078e00ff */
[----:B------:R-:W-:-:S05]  /*225a0*/  SEL R14, R14, RZ, P1 ;  /* 0x000000ff0e0e7207 */ /* 0x000fca0000800000 */
[----:B------:R-:W-:-:S04]  /*225b0*/  IMAD.IADD R2, R3, 0x1, R14 ;  /* 0x0000000103027824 */ /* 0x000fc800078e020e */
[----:B------:R-:W-:-:S07]  /*225c0*/  IMAD.MOV.U32 R13, RZ, RZ, R2 ;  /* 0x000000ffff0d7224 */ /* 0x000fce00078e0002 */
[----:B------:R-:W-:Y:S05]  /*225d0*/  WARPSYNC.COLLECTIVE R15, `(.L_x_3135) ;  /* 0x000000000f087348 */ /* 0x000fea0003c00000 */
[----:B------:R0:W1:Y:S02]  /*225e0*/  SHFL.UP P6, R14, R13, R12, R11 ;  /* 0x0400000c0d0e7389 */ /* 0x00006400000c000b */
[----:B01----:R-:W-:Y:S01]  /*225f0*/  ENDCOLLECTIVE ;  /* 0x000000000000791b */ /* 0x003fe20003800000 */
.L_x_3135:
        /* <DEDUP_REMOVED lines=8> */
.L_x_3136:
        /* <DEDUP_REMOVED lines=8> */
.L_x_3137:
        /* <DEDUP_REMOVED lines=8> */
.L_x_3138:
        /* <DEDUP_REMOVED lines=9> */
.L_x_3139:
[----:B------:R-:W-:Y:S01]  /*22810*/  IMAD.MOV.U32 R16, RZ, RZ, R14 ;  /* 0x000000ffff107224 */ /* 0x000fe200078e000e */
[----:B------:R-:W-:Y:S06]  /*22820*/  BRA `(.L_x_3140) ;  /* 0xffffffc800787947 */ /* 0x000fec000383ffff */
.L_x_3026:
[----:B------:R-:W-:Y:S01]  /*22830*/  BSSY B0, `(.L_x_3141) ;  /* 0x0000008000007945 */ /* 0x000fe20003800000 */
[----:B-----5:R-:W-:Y:S02]  /*22840*/  IMAD.MOV.U32 R13, RZ, RZ, R3 ;  /* 0x000000ffff0d7224 */ /* 0x020fe400078e0003 */
[----:B------:R-:W-:Y:S02]  /*22850*/  IMAD.MOV.U32 R12, RZ, RZ, 0x1 ;  /* 0x00000001ff0c7424 */ /* 0x000fe400078e00ff */
[----:B0-----:R-:W-:Y:S02]  /*22860*/  IMAD.MOV.U32 R11, RZ, RZ, RZ ;  /* 0x000000ffff0b7224 */ /* 0x001fe400078e00ff */
[----:B------:R-:W-:-:S07]  /*22870*/  IMAD.MOV.U32 R15, RZ, RZ, -0x1 ;  /* 0xffffffffff0f7424 */ /* 0x000fce00078e00ff */
[----:B-1----:R-:W-:Y:S05]  /*22880*/  WARPSYNC.COLLECTIVE R15, `(.L_x_3142) ;  /* 0x000000000f087348 */ /* 0x002fea0003c00000 */
[----:B------:R0:W2:Y:S02]  /*22890*/  SHFL.UP P6, R14, R13, R12, R11 ;  /* 0x0400000c0d0e7389 */ /* 0x0000a400000c000b */
[----:B012---:R-:W-:Y:S01]  /*228a0*/  ENDCOLLECTIVE ;  /* 0x000000000000791b */ /* 0x007fe20003800000 */
.L_x_3142:
[----:B------:R-:W-:Y:S05]  /*228b0*/  BSYNC B0 ;  /* 0x0000000000007941 */ /* 0x000fea0003800000 */
.L_x_3141:
        /* <DEDUP_REMOVED lines=9> */
.L_x_3143:
[----:B------:R-:W-:Y:S01]  /*22950*/  IMAD.MOV.U32 R12, RZ, RZ, 0x4 ;  /* 0x00000004ff0c7424 */ /* 0x000fe200078e00ff */
[----:B------:R-:W-:-:S05]  /*22960*/  SEL R7, R14, RZ, P2 ;  /* 0x000000ff0e077207 */ /* 0x000fca0001000000 */
[----:B------:R-:W-:-:S04]  /*22970*/  IMAD.IADD R2, R2, 0x1, R7 ;  /* 0x0000000102027824 */ /* 0x000fc800078e0207 */
[----:B------:R-:W-:-:S07]  /*22980*/  IMAD.MOV.U32 R13, RZ, RZ, R2 ;  /* 0x000000ffff0d7224 */ /* 0x000fce00078e0002 */
[----:B------:R-:W-:Y:S05]  /*22990*/  WARPSYNC.COLLECTIVE R15, `(.L_x_3144) ;  /* 0x000000000f087348 */ /* 0x000fea0003c00000 */
[----:B------:R0:W1:Y:S02]  /*229a0*/  SHFL.UP P6, R14, R13, R12, R11 ;  /* 0x0400000c0d0e7389 */ /* 0x00006400000c000b */
[----:B01----:R-:W-:Y:S01]  /*229b0*/  ENDCOLLECTIVE ;  /* 0x000000000000791b */ /* 0x003fe20003800000 */
.L_x_3144:
[----:B------:R-:W-:Y:S01]  /*229c0*/  IMAD.MOV.U32 R12, RZ, RZ, 0x8 ;  /* 0x00000008ff0c7424 */ /* 0x000fe200078e00ff */
[----:B------:R-:W-:-:S05]  /*229d0*/  SEL R7, R14, RZ, P3 ;  /* 0x000000ff0e077207 */ /* 0x000fca0001800000 */
[----:B------:R-:W-:-:S04]  /*229e0*/  IMAD.IADD R2, R2, 0x1, R7 ;  /* 0x0000000102027824 */ /* 0x000fc800078e0207 */
[----:B------:R-:W-:-:S07]  /*229f0*/  IMAD.MOV.U32 R13, RZ, RZ, R2 ;  /* 0x000000ffff0d7224 */ /* 0x000fce00078e0002 */
[----:B------:R-:W-:Y:S05]  /*22a00*/  WARPSYNC.COLLECTIVE R15, `(.L_x_3145) ;  /* 0x000000000f087348 */ /* 0x000fea0003c00000 */
[----:B------:R0:W1:Y:S02]  /*22a10*/  SHFL.UP P6, R14, R13, R12, R11 ;  /* 0x0400000c0d0e7389 */ /* 0x00006400000c000b */
[----:B01----:R-:W-:Y:S01]  /*22a20*/  ENDCOLLECTIVE ;  /* 0x000000000000791b */ /* 0x003fe20003800000 */
.L_x_3145:
[----:B------:R-:W-:Y:S01]  /*22a30*/  IMAD.MOV.U32 R12, RZ, RZ, 0x10 ;  /* 0x00000010ff0c7424 */ /* 0x000fe200078e00ff */
[----:B------:R-:W-:-:S05]  /*22a40*/  SEL R7, R14, RZ, P4 ;  /* 0x000000ff0e077207 */ /* 0x000fca0002000000 */
[----:B------:R-:W-:-:S04]  /*22a50*/  IMAD.IADD R2, R2, 0x1, R7 ;  /* 0x0000000102027824 */ /* 0x000fc800078e0207 */
[----:B------:R-:W-:-:S07]  /*22a60*/  IMAD.MOV.U32 R13, RZ, RZ, R2 ;  /* 0x000000ffff0d7224 */ /* 0x000fce00078e0002 */
[----:B------:R-:W-:Y:S05]  /*22a70*/  WARPSYNC.COLLECTIVE R15, `(.L_x_3146) ;  /* 0x000000000f087348 */ /* 0x000fea0003c00000 */
[----:B------:R0:W1:Y:S02]  /*22a80*/  SHFL.UP P6, R14, R13, R12, R11 ;  /* 0x0400000c0d0e7389 */ /* 0x00006400000c000b */
[----:B01----:R-:W-:Y:S01]  /*22a90*/  ENDCOLLECTIVE ;  /* 0x000000000000791b */ /* 0x003fe20003800000 */
.L_x_3146:
        /* <DEDUP_REMOVED lines=8> */
.L_x_3147:
[----:B------:R-:W-:Y:S01]  /*22b20*/  IMAD.MOV.U32 R16, RZ, RZ, R14 ;  /* 0x000000ffff107224 */ /* 0x000fe200078e000e */
[----:B------:R-:W-:Y:S06]  /*22b30*/  BRA `(.L_x_3148) ;  /* 0xffffffc800507947 */ /* 0x000fec000383ffff */
.L_x_3028:
[----:B------:R-:W-:Y:S01]  /*22b40*/  BSSY B0, `(.L_x_3149) ;  /* 0x0000006000007945 */ /* 0x000fe20003800000 */
[----:B------:R-:W-:Y:S01]  /*22b50*/  PLOP3.LUT P6, PT, P6, PT, PT, 0x8, 0x0 ;  /* 0x000000000000781c */ /* 0x000fe200037ce170 */
[----:B------:R-:W-:-:S12]  /*22b60*/  IMAD.MOV.U32 R15, RZ, RZ, -0x1 ;  /* 0xffffffffff0f7424 */ /* 0x000fd800078e00ff */
[----:B0----5:R-:W-:Y:S05]  /*22b70*/  WARPSYNC.COLLECTIVE R15, `(.L_x_3150) ;  /* 0x000000000f087348 */ /* 0x021fea0003c00000 */
[----:B------:R-:W-:Y:S01]  /*22b80*/  VOTE.ANY R14, PT, P6 ;  /* 0x00000000000e7806 */ /* 0x000fe200030e0100 */
[----:B0----5:R-:W-:Y:S06]  /*22b90*/  ENDCOLLECTIVE ;  /* 0x000000000000791b */ /* 0x021fec0003800000 */
.L_x_3150:
[----:B------:R-:W-:Y:S05]  /*22ba0*/  BSYNC B0 ;  /* 0x0000000000007941 */ /* 0x000fea0003800000 */
.L_x_3149:
        /* <DEDUP_REMOVED lines=9> */
.L_x_3151:
[----:B------:R-:W-:Y:S01]  /*22c40*/  IMAD.MOV.U32 R17, RZ, RZ, R14 ;  /* 0x000000ffff117224 */ /* 0x000fe200078e000e */
[----:B------:R-:W-:Y:S06]  /*22c50*/  BRA `(.L_x_3152) ;  /* 0xffffffc800407947 */ /* 0x000fec000383ffff */
.L_x_3030:
[----:B------:R-:W-:Y:S01]  /*22c60*/  BSSY B0, `(.L_x_3153) ;  /* 0x0000007000007945 */ /* 0x000fe20003800000 */
[----:B------:R-:W-:Y:S02]  /*22c70*/  IMAD.MOV.U32 R13, RZ, RZ, R2 ;  /* 0x000000ffff0d7224 */ /* 0x000fe400078e0002 */
[----:B0-----:R-:W-:Y:S02]  /*22c80*/  IMAD.MOV.U32 R11, RZ, RZ, 0x1f ;  /* 0x0000001fff0b7424 */ /* 0x001fe400078e00ff */
[----:B------:R-:W-:-:S07]  /*22c90*/  IMAD.MOV.U32 R15, RZ, RZ, -0x1 ;  /* 0xffffffffff0f7424 */ /* 0x000fce00078e00ff */
[----:B-12--5:R-:W-:Y:S05]  /*22ca0*/  WARPSYNC.COLLECTIVE R15, `(.L_x_3154) ;  /* 0x000000000f087348 */ /* 0x026fea0003c00000 */
[----:B------:R0:W3:Y:S02]  /*22cb0*/  SHFL.IDX P6, R14, R13, R12, R11 ;  /* 0x0000000c0d0e7389 */ /* 0x0000e400000c000b */
[----:B0123-5:R-:W-:Y:S01]  /*22cc0*/  ENDCOLLECTIVE ;  /* 0x000000000000791b */ /* 0x02ffe20003800000 */
.L_x_3154:
[----:B------:R-:W-:Y:S05]  /*22cd0*/  BSYNC B0 ;  /* 0x0000000000007941 */ /* 0x000fea0003800000 */
.L_x_3153:
[----:B------:R-:W-:Y:S01]  /*22ce0*/  IMAD.MOV.U32 R2, RZ, RZ, R14 ;  /* 0x000000ffff027224 */ /* 0x000fe200078e000e */
[----:B------:R-:W-:Y:S06]  /*22cf0*/  BRA `(.L_x_3155) ;  /* 0xffffffc800347947 */ /* 0x000fec000383ffff */
.L_x_3034:
[----:B0-----:R0:W1:Y:S02]  /*22d00*/  SYNCS.PHASECHK.TRANS64.TRYWAIT P0, [R0+URZ+0x22820], R3 ;  /* 0x02282003000075a7 */ /* 0x001064000800017f */
[----:B-1----:R-:W-:Y:S05]  /*22d10*/  @!P0 NANOSLEEP.SYNCS 0x989680 ;  /* 0x009896800000895d */ /* 0x002fea0003900000 */
[----:B------:R-:W1:Y:S02]  /*22d20*/  @!P0 SYNCS.PHASECHK.TRANS64 P0, [R0+URZ+0x22820], R3 ;  /* 0x02282003000085a7 */ /* 0x000e64000800007f */
[----:B-1----:R-:W-:Y:S05]  /*22d30*/  @!P0 BRA `(.L_x_3034) ;  /* 0xfffffffc00f08947 */ /* 0x002fea000383ffff */
[----:B------:R-:W-:Y:S05]  /*22d40*/  BRA `(.L_x_3156) ;  /* 0xffffffcc00b87947 */ /* 0x000fea000383ffff */
.L_x_3035:
        /* <DEDUP_REMOVED lines=11> */
.L_x_3158:
[----:B------:R-:W-:Y:S05]  /*22e00*/  BSYNC B0 ;  /* 0x0000000000007941 */ /* 0x000fea0003800000 */
.L_x_3157:
[----:B------:R-:W-:Y:S05]  /*22e10*/  BRA `(.L_x_3159) ;  /* 0xffffffcc00a07947 */ /* 0x000fea000383ffff */
.L_x_3036:
[----:B------:R-:W-:Y:S01]  /*22e20*/  BSSY B0, `(.L_x_3160) ;  /* 0x0000006000007945 */ /* 0x000fe20003800000 */
[----:B------:R-:W-:-:S07]  /*22e30*/  IMAD.MOV.U32 R15, RZ, RZ, -0x1 ;  /* 0xffffffffff0f7424 */ /* 0x000fce00078e00ff */
[----:B01---5:R-:W-:Y:S05]  /*22e40*/  WARPSYNC.COLLECTIVE R15, `(.L_x_3161) ;  /* 0x000000000f0c7348 */ /* 0x023fea0003c00000 */
[----:B------:R-:W-:Y:S02]  /*22e50*/  ELECT P6, UR62, PT ;  /* 0x00000000003e782f */ /* 0x000fe400038c0000 */
[----:B------:R-:W-:Y:S01]  /*22e60*/  MOV R14, UR62 ;  /* 0x0000003e000e7c02 */ /* 0x000fe20008000f00 */
[----:B01---5:R-:W-:Y:S10]  /*22e70*/  ENDCOLLECTIVE ;  /* 0x000000000000791b */ /* 0x023ff40003800000 */
.L_x_3161:
[----:B------:R-:W-:Y:S05]  /*22e80*/  BSYNC B0 ;  /* 0x0000000000007941 */ /* 0x000fea0003800000 */
.L_x_3160:
[----:B------:R-:W-:Y:S05]  /*22e90*/  BRA `(.L_x_3162) ;  /* 0xffffffcc00947947 */ /* 0x000fea000383ffff */
.L_x_3038:
[----:B0-----:R0:W1:Y:S02]  /*22ea0*/  SYNCS.PHASECHK.TRANS64.TRYWAIT P0, [R6+URZ], R5 ;  /* 0x00000005060075a7 */ /* 0x001064000800017f */
[----:B-1----:R-:W-:Y:S05]  /*22eb0*/  @!P0 NANOSLEEP.SYNCS 0x989680 ;  /* 0x009896800000895d */ /* 0x002fea0003900000 */
[----:B------:R-:W1:Y:S02]  /*22ec0*/  @!P0 SYNCS.PHASECHK.TRANS64 P0, [R6+URZ], R5 ;  /* 0x00000005060085a7 */ /* 0x000e64000800007f */
[----:B-1----:R-:W-:Y:S05]  /*22ed0*/  @!P0 BRA `(.L_x_3038) ;  /* 0xfffffffc00f08947 */ /* 0x002fea000383ffff */
[----:B------:R-:W-:Y:S05]  /*22ee0*/  BRA `(.L_x_3163) ;  /* 0xffffffcc00d07947 */ /* 0x000fea000383ffff */
.L_x_3039:
[----:B-1----:R1:W2:Y:S02]  /*22ef0*/  SYNCS.PHASECHK.TRANS64.TRYWAIT P0, [R7+URZ], R2 ;  /* 0x00000002070075a7 */ /* 0x0022a4000800017f */
[----:B--2---:R-:W-:Y:S05]  /*22f00*/  @!P0 NANOSLEEP.SYNCS 0x989680 ;  /* 0x009896800000895d */ /* 0x004fea0003900000 */
[----:B------:R-:W2:Y:S02]  /*22f10*/  @!P0 SYNCS.PHASECHK.TRANS64 P0, [R7+URZ], R2 ;  /* 0x00000002070085a7 */ /* 0x000ea4000800007f */
[----:B--2---:R-:W-:Y:S05]  /*22f20*/  @!P0 BRA `(.L_x_3039) ;  /* 0xfffffffc00f08947 */ /* 0x004fea000383ffff */
[----:B------:R-:W-:Y:S05]  /*22f30*/  BRA `(.L_x_3164) ;  /* 0xffffffcc00c47947 */ /* 0x000fea000383ffff */
.L_x_3041:
[----:B--2---:R2:W3:Y:S02]  /*22f40*/  SYNCS.PHASECHK.TRANS64.TRYWAIT P0, [R4+URZ], R5 ;  /* 0x00000005040075a7 */ /* 0x0044e4000800017f */
[----:B---3--:R-:W-:Y:S05]  /*22f50*/  @!P0 NANOSLEEP.SYNCS 0x989680 ;  /* 0x009896800000895d */ /* 0x008fea0003900000 */
[----:B------:R-:W3:Y:S02]  /*22f60*/  @!P0 SYNCS.PHASECHK.TRANS64 P0, [R4+URZ], R5 ;  /* 0x00000005040085a7 */ /* 0x000ee4000800007f */
[----:B---3--:R-:W-:Y:S05]  /*22f70*/  @!P0 BRA `(.L_x_3041) ;  /* 0xfffffffc00f08947 */ /* 0x008fea000383ffff */
[----:B------:R-:W-:Y:S05]  /*22f80*/  BRA `(.L_x_3165) ;  /* 0xffffffcc00cc7947 */ /* 0x000fea000383ffff */
.L_x_3166:
        /* <DEDUP_REMOVED lines=15> */
.L_x_6044:


//--------------------- .text._ZN7cutlass13device_kernelIN5flash11enable_sm90INS1_16FlashAttnFwdSm90INS1_25CollectiveMainloopFwdSm90ILi2EN4cute5tupleIJNS5_1CILi1EEES8_S8_EEENS6_IJNS7_ILi128EEENS7_ILi96EEENS7_ILi64EEEEEELi256ENS_10bfloat16_tEfNS_4arch4Sm90ELb0ELb1ELb0ELb1ELb0ELb0ELb1ELb1ELb0ELb1ELb0ELb0EEENS1_21CollectiveEpilogueFwdINS6_IJSA_NS7_ILi256EEESB_EEES9_SE_SG_Li256ELb1ELb1ELb0ELb0EEENS1_36VarlenDynamicPersistentTileSchedulerILi128ELi96ELi256ELi128ELb0ELb1ELb1ELb1ELb0ELb1EEEEEEEEEvNT_6ParamsE --------------------------
	.section	.text._ZN7cutlass13device_kernelIN5flash11enable_sm90INS1_16FlashAttnFwdSm90INS1_25CollectiveMainloopFwdSm90ILi2EN4cute5tupleIJNS5_1CILi1EEES8_S8_EEENS6_IJNS7_ILi128EEENS7_ILi96EEENS7_ILi64EEEEEELi256ENS_10bfloat16_tEfNS_4arch4Sm90ELb0ELb1ELb0ELb1ELb0ELb0ELb1ELb1ELb0ELb1ELb0ELb0EEENS1_21CollectiveEpilogueFwdINS6_IJSA_NS7_ILi256EEESB_EEES9_SE_SG_Li256ELb1ELb1ELb0ELb0EEENS1_36VarlenDynamicPersistentTileSchedulerILi128ELi96ELi256ELi128ELb0ELb1ELb1ELb1ELb0ELb1EEEEEEEEEvNT_6ParamsE,"ax",@progbits
	.align	128
.text._ZN7cutlass13device_kernelIN5flash11enable_sm90INS1_16FlashAttnFwdSm90INS1_25CollectiveMainloopFwdSm90ILi2EN4cute5tupleIJNS5_1CILi1EEES8_S8_EEENS6_IJNS7_ILi128EEENS7_ILi96EEENS7_ILi64EEEEEELi256ENS_10bfloat16_tEfNS_4arch4Sm90ELb0ELb1ELb0ELb1ELb0ELb0ELb1ELb1ELb0ELb1ELb0ELb0EEENS1_21CollectiveEpilogueFwdINS6_IJSA_NS7_ILi256EEESB_EEES9_SE_SG_Li256ELb1ELb1ELb0ELb0EEENS1_36VarlenDynamicPersistentTileSchedulerILi128ELi96ELi256ELi128ELb0ELb1ELb1ELb1ELb0ELb1EEEEEEEEEvNT_6ParamsE:
        .type           _ZN7cutlass13device_kernelIN5flash11enable_sm90INS1_16FlashAttnFwdSm90INS1_25CollectiveMainloopFwdSm90ILi2EN4cute5tupleIJNS5_1CILi1EEES8_S8_EEENS6_IJNS7_ILi128EEENS7_ILi96EEENS7_ILi64EEEEEELi256ENS_10bfloat16_tEfNS_4arch4Sm90ELb0ELb1ELb0ELb1ELb0ELb0ELb1ELb1ELb0ELb1ELb0ELb0EEENS1_21CollectiveEpilogueFwdINS6_IJSA_NS7_ILi256EEESB_EEES9_SE_SG_Li256ELb1ELb1ELb0ELb0EEENS1_36VarlenDynamicPersistentTileSchedulerILi128ELi96ELi256ELi128ELb0ELb1ELb1ELb1ELb0ELb1EEEEEEEEEvNT_6ParamsE,@function
        .size           _ZN7cutlass13device_kernelIN5flash11enable_sm90INS1_16FlashAttnFwdSm90INS1_25CollectiveMainloopFwdSm90ILi2EN4cute5tupleIJNS5_1CILi1EEES8_S8_EEENS6_IJNS7_ILi128EEENS7_ILi96EEENS7_ILi64EEEEEELi256ENS_10bfloat16_tEfNS_4arch4Sm90ELb0ELb1ELb0ELb1ELb0ELb0ELb1ELb1ELb0ELb1ELb0ELb0EEENS1_21CollectiveEpilogueFwdINS6_IJSA_NS7_ILi256EEESB_EEES9_SE_SG_Li256ELb1ELb1ELb0ELb0EEENS1_36VarlenDynamicPersistentTileSchedulerILi128ELi96ELi256ELi128ELb0ELb1ELb1ELb1ELb0ELb1EEEEEEEEEvNT_6ParamsE,(.L_x_6045 - _ZN7cutlass13device_kernelIN5flash11enable_sm90INS1_16FlashAttnFwdSm90INS1_25CollectiveMainloopFwdSm90ILi2EN4cute5tupleIJNS5_1CILi1EEES8_S8_EEENS6_IJNS7_ILi128EEENS7_ILi96EEENS7_ILi64EEEEEELi256ENS_10bfloat16_tEfNS_4arch4Sm90ELb0ELb1ELb0ELb1ELb0ELb0ELb1ELb1ELb0ELb1ELb0ELb0EEENS1_21CollectiveEpilogueFwdINS6_IJSA_NS7_ILi256EEESB_EEES9_SE_SG_Li256ELb1ELb1ELb0ELb0EEENS1_36VarlenDynamicPersistentTileSchedulerILi128ELi96ELi256ELi128ELb0ELb1ELb1ELb1ELb0ELb1EEEEEEEEEvNT_6ParamsE)
        .other          _ZN7cutlass13device_kernelIN5flash11enable_sm90INS1_16FlashAttnFwdSm90INS1_25CollectiveMainloopFwdSm90ILi2EN4cute5tupleIJNS5_1CILi1EEES8_S8_EEENS6_IJNS7_ILi128EEENS7_ILi96EEENS7_ILi64EEEEEELi256ENS_10bfloat16_tEfNS_4arch4Sm90ELb0ELb1ELb0ELb1ELb0ELb0ELb1ELb1ELb0ELb1ELb0ELb0EEENS1_21CollectiveEpilogueFwdINS6_IJSA_NS7_ILi256EEESB_EEES9_SE_SG_Li256ELb1ELb1ELb0ELb0EEENS1_36VarlenDynamicPersistentTileSchedulerILi128ELi96ELi256ELi128ELb0ELb1ELb1ELb1ELb0ELb1EEEEEEEEEvNT_6ParamsE,@"STO_CUDA_ENTRY STV_DEFAULT"
_ZN7cutlass13device_kernelIN5flash11enable_sm90INS1_16FlashAttnFwdSm90INS1_25CollectiveMainloopFwdSm90ILi2EN4cute5tupleIJNS5_1CILi1EEES8_S8_EEENS6_IJNS7_ILi128EEENS7_ILi96EEENS7_ILi64EEEEEELi256ENS_10bfloat16_tEfNS_4arch4Sm90ELb0ELb1ELb0ELb1ELb0ELb0ELb1ELb1ELb0ELb1ELb0ELb0EEENS1_21CollectiveEpilogueFwdINS6_IJSA_NS7_ILi256EEESB_EEES9_SE_SG_Li256ELb1ELb1ELb0ELb0EEENS1_36VarlenDynamicPersistentTileSchedulerILi128ELi96ELi256ELi128ELb0ELb1ELb1ELb1ELb0ELb1EEEEEEEEEvNT_6ParamsE:
        /* <DEDUP_REMOVED lines=22> */
.L_x_3168:
[----:B------:R-:W-:Y:S05]  /*0160*/  BSYNC B0 ;  /* 0x0000000000007941 */ /* 0x000fea0003800000 */
.L_x_3167:
        /* <DEDUP_REMOVED lines=43> */
.L_x_3169:
        /* <DEDUP_REMOVED lines=22> */
.L_x_3170:
        /* <DEDUP_REMOVED lines=18> */
.L_x_3171:
        /* <DEDUP_REMOVED lines=22> */
.L_x_3172:
        /* <DEDUP_REMOVED lines=22> */
.L_x_3173:
        /* <DEDUP_REMOVED lines=13> */
.L_x_3175:
[----:B------:R-:W-:-:S08]  /*0a30*/  NOP ;  /* 0x0000000000007918 */ /* 0x000fd00000000000 */
[----:B------:R-:W0:Y:S02]  /*0a40*/  USETMAXREG.TRY_ALLOC.CTAPOOL UP0, 0xf0 ;  /* 0x000000f0000079c8 */ /* 0x000e240008000600 */
[----:B0-----:R-:W-:-:S13]  /*0a50*/  PLOP3.LUT P0, PT, PT, PT, UP0, 0x80, 0x0 ;  /* 0x000000000000781c */ /* 0x001fda0003f0f008 */
[----:B------:R-:W-:Y:S05]  /*0a60*/  @!P0 BRA `(.L_x_3175) ;  /* 0xfffffffc00f08947 */ /* 0x000fea000383ffff */
[----:B------:R-:W-:Y:S01]  /*0a70*/  ISETP.NE.AND P0, PT, R26, 0x1, PT ;  /* 0x000000011a00780c */ /* 0x000fe20003f05270 */
[----:B------:R-:W0:Y:S08]  /*0a80*/  S2UR UR4, SR_CgaCtaId ;  /* 0x00000000000479c3 */ /* 0x000e300000008800 */
[----:B------:R-:W-:Y:S06]  /*0a90*/  BAR.ARV 0x8, 0x180 ;  /* 0x0206000000007b1d */ /* 0x000fec0000002000 */
[----:B------:R-:W-:-:S02]  /*0aa0*/  UMOV UR46, 0x400 ;  /* 0x00000400002e7882 */ /* 0x000fc40000000000 */
[----:B------:R-:W-:Y:S08]  /*0ab0*/  @!P0 BAR.ARV 0x9, 0x100 ;  /* 0x0244000000008b1d */ /* 0x000ff00000002000 */
[----:B------:R-:W-:Y:S01]  /*0ac0*/  BAR.SYNC.DEFER_BLOCKING 0x5, 0x180 ;  /* 0x0146000000007b1d */ /* 0x000fe20000010000 */
[C---:B------:R-:W-:Y:S02]  /*0ad0*/  IADD3 R218, P1, R16.reuse, 0x210, RZ ;  /* 0x0000021010da7810 */ /* 0x040fe40007f3e0ff */
[----:B------:R-:W-:Y:S01]  /*0ae0*/  IADD3 R221, P2, R16, 0x21c, RZ ;  /* 0x0000021c10dd7810 */ /* 0x000fe20007f5e0ff */
[----:B0-----:R-:W-:-:S02]  /*0af0*/  ULEA UR46, UR4, UR46, 0x18 ;  /* 0x0000002e042e7291 */ /* 0x001fc4000f8ec03f */
[--C-:B------:R-:W-:Y:S01]  /*0b00*/  IMAD.X R217, RZ, RZ, R17.reuse, P1 ;  /* 0x000000ffffd97224 */ /* 0x100fe200008e0611 */
[----:B------:R-:W-:Y:S01]  /*0b10*/  ULDC UR4, c[0x0][0xd3c] ;  /* 0x00034f0000047ab9 */ /* 0x000fe20000000800 */
[----:B------:R-:W-:Y:S01]  /*0b20*/  STL.64 [R1+0x210], RZ ;  /* 0x000210ff01007387 */ /* 0x000fe20000100a00 */
[----:B------:R-:W-:-:S03]  /*0b30*/  IMAD.X R220, RZ, RZ, R17, P2 ;  /* 0x000000ffffdc7224 */ /* 0x000fc600010e0611 */
[----:B------:R-:W-:Y:S04]  /*0b40*/  STL [R1+0x218], RZ ;  /* 0x000218ff01007387 */ /* 0x000fe80000100800 */
[----:B------:R-:W-:Y:S04]  /*0b50*/  STL [R1+0x21c], RZ ;  /* 0x00021cff01007387 */ /* 0x000fe80000100800 */
[----:B------:R-:W0:Y:S01]  /*0b60*/  LDS.128 R8, [UR46+0x324d0] ;  /* 0x0324d02eff087984 */ /* 0x000e220008000c00 */
[----:B------:R-:W-:Y:S06]  /*0b70*/  BAR.ARV 0x4, 0x180 ;  /* 0x0106000000007b1d */ /* 0x000fec0000002000 */
[----:B0-----:R-:W-:-:S13]  /*0b80*/  ISETP.GE.AND P0, PT, R11, UR4, PT ;  /* 0x000000040b007c0c */ /* 0x001fda000bf06270 */
[----:B------:R-:W-:Y:S05]  /*0b90*/  @P0 EXIT ;  /* 0x000000000000094d */ /* 0x000fea0003800000 */
[----:B------:R-:W0:Y:S01]  /*0ba0*/  S2R R0, SR_TID.X ;  /* 0x0000000000007919 */ /* 0x000e220000002100 */
[----:B------:R-:W1:Y:S01]  /*0bb0*/  S2UR UR4, SR_SWINHI ;  /* 0x00000000000479c3 */ /* 0x000e620000002f00 */
[----:B------:R-:W-:Y:S01]  /*0bc0*/  IMAD.MOV.U32 R193, RZ, RZ, 0x2 ;  /* 0x00000002ffc17424 */ /* 0x000fe200078e00ff */
[----:B------:R-:W-:Y:S01]  /*0bd0*/  R2UR UR5, R9 ;  /* 0x00000000090572ca */ /* 0x000fe200000e0000 */
[----:B------:R-:W-:Y:S01]  /*0be0*/  VIADD R209, R26, 0x8 ;  /* 0x000000081ad17836 */ /* 0x000fe20000000000 */
[----:B------:R-:W-:Y:S02]  /*0bf0*/  R2UR UR6, R11 ;  /* 0x000000000b0672ca */ /* 0x000fe400000e0000 */
[----:B------:R-:W-:Y:S02]  /*0c00*/  R2UR UR7, R10 ;  /* 0x000000000a0772ca */ /* 0x000fe400000e0000 */
[----:B------:R-:W-:Y:S01]  /*0c10*/  IADD3 R208, -R26, 0xb, RZ ;  /* 0x0000000b1ad07810 */ /* 0x000fe20007ffe1ff */
[----:B------:R-:W-:Y:S01]  /*0c20*/  UMOV UR38, UR46 ;  /* 0x0000002e00267c82 */ /* 0x000fe20008000000 */
[----:B-1----:R-:W-:Y:S01]  /*0c30*/  UMOV UR39, UR4 ;  /* 0x0000000400277c82 */ /* 0x002fe20008000000 */
[----:B0-----:R-:W-:-:S05]  /*0c40*/  VIADD R206, R0, 0xffffff80 ;  /* 0xffffff8000ce7836 */ /* 0x001fca0000000000 */
[----:B------:R-:W-:-:S04]  /*0c50*/  SHF.R.S32.HI R27, RZ, 0x1f, R206 ;  /* 0x0000001fff1b7819 */ /* 0x000fc800000114ce */
[CC--:B----4-:R-:W-:Y:S02]  /*0c60*/  LEA.HI R2, R27.reuse, R206.reuse, RZ, 0x4 ;  /* 0x000000ce1b027211 */ /* 0x0d0fe400078f20ff */
[CC--:B------:R-:W-:Y:S02]  /*0c70*/  LEA.HI R0, R27.reuse, R206.reuse, RZ, 0x7 ;  /* 0x000000ce1b007211 */ /* 0x0c0fe400078f38ff */
[----:B------:R-:W-:Y:S02]  /*0c80*/  LEA.HI R4, R27, R206, RZ, 0x5 ;  /* 0x000000ce1b047211 */ /* 0x000fe400078f28ff */
[----:B------:R-:W-:Y:S02]  /*0c90*/  SHF.R.S32.HI R7, RZ, 0x4, R2 ;  /* 0x00000004ff077819 */ /* 0x000fe40000011402 */
[----:B------:R-:W-:Y:S01]  /*0ca0*/  LOP3.LUT R3, R0, 0xffffff80, RZ, 0xc0, !PT ;  /* 0xffffff8000037812 */ /* 0x000fe200078ec0ff */
[----:B------:R-:W-:Y:S01]  /*0cb0*/  IMAD.SHL.U32 R4, R4, 0x20, RZ ;  /* 0x0000002004047824 */ /* 0x000fe200078e00ff */
[----:B------:R-:W-:-:S02]  /*0cc0*/  LOP3.LUT R5, R2, 0x3fffff0, RZ, 0xc0, !PT ;  /* 0x03fffff002057812 */ /* 0x000fc400078ec0ff */
[----:B------:R-:W-:Y:S01]  /*0cd0*/  LEA.HI R2, R2, R7, RZ, 0x1 ;  /* 0x0000000702027211 */ /* 0x000fe200078f08ff */
[----:B------:R-:W-:Y:S01]  /*0ce0*/  IMAD.IADD R216, R206, 0x1, -R3 ;  /* 0x00000001ced87824 */ /* 0x000fe200078e0a03 */
[----:B------:R-:W-:Y:S01]  /*0cf0*/  LOP3.LUT R4, R4, 0xfffffc00, RZ, 0xc0, !PT ;  /* 0xfffffc0004047812 */ /* 0x000fe200078ec0ff */
[----:B------:R-:W-:Y:S01]  /*0d00*/  IMAD.IADD R5, R206, 0x1, -R5 ;  /* 0x00000001ce057824 */ /* 0x000fe200078e0a05 */
[----:B------:R-:W-:Y:S02]  /*0d10*/  LOP3.LUT R2, R2, 0x1ffffffe, RZ, 0xc0, !PT ;  /* 0x1ffffffe02027812 */ /* 0x000fe400078ec0ff */
[----:B------:R-:W-:Y:S01]  /*0d20*/  SHF.R.S32.HI R3, RZ, 0x1f, R216 ;  /* 0x0000001fff037819 */ /* 0x000fe200000114d8 */
[----:B------:R-:W-:Y:S01]  /*0d30*/  IMAD R5, R5, 0x40, R4 ;  /* 0x0000004005057824 */ /* 0x000fe200078e0204 */
[----:B------:R-:W-:Y:S01]  /*0d40*/  LEA.HI R4, R27, R206, RZ, 0x2 ;  /* 0x000000ce1b047211 */ /* 0x000fe200078f10ff */
[----:B------:R-:W-:Y:S01]  /*0d50*/  IMAD.IADD R2, R7, 0x1, -R2 ;  /* 0x0000000107027824 */ /* 0x000fe200078e0a02 */
[----:B------:R-:W-:-:S02]  /*0d60*/  LEA.HI R28, R3, R216, RZ, 0x2 ;  /* 0x000000d8031c7211 */ /* 0x000fc400078f10ff */
[----:B------:R-:W-:Y:S01]  /*0d70*/  LOP3.LUT R7, R4, 0xfffffffc, RZ, 0xc0, !PT ;  /* 0xfffffffc04077812 */ /* 0x000fe200078ec0ff */
[----:B------:R-:W-:Y:S01]  /*0d80*/  IMAD R192, R2, 0x8, R5 ;  /* 0x0000000802c07824 */ /* 0x000fe200078e0205 */
[--C-:B------:R-:W-:Y:S02]  /*0d90*/  SHF.R.S32.HI R2, RZ, 0x2, R28.reuse ;  /* 0x00000002ff027819 */ /* 0x100fe4000001141c */
[----:B------:R-:W-:Y:S01]  /*0da0*/  SHF.R.S32.HI R5, RZ, 0x1f, R28 ;  /* 0x0000001fff057819 */ /* 0x000fe2000001141c */
[----:B------:R-:W-:Y:S01]  /*0db0*/  IMAD.IADD R7, R206, 0x1, -R7 ;  /* 0x00000001ce077824 */ /* 0x000fe200078e0a07 */
[----:B------:R-:W-:Y:S01]  /*0dc0*/  LEA.HI R3, R3, R216, RZ, 0x5 ;  /* 0x000000d803037211 */ /* 0x000fe200078f28ff */
[----:B------:R-:W-:Y:S01]  /*0dd0*/  IMAD.WIDE R192, R192, R193, UR38 ;  /* 0x00000026c0c07e25 */ /* 0x000fe2000f8e02c1 */
[----:B------:R-:W-:Y:S02]  /*0de0*/  LEA.HI R5, R5, R2, RZ, 0x3 ;  /* 0x0000000205057211 */ /* 0x000fe400078f18ff */
[----:B------:R-:W-:-:S02]  /*0df0*/  LEA.HI R4, R7, R7, RZ, 0x1 ;  /* 0x0000000707047211 */ /* 0x000fc400078f08ff */
[----:B------:R-:W-:Y:S02]  /*0e00*/  LOP3.LUT R5, R5, 0xfffffff8, RZ, 0xc0, !PT ;  /* 0xfffffff805057812 */ /* 0x000fe400078ec0ff */
[----:B------:R-:W-:Y:S02]  /*0e10*/  IADD3 R6, P6, R192, 0x40, RZ ;  /* 0x00000040c0067810 */ /* 0x000fe40007fde0ff */
[----:B------:R-:W-:Y:S01]  /*0e20*/  LOP3.LUT R4, R4, 0x1ffffffe, RZ, 0xc0, !PT ;  /* 0x1ffffffe04047812 */ /* 0x000fe200078ec0ff */
[----:B------:R-:W-:Y:S01]  /*0e30*/  IMAD.IADD R2, R2, 0x1, -R5 ;  /* 0x0000000102027824 */ /* 0x000fe200078e0a05 */
[----:B------:R-:W-:Y:S02]  /*0e40*/  LOP3.LUT R5, R6, 0x380, RZ, 0xc0, !PT ;  /* 0x0000038006057812 */ /* 0x000fe400078ec0ff */
[----:B------:R-:W-:Y:S01]  /*0e50*/  IADD3 R9, P1, R192, 0x20, RZ ;  /* 0x00000020c0097810 */ /* 0x000fe20007f3e0ff */
[----:B------:R-:W-:Y:S01]  /*0e60*/  IMAD.IADD R31, R7, 0x1, -R4 ;  /* 0x00000001071f7824 */ /* 0x000fe200078e0a04 */
[----:B------:R-:W-:-:S02]  /*0e70*/  SHF.R.U64 R5, R5, 0x3, RZ ;  /* 0x0000000305057819 */ /* 0x000fc400000012ff */
[----:B------:R-:W-:Y:S02]  /*0e80*/  LOP3.LUT R8, R9, 0x380, RZ, 0xc0, !PT ;  /* 0x0000038009087812 */ /* 0x000fe400078ec0ff */
[----:B------:R-:W-:Y:S02]  /*0e90*/  IADD3 R7, P5, R192, 0x60, RZ ;  /* 0x00000060c0077810 */ /* 0x000fe40007fbe0ff */
[----:B------:R-:W-:Y:S02]  /*0ea0*/  SHF.R.S32.HI R3, RZ, 0x5, R3 ;  /* 0x00000005ff037819 */ /* 0x000fe40000011403 */
[----:B------:R-:W-:Y:S01]  /*0eb0*/  LOP3.LUT R4, R5, R6, RZ, 0x3c, !PT ;  /* 0x0000000605047212 */ /* 0x000fe200078e3cff */
[--C-:B------:R-:W-:Y:S01]  /*0ec0*/  IMAD.X R5, RZ, RZ, R193.reuse, P6 ;  /* 0x000000ffff057224 */ /* 0x100fe200030e06c1 */
[----:B------:R-:W-:Y:S01]  /*0ed0*/  SHF.R.U64 R8, R8, 0x3, RZ ;  /* 0x0000000308087819 */ /* 0x000fe200000012ff */
[----:B------:R-:W-:Y:S01]  /*0ee0*/  IMAD R29, R3, 0x10, R2 ;  /* 0x00000010031d7824 */ /* 0x000fe200078e0202 */
[----:B------:R-:W-:Y:S01]  /*0ef0*/  LOP3.LUT R6, R7, 0x380, RZ, 0xc0, !PT ;  /* 0x0000038007067812 */ /* 0x000fe200078ec0ff */
[----:B------:R-:W-:Y:S01]  /*0f00*/  IMAD.X R3, RZ, RZ, R193, P1 ;  /* 0x000000ffff037224 */ /* 0x000fe200008e06c1 */
[----:B------:R-:W-:-:S02]  /*0f10*/  LOP3.LUT R2, R8, R9, RZ, 0x3c, !PT ;  /* 0x0000000908027212 */ /* 0x000fc400078e3cff */
[----:B------:R-:W-:Y:S02]  /*0f20*/  SHF.R.U64 R6, R6, 0x3, RZ ;  /* 0x0000000306067819 */ /* 0x000fe400000012ff */
[----:B------:R-:W-:Y:S02]  /*0f30*/  IADD3 R19, P1, R192, 0x8000, RZ ;  /* 0x00008000c0137810 */ /* 0x000fe40007f3e0ff */
[----:B------:R-:W-:Y:S02]  /*0f40*/  LEA.HI R27, R27, R206, RZ, 0x3 ;  /* 0x000000ce1b1b7211 */ /* 0x000fe400078f18ff */
[----:B------:R-:W-:Y:S02]  /*0f50*/  SHF.R.S32.HI R225, RZ, 0x7, R0 ;  /* 0x00000007ffe17819 */ /* 0x000fe40000011400 */
[----:B------:R-:W-:Y:S01]  /*0f60*/  LOP3.LUT R6, R6, R7, RZ, 0x3c, !PT ;  /* 0x0000000706067212 */ /* 0x000fe200078e3cff */
[----:B------:R-:W-:Y:S01]  /*0f70*/  IMAD.X R7, RZ, RZ, R193, P5 ;  /* 0x000000ffff077224 */ /* 0x000fe200028e06c1 */
[----:B------:R-:W-:-:S02]  /*0f80*/  LOP3.LUT R18, R19, 0x380, RZ, 0xc0, !PT ;  /* 0x0000038013127812 */ /* 0x000fc400078ec0ff */
[----:B------:R-:W-:Y:S02]  /*0f90*/  MOV R235, R2 ;  /* 0x0000000200eb7202 */ /* 0x000fe40000000f00 */
[C---:B------:R-:W-:Y:S02]  /*0fa0*/  IADD3 R9, P0, R192.reuse, 0x4000, RZ ;  /* 0x00004000c0097810 */ /* 0x040fe40007f1e0ff */
[----:B------:R-:W-:Y:S02]  /*0fb0*/  LOP3.LUT R3, R27, 0xfffffff8, RZ, 0xc0, !PT ;  /* 0xfffffff81b037812 */ /* 0x000fe400078ec0ff */
[C---:B------:R-:W-:Y:S02]  /*0fc0*/  IADD3 R11, P4, R192.reuse, 0x4020, RZ ;  /* 0x00004020c00b7810 */ /* 0x040fe40007f9e0ff */
[----:B------:R-:W-:Y:S01]  /*0fd0*/  IADD3 R13, P3, R192, 0x4040, RZ ;  /* 0x00004040c00d7810 */ /* 0x000fe20007f7e0ff */
[----:B------:R-:W-:Y:S01]  /*0fe0*/  IMAD.IADD R3, R206, 0x1, -R3 ;  /* 0x00000001ce037824 */ /* 0x000fe200078e0a03 */
[----:B------:R-:W-:-:S02]  /*0ff0*/  IADD3 R15, P2, R192, 0x4060, RZ ;  /* 0x00004060c00f7810 */ /* 0x000fc40007f5e0ff */
[C---:B------:R-:W-:Y:S01]  /*1000*/  IADD3 R21, P6, R192.reuse, 0x8020, RZ ;  /* 0x00008020c0157810 */ /* 0x040fe20007fde0ff */
[----:B------:R-:W-:Y:S01]  /*1010*/  IMAD.SHL.U32 R194, R3, 0x8, RZ ;  /* 0x0000000803c27824 */ /* 0x000fe200078e00ff */
[----:B------:R-:W-:Y:S02]  /*1020*/  IADD3 R25, P5, R192, 0xc060, RZ ;  /* 0x0000c060c0197810 */ /* 0x000fe40007fbe0ff */
[----:B------:R-:W-:Y:S01]  /*1030*/  LEA.HI R0, R0, R225, RZ, 0x1 ;  /* 0x000000e100007211 */ /* 0x000fe200078f08ff */
[----:B------:R-:W-:Y:S01]  /*1040*/  VIADD R196, R194, 0x40 ;  /* 0x00000040c2c47836 */ /* 0x000fe20000000000 */
[----:B------:R-:W-:Y:S01]  /*1050*/  SHF.R.U64 R18, R18, 0x3, RZ ;  /* 0x0000000312127819 */ /* 0x000fe200000012ff */
[C---:B------:R-:W-:Y:S01]  /*1060*/  VIADD R195, R194.reuse, 0x80 ;  /* 0x00000080c2c37836 */ /* 0x040fe20000000000 */
[----:B------:R-:W-:Y:S01]  /*1070*/  LOP3.LUT R8, R9, 0x380, RZ, 0xc0, !PT ;  /* 0x0000038009087812 */ /* 0x000fe200078ec0ff */
[----:B------:R-:W-:Y:S01]  /*1080*/  VIADD R197, R194, 0xc0 ;  /* 0x000000c0c2c57836 */ /* 0x000fe20000000000 */
[----:B------:R-:W-:-:S02]  /*1090*/  SHF.R.S32.HI R210, RZ, 0x3, R27 ;  /* 0x00000003ffd27819 */ /* 0x000fc4000001141b */
[----:B------:R-:W-:Y:S02]  /*10a0*/  LOP3.LUT R10, R11, 0x380, RZ, 0xc0, !PT ;  /* 0x000003800b0a7812 */ /* 0x000fe400078ec0ff */
[----:B------:R-:W-:Y:S01]  /*10b0*/  LOP3.LUT R12, R13, 0x380, RZ, 0xc0, !PT ;  /* 0x000003800d0c7812 */ /* 0x000fe200078ec0ff */
[----:B------:R-:W-:Y:S01]  /*10c0*/  IMAD R211, R3, 0x20, R210 ;  /* 0x0000002003d37824 */ /* 0x000fe200078e02d2 */
[----:B------:R-:W-:Y:S02]  /*10d0*/  LOP3.LUT R14, R15, 0x380, RZ, 0xc0, !PT ;  /* 0x000003800f0e7812 */ /* 0x000fe400078ec0ff */
[----:B------:R-:W-:Y:S02]  /*10e0*/  LOP3.LUT R20, R21, 0x380, RZ, 0xc0, !PT ;  /* 0x0000038015147812 */ /* 0x000fe400078ec0ff */
[----:B------:R-:W-:Y:S02]  /*10f0*/  LOP3.LUT R24, R25, 0x380, RZ, 0xc0, !PT ;  /* 0x0000038019187812 */ /* 0x000fe400078ec0ff */
[----:B------:R-:W-:-:S02]  /*1100*/  LOP3.LUT R0, R0, 0x3fffffe, RZ, 0xc0, !PT ;  /* 0x03fffffe00007812 */ /* 0x000fc400078ec0ff */
[----:B------:R-:W-:Y:S01]  /*1110*/  LOP3.LUT R18, R18, R19, RZ, 0x3c, !PT ;  /* 0x0000001312127212 */ /* 0x000fe200078e3cff */
[----:B------:R-:W-:Y:S01]  /*1120*/  IMAD.X R19, RZ, RZ, R193, P1 ;  /* 0x000000ffff137224 */ /* 0x000fe200008e06c1 */
[----:B------:R-:W-:Y:S01]  /*1130*/  SHF.R.U64 R8, R8, 0x3, RZ ;  /* 0x0000000308087819 */ /* 0x000fe200000012ff */
[----:B------:R-:W-:Y:S01]  /*1140*/  IMAD.IADD R0, R225, 0x1, -R0 ;  /* 0x00000001e1007824 */ /* 0x000fe200078e0a00 */
[----:B------:R-:W-:Y:S02]  /*1150*/  SHF.R.U64 R10, R10, 0x3, RZ ;  /* 0x000000030a0a7819 */ /* 0x000fe400000012ff */
[----:B------:R-:W-:Y:S01]  /*1160*/  SHF.R.U64 R12, R12, 0x3, RZ ;  /* 0x000000030c0c7819 */ /* 0x000fe200000012ff */
[----:B------:R-:W-:Y:S01]  /*1170*/  IMAD R204, R0, 0x40, R29 ;  /* 0x0000004000cc7824 */ /* 0x000fe200078e021d */
[----:B------:R-:W-:Y:S02]  /*1180*/  SHF.R.U64 R14, R14, 0x3, RZ ;  /* 0x000000030e0e7819 */ /* 0x000fe400000012ff */
[----:B------:R-:W-:Y:S01]  /*1190*/  SHF.R.U64 R20, R20, 0x3, RZ ;  /* 0x0000000314147819 */ /* 0x000fe200000012ff */
[----:B------:R-:W-:Y:S01]  /*11a0*/  IMAD R236, R31, 0x8, R204 ;  /* 0x000000081fec7824 */ /* 0x000fe200078e02cc */
[----:B------:R-:W-:-:S02]  /*11b0*/  SHF.R.U64 R24, R24, 0x3, RZ ;  /* 0x0000000318187819 */ /* 0x000fc400000012ff */
        /* <DEDUP_REMOVED lines=13> */
[----:B------:R-:W-:Y:S01]  /*1290*/  MOV R228, R18 ;  /* 0x0000001200e47202 */ /* 0x000fe20000000f00 */
[----:B------:R-:W-:Y:S01]  /*12a0*/  IMAD.IADD R3, R216, 0x1, -R3 ;  /* 0x00000001d8037824 */ /* 0x000fe200078e0a03 */
[----:B------:R-:W-:-:S02]  /*12b0*/  IADD3 R18, P0, R16, 0x13c, RZ ;  /* 0x0000013c10127810 */ /* 0x000fc40007f1e0ff */
[----:B------:R-:W-:Y:S01]  /*12c0*/  IADD3 R224, P1, R16, 0x220, RZ ;  /* 0x0000022010e07810 */ /* 0x000fe20007f3e0ff */
[----:B------:R-:W-:Y:S01]  /*12d0*/  IMAD.SHL.U32 R205, R3, 0x2, RZ ;  /* 0x0000000203cd7824 */ /* 0x000fe200078e00ff */
[----:B------:R-:W-:Y:S01]  /*12e0*/  MOV R234, R4 ;  /* 0x0000000400ea7202 */ /* 0x000fe20000000f00 */
[--C-:B------:R-:W-:Y:S01]  /*12f0*/  IMAD.X R164, RZ, RZ, R17.reuse, P0 ;  /* 0x000000ffffa47224 */ /* 0x100fe200000e0611 */
[----:B------:R-:W-:Y:S01]  /*1300*/  MOV R233, R6 ;  /* 0x0000000600e97202 */ /* 0x000fe20000000f00 */
[----:B------:R-:W-:Y:S01]  /*1310*/  IMAD.X R222, RZ, RZ, R17, P1 ;  /* 0x000000ffffde7224 */ /* 0x000fe200008e0611 */
[----:B------:R-:W-:Y:S02]  /*1320*/  MOV R232, R8 ;  /* 0x0000000800e87202 */ /* 0x000fe40000000f00 */
[----:B------:R-:W-:Y:S02]  /*1330*/  MOV R231, R10 ;  /* 0x0000000a00e77202 */ /* 0x000fe40000000f00 */
[----:B------:R-:W-:-:S02]  /*1340*/  MOV R230, R12 ;  /* 0x0000000c00e67202 */ /* 0x000fc40000000f00 */
[----:B------:R-:W-:Y:S02]  /*1350*/  MOV R229, R14 ;  /* 0x0000000e00e57202 */ /* 0x000fe40000000f00 */
[----:B------:R-:W-:Y:S02]  /*1360*/  MOV R227, R20 ;  /* 0x0000001400e37202 */ /* 0x000fe40000000f00 */
[----:B------:R-:W-:Y:S02]  /*1370*/  MOV R226, R24 ;  /* 0x0000001800e27202 */ /* 0x000fe40000000f00 */
[----:B------:R-:W-:Y:S02]  /*1380*/  SHF.R.S32.HI R203, RZ, 0x1f, R194 ;  /* 0x0000001fffcb7819 */ /* 0x000fe400000114c2 */
[----:B------:R-:W-:Y:S02]  /*1390*/  SHF.R.S32.HI R202, RZ, 0x1f, R196 ;  /* 0x0000001fffca7819 */ /* 0x000fe400000114c4 */
[----:B------:R-:W-:-:S02]  /*13a0*/  SHF.R.S32.HI R201, RZ, 0x1f, R195 ;  /* 0x0000001fffc97819 */ /* 0x000fc400000114c3 */
[----:B------:R-:W-:-:S07]  /*13b0*/  SHF.R.S32.HI R200, RZ, 0x1f, R197 ;  /* 0x0000001fffc87819 */ /* 0x000fce00000114c5 */
.L_x_3301:
[----:B------:R-:W-:Y:S01]  /*13c0*/  ULDC.64 UR8, c[0x0][0xb20] ;  /* 0x0002c80000087ab9 */ /* 0x000fe20000000a00 */
[----:B------:R-:W-:Y:S01]  /*13d0*/  ULDC UR48, c[0x0][0x2f0] ;  /* 0x0000bc0000307ab9 */ /* 0x000fe20000000800 */
        /* <DEDUP_REMOVED lines=10> */
[----:B012---:R-:W-:Y:S02]  /*1480*/  IMAD.U32 R2, RZ, RZ, UR8 ;  /* 0x00000008ff027e24 */ /* 0x007fe4000f8e00ff */
[----:B------:R-:W-:Y:S01]  /*1490*/  IMAD.U32 R3, RZ, RZ, UR9 ;  /* 0x00000009ff037e24 */ /* 0x000fe2000f8e00ff */
[----:B------:R-:W-:-:S03]  /*14a0*/  @UP1 UIMAD.WIDE UR8, UR6, 0x4, UR10 ;  /* 0x00000004060818a5 */ /* 0x000fc6000f8e020a */
[----:B------:R-:W-:Y:S01]  /*14b0*/  ULDC.64 UR10, c[0x0][0xb18] ;  /* 0x0002c600000a7ab9 */ /* 0x000fe20000000a00 */
[----:B------:R-:W2:Y:S02]  /*14c0*/  @P0 LDG.E R2, desc[UR40][R2.64] ;  /* 0x0000002802020981 */ /* 0x000ea4000c1e1900 */
[----:B------:R-:W-:Y:S02]  /*14d0*/  IMAD.U32 R4, RZ, RZ, UR8 ;  /* 0x00000008ff047e24 */ /* 0x000fe4000f8e00ff */
[----:B------:R-:W-:Y:S01]  /*14e0*/  IMAD.U32 R5, RZ, RZ, UR9 ;  /* 0x00000009ff057e24 */ /* 0x000fe2000f8e00ff */
[----:B------:R-:W-:-:S04]  /*14f0*/  ULDC.64 UR8, c[0x0][0x418] ;  /* 0x0001060000087ab9 */ /* 0x000fc80000000a00 */
[----:B---3--:R-:W3:Y:S01]  /*1500*/  @P2 LDG.E R4, desc[UR40][R4.64] ;  /* 0x0000002804042981 */ /* 0x008ee2000c1e1900 */
[----:B------:R-:W-:Y:S01]  /*1510*/  UISETP.NE.U32.AND UP0, UPT, UR8, URZ, UPT ;  /* 0x0000003f0800728c */ /* 0x000fe2000bf05070 */
[----:B------:R-:W-:Y:S01]  /*1520*/  ISETP.NE.U32.AND P1, PT, RZ, UR10, PT ;  /* 0x0000000aff007c0c */ /* 0x000fe2000bf25070 */
[----:B------:R-:W-:Y:S01]  /*1530*/  UMOV UR4, URZ ;  /* 0x0000003f00047c82 */ /* 0x000fe20008000000 */
[----:B------:R-:W-:Y:S01]  /*1540*/  ULDC UR8, c[0x0][0x424] ;  /* 0x0001090000087ab9 */ /* 0x000fe20000000800 */
[----:B------:R-:W-:Y:S01]  /*1550*/  UISETP.NE.AND.EX UP0, UPT, UR9, URZ, UPT, UP0 ;  /* 0x0000003f0900728c */ /* 0x000fe2000bf05300 */
[----:B------:R-:W-:Y:S01]  /*1560*/  ISETP.NE.AND.EX P1, PT, RZ, UR11, PT, P1 ;  /* 0x0000000bff007c0c */ /* 0x000fe2000bf25310 */
[----:B------:R-:W-:Y:S01]  /*1570*/  ULDC UR47, c[0x0][0x288] ;  /* 0x0000a200002f7ab9 */ /* 0x000fe20000000800 */
[----:B------:R-:W-:Y:S01]  /*1580*/  UMOV UR37, UR7 ;  /* 0x0000000700257c82 */ /* 0x000fe20008000000 */
[----:B------:R-:W-:-:S04]  /*1590*/  USEL UR8, UR8, 0x1, UP0 ;  /* 0x0000000108087887 */ /* 0x000fc80008000000 */
[----:B------:R-:W-:Y:S01]  /*15a0*/  UIMAD UR48, UR8, UR48, URZ ;  /* 0x00000030083072a4 */ /* 0x000fe2000f8e023f */
[----:B--2---:R-:W-:Y:S02]  /*15b0*/  @P0 R2UR UR4, R2 ;  /* 0x00000000020402ca */ /* 0x004fe400000e0000 */
[----:B---3--:R-:W-:Y:S01]  /*15c0*/  @P2 R2UR UR47, R4 ;  /* 0x00000000042f22ca */ /* 0x008fe200000e0000 */
[----:B----4-:R-:W-:-:S14]  /*15d0*/  @P2 BRA `(.L_x_3176) ;  /* 0x0000000000342947 */ /* 0x010fdc0003800000 */
        /* <DEDUP_REMOVED lines=13> */
.L_x_3176:
[----:B------:R-:W-:Y:S01]  /*16b0*/  UMOV UR42, UR6 ;  /* 0x00000006002a7c82 */ /* 0x000fe20008000000 */
[----:B------:R-:W-:Y:S05]  /*16c0*/  @!P1 BRA `(.L_x_3177) ;  /* 0x00000000001c9947 */ /* 0x000fea0003800000 */
[----:B------:R-:W-:Y:S02]  /*16d0*/  ULDC.64 UR8, c[0x0][0xb18] ;  /* 0x0002c60000087ab9 */ /* 0x000fe40000000a00 */
[----:B------:R-:W-:-:S06]  /*16e0*/  UIMAD.WIDE UR6, UR6, 0x4, UR8 ;  /* 0x00000004060678a5 */ /* 0x000fcc000f8e0208 */
[----:B------:R-:W-:Y:S02]  /*16f0*/  IMAD.U32 R2, RZ, RZ, UR6 ;  /* 0x00000006ff027e24 */ /* 0x000fe4000f8e00ff */
[----:B------:R-:W-:-:S05]  /*1700*/  IMAD.U32 R3, RZ, RZ, UR7 ;  /* 0x00000007ff037e24 */ /* 0x000fca000f8e00ff */
[----:B------:R-:W2:Y:S02]  /*1710*/  LDG.E R2, desc[UR40][R2.64] ;  /* 0x0000002802027981 */ /* 0x000ea4000c1e1900 */
[----:B--2---:R-:W-:Y:S01]  /*1720*/  R2UR UR48, R2 ;  /* 0x00000000023072ca */ /* 0x004fe200000e0000 */
[----:B------:R-:W-:-:S14]  /*1730*/  BRA `(.L_x_3178) ;  /* 0x0000000000347947 */ /* 0x000fdc0003800000 */
.L_x_3177:
        /* <DEDUP_REMOVED lines=13> */
.L_x_3178:
[----:B------:R-:W0:Y:S01]  /*1810*/  S2R R0, SR_TID.X ;  /* 0x0000000000007919 */ /* 0x000e220000002100 */
[----:B------:R-:W-:Y:S01]  /*1820*/  UIADD3 UR6, UP2, UR38, 0x32450, URZ ;  /* 0x0003245026067890 */ /* 0x000fe2000ff5e03f */
[----:B------:R-:W-:Y:S01]  /*1830*/  IMAD.MOV.U32 R2, RZ, RZ, 0x3000 ;  /* 0x00003000ff027424 */ /* 0x000fe200078e00ff */
[----:B------:R-:W-:Y:S01]  /*1840*/  UIADD3 UR12, UP3, UR38, 0x32460, URZ ;  /* 0x00032460260c7890 */ /* 0x000fe2000ff7e03f */
[----:B------:R-:W-:Y:S01]  /*1850*/  IMAD.U32 R3, RZ, RZ, UR36 ;  /* 0x00000024ff037e24 */ /* 0x000fe2000f8e00ff */
[----:B------:R-:W-:Y:S01]  /*1860*/  UIADD3 UR8, UP0, UR38, 0x32430, URZ ;  /* 0x0003243026087890 */ /* 0x000fe2000ff1e03f */
[----:B------:R-:W-:Y:S01]  /*1870*/  IMAD.MOV.U32 R8, RZ, RZ, 0x1 ;  /* 0x00000001ff087424 */ /* 0x000fe200078e00ff */
[----:B------:R-:W-:Y:S01]  /*1880*/  UIADD3 UR10, UP1, UR38, 0x32440, URZ ;  /* 0x00032440260a7890 */ /* 0x000fe2000ff3e03f */
[----:B------:R-:W-:Y:S01]  /*1890*/  IMAD.MOV.U32 R9, RZ, RZ, RZ ;  /* 0x000000ffff097224 */ /* 0x000fe200078e00ff */
[----:B------:R-:W-:Y:S01]  /*18a0*/  UIADD3.X UR7, URZ, UR39, URZ, UP2, !UPT ;  /* 0x000000273f077290 */ /* 0x000fe200097fe43f */
[----:B------:R-:W-:Y:S01]  /*18b0*/  IMAD.MOV.U32 R5, RZ, RZ, 0x100 ;  /* 0x00000100ff057424 */ /* 0x000fe200078e00ff */
[----:B------:R-:W-:Y:S01]  /*18c0*/  UIADD3.X UR13, URZ, UR39, URZ, UP3, !UPT ;  /* 0x000000273f0d7290 */ /* 0x000fe20009ffe43f */
[----:B------:R-:W-:Y:S01]  /*18d0*/  IMAD.MOV.U32 R6, RZ, RZ, 0x1 ;  /* 0x00000001ff067424 */ /* 0x000fe200078e00ff */
[----:B------:R-:W-:Y:S01]  /*18e0*/  UIADD3.X UR9, URZ, UR39, URZ, UP0, !UPT ;  /* 0x000000273f097290 */ /* 0x000fe200087fe43f */
[----:B------:R-:W-:Y:S01]  /*18f0*/  IMAD.MOV.U32 R7, RZ, RZ, RZ ;  /* 0x000000ffff077224 */ /* 0x000fe200078e00ff */
[----:B------:R-:W-:Y:S01]  /*1900*/  UIADD3.X UR11, URZ, UR39, URZ, UP1, !UPT ;  /* 0x000000273f0b7290 */ /* 0x000fe20008ffe43f */
[----:B------:R-:W-:Y:S01]  /*1910*/  IMAD.U32 R10, RZ, RZ, UR6 ;  /* 0x00000006ff0a7e24 */ /* 0x000fe2000f8e00ff */
[----:B------:R-:W-:Y:S01]  /*1920*/  UIADD3 UR48, -UR4, UR48, URZ ;  /* 0x0000003004307290 */ /* 0x000fe2000fffe13f */
[----:B------:R-:W-:Y:S01]  /*1930*/  IMAD.U32 R19, RZ, RZ, UR12 ;  /* 0x0000000cff137e24 */ /* 0x000fe2000f8e00ff */
[----:B------:R1:W-:Y:S01]  /*1940*/  STL.64 [R1+0x18], R2 ;  /* 0x0000180201007387 */ /* 0x0003e20000100a00 */
[----:B------:R-:W-:Y:S01]  /*1950*/  ULDC UR4, c[0x0][0x448] ;  /* 0x0001120000047ab9 */ /* 0x000fe20000000800 */
[----:B------:R-:W-:Y:S01]  /*1960*/  IMAD.U32 R11, RZ, RZ, UR7 ;  /* 0x00000007ff0b7e24 */ /* 0x000fe2000f8e00ff */
[----:B------:R-:W-:Y:S01]  /*1970*/  UISETP.NE.AND UP0, UPT, UR4, 0x1, UPT ;  /* 0x000000010400788c */ /* 0x000fe2000bf05270 */
[----:B------:R-:W-:Y:S01]  /*1980*/  IMAD.U32 R20, RZ, RZ, UR13 ;  /* 0x0000000dff147e24 */ /* 0x000fe2000f8e00ff */
[----:B------:R2:W-:Y:S01]  /*1990*/  STL.64 [R1+0x60], R8 ;  /* 0x0000600801007387 */ /* 0x0005e20000100a00 */
[----:B------:R-:W-:Y:S01]  /*19a0*/  IMAD.U32 R24, RZ, RZ, UR5 ;  /* 0x00000005ff187e24 */ /* 0x000fe2000f8e00ff */
[----:B------:R-:W-:Y:S01]  /*19b0*/  USHF.L.U32 UR43, UR5, 0x7, URZ ;  /* 0x00000007052b7899 */ /* 0x000fe2000800063f */
[----:B------:R-:W-:Y:S01]  /*19c0*/  IMAD.MOV.U32 R12, RZ, RZ, 0xc000 ;  /* 0x0000c000ff0c7424 */ /* 0x000fe200078e00ff */
[----:B------:R-:W-:Y:S01]  /*19d0*/  STL.128 [R1+0x430], RZ ;  /* 0x000430ff01007387 */ /* 0x000fe20000100c00 */
[----:B------:R-:W-:Y:S01]  /*19e0*/  IMAD.U32 R13, RZ, RZ, UR36 ;  /* 0x00000024ff0d7e24 */ /* 0x000fe2000f8e00ff */
[----:B------:R-:W-:Y:S01]  /*19f0*/  ULDC.64 UR4, c[0x0][0xad8] ;  /* 0x0002b60000047ab9 */ /* 0x000fe20000000a00 */
[----:B------:R-:W-:Y:S01]  /*1a00*/  IMAD.MOV.U32 R15, RZ, RZ, 0x100 ;  /* 0x00000100ff0f7424 */ /* 0x000fe200078e00ff */
[----:B0-----:R-:W-:Y:S01]  /*1a10*/  LOP3.LUT R0, R0, 0x7f, RZ, 0xc0, !PT ;  /* 0x0000007f00007812 */ /* 0x001fe200078ec0ff */
[----:B-1----:R-:W-:Y:S01]  /*1a20*/  IMAD.U32 R2, RZ, RZ, UR10 ;  /* 0x0000000aff027e24 */ /* 0x002fe2000f8e00ff */
[----:B------:R-:W-:Y:S01]  /*1a30*/  UISETP.GE.AND UP1, UPT, UR5, 0x1, UPT ;  /* 0x000000010500788c */ /* 0x000fe2000bf26270 */
[----:B------:R-:W-:Y:S01]  /*1a40*/  IMAD.U32 R3, RZ, RZ, UR11 ;  /* 0x0000000bff037e24 */ /* 0x000fe2000f8e00ff */
[----:B------:R-:W-:Y:S01]  /*1a50*/  ISETP.NE.AND P0, PT, R0, RZ, PT ;  /* 0x000000ff0000720c */ /* 0x000fe20003f05270 */
[----:B--2---:R-:W-:Y:S01]  /*1a60*/  IMAD.U32 R8, RZ, RZ, UR8 ;  /* 0x00000008ff087e24 */ /* 0x004fe2000f8e00ff */
[----:B------:R-:W0:Y:S01]  /*1a70*/  LDC R0, c[0x0][0xa80] ;  /* 0x0002a000ff007b82 */ /* 0x000e220000000800 */
[----:B------:R-:W-:Y:S01]  /*1a80*/  IMAD.U32 R9, RZ, RZ, UR9 ;  /* 0x00000009ff097e24 */ /* 0x000fe2000f8e00ff */
[----:B------:R-:W-:Y:S01]  /*1a90*/  SEL R4, RZ, 0x1, P0 ;  /* 0x00000001ff047807 */ /* 0x000fe20000000000 */
[----:B------:R-:W-:Y:S01]  /*1aa0*/  STL [R1+0x70], R24 ;  /* 0x0000701801007387 */ /* 0x000fe20000100800 */
[----:B------:R-:W-:Y:S01]  /*1ab0*/  UIADD3 UR8, UR43, 0x7f, URZ ;  /* 0x0000007f2b087890 */ /* 0x000fe2000fffe03f */
[----:B------:R-:W-:Y:S01]  /*1ac0*/  PLOP3.LUT P2, PT, PT, PT, UP1, 0x80, 0x0 ;  /* 0x000000000000781c */ /* 0x000fe20003f4f018 */
[----:B------:R-:W-:Y:S01]  /*1ad0*/  @UP0 ULDC UR6, c[0x0][0x44c] ;  /* 0x0001130000060ab9 */ /* 0x000fe20000000800 */
[----:B------:R-:W-:Y:S01]  /*1ae0*/  IMAD.MOV.U32 R14, RZ, RZ, R4 ;  /* 0x000000ffff0e7224 */ /* 0x000fe200078e0004 */
[----:B------:R1:W-:Y:S01]  /*1af0*/  STL.128 [R1+0x20], R4 ;  /* 0x0000200401007387 */ /* 0x0003e20000100c00 */
[----:B------:R-:W-:Y:S01]  /*1b00*/  UIMAD.WIDE.U32 UR6, UR8, UR6, URZ ;  /* 0x00000006080672a5 */ /* 0x000fe2000f8e003f */
[C---:B------:R-:W-:Y:S01]  /*1b10*/  IADD3 R35, P0, R16.reuse, 0x430, RZ ;  /* 0x0000043010237810 */ /* 0x040fe20007f1e0ff */
[----:B------:R-:W-:Y:S01]  /*1b20*/  @UP0 ULDC UR9, c[0x0][0x450] ;  /* 0x0001140000090ab9 */ /* 0x000fe20000000800 */
[----:B------:R2:W-:Y:S01]  /*1b30*/  STL.128 [R1+0x50], R12 ;  /* 0x0000500c01007387 */ /* 0x0005e20000100c00 */
[----:B------:R-:W-:Y:S01]  /*1b40*/  UIADD3 UR44, UR48, 0x1, -UR47 ;  /* 0x00000001302c7890 */ /* 0x000fe2000fffe82f */
[----:B------:R-:W-:Y:S01]  /*1b50*/  IADD3 R34, P1, R16, 0x38, RZ ;  /* 0x0000003810227810 */ /* 0x000fe20007f3e0ff */
[----:B------:R-:W-:Y:S01]  /*1b60*/  @UP0 USHF.R.U32.HI UR8, URZ, UR9, UR7 ;  /* 0x000000093f080299 */ /* 0x000fe20008011607 */
[----:B------:R2:W-:Y:S01]  /*1b70*/  STL.64 [R1+0x8], R8 ;  /* 0x0000080801007387 */ /* 0x0005e20000100a00 */
[----:B------:R-:W-:-:S02]  /*1b80*/  IMAD.X R48, RZ, RZ, R17, P0 ;  /* 0x000000ffff307224 */ /* 0x000fc400000e0611 */
[----:B------:R-:W-:Y:S01]  /*1b90*/  UIADD3 UR6, UR44, UR8, URZ ;  /* 0x000000082c067290 */ /* 0x000fe2000fffe03f */
[----:B------:R2:W-:Y:S01]  /*1ba0*/  STL.64 [R1+0x10], R2 ;  /* 0x0000100201007387 */ /* 0x0005e20000100a00 */
[----:B------:R-:W-:Y:S02]  /*1bb0*/  IMAD.X R45, RZ, RZ, R17, P1 ;  /* 0x000000ffff2d7224 */ /* 0x000fe400008e0611 */
[----:B------:R-:W-:Y:S01]  /*1bc0*/  UIADD3 UR4, UR6, UR4, URZ ;  /* 0x0000000406047290 */ /* 0x000fe2000fffe03f */
[----:B-1----:R-:W-:Y:S01]  /*1bd0*/  IMAD.MOV.U32 R4, RZ, RZ, R10 ;  /* 0x000000ffff047224 */ /* 0x002fe200078e000a */
[----:B------:R2:W-:Y:S01]  /*1be0*/  STL.64 [R1+0x30], R2 ;  /* 0x0000300201007387 */ /* 0x0005e20000100a00 */
[----:B------:R-:W-:Y:S02]  /*1bf0*/  IMAD.MOV.U32 R5, RZ, RZ, R11 ;  /* 0x000000ffff057224 */ /* 0x000fe400078e000b */
[----:B------:R-:W-:Y:S01]  /*1c00*/  IMAD.MOV.U32 R6, RZ, RZ, R19 ;  /* 0x000000ffff067224 */ /* 0x000fe200078e0013 */
[----:B0-----:R2:W-:Y:S01]  /*1c10*/  STL [R1+0x450], R0 ;  /* 0x0004500001007387 */ /* 0x0015e20000100800 */
[----:B------:R-:W-:-:S03]  /*1c20*/  IMAD.MOV.U32 R7, RZ, RZ, R20 ;  /* 0x000000ffff077224 */ /* 0x000fc600078e0014 */
[----:B------:R2:W-:Y:S04]  /*1c30*/  STL.128 [R1+0x440], RZ ;  /* 0x000440ff01007387 */ /* 0x0005e80000100c00 */
[----:B------:R2:W-:Y:S04]  /*1c40*/  STL.128 [R1+0x40], R4 ;  /* 0x0000400401007387 */ /* 0x0005e80000100c00 */
[----:B------:R2:W-:Y:S04]  /*1c50*/  STL.64 [R1+0x68], R6 ;  /* 0x0000680601007387 */ /* 0x0005e80000100a00 */
        /* <DEDUP_REMOVED lines=45> */
.L_x_3180:
[----:B------:R-:W-:-:S11]  /*1f30*/  UISETP.NE.AND UP1, UPT, UR5, 0x1, UPT ;  /* 0x000000010500788c */ /* 0x000fd6000bf25270 */
[----:B------:R-:W-:Y:S02]  /*1f40*/  @UP1 ULDC.64 UR10, c[0x0][0xae0] ;  /* 0x0002b800000a1ab9 */ /* 0x000fe40000000a00 */
[----:B------:R-:W-:-:S04]  /*1f50*/  UIMAD.WIDE.U32 UR6, UR8, UR10, URZ ;  /* 0x0000000a080672a5 */ /* 0x000fc8000f8e003f */
[----:B------:R-:W-:-:S12]  /*1f60*/  @UP1 USHF.R.U32.HI UR8, URZ, UR11, UR7 ;  /* 0x0000000b3f081299 */ /* 0x000fd80008011607 */
.L_x_3181:
[----:B------:R-:W-:-:S04]  /*1f70*/  UIMAD UR8, UR8, UR5, UR5 ;  /* 0x00000005080872a4 */ /* 0x000fc8000f8e0205 */
[----:B------:R-:W-:-:S04]  /*1f80*/  UISETP.LT.AND UP1, UPT, UR4, UR8, UPT ;  /* 0x000000080400728c */ /* 0x000fc8000bf21270 */
[----:B------:R-:W-:-:S12]  /*1f90*/  USEL UR4, UR4, UR8, UP1 ;  /* 0x0000000804047287 */ /* 0x000fd80008800000 */
.L_x_3179:
        /* <DEDUP_REMOVED lines=31> */
.L_x_3183:
[----:B------:R-:W-:-:S11]  /*2190*/  UISETP.NE.AND UP0, UPT, UR5, 0x1, UPT ;  /* 0x000000010500788c */ /* 0x000fd6000bf05270 */
[----:B------:R-:W-:Y:S02]  /*21a0*/  @UP0 ULDC.64 UR10, c[0x0][0xae0] ;  /* 0x0002b800000a0ab9 */ /* 0x000fe40000000a00 */
[----:B------:R-:W-:-:S04]  /*21b0*/  UIMAD.WIDE.U32 UR6, UR4, UR10, URZ ;  /* 0x0000000a040672a5 */ /* 0x000fc8000f8e003f */
[----:B------:R-:W-:-:S12]  /*21c0*/  @UP0 USHF.R.U32.HI UR4, URZ, UR11, UR7 ;  /* 0x0000000b3f040299 */ /* 0x000fd80008011607 */
.L_x_3184:
[----:B------:R-:W-:-:S04]  /*21d0*/  UIMAD UR4, UR4, UR5, URZ ;  /* 0x00000005040472a4 */ /* 0x000fc8000f8e023f */
[----:B------:R-:W-:-:S04]  /*21e0*/  UISETP.LT.AND UP0, UPT, UR8, UR4, UPT ;  /* 0x000000040800728c */ /* 0x000fc8000bf01270 */
[----:B------:R-:W-:-:S12]  /*21f0*/  USEL UR8, UR8, UR4, !UP0 ;  /* 0x0000000408087287 */ /* 0x000fd8000c000000 */
.L_x_3182:
        /* <DEDUP_REMOVED lines=9> */
[----:B--2---:R-:W0:Y:S01]  /*2290*/  SHFL.IDX PT, R0, R225, RZ, 0x1f ;  /* 0x00001fffe1007589 */ /* 0x004e2200000e0000 */
        /* <DEDUP_REMOVED lines=87> */
.L_x_3186:
        /* <DEDUP_REMOVED lines=8> */
[----:B------:R-:W2:Y:S01]  /*2890*/  LDC.64 R4, c[0x0][0xad8] ;  /* 0x0002b600ff047b82 */ /* 0x000ea20000000a00 */
[----:B------:R-:W-:Y:S01]  /*28a0*/  IMAD.U32 R13, RZ, RZ, UR48 ;  /* 0x00000030ff0d7e24 */ /* 0x000fe2000f8e00ff */
[----:B------:R-:W-:Y:S04]  /*28b0*/  STL.64 [R1+0x120], R204 ;  /* 0x000120cc01007387 */ /* 0x000fe80000100a00 */
[----:B------:R3:W-:Y:S02]  /*28c0*/  STL.64 [R1+0x128], R8 ;  /* 0x0001280801007387 */ /* 0x0007e40000100a00 */
[----:B------:R-:W4:Y:S02]  /*28d0*/  LDC.64 R2, c[0x0][0xae0] ;  /* 0x0002b800ff027b82 */ /* 0x000f240000000a00 */
[----:B------:R0:W-:Y:S04]  /*28e0*/  STL.U8 [R1+0x138], RZ ;  /* 0x000138ff01007387 */ /* 0x0001e80000100000 */
[----:B------:R0:W-:Y:S02]  /*28f0*/  STL [R198+0x4], R11 ;  /* 0x0000040bc6007387 */ /* 0x0001e40000100800 */
[----:B------:R-:W5:Y:S02]  /*2900*/  LDC.64 R6, c[0x0][0x448] ;  /* 0x00011200ff067b82 */ /* 0x000f640000000a00 */
[----:B------:R0:W-:Y:S04]  /*2910*/  STL [R198+0x8], R13 ;  /* 0x0000080dc6007387 */ /* 0x0001e80000100800 */
[----:B0-----:R0:W-:Y:S01]  /*2920*/  STL [R198+0xc], R15 ;  /* 0x00000c0fc6007387 */ /* 0x0011e20000100800 */
[----:B-1----:R-:W-:Y:S01]  /*2930*/  VIADD R206, R20, 0xffffff80 ;  /* 0xffffff8014ce7836 */ /* 0x002fe20000000000 */
[----:B------:R-:W1:Y:S02]  /*2940*/  LDC R237, c[0x0][0x450] ;  /* 0x00011400ffed7b82 */ /* 0x000e640000000800 */
[----:B------:R0:W-:Y:S04]  /*2950*/  STL [R198+0x14], RZ ;  /* 0x000014ffc6007387 */ /* 0x0001e80000100800 */
[----:B------:R0:W-:Y:S04]  /*2960*/  STL [R198], R206 ;  /* 0x000000cec6007387 */ /* 0x0001e80000100800 */
[----:B--2---:R0:W-:Y:S04]  /*2970*/  STL [R198+0x10], R4 ;  /* 0x00001004c6007387 */ /* 0x0041e80000100800 */
[----:B------:R0:W-:Y:S04]  /*2980*/  STL [R198+0x18], R5 ;  /* 0x00001805c6007387 */ /* 0x0001e80000100800 */
[----:B----4-:R0:W-:Y:S04]  /*2990*/  STL [R198+0x1c], R2 ;  /* 0x00001c02c6007387 */ /* 0x0101e80000100800 */
[----:B------:R0:W-:Y:S04]  /*29a0*/  STL [R198+0x20], R3 ;  /* 0x00002003c6007387 */ /* 0x0001e80000100800 */
[----:B-----5:R0:W-:Y:S04]  /*29b0*/  STL [R198+0x24], R6 ;  /* 0x00002406c6007387 */ /* 0x0201e80000100800 */
[----:B------:R0:W-:Y:S04]  /*29c0*/  STL [R198+0x28], R7 ;  /* 0x00002807c6007387 */ /* 0x0001e80000100800 */
[----:B-1----:R0:W-:Y:S04]  /*29d0*/  STL [R198+0x2c], R237 ;  /* 0x00002cedc6007387 */ /* 0x0021e80000100800 */
        /* <DEDUP_REMOVED lines=9> */
.L_x_3440:
[----:B------:R-:W-:Y:S05]  /*2a70*/  BSYNC B0 ;  /* 0x0000000000007941 */ /* 0x000fea0003800000 */
.L_x_3187:
[----:B------:R-:W2:Y:S04]  /*2a80*/  LDL R36, [R1+0x1c] ;  /* 0x00001c0001247983 */ /* 0x000ea80000100800 */
[----:B------:R1:W5:Y:S01]  /*2a90*/  LDL.64 R24, [R1+0x210] ;  /* 0x0002100001187983 */ /* 0x0003620000100a00 */
[----:B------:R-:W-:Y:S01]  /*2aa0*/  IMAD.U32 R8, RZ, RZ, UR38 ;  /* 0x00000026ff087e24 */ /* 0x000fe2000f8e00ff */
[C---:B------:R-:W-:Y:S01]  /*2ab0*/  IADD3 R20, P0, R16.reuse, 0x16c, RZ ;  /* 0x0000016c10147810 */ /* 0x040fe20007f1e0ff */
[----:B0-----:R-:W-:Y:S01]  /*2ac0*/  IMAD.U32 R9, RZ, RZ, UR39 ;  /* 0x00000027ff097e24 */ /* 0x001fe2000f8e00ff */
[C---:B------:R-:W-:Y:S01]  /*2ad0*/  IADD3 R0, P2, R16.reuse, 0x420, RZ ;  /* 0x0000042010007810 */ /* 0x040fe20007f5e0ff */
[----:B------:R-:W-:Y:S01]  /*2ae0*/  IMAD.MOV.U32 R10, RZ, RZ, R221 ;  /* 0x000000ffff0a7224 */ /* 0x000fe200078e00dd */
[----:B------:R-:W-:Y:S05]  /*2af0*/  WARPSYNC.ALL ;  /* 0x0000000000007948 */ /* 0x000fea0003800000 */
[----:B------:R-:W-:Y:S01]  /*2b00*/  IMAD.MOV.U32 R11, RZ, RZ, R220 ;  /* 0x000000ffff0b7224 */ /* 0x000fe200078e00dc */
[----:B------:R-:W-:Y:S01]  /*2b10*/  BSSY B0, `(.L_x_3189) ;  /* 0x0000035000007945 */ /* 0x000fe20003800000 */
[----:B------:R-:W-:Y:S01]  /*2b20*/  IMAD.MOV.U32 R14, RZ, RZ, R19 ;  /* 0x000000ffff0e7224 */ /* 0x000fe200078e0013 */
[----:B------:R1:W-:Y:S01]  /*2b30*/  BAR.SYNC.DEFER_BLOCKING R209, 0x100 ;  /* 0x000400d10000751d */ /* 0x0003e20000010000 */
[----:B------:R-:W-:Y:S01]  /*2b40*/  IMAD.MOV.U32 R15, RZ, RZ, R40 ;  /* 0x000000ffff0f7224 */ /* 0x000fe200078e0028 */
[----:B------:R-:W-:Y:S01]  /*2b50*/  IADD3 R19, P1, R16, 0x128, RZ ;  /* 0x0000012810137810 */ /* 0x000fe20007f3e0ff */
[----:B------:R-:W-:-:S02]  /*2b60*/  IMAD.MOV.U32 R12, RZ, RZ, R218 ;  /* 0x000000ffff0c7224 */ /* 0x000fc400078e00da */
[----:B------:R-:W-:Y:S02]  /*2b70*/  IMAD.MOV.U32 R13, RZ, RZ, R217 ;  /* 0x000000ffff0d7224 */ /* 0x000fe400078e00d9 */
[----:B------:R-:W-:Y:S01]  /*2b80*/  IMAD.X R21, RZ, RZ, R17, P0 ;  /* 0x000000ffff157224 */ /* 0x000fe200000e0611 */
[----:B------:R0:W-:Y:S04]  /*2b90*/  STL.128 [R1+0x1a0], R8 ;  /* 0x0001a00801007387 */ /* 0x0001e80000100c00 */
[----:B------:R3:W-:Y:S01]  /*2ba0*/  STL.128 [R1+0x170], R12 ;  /* 0x0001700c01007387 */ /* 0x0007e20000100c00 */
[----:B0-----:R-:W-:Y:S02]  /*2bb0*/  IMAD.MOV.U32 R8, RZ, RZ, R34 ;  /* 0x000000ffff087224 */ /* 0x001fe400078e0022 */
[----:B------:R-:W-:-:S02]  /*2bc0*/  IMAD.MOV.U32 R9, RZ, RZ, R45 ;  /* 0x000000ffff097224 */ /* 0x000fc400078e002d */
[----:B------:R-:W-:Y:S02]  /*2bd0*/  IMAD.MOV.U32 R10, RZ, RZ, R27 ;  /* 0x000000ffff0a7224 */ /* 0x000fe400078e001b */
[----:B------:R-:W-:Y:S02]  /*2be0*/  IMAD.MOV.U32 R11, RZ, RZ, R42 ;  /* 0x000000ffff0b7224 */ /* 0x000fe400078e002a */
[----:B---3--:R-:W-:Y:S02]  /*2bf0*/  IMAD.MOV.U32 R12, RZ, RZ, R28 ;  /* 0x000000ffff0c7224 */ /* 0x008fe400078e001c */
[----:B------:R-:W-:Y:S01]  /*2c00*/  IMAD.MOV.U32 R13, RZ, RZ, R41 ;  /* 0x000000ffff0d7224 */ /* 0x000fe200078e0029 */
[----:B------:R0:W-:Y:S01]  /*2c10*/  STL.128 [R1+0x1b0], R8 ;  /* 0x0001b00801007387 */ /* 0x0001e20000100c00 */
[----:B------:R-:W-:Y:S02]  /*2c20*/  IMAD.MOV.U32 R14, RZ, RZ, R29 ;  /* 0x000000ffff0e7224 */ /* 0x000fe400078e001d */
[----:B------:R-:W-:-:S02]  /*2c30*/  IMAD.MOV.U32 R15, RZ, RZ, R44 ;  /* 0x000000ffff0f7224 */ /* 0x000fc400078e002c */
[----:B------:R-:W-:Y:S02]  /*2c40*/  IMAD.MOV.U32 R28, RZ, RZ, R37 ;  /* 0x000000ffff1c7224 */ /* 0x000fe400078e0025 */
[----:B------:R-:W-:Y:S01]  /*2c50*/  IMAD.MOV.U32 R29, RZ, RZ, R38 ;  /* 0x000000ffff1d7224 */ /* 0x000fe200078e0026 */
[----:B------:R3:W-:Y:S01]  /*2c60*/  STL.128 [R1+0x190], R12 ;  /* 0x0001900c01007387 */ /* 0x0007e20000100c00 */
[----:B0-----:R-:W-:Y:S02]  /*2c70*/  IMAD.MOV.U32 R8, RZ, RZ, R31 ;  /* 0x000000ffff087224 */ /* 0x001fe400078e001f */
[----:B------:R-:W-:Y:S02]  /*2c80*/  IMAD.MOV.U32 R9, RZ, RZ, R46 ;  /* 0x000000ffff097224 */ /* 0x000fe400078e002e */
[----:B------:R-:W-:Y:S02]  /*2c90*/  IMAD.MOV.U32 R10, RZ, RZ, R32 ;  /* 0x000000ffff0a7224 */ /* 0x000fe400078e0020 */
[----:B------:R-:W-:-:S02]  /*2ca0*/  IMAD.MOV.U32 R11, RZ, RZ, R33 ;  /* 0x000000ffff0b7224 */ /* 0x000fc400078e0021 */
[--C-:B---3--:R-:W-:Y:S02]  /*2cb0*/  IMAD.X R13, RZ, RZ, R17.reuse, P2 ;  /* 0x000000ffff0d7224 */ /* 0x108fe400010e0611 */
[----:B------:R-:W-:Y:S01]  /*2cc0*/  IMAD.X R12, RZ, RZ, R17, P1 ;  /* 0x000000ffff0c7224 */ /* 0x000fe200008e0611 */
[----:B------:R0:W-:Y:S01]  /*2cd0*/  STL.128 [R1+0x1c0], R8 ;  /* 0x0001c00801007387 */ /* 0x0001e20000100c00 */
[----:B------:R-:W-:-:S05]  /*2ce0*/  IMAD.MOV.U32 R31, RZ, RZ, R43 ;  /* 0x000000ffff1f7224 */ /* 0x000fca00078e002b */
[----:B------:R-:W-:Y:S01]  /*2cf0*/  STL.128 [R1+0x200], R28 ;  /* 0x0002001c01007387 */ /* 0x000fe20000100c00 */
[----:B0-----:R-:W-:Y:S01]  /*2d00*/  IMAD.MOV.U32 R10, RZ, RZ, R20 ;  /* 0x000000ffff0a7224 */ /* 0x001fe200078e0014 */
[----:B------:R-:W-:Y:S01]  /*2d10*/  IADD3 R20, P0, R16, 0x138, RZ ;  /* 0x0000013810147810 */ /* 0x000fe20007f1e0ff */
[----:B------:R-:W-:Y:S02]  /*2d20*/  IMAD.MOV.U32 R11, RZ, RZ, R21 ;  /* 0x000000ffff0b7224 */ /* 0x000fe400078e0015 */
        /* <DEDUP_REMOVED lines=19> */
.L_x_3190:
[----:B------:R-:W-:Y:S05]  /*2e60*/  BSYNC B0 ;  /* 0x0000000000007941 */ /* 0x000fea0003800000 */
.L_x_3189:
        /* <DEDUP_REMOVED lines=8> */
.L_x_3192:
[----:B------:R-:W-:Y:S05]  /*2ef0*/  BSYNC B0 ;  /* 0x0000000000007941 */ /* 0x000fea0003800000 */
.L_x_3191:
[----:B------:R-:W-:Y:S04]  /*2f00*/  BSSY B0, `(.L_x_3193) ;  /* 0x0000004000007945 */ /* 0x000fe80003800000 */
[----:B-1----:R-:W-:Y:S05]  /*2f10*/  @P0 BRA `(.L_x_3194) ;  /* 0x0000000000080947 */ /* 0x002fea0003800000 */
[----:B------:R-:W1:Y:S02]  /*2f20*/  SYNCS.PHASECHK.TRANS64.TRYWAIT P0, [R24+URZ], R25 ;  /* 0x00000019180075a7 */ /* 0x000e64000800017f */
[----:B-1----:R-:W-:Y:S05]  /*2f30*/  @!P0 BRA `(.L_x_3195) ;  /* 0x0000025c00e88947 */ /* 0x002fea0003800000 */
.L_x_3194:
[----:B------:R-:W-:Y:S05]  /*2f40*/  BSYNC B0 ;  /* 0x0000000000007941 */ /* 0x000fea0003800000 */
.L_x_3193:
[----:B------:R-:W2:Y:S04]  /*2f50*/  LDL R13, [R1+0x210] ;  /* 0x00021000010d7983 */ /* 0x000ea80000100800 */
[----:B------:R-:W2:Y:S01]  /*2f60*/  LDL.64 R8, [R1+0xa0] ;  /* 0x0000a00001087983 */ /* 0x000ea20000100a00 */
[----:B------:R-:W-:Y:S05]  /*2f70*/  WARPSYNC.ALL ;  /* 0x0000000000007948 */ /* 0x000fea0003800000 */
[----:B01----:R-:W3:Y:S04]  /*2f80*/  LDL.64 R24, [R1+0x98] ;  /* 0x0000980001187983 */ /* 0x003ee80000100a00 */
        /* <DEDUP_REMOVED lines=54> */
.L_x_3441:
[----:B------:R-:W-:Y:S05]  /*32f0*/  BSYNC B0 ;  /* 0x0000000000007941 */ /* 0x000fea0003800000 */
.L_x_3196:
[----:B------:R-:W2:Y:S04]  /*3300*/  LDL R10, [R1+0x54] ;  /* 0x00005400010a7983 */ /* 0x000ea80000100800 */
[----:B0-----:R0:W5:Y:S01]  /*3310*/  LDL.64 R8, [R1+0x210] ;  /* 0x0002100001087983 */ /* 0x0011620000100a00 */
[----:B------:R-:W-:Y:S01]  /*3320*/  BSSY B0, `(.L_x_3198) ;  /* 0x0000005000007945 */ /* 0x000fe20003800000 */
[----:B--2---:R-:W-:-:S04]  /*3330*/  LOP3.LUT R10, R10, 0x1, RZ, 0xfc, !PT ;  /* 0x000000010a0a7812 */ /* 0x004fc800078efcff */
[----:B------:R-:W-:-:S13]  /*3340*/  ISETP.NE.AND P1, PT, R10, 0x3, PT ;  /* 0x000000030a00780c */ /* 0x000fda0003f25270 */
[----:B0-----:R-:W-:Y:S05]  /*3350*/  @!P1 BRA `(.L_x_3199) ;  /* 0x0000000000049947 */ /* 0x001fea0003800000 */
[----:B------:R-:W-:Y:S01]  /*3360*/  BPT.TRAP 0x1 ;  /* 0x000000040000795c */ /* 0x000fe20000300000 */
.L_x_3199:
[----:B------:R-:W-:Y:S05]  /*3370*/  BSYNC B0 ;  /* 0x0000000000007941 */ /* 0x000fea0003800000 */
.L_x_3198:
        /* <DEDUP_REMOVED lines=8> */
.L_x_3201:
[----:B------:R-:W-:Y:S05]  /*3400*/  BSYNC B0 ;  /* 0x0000000000007941 */ /* 0x000fea0003800000 */
.L_x_3200:
[----:B------:R-:W-:Y:S04]  /*3410*/  BSSY B0, `(.L_x_3202) ;  /* 0x0000004000007945 */ /* 0x000fe80003800000 */
[----:B-1----:R-:W-:Y:S05]  /*3420*/  @P0 BRA `(.L_x_3203) ;  /* 0x0000000000080947 */ /* 0x002fea0003800000 */
[----:B------:R-:W1:Y:S02]  /*3430*/  SYNCS.PHASECHK.TRANS64.TRYWAIT P0, [R8+URZ], R9 ;  /* 0x00000009080075a7 */ /* 0x000e64000800017f */
[----:B-1----:R-:W-:Y:S05]  /*3440*/  @!P0 BRA `(.L_x_3204) ;  /* 0x0000025800d08947 */ /* 0x002fea0003800000 */
.L_x_3203:
[----:B------:R-:W-:Y:S05]  /*3450*/  BSYNC B0 ;  /* 0x0000000000007941 */ /* 0x000fea0003800000 */
.L_x_3202:
        /* <DEDUP_REMOVED lines=244> */
[----:B------:R-:W-:-:S04]  /*43a0*/  IMAD.U32 R8, RZ, RZ, UR49 ;  /* 0x00000031ff087e24 */ /* 0x000fc8000f8e00ff */
[----:B-----5:R-:W-:Y:S01]  /*43b0*/  IMAD R9, R8, -0x60, R11 ;  /* 0xffffffa008097824 */ /* 0x020fe200078e020b */
[----:B------:R-:W-:Y:S01]  /*43c0*/  LOP3.LUT R8, R75, 0x7ffffffc, RZ, 0xc0, !PT ;  /* 0x7ffffffc4b087812 */ /* 0x000fe200078ec0ff */
[----:B------:R-:W-:Y:S01]  /*43d0*/  UMOV UR4, 0xffffffa0 ;  /* 0xffffffa000047882 */ /* 0x000fe20000000000 */
[----:B------:R-:W-:-:S03]  /*43e0*/  ISETP.GE.AND P2, PT, R72, 0x1, PT ;  /* 0x000000014800780c */ /* 0x000fc60003f46270 */
[----:B------:R-:W-:Y:S01]  /*43f0*/  IMAD.IADD R8, R73, 0x1, -R8 ;  /* 0x0000000149087824 */ /* 0x000fe200078e0a08 */
[----:B------:R-:W-:Y:S01]  /*4400*/  UIMAD UR4, UR49, UR4, 0x60 ;  /* 0x00000060310474a4 */ /* 0x000fe2000f8e0204 */
[----:B------:R-:W-:-:S05]  /*4410*/  LOP3.LUT R19, RZ, R19, RZ, 0x33, !PT ;  /* 0x00000013ff137212 */ /* 0x000fca00078e33ff */
[----:B------:R-:W-:Y:S01]  /*4420*/  IMAD.U32 R75, RZ, RZ, UR4 ;  /* 0x00000004ff4b7e24 */ /* 0x000fe2000f8e00ff */
[----:B------:R-:W-:Y:S03]  /*4430*/  BSSY B0, `(.L_x_3205) ;  /* 0x0000029000007945 */ /* 0x000fe60003800000 */
[----:B------:R-:W-:Y:S02]  /*4440*/  IMAD R76, R8, -0x2, R75 ;  /* 0xfffffffe084c7824 */ /* 0x000fe400078e024b */
[----:B------:R-:W-:Y:S02]  /*4450*/  VIADD R75, R20, UR4 ;  /* 0x00000004144b7c36 */ /* 0x000fe40008000000 */
[----:B--2---:R-:W-:-:S05]  /*4460*/  @P1 IMAD.HI.U32 R12, R77, R12, RZ ;  /* 0x0000000c4d0c1227 */ /* 0x004fca00078e00ff */
[----:B------:R-:W-:-:S05]  /*4470*/  @P1 SHF.R.U32.HI R77, RZ, R13, R12 ;  /* 0x0000000dff4d1219 */ /* 0x000fca000001160c */
[----:B------:R-:W1:Y:S01]  /*4480*/  SHFL.IDX PT, R21, R77, RZ, 0x1c1f ;  /* 0x001c1fff4d157589 */ /* 0x000e6200000e0000 */
[----:B------:R-:W-:-:S04]  /*4490*/  VIADD R13, R9, 0x61 ;  /* 0x00000061090d7836 */ /* 0x000fc80000000000 */
[C---:B------:R-:W-:Y:S02]  /*44a0*/  IMAD R13, R8.reuse, -0x2, R13 ;  /* 0xfffffffe080d7824 */ /* 0x040fe400078e020d */
[----:B------:R-:W-:Y:S02]  /*44b0*/  VIADD R9, R9, 0x60 ;  /* 0x0000006009097836 */ /* 0x000fe40000000000 */
[----:B------:R-:W-:Y:S02]  /*44c0*/  IMAD.IADD R10, R13, 0x1, -R14 ;  /* 0x000000010d0a7824 */ /* 0x000fe400078e0a0e */
        /* <DEDUP_REMOVED lines=18> */
.L_x_3210:
[----:B------:R-:W-:Y:S05]  /*45f0*/  BSYNC B2 ;  /* 0x0000000000027941 */ /* 0x000fea0003800000 */
.L_x_3209:
[----:B------:R-:W-:Y:S01]  /*4600*/  LOP3.LUT R13, RZ, R13, RZ, 0x33, !PT ;  /* 0x0000000dff0d7212 */ /* 0x000fe200078e33ff */
[----:B------:R-:W-:Y:S06]  /*4610*/  BRA `(.L_x_3211) ;  /* 0x0000000000187947 */ /* 0x000fec0003800000 */
.L_x_3208:
[----:B------:R-:W-:-:S13]  /*4620*/  ISETP.NE.AND P1, PT, R72, 0x1, PT ;  /* 0x000000014800780c */ /* 0x000fda0003f25270 */
[----:B------:R-:W-:Y:S05]  /*4630*/  @!P1 BRA `(.L_x_3211) ;  /* 0x0000000000109947 */ /* 0x000fea0003800000 */
[----:B------:R-:W2:Y:S04]  /*4640*/  LDL R10, [R198+0x1c] ;  /* 0x00001c00c60a7983 */ /* 0x000ea80000100800 */
[----:B------:R-:W3:Y:S01]  /*4650*/  LDL R20, [R198+0x20] ;  /* 0x00002000c6147983 */ /* 0x000ee20000100800 */
[----:B--2---:R-:W-:-:S05]  /*4660*/  IMAD.HI.U32 R13, R13, R10, RZ ;  /* 0x0000000a0d0d7227 */ /* 0x004fca00078e00ff */
[----:B---3--:R-:W-:-:S07]  /*4670*/  SHF.R.U32.HI R13, RZ, R20, R13 ;  /* 0x00000014ff0d7219 */ /* 0x008fce000001160d */
.L_x_3211:
[----:B------:R-:W-:Y:S05]  /*4680*/  BSYNC B1 ;  /* 0x0000000000017941 */ /* 0x000fea0003800000 */
.L_x_3207:
[----:B------:R-:W-:-:S05]  /*4690*/  IMAD R13, R72, R13, R76 ;  /* 0x0000000d480d7224 */ /* 0x000fca00078e024c */
[----:B------:R-:W-:Y:S02]  /*46a0*/  VIMNMX R8, R8, R13, !PT ;  /* 0x0000000d08087248 */ /* 0x000fe40007fe0100 */
[----:B------:R-:W-:-:S07]  /*46b0*/  VIADDMNMX R9, R13, R72, R9, PT ;  /* 0x000000480d097246 */ /* 0x000fce0003800109 */
.L_x_3206:
[----:B------:R-:W-:Y:S05]  /*46c0*/  BSYNC B0 ;  /* 0x0000000000007941 */ /* 0x000fea0003800000 */
.L_x_3205:
        /* <DEDUP_REMOVED lines=14> */
[C---:B------:R-:W-:Y:S02]  /*47b0*/  ISETP.LT.OR P4, PT, R9.reuse, 0x9, P4 ;  /* 0x000000090900780c */ /* 0x040fe40002781670 */
        /* <DEDUP_REMOVED lines=118> */
.L_x_3217:
[----:B------:R-:W-:Y:S05]  /*4f20*/  BSYNC B2 ;  /* 0x0000000000027941 */ /* 0x000fea0003800000 */
.L_x_3216:
[----:B------:R-:W-:Y:S01]  /*4f30*/  LOP3.LUT R11, RZ, R11, RZ, 0x33, !PT ;  /* 0x0000000bff0b7212 */ /* 0x000fe200078e33ff */
[----:B------:R-:W-:Y:S06]  /*4f40*/  BRA `(.L_x_3218) ;  /* 0x0000000000187947 */ /* 0x000fec0003800000 */
.L_x_3215:
[----:B------:R-:W-:-:S13]  /*4f50*/  ISETP.NE.AND P6, PT, R72, 0x1, PT ;  /* 0x000000014800780c */ /* 0x000fda0003fc5270 */
[----:B------:R-:W-:Y:S05]  /*4f60*/  @!P6 BRA `(.L_x_3218) ;  /* 0x000000000010e947 */ /* 0x000fea0003800000 */
[----:B------:R-:W2:Y:S04]  /*4f70*/  LDL R12, [R198+0x1c] ;  /* 0x00001c00c60c7983 */ /* 0x000ea80000100800 */
[----:B------:R-:W3:Y:S01]  /*4f80*/  LDL R14, [R198+0x20] ;  /* 0x00002000c60e7983 */ /* 0x000ee20000100800 */
[----:B--2---:R-:W-:-:S05]  /*4f90*/  IMAD.HI.U32 R11, R11, R12, RZ ;  /* 0x0000000c0b0b7227 */ /* 0x004fca00078e00ff */
[----:B---3--:R-:W-:-:S07]  /*4fa0*/  SHF.R.U32.HI R11, RZ, R14, R11 ;  /* 0x0000000eff0b7219 */ /* 0x008fce000001160b */
.L_x_3218:
[----:B------:R-:W-:Y:S05]  /*4fb0*/  BSYNC B1 ;  /* 0x0000000000017941 */ /* 0x000fea0003800000 */
.L_x_3214:
[----:B------:R-:W-:-:S05]  /*4fc0*/  IMAD R11, R72, R11, R76 ;  /* 0x0000000b480b7224 */ /* 0x000fca00078e024c */
[----:B------:R-:W-:Y:S02]  /*4fd0*/  VIADDMNMX R9, R11, R72, R9, PT ;  /* 0x000000480b097246 */ /* 0x000fe40003800109 */
[----:B------:R-:W-:-:S07]  /*4fe0*/  VIMNMX R8, R8, R11, !PT ;  /* 0x0000000b08087248 */ /* 0x000fce0007fe0100 */
.L_x_3213:
[----:B------:R-:W-:Y:S05]  /*4ff0*/  BSYNC B0 ;  /* 0x0000000000007941 */ /* 0x000fea0003800000 */
.L_x_3212:
        /* <DEDUP_REMOVED lines=13> */
[----:B------:R-:W3:Y:S01]  /*50d0*/  LDL R27, [R1+0x3f4] ;  /* 0x0003f400011b7983 */ /* 0x000ee20000100800 */
[----:B------:R-:W-:Y:S02]  /*50e0*/  ISETP.LT.OR P1, PT, R9, 0xa, P1 ;  /* 0x0000000a0900780c */ /* 0x000fe40000f21670 */
[----:B------:R-:W-:Y:S01]  /*50f0*/  ISETP.NE.AND P6, PT, R33, RZ, PT ;  /* 0x000000ff2100720c */ /* 0x000fe20003fc5270 */
[----:B------:R-:W4:Y:S01]  /*5100*/  LDL R149, [R1+0x234] ;  /* 0x0002340001957983 */ /* 0x000f220000100800 */
[----:B------:R-:W-:-:S02]  /*5110*/  FSEL R133, R31, -INF , !P1 ;  /* 0xff8000001f857808 */ /* 0x000fc40004800000 */
[----:B------:R-:W-:Y:S01]  /*5120*/  ISETP.NE.AND P1, PT, R28, RZ, PT ;  /* 0x000000ff1c00720c */ /* 0x000fe20003f25270 */
[----:B------:R-:W4:Y:S01]  /*5130*/  LDL R148, [R1+0x238] ;  /* 0x0002380001947983 */ /* 0x000f220000100800 */
[----:B------:R-:W-:Y:S02]  /*5140*/  FMNMX.FTZ R12, R65, R10, !PT ;  /* 0x0000000a410c7209 */ /* 0x000fe40007810000 */
[C---:B------:R-:W-:Y:S01]  /*5150*/  ISETP.GT.AND P1, PT, R8.reuse, 0x10, !P1 ;  /* 0x000000100800780c */ /* 0x040fe20004f24270 */
[----:B------:R-:W4:Y:S01]  /*5160*/  LDL R28, [R1+0x3f8] ;  /* 0x0003f800011c7983 */ /* 0x000f220000100800 */
[----:B------:R-:W-:Y:S02]  /*5170*/  FMNMX.FTZ R12, R15, R12, !PT ;  /* 0x0000000c0f0c7209 */ /* 0x000fe40007810000 */
[----:B------:R-:W-:Y:S01]  /*5180*/  ISETP.LT.OR P1, PT, R9, 0x11, P1 ;  /* 0x000000110900780c */ /* 0x000fe20000f21670 */
[----:B------:R-:W4:Y:S01]  /*5190*/  LDL R147, [R1+0x23c] ;  /* 0x00023c0001937983 */ /* 0x000f220000100800 */
[----:B------:R-:W-:-:S02]  /*51a0*/  ISETP.GT.AND P3, PT, R8, 0x50, !P3 ;  /* 0x000000500800780c */ /* 0x000fc40005f64270 */
[----:B------:R-:W-:Y:S01]  /*51b0*/  FSEL R163, R34, -INF , !P1 ;  /* 0xff80000022a37808 */ /* 0x000fe20004800000 */
[----:B------:R-:W4:Y:S01]  /*51c0*/  LDL R146, [R1+0x240] ;  /* 0x0002400001927983 */ /* 0x000f220000100800 */
[----:B------:R-:W-:Y:S02]  /*51d0*/  ISETP.NE.AND P1, PT, R29, RZ, PT ;  /* 0x000000ff1d00720c */ /* 0x000fe40003f25270 */
[C---:B------:R-:W-:Y:S01]  /*51e0*/  ISETP.GT.AND P4, PT, R8.reuse, 0x51, !P4 ;  /* 0x000000510800780c */ /* 0x040fe20006784270 */
[----:B------:R-:W4:Y:S01]  /*51f0*/  LDL R29, [R1+0x3fc] ;  /* 0x0003fc00011d7983 */ /* 0x000f220000100800 */
[C---:B------:R-:W-:Y:S02]  /*5200*/  ISETP.GT.AND P1, PT, R8.reuse, 0x11, !P1 ;  /* 0x000000110800780c */ /* 0x040fe40004f24270 */
[----:B------:R-:W-:Y:S01]  /*5210*/  ISETP.GT.AND P5, PT, R8, 0x58, !P5 ;  /* 0x000000580800780c */ /* 0x000fe20006fa4270 */
[----:B------:R-:W4:Y:S01]  /*5220*/  LDL R145, [R1+0x244] ;  /* 0x0002440001917983 */ /* 0x000f220000100800 */
[----:B------:R-:W-:-:S02]  /*5230*/  ISETP.LT.OR P1, PT, R9, 0x12, P1 ;  /* 0x000000120900780c */ /* 0x000fc40000f21670 */
[----:B------:R-:W-:Y:S01]  /*5240*/  ISETP.LT.OR P3, PT, R9, 0x51, P3 ;  /* 0x000000510900780c */ /* 0x000fe20001f61670 */
[----:B------:R-:W4:Y:S01]  /*5250*/  LDL R144, [R1+0x248] ;  /* 0x0002480001907983 */ /* 0x000f220000100800 */
[----:B------:R-:W-:Y:S02]  /*5260*/  FSEL R167, R35, -INF , !P1 ;  /* 0xff80000023a77808 */ /* 0x000fe40004800000 */
[----:B------:R-:W-:Y:S01]  /*5270*/  ISETP.GT.AND P1, PT, R8, 0x18, !P2 ;  /* 0x000000180800780c */ /* 0x000fe20005724270 */
[----:B------:R-:W4:Y:S01]  /*5280*/  LDL R143, [R1+0x24c] ;  /* 0x00024c00018f7983 */ /* 0x000f220000100800 */
[----:B------:R-:W-:Y:S02]  /*5290*/  ISETP.NE.AND P2, PT, R13, RZ, PT ;  /* 0x000000ff0d00720c */ /* 0x000fe40003f45270 */
[C---:B------:R-:W-:Y:S01]  /*52a0*/  ISETP.LT.OR P1, PT, R9.reuse, 0x19, P1 ;  /* 0x000000190900780c */ /* 0x040fe20000f21670 */
[----:B------:R-:W4:Y:S01]  /*52b0*/  LDL R141, [R1+0x250] ;  /* 0x00025000018d7983 */ /* 0x000f220000100800 */
[----:B------:R-:W-:-:S02]  /*52c0*/  ISETP.LT.OR P4, PT, R9, 0x52, P4 ;  /* 0x000000520900780c */ /* 0x000fc40002781670 */
[----:B------:R-:W-:Y:S01]  /*52d0*/  FSEL R171, R38, -INF , !P1 ;  /* 0xff80000026ab7808 */ /* 0x000fe20004800000 */
[----:B------:R-:W4:Y:S01]  /*52e0*/  LDL R140, [R1+0x254] ;  /* 0x00025400018c7983 */ /* 0x000f220000100800 */
[----:B------:R-:W-:Y:S02]  /*52f0*/  ISETP.GT.AND P1, PT, R8, 0x19, !P6 ;  /* 0x000000190800780c */ /* 0x000fe40007724270 */
[----:B------:R-:W-:Y:S01]  /*5300*/  ISETP.NE.AND P6, PT, R53, RZ, PT ;  /* 0x000000ff3500720c */ /* 0x000fe20003fc5270 */
[----:B------:R-:W4:Y:S01]  /*5310*/  LDL R139, [R1+0x258] ;  /* 0x00025800018b7983 */ /* 0x000f220000100800 */
[----:B------:R-:W-:Y:S02]  /*5320*/  ISETP.LT.OR P1, PT, R9, 0x1a, P1 ;  /* 0x0000001a0900780c */ /* 0x000fe40000f21670 */
[----:B------:R-:W-:Y:S01]  /*5330*/  FSEL R181, R66, -INF , !P3 ;  /* 0xff80000042b57808 */ /* 0x000fe20005800000 */
[----:B------:R-:W4:Y:S01]  /*5340*/  LDL R138, [R1+0x25c] ;  /* 0x00025c00018a7983 */ /* 0x000f220000100800 */
[----:B------:R-:W-:-:S02]  /*5350*/  FSEL R174, R39, -INF , !P1 ;  /* 0xff80000027ae7808 */ /* 0x000fc40004800000 */
[----:B------:R-:W-:Y:S01]  /*5360*/  ISETP.NE.AND P1, PT, R36, RZ, PT ;  /* 0x000000ff2400720c */ /* 0x000fe20003f25270 */
[----:B------:R-:W4:Y:S01]  /*5370*/  LDL R137, [R1+0x260] ;  /* 0x0002600001897983 */ /* 0x000f220000100800 */
[----:B------:R-:W-:Y:S02]  /*5380*/  ISETP.LT.OR P5, PT, R9, 0x59, P5 ;  /* 0x000000590900780c */ /* 0x000fe40002fa1670 */
[----:B------:R-:W-:Y:S01]  /*5390*/  ISETP.GT.AND P1, PT, R8, 0x20, !P1 ;  /* 0x000000200800780c */ /* 0x000fe20004f24270 */
[----:B------:R-:W4:Y:S01]  /*53a0*/  LDL R136, [R1+0x264] ;  /* 0x0002640001887983 */ /* 0x000f220000100800 */
[----:B------:R-:W-:Y:S02]  /*53b0*/  FSEL R182, R67, -INF , !P4 ;  /* 0xff80000043b67808 */ /* 0x000fe40006000000 */
[----:B------:R-:W-:Y:S01]  /*53c0*/  ISETP.LT.OR P1, PT, R9, 0x21, P1 ;  /* 0x000000210900780c */ /* 0x000fe20000f21670 */
[----:B------:R-:W4:Y:S01]  /*53d0*/  LDL R135, [R1+0x268] ;  /* 0x0002680001877983 */ /* 0x000f220000100800 */
[----:B------:R-:W-:-:S02]  /*53e0*/  FSEL R183, R70, -INF , !P5 ;  /* 0xff80000046b77808 */ /* 0x000fc40006800000 */
[----:B------:R-:W-:Y:S01]  /*53f0*/  FSEL R160, R42, -INF , !P1 ;  /* 0xff8000002aa07808 */ /* 0x000fe20004800000 */
[----:B------:R-:W4:Y:S01]  /*5400*/  LDL R130, [R1+0x26c] ;  /* 0x00026c0001827983 */ /* 0x000f220000100800 */
[----:B------:R-:W-:-:S03]  /*5410*/  ISETP.NE.AND P1, PT, R37, RZ, PT ;  /* 0x000000ff2500720c */ /* 0x000fc60003f25270 */
[----:B------:R-:W4:Y:S01]  /*5420*/  LDL R129, [R1+0x270] ;  /* 0x0002700001817983 */ /* 0x000f220000100800 */
[----:B------:R-:W-:-:S03]  /*5430*/  ISETP.GT.AND P1, PT, R8, 0x21, !P1 ;  /* 0x000000210800780c */ /* 0x000fc60004f24270 */
[----:B------:R-:W4:Y:S01]  /*5440*/  LDL R128, [R1+0x274] ;  /* 0x0002740001807983 */ /* 0x000f220000100800 */
[----:B------:R-:W-:-:S03]  /*5450*/  ISETP.LT.OR P1, PT, R9, 0x22, P1 ;  /* 0x000000220900780c */ /* 0x000fc60000f21670 */
[----:B------:R-:W4:Y:S01]  /*5460*/  LDL R127, [R1+0x278] ;  /* 0x00027800017f7983 */ /* 0x000f220000100800 */
[----:B------:R-:W-:Y:S02]  /*5470*/  FSEL R166, R43, -INF , !P1 ;  /* 0xff8000002ba67808 */ /* 0x000fe40004800000 */
[----:B------:R-:W-:Y:S01]  /*5480*/  ISETP.NE.AND P1, PT, R40, RZ, PT ;  /* 0x000000ff2800720c */ /* 0x000fe20003f25270 */
[----:B------:R-:W4:Y:S03]  /*5490*/  LDL R126, [R1+0x27c] ;  /* 0x00027c00017e7983 */ /* 0x000f260000100800 */
[----:B------:R-:W-:Y:S01]  /*54a0*/  ISETP.GT.AND P1, PT, R8, 0x28, !P1 ;  /* 0x000000280800780c */ /* 0x000fe20004f24270 */
[----:B------:R-:W4:Y:S03]  /*54b0*/  LDL R125, [R1+0x280] ;  /* 0x00028000017d7983 */ /* 0x000f260000100800 */
[----:B------:R-:W-:Y:S01]  /*54c0*/  ISETP.LT.OR P1, PT, R9, 0x29, P1 ;  /* 0x000000290900780c */ /* 0x000fe20000f21670 */
[----:B------:R-:W4:Y:S03]  /*54d0*/  LDL R124, [R1+0x284] ;  /* 0x00028400017c7983 */ /* 0x000f260000100800 */
[----:B------:R-:W-:Y:S01]  /*54e0*/  FSEL R170, R46, -INF , !P1 ;  /* 0xff8000002eaa7808 */ /* 0x000fe20004800000 */
[----:B------:R-:W4:Y:S01]  /*54f0*/  LDL R123, [R1+0x288] ;  /* 0x00028800017b7983 */ /* 0x000f220000100800 */
[----:B------:R-:W-:-:S03]  /*5500*/  ISETP.NE.AND P1, PT, R41, RZ, PT ;  /* 0x000000ff2900720c */ /* 0x000fc60003f25270 */
[----:B------:R-:W5:Y:S01]  /*5510*/  LDL R46, [R1+0x22c] ;  /* 0x00022c00012e7983 */ /* 0x000f620000100800 */
        /* <DEDUP_REMOVED lines=14> */
[----:B------:R-:W3:Y:S01]  /*5600*/  LDL R45, [R1+0x224] ;  /* 0x00022400012d7983 */ /* 0x000ee20000100800 */
        /* <DEDUP_REMOVED lines=28> */
[----:B------:R-:W-:-:S02]  /*57d0*/  ISETP.GT.AND P1, PT, R8, RZ, !P2 ;  /* 0x000000ff0800720c */ /* 0x000fc40005724270 */
[----:B------:R-:W-:Y:S01]  /*57e0*/  ISETP.NE.AND P2, PT, R57, RZ, PT ;  /* 0x000000ff3900720c */ /* 0x000fe20003f45270 */
[----:B------:R-:W4:Y:S01]  /*57f0*/  LDL R104, [R1+0x2d4] ;  /* 0x0002d40001687983 */ /* 0x000f220000100800 */
[----:B------:R-:W-:Y:S02]  /*5800*/  ISETP.LT.OR P1, PT, R9, 0x1, P1 ;  /* 0x000000010900780c */ /* 0x000fe40000f21670 */
[----:B------:R-:W-:Y:S01]  /*5810*/  ISETP.GT.AND P2, PT, R8, 0x49, !P2 ;  /* 0x000000490800780c */ /* 0x000fe20005744270 */
[----:B------:R-:W4:Y:S01]  /*5820*/  LDL R103, [R1+0x2d8] ;  /* 0x0002d80001677983 */ /* 0x000f220000100800 */
[----:B------:R-:W-:Y:S02]  /*5830*/  FSEL R142, R26, -INF , !P1 ;  /* 0xff8000001a8e7808 */ /* 0x000fe40004800000 */
[----:B------:R-:W-:Y:S01]  /*5840*/  ISETP.GT.AND P1, PT, R8, 0x41, !P6 ;  /* 0x000000410800780c */ /* 0x000fe20007724270 */
[----:B------:R-:W4:Y:S01]  /*5850*/  LDL R102, [R1+0x2dc] ;  /* 0x0002dc0001667983 */ /* 0x000f220000100800 */
[----:B------:R-:W-:-:S02]  /*5860*/  FMNMX.FTZ R11, R142, R131, !PT ;  /* 0x000000838e0b7209 */ /* 0x000fc40007810000 */
[----:B------:R-:W-:Y:S01]  /*5870*/  ISETP.LT.OR P1, PT, R9, 0x42, P1 ;  /* 0x000000420900780c */ /* 0x000fe20000f21670 */
[----:B------:R-:W4:Y:S01]  /*5880*/  LDL R101, [R1+0x2e0] ;  /* 0x0002e00001657983 */ /* 0x000f220000100800 */
[----:B------:R-:W-:Y:S02]  /*5890*/  FMNMX.FTZ R14, R132, R11, !PT ;  /* 0x0000000b840e7209 */ /* 0x000fe40007810000 */
[----:B------:R-:W-:Y:S01]  /*58a0*/  FMNMX.FTZ R11, R19, R12, !PT ;  /* 0x0000000c130b7209 */ /* 0x000fe20007810000 */
[----:B------:R-:W4:Y:S01]  /*58b0*/  LDL R100, [R1+0x2e4] ;  /* 0x0002e40001647983 */ /* 0x000f220000100800 */
[----:B------:R-:W-:Y:S02]  /*58c0*/  FMNMX.FTZ R14, R133, R14, !PT ;  /* 0x0000000e850e7209 */ /* 0x000fe40007810000 */
[----:B------:R-:W-:Y:S01]  /*58d0*/  FMNMX.FTZ R12, R134, R11, !PT ;  /* 0x0000000b860c7209 */ /* 0x000fe20007810000 */
[----:B------:R-:W4:Y:S01]  /*58e0*/  LDL R99, [R1+0x2e8] ;  /* 0x0002e80001637983 */ /* 0x000f220000100800 */
[----:B------:R-:W-:-:S02]  /*58f0*/  FMNMX.FTZ R14, R163, R14, !PT ;  /* 0x0000000ea30e7209 */ /* 0x000fc40007810000 */
[----:B------:R-:W-:Y:S01]  /*5900*/  FMNMX.FTZ R11, R21, R12, !PT ;  /* 0x0000000c150b7209 */ /* 0x000fe20007810000 */
        /* <DEDUP_REMOVED lines=26> */
[----:B------:R-:W-:Y:S01]  /*5ab0*/  FSEL R169, R59, -INF , !P1 ;  /* 0xff8000003ba97808 */ /* 0x000fe20004800000 */
[----:B------:R-:W4:Y:S01]  /*5ac0*/  LDL R89, [R1+0x310] ;  /* 0x0003100001597983 */ /* 0x000f220000100800 */
[----:B------:R-:W-:Y:S02]  /*5ad0*/  ISETP.NE.AND P1, PT, R56, RZ, PT ;  /* 0x000000ff3800720c */ /* 0x000fe40003f25270 */
[----:B------:R-:W-:Y:S01]  /*5ae0*/  FMNMX.FTZ R12, R191, R12, !PT ;  /* 0x0000000cbf0c7209 */ /* 0x000fe20007810000 */
[----:B------:R-:W4:Y:S01]  /*5af0*/  LDL R88, [R1+0x314] ;  /* 0x0003140001587983 */ /* 0x000f220000100800 */
[----:B------:R-:W-:Y:S02]  /*5b00*/  FMNMX.FTZ R14, R168, R11, !PT ;  /* 0x0000000ba80e7209 */ /* 0x000fe40007810000 */
[----:B------:R-:W-:Y:S01]  /*5b10*/  ISETP.NE.AND P6, PT, R24, RZ, PT ;  /* 0x000000ff1800720c */ /* 0x000fe20003fc5270 */
[----:B------:R-:W4:Y:S01]  /*5b20*/  LDL R87, [R1+0x318] ;  /* 0x0003180001577983 */ /* 0x000f220000100800 */
[----:B------:R-:W-:-:S02]  /*5b30*/  ISETP.GT.AND P1, PT, R8, 0x48, !P1 ;  /* 0x000000480800780c */ /* 0x000fc40004f24270 */
[----:B------:R-:W-:Y:S01]  /*5b40*/  FMNMX.FTZ R12, R199, R12, !PT ;  /* 0x0000000cc70c7209 */ /* 0x000fe20007810000 */
[----:B------:R-:W4:Y:S01]  /*5b50*/  LDL R86, [R1+0x31c] ;  /* 0x00031c0001567983 */ /* 0x000f220000100800 */
[----:B------:R-:W-:Y:S02]  /*5b60*/  FMNMX.FTZ R11, R173, R14, !PT ;  /* 0x0000000ead0b7209 */ /* 0x000fe40007810000 */
[----:B------:R-:W-:Y:S01]  /*5b70*/  ISETP.GT.AND P6, PT, R8, 0x59, !P6 ;  /* 0x000000590800780c */ /* 0x000fe200077c4270 */
[----:B------:R-:W4:Y:S01]  /*5b80*/  LDL R85, [R1+0x320] ;  /* 0x0003200001557983 */ /* 0x000f220000100800 */
[----:B------:R-:W-:Y:S02]  /*5b90*/  ISETP.LT.OR P1, PT, R9, 0x49, P1 ;  /* 0x000000490900780c */ /* 0x000fe40000f21670 */
[----:B------:R-:W-:Y:S01]  /*5ba0*/  FMNMX.FTZ R13, R185, R12, !PT ;  /* 0x0000000cb90d7209 */ /* 0x000fe20007810000 */
[----:B------:R-:W4:Y:S01]  /*5bb0*/  LDL R84, [R1+0x324] ;  /* 0x0003240001547983 */ /* 0x000f220000100800 */
[----:B------:R-:W-:-:S02]  /*5bc0*/  FMNMX.FTZ R8, R162, R11, !PT ;  /* 0x0000000ba2087209 */ /* 0x000fc40007810000 */
[----:B------:R-:W-:Y:S01]  /*5bd0*/  ISETP.LT.OR P2, PT, R9, 0x4a, P2 ;  /* 0x0000004a0900780c */ /* 0x000fe20001741670 */
[----:B------:R-:W4:Y:S01]  /*5be0*/  LDL R83, [R1+0x328] ;  /* 0x0003280001537983 */ /* 0x000f220000100800 */
[----:B------:R-:W-:Y:S02]  /*5bf0*/  FSEL R175, R62, -INF , !P1 ;  /* 0xff8000003eaf7808 */ /* 0x000fe40004800000 */
[----:B------:R-:W-:Y:S01]  /*5c00*/  FMNMX.FTZ R12, R186, R13, !PT ;  /* 0x0000000dba0c7209 */ /* 0x000fe20007810000 */
[----:B------:R-:W4:Y:S01]  /*5c10*/  LDL R82, [R1+0x32c] ;  /* 0x00032c0001527983 */ /* 0x000f220000100800 */
[----:B------:R-:W-:Y:S02]  /*5c20*/  FMNMX.FTZ R8, R169, R8, !PT ;  /* 0x00000008a9087209 */ /* 0x000fe40007810000 */
[----:B------:R-:W-:Y:S01]  /*5c30*/  FSEL R176, R63, -INF , !P2 ;  /* 0xff8000003fb07808 */ /* 0x000fe20005000000 */
        /* <DEDUP_REMOVED lines=10> */
[----:B------:R-:W-:-:S02]  /*5ce0*/  ISETP.LT.OR P6, PT, R9, 0x5a, P6 ;  /* 0x0000005a0900780c */ /* 0x000fc400037c1670 */
[----:B------:R-:W-:Y:S01]  /*5cf0*/  FMNMX.FTZ R8, R178, R11, !PT ;  /* 0x0000000bb2087209 */ /* 0x000fe20007810000 */
[----:B------:R-:W4:Y:S01]  /*5d00*/  LDL R77, [R1+0x340] ;  /* 0x00034000014d7983 */ /* 0x000f220000100800 */
[----:B------:R-:W-:Y:S02]  /*5d10*/  FMNMX.FTZ R12, R182, R13, !PT ;  /* 0x0000000db60c7209 */ /* 0x000fe40007810000 */
[----:B------:R-:W-:Y:S01]  /*5d20*/  FSEL R184, R71, -INF , !P6 ;  /* 0xff80000047b87808 */ /* 0x000fe20007000000 */
[----:B------:R-:W2:Y:S01]  /*5d30*/  LDL R11, [R1+0x450] ;  /* 0x00045000010b7983 */ /* 0x000ea20000100800 */
[----:B------:R-:W-:Y:S02]  /*5d40*/  FMNMX.FTZ R9, R179, R8, !PT ;  /* 0x00000008b3097209 */ /* 0x000fe40007810000 */
[----:B------:R-:W-:Y:S01]  /*5d50*/  FMNMX.FTZ R13, R183, R12, !PT ;  /* 0x0000000cb70d7209 */ /* 0x000fe20007810000 */
[----:B------:R-:W4:Y:S01]  /*5d60*/  LDL R76, [R1+0x344] ;  /* 0x00034400014c7983 */ /* 0x000f220000100800 */
[----:B------:R-:W-:-:S02]  /*5d70*/  FMNMX.FTZ R12, R180, R9, !PT ;  /* 0x00000009b40c7209 */ /* 0x000fc40007810000 */
[----:B------:R-:W-:Y:S01]  /*5d80*/  FMNMX.FTZ R13, R184, R13, !PT ;  /* 0x0000000db80d7209 */ /* 0x000fe20007810000 */
[----:B------:R-:W4:Y:S04]  /*5d90*/  LDL R75, [R1+0x348] ;  /* 0x00034800014b7983 */ /* 0x000f280000100800 */
[----:B------:R0:W-:Y:S04]  /*5da0*/  STL.64 [R1+0x430], R12 ;  /* 0x0004300c01007387 */ /* 0x0001e80000100a00 */
[----:B------:R-:W5:Y:S04]  /*5db0*/  LDL R26, [R1+0x434] ;  /* 0x00043400011a7983 */ /* 0x000f680000100800 */
[----:B------:R-:W1:Y:S04]  /*5dc0*/  SHFL.BFLY PT, R9, R12, 0x2, 0x1f ;  /* 0x0c401f000c097f89 */ /* 0x000e6800000e0000 */
[----:B0-----:R-:W4:Y:S04]  /*5dd0*/  LDL R13, [R1+0x3b8] ;  /* 0x0003b800010d7983 */ /* 0x001f280000100800 */
[----:B------:R-:W4:Y:S04]  /*5de0*/  LDL R74, [R1+0x34c] ;  /* 0x00034c00014a7983 */ /* 0x000f280000100800 */
[----:B------:R-:W4:Y:S04]  /*5df0*/  LDL R73, [R1+0x350] ;  /* 0x0003500001497983 */ /* 0x000f280000100800 */
[----:B------:R-:W4:Y:S04]  /*5e00*/  LDL R72, [R1+0x354] ;  /* 0x0003540001487983 */ /* 0x000f280000100800 */
[----:B------:R-:W4:Y:S01]  /*5e10*/  LDL R71, [R1+0x358] ;  /* 0x0003580001477983 */ /* 0x000f220000100800 */
[----:B-1----:R-:W-:-:S03]  /*5e20*/  FMNMX.FTZ R14, R12, R9, !PT ;  /* 0x000000090c0e7209 */ /* 0x002fc60007810000 */
[----:B------:R-:W4:Y:S04]  /*5e30*/  LDL R70, [R1+0x35c] ;  /* 0x00035c0001467983 */ /* 0x000f280000100800 */
[----:B------:R-:W0:Y:S04]  /*5e40*/  SHFL.BFLY PT, R9, R14, 0x1, 0x1f ;  /* 0x0c201f000e097f89 */ /* 0x000e2800000e0000 */
[----:B------:R-:W4:Y:S04]  /*5e50*/  LDL R12, [R1+0x3a8] ;  /* 0x0003a800010c7983 */ /* 0x000f280000100800 */
[----:B------:R-:W4:Y:S04]  /*5e60*/  LDL R69, [R1+0x360] ;  /* 0x0003600001457983 */ /* 0x000f280000100800 */
[----:B------:R-:W4:Y:S04]  /*5e70*/  LDL R68, [R1+0x364] ;  /* 0x0003640001447983 */ /* 0x000f280000100800 */
[----:B------:R-:W4:Y:S04]  /*5e80*/  LDL R67, [R1+0x368] ;  /* 0x0003680001437983 */ /* 0x000f280000100800 */
[----:B------:R-:W4:Y:S01]  /*5e90*/  LDL R66, [R1+0x36c] ;  /* 0x00036c0001427983 */ /* 0x000f220000100800 */
[----:B0-----:R-:W-:-:S03]  /*5ea0*/  FMNMX.FTZ R24, R14, R9, !PT ;  /* 0x000000090e187209 */ /* 0x001fc60007810000 */
[----:B------:R-:W4:Y:S04]  /*5eb0*/  LDL R49, [R1+0x370] ;  /* 0x0003700001317983 */ /* 0x000f280000100800 */
[----:B------:R0:W-:Y:S04]  /*5ec0*/  STL [R1+0x430], R24 ;  /* 0x0004301801007387 */ /* 0x0001e80000100800 */
[----:B------:R-:W3:Y:S04]  /*5ed0*/  LDL R156, [R1+0x430] ;  /* 0x00043000019c7983 */ /* 0x000ee80000100800 */
[----:B------:R-:W4:Y:S04]  /*5ee0*/  LDL.64 R8, [R1+0xa8] ;  /* 0x0000a80001087983 */ /* 0x000f280000100a00 */
[----:B------:R-:W4:Y:S04]  /*5ef0*/  LDL R14, [R1+0x3d0] ;  /* 0x0003d000010e7983 */ /* 0x000f280000100800 */
[----:B0-----:R-:W4:Y:S04]  /*5f00*/  LDL R24, [R1+0x3e8] ;  /* 0x0003e80001187983 */ /* 0x001f280000100800 */
[----:B------:R-:W4:Y:S04]  /*5f10*/  LDL R64, [R1+0x374] ;  /* 0x0003740001407983 */ /* 0x000f280000100800 */
        /* <DEDUP_REMOVED lines=31> */
[----:B-----5:R-:W0:Y:S02]  /*6110*/  SHFL.BFLY PT, R155, R26, 0x2, 0x1f ;  /* 0x0c401f001a9b7f89 */ /* 0x020e2400000e0000 */
[----:B0-----:R-:W-:-:S02]  /*6120*/  FMNMX.FTZ R155, R155, R26, !PT ;  /* 0x0000001a9b9b7209 */ /* 0x001fc40007810000 */
[----:B------:R-:W5:Y:S01]  /*6130*/  LDL R26, [R1+0x3f0] ;  /* 0x0003f000011a7983 */ /* 0x000f620000100800 */
[----:B---3--:R-:W-:Y:S01]  /*6140*/  FSETP.NEU.FTZ.AND P1, PT, R156, -INF , PT ;  /* 0xff8000009c00780b */ /* 0x008fe20003f3d000 */
[----:B--2---:R-:W-:-:S05]  /*6150*/  FMUL.FTZ R156, R11, R156 ;  /* 0x0000009c0b9c7220 */ /* 0x004fca0000410000 */
[----:B------:R-:W-:-:S05]  /*6160*/  FSEL R156, R156, RZ, P1 ;  /* 0x000000ff9c9c7208 */ /* 0x000fca0000800000 */
        /* <DEDUP_REMOVED lines=24> */
[----:B------:R-:W2:Y:S04]  /*62f0*/  LDL R21, [R1+0x414] ;  /* 0x0004140001157983 */ /* 0x000ea80000100800 */
[----:B------:R-:W3:Y:S04]  /*6300*/  LDL R156, [R1+0x418] ;  /* 0x00041800019c7983 */ /* 0x000ee80000100800 */
[----:B------:R-:W0:Y:S01]  /*6310*/  SHFL.BFLY PT, R10, R155, 0x1, 0x1f ;  /* 0x0c201f009b0a7f89 */ /* 0x000e2200000e0000 */
[----:B----4-:R-:W-:Y:S01]  /*6320*/  IMAD R158, R158, 0xc00, R8 ;  /* 0x00000c009e9e7824 */ /* 0x010fe200078e0208 */
[----:B------:R-:W-:Y:S02]  /*6330*/  MUFU.EX2 R65, R65 ;  /* 0x0000004100417308 */ /* 0x000fe40000000800 */
[----:B------:R1:W-:Y:S01]  /*6340*/  STL [R1+0x22c], R46 ;  /* 0x00022c2e01007387 */ /* 0x0003e20000100800 */
[----:B0-----:R-:W-:-:S04]  /*6350*/  FMNMX.FTZ R10, R155, R10, !PT ;  /* 0x0000000a9b0a7209 */ /* 0x001fc80007810000 */
[C---:B------:R-:W-:Y:S01]  /*6360*/  FSETP.NEU.FTZ.AND P1, PT, R10.reuse, -INF , PT ;  /* 0xff8000000a00780b */ /* 0x040fe20003f3d000 */
[----:B------:R-:W-:-:S05]  /*6370*/  FMUL.FTZ R8, R10, R11 ;  /* 0x0000000b0a087220 */ /* 0x000fca0000410000 */
[----:B------:R-:W-:Y:S01]  /*6380*/  FSEL R8, R8, RZ, P1 ;  /* 0x000000ff08087208 */ /* 0x000fe20000800000 */
[----:B-1----:R-:W0:Y:S04]  /*6390*/  MUFU.EX2 R46, R151 ;  /* 0x00000097002e7308 */ /* 0x002e280000000800 */
[-CC-:B------:R-:W-:Y:S01]  /*63a0*/  FFMA.FTZ R219, R132, R11.reuse, -R8.reuse ;  /* 0x0000000b84db7223 */ /* 0x180fe20000010808 */
[-CC-:B------:R-:W-:Y:S01]  /*63b0*/  FFMA.FTZ R223, R133, R11.reuse, -R8.reuse ;  /* 0x0000000b85df7223 */ /* 0x180fe20000010808 */
[-CC-:B------:R-:W-:Y:S01]  /*63c0*/  FFMA.FTZ R142, R142, R11.reuse, -R8.reuse ;  /* 0x0000000b8e8e7223 */ /* 0x180fe20000010808 */
[----:B------:R-:W-:Y:S01]  /*63d0*/  FFMA.FTZ R131, R131, R11, -R8 ;  /* 0x0000000b83837223 */ /* 0x000fe20000010808 */
[----:B------:R1:W-:Y:S02]  /*63e0*/  STL [R1+0x224], R45 ;  /* 0x0002242d01007387 */ /* 0x0003e40000100800 */
[----:B------:R-:W-:Y:S02]  /*63f0*/  MUFU.EX2 R219, R219 ;  /* 0x000000db00db7308 */ /* 0x000fe40000000800 */
[----:B------:R4:W-:Y:S04]  /*6400*/  STL [R1+0x3a8], R12 ;  /* 0x0003a80c01007387 */ /* 0x0009e80000100800 */
[----:B------:R0:W-:Y:S02]  /*6410*/  STL [R1+0x3b8], R13 ;  /* 0x0003b80d01007387 */ /* 0x0001e40000100800 */
[----:B-1----:R1:W-:Y:S02]  /*6420*/  MUFU.EX2 R45, R152 ;  /* 0x00000098002d7308 */ /* 0x0023e40000000800 */
[----:B------:R1:W-:Y:S06]  /*6430*/  STL [R1+0x3d0], R14 ;  /* 0x0003d00e01007387 */ /* 0x0003ec0000100800 */
[----:B----4-:R-:W-:Y:S08]  /*6440*/  MUFU.EX2 R12, R153 ;  /* 0x00000099000c7308 */ /* 0x010ff00000000800 */
[----:B0-----:R-:W-:Y:S08]  /*6450*/  MUFU.EX2 R13, R142 ;  /* 0x0000008e000d7308 */ /* 0x001ff00000000800 */
[----:B-1----:R-:W0:Y:S08]  /*6460*/  MUFU.EX2 R14, R131 ;  /* 0x00000083000e7308 */ /* 0x002e300000000800 */
[----:B------:R-:W1:Y:S01]  /*6470*/  MUFU.EX2 R223, R223 ;  /* 0x000000df00df7308 */ /* 0x000e620000000800 */
[----:B------:R4:W-:Y:S01]  /*6480*/  STL [R1+0x3e8], R24 ;  /* 0x0003e81801007387 */ /* 0x0009e20000100800 */
[----:B------:R-:W-:Y:S01]  /*6490*/  IMAD.MOV.U32 R159, RZ, RZ, R9 ;  /* 0x000000ffff9f7224 */ /* 0x000fe200078e0009 */
[----:B------:R-:W-:-:S02]  /*64a0*/  R2UR UR6, R158 ;  /* 0x000000009e0672ca */ /* 0x000fc400000e0000 */
[----:B------:R0:W-:Y:S01]  /*64b0*/  STL [R1+0x3ec], R25 ;  /* 0x0003ec1901007387 */ /* 0x0001e20000100800 */
[----:B----4-:R-:W-:-:S03]  /*64c0*/  VIADD R24, R158, 0x80 ;  /* 0x000000809e187836 */ /* 0x010fc60000000000 */
[----:B------:R4:W-:Y:S01]  /*64d0*/  STL [R1+0x3f4], R27 ;  /* 0x0003f41b01007387 */ /* 0x0009e20000100800 */
[----:B------:R-:W-:Y:S01]  /*64e0*/  R2UR UR7, R159 ;  /* 0x000000009f0772ca */ /* 0x000fe200000e0000 */
[--C-:B0-----:R-:W-:Y:S02]  /*64f0*/  IMAD.MOV.U32 R25, RZ, RZ, R9.reuse ;  /* 0x000000ffff197224 */ /* 0x101fe400078e0009 */
[----:B------:R0:W-:Y:S01]  /*6500*/  STL [R1+0x3f8], R28 ;  /* 0x0003f81c01007387 */ /* 0x0001e20000100800 */
[----:B------:R-:W-:Y:S01]  /*6510*/  R2UR UR10, R24 ;  /* 0x00000000180a72ca */ /* 0x000fe200000e0000 */
[----:B------:R-:W-:Y:S02]  /*6520*/  FADD.FTZ R24, R65, R46 ;  /* 0x0000002e41187221 */ /* 0x000fe40000010000 */
[----:B------:R1:W-:Y:S01]  /*6530*/  STL [R1+0x3fc], R29 ;  /* 0x0003fc1d01007387 */ /* 0x0003e20000100800 */
[----:B----4-:R-:W-:Y:S01]  /*6540*/  IMAD.MOV.U32 R27, RZ, RZ, R9 ;  /* 0x000000ffff1b7224 */ /* 0x010fe200078e0009 */
[----:B------:R-:W-:-:S02]  /*6550*/  F2FP.BF16.F32.PACK_AB R152, R46, R65 ;  /* 0x000000412e98723e */ /* 0x000fc400000010ff */
[----:B------:R4:W-:Y:S01]  /*6560*/  STL [R1+0x220], R154 ;  /* 0x0002209a01007387 */ /* 0x0009e20000100800 */
[----:B0-----:R-:W-:Y:S01]  /*6570*/  VIADD R28, R158, 0x180 ;  /* 0x000001809e1c7836 */ /* 0x001fe20000000000 */
[----:B------:R-:W-:Y:S01]  /*6580*/  F2FP.BF16.F32.PACK_AB R153, R14, R13 ;  /* 0x0000000d0e99723e */ /* 0x000fe200000010ff */
[----:B-1----:R-:W-:Y:S01]  /*6590*/  IMAD.MOV.U32 R29, RZ, RZ, R9 ;  /* 0x000000ffff1d7224 */ /* 0x002fe200078e0009 */
[----:B------:R-:W-:Y:S02]  /*65a0*/  F2FP.BF16.F32.PACK_AB R155, R223, R219 ;  /* 0x000000dbdf9b723e */ /* 0x000fe400000010ff */
[----:B----4-:R-:W-:Y:S01]  /*65b0*/  F2FP.BF16.F32.PACK_AB R154, R12, R45 ;  /* 0x0000002d0c9a723e */ /* 0x010fe200000010ff */
[----:B------:R-:W-:Y:S01]  /*65c0*/  STL [R1+0x228], R47 ;  /* 0x0002282f01007387 */ /* 0x000fe20000100800 */
[----:B------:R-:W-:Y:S01]  /*65d0*/  R2UR UR11, R25 ;  /* 0x00000000190b72ca */ /* 0x000fe200000e0000 */
[----:B------:R-:W-:Y:S01]  /*65e0*/  FADD.FTZ R159, R45, R24 ;  /* 0x000000182d9f7221 */ /* 0x000fe20000010000 */
[----:B------:R-:W-:Y:S01]  /*65f0*/  R2UR UR15, R27 ;  /* 0x000000001b0f72ca */ /* 0x000fe200000e0000 */
[----:B------:R-:W-:Y:S01]  /*6600*/  STL [R1+0x230], R150 ;  /* 0x0002309601007387 */ /* 0x000fe20000100800 */
[----:B------:R-:W-:-:S02]  /*6610*/  R2UR UR18, R28 ;  /* 0x000000001c1272ca */ /* 0x000fc400000e0000 */
[----:B------:R-:W-:Y:S01]  /*6620*/  R2UR UR19, R29 ;  /* 0x000000001d1372ca */ /* 0x000fe200000e0000 */
        /* <DEDUP_REMOVED lines=21> */
[----:B-----5:R0:W-:Y:S04]  /*6780*/  STL [R1+0x3f0], R26 ;  /* 0x0003f01a01007387 */ /* 0x0201e80000100800 */
[----:B------:R-:W-:Y:S01]  /*6790*/  STL [R1+0x288], R123 ;  /* 0x0002887b01007387 */ /* 0x000fe20000100800 */
[----:B0-----:R-:W-:-:S03]  /*67a0*/  VIADD R26, R158, 0x100 ;  /* 0x000001009e1a7836 */ /* 0x001fc60000000000 */
[----:B------:R-:W-:Y:S04]  /*67b0*/  STL [R1+0x28c], R122 ;  /* 0x00028c7a01007387 */ /* 0x000fe80000100800 */
        /* <DEDUP_REMOVED lines=92> */
[-CC-:B------:R-:W-:Y:S01]  /*6d80*/  FFMA.FTZ R167, R167, R11.reuse, -R8.reuse ;  /* 0x0000000ba7a77223 */ /* 0x180fe20000010808 */
[-CC-:B------:R-:W-:Y:S01]  /*6d90*/  FFMA.FTZ R171, R171, R11.reuse, -R8.reuse ;  /* 0x0000000babab7223 */ /* 0x180fe20000010808 */
[----:B--2---:R-:W-:Y:S01]  /*6da0*/  STL [R1+0x414], R21 ;  /* 0x0004141501007387 */ /* 0x004fe20000100800 */
[----:B------:R-:W-:Y:S03]  /*6db0*/  MUFU.EX2 R15, R15 ;  /* 0x0000000f000f7308 */ /* 0x000fe60000000800 */
[----:B---3--:R0:W-:Y:S04]  /*6dc0*/  STL [R1+0x418], R156 ;  /* 0x0004189c01007387 */ /* 0x0081e80000100800 */
[----:B------:R2:W-:Y:S01]  /*6dd0*/  STL [R1+0x41c], R157 ;  /* 0x00041c9d01007387 */ /* 0x0005e20000100800 */
[----:B------:R-:W3:Y:S08]  /*6de0*/  MUFU.EX2 R19, R19 ;  /* 0x0000001300137308 */ /* 0x000ef00000000800 */
[----:B------:R-:W-:Y:S08]  /*6df0*/  MUFU.EX2 R20, R20 ;  /* 0x0000001400147308 */ /* 0x000ff00000000800 */
[----:B------:R-:W4:Y:S08]  /*6e00*/  MUFU.EX2 R215, R215 ;  /* 0x000000d700d77308 */ /* 0x000f300000000800 */
[----:B0-----:R0:W-:Y:S08]  /*6e10*/  MUFU.EX2 R156, R167 ;  /* 0x000000a7009c7308 */ /* 0x0011f00000000800 */
[----:B--2---:R2:W-:Y:S01]  /*6e20*/  MUFU.EX2 R157, R171 ;  /* 0x000000ab009d7308 */ /* 0x0045e20000000800 */
[-CC-:B0-----:R-:W-:Y:S01]  /*6e30*/  FFMA.FTZ R167, R160, R11.reuse, -R8.reuse ;  /* 0x0000000ba0a77223 */ /* 0x181fe20000010808 */
[-CC-:B------:R-:W-:Y:S01]  /*6e40*/  FFMA.FTZ R160, R170, R11.reuse, -R8.reuse ;  /* 0x0000000baaa07223 */ /* 0x180fe20000010808 */
[-CC-:B--2---:R-:W-:Y:S01]  /*6e50*/  FFMA.FTZ R171, R166, R11.reuse, -R8.reuse ;  /* 0x0000000ba6ab7223 */ /* 0x184fe20000010808 */
[----:B------:R-:W-:-:S04]  /*6e60*/  FFMA.FTZ R166, R172, R11, -R8 ;  /* 0x0000000baca67223 */ /* 0x000fc80000010808 */
[----:B------:R-:W-:Y:S08]  /*6e70*/  MUFU.EX2 R207, R207 ;  /* 0x000000cf00cf7308 */ /* 0x000ff00000000800 */
[----:B------:R-:W-:Y:S08]  /*6e80*/  MUFU.EX2 R212, R212 ;  /* 0x000000d400d47308 */ /* 0x000ff00000000800 */
[----:B------:R-:W-:Y:S08]  /*6e90*/  MUFU.EX2 R213, R213 ;  /* 0x000000d500d57308 */ /* 0x000ff00000000800 */
[----:B------:R-:W-:Y:S08]  /*6ea0*/  MUFU.EX2 R214, R214 ;  /* 0x000000d600d67308 */ /* 0x000ff00000000800 */
[----:B------:R-:W-:Y:S01]  /*6eb0*/  MUFU.EX2 R167, R167 ;  /* 0x000000a700a77308 */ /* 0x000fe20000000800 */
[----:B------:R-:W-:-:S02]  /*6ec0*/  WARPGROUP.DEPBAR.LE gsb0, 0x0 ;  /* 0x00008000000079c5 */ /* 0x000fc40000010000 */
[-CC-:B------:R-:W-:Y:S01]  /*6ed0*/  FFMA.FTZ R152, R163, R11.reuse, -R8.reuse ;  /* 0x0000000ba3987223 */ /* 0x180fe20000010808 */
[----:B------:R-:W-:-:S04]  /*6ee0*/  FFMA.FTZ R163, R174, R11, -R8 ;  /* 0x0000000baea37223 */ /* 0x000fc80000010808 */
[----:B------:R3:W0:Y:S08]  /*6ef0*/  MUFU.EX2 R21, R152 ;  /* 0x0000009800157308 */ /* 0x0006300000000800 */
[----:B------:R-:W2:Y:S01]  /*6f00*/  MUFU.EX2 R163, R163 ;  /* 0x000000a300a37308 */ /* 0x000ea20000000800 */
[----:B---3--:R-:W-:Y:S02]  /*6f10*/  F2FP.BF16.F32.PACK_AB R152, R19, R15 ;  /* 0x0000000f1398723e */ /* 0x008fe400000010ff */
[----:B----4-:R-:W-:Y:S01]  /*6f20*/  F2FP.BF16.F32.PACK_AB R154, R215, R20 ;  /* 0x00000014d79a723e */ /* 0x010fe200000010ff */
[----:B------:R-:W-:Y:S01]  /*6f30*/  STL.128 [R1+0x220], R24 ;  /* 0x0002201801007387 */ /* 0x000fe20000100c00 */
[----:B0-----:R-:W-:-:S03]  /*6f40*/  F2FP.BF16.F32.PACK_AB R153, R156, R21 ;  /* 0x000000159c99723e */ /* 0x001fc600000010ff */
[----:B------:R-:W-:Y:S04]  /*6f50*/  STL.128 [R1+0x230], R28 ;  /* 0x0002301c01007387 */ /* 0x000fe80000100c00 */
[----:B------:R-:W-:Y:S01]  /*6f60*/  STL.128 [R1+0x240], R32 ;  /* 0x0002402001007387 */ /* 0x000fe20000100c00 */
[----:B--2---:R-:W-:-:S03]  /*6f70*/  F2FP.BF16.F32.PACK_AB R155, R163, R157 ;  /* 0x0000009da39b723e */ /* 0x004fc600000010ff */
        /* <DEDUP_REMOVED lines=31> */
[----:B------:R-:W0:Y:S08]  /*7170*/  MUFU.EX2 R171, R171 ;  /* 0x000000ab00ab7308 */ /* 0x000e300000000800 */
[----:B------:R-:W-:Y:S08]  /*7180*/  MUFU.EX2 R160, R160 ;  /* 0x000000a000a07308 */ /* 0x000ff00000000800 */
[----:B------:R-:W2:Y:S01]  /*7190*/  MUFU.EX2 R166, R166 ;  /* 0x000000a600a67308 */ /* 0x000ea20000000800 */
[----:B------:R-:W-:Y:S01]  /*71a0*/  FADD.FTZ R14, R13, R14 ;  /* 0x0000000e0d0e7221 */ /* 0x000fe20000010000 */
[-CC-:B------:R-:W-:Y:S01]  /*71b0*/  FFMA.FTZ R161, R161, R11.reuse, -R8.reuse ;  /* 0x0000000ba1a17223 */ /* 0x180fe20000010808 */
[-CC-:B------:R-:W-:Y:S01]  /*71c0*/  FFMA.FTZ R165, R165, R11.reuse, -R8.reuse ;  /* 0x0000000ba5a57223 */ /* 0x180fe20000010808 */
[-CC-:B------:R-:W-:Y:S01]  /*71d0*/  FFMA.FTZ R13, R173, R11.reuse, -R8.reuse ;  /* 0x0000000bad0d7223 */ /* 0x180fe20000010808 */
[----:B------:R-:W-:Y:S01]  /*71e0*/  FFMA.FTZ R168, R168, R11, -R8 ;  /* 0x0000000ba8a87223 */ /* 0x000fe20000010808 */
[----:B------:R-:W-:-:S02]  /*71f0*/  FADD.FTZ R159, R12, R159 ;  /* 0x0000009f0c9f7221 */ /* 0x000fc40000010000 */
[----:B------:R-:W-:Y:S08]  /*7200*/  MUFU.EX2 R189, R189 ;  /* 0x000000bd00bd7308 */ /* 0x000ff00000000800 */
[----:B------:R-:W3:Y:S08]  /*7210*/  MUFU.EX2 R190, R190 ;  /* 0x000000be00be7308 */ /* 0x000ef00000000800 */
[----:B------:R-:W-:Y:S08]  /*7220*/  MUFU.EX2 R191, R191 ;  /* 0x000000bf00bf7308 */ /* 0x000ff00000000800 */
[----:B------:R-:W4:Y:S08]  /*7230*/  MUFU.EX2 R199, R199 ;  /* 0x000000c700c77308 */ /* 0x000f300000000800 */
[----:B------:R-:W-:Y:S08]  /*7240*/  MUFU.EX2 R161, R161 ;  /* 0x000000a100a17308 */ /* 0x000ff00000000800 */
[----:B------:R-:W5:Y:S08]  /*7250*/  MUFU.EX2 R165, R165 ;  /* 0x000000a500a57308 */ /* 0x000f700000000800 */
[----:B------:R-:W-:Y:S08]  /*7260*/  MUFU.EX2 R12, R168 ;  /* 0x000000a8000c7308 */ /* 0x000ff00000000800 */
[----:B------:R-:W1:Y:S01]  /*7270*/  MUFU.EX2 R13, R13 ;  /* 0x0000000d000d7308 */ /* 0x000e620000000800 */
[----:B------:R-:W-:-:S02]  /*7280*/  WARPGROUP.DEPBAR.LE gsb0, 0x0 ;  /* 0x00008000000079c5 */ /* 0x000fc40000010000 */
[----:B------:R-:W-:Y:S02]  /*7290*/  F2FP.BF16.F32.PACK_AB R152, R212, R207 ;  /* 0x000000cfd498723e */ /* 0x000fe400000010ff */
[----:B------:R-:W-:Y:S02]  /*72a0*/  F2FP.BF16.F32.PACK_AB R154, R214, R213 ;  /* 0x000000d5d69a723e */ /* 0x000fe400000010ff */
[----:B0-----:R-:W-:Y:S02]  /*72b0*/  F2FP.BF16.F32.PACK_AB R153, R171, R167 ;  /* 0x000000a7ab99723e */ /* 0x001fe400000010ff */
        /* <DEDUP_REMOVED lines=36> */
[-CC-:B------:R-:W-:Y:S01]  /*7500*/  FFMA.FTZ R175, R175, R11.reuse, -R8.reuse ;  /* 0x0000000bafaf7223 */ /* 0x180fe20000010808 */
[-CC-:B------:R-:W-:Y:S01]  /*7510*/  FFMA.FTZ R176, R176, R11.reuse, -R8.reuse ;  /* 0x0000000bb0b07223 */ /* 0x180fe20000010808 */
[-C--:B------:R-:W-:Y:S01]  /*7520*/  FFMA.FTZ R181, R181, R11.reuse, -R8 ;  /* 0x0000000bb5b57223 */ /* 0x080fe20000010808 */
[----:B------:R-:W-:Y:S01]  /*7530*/  FADD.FTZ R223, R223, R14 ;  /* 0x0000000edfdf7221 */ /* 0x000fe20000010000 */
[-CC-:B------:R-:W-:Y:S01]  /*7540*/  FFMA.FTZ R14, R162, R11.reuse, -R8.reuse ;  /* 0x0000000ba20e7223 */ /* 0x180fe20000010808 */
[-CC-:B------:R-:W-:Y:S01]  /*7550*/  FFMA.FTZ R182, R182, R11.reuse, -R8.reuse ;  /* 0x0000000bb6b67223 */ /* 0x180fe20000010808 */
[-CC-:B------:R-:W-:Y:S01]  /*7560*/  FFMA.FTZ R183, R183, R11.reuse, -R8.reuse ;  /* 0x0000000bb7b77223 */ /* 0x180fe20000010808 */
[----:B------:R-:W-:Y:S01]  /*7570*/  FFMA.FTZ R184, R184, R11, -R8 ;  /* 0x0000000bb8b87223 */ /* 0x000fe20000010808 */
[----:B------:R-:W-:Y:S08]  /*7580*/  MUFU.EX2 R185, R185 ;  /* 0x000000b900b97308 */ /* 0x000ff00000000800 */
[----:B------:R-:W0:Y:S08]  /*7590*/  MUFU.EX2 R186, R186 ;  /* 0x000000ba00ba7308 */ /* 0x000e300000000800 */
[----:B------:R-:W-:Y:S08]  /*75a0*/  MUFU.EX2 R187, R187 ;  /* 0x000000bb00bb7308 */ /* 0x000ff00000000800 */
[----:B------:R-:W2:Y:S08]  /*75b0*/  MUFU.EX2 R188, R188 ;  /* 0x000000bc00bc7308 */ /* 0x000eb00000000800 */
[----:B------:R-:W-:Y:S01]  /*75c0*/  MUFU.EX2 R14, R14 ;  /* 0x0000000e000e7308 */ /* 0x000fe20000000800 */
[----:B------:R-:W-:Y:S01]  /*75d0*/  R2UR UR7, R9 ;  /* 0x00000000090772ca */ /* 0x000fe200000e0000 */
[----:B------:R-:W-:-:S02]  /*75e0*/  WARPGROUP.DEPBAR.LE gsb0, 0x0 ;  /* 0x00008000000079c5 */ /* 0x000fc40000010000 */
[----:B---3--:R-:W-:Y:S02]  /*75f0*/  F2FP.BF16.F32.PACK_AB R152, R190, R189 ;  /* 0x000000bdbe98723e */ /* 0x008fe400000010ff */
[----:B----4-:R-:W-:Y:S02]  /*7600*/  F2FP.BF16.F32.PACK_AB R154, R199, R191 ;  /* 0x000000bfc79a723e */ /* 0x010fe400000010ff */
[----:B-----5:R-:W-:Y:S02]  /*7610*/  F2FP.BF16.F32.PACK_AB R153, R165, R161 ;  /* 0x000000a1a599723e */ /* 0x020fe400000010ff */
[----:B-1----:R-:W-:Y:S01]  /*7620*/  F2FP.BF16.F32.PACK_AB R155, R13, R12 ;  /* 0x0000000c0d9b723e */ /* 0x002fe200000010ff */
        /* <DEDUP_REMOVED lines=32> */
[----:B-1----:R-:W-:-:S06]  /*7830*/  WARPGROUP.ARRIVE ;  /* 0x00000000000079c5 */ /* 0x002fcc0000000000 */
[----:B------:R-:W-:Y:S01]  /*7840*/  HGMMA.64x256x16.F32.BF16 R24, R152, gdesc[UR16].tnspB, R24, gsb0 ;  /* 0x43e0001098187df0 */ /* 0x000fe20008001818 */
        /* <DEDUP_REMOVED lines=8> */
[----:B------:R-:W-:-:S02]  /*78d0*/  WARPGROUP.DEPBAR.LE gsb0, 0x0 ;  /* 0x00008000000079c5 */ /* 0x000fc40000010000 */
[----:B------:R-:W-:Y:S01]  /*78e0*/  FADD.FTZ R152, R15, R159 ;  /* 0x0000009f0f987221 */ /* 0x000fe20000010000 */
[----:B------:R-:W-:Y:S01]  /*78f0*/  FFMA.FTZ R15, R169, R11, -R8 ;  /* 0x0000000ba90f7223 */ /* 0x000fe20000010808 */
[----:B------:R-:W-:Y:S02]  /*7900*/  VIADD R8, R158, 0x200 ;  /* 0x000002009e087836 */ /* 0x000fe40000000000 */
[----:B------:R-:W-:Y:S01]  /*7910*/  FADD.FTZ R19, R19, R152 ;  /* 0x0000009813137221 */ /* 0x000fe20000010000 */
[----:B------:R-:W-:Y:S02]  /*7920*/  MUFU.EX2 R11, R175 ;  /* 0x000000af000b7308 */ /* 0x000fe40000000800 */
[----:B------:R-:W-:Y:S01]  /*7930*/  R2UR UR6, R8 ;  /* 0x00000000080672ca */ /* 0x000fe200000e0000 */
[----:B------:R-:W-:-:S05]  /*7940*/  FADD.FTZ R8, R20, R19 ;  /* 0x0000001314087221 */ /* 0x000fca0000010000 */
[----:B------:R-:W1:Y:S01]  /*7950*/  MUFU.EX2 R15, R15 ;  /* 0x0000000f000f7308 */ /* 0x000e620000000800 */
[----:B0-----:R-:W-:Y:S02]  /*7960*/  F2FP.BF16.F32.PACK_AB R152, R186, R185 ;  /* 0x000000b9ba98723e */ /* 0x001fe400000010ff */
[----:B--2---:R-:W-:Y:S01]  /*7970*/  F2FP.BF16.F32.PACK_AB R154, R188, R187 ;  /* 0x000000bbbc9a723e */ /* 0x004fe200000010ff */
[----:B------:R-:W-:Y:S04]  /*7980*/  STL.128 [R1+0x220], R24 ;  /* 0x0002201801007387 */ /* 0x000fe80000100c00 */
[----:B------:R-:W0:Y:S01]  /*7990*/  MUFU.EX2 R20, R176 ;  /* 0x000000b000147308 */ /* 0x000e220000000800 */
[----:B------:R-:W-:Y:S04]  /*79a0*/  STL.128 [R1+0x230], R28 ;  /* 0x0002301c01007387 */ /* 0x000fe80000100c00 */
[----:B------:R-:W-:Y:S01]  /*79b0*/  STL.128 [R1+0x240], R32 ;  /* 0x0002402001007387 */ /* 0x000fe20000100c00 */
[----:B-1----:R-:W-:-:S03]  /*79c0*/  F2FP.BF16.F32.PACK_AB R153, R15, R14 ;  /* 0x0000000e0f99723e */ /* 0x002fc600000010ff */
[----:B------:R-:W-:Y:S04]  /*79d0*/  STL.128 [R1+0x250], R36 ;  /* 0x0002502401007387 */ /* 0x000fe80000100c00 */
[----:B------:R-:W-:Y:S01]  /*79e0*/  STL.128 [R1+0x260], R40 ;  /* 0x0002602801007387 */ /* 0x000fe20000100c00 */
[----:B0-----:R-:W-:-:S03]  /*79f0*/  F2FP.BF16.F32.PACK_AB R155, R20, R11 ;  /* 0x0000000b149b723e */ /* 0x001fc600000010ff */
        /* <DEDUP_REMOVED lines=27> */
[----:B------:R-:W-:-:S03]  /*7bb0*/  FADD.FTZ R223, R21, R223 ;  /* 0x000000df15df7221 */ /* 0x000fc60000010000 */
[----:B------:R-:W2:Y:S01]  /*7bc0*/  @!P0 LDL R19, [R1+0x210] ;  /* 0x0002100001138983 */ /* 0x000ea20000100800 */
[----:B0-----:R-:W-:-:S06]  /*7bd0*/  WARPGROUP.ARRIVE ;  /* 0x00000000000079c5 */ /* 0x001fcc0000000000 */
[----:B------:R-:W-:Y:S01]  /*7be0*/  HGMMA.64x256x16.F32.BF16 R24, R152, gdesc[UR4].tnspB, R24, gsb0 ;  /* 0x43e0000498187df0 */ /* 0x000fe20008001818 */
[----:B------:R-:W-:-:S04]  /*7bf0*/  FADD.FTZ R8, R215, R8 ;  /* 0x00000008d7087221 */ /* 0x000fc80000010000 */
[----:B------:R-:W-:Y:S01]  /*7c00*/  FADD.FTZ R207, R207, R8 ;  /* 0x00000008cfcf7221 */ /* 0x000fe20000010000 */
[----:B------:R-:W-:Y:S01]  /*7c10*/  VIADD R8, R158, 0x280 ;  /* 0x000002809e087836 */ /* 0x000fe20000000000 */
[----:B------:R-:W-:-:S04]  /*7c20*/  R2UR UR7, R9 ;  /* 0x00000000090772ca */ /* 0x000fc800000e0000 */
[----:B------:R-:W-:Y:S01]  /*7c30*/  R2UR UR6, R8 ;  /* 0x00000000080672ca */ /* 0x000fe200000e0000 */
[----:B------:R-:W-:Y:S01]  /*7c40*/  FADD.FTZ R156, R156, R223 ;  /* 0x000000df9c9c7221 */ /* 0x000fe20000010000 */
[----:B------:R-:W3:Y:S03]  /*7c50*/  @!P0 LDL.64 R8, [R1+0x68] ;  /* 0x0000680001088983 */ /* 0x000ee60000100a00 */
[----:B------:R-:W-:-:S04]  /*7c60*/  FADD.FTZ R156, R157, R156 ;  /* 0x0000009c9d9c7221 */ /* 0x000fc80000010000 */
[----:B------:R-:W-:-:S04]  /*7c70*/  FADD.FTZ R156, R163, R156 ;  /* 0x0000009ca39c7221 */ /* 0x000fc80000010000 */
[----:B------:R-:W-:-:S04]  /*7c80*/  FADD.FTZ R156, R167, R156 ;  /* 0x0000009ca79c7221 */ /* 0x000fc80000010000 */
        /* <DEDUP_REMOVED lines=230> */
[----:B------:R-:W-:Y:S01]  /*8af0*/  STL [R1+0x88], RZ ;  /* 0x000088ff01007387 */ /* 0x000fe20000100800 */
[----:B------:R-:W-:-:S02]  /*8b00*/  FADD.FTZ R181, R184, R181 ;  /* 0x000000b5b8b57221 */ /* 0x000fc40000010000 */
        /* <DEDUP_REMOVED lines=161> */
.L_x_3221:
[----:B------:R-:W-:-:S13]  /*9520*/  ISETP.NE.AND P1, PT, R5, 0x1, PT ;  /* 0x000000010500780c */ /* 0x000fda0003f25270 */
[----:B------:R-:W-:-:S05]  /*9530*/  @P1 IMAD.HI.U32 R2, R6, R2, RZ ;  /* 0x0000000206021227 */ /* 0x000fca00078e00ff */
[----:B------:R-:W-:-:S07]  /*9540*/  @P1 SHF.R.U32.HI R6, RZ, R3, R2 ;  /* 0x00000003ff061219 */ /* 0x000fce0000011602 */
.L_x_3222:
[----:B------:R-:W-:Y:S05]  /*9550*/  BSYNC B0 ;  /* 0x0000000000007941 */ /* 0x000fea0003800000 */
.L_x_3220:
[----:B------:R-:W-:-:S05]  /*9560*/  IMAD R5, R6, R5, R5 ;  /* 0x0000000506057224 */ /* 0x000fca00078e0205 */
[----:B------:R-:W-:-:S07]  /*9570*/  VIMNMX R4, R4, R5, PT ;  /* 0x0000000504047248 */ /* 0x000fce0003fe0100 */
.L_x_3219:
        /* <DEDUP_REMOVED lines=8> */
.L_x_3227:
[----:B------:R-:W-:Y:S01]  /*9600*/  BSSY B0, `(.L_x_3226) ;  /* 0x0000004000007945 */ /* 0x000fe20003800000 */
[----:B------:R-:W-:Y:S01]  /*9610*/  VIADD R0, R16, 0x170 ;  /* 0x0000017010007836 */ /* 0x000fe20000000000 */
[----:B------:R-:W-:-:S07]  /*9620*/  MOV R212, 0x9640 ;  /* 0x0000964000d47802 */ /* 0x000fce0000000f00 */
[----:B------:R-:W-:Y:S05]  /*9630*/  CALL.REL.NOINC `($_ZN7cutlass13device_kernelIN5flash11enable_sm90INS1_16FlashAttnFwdSm90INS1_25CollectiveMainloopFwdSm90ILi2EN4cute5tupleIJNS5_1CILi1EEES8_S8_EEENS6_IJNS7_ILi128EEENS7_ILi96EEENS7_ILi64EEEEEELi256ENS_10bfloat16_tEfNS_4arch4Sm90ELb0ELb1ELb0ELb1ELb0ELb0ELb1ELb1ELb0ELb1ELb0ELb0EEENS1_21CollectiveEpilogueFwdINS6_IJSA_NS7_ILi256EEESB_EEES9_SE_SG_Li256ELb1ELb1ELb0ELb0EEENS1_36VarlenDynamicPersistentTileSchedulerILi128ELi96ELi256ELi128ELb0ELb1ELb1ELb1ELb0ELb1EEEEEEEEEvNT_6ParamsE$_ZZN5flash25CollectiveMainloopFwdSm90ILi2EN4cute5tupleIJNS1_1CILi1EEES4_S4_EEENS2_IJNS3_ILi128EEENS3_ILi96EEENS3_ILi64EEEEEELi256EN7cutlass10bfloat16_tEfNSA_4arch4Sm90ELb0ELb1ELb0ELb1ELb0ELb0ELb1ELb1ELb0ELb1ELb0ELb0EE3mmaINS_16FlashAttnFwdSm90ISE_NS_21CollectiveEpilogueFwdINS2_IJS6_NS3_ILi256EEES7_EEES5_SB_SD_Li256ELb1ELb1ELb0ELb0EEENS_36VarlenDynamicPersistentTileSchedulerILi128ELi96ELi256ELi128ELb0ELb1ELb1ELb1ELb0ELb1EEEE13SharedStorageENS1_6TensorINS1_11ArrayEngineIfLm128EEENS1_6LayoutINS2_IJNS2_IJNS3_ILi2EEEST_NS3_ILi32EEEEEES4_S4_EEENS2_IJNS2_IJS4_ST_NS3_ILi4EEEEEENS3_ILi0EEESZ_EEEEEEENS_7SoftmaxILi2ELi0EEEEEbRKNSE_6ParamsENSA_25PipelineTmaAsyncNoClusterILi2ENSA_16PipelineTmaAsyncILi2EEEEES1B_RNSA_13PipelineStateILj2EEERT0_RT1_iRiRKNS_16SeqlenInfoQKNewKILb1ELb0EEENS2_IJiiiiEEERT_ENKUliT_T0_T1_E_clIZSF_ISO_S12_S14_EbS17_S1B_S1B_S1E_S1G_S1I_iS1J_S1N_S1O_S1Q_EUlRS1R_iE1_NS3_ILb0EEENS3_ILb1EEEEEDaiS1R_S1S_S1T_) ;  /* 0x0000022000fc7944 */ /* 0x000fea0003c00000 */
[----:B------:R-:W-:Y:S05]  /*9640*/  BSYNC B0 ;  /* 0x0000000000007941 */ /* 0x000fea0003800000 */
.L_x_3226:
[C---:B------:R-:W-:Y:S01]  /*9650*/  ISETP.GT.AND P1, PT, R10.reuse, R191, PT ;  /* 0x000000bf0a00720c */ /* 0x040fe20003f24270 */
[----:B------:R-:W-:-:S12]  /*9660*/  VIADD R10, R10, 0xffffffff ;  /* 0xffffffff0a0a7836 */ /* 0x000fd80000000000 */
[----:B------:R-:W-:Y:S05]  /*9670*/  @P1 BRA `(.L_x_3227) ;  /* 0xfffffffc00e01947 */ /* 0x000fea000383ffff */
[----:B------:R-:W-:Y:S05]  /*9680*/  BSYNC B1 ;  /* 0x0000000000017941 */ /* 0x000fea0003800000 */
.L_x_3225:
[----:B------:R-:W2:Y:S02]  /*9690*/  LDL R0, [R1+0x70] ;  /* 0x0000700001007983 */ /* 0x000ea40000100800 */
[----:B--2---:R-:W-:-:S07]  /*96a0*/  IMAD.SHL.U32 R0, R0, 0x80, RZ ;  /* 0x0000008000007824 */ /* 0x004fce00078e00ff */
.L_x_3224:
[----:B------:R-:W-:Y:S05]  /*96b0*/  BSYNC B2 ;  /* 0x0000000000027941 */ /* 0x000fea0003800000 */
.L_x_3223:
        /* <DEDUP_REMOVED lines=23> */
.L_x_3230:
[----:B------:R-:W-:-:S13]  /*9830*/  ISETP.NE.AND P1, PT, R7, 0x1, PT ;  /* 0x000000010700780c */ /* 0x000fda0003f25270 */
[----:B------:R-:W0:Y:S02]  /*9840*/  @P1 LDC.64 R4, c[0x0][0xae0] ;  /* 0x0002b800ff041b82 */ /* 0x000e240000000a00 */
[----:B0-----:R-:W-:-:S05]  /*9850*/  @P1 IMAD.HI.U32 R4, R0, R4, RZ ;  /* 0x0000000400041227 */ /* 0x001fca00078e00ff */
[----:B------:R-:W-:-:S07]  /*9860*/  @P1 SHF.R.U32.HI R0, RZ, R5, R4 ;  /* 0x00000005ff001219 */ /* 0x000fce0000011604 */
.L_x_3231:
[----:B------:R-:W-:Y:S05]  /*9870*/  BSYNC B0 ;  /* 0x0000000000007941 */ /* 0x000fea0003800000 */
.L_x_3229:
[----:B------:R-:W-:-:S05]  /*9880*/  IMAD R3, R0, R7, RZ ;  /* 0x0000000700037224 */ /* 0x000fca00078e02ff */
[----:B------:R-:W-:-:S07]  /*9890*/  VIMNMX R2, R2, R3, !PT ;  /* 0x0000000302027248 */ /* 0x000fce0007fe0100 */
.L_x_3228:
[----:B------:R-:W-:-:S04]  /*98a0*/  VIADD R2, R2, 0x5f ;  /* 0x0000005f02027836 */ /* 0x000fc80000000000 */
[----:B------:R-:W-:-:S05]  /*98b0*/  IMAD.HI R2, R2, 0x2aaaaaab, RZ ;  /* 0x2aaaaaab02027827 */ /* 0x000fca00078e02ff */
[----:B------:R-:W-:-:S04]  /*98c0*/  SHF.R.U32.HI R3, RZ, 0x1f, R2 ;  /* 0x0000001fff037819 */ /* 0x000fc80000011602 */
[----:B------:R-:W-:-:S04]  /*98d0*/  LEA.HI.SX32 R2, R2, R3, 0x1c ;  /* 0x0000000302027211 */ /* 0x000fc800078fe2ff */
[----:B------:R-:W-:-:S04]  /*98e0*/  VIMNMX R2, R2, UR45, !PT ;  /* 0x0000002d02027c48 */ /* 0x000fc8000ffe0100 */
[----:B------:R-:W-:-:S13]  /*98f0*/  ISETP.GE.AND P1, PT, R10, R2, PT ;  /* 0x000000020a00720c */ /* 0x000fda0003f26270 */
[----:B------:R-:W-:Y:S05]  /*9900*/  @!P1 BRA `(.L_x_3232) ;  /* 0x0000009400e09947 */ /* 0x000fea0003800000 */
.L_x_3249:
        /* <DEDUP_REMOVED lines=24> */
.L_x_3234:
[----:B------:R-:W-:Y:S05]  /*9a90*/  BSYNC B0 ;  /* 0x0000000000007941 */ /* 0x000fea0003800000 */
.L_x_3233:
        /* <DEDUP_REMOVED lines=13> */
.L_x_3236:
[----:B------:R-:W-:Y:S05]  /*9b70*/  BSYNC B0 ;  /* 0x0000000000007941 */ /* 0x000fea0003800000 */
.L_x_3235:
        /* <DEDUP_REMOVED lines=8> */
.L_x_3238:
[----:B------:R-:W-:Y:S05]  /*9c00*/  BSYNC B0 ;  /* 0x0000000000007941 */ /* 0x000fea0003800000 */
.L_x_3237:
        /* <DEDUP_REMOVED lines=59> */
.L_x_3241:
[----:B------:R-:W-:Y:S05]  /*9fc0*/  BSYNC B0 ;  /* 0x0000000000007941 */ /* 0x000fea0003800000 */
.L_x_3240:
        /* <DEDUP_REMOVED lines=10> */
.L_x_3243:
[----:B------:R-:W-:Y:S05]  /*a070*/  BSYNC B0 ;  /* 0x0000000000007941 */ /* 0x000fea0003800000 */
.L_x_3242:
[----:B------:R-:W-:Y:S04]  /*a080*/  BSSY B0, `(.L_x_3244) ;  /* 0x0000006000007945 */ /* 0x000fe80003800000 */
[----:B-1----:R-:W-:Y:S05]  /*a090*/  @P2 BRA `(.L_x_3245) ;  /* 0x0000000000102947 */ /* 0x002fea0003800000 */
[----:B-----5:R-:W-:Y:S01]  /*a0a0*/  IMAD R4, R4, 0x8, R6 ;  /* 0x0000000804047824 */ /* 0x020fe200078e0206 */
[----:B------:R-:W-:-:S04]  /*a0b0*/  SHF.L.U32 R5, R5, 0x1f, RZ ;  /* 0x0000001f05057819 */ /* 0x000fc800000006ff */
[----:B------:R-:W1:Y:S02]  /*a0c0*/  SYNCS.PHASECHK.TRANS64.TRYWAIT P2, [R4+URZ], R5 ;  /* 0x00000005040075a7 */ /* 0x000e64000804017f */
[----:B-1----:R-:W-:Y:S05]  /*a0d0*/  @!P2 BRA `(.L_x_3246) ;  /* 0x000001ec00d4a947 */ /* 0x002fea0003800000 */
.L_x_3245:
[----:B------:R-:W-:Y:S05]  /*a0e0*/  BSYNC B0 ;  /* 0x0000000000007941 */ /* 0x000fea0003800000 */
.L_x_3244:
        /* <DEDUP_REMOVED lines=270> */
[----:B------:R-:W-:-:S03]  /*b1d0*/  FFMA.FTZ R152, R24, R74, -R77 ;  /* 0x0000004a18987223 */ /* 0x000fc6000001084d */
[----:B------:R-:W-:Y:S01]  /*b1e0*/  MUFU.EX2 R75, R75 ;  /* 0x0000004b004b7308 */ /* 0x000fe20000000800 */
[----:B-1----:R-:W-:-:S05]  /*b1f0*/  FMNMX.FTZ R28, R5, R28, !PT ;  /* 0x0000001c051c7209 */ /* 0x002fca0007810000 */
[----:B------:R-:W-:Y:S01]  /*b200*/  FADD.FTZ R73, R73, -R28 ;  /* 0x8000001c49497221 */ /* 0x000fe20000010000 */
[----:B------:R-:W-:-:S03]  /*b210*/  FMUL.FTZ R25, R28, R74 ;  /* 0x0000004a1c197220 */ /* 0x000fc60000410000 */
[----:B------:R-:W-:Y:S01]  /*b220*/  FMUL.FTZ R44, R74, R73 ;  /* 0x000000494a2c7220 */ /* 0x000fe20000410000 */
[-CC-:B------:R-:W-:Y:S01]  /*b230*/  FFMA.FTZ R153, R26, R74.reuse, -R25.reuse ;  /* 0x0000004a1a997223 */ /* 0x180fe20000010819 */
[-CC-:B------:R-:W-:Y:S01]  /*b240*/  FFMA.FTZ R186, R27, R74.reuse, -R25.reuse ;  /* 0x0000004a1bba7223 */ /* 0x180fe20000010819 */
[----:B------:R-:W-:Y:S01]  /*b250*/  MUFU.EX2 R152, R152 ;  /* 0x0000009800987308 */ /* 0x000fe20000000800 */
[-CC-:B------:R-:W-:Y:S01]  /*b260*/  FFMA.FTZ R185, R30, R74.reuse, -R25.reuse ;  /* 0x0000004a1eb97223 */ /* 0x180fe20000010819 */
[----:B------:R-:W-:-:S06]  /*b270*/  FFMA.FTZ R187, R31, R74, -R25 ;  /* 0x0000004a1fbb7223 */ /* 0x000fcc0000010819 */
[----:B------:R-:W-:Y:S01]  /*b280*/  MUFU.EX2 R44, R44 ;  /* 0x0000002c002c7308 */ /* 0x000fe20000000800 */
[----:B------:R-:W-:-:S07]  /*b290*/  FFMA.FTZ R155, R29, R74, -R77 ;  /* 0x0000004a1d9b7223 */ /* 0x000fce000001084d */
[----:B------:R-:W4:Y:S01]  /*b2a0*/  MUFU.EX2 R153, R153 ;  /* 0x0000009900997308 */ /* 0x000f220000000800 */
[----:B------:R-:W-:-:S07]  /*b2b0*/  FFMA.FTZ R181, R34, R74, -R25 ;  /* 0x0000004a22b57223 */ /* 0x000fce0000010819 */
[----:B------:R-:W1:Y:S01]  /*b2c0*/  MUFU.EX2 R186, R186 ;  /* 0x000000ba00ba7308 */ /* 0x000e620000000800 */
[----:B------:R-:W-:-:S07]  /*b2d0*/  FFMA.FTZ R19, R32, R74, -R77 ;  /* 0x0000004a20137223 */ /* 0x000fce000001084d */
[----:B------:R-:W2:Y:S01]  /*b2e0*/  MUFU.EX2 R3, R3 ;  /* 0x0000000300037308 */ /* 0x000ea20000000800 */
[----:B------:R-:W-:-:S07]  /*b2f0*/  FFMA.FTZ R183, R35, R74, -R25 ;  /* 0x0000004a23b77223 */ /* 0x000fce0000010819 */
[----:B------:R-:W3:Y:S01]  /*b300*/  MUFU.EX2 R185, R185 ;  /* 0x000000b900b97308 */ /* 0x000ee20000000800 */
[----:B------:R-:W-:-:S07]  /*b310*/  FFMA.FTZ R163, R33, R74, -R77 ;  /* 0x0000004a21a37223 */ /* 0x000fce000001084d */
[----:B------:R-:W0:Y:S01]  /*b320*/  MUFU.EX2 R154, R154 ;  /* 0x0000009a009a7308 */ /* 0x000e220000000800 */
[----:B----4-:R-:W-:Y:S01]  /*b330*/  FFMA.FTZ R15, R15, R44, R153 ;  /* 0x0000002c0f0f7223 */ /* 0x010fe20000010099 */
[----:B------:R-:W-:-:S06]  /*b340*/  FFMA.FTZ R182, R38, R74, -R25 ;  /* 0x0000004a26b67223 */ /* 0x000fcc0000010819 */
[----:B------:R-:W4:Y:S01]  /*b350*/  MUFU.EX2 R187, R187 ;  /* 0x000000bb00bb7308 */ /* 0x000f220000000800 */
[----:B------:R-:W-:Y:S01]  /*b360*/  FFMA.FTZ R14, R75, R14, R152 ;  /* 0x0000000e4b0e7223 */ /* 0x000fe20000010098 */
[----:B------:R-:W-:-:S06]  /*b370*/  FFMA.FTZ R13, R36, R74, -R77 ;  /* 0x0000004a240d7223 */ /* 0x000fcc000001084d */
[----:B------:R-:W4:Y:S01]  /*b380*/  MUFU.EX2 R155, R155 ;  /* 0x0000009b009b7308 */ /* 0x000f220000000800 */
[----:B-1----:R-:W-:Y:S01]  /*b390*/  FADD.FTZ R24, R186, R15 ;  /* 0x0000000fba187221 */ /* 0x002fe20000010000 */
[----:B------:R-:W-:-:S06]  /*b3a0*/  FFMA.FTZ R184, R39, R74, -R25 ;  /* 0x0000004a27b87223 */ /* 0x000fcc0000010819 */
[----:B------:R-:W1:Y:S01]  /*b3b0*/  MUFU.EX2 R181, R181 ;  /* 0x000000b500b57308 */ /* 0x000e620000000800 */
[----:B--2---:R-:W-:Y:S01]  /*b3c0*/  FADD.FTZ R15, R3, R14 ;  /* 0x0000000e030f7221 */ /* 0x004fe20000010000 */
[----:B------:R-:W-:-:S06]  /*b3d0*/  FFMA.FTZ R162, R37, R74, -R77 ;  /* 0x0000004a25a27223 */ /* 0x000fcc000001084d */
[----:B------:R-:W2:Y:S01]  /*b3e0*/  MUFU.EX2 R19, R19 ;  /* 0x0000001300137308 */ /* 0x000ea20000000800 */
[----:B---3--:R-:W-:Y:S01]  /*b3f0*/  FADD.FTZ R24, R185, R24 ;  /* 0x00000018b9187221 */ /* 0x008fe20000010000 */
[----:B------:R-:W-:-:S06]  /*b400*/  FFMA.FTZ R177, R42, R74, -R25 ;  /* 0x0000004a2ab17223 */ /* 0x000fcc0000010819 */
[----:B------:R-:W3:Y:S01]  /*b410*/  MUFU.EX2 R183, R183 ;  /* 0x000000b700b77308 */ /* 0x000ee20000000800 */
[----:B0-----:R-:W-:Y:S01]  /*b420*/  FADD.FTZ R14, R154, R15 ;  /* 0x0000000f9a0e7221 */ /* 0x001fe20000010000 */
[----:B------:R-:W-:-:S06]  /*b430*/  FFMA.FTZ R11, R40, R74, -R77 ;  /* 0x0000004a280b7223 */ /* 0x000fcc000001084d */
[----:B------:R-:W0:Y:S01]  /*b440*/  MUFU.EX2 R163, R163 ;  /* 0x000000a300a37308 */ /* 0x000e220000000800 */
[----:B----4-:R-:W-:Y:S01]  /*b450*/  FADD.FTZ R24, R187, R24 ;  /* 0x00000018bb187221 */ /* 0x010fe20000010000 */
[----:B------:R-:W-:-:S06]  /*b460*/  FFMA.FTZ R179, R43, R74, -R25 ;  /* 0x0000004a2bb37223 */ /* 0x000fcc0000010819 */
[----:B------:R-:W4:Y:S01]  /*b470*/  MUFU.EX2 R182, R182 ;  /* 0x000000b600b67308 */ /* 0x000f220000000800 */
[----:B------:R-:W-:Y:S01]  /*b480*/  FADD.FTZ R14, R155, R14 ;  /* 0x0000000e9b0e7221 */ /* 0x000fe20000010000 */
[----:B------:R-:W-:-:S06]  /*b490*/  FFMA.FTZ R160, R41, R74, -R77 ;  /* 0x0000004a29a07223 */ /* 0x000fcc000001084d */
[----:B------:R-:W4:Y:S01]  /*b4a0*/  MUFU.EX2 R13, R13 ;  /* 0x0000000d000d7308 */ /* 0x000f220000000800 */
[----:B-1----:R-:W-:Y:S01]  /*b4b0*/  FADD.FTZ R24, R181, R24 ;  /* 0x00000018b5187221 */ /* 0x002fe20000010000 */
[----:B------:R-:W-:-:S06]  /*b4c0*/  FFMA.FTZ R178, R46, R74, -R25 ;  /* 0x0000004a2eb27223 */ /* 0x000fcc0000010819 */
[----:B------:R-:W1:Y:S01]  /*b4d0*/  MUFU.EX2 R184, R184 ;  /* 0x000000b800b87308 */ /* 0x000e620000000800 */
[----:B--2---:R-:W-:-:S07]  /*b4e0*/  FADD.FTZ R14, R19, R14 ;  /* 0x0000000e130e7221 */ /* 0x004fce0000010000 */
        /* <DEDUP_REMOVED lines=72> */
[----:B------:R-:W-:Y:S01]  /*b970*/  FFMA.FTZ R68, R68, R74, -R77 ;  /* 0x0000004a44447223 */ /* 0x000fe2000001084d */
[----:B---3--:R-:W-:-:S06]  /*b980*/  FADD.FTZ R27, R173, R24 ;  /* 0x00000018ad1b7221 */ /* 0x008fcc0000010000 */
[----:B------:R-:W3:Y:S01]  /*b990*/  MUFU.EX2 R169, R169 ;  /* 0x000000a900a97308 */ /* 0x000ee20000000800 */
[----:B0-----:R-:W-:Y:S01]  /*b9a0*/  FADD.FTZ R14, R156, R15 ;  /* 0x0000000f9c0e7221 */ /* 0x001fe20000010000 */
[----:B------:R-:W-:-:S06]  /*b9b0*/  FFMA.FTZ R20, R69, R74, -R77 ;  /* 0x0000004a45147223 */ /* 0x000fcc000001084d */
[----:B------:R-:W0:Y:S01]  /*b9c0*/  MUFU.EX2 R4, R4 ;  /* 0x0000000400047308 */ /* 0x000e220000000800 */
[----:B------:R-:W-:Y:S01]  /*b9d0*/  FFMA.FTZ R176, R71, R74, -R25 ;  /* 0x0000004a47b07223 */ /* 0x000fe20000010819 */
[----:B----4-:R-:W-:-:S06]  /*b9e0*/  FADD.FTZ R27, R168, R27 ;  /* 0x0000001ba81b7221 */ /* 0x010fcc0000010000 */
[----:B------:R-:W4:Y:S01]  /*b9f0*/  MUFU.EX2 R175, R175 ;  /* 0x000000af00af7308 */ /* 0x000f220000000800 */
[----:B------:R-:W-:-:S07]  /*ba00*/  FADD.FTZ R14, R7, R14 ;  /* 0x0000000e070e7221 */ /* 0x000fce0000010000 */
[----:B------:R-:W4:Y:S01]  /*ba10*/  MUFU.EX2 R21, R21 ;  /* 0x0000001500157308 */ /* 0x000f220000000800 */
[----:B-1----:R-:W-:Y:S01]  /*ba20*/  FADD.FTZ R24, R174, R27 ;  /* 0x0000001bae187221 */ /* 0x002fe20000010000 */
[----:B--2---:R-:W-:-:S06]  /*ba30*/  FADD.FTZ R15, R157, R14 ;  /* 0x0000000e9d0f7221 */ /* 0x004fcc0000010000 */
[----:B------:R-:W1:Y:S08]  /*ba40*/  MUFU.EX2 R170, R170 ;  /* 0x000000aa00aa7308 */ /* 0x000e700000000800 */
[----:B------:R-:W2:Y:S01]  /*ba50*/  MUFU.EX2 R5, R68 ;  /* 0x0000004400057308 */ /* 0x000ea20000000800 */
[----:B---3--:R-:W-:Y:S01]  /*ba60*/  FADD.FTZ R24, R169, R24 ;  /* 0x00000018a9187221 */ /* 0x008fe20000010000 */
[----:B0-----:R-:W-:-:S06]  /*ba70*/  FADD.FTZ R14, R4, R15 ;  /* 0x0000000f040e7221 */ /* 0x001fcc0000010000 */
[----:B------:R-:W0:Y:S08]  /*ba80*/  MUFU.EX2 R20, R20 ;  /* 0x0000001400147308 */ /* 0x000e300000000800 */
[----:B------:R-:W3:Y:S01]  /*ba90*/  MUFU.EX2 R176, R176 ;  /* 0x000000b000b07308 */ /* 0x000ee20000000800 */
[----:B----4-:R-:W-:Y:S01]  /*baa0*/  FADD.FTZ R15, R175, R24 ;  /* 0x00000018af0f7221 */ /* 0x010fe20000010000 */
[----:B------:R-:W-:-:S03]  /*bab0*/  FADD.FTZ R14, R21, R14 ;  /* 0x0000000e150e7221 */ /* 0x000fc60000010000 */
[----:B-1----:R-:W-:Y:S01]  /*bac0*/  FADD.FTZ R27, R170, R15 ;  /* 0x0000000faa1b7221 */ /* 0x002fe20000010000 */
[----:B--2---:R-:W-:-:S04]  /*bad0*/  FADD.FTZ R15, R5, R14 ;  /* 0x0000000e050f7221 */ /* 0x004fc80000010000 */
[----:B0-----:R-:W-:Y:S01]  /*bae0*/  FADD.FTZ R26, R20, R15 ;  /* 0x0000000f141a7221 */ /* 0x001fe20000010000 */
[----:B------:R0:W-:Y:S01]  /*baf0*/  STL [R1+0x434], R28 ;  /* 0x0004341c01007387 */ /* 0x0001e20000100800 */
[----:B---3--:R-:W-:-:S05]  /*bb00*/  FADD.FTZ R27, R176, R27 ;  /* 0x0000001bb01b7221 */ /* 0x008fca0000010000 */
[----:B------:R1:W-:Y:S04]  /*bb10*/  STL.64 [R1+0x440], R26 ;  /* 0x0004401a01007387 */ /* 0x0003e80000100a00 */
[----:B------:R-:W2:Y:S04]  /*bb20*/  LD.E R15, desc[UR40][R22.64+0x41c] ;  /* 0x00041c28160f7980 */ /* 0x000ea8000c101900 */
        /* <DEDUP_REMOVED lines=127> */
[----:B--2---:R-:W-:Y:S01]  /*c320*/  FMUL.FTZ R219, R44, R15 ;  /* 0x0000000f2cdb7220 */ /* 0x004fe20000410000 */
[C---:B---3--:R-:W-:Y:S01]  /*c330*/  FMUL.FTZ R215, R75.reuse, R42 ;  /* 0x0000002a4bd77220 */ /* 0x048fe20000410000 */
[C---:B----4-:R-:W-:Y:S01]  /*c340*/  FMUL.FTZ R15, R75.reuse, R30 ;  /* 0x0000001e4b0f7220 */ /* 0x050fe20000410000 */
        /* <DEDUP_REMOVED lines=31> */
[C---:B0-----:R-:W-:Y:S01]  /*c540*/  FMUL.FTZ R219, R75.reuse, R130 ;  /* 0x000000824bdb7220 */ /* 0x041fe20000410000 */
[C---:B-1----:R-:W-:Y:S01]  /*c550*/  FMUL.FTZ R189, R75.reuse, R126 ;  /* 0x0000007e4bbd7220 */ /* 0x042fe20000410000 */
[C---:B--2---:R-:W-:Y:S01]  /*c560*/  FMUL.FTZ R191, R75.reuse, R132 ;  /* 0x000000844bbf7220 */ /* 0x044fe20000410000 */
[C---:B---3--:R-:W-:Y:S01]  /*c570*/  FMUL.FTZ R199, R75.reuse, R124 ;  /* 0x0000007c4bc77220 */ /* 0x048fe20000410000 */
        /* <DEDUP_REMOVED lines=756> */
[----:B------:R-:W-:Y:S01]  /*f4c0*/  STL [R1+0x88], R0 ;  /* 0x0000880001007387 */ /* 0x000fe20000100800 */
[--C-:B------:R-:W-:Y:S01]  /*f4d0*/  IMAD.MOV.U32 R13, RZ, RZ, R15.reuse ;  /* 0x000000ffff0d7224 */ /* 0x100fe200078e000f */
        /* <DEDUP_REMOVED lines=953> */
.L_x_3248:
[----:B------:R-:W-:Y:S05]  /*13070*/  BSYNC B0 ;  /* 0x0000000000007941 */ /* 0x000fea0003800000 */
.L_x_3247:
[----:B------:R-:W-:Y:S05]  /*13080*/  @P1 BRA `(.L_x_3249) ;  /* 0xffffff6800201947 */ /* 0x000fea000383ffff */
.L_x_3232:
[----:B------:R-:W-:-:S13]  /*13090*/  ISETP.GE.AND P1, PT, R10, UR45, PT ;  /* 0x0000002d0a007c0c */ /* 0x000fda000bf26270 */
[----:B------:R-:W-:Y:S05]  /*130a0*/  @!P1 BRA `(.L_x_3250) ;  /* 0x000000a800fc9947 */ /* 0x000fea0003800000 */
[----:B0-----:R0:W5:Y:S02]  /*130b0*/  LDL.64 R2, [R1+0x170] ;  /* 0x0001700001027983 */ /* 0x0011640000100a00 */
.L_x_3281:
        /* <DEDUP_REMOVED lines=21> */
.L_x_3252:
[----:B------:R-:W-:Y:S05]  /*13210*/  BSYNC B0 ;  /* 0x0000000000007941 */ /* 0x000fea0003800000 */
.L_x_3251:
        /* <DEDUP_REMOVED lines=13> */
.L_x_3254:
[----:B------:R-:W-:Y:S05]  /*132f0*/  BSYNC B0 ;  /* 0x0000000000007941 */ /* 0x000fea0003800000 */
.L_x_3253:
        /* <DEDUP_REMOVED lines=8> */
.L_x_3256:
[----:B------:R-:W-:Y:S05]  /*13380*/  BSYNC B0 ;  /* 0x0000000000007941 */ /* 0x000fea0003800000 */
.L_x_3255:
        /* <DEDUP_REMOVED lines=59> */
.L_x_3259:
[----:B------:R-:W-:Y:S05]  /*13740*/  BSYNC B0 ;  /* 0x0000000000007941 */ /* 0x000fea0003800000 */
.L_x_3258:
        /* <DEDUP_REMOVED lines=10> */
.L_x_3261:
[----:B------:R-:W-:Y:S05]  /*137f0*/  BSYNC B0 ;  /* 0x0000000000007941 */ /* 0x000fea0003800000 */
.L_x_3260:
[----:B------:R-:W-:Y:S04]  /*13800*/  BSSY B0, `(.L_x_3262) ;  /* 0x0000006000007945 */ /* 0x000fe80003800000 */
[----:B--2---:R-:W-:Y:S05]  /*13810*/  @P1 BRA `(.L_x_3263) ;  /* 0x0000000000101947 */ /* 0x004fea0003800000 */
[----:B-----5:R-:W-:Y:S01]  /*13820*/  IMAD R4, R4, 0x8, R7 ;  /* 0x0000000804047824 */ /* 0x020fe200078e0207 */
[----:B-1----:R-:W-:-:S04]  /*13830*/  SHF.L.U32 R5, R6, 0x1f, RZ ;  /* 0x0000001f06057819 */ /* 0x002fc800000006ff */
[----:B------:R-:W1:Y:S02]  /*13840*/  SYNCS.PHASECHK.TRANS64.TRYWAIT P1, [R4+URZ], R5 ;  /* 0x00000005040075a7 */ /* 0x000e64000802017f */
[----:B-1----:R-:W-:Y:S05]  /*13850*/  @!P1 BRA `(.L_x_3264) ;  /* 0x00000158001c9947 */ /* 0x002fea0003800000 */
.L_x_3263:
[----:B------:R-:W-:Y:S05]  /*13860*/  BSYNC B0 ;  /* 0x0000000000007941 */ /* 0x000fea0003800000 */
.L_x_3262:
[----:B-1----:R-:W2:Y:S04]  /*13870*/  LDL R5, [R1+0x90] ;  /* 0x0000900001057983 */ /* 0x002ea80000100800 */
[----:B------:R-:W3:Y:S04]  /*13880*/  LD.E R11, desc[UR40][R2.64] ;  /* 0x00000028020b7980 */ /* 0x000ee8000c101900 */
[----:B------:R-:W3:Y:S04]  /*13890*/  LDL.64 R74, [R1+0x118] ;  /* 0x00011800014a7983 */ /* 0x000ee80000100a00 */
[----:B-----5:R-:W4:Y:S04]  /*138a0*/  LDL.64 R6, [R1+0x110] ;  /* 0x0001100001067983 */ /* 0x020f280000100a00 */
        /* <DEDUP_REMOVED lines=268> */
.L_x_3270:
[----:B------:R-:W-:Y:S05]  /*14970*/  BSYNC B2 ;  /* 0x0000000000027941 */ /* 0x000fea0003800000 */
.L_x_3269:
[----:B------:R-:W-:Y:S01]  /*14980*/  LOP3.LUT R7, RZ, R7, RZ, 0x33, !PT ;  /* 0x00000007ff077212 */ /* 0x000fe200078e33ff */
[----:B------:R-:W-:Y:S06]  /*14990*/  BRA `(.L_x_3271) ;  /* 0x0000000000187947 */ /* 0x000fec0003800000 */
.L_x_3268:
[----:B------:R-:W-:-:S13]  /*149a0*/  ISETP.NE.AND P1, PT, R14, 0x1, PT ;  /* 0x000000010e00780c */ /* 0x000fda0003f25270 */
[----:B------:R-:W-:Y:S05]  /*149b0*/  @!P1 BRA `(.L_x_3271) ;  /* 0x0000000000109947 */ /* 0x000fea0003800000 */
[----:B------:R-:W2:Y:S04]  /*149c0*/  LDL R6, [R198+0x1c] ;  /* 0x00001c00c6067983 */ /* 0x000ea80000100800 */
[----:B------:R-:W3:Y:S01]  /*149d0*/  LDL R72, [R198+0x20] ;  /* 0x00002000c6487983 */ /* 0x000ee20000100800 */
[----:B--2---:R-:W-:-:S05]  /*149e0*/  IMAD.HI.U32 R7, R7, R6, RZ ;  /* 0x0000000607077227 */ /* 0x004fca00078e00ff */
[----:B---3--:R-:W-:-:S07]  /*149f0*/  SHF.R.U32.HI R7, RZ, R72, R7 ;  /* 0x00000048ff077219 */ /* 0x008fce0000011607 */
.L_x_3271:
[----:B------:R-:W-:Y:S05]  /*14a00*/  BSYNC B1 ;  /* 0x0000000000017941 */ /* 0x000fea0003800000 */
.L_x_3267:
[----:B------:R-:W-:-:S05]  /*14a10*/  IMAD R7, R14, R7, R20 ;  /* 0x000000070e077224 */ /* 0x000fca00078e0214 */
[----:B------:R-:W-:Y:S02]  /*14a20*/  VIMNMX R4, R4, R7, !PT ;  /* 0x0000000704047248 */ /* 0x000fe40007fe0100 */
[----:B------:R-:W-:-:S07]  /*14a30*/  VIADDMNMX R5, R7, R14, R5, PT ;  /* 0x0000000e07057246 */ /* 0x000fce0003800105 */
.L_x_3266:
[----:B------:R-:W-:Y:S05]  /*14a40*/  BSYNC B0 ;  /* 0x0000000000007941 */ /* 0x000fea0003800000 */
.L_x_3265:
        /* <DEDUP_REMOVED lines=133> */
.L_x_3277:
[----:B------:R-:W-:Y:S05]  /*152a0*/  BSYNC B2 ;  /* 0x0000000000027941 */ /* 0x000fea0003800000 */
.L_x_3276:
[----:B------:R-:W-:Y:S01]  /*152b0*/  LOP3.LUT R9, RZ, R9, RZ, 0x33, !PT ;  /* 0x00000009ff097212 */ /* 0x000fe200078e33ff */
[----:B------:R-:W-:Y:S06]  /*152c0*/  BRA `(.L_x_3278) ;  /* 0x0000000000187947 */ /* 0x000fec0003800000 */
.L_x_3275:
[----:B------:R-:W-:-:S13]  /*152d0*/  ISETP.NE.AND P6, PT, R14, 0x1, PT ;  /* 0x000000010e00780c */ /* 0x000fda0003fc5270 */
[----:B------:R-:W-:Y:S05]  /*152e0*/  @!P6 BRA `(.L_x_3278) ;  /* 0x000000000010e947 */ /* 0x000fea0003800000 */
[----:B------:R-:W2:Y:S04]  /*152f0*/  LDL R4, [R198+0x1c] ;  /* 0x00001c00c6047983 */ /* 0x000ea80000100800 */
[----:B------:R-:W3:Y:S01]  /*15300*/  LDL R8, [R198+0x20] ;  /* 0x00002000c6087983 */ /* 0x000ee20000100800 */
[----:B--2---:R-:W-:-:S05]  /*15310*/  IMAD.HI.U32 R9, R9, R4, RZ ;  /* 0x0000000409097227 */ /* 0x004fca00078e00ff */
[----:B---3--:R-:W-:-:S07]  /*15320*/  SHF.R.U32.HI R9, RZ, R8, R9 ;  /* 0x00000008ff097219 */ /* 0x008fce0000011609 */
.L_x_3278:
[----:B------:R-:W-:Y:S05]  /*15330*/  BSYNC B1 ;  /* 0x0000000000017941 */ /* 0x000fea0003800000 */
.L_x_3274:
[----:B------:R-:W-:-:S05]  /*15340*/  IMAD R9, R14, R9, R20 ;  /* 0x000000090e097224 */ /* 0x000fca00078e0214 */
[----:B------:R-:W-:Y:S02]  /*15350*/  VIADDMNMX R5, R9, R14, R5, PT ;  /* 0x0000000e09057246 */ /* 0x000fe40003800105 */
[----:B------:R-:W-:-:S07]  /*15360*/  VIMNMX R6, R6, R9, !PT ;  /* 0x0000000906067248 */ /* 0x000fce0007fe0100 */
.L_x_3273:
[----:B------:R-:W-:Y:S05]  /*15370*/  BSYNC B0 ;  /* 0x0000000000007941 */ /* 0x000fea0003800000 */
.L_x_3272:
        /* <DEDUP_REMOVED lines=148> */
[----:B------:R-:W-:Y:S04]  /*15cc0*/  STL [R1+0x430], R6 ;  /* 0x0004300601007387 */ /* 0x000fe80000100800 */
[----:B------:R-:W2:Y:S04]  /*15cd0*/  LDL R15, [R1+0x430] ;  /* 0x00043000010f7983 */ /* 0x000ea80000100800 */
[----:B----4-:R-:W1:Y:S01]  /*15ce0*/  SHFL.BFLY PT, R9, R12, 0x2, 0x1f ;  /* 0x0c401f000c097f89 */ /* 0x010e6200000e0000 */
[----:B--2---:R-:W-:Y:S01]  /*15cf0*/  FMUL.FTZ R7, R26, R15 ;  /* 0x0000000f1a077220 */ /* 0x004fe20000410000 */
[----:B------:R-:W-:-:S04]  /*15d00*/  FSETP.NEU.FTZ.AND P1, PT, R15, -INF , PT ;  /* 0xff8000000f00780b */ /* 0x000fc80003f3d000 */
[----:B------:R-:W-:-:S05]  /*15d10*/  FSEL R11, R7, RZ, P1 ;  /* 0x000000ff070b7208 */ /* 0x000fca0000800000 */
[----:B------:R-:W-:Y:S01]  /*15d20*/  FFMA.FTZ R7, R24, R26, -R11 ;  /* 0x0000001a18077223 */ /* 0x000fe2000001080b */
[----:B-1----:R-:W-:-:S05]  /*15d30*/  FMNMX.FTZ R9, R9, R12, !PT ;  /* 0x0000000c09097209 */ /* 0x002fca0007810000 */
[----:B------:R-:W1:Y:S01]  /*15d40*/  SHFL.BFLY PT, R24, R9, 0x1, 0x1f ;  /* 0x0c201f0009187f89 */ /* 0x000e6200000e0000 */
[----:B------:R-:W-:-:S05]  /*15d50*/  FSEL R15, R15, RZ, P1 ;  /* 0x000000ff0f0f7208 */ /* 0x000fca0000800000 */
[----:B------:R-:W-:Y:S01]  /*15d60*/  FADD.FTZ R15, R20, -R15 ;  /* 0x8000000f140f7221 */ /* 0x000fe20000010000 */
[----:B-1----:R-:W-:-:S04]  /*15d70*/  FMNMX.FTZ R24, R9, R24, !PT ;  /* 0x0000001809187209 */ /* 0x002fc80007810000 */
[C---:B------:R-:W-:Y:S01]  /*15d80*/  FSETP.NEU.FTZ.AND P1, PT, R24.reuse, -INF , PT ;  /* 0xff8000001800780b */ /* 0x040fe20003f3d000 */
[----:B------:R-:W-:-:S03]  /*15d90*/  FMUL.FTZ R6, R24, R26 ;  /* 0x0000001a18067220 */ /* 0x000fc60000410000 */
[----:B------:R-:W-:Y:S02]  /*15da0*/  FSEL R12, R24, RZ, P1 ;  /* 0x000000ff180c7208 */ /* 0x000fe40000800000 */
[----:B------:R-:W-:-:S03]  /*15db0*/  FSEL R29, R6, RZ, P1 ;  /* 0x000000ff061d7208 */ /* 0x000fc60000800000 */
[----:B------:R-:W-:Y:S01]  /*15dc0*/  FADD.FTZ R21, R21, -R12 ;  /* 0x8000000c15157221 */ /* 0x000fe20000010000 */
[-C--:B------:R-:W-:Y:S01]  /*15dd0*/  FMUL.FTZ R15, R15, R26.reuse ;  /* 0x0000001a0f0f7220 */ /* 0x080fe20000410000 */
[-C--:B------:R-:W-:Y:S01]  /*15de0*/  FFMA.FTZ R190, R25, R26.reuse, -R29 ;  /* 0x0000001a19be7223 */ /* 0x080fe2000001081d */
[-CC-:B------:R-:W-:Y:S01]  /*15df0*/  FFMA.FTZ R152, R152, R26.reuse, -R11.reuse ;  /* 0x0000001a98987223 */ /* 0x180fe2000001080b */
[----:B------:R-:W-:Y:S01]  /*15e00*/  FMUL.FTZ R21, R26, R21 ;  /* 0x000000151a157220 */ /* 0x000fe20000410000 */
[-C--:B------:R-:W-:Y:S01]  /*15e10*/  FFMA.FTZ R8, R36, R26.reuse, -R11 ;  /* 0x0000001a24087223 */ /* 0x080fe2000001080b */
[-CC-:B------:R-:W-:Y:S01]  /*15e20*/  FFMA.FTZ R153, R27, R26.reuse, -R29.reuse ;  /* 0x0000001a1b997223 */ /* 0x180fe2000001081d */
[----:B------:R-:W-:Y:S01]  /*15e30*/  MUFU.EX2 R7, R7 ;  /* 0x0000000700077308 */ /* 0x000fe20000000800 */
[-C--:B------:R-:W-:Y:S01]  /*15e40*/  FFMA.FTZ R184, R35, R26.reuse, -R29 ;  /* 0x0000001a23b87223 */ /* 0x080fe2000001081d */
[-C--:B------:R-:W-:Y:S01]  /*15e50*/  FFMA.FTZ R154, R154, R26.reuse, -R11 ;  /* 0x0000001a9a9a7223 */ /* 0x080fe2000001080b */
[----:B------:R-:W-:-:S05]  /*15e60*/  FFMA.FTZ R155, R30, R26, -R29 ;  /* 0x0000001a1e9b7223 */ /* 0x000fca000001081d */
[----:B------:R-:W3:Y:S01]  /*15e70*/  MUFU.EX2 R36, R15 ;  /* 0x0000000f00247308 */ /* 0x000ee20000000800 */
[-C--:B------:R-:W-:Y:S01]  /*15e80*/  FFMA.FTZ R185, R90, R26.reuse, -R11 ;  /* 0x0000001a5ab97223 */ /* 0x080fe2000001080b */
[----:B------:R-:W-:-:S06]  /*15e90*/  FFMA.FTZ R6, R31, R26, -R29 ;  /* 0x0000001a1f067223 */ /* 0x000fcc000001081d */
        /* <DEDUP_REMOVED lines=27> */
[----:B------:R-:W-:Y:S01]  /*16050*/  FFMA.FTZ R68, R68, R26, -R11 ;  /* 0x0000001a44447223 */ /* 0x000fe2000001080b */
[----:B------:R-:W0:Y:S01]  /*16060*/  MUFU.EX2 R188, R188 ;  /* 0x000000bc00bc7308 */ /* 0x000e220000000800 */
[----:B---3--:R-:W-:Y:S01]  /*16070*/  FFMA.FTZ R11, R36, R4, R7 ;  /* 0x00000004240b7223 */ /* 0x008fe20000010007 */
[----:B-1----:R-:W-:Y:S01]  /*16080*/  FFMA.FTZ R4, R5, R35, R190 ;  /* 0x0000002305047223 */ /* 0x002fe200000100be */
[----:B------:R-:W-:-:S05]  /*16090*/  FFMA.FTZ R177, R38, R26, -R29 ;  /* 0x0000001a26b17223 */ /* 0x000fca000001081d */
[----:B------:R-:W1:Y:S01]  /*160a0*/  MUFU.EX2 R179, R179 ;  /* 0x000000b300b37308 */ /* 0x000e620000000800 */
[----:B--2---:R-:W-:Y:S01]  /*160b0*/  FADD.FTZ R11, R152, R11 ;  /* 0x0000000b980b7221 */ /* 0x004fe20000010000 */
[----:B----4-:R-:W-:Y:S01]  /*160c0*/  FADD.FTZ R4, R153, R4 ;  /* 0x0000000499047221 */ /* 0x010fe20000010000 */
[----:B------:R-:W-:-:S05]  /*160d0*/  FFMA.FTZ R182, R39, R26, -R29 ;  /* 0x0000001a27b67223 */ /* 0x000fca000001081d */
        /* <DEDUP_REMOVED lines=97> */
[----:B------:R-:W-:Y:S01]  /*166f0*/  STL [R1+0x434], R24 ;  /* 0x0004341801007387 */ /* 0x000fe20000100800 */
        /* <DEDUP_REMOVED lines=130> */
[C---:B--2---:R-:W-:Y:S01]  /*16f20*/  FMUL.FTZ R25, R36.reuse, R25 ;  /* 0x0000001924197220 */ /* 0x044fe20000410000 */
[C---:B---3--:R-:W-:Y:S01]  /*16f30*/  FMUL.FTZ R5, R36.reuse, R5 ;  /* 0x0000000524057220 */ /* 0x048fe20000410000 */
[C---:B----4-:R-:W-:Y:S01]  /*16f40*/  FMUL.FTZ R187, R36.reuse, R33 ;  /* 0x0000002124bb7220 */ /* 0x050fe20000410000 */
[C---:B-----5:R-:W-:Y:S01]  /*16f50*/  FMUL.FTZ R33, R36.reuse, R28 ;  /* 0x0000001c24217220 */ /* 0x060fe20000410000 */
[C---:B------:R-:W-:Y:S01]  /*16f60*/  FMUL.FTZ R29, R36.reuse, R29 ;  /* 0x0000001d241d7220 */ /* 0x040fe20000410000 */
[----:B------:R0:W-:Y:S01]  /*16f70*/  ST.E desc[UR40][R22.64+0x220], R25 ;  /* 0x0002201916007985 */ /* 0x0001e2000c101928 */
[C---:B------:R-:W-:Y:S01]  /*16f80*/  FMUL.FTZ R31, R36.reuse, R31 ;  /* 0x0000001f241f7220 */ /* 0x040fe20000410000 */
[C---:B------:R-:W-:Y:S01]  /*16f90*/  FMUL.FTZ R43, R36.reuse, R43 ;  /* 0x0000002b242b7220 */ /* 0x040fe20000410000 */
[C---:B------:R-:W-:Y:S01]  /*16fa0*/  FMUL.FTZ R27, R36.reuse, R27 ;  /* 0x0000001b241b7220 */ /* 0x040fe20000410000 */
[----:B------:R1:W-:Y:S01]  /*16fb0*/  ST.E desc[UR40][R22.64+0x250], R5 ;  /* 0x0002500516007985 */ /* 0x0003e2000c101928 */
[C---:B------:R-:W-:Y:S01]  /*16fc0*/  FMUL.FTZ R39, R35.reuse, R39 ;  /* 0x0000002723277220 */ /* 0x040fe20000410000 */
[C---:B------:R-:W-:Y:S01]  /*16fd0*/  FMUL.FTZ R37, R35.reuse, R37 ;  /* 0x0000002523257220 */ /* 0x040fe20000410000 */
[C---:B0-----:R-:W-:Y:S01]  /*16fe0*/  FMUL.FTZ R25, R36.reuse, R4 ;  /* 0x0000000424197220 */ /* 0x041fe20000410000 */
[----:B-1----:R-:W-:Y:S01]  /*16ff0*/  FMUL.FTZ R5, R35, R214 ;  /* 0x000000d623057220 */ /* 0x002fe20000410000 */
        /* <DEDUP_REMOVED lines=100> */
[----:B------:R-:W-:Y:S01]  /*17640*/  FMUL.FTZ R189, R35, R34 ;  /* 0x0000002223bd7220 */ /* 0x000fe20000410000 */
        /* <DEDUP_REMOVED lines=73> */
[----:B------:R-:W-:Y:S01]  /*17ae0*/  FMUL.FTZ R35, R35, R26 ;  /* 0x0000001a23237220 */ /* 0x000fe20000410000 */
        /* <DEDUP_REMOVED lines=70> */
[----:B--2---:R-:W2:Y:S04]  /*17f50*/  LD.E R31, desc[UR40][R22.64+0x228] ;  /* 0x00022828161f7980 */ /* 0x004ea8000c101900 */
[----:B---3--:R-:W3:Y:S04]  /*17f60*/  LD.E R33, desc[UR40][R22.64+0x22c] ;  /* 0x00022c2816217980 */ /* 0x008ee8000c101900 */
[----:B------:R-:W3:Y:S04]  /*17f70*/  LD.E R41, desc[UR40][R22.64+0x230] ;  /* 0x0002302816297980 */ /* 0x000ee8000c101900 */
        /* <DEDUP_REMOVED lines=126> */
[----:B--2---:R-:W-:Y:S04]  /*18760*/  ST.E desc[UR40][R22.64+0x228], R31 ;  /* 0x0002281f16007985 */ /* 0x004fe8000c101928 */
[----:B---3--:R-:W-:Y:S04]  /*18770*/  ST.E desc[UR40][R22.64+0x22c], R33 ;  /* 0x00022c2116007985 */ /* 0x008fe8000c101928 */
[----:B------:R-:W-:Y:S04]  /*18780*/  ST.E desc[UR40][R22.64+0x230], R41 ;  /* 0x0002302916007985 */ /* 0x000fe8000c101928 */
        /* <DEDUP_REMOVED lines=124> */
[----:B------:R-:W5:Y:S04]  /*18f50*/  LDL R189, [R1+0x88] ;  /* 0x0000880001bd7983 */ /* 0x000f680000100800 */
[----:B-1----:R-:W5:Y:S04]  /*18f60*/  LD.E R24, desc[UR40][R22.64+0x220] ;  /* 0x0002202816187980 */ /* 0x002f68000c101900 */
[----:B------:R-:W5:Y:S04]  /*18f70*/  LD.E R25, desc[UR40][R22.64+0x224] ;  /* 0x0002242816197980 */ /* 0x000f68000c101900 */
        /* <DEDUP_REMOVED lines=1230> */
.L_x_3280:
[----:B------:R-:W-:Y:S05]  /*1dc60*/  BSYNC B0 ;  /* 0x0000000000007941 */ /* 0x000fea0003800000 */
.L_x_3279:
[C---:B------:R-:W-:Y:S01]  /*1dc70*/  ISETP.GT.AND P1, PT, R10.reuse, UR45, PT ;  /* 0x0000002d0a007c0c */ /* 0x040fe2000bf24270 */
[----:B------:R-:W-:-:S12]  /*1dc80*/  VIADD R10, R10, 0xffffffff ;  /* 0xffffffff0a0a7836 */ /* 0x000fd80000000000 */
[----:B------:R-:W-:Y:S05]  /*1dc90*/  @P1 BRA `(.L_x_3281) ;  /* 0xffffff5400081947 */ /* 0x000fea000383ffff */
.L_x_3250:
[----:B------:R-:W-:Y:S05]  /*1dca0*/  WARPSYNC.ALL ;  /* 0x0000000000007948 */ /* 0x000fea0003800000 */
[----:B0-----:R-:W1:Y:S04]  /*1dcb0*/  LDL R5, [R1+0x440] ;  /* 0x0004400001057983 */ /* 0x001e680000100800 */
[----:B------:R-:W2:Y:S04]  /*1dcc0*/  LDL R4, [R1+0x444] ;  /* 0x0004440001047983 */ /* 0x000ea80000100800 */
[----:B------:R-:W3:Y:S04]  /*1dcd0*/  LDL R136, [R1+0x210] ;  /* 0x0002100001887983 */ /* 0x000ee80000100800 */
        /* <DEDUP_REMOVED lines=75> */
[----:B------:R-:W5:Y:S01]  /*1e190*/  @!P2 LDL R19, [R1+0x214] ;  /* 0x000214000113a983 */ /* 0x000f620000100800 */
[----:B0-----:R-:W-:-:S03]  /*1e1a0*/  FADD.FTZ R140, R8, R3 ;  /* 0x00000003088c7221 */ /* 0x001fc60000010000 */
[----:B------:R-:W5:Y:S02]  /*1e1b0*/  LDL.64 R2, [R1+0x220] ;  /* 0x0002200001027983 */ /* 0x000f640000100a00 */
[----:B------:R-:W-:Y:S02]  /*1e1c0*/  FSETP.NE.FTZ.AND P1, PT, R140, RZ, PT ;  /* 0x000000ff8c00720b */ /* 0x000fe40003f35000 */
[----:B------:R-:W5:Y:S11]  /*1e1d0*/  LDL.64 R8, [R1+0x250] ;  /* 0x0002500001087983 */ /* 0x000f760000100a00 */
[----:B------:R-:W5:Y:S04]  /*1e1e0*/  @P1 LDL R143, [R1+0x450] ;  /* 0x00045000018f1983 */ /* 0x000f680000100800 */
[----:B------:R-:W5:Y:S01]  /*1e1f0*/  @P1 LDL R145, [R1+0x434] ;  /* 0x0004340001911983 */ /* 0x000f620000100800 */
[----:B------:R-:W-:-:S02]  /*1e200*/  IMAD.MOV.U32 R138, RZ, RZ, RZ ;  /* 0x000000ffff8a7224 */ /* 0x000fc400078e00ff */
[----:B------:R-:W-:Y:S01]  /*1e210*/  IMAD.MOV.U32 R142, RZ, RZ, -0x800000 ;  /* 0xff800000ff8e7424 */ /* 0x000fe200078e00ff */
[----:B------:R0:W-:Y:S08]  /*1e220*/  BAR.ARV R208, 0x100 ;  /* 0x000400d00000751d */ /* 0x0001f00000002000 */
[----:B------:R-:W-:Y:S06]  /*1e230*/  BAR.ARV 0x8, 0x180 ;  /* 0x0206000000007b1d */ /* 0x000fec0000002000 */
[----:B----4-:R-:W-:-:S13]  /*1e240*/  FSETP.NE.FTZ.AND P0, PT, R148, RZ, PT ;  /* 0x000000ff9400720b */ /* 0x010fda0003f15000 */
[----:B------:R-:W4:Y:S04]  /*1e250*/  @P0 LDL R139, [R1+0x450] ;  /* 0x00045000018b0983 */ /* 0x000f280000100800 */
[----:B------:R-:W4:Y:S01]  /*1e260*/  @P0 LDL R144, [R1+0x430] ;  /* 0x0004300001900983 */ /* 0x000f220000100800 */
[----:B------:R-:W1:Y:S08]  /*1e270*/  @P0 MUFU.LG2 R141, R148 ;  /* 0x00000094008d0308 */ /* 0x000e700000000c00 */
[----:B------:R-:W2:Y:S01]  /*1e280*/  @P0 MUFU.RCP R138, R148 ;  /* 0x00000094008a0308 */ /* 0x000ea20000001000 */
[----:B-1----:R-:W-:-:S07]  /*1e290*/  @P0 FMUL.FTZ R146, R141, 0.69314718246459960938 ;  /* 0x3f3172188d920820 */ /* 0x002fce0000410000 */
[----:B------:R-:W1:Y:S01]  /*1e2a0*/  @P1 MUFU.LG2 R147, R140 ;  /* 0x0000008c00931308 */ /* 0x000e620000000c00 */
[----:B---3--:R-:W-:Y:S02]  /*1e2b0*/  VIADD R0, R0, 0x1 ;  /* 0x0000000100007836 */ /* 0x008fe40000000000 */
[-C--:B--2---:R-:W-:Y:S01]  /*1e2c0*/  FMUL.FTZ R5, R5, R138.reuse ;  /* 0x0000008a05057220 */ /* 0x084fe20000410000 */
[-C--:B------:R-:W-:Y:S01]  /*1e2d0*/  FMUL.FTZ R4, R4, R138.reuse ;  /* 0x0000008a04047220 */ /* 0x080fe20000410000 */
[-C--:B------:R-:W-:Y:S01]  /*1e2e0*/  FMUL.FTZ R7, R7, R138.reuse ;  /* 0x0000008a07077220 */ /* 0x080fe20000410000 */
[-C--:B------:R-:W-:Y:S01]  /*1e2f0*/  FMUL.FTZ R6, R6, R138.reuse ;  /* 0x0000008a06067220 */ /* 0x080fe20000410000 */
[-C--:B-----5:R-:W-:Y:S01]  /*1e300*/  FMUL.FTZ R11, R11, R138.reuse ;  /* 0x0000008a0b0b7220 */ /* 0x0a0fe20000410000 */
[-C--:B------:R-:W-:Y:S01]  /*1e310*/  FMUL.FTZ R10, R10, R138.reuse ;  /* 0x0000008a0a0a7220 */ /* 0x080fe20000410000 */
[----:B------:R-:W-:Y:S01]  /*1e320*/  STL.64 [R1+0x230], R4 ;  /* 0x0002300401007387 */ /* 0x000fe20000100a00 */
        /* <DEDUP_REMOVED lines=60> */
[----:B-1----:R-:W-:Y:S01]  /*1e6f0*/  VIADD R2, R137, 0x1 ;  /* 0x0000000189027836 */ /* 0x002fe20000000000 */
[----:B------:R-:W-:Y:S01]  /*1e700*/  @!P2 LOP3.LUT R4, R19, 0x1, RZ, 0x3c, !PT ;  /* 0x000000011304a812 */ /* 0x000fe200078e3cff */
[----:B------:R0:W-:Y:S04]  /*1e710*/  STL [R1+0x444], R140 ;  /* 0x0004448c01007387 */ /* 0x0001e80000100800 */
        /* <DEDUP_REMOVED lines=32> */
[----:B------:R0:W-:Y:S04]  /*1e920*/  @!P2 STL [R1+0x214], R4 ;  /* 0x000214040100a387 */ /* 0x0001e80000100800 */
[----:B------:R0:W-:Y:S04]  /*1e930*/  STL [R1+0x21c], R0 ;  /* 0x00021c0001007387 */ /* 0x0001e80000100800 */
[----:B------:R0:W-:Y:S01]  /*1e940*/  @!P2 STL [R1+0x210], RZ ;  /* 0x000210ff0100a387 */ /* 0x0001e20000100800 */
[----:B----4-:R-:W-:-:S04]  /*1e950*/  @P0 FMUL.FTZ R139, R139, 0.69314718246459960938 ;  /* 0x3f3172188b8b0820 */ /* 0x010fc80000410000 */
[----:B------:R-:W-:Y:S01]  /*1e960*/  @P0 FFMA.FTZ R142, R139, R144, R146 ;  /* 0x000000908b8e0223 */ /* 0x000fe20000010092 */
[----:B------:R-:W-:-:S06]  /*1e970*/  IMAD.MOV.U32 R139, RZ, RZ, RZ ;  /* 0x000000ffff8b7224 */ /* 0x000fcc00078e00ff */
[----:B------:R-:W1:Y:S01]  /*1e980*/  @P1 MUFU.RCP R139, R140 ;  /* 0x0000008c008b1308 */ /* 0x000e620000001000 */
[----:B------:R-:W-:Y:S01]  /*1e990*/  @P1 FMUL.FTZ R146, R143, 0.69314718246459960938 ;  /* 0x3f3172188f921820 */ /* 0x000fe20000410000 */
[----:B------:R-:W-:-:S03]  /*1e9a0*/  IMAD.MOV.U32 R144, RZ, RZ, -0x800000 ;  /* 0xff800000ff907424 */ /* 0x000fc600078e00ff */
[----:B------:R-:W-:Y:S01]  /*1e9b0*/  @P1 FFMA.FTZ R144, R146, R145, R147 ;  /* 0x0000009192901223 */ /* 0x000fe20000010093 */
[----:B------:R0:W-:Y:S04]  /*1e9c0*/  STL [R1+0x440], R142 ;  /* 0x0004408e01007387 */ /* 0x0001e80000100800 */
[----:B------:R0:W-:Y:S01]  /*1e9d0*/  STL [R1+0x444], R144 ;  /* 0x0004449001007387 */ /* 0x0001e20000100800 */
        /* <DEDUP_REMOVED lines=95> */
[----:B------:R0:W-:Y:S01]  /*1efd0*/  STL.64 [R1+0x418], R134 ;  /* 0x0004188601007387 */ /* 0x0001e20000100a00 */
[----:B------:R-:W-:-:S13]  /*1efe0*/  PLOP3.LUT P0, PT, PT, PT, PT, 0x8, 0x0 ;  /* 0x000000000000781c */ /* 0x000fda0003f0e170 */
.L_x_3185:
[----:B------:R-:W1:Y:S08]  /*1eff0*/  S2UR UR4, SR_CgaCtaId ;  /* 0x00000000000479c3 */ /* 0x000e700000008800 */
[----:B------:R-:W-:Y:S06]  /*1f000*/  BAR.SYNC.DEFER_BLOCKING 0x5, 0x180 ;  /* 0x0146000000007b1d */ /* 0x000fec0000010000 */
[----:B------:R-:W-:Y:S01]  /*1f010*/  UMOV UR46, 0x400 ;  /* 0x00000400002e7882 */ /* 0x000fe20000000000 */
[----:B------:R-:W-:Y:S01]  /*1f020*/  BSSY B0, `(.L_x_3282) ;  /* 0x00002b6000007945 */ /* 0x000fe20003800000 */
[----:B-1----:R-:W-:-:S09]  /*1f030*/  ULEA UR46, UR4, UR46, 0x18 ;  /* 0x0000002e042e7291 */ /* 0x002fd2000f8ec03f */
[----:B0-2---:R-:W0:Y:S02]  /*1f040*/  LDS.128 R4, [UR46+0x324d0] ;  /* 0x0324d02eff047984 */ /* 0x005e240008000c00 */
[----:B0-----:R-:W-:Y:S02]  /*1f050*/  R2UR UR5, R5 ;  /* 0x00000000050572ca */ /* 0x001fe400000e0000 */
[----:B------:R-:W-:Y:S02]  /*1f060*/  R2UR UR7, R6 ;  /* 0x00000000060772ca */ /* 0x000fe400000e0000 */
[----:B------:R-:W-:Y:S01]  /*1f070*/  R2UR UR6, R7 ;  /* 0x00000000070672ca */ /* 0x000fe200000e0000 */
[----:B------:R-:W-:Y:S06]  /*1f080*/  BAR.ARV 0x4, 0x180 ;  /* 0x0106000000007b1d */ /* 0x000fec0000002000 */
[----:B------:R-:W-:Y:S08]  /*1f090*/  @P0 BRA `(.L_x_3283) ;  /* 0x0000001c005c0947 */ /* 0x000ff00003800000 */
[----:B------:R-:W2:Y:S04]  /*1f0a0*/  LDL.128 R136, [R1+0x220] ;  /* 0x0002200001887983 */ /* 0x000ea80000100c00 */
        /* <DEDUP_REMOVED lines=31> */
[----:B------:R-:W-:Y:S01]  /*1f2a0*/  IADD3 R3, P4, R192, 0x8040, RZ ;  /* 0x00008040c0037810 */ /* 0x000fe20007f9e0ff */
[----:B------:R-:W-:-:S03]  /*1f2b0*/  ULDC.64 UR8, c[0x0][0xd00] ;  /* 0x0003400000087ab9 */ /* 0x000fc60000000a00 */
[----:B------:R-:W-:Y:S02]  /*1f2c0*/  LOP3.LUT R2, R3, 0x380, RZ, 0xc0, !PT ;  /* 0x0000038003027812 */ /* 0x000fe400078ec0ff */
[----:B------:R-:W-:Y:S02]  /*1f2d0*/  LOP3.LUT R145, R192, 0x380, RZ, 0xc0, !PT ;  /* 0x00000380c0917812 */ /* 0x000fe400078ec0ff */
[----:B------:R-:W-:Y:S02]  /*1f2e0*/  SHF.R.U64 R2, R2, 0x3, RZ ;  /* 0x0000000302027819 */ /* 0x000fe400000012ff */
[----:B------:R-:W-:Y:S02]  /*1f2f0*/  SHF.R.U64 R145, R145, 0x3, RZ ;  /* 0x0000000391917819 */ /* 0x000fe400000012ff */
[----:B------:R-:W-:Y:S02]  /*1f300*/  LOP3.LUT R2, R2, R3, RZ, 0x3c, !PT ;  /* 0x0000000302027212 */ /* 0x000fe400078e3cff */
[----:B------:R-:W-:-:S02]  /*1f310*/  IADD3 R3, P1, R192, 0xc020, RZ ;  /* 0x0000c020c0037810 */ /* 0x000fc40007f3e0ff */
[C---:B------:R-:W-:Y:S02]  /*1f320*/  IADD3 R21, P3, R192.reuse, 0x8060, RZ ;  /* 0x00008060c0157810 */ /* 0x040fe40007f7e0ff */
[C---:B------:R-:W-:Y:S02]  /*1f330*/  IADD3 R0, P2, R192.reuse, 0xc000, RZ ;  /* 0x0000c000c0007810 */ /* 0x040fe40007f5e0ff */
[----:B------:R-:W-:Y:S01]  /*1f340*/  LOP3.LUT R144, R145, R192, RZ, 0x3c, !PT ;  /* 0x000000c091907212 */ /* 0x000fe200078e3cff */
[----:B------:R-:W-:Y:S01]  /*1f350*/  IMAD.MOV.U32 R145, RZ, RZ, R193 ;  /* 0x000000ffff917224 */ /* 0x000fe200078e00c1 */
[----:B------:R-:W-:Y:S02]  /*1f360*/  IADD3 R141, P0, R192, 0xc040, RZ ;  /* 0x0000c040c08d7810 */ /* 0x000fe40007f1e0ff */
[----:B------:R-:W-:Y:S02]  /*1f370*/  LOP3.LUT R146, R3, 0x380, RZ, 0xc0, !PT ;  /* 0x0000038003927812 */ /* 0x000fe400078ec0ff */
[----:B------:R-:W-:-:S02]  /*1f380*/  LOP3.LUT R20, R21, 0x380, RZ, 0xc0, !PT ;  /* 0x0000038015147812 */ /* 0x000fc400078ec0ff */
[----:B------:R-:W-:Y:S02]  /*1f390*/  LOP3.LUT R143, R0, 0x380, RZ, 0xc0, !PT ;  /* 0x00000380008f7812 */ /* 0x000fe400078ec0ff */
[----:B------:R-:W-:Y:S02]  /*1f3a0*/  LOP3.LUT R140, R141, 0x380, RZ, 0xc0, !PT ;  /* 0x000003808d8c7812 */ /* 0x000fe400078ec0ff */
[----:B------:R-:W-:Y:S02]  /*1f3b0*/  SHF.R.U64 R146, R146, 0x3, RZ ;  /* 0x0000000392927819 */ /* 0x000fe400000012ff */
[----:B------:R-:W-:Y:S02]  /*1f3c0*/  MOV R144, R144 ;  /* 0x0000009000907202 */ /* 0x000fe40000000f00 */
[----:B------:R-:W-:Y:S02]  /*1f3d0*/  SHF.R.U64 R20, R20, 0x3, RZ ;  /* 0x0000000314147819 */ /* 0x000fe400000012ff */
[----:B------:R-:W-:-:S02]  /*1f3e0*/  SHF.R.U64 R143, R143, 0x3, RZ ;  /* 0x000000038f8f7819 */ /* 0x000fc400000012ff */
        /* <DEDUP_REMOVED lines=9> */
[----:B------:R-:W-:Y:S01]  /*1f480*/  UISETP.NE.U32.AND UP0, UPT, UR8, URZ, UPT ;  /* 0x0000003f0800728c */ /* 0x000fe2000bf05070 */
[----:B------:R-:W-:Y:S01]  /*1f490*/  IMAD.X R141, RZ, RZ, R193, P0 ;  /* 0x000000ffff8d7224 */ /* 0x000fe200000e06c1 */
[----:B------:R-:W-:-:S02]  /*1f4a0*/  MOV R3, R2 ;  /* 0x0000000200037202 */ /* 0x000fc40000000f00 */
[----:B------:R-:W-:Y:S01]  /*1f4b0*/  MOV R20, R20 ;  /* 0x0000001400147202 */ /* 0x000fe20000000f00 */
[----:B------:R-:W-:Y:S01]  /*1f4c0*/  UISETP.NE.AND.EX UP0, UPT, UR9, URZ, UPT, UP0 ;  /* 0x0000003f0900728c */ /* 0x000fe2000bf05300 */
[----:B------:R-:W-:Y:S02]  /*1f4d0*/  MOV R2, R142 ;  /* 0x0000008e00027202 */ /* 0x000fe40000000f00 */
[----:B------:R-:W-:Y:S01]  /*1f4e0*/  MOV R0, R146 ;  /* 0x0000009200007202 */ /* 0x000fe20000000f00 */
[----:B------:R-:W-:Y:S01]  /*1f4f0*/  ULDC.64 UR8, c[0x0][0xd00] ;  /* 0x0003400000087ab9 */ /* 0x000fe20000000a00 */
[----:B------:R-:W-:Y:S01]  /*1f500*/  MOV R140, R140 ;  /* 0x0000008c008c7202 */ /* 0x000fe20000000f00 */
[----:B------:R-:W-:Y:S01]  /*1f510*/  UIMAD.WIDE UR8, UR42, 0x4, UR8 ;  /* 0x000000042a0878a5 */ /* 0x000fe2000f8e0208 */
[----:B------:R-:W-:Y:S01]  /*1f520*/  PLOP3.LUT P1, PT, PT, PT, UP0, 0x80, 0x0 ;  /* 0x000000000000781c */ /* 0x000fe20003f2f008 */
[----:B------:R-:W-:Y:S02]  /*1f530*/  ULDC UR4, c[0x0][0xb88] ;  /* 0x0002e20000047ab9 */ /* 0x000fe40000000800 */
[----:B------:R-:W-:Y:S01]  /*1f540*/  IMAD.U32 R19, RZ, RZ, UR4 ;  /* 0x00000004ff137e24 */ /* 0x000fe2000f8e00ff */
[----:B--2---:R-:W-:-:S02]  /*1f550*/  F2FP.BF16.F32.PACK_AB R136, R137, R136 ;  /* 0x000000888988723e */ /* 0x004fc400000010ff */
[----:B------:R-:W-:Y:S02]  /*1f560*/  F2FP.BF16.F32.PACK_AB R137, R139, R138 ;  /* 0x0000008a8b89723e */ /* 0x000fe400000010ff */
[----:B---3--:R-:W-:Y:S02]  /*1f570*/  F2FP.BF16.F32.PACK_AB R128, R129, R128 ;  /* 0x000000808180723e */ /* 0x008fe400000010ff */
[----:B------:R-:W-:Y:S02]  /*1f580*/  F2FP.BF16.F32.PACK_AB R129, R131, R130 ;  /* 0x000000828381723e */ /* 0x000fe400000010ff */
[----:B----4-:R-:W-:Y:S02]  /*1f590*/  F2FP.BF16.F32.PACK_AB R138, R133, R132 ;  /* 0x00000084858a723e */ /* 0x010fe400000010ff */
[----:B------:R-:W-:Y:S01]  /*1f5a0*/  F2FP.BF16.F32.PACK_AB R139, R135, R134 ;  /* 0x00000086878b723e */ /* 0x000fe200000010ff */
[----:B------:R-:W-:Y:S01]  /*1f5b0*/  BAR.SYNC.DEFER_BLOCKING 0x1, 0x100 ;  /* 0x0044000000007b1d */ /* 0x000fe20000010000 */
        /* <DEDUP_REMOVED lines=66> */
[----:B------:R-:W-:Y:S01]  /*1f9e0*/  F2FP.BF16.F32.PACK_AB R27, R15, R14 ;  /* 0x0000000e0f1b723e */ /* 0x000fe200000010ff */
[----:B------:R0:W-:Y:S01]  /*1f9f0*/  STSM.16.M88.4 [R20], R48 ;  /* 0x0000003014007844 */ /* 0x0001e20000000200 */
[----:B------:R-:W-:-:S02]  /*1fa00*/  F2FP.BF16.F32.PACK_AB R10, R5, R4 ;  /* 0x00000004050a723e */ /* 0x000fc400000010ff */
[----:B------:R-:W-:Y:S01]  /*1fa10*/  F2FP.BF16.F32.PACK_AB R11, R7, R6 ;  /* 0x00000006070b723e */ /* 0x000fe200000010ff */
[----:B------:R1:W-:Y:S01]  /*1fa20*/  STSM.16.M88.4 [R2], R40 ;  /* 0x0000002802007844 */ /* 0x0003e20000000200 */
[----:B------:R-:W-:-:S03]  /*1fa30*/  IMAD.U32 R4, RZ, RZ, UR8 ;  /* 0x00000008ff047e24 */ /* 0x000fc6000f8e00ff */
[----:B------:R1:W-:Y:S01]  /*1fa40*/  STSM.16.M88.4 [R0], R32 ;  /* 0x0000002000007844 */ /* 0x0003e20000000200 */
[----:B------:R-:W-:Y:S01]  /*1fa50*/  IMAD.U32 R5, RZ, RZ, UR9 ;  /* 0x00000009ff057e24 */ /* 0x000fe2000f8e00ff */
[----:B------:R-:W-:Y:S02]  /*1fa60*/  ULDC.64 UR8, c[0x0][0xd08] ;  /* 0x0003420000087ab9 */ /* 0x000fe40000000a00 */
[----:B------:R1:W-:Y:S04]  /*1fa70*/  STSM.16.M88.4 [R140], R24 ;  /* 0x000000188c007844 */ /* 0x0003e80000000200 */
[----:B------:R1:W-:Y:S01]  /*1fa80*/  STSM.16.M88.4 [R226], R8 ;  /* 0x00000008e2007844 */ /* 0x0003e20000000200 */
[----:B------:R-:W-:Y:S01]  /*1fa90*/  UISETP.NE.U32.AND UP1, UPT, UR8, URZ, UPT ;  /* 0x0000003f0800728c */ /* 0x000fe2000bf25070 */
[----:B0-----:R-:W0:Y:S08]  /*1faa0*/  LDC R20, c[0x0][0xce8] ;  /* 0x00033a00ff147b82 */ /* 0x001e300000000800 */
[----:B------:R-:W-:Y:S01]  /*1fab0*/  BAR.SYNC.DEFER_BLOCKING 0x1, 0x100 ;  /* 0x0044000000007b1d */ /* 0x000fe20000010000 */
[----:B------:R-:W-:-:S06]  /*1fac0*/  UISETP.NE.AND.EX UP1, UPT, UR9, URZ, UPT, UP1 ;  /* 0x0000003f0900728c */ /* 0x000fcc000bf25310 */
[----:B------:R-:W-:-:S05]  /*1fad0*/  PLOP3.LUT P2, PT, PT, PT, UP1, 0x80, 0x0 ;  /* 0x000000000000781c */ /* 0x000fca0003f4f018 */
[----:B------:R-:W-:Y:S02]  /*1fae0*/  @UP1 ULDC.64 UR8, c[0x0][0xd08] ;  /* 0x0003420000081ab9 */ /* 0x000fe40000000a00 */
[----:B------:R-:W-:-:S06]  /*1faf0*/  @UP1 UIMAD.WIDE UR8, UR42, 0x4, UR8 ;  /* 0x000000042a0818a5 */ /* 0x000fcc000f8e0208 */
[----:B------:R-:W-:Y:S02]  /*1fb00*/  IMAD.U32 R6, RZ, RZ, UR8 ;  /* 0x00000008ff067e24 */ /* 0x000fe4000f8e00ff */
[----:B------:R-:W-:Y:S01]  /*1fb10*/  IMAD.U32 R7, RZ, RZ, UR9 ;  /* 0x00000009ff077e24 */ /* 0x000fe2000f8e00ff */
[----:B------:R-:W2:Y:S04]  /*1fb20*/  @P1 LDG.E R3, desc[UR40][R4.64] ;  /* 0x0000002804031981 */ /* 0x000ea8000c1e1900 */
[----:B------:R1:W5:Y:S01]  /*1fb30*/  @P2 LDG.E R19, desc[UR40][R6.64] ;  /* 0x0000002806132981 */ /* 0x000362000c1e1900 */
[----:B------:R-:W-:Y:S01]  /*1fb40*/  UMOV UR4, URZ ;  /* 0x0000003f00047c82 */ /* 0x000fe20008000000 */
[----:B------:R-:W-:Y:S02]  /*1fb50*/  LOP3.LUT P0, RZ, R216, 0x3, RZ, 0xc0, !PT ;  /* 0x00000003d8ff7812 */ /* 0x000fe4000780c0ff */
[----:B--2---:R-:W-:Y:S01]  /*1fb60*/  @P1 R2UR UR4, R3 ;  /* 0x00000000030412ca */ /* 0x004fe200000e0000 */
[----:B01----:R-:W-:-:S14]  /*1fb70*/  @P2 BRA `(.L_x_3284) ;  /* 0x0000000000102947 */ /* 0x003fdc0003800000 */
[----:B------:R-:W-:Y:S05]  /*1fb80*/  @!P1 BRA `(.L_x_3284) ;  /* 0x00000000000c9947 */ /* 0x000fea0003800000 */
[----:B------:R-:W2:Y:S04]  /*1fb90*/  LDG.E R0, desc[UR40][R4.64] ;  /* 0x0000002804007981 */ /* 0x000ea8000c1e1900 */
[----:B-----5:R-:W2:Y:S02]  /*1fba0*/  LDG.E R19, desc[UR40][R4.64+0x4] ;  /* 0x0000042804137981 */ /* 0x020ea4000c1e1900 */
[----:B--2---:R-:W-:-:S07]  /*1fbb0*/  IMAD.IADD R19, R19, 0x1, -R0 ;  /* 0x0000000113137824 */ /* 0x004fce00078e0a00 */
.L_x_3284:
[----:B-----5:R-:W-:Y:S02]  /*1fbc0*/  IMAD R19, R19, R20, RZ ;  /* 0x0000001413137224 */ /* 0x020fe400078e02ff */
[----:B------:R-:W-:Y:S01]  /*1fbd0*/  VIADD R12, R204, UR43 ;  /* 0x0000002bcc0c7c36 */ /* 0x000fe20008000000 */
[----:B------:R-:W-:Y:S01]  /*1fbe0*/  ISETP.NE.AND P1, PT, R20, 0x1, PT ;  /* 0x000000011400780c */ /* 0x000fe20003f25270 */
[----:B------:R-:W-:Y:S01]  /*1fbf0*/  VIADD R5, R236, UR43 ;  /* 0x0000002bec057c36 */ /* 0x000fe20008000000 */
[----:B------:R-:W-:Y:S02]  /*1fc00*/  USHF.R.S32.HI UR16, URZ, 0x1f, UR37 ;  /* 0x0000001f3f107899 */ /* 0x000fe40008011425 */
[----:B------:R-:W-:Y:S01]  /*1fc10*/  ISETP.GE.OR P2, PT, R12, R19, P0 ;  /* 0x000000130c00720c */ /* 0x000fe20000746670 */
[----:B------:R-:W-:-:S08]  /*1fc20*/  ULDC.64 UR14, c[0x0][0xc90] ;  /* 0x00032400000e7ab9 */ /* 0x000fd00000000a00 */
[----:B------:R-:W0:Y:S04]  /*1fc30*/  @P1 LDC R2, c[0x0][0xcec] ;  /* 0x00033b00ff021b82 */ /* 0x000e280000000800 */
[----:B------:R-:W2:Y:S01]  /*1fc40*/  @!P2 LDL R11, [R1+0x440] ;  /* 0x00044000010ba983 */ /* 0x000ea20000100800 */
[----:B------:R-:W-:Y:S01]  /*1fc50*/  USHF.R.S32.HI UR12, URZ, 0x1f, UR42 ;  /* 0x0000001f3f0c7899 */ /* 0x000fe2000801142a */
[----:B------:R-:W-:Y:S01]  /*1fc60*/  IMAD.MOV.U32 R0, RZ, RZ, R5 ;  /* 0x000000ffff007224 */ /* 0x000fe200078e0005 */
[----:B------:R-:W-:Y:S01]  /*1fc70*/  USHF.R.S32.HI UR11, URZ, 0x1f, UR4 ;  /* 0x0000001f3f0b7899 */ /* 0x000fe20008011404 */
[----:B------:R-:W1:Y:S01]  /*1fc80*/  @P1 LDC R3, c[0x0][0xcf0] ;  /* 0x00033c00ff031b82 */ /* 0x000e620000000800 */
[----:B------:R-:W-:Y:S01]  /*1fc90*/  UIMAD UR13, UR16, UR14, URZ ;  /* 0x0000000e100d72a4 */ /* 0x000fe2000f8e023f */
[----:B------:R-:W-:Y:S01]  /*1fca0*/  UMOV UR10, UR4 ;  /* 0x00000004000a7c82 */ /* 0x000fe20008000000 */
[----:B------:R-:W-:-:S02]  /*1fcb0*/  USEL UR18, UR12, URZ, !UP0 ;  /* 0x0000003f0c127287 */ /* 0x000fc4000c000000 */
[----:B------:R-:W-:Y:S02]  /*1fcc0*/  UIMAD.WIDE.U32 UR8, UR37, UR14, UR10 ;  /* 0x0000000e250872a5 */ /* 0x000fe4000f8e000a */
[----:B------:R-:W-:Y:S01]  /*1fcd0*/  UIMAD UR13, UR37, UR15, UR13 ;  /* 0x0000000f250d72a4 */ /* 0x000fe2000f8e020d */
[----:B------:R-:W3:Y:S01]  /*1fce0*/  @P1 LDC R77, c[0x0][0xcf0] ;  /* 0x00033c00ff4d1b82 */ /* 0x000ee20000000800 */
[----:B------:R-:W-:Y:S01]  /*1fcf0*/  USEL UR17, UR42, URZ, !UP0 ;  /* 0x0000003f2a117287 */ /* 0x000fe2000c000000 */
[----:B------:R-:W-:Y:S01]  /*1fd00*/  ULDC.64 UR14, c[0x0][0xc98] ;  /* 0x00032600000e7ab9 */ /* 0x000fe20000000a00 */
[----:B------:R-:W-:Y:S02]  /*1fd10*/  UIADD3 UR9, UR9, UR13, URZ ;  /* 0x0000000d09097290 */ /* 0x000fe4000fffe03f */
[----:B------:R-:W-:Y:S01]  /*1fd20*/  UIMAD UR10, UR18, UR14, URZ ;  /* 0x0000000e120a72a4 */ /* 0x000fe2000f8e023f */
[----:B0-----:R-:W-:Y:S01]  /*1fd30*/  @P1 IMAD.HI.U32 R2, R5, R2, RZ ;  /* 0x0000000205021227 */ /* 0x001fe200078e00ff */
[----:B------:R-:W-:-:S02]  /*1fd40*/  UIMAD.WIDE.U32 UR8, UR17, UR14, UR8 ;  /* 0x0000000e110872a5 */ /* 0x000fc4000f8e0008 */
[----:B------:R-:W-:Y:S01]  /*1fd50*/  UIMAD UR10, UR17, UR15, UR10 ;  /* 0x0000000f110a72a4 */ /* 0x000fe2000f8e020a */
[----:B------:R-:W-:Y:S01]  /*1fd60*/  ULDC.64 UR12, c[0x0][0xc88] ;  /* 0x00032200000c7ab9 */ /* 0x000fe20000000a00 */
[----:B-1----:R-:W-:-:S04]  /*1fd70*/  @P1 SHF.R.U32.HI R0, RZ, R3, R2 ;  /* 0x00000003ff001219 */ /* 0x002fc80000011602 */
[----:B------:R-:W-:Y:S01]  /*1fd80*/  IMAD.U32 R7, RZ, RZ, UR10 ;  /* 0x0000000aff077e24 */ /* 0x000fe2000f8e00ff */
[--C-:B------:R-:W-:Y:S01]  /*1fd90*/  SHF.R.S32.HI R4, RZ, 0x1f, R0.reuse ;  /* 0x0000001fff047819 */ /* 0x100fe20000011400 */
[----:B------:R-:W-:-:S04]  /*1fda0*/  IMAD.MOV R2, RZ, RZ, -R0 ;  /* 0x000000ffff027224 */ /* 0x000fc800078e0a00 */
[----:B------:R-:W-:Y:S01]  /*1fdb0*/  IMAD R5, R20, R2, R5 ;  /* 0x0000000214057224 */ /* 0x000fe200078e0205 */
[----:B------:R-:W-:-:S04]  /*1fdc0*/  IADD3 R2, P3, R0, UR8, RZ ;  /* 0x0000000800027c10 */ /* 0x000fc8000ff7e0ff */
[----:B------:R-:W-:-:S05]  /*1fdd0*/  SHF.R.S32.HI R3, RZ, 0x1f, R5 ;  /* 0x0000001fff037819 */ /* 0x000fca0000011405 */
[----:B------:R-:W-:Y:S01]  /*1fde0*/  IMAD R0, R3, UR12, RZ ;  /* 0x0000000c03007c24 */ /* 0x000fe2000f8e02ff */
[----:B------:R-:W-:Y:S01]  /*1fdf0*/  IADD3.X R3, R4, UR9, R7, P3, !PT ;  /* 0x0000000904037c10 */ /* 0x000fe20009ffe407 */
[----:B------:R-:W-:Y:S02]  /*1fe00*/  ULDC.64 UR8, c[0x0][0xc50] ;  /* 0x0003140000087ab9 */ /* 0x000fe40000000a00 */
[C---:B------:R-:W-:Y:S02]  /*1fe10*/  IMAD R7, R5.reuse, UR13, R0 ;  /* 0x0000000d05077c24 */ /* 0x040fe4000f8e0200 */
[----:B------:R-:W-:Y:S01]  /*1fe20*/  IMAD.WIDE.U32 R2, R5, UR12, R2 ;  /* 0x0000000c05027c25 */ /* 0x000fe2000f8e0002 */
[----:B------:R-:W-:-:S03]  /*1fe30*/  ULDC.64 UR12, c[0x0][0xba0] ;  /* 0x0002e800000c7ab9 */ /* 0x000fc60000000a00 */
[----:B------:R-:W-:Y:S01]  /*1fe40*/  IMAD.IADD R3, R3, 0x1, R7 ;  /* 0x0000000103037824 */ /* 0x000fe200078e0207 */
[----:B------:R-:W-:Y:S01]  /*1fe50*/  LEA R6, P3, R2, UR8, 0x2 ;  /* 0x0000000802067c11 */ /* 0x000fe2000f8610ff */
[----:B------:R-:W-:-:S03]  /*1fe60*/  VIADD R0, R12, 0x8 ;  /* 0x000000080c007836 */ /* 0x000fc60000000000 */
[----:B------:R-:W-:Y:S01]  /*1fe70*/  LEA.HI.X R10, R2, UR9, R3, 0x2, P3 ;  /* 0x00000009020a7c11 */ /* 0x000fe200098f1403 */
[----:B------:R-:W-:Y:S01]  /*1fe80*/  SHFL.IDX PT, R8, R6, RZ, 0x1c1f ;  /* 0x001c1fff06087589 */ /* 0x000fe200000e0000 */
[----:B------:R-:W-:-:S03]  /*1fe90*/  ISETP.GE.OR P0, PT, R0, R19, P0 ;  /* 0x000000130000720c */ /* 0x000fc60000706670 */
[----:B------:R-:W2:Y:S04]  /*1fea0*/  SHFL.IDX PT, R9, R10, RZ, 0x1c1f ;  /* 0x001c1fff0a097589 */ /* 0x000ea800000e0000 */
[----:B--2---:R0:W-:Y:S06]  /*1feb0*/  @!P2 ST.E desc[UR40][R8.64], R11 ;  /* 0x0000000b0800a985 */ /* 0x0041ec000c101928 */
[----:B------:R-:W2:Y:S01]  /*1fec0*/  @!P0 LDL R21, [R1+0x444] ;  /* 0x0004440001158983 */ /* 0x000ea20000100800 */
[----:B------:R-:W-:-:S02]  /*1fed0*/  IMAD R0, R210, 0x40, R194 ;  /* 0x00000040d2007824 */ /* 0x000fc400078e02c2 */
[----:B------:R-:W-:Y:S01]  /*1fee0*/  IMAD.MOV.U32 R3, RZ, RZ, 0x2 ;  /* 0x00000002ff037424 */ /* 0x000fe200078e00ff */
[----:B------:R-:W-:Y:S03]  /*1fef0*/  SHFL.IDX PT, R54, R6, 0x1, 0x1c1f ;  /* 0x003c1f0006367f89 */ /* 0x000fe600000e0000 */
[----:B------:R-:W-:Y:S01]  /*1ff00*/  IMAD.WIDE R2, R0, R3, UR38 ;  /* 0x0000002600027e25 */ /* 0x000fe2000f8e0203 */
[----:B------:R-:W2:Y:S02]  /*1ff10*/  SHFL.IDX PT, R55, R10, 0x1, 0x1c1f ;  /* 0x003c1f000a377f89 */ /* 0x000ea400000e0000 */
[C---:B------:R-:W-:Y:S02]  /*1ff20*/  IADD3 R25, P4, R2.reuse, 0x3000, RZ ;  /* 0x0000300002197810 */ /* 0x040fe40007f9e0ff */
[C---:B------:R-:W-:Y:S02]  /*1ff30*/  IADD3 R29, P5, R2.reuse, 0x4000, RZ ;  /* 0x00004000021d7810 */ /* 0x040fe40007fbe0ff */
[----:B------:R-:W-:-:S02]  /*1ff40*/  IADD3 R33, P6, R2, 0x5000, RZ ;  /* 0x0000500002217810 */ /* 0x000fc40007fde0ff */
[----:B------:R-:W-:Y:S02]  /*1ff50*/  LOP3.LUT R24, R25, 0x380, RZ, 0xc0, !PT ;  /* 0x0000038019187812 */ /* 0x000fe400078ec0ff */
[----:B------:R-:W-:Y:S02]  /*1ff60*/  LOP3.LUT R28, R29, 0x380, RZ, 0xc0, !PT ;  /* 0x000003801d1c7812 */ /* 0x000fe400078ec0ff */
[----:B------:R-:W-:Y:S02]  /*1ff70*/  LOP3.LUT R32, R33, 0x380, RZ, 0xc0, !PT ;  /* 0x0000038021207812 */ /* 0x000fe400078ec0ff */
[C---:B------:R-:W-:Y:S02]  /*1ff80*/  IADD3 R7, P2, R2.reuse, 0x1000, RZ ;  /* 0x0000100002077810 */ /* 0x040fe40007f5e0ff */
[----:B------:R-:W-:Y:S02]  /*1ff90*/  IADD3 R5, P3, R2, 0x2000, RZ ;  /* 0x0000200002057810 */ /* 0x000fe40007f7e0ff */
[----:B------:R-:W-:Y:S01]  /*1ffa0*/  SHF.R.U64 R24, R24, 0x3, RZ ;  /* 0x0000000318187819 */ /* 0x000fe200000012ff */
[--C-:B0-----:R-:W-:Y:S01]  /*1ffb0*/  IMAD.X R9, RZ, RZ, R3.reuse, P2 ;  /* 0x000000ffff097224 */ /* 0x101fe200010e0603 */
[----:B------:R-:W-:Y:S01]  /*1ffc0*/  SHF.R.U64 R28, R28, 0x3, RZ ;  /* 0x000000031c1c7819 */ /* 0x000fe200000012ff */
[----:B------:R-:W-:Y:S01]  /*1ffd0*/  IMAD.X R13, RZ, RZ, R3, P3 ;  /* 0x000000ffff0d7224 */ /* 0x000fe200018e0603 */
[----:B------:R-:W-:-:S02]  /*1ffe0*/  SHF.R.U64 R32, R32, 0x3, RZ ;  /* 0x0000000320207819 */ /* 0x000fc400000012ff */
[----:B------:R-:W-:Y:S01]  /*1fff0*/  LOP3.LUT R24, R24, R25, RZ, 0x3c, !PT ;  /* 0x0000001918187212 */ /* 0x000fe200078e3cff */
[--C-:B------:R-:W-:Y:S01]  /*20000*/  IMAD.X R25, RZ, RZ, R3.reuse, P4 ;  /* 0x000000ffff197224 */ /* 0x100fe200020e0603 */
[----:B------:R-:W-:Y:S01]  /*20010*/  LOP3.LUT R28, R28, R29, RZ, 0x3c, !PT ;  /* 0x0000001d1c1c7212 */ /* 0x000fe200078e3cff */
[--C-:B------:R-:W-:Y:S01]  /*20020*/  IMAD.X R29, RZ, RZ, R3.reuse, P5 ;  /* 0x000000ffff1d7224 */ /* 0x100fe200028e0603 */
[----:B------:R-:W-:Y:S01]  /*20030*/  LOP3.LUT R32, R32, R33, RZ, 0x3c, !PT ;  /* 0x0000002120207212 */ /* 0x000fe200078e3cff */
[----:B------:R-:W-:Y:S01]  /*20040*/  IMAD.X R33, RZ, RZ, R3, P6 ;  /* 0x000000ffff217224 */ /* 0x000fe200030e0603 */
[C---:B------:R-:W-:Y:S02]  /*20050*/  IADD3 R37, P2, R2.reuse, 0x6000, RZ ;  /* 0x0000600002257810 */ /* 0x040fe40007f5e0ff */
[C---:B------:R-:W-:Y:S02]  /*20060*/  IADD3 R41, P3, R2.reuse, 0x7000, RZ ;  /* 0x0000700002297810 */ /* 0x040fe40007f7e0ff */
[----:B------:R-:W-:-:S02]  /*20070*/  IADD3 R45, P4, R2, 0x8000, RZ ;  /* 0x00008000022d7810 */ /* 0x000fc40007f9e0ff */
[C---:B------:R-:W-:Y:S02]  /*20080*/  IADD3 R49, P5, R2.reuse, 0x9000, RZ ;  /* 0x0000900002317810 */ /* 0x040fe40007fbe0ff */
[----:B------:R-:W-:Y:S02]  /*20090*/  IADD3 R53, P6, R2, 0xa000, RZ ;  /* 0x0000a00002357810 */ /* 0x000fe40007fde0ff */
[----:B------:R-:W-:Y:S02]  /*200a0*/  LOP3.LUT R36, R37, 0x380, RZ, 0xc0, !PT ;  /* 0x0000038025247812 */ /* 0x000fe400078ec0ff */
[----:B------:R-:W-:Y:S02]  /*200b0*/  LOP3.LUT R40, R41, 0x380, RZ, 0xc0, !PT ;  /* 0x0000038029287812 */ /* 0x000fe400078ec0ff */
[----:B------:R-:W-:Y:S02]  /*200c0*/  LOP3.LUT R44, R45, 0x380, RZ, 0xc0, !PT ;  /* 0x000003802d2c7812 */ /* 0x000fe400078ec0ff */
[----:B------:R-:W-:-:S02]  /*200d0*/  LOP3.LUT R48, R49, 0x380, RZ, 0xc0, !PT ;  /* 0x0000038031307812 */ /* 0x000fc400078ec0ff */
[----:B------:R-:W-:Y:S02]  /*200e0*/  LOP3.LUT R52, R53, 0x380, RZ, 0xc0, !PT ;  /* 0x0000038035347812 */ /* 0x000fe400078ec0ff */
[----:B------:R-:W-:Y:S02]  /*200f0*/  LOP3.LUT R4, R7, 0x380, RZ, 0xc0, !PT ;  /* 0x0000038007047812 */ /* 0x000fe400078ec0ff */
[----:B------:R-:W-:Y:S02]  /*20100*/  LOP3.LUT R0, R5, 0x380, RZ, 0xc0, !PT ;  /* 0x0000038005007812 */ /* 0x000fe400078ec0ff */
[----:B------:R-:W-:Y:S02]  /*20110*/  SHF.R.U64 R36, R36, 0x3, RZ ;  /* 0x0000000324247819 */ /* 0x000fe400000012ff */
[----:B------:R-:W-:Y:S02]  /*20120*/  SHF.R.U64 R40, R40, 0x3, RZ ;  /* 0x0000000328287819 */ /* 0x000fe400000012ff */
[----:B------:R-:W-:-:S02]  /*20130*/  SHF.R.U64 R44, R44, 0x3, RZ ;  /* 0x000000032c2c7819 */ /* 0x000fc400000012ff */
[----:B------:R-:W-:Y:S02]  /*20140*/  SHF.R.U64 R48, R48, 0x3, RZ ;  /* 0x0000000330307819 */ /* 0x000fe400000012ff */
        /* <DEDUP_REMOVED lines=14> */
[----:B------:R-:W-:Y:S02]  /*20230*/  LOP3.LUT R12, R0, R5, RZ, 0x3c, !PT ;  /* 0x00000005000c7212 */ /* 0x000fe400078e3cff */
[C---:B------:R-:W-:Y:S02]  /*20240*/  IADD3 R57, P2, R2.reuse, 0xb000, RZ ;  /* 0x0000b00002397810 */ /* 0x040fe40007f5e0ff */
[C---:B------:R-:W-:Y:S02]  /*20250*/  IADD3 R61, P3, R2.reuse, 0xc000, RZ ;  /* 0x0000c000023d7810 */ /* 0x040fe40007f7e0ff */
[C---:B------:R-:W-:Y:S02]  /*20260*/  IADD3 R65, P4, R2.reuse, 0xd000, RZ ;  /* 0x0000d00002417810 */ /* 0x040fe40007f9e0ff */
[C---:B------:R-:W-:Y:S02]  /*20270*/  IADD3 R69, P5, R2.reuse, 0xe000, RZ ;  /* 0x0000e00002457810 */ /* 0x040fe40007fbe0ff */
[----:B------:R-:W-:-:S02]  /*20280*/  LOP3.LUT R7, R2, 0x380, RZ, 0xc0, !PT ;  /* 0x0000038002077812 */ /* 0x000fc400078ec0ff */
[----:B------:R-:W-:Y:S02]  /*20290*/  IADD3 R5, P6, R2, 0xf000, RZ ;  /* 0x0000f00002057810 */ /* 0x000fe40007fde0ff */
[----:B------:R-:W-:Y:S02]  /*202a0*/  LOP3.LUT R56, R57, 0x380, RZ, 0xc0, !PT ;  /* 0x0000038039387812 */ /* 0x000fe400078ec0ff */
[----:B------:R-:W-:Y:S01]  /*202b0*/  LOP3.LUT R60, R61, 0x380, RZ, 0xc0, !PT ;  /* 0x000003803d3c7812 */ /* 0x000fe200078ec0ff */
[----:B------:R-:W-:Y:S01]  /*202c0*/  IMAD.X R73, RZ, RZ, R3, P6 ;  /* 0x000000ffff497224 */ /* 0x000fe200030e0603 */
[----:B------:R-:W-:Y:S02]  /*202d0*/  LOP3.LUT R64, R65, 0x380, RZ, 0xc0, !PT ;  /* 0x0000038041407812 */ /* 0x000fe400078ec0ff */
[----:B------:R-:W-:Y:S02]  /*202e0*/  LOP3.LUT R68, R69, 0x380, RZ, 0xc0, !PT ;  /* 0x0000038045447812 */ /* 0x000fe400078ec0ff */
[----:B------:R-:W-:-:S02]  /*202f0*/  SHF.R.U64 R7, R7, 0x3, RZ ;  /* 0x0000000307077819 */ /* 0x000fc400000012ff */
[----:B------:R-:W-:Y:S02]  /*20300*/  LOP3.LUT R0, R5, 0x380, RZ, 0xc0, !PT ;  /* 0x0000038005007812 */ /* 0x000fe400078ec0ff */
[----:B------:R-:W-:Y:S02]  /*20310*/  SHF.R.U64 R56, R56, 0x3, RZ ;  /* 0x0000000338387819 */ /* 0x000fe400000012ff */
[----:B------:R-:W-:Y:S02]  /*20320*/  SHF.R.U64 R60, R60, 0x3, RZ ;  /* 0x000000033c3c7819 */ /* 0x000fe400000012ff */
        /* <DEDUP_REMOVED lines=13> */
[----:B------:R-:W-:-:S02]  /*20400*/  UIMAD UR10, UR11, UR12, URZ ;  /* 0x0000000c0b0a72a4 */ /* 0x000fc4000f8e023f */
[----:B------:R-:W-:Y:S02]  /*20410*/  UIMAD.WIDE.U32 UR8, UR4, UR12, URZ ;  /* 0x0000000c040872a5 */ /* 0x000fe4000f8e003f */
[----:B------:R-:W-:-:S03]  /*20420*/  UIMAD UR10, UR4, UR13, UR10 ;  /* 0x0000000d040a72a4 */ /* 0x000fc6000f8e020a */
[----:B------:R-:W-:Y:S01]  /*20430*/  ULDC.64 UR12, c[0x0][0xbe8] ;  /* 0x0002fa00000c7ab9 */ /* 0x000fe20000000a00 */
[----:B------:R-:W-:Y:S02]  /*20440*/  UIADD3 UR9, UR9, UR10, URZ ;  /* 0x0000000a09097290 */ /* 0x000fe4000fffe03f */
[----:B------:R-:W-:Y:S01]  /*20450*/  UIMAD UR4, UR16, UR12, URZ ;  /* 0x0000000c100472a4 */ /* 0x000fe2000f8e023f */
[----:B------:R-:W-:Y:S01]  /*20460*/  VIADD R76, R211, UR43 ;  /* 0x0000002bd34c7c36 */ /* 0x000fe20008000000 */
[----:B------:R-:W-:Y:S02]  /*20470*/  UIMAD.WIDE.U32 UR8, UR37, UR12, UR8 ;  /* 0x0000000c250872a5 */ /* 0x000fe4000f8e0008 */
[----:B------:R-:W-:Y:S01]  /*20480*/  UIMAD UR4, UR37, UR13, UR4 ;  /* 0x0000000d250472a4 */ /* 0x000fe2000f8e0204 */
[----:B------:R-:W-:-:S03]  /*20490*/  ULDC.64 UR10, c[0x0][0xbf0] ;  /* 0x0002fc00000a7ab9 */ /* 0x000fc60000000a00 */
[----:B------:R-:W-:Y:S02]  /*204a0*/  UIADD3 UR9, UR9, UR4, URZ ;  /* 0x0000000409097290 */ /* 0x000fe4000fffe03f */
[----:B------:R-:W-:Y:S02]  /*204b0*/  UIMAD UR4, UR18, UR10, URZ ;  /* 0x0000000a120472a4 */ /* 0x000fe4000f8e023f */
[----:B------:R-:W-:Y:S02]  /*204c0*/  UIMAD.WIDE.U32 UR8, UR17, UR10, UR8 ;  /* 0x0000000a110872a5 */ /* 0x000fe4000f8e0008 */
[----:B------:R-:W-:-:S03]  /*204d0*/  UIMAD UR4, UR17, UR11, UR4 ;  /* 0x0000000b110472a4 */ /* 0x000fc6000f8e0204 */
[----:B------:R-:W-:Y:S01]  /*204e0*/  ULDC.64 UR10, c[0x0][0xbe0] ;  /* 0x0002f800000a7ab9 */ /* 0x000fe20000000a00 */
[----:B------:R-:W-:Y:S01]  /*204f0*/  UIADD3 UR4, UR9, UR4, URZ ;  /* 0x0000000409047290 */ /* 0x000fe2000fffe03f */
[----:B------:R-:W-:-:S05]  /*20500*/  VIADD R82, R210, UR43 ;  /* 0x0000002bd2527c36 */ /* 0x000fca0008000000 */
[----:B------:R-:W-:Y:S01]  /*20510*/  ISETP.GE.AND P2, PT, R82, R19, PT ;  /* 0x000000135200720c */ /* 0x000fe20003f46270 */
[----:B------:R-:W-:Y:S01]  /*20520*/  BSSY B1, `(.L_x_3285) ;  /* 0x000004a000017945 */ /* 0x000fe20003800000 */
[----:B--2---:R0:W-:Y:S04]  /*20530*/  @!P0 ST.E desc[UR40][R54.64], R21 ;  /* 0x0000001536008985 */ /* 0x0041e8000c101928 */
[----:B------:R1:W5:Y:S04]  /*20540*/  LD.E.128 R4, desc[UR40][R2.64] ;  /* 0x0000002802047980 */ /* 0x000368000c101d00 */
[----:B------:R-:W5:Y:S01]  /*20550*/  LD.E.128 R8, desc[UR40][R8.64] ;  /* 0x0000002808087980 */ /* 0x000f62000c101d00 */
[----:B0-----:R-:W-:-:S03]  /*20560*/  IMAD.MOV.U32 R21, RZ, RZ, R76 ;  /* 0x000000ffff157224 */ /* 0x001fc600078e004c */
[----:B------:R-:W5:Y:S01]  /*20570*/  LD.E.128 R12, desc[UR40][R12.64] ;  /* 0x000000280c0c7980 */ /* 0x000f62000c101d00 */
[----:B-1----:R-:W0:Y:S01]  /*20580*/  @P1 LDC R3, c[0x0][0xcec] ;  /* 0x00033b00ff031b82 */ /* 0x002e220000000800 */
[----:B------:R-:W-:Y:S02]  /*20590*/  IMAD.U32 R2, RZ, RZ, UR8 ;  /* 0x00000008ff027e24 */ /* 0x000fe4000f8e00ff */
[----:B------:R-:W5:Y:S04]  /*205a0*/  LD.E.128 R24, desc[UR40][R24.64] ;  /* 0x0000002818187980 */ /* 0x000f68000c101d00 */
[----:B------:R-:W5:Y:S04]  /*205b0*/  LD.E.128 R28, desc[UR40][R28.64] ;  /* 0x000000281c1c7980 */ /* 0x000f68000c101d00 */
[----:B------:R-:W5:Y:S04]  /*205c0*/  LD.E.128 R32, desc[UR40][R32.64] ;  /* 0x0000002820207980 */ /* 0x000f68000c101d00 */
[----:B------:R-:W5:Y:S04]  /*205d0*/  LD.E.128 R36, desc[UR40][R36.64] ;  /* 0x0000002824247980 */ /* 0x000f68000c101d00 */
[----:B------:R-:W5:Y:S04]  /*205e0*/  LD.E.128 R40, desc[UR40][R40.64] ;  /* 0x0000002828287980 */ /* 0x000f68000c101d00 */
[----:B------:R-:W5:Y:S01]  /*205f0*/  LD.E.128 R44, desc[UR40][R44.64] ;  /* 0x000000282c2c7980 */ /* 0x000f62000c101d00 */
[----:B0-----:R-:W-:-:S03]  /*20600*/  @P1 IMAD.HI.U32 R0, R76, R3, RZ ;  /* 0x000000034c001227 */ /* 0x001fc600078e00ff */
[----:B------:R-:W5:Y:S02]  /*20610*/  LD.E.128 R48, desc[UR40][R48.64] ;  /* 0x0000002830307980 */ /* 0x000f64000c101d00 */
[----:B---3--:R-:W-:Y:S02]  /*20620*/  @P1 SHF.R.U32.HI R21, RZ, R77, R0 ;  /* 0x0000004dff151219 */ /* 0x008fe40000011600 */
        /* <DEDUP_REMOVED lines=15> */
[----:B------:R-:W5:Y:S01]  /*20720*/  LD.E.128 R72, desc[UR40][R72.64] ;  /* 0x0000002848487980 */ /* 0x000f62000c101d00 */
[----:B------:R-:W-:Y:S01]  /*20730*/  IMAD.IADD R3, R3, 0x1, R79 ;  /* 0x0000000103037824 */ /* 0x000fe200078e024f */
[----:B------:R-:W-:Y:S01]  /*20740*/  UIADD3 UR4, UR46, 0x32420, URZ ;  /* 0x000324202e047890 */ /* 0x000fe2000fffe03f */
[----:B------:R-:W-:Y:S01]  /*20750*/  IMAD R20, R0, UR8, RZ ;  /* 0x0000000800147c24 */ /* 0x000fe2000f8e02ff */
[----:B------:R-:W-:Y:S01]  /*20760*/  @!PT LDS RZ, [RZ] ;  /* 0x00000000fffff984 */ /* 0x000fe20000000800 */
[----:B------:R-:W-:Y:S01]  /*20770*/  @!PT LDS RZ, [RZ] ;  /* 0x00000000fffff984 */ /* 0x000fe20000000800 */
[----:B------:R-:W-:Y:S01]  /*20780*/  @!PT LDS RZ, [RZ] ;  /* 0x00000000fffff984 */ /* 0x000fe20000000800 */
[----:B------:R-:W-:Y:S01]  /*20790*/  @!PT LDS RZ, [RZ] ;  /* 0x00000000fffff984 */ /* 0x000fe20000000800 */
[----:B------:R0:W-:Y:S06]  /*207a0*/  MEMBAR.ALL.CTA ;  /* 0x0000000000007992 */ /* 0x0001ec0000008000 */
[----:B0-----:R-:W0:Y:S01]  /*207b0*/  FENCE.VIEW.ASYNC.S ;  /* 0x00000000000073c6 */ /* 0x001e220000000000 */
[----:B------:R-:W-:Y:S01]  /*207c0*/  IMAD.WIDE.U32 R2, R77, UR8, R2 ;  /* 0x000000084d027c25 */ /* 0x000fe2000f8e0002 */
[----:B------:R-:W-:-:S03]  /*207d0*/  UPRMT UR4, URZ, 0x654, UR4 ;  /* 0x000006543f047896 */ /* 0x000fc60008000004 */
[----:B------:R-:W-:Y:S01]  /*207e0*/  IMAD R21, R77, UR9, R20 ;  /* 0x000000094d157c24 */ /* 0x000fe2000f8e0214 */
[----:B------:R-:W-:Y:S01]  /*207f0*/  ULDC.64 UR8, c[0x0][0xb80] ;  /* 0x0002e00000087ab9 */ /* 0x000fe20000000a00 */
[----:B------:R-:W-:Y:S01]  /*20800*/  VIADD R0, R82, 0x20 ;  /* 0x0000002052007836 */ /* 0x000fe20000000000 */
[----:B------:R-:W-:Y:S01]  /*20810*/  LEA R80, P3, R2, UR8, 0x1 ;  /* 0x0000000802507c11 */ /* 0x000fe2000f8608ff */
[----:B------:R-:W-:-:S03]  /*20820*/  IMAD.IADD R3, R3, 0x1, R21 ;  /* 0x0000000103037824 */ /* 0x000fc600078e0215 */
[-C--:B------:R-:W-:Y:S01]  /*20830*/  ISETP.GE.AND P1, PT, R0, R19.reuse, PT ;  /* 0x000000130000720c */ /* 0x080fe20003f26270 */
[----:B------:R-:W-:Y:S01]  /*20840*/  VIADD R0, R82, 0x40 ;  /* 0x0000004052007836 */ /* 0x000fe20000000000 */
[----:B------:R-:W-:Y:S01]  /*20850*/  LEA.HI.X R81, R2, UR9, R3, 0x1, P3 ;  /* 0x0000000902517c11 */ /* 0x000fe200098f0c03 */
[----:B0-----:R0:W1:Y:S03]  /*20860*/  SHFL.IDX PT, R78, R80, RZ, 0x181f ;  /* 0x00181fff504e7589 */ /* 0x00106600000e0000 */
[----:B------:R-:W-:Y:S02]  /*20870*/  ISETP.GE.AND P0, PT, R0, R19, PT ;  /* 0x000000130000720c */ /* 0x000fe40003f06270 */
[----:B------:R0:W2:Y:S01]  /*20880*/  SHFL.IDX PT, R0, R81, RZ, 0x181f ;  /* 0x00181fff51007589 */ /* 0x0000a200000e0000 */
[----:B------:R-:W-:Y:S01]  /*20890*/  SYNCS.ARRIVE.TRANS64.RED.A1T0 RZ, [UR4], RZ ;  /* 0x000000ffffff79a7 */ /* 0x000fe20008100404 */
[----:B------:R-:W-:Y:S09]  /*208a0*/  @P2 BRA `(.L_x_3286) ;  /* 0x0000000000442947 */ /* 0x000ff20003800000 */
        /* <DEDUP_REMOVED lines=17> */
.L_x_3286:
[----:B------:R-:W-:Y:S05]  /*209c0*/  BSYNC B1 ;  /* 0x0000000000017941 */ /* 0x000fea0003800000 */
.L_x_3285:
        /* <DEDUP_REMOVED lines=9> */
[-C--:B---3--:R-:W-:Y:S02]  /*20a60*/  @!P4 LEA R2, P6, R194, R20.reuse, 0x1 ;  /* 0x00000014c202c211 */ /* 0x088fe400078c08ff */
[----:B-----5:R-:W-:Y:S02]  /*20a70*/  @!P3 LEA R4, P5, R196, R20, 0x1 ;  /* 0x00000014c404b211 */ /* 0x020fe400078a08ff */
        /* <DEDUP_REMOVED lines=10> */
.L_x_3288:
[----:B------:R-:W-:Y:S05]  /*20b20*/  BSYNC B1 ;  /* 0x0000000000017941 */ /* 0x000fea0003800000 */
.L_x_3287:
[----:B----4-:R4:W0:Y:S01]  /*20b30*/  SHFL.IDX PT, R0, R81, 0x2, 0x181f ;  /* 0x00581f0051007f89 */ /* 0x01082200000e0000 */
        /* <DEDUP_REMOVED lines=8> */
[-C--:B---3--:R-:W-:Y:S02]  /*20bc0*/  @!P3 LEA R2, P6, R194, R8.reuse, 0x1 ;  /* 0x00000008c202b211 */ /* 0x088fe400078c08ff */
[-C--:B------:R-:W-:Y:S02]  /*20bd0*/  @!P2 LEA R4, P5, R196, R8.reuse, 0x1 ;  /* 0x00000008c404a211 */ /* 0x080fe400078a08ff */
[----:B------:R-:W-:Y:S02]  /*20be0*/  @!P1 LEA R6, P4, R195, R8, 0x1 ;  /* 0x00000008c3069211 */ /* 0x000fe400078808ff */
[----:B0-----:R-:W-:Y:S02]  /*20bf0*/  @!P3 LEA.HI.X R3, R194, R0, R203, 0x1, P6 ;  /* 0x00000000c203b211 */ /* 0x001fe400030f0ccb */
        /* <DEDUP_REMOVED lines=8> */
.L_x_3290:
[----:B------:R-:W-:Y:S05]  /*20c80*/  BSYNC B1 ;  /* 0x0000000000017941 */ /* 0x000fea0003800000 */
.L_x_3289:
[----:B0-----:R-:W-:Y:S01]  /*20c90*/  VIADD R0, R82, 0x60 ;  /* 0x0000006052007836 */ /* 0x001fe20000000000 */
[----:B--2-4-:R-:W4:Y:S04]  /*20ca0*/  SHFL.IDX PT, R81, R81, 0x3, 0x181f ;  /* 0x00781f0051517f89 */ /* 0x014f2800000e0000 */
[----:B------:R-:W-:Y:S01]  /*20cb0*/  ISETP.GE.AND P0, PT, R0, R19, PT ;  /* 0x000000130000720c */ /* 0x000fe20003f06270 */
[----:B------:R-:W0:-:S12]  /*20cc0*/  SHFL.IDX PT, R80, R80, 0x3, 0x181f ;  /* 0x00781f0050507f89 */ /* 0x000e1800000e0000 */
[----:B------:R-:W-:Y:S05]  /*20cd0*/  @P0 BRA `(.L_x_3291) ;  /* 0x0000000c00a80947 */ /* 0x000fea0003800000 */
[----:B------:R-:W-:Y:S02]  /*20ce0*/  ULDC UR4, c[0x0][0xbc8] ;  /* 0x0002f20000047ab9 */ /* 0x000fe40000000800 */
[----:B------:R-:W-:Y:S02]  /*20cf0*/  ISETP.GE.AND P3, PT, R194, UR4, PT ;  /* 0x00000004c2007c0c */ /* 0x000fe4000bf66270 */
[----:B------:R-:W-:Y:S02]  /*20d00*/  ISETP.GE.AND P4, PT, R196, UR4, PT ;  /* 0x00000004c4007c0c */ /* 0x000fe4000bf86270 */
[----:B------:R-:W-:-:S09]  /*20d10*/  ISETP.GE.AND P5, PT, R195, UR4, PT ;  /* 0x00000004c3007c0c */ /* 0x000fd2000bfa6270 */
[-C--:B0-----:R-:W-:Y:S02]  /*20d20*/  @!P3 LEA R2, P0, R194, R80.reuse, 0x1 ;  /* 0x00000050c202b211 */ /* 0x081fe400078008ff */
[-C--:B------:R-:W-:Y:S02]  /*20d30*/  @!P4 LEA R4, P1, R196, R80.reuse, 0x1 ;  /* 0x00000050c404c211 */ /* 0x080fe400078208ff */
[C---:B------:R-:W-:Y:S02]  /*20d40*/  @!P5 LEA R6, P2, R195.reuse, R80, 0x1 ;  /* 0x00000050c306d211 */ /* 0x040fe400078408ff */
        /* <DEDUP_REMOVED lines=12> */
.L_x_3283:
        /* <DEDUP_REMOVED lines=32> */
.L_x_3292:
        /* <DEDUP_REMOVED lines=47> */
.L_x_3294:
[----:B------:R-:W-:Y:S05]  /*21300*/  BSYNC B1 ;  /* 0x0000000000017941 */ /* 0x000fea0003800000 */
.L_x_3293:
[----:B0-----:R-:W0:Y:S01]  /*21310*/  @P0 LDC R3, c[0x0][0xcf0] ;  /* 0x00033c00ff030b82 */ /* 0x001e220000000800 */
[----:B------:R-:W-:Y:S01]  /*21320*/  ULDC.64 UR16, c[0x0][0xba0] ;  /* 0x0002e80000107ab9 */ /* 0x000fe20000000a00 */
[----:B------:R-:W-:Y:S01]  /*21330*/  VIADD R6, R211, UR43 ;  /* 0x0000002bd3067c36 */ /* 0x000fe20008000000 */
[----:B------:R-:W-:Y:S01]  /*21340*/  UIMAD UR10, UR11, UR16, URZ ;  /* 0x000000100b0a72a4 */ /* 0x000fe2000f8e023f */
[----:B------:R-:W-:Y:S01]  /*21350*/  BSSY B1, `(.L_x_3295) ;  /* 0x0000040000017945 */ /* 0x000fe20003800000 */
[----:B------:R-:W-:Y:S01]  /*21360*/  UIMAD.WIDE.U32 UR8, UR4, UR16, URZ ;  /* 0x00000010040872a5 */ /* 0x000fe2000f8e003f */
[----:B------:R-:W-:Y:S01]  /*21370*/  @P0 IMAD.HI.U32 R2, R6, R9, RZ ;  /* 0x0000000906020227 */ /* 0x000fe200078e00ff */
[----:B------:R-:W-:-:S03]  /*21380*/  UIMAD UR10, UR4, UR17, UR10 ;  /* 0x00000011040a72a4 */ /* 0x000fc6000f8e020a */
[----:B------:R-:W-:Y:S01]  /*21390*/  ULDC.64 UR16, c[0x0][0xbe8] ;  /* 0x0002fa0000107ab9 */ /* 0x000fe20000000a00 */
[----:B------:R-:W-:Y:S01]  /*213a0*/  UIADD3 UR9, UR9, UR10, URZ ;  /* 0x0000000a09097290 */ /* 0x000fe2000fffe03f */
[----:B------:R-:W-:Y:S01]  /*213b0*/  IMAD.MOV.U32 R5, RZ, RZ, R6 ;  /* 0x000000ffff057224 */ /* 0x000fe200078e0006 */
[----:B------:R-:W-:Y:S02]  /*213c0*/  UIMAD UR4, UR12, UR16, URZ ;  /* 0x000000100c0472a4 */ /* 0x000fe4000f8e023f */
[----:B------:R-:W-:Y:S02]  /*213d0*/  UIMAD.WIDE.U32 UR8, UR37, UR16, UR8 ;  /* 0x00000010250872a5 */ /* 0x000fe4000f8e0008 */
        /* <DEDUP_REMOVED lines=22> */
[----:B------:R-:W-:Y:S02]  /*21540*/  VIADD R6, R210, UR43 ;  /* 0x0000002bd2067c36 */ /* 0x000fe40008000000 */
        /* <DEDUP_REMOVED lines=32> */
.L_x_3296:
[----:B------:R-:W-:Y:S05]  /*21750*/  BSYNC B1 ;  /* 0x0000000000017941 */ /* 0x000fea0003800000 */
.L_x_3295:
        /* <DEDUP_REMOVED lines=21> */
.L_x_3298:
[----:B------:R-:W-:Y:S05]  /*218b0*/  BSYNC B1 ;  /* 0x0000000000017941 */ /* 0x000fea0003800000 */
.L_x_3297:
        /* <DEDUP_REMOVED lines=21> */
.L_x_3300:
[----:B------:R-:W-:Y:S05]  /*21a10*/  BSYNC B1 ;  /* 0x0000000000017941 */ /* 0x000fea0003800000 */
.L_x_3299:
[----:B0-----:R-:W-:Y:S01]  /*21a20*/  VIADD R0, R6, 0x60 ;  /* 0x0000006006007836 */ /* 0x001fe20000000000 */
[----:B--2-4-:R-:W0:Y:S04]  /*21a30*/  SHFL.IDX PT, R5, R5, 0x3, 0x181f ;  /* 0x00781f0005057f89 */ /* 0x014e2800000e0000 */
[----:B------:R-:W-:Y:S01]  /*21a40*/  ISETP.GE.AND P0, PT, R0, R11, PT ;  /* 0x0000000b0000720c */ /* 0x000fe20003f06270 */
[----:B-1-3--:R1:W2:-:S12]  /*21a50*/  SHFL.IDX PT, R2, R4, 0x3, 0x181f ;  /* 0x00781f0004027f89 */ /* 0x00a29800000e0000 */
[----:B-1----:R-:W-:Y:S05]  /*21a60*/  @P0 BRA `(.L_x_3291) ;  /* 0x0000000000440947 */ /* 0x002fea0003800000 */
[----:B------:R-:W-:Y:S02]  /*21a70*/  ULDC UR4, c[0x0][0xbc8] ;  /* 0x0002f20000047ab9 */ /* 0x000fe40000000800 */
[----:B------:R-:W-:Y:S02]  /*21a80*/  ISETP.GE.AND P3, PT, R194, UR4, PT ;  /* 0x00000004c2007c0c */ /* 0x000fe4000bf66270 */
[----:B------:R-:W-:Y:S02]  /*21a90*/  ISETP.GE.AND P2, PT, R196, UR4, PT ;  /* 0x00000004c4007c0c */ /* 0x000fe4000bf46270 */
[----:B------:R-:W-:Y:S02]  /*21aa0*/  ISETP.GE.AND P1, PT, R195, UR4, PT ;  /* 0x00000004c3007c0c */ /* 0x000fe4000bf26270 */
[----:B------:R-:W-:-:S07]  /*21ab0*/  ISETP.GE.AND P0, PT, R197, UR4, PT ;  /* 0x00000004c5007c0c */ /* 0x000fce000bf06270 */
[-C--:B--2---:R-:W-:Y:S02]  /*21ac0*/  @!P3 LEA R6, P6, R194, R2.reuse, 0x1 ;  /* 0x00000002c206b211 */ /* 0x084fe400078c08ff */
[-C--:B------:R-:W-:Y:S02]  /*21ad0*/  @!P2 LEA R8, P5, R196, R2.reuse, 0x1 ;  /* 0x00000002c408a211 */ /* 0x080fe400078a08ff */
[-C--:B------:R-:W-:Y:S02]  /*21ae0*/  @!P1 LEA R10, P4, R195, R2.reuse, 0x1 ;  /* 0x00000002c30a9211 */ /* 0x080fe400078808ff */
[-C--:B0-----:R-:W-:Y:S02]  /*21af0*/  @!P3 LEA.HI.X R7, R194, R5.reuse, R203, 0x1, P6 ;  /* 0x00000005c207b211 */ /* 0x081fe400030f0ccb */
        /* <DEDUP_REMOVED lines=8> */
.L_x_3291:
[----:B------:R-:W-:Y:S05]  /*21b80*/  BSYNC B0 ;  /* 0x0000000000007941 */ /* 0x000fea0003800000 */
.L_x_3282:
[----:B------:R-:W-:Y:S02]  /*21b90*/  ULDC UR4, c[0x0][0xd3c] ;  /* 0x00034f0000047ab9 */ /* 0x000fe40000000800 */
[----:B------:R-:W-:-:S06]  /*21ba0*/  UISETP.GE.AND UP0, UPT, UR6, UR4, UPT ;  /* 0x000000040600728c */ /* 0x000fcc000bf06270 */
[----:B------:R-:W-:-:S13]  /*21bb0*/  PLOP3.LUT P0, PT, PT, PT, UP0, 0x80, 0x0 ;  /* 0x000000000000781c */ /* 0x000fda0003f0f008 */
[----:B------:R-:W-:Y:S05]  /*21bc0*/  @!P0 BRA `(.L_x_3301) ;  /* 0xfffffdf400fc8947 */ /* 0x000fea000383ffff */
[----:B------:R-:W-:Y:S05]  /*21bd0*/  EXIT ;  /* 0x000000000000794d */ /* 0x000fea0003800000 */
.L_x_3174:
[----:B------:R-:W-:-:S08]  /*21be0*/  NOP ;  /* 0x0000000000007918 */ /* 0x000fd00000000000 */
[----:B----4-:R-:W0:-:S00]  /*21bf0*/  USETMAXREG.DEALLOC.CTAPOOL 0x18 ;  /* 0x00000018000079c8 */ /* 0x010e0000080e0500 */
[----:B0-----:R-:W2:Y:S01]  /*21c00*/  LDL.LU R2, [R1+0x47c] ;  /* 0x00047c0001027983 */ /* 0x001ea20000300800 */
[----:B------:R-:W-:Y:S01]  /*21c10*/  LOP3.LUT R0, R0, 0x3, RZ, 0xc0, !PT ;  /* 0x0000000300007812 */ /* 0x000fe200078ec0ff */
[----:B------:R-:W-:-:S05]  /*21c20*/  IMAD.MOV.U32 R4, RZ, RZ, RZ ;  /* 0x000000ffff047224 */ /* 0x000fca00078e00ff */
[----:B------:R-:W0:Y:S02]  /*21c30*/  SHFL.IDX PT, R0, R0, RZ, 0x1f ;  /* 0x00001fff00007589 */ /* 0x000e2400000e0000 */
[----:B0-----:R-:W-:Y:S02]  /*21c40*/  ISETP.NE.AND P0, PT, R0, RZ, PT ;  /* 0x000000ff0000720c */ /* 0x001fe40003f05270 */
        /* <DEDUP_REMOVED lines=11> */
.L_x_3302:
        /* <DEDUP_REMOVED lines=42> */
.L_x_3308:
        /* <DEDUP_REMOVED lines=12> */
.L_x_3307:
[----:B------:R-:W-:Y:S05]  /*22060*/  BSYNC B0 ;  /* 0x0000000000007941 */ /* 0x000fea0003800000 */
.L_x_3306:
        /* <DEDUP_REMOVED lines=21> */
.L_x_3304:
        /* <DEDUP_REMOVED lines=20> */
.L_x_3309:
        /* <DEDUP_REMOVED lines=56> */
.L_x_3305:
[----:B------:R-:W-:Y:S02]  /*22680*/  IMAD.MOV.U32 R17, RZ, RZ, RZ ;  /* 0x000000ffff117224 */ /* 0x000fe400078e00ff */
[----:B------:R-:W-:Y:S02]  /*22690*/  IMAD.U32 R16, RZ, RZ, UR6 ;  /* 0x00000006ff107e24 */ /* 0x000fe4000f8e00ff */
[----:B------:R-:W-:-:S07]  /*226a0*/  IMAD.MOV.U32 R18, RZ, RZ, RZ ;  /* 0x000000ffff127224 */ /* 0x000fce00078e00ff */
.L_x_3310:
[----:B------:R-:W-:-:S13]  /*226b0*/  ISETP.NE.AND P0, PT, R0, RZ, PT ;  /* 0x000000ff0000720c */ /* 0x000fda0003f05270 */
[----:B------:R-:W1:Y:S01]  /*226c0*/  @!P0 S2R R3, SR_CgaCtaId ;  /* 0x0000000000038919 */ /* 0x000e620000008800 */
[----:B------:R-:W-:-:S04]  /*226d0*/  @!P0 MOV R0, 0x400 ;  /* 0x0000040000008802 */ /* 0x000fc80000000f00 */
[----:B-1----:R-:W-:-:S05]  /*226e0*/  @!P0 LEA R0, R3, R0, 0x18 ;  /* 0x0000000003008211 */ /* 0x002fca00078ec0ff */
[----:B------:R2:W-:Y:S01]  /*226f0*/  @!P0 STS.128 [R0+0x324d0], R16 ;  /* 0x0324d01000008388 */ /* 0x0005e20000000c00 */
[----:B------:R-:W-:Y:S06]  /*22700*/  BAR.ARV 0x5, 0x180 ;  /* 0x0146000000007b1d */ /* 0x000fec0000002000 */
.L_x_3303:
        /* <DEDUP_REMOVED lines=11> */
[----:B------:R-:W-:Y:S01]  /*227c0*/  STL [R1+0x4cc], RZ ;  /* 0x0004ccff01007387 */ /* 0x000fe20000100800 */
[----:B------:R-:W-:Y:S01]  /*227d0*/  ULDC UR37, c[0x0][0xc] ;  /* 0x0000030000257ab9 */ /* 0x000fe20000000800 */
[----:B------:R-:W-:Y:S02]  /*227e0*/  ULDC.64 UR38, c[0x0][0x198] ;  /* 0x0000660000267ab9 */ /* 0x000fe40000000a00 */
[----:B------:R-:W-:Y:S01]  /*227f0*/  STL [R1+0x464], RZ ;  /* 0x000464ff01007387 */ /* 0x000fe20000100800 */
        /* <DEDUP_REMOVED lines=16> */
[----:B------:R1:W-:Y:S01]  /*22900*/  STL [R1+0x470], R2 ;  /* 0x0004700201007387 */ /* 0x0003e20000100800 */
[C---:B0-----:R-:W-:Y:S02]  /*22910*/  LOP3.LUT R3, R0.reuse, 0x40, RZ, 0xfc, !PT ;  /* 0x0000004000037812 */ /* 0x041fe400078efcff */
[C---:B-1----:R-:W-:Y:S02]  /*22920*/  LOP3.LUT R2, R0.reuse, 0x80, RZ, 0xfc, !PT ;  /* 0x0000008000027812 */ /* 0x042fe400078efcff */
[----:B------:R-:W-:-:S07]  /*22930*/  LOP3.LUT R0, R0, 0xc0, RZ, 0xfc, !PT ;  /* 0x000000c000007812 */ /* 0x000fce00078efcff */
.L_x_3427:
[----:B------:R-:W-:Y:S05]  /*22940*/  YIELD ;  /* 0x0000000000007946 */ /* 0x000fea0003800000 */
[----:B------:R-:W-:Y:S01]  /*22950*/  ULDC.64 UR4, c[0x0][0xb20] ;  /* 0x0002c80000047ab9 */ /* 0x000fe20000000a00 */
[----:B---3--:R-:W-:Y:S01]  /*22960*/  IMAD.MOV.U32 R0, RZ, RZ, RZ ;  /* 0x000000ffff007224 */ /* 0x008fe200078e00ff */
[----:B------:R-:W-:Y:S01]  /*22970*/  ISETP.NE.U32.AND P0, PT, RZ, UR4, PT ;  /* 0x00000004ff007c0c */ /* 0x000fe2000bf05070 */
[----:B0-----:R-:W0:Y:S01]  /*22980*/  LDC.64 R4, c[0x0][0xaf8] ;  /* 0x0002be00ff047b82 */ /* 0x001e220000000a00 */
[----:B-1---5:R-:W-:Y:S01]  /*22990*/  CS2R R8, SRZ ;  /* 0x0000000000087805 */ /* 0x022fe2000001ff00 */
[----:B------:R-:W-:Y:S01]  /*229a0*/  ULDC.64 UR6, c[0x0][0xb00] ;  /* 0x0002c00000067ab9 */ /* 0x000fe20000000a00 */
[----:B------:R-:W-:Y:S01]  /*229b0*/  ISETP.NE.AND.EX P0, PT, RZ, UR5, PT, P0 ;  /* 0x00000005ff007c0c */ /* 0x000fe2000bf05300 */
[----:B------:R-:W-:-:S12]  /*229c0*/  ULDC.64 UR4, c[0x0][0xb10] ;  /* 0x0002c40000047ab9 */ /* 0x000fd80000000a00 */
[----:B--2---:R-:W1:Y:S02]  /*229d0*/  @P0 LDC.64 R2, c[0x0][0xb20] ;  /* 0x0002c800ff020b82 */ /* 0x004e640000000a00 */
        /* <DEDUP_REMOVED lines=11> */
[----:B------:R-:W1:Y:S08]  /*22a90*/  @P2 LDC.64 R6, c[0x0][0xb10] ;  /* 0x0002c400ff062b82 */ /* 0x000e700000000a00 */
        /* <DEDUP_REMOVED lines=23> */
.L_x_3312:
        /* <DEDUP_REMOVED lines=10> */
.L_x_3313:
[----:B------:R-:W-:Y:S05]  /*22cb0*/  @!P1 BRA `(.L_x_3314) ;  /* 0x00000000000c9947 */ /* 0x000fea0003800000 */
[----:B------:R-:W2:Y:S04]  /*22cc0*/  LDG.E R6, desc[UR40][R2.64] ;  /* 0x0000002802067981 */ /* 0x000ea8000c1e1900 */
[----:B------:R-:W2:Y:S02]  /*22cd0*/  LDG.E R2, desc[UR40][R2.64+0x4] ;  /* 0x0000042802027981 */ /* 0x000ea4000c1e1900 */
[----:B--2---:R-:W-:-:S07]  /*22ce0*/  IMAD.IADD R6, R2, 0x1, -R6 ;  /* 0x0000000102067824 */ /* 0x004fce00078e0a06 */
.L_x_3314:
        /* <DEDUP_REMOVED lines=28> */
.L_x_3317:
[----:B------:R-:W-:-:S13]  /*22eb0*/  ISETP.NE.AND P0, PT, R3, 0x1, PT ;  /* 0x000000010300780c */ /* 0x000fda0003f05270 */
[----:B------:R-:W2:Y:S02]  /*22ec0*/  @P0 LDC.64 R4, c[0x0][0xae0] ;  /* 0x0002b800ff040b82 */ /* 0x000ea40000000a00 */
[----:B--2---:R-:W-:-:S05]  /*22ed0*/  @P0 IMAD.HI.U32 R4, R7, R4, RZ ;  /* 0x0000000407040227 */ /* 0x004fca00078e00ff */
[----:B------:R-:W-:-:S07]  /*22ee0*/  @P0 SHF.R.U32.HI R7, RZ, R5, R4 ;  /* 0x00000005ff070219 */ /* 0x000fce0000011604 */
.L_x_3318:
[----:B------:R-:W-:Y:S05]  /*22ef0*/  BSYNC B0 ;  /* 0x0000000000007941 */ /* 0x000fea0003800000 */
.L_x_3316:
[----:B------:R-:W-:-:S05]  /*22f00*/  IMAD R7, R7, R3, R3 ;  /* 0x0000000307077224 */ /* 0x000fca00078e0203 */
[----:B------:R-:W-:-:S07]  /*22f10*/  VIMNMX R2, R2, R7, PT ;  /* 0x0000000702027248 */ /* 0x000fce0003fe0100 */
.L_x_3315:
        /* <DEDUP_REMOVED lines=29> */
.L_x_3321:
[----:B------:R-:W-:-:S13]  /*230f0*/  ISETP.NE.AND P0, PT, R3, 0x1, PT ;  /* 0x000000010300780c */ /* 0x000fda0003f05270 */
[----:B------:R-:W3:Y:S02]  /*23100*/  @P0 LDC.64 R4, c[0x0][0xae0] ;  /* 0x0002b800ff040b82 */ /* 0x000ee40000000a00 */
[----:B---3--:R-:W-:-:S05]  /*23110*/  @P0 IMAD.HI.U32 R4, R2, R4, RZ ;  /* 0x0000000402040227 */ /* 0x008fca00078e00ff */
[----:B------:R-:W-:-:S07]  /*23120*/  @P0 SHF.R.U32.HI R2, RZ, R5, R4 ;  /* 0x00000005ff020219 */ /* 0x000fce0000011604 */
.L_x_3322:
[----:B------:R-:W-:Y:S05]  /*23130*/  BSYNC B0 ;  /* 0x0000000000007941 */ /* 0x000fea0003800000 */
.L_x_3320:
[----:B------:R-:W-:-:S05]  /*23140*/  IMAD R2, R2, R3, RZ ;  /* 0x0000000302027224 */ /* 0x000fca00078e02ff */
[----:B------:R-:W-:-:S07]  /*23150*/  VIMNMX R0, R0, R2, !PT ;  /* 0x0000000200007248 */ /* 0x000fce0007fe0100 */
.L_x_3319:
        /* <DEDUP_REMOVED lines=13> */
[----:B------:R-:W-:Y:S02]  /*23230*/  VOTEU.ANY UR4, UPT, PT ;  /* 0x0000000000047886 */ /* 0x000fe400038e0100 */
[----:B------:R-:W3:Y:S08]  /*23240*/  FLO.U32 R0, UR4 ;  /* 0x0000000400007d00 */ /* 0x000ef000080e0000 */
[----:B------:R-:W4:Y:S01]  /*23250*/  POPC R5, UR4 ;  /* 0x0000000400057d09 */ /* 0x000f220008000000 */
[----:B---3--:R-:W-:-:S02]  /*23260*/  ISETP.EQ.U32.AND P0, PT, R0, R3, PT ;  /* 0x000000030000720c */ /* 0x008fc40003f02070 */
[----:B------:R-:W4:Y:S11]  /*23270*/  LDC.64 R2, c[0x0][0xd60] ;  /* 0x00035800ff027b82 */ /* 0x000f360000000a00 */
[----:B----4-:R-:W3:Y:S01]  /*23280*/  @P0 ATOMG.E.ADD.STRONG.GPU PT, R3, desc[UR40][R2.64], R5 ;  /* 0x00000005020309a8 */ /* 0x010ee200081ee1e8 */
[----:B------:R-:W4:Y:S02]  /*23290*/  S2R R4, SR_LTMASK ;  /* 0x0000000000047919 */ /* 0x000f240000003900 */
[----:B----4-:R-:W-:-:S04]  /*232a0*/  LOP3.LUT R4, R4, UR4, RZ, 0xc0, !PT ;  /* 0x0000000404047c12 */ /* 0x010fc8000f8ec0ff */
[----:B--2---:R-:W2:Y:S01]  /*232b0*/  POPC R7, R4 ;  /* 0x0000000400077309 */ /* 0x004ea20000000000 */
[----:B---3--:R-:W2:Y:S02]  /*232c0*/  SHFL.IDX PT, R0, R3, R0, 0x1f ;  /* 0x00001f0003007589 */ /* 0x008ea400000e0000 */
[----:B--2---:R-:W-:Y:S01]  /*232d0*/  IADD3 R16, R0, UR37, R7 ;  /* 0x0000002500107c10 */ /* 0x004fe2000fffe007 */
[----:B------:R-:W-:Y:S06]  /*232e0*/  BRA `(.L_x_3325) ;  /* 0x0000004800d07947 */ /* 0x000fec0003800000 */
.L_x_3324:
        /* <DEDUP_REMOVED lines=21> */
.L_x_3327:
[----:B------:R-:W-:Y:S05]  /*23440*/  BSYNC B6 ;  /* 0x0000000000067941 */ /* 0x000fea0003800000 */
.L_x_3326:
        /* <DEDUP_REMOVED lines=20> */
.L_x_3330:
        /* <DEDUP_REMOVED lines=15> */
.L_x_3329:
[----:B------:R-:W-:Y:S05]  /*23680*/  BSYNC B6 ;  /* 0x0000000000067941 */ /* 0x000fea0003800000 */
.L_x_3328:
        /* <DEDUP_REMOVED lines=23> */
.L_x_3444:
[----:B---3--:R-:W3:Y:S01]  /*23800*/  LDL.LU R4, [R1+0x47c] ;  /* 0x00047c0001047983 */ /* 0x008ee20000300800 */
[----:B------:R-:W-:Y:S02]  /*23810*/  PLOP3.LUT P1, PT, PT, PT, PT, 0x8, 0x0 ;  /* 0x000000000000781c */ /* 0x000fe40003f2e170 */
[----:B----4-:R-:W-:Y:S01]  /*23820*/  ISETP.NE.AND P0, PT, R14, RZ, PT ;  /* 0x000000ff0e00720c */ /* 0x010fe20003f05270 */
[----:B------:R4:W-:Y:S01]  /*23830*/  STL [R1+0x498], R0 ;  /* 0x0004980001007387 */ /* 0x0009e20000100800 */
[----:B---3--:R-:W-:-:S09]  /*23840*/  LOP3.LUT R4, R4, 0xfffffffe, RZ, 0xc0, !PT ;  /* 0xfffffffe04047812 */ /* 0x008fd200078ec0ff */
[----:B------:R-:W-:-:S05]  /*23850*/  @P1 LOP3.LUT R4, R4, 0x1, RZ, 0xfc, !PT ;  /* 0x0000000104041812 */ /* 0x000fca00078efcff */
[----:B------:R4:W-:Y:S01]  /*23860*/  STL [R1+0x47c], R4 ;  /* 0x00047c0401007387 */ /* 0x0009e20000100800 */
[----:B------:R-:W-:Y:S05]  /*23870*/  @P0 BRA `(.L_x_3332) ;  /* 0x00000004001c0947 */ /* 0x000fea0003800000 */
[----:B------:R-:W-:-:S03]  /*23880*/  UMOV UR4, 0xffffffff ;  /* 0xffffffff00047882 */ /* 0x000fc60000000000 */
[----:B------:R-:W-:Y:S05]  /*23890*/  BRA.DIV UR4, `(.L_x_3333) ;  /* 0x0000005a04547947 */ /* 0x000fea000b800000 */
[----:B------:R-:W-:-:S13]  /*238a0*/  ELECT P6, URZ, PT ;  /* 0x00000000003f782f */ /* 0x000fda00038c0000 */
.L_x_3447:
        /* <DEDUP_REMOVED lines=24> */
.L_x_3334:
[----:B--2---:R-:W2:Y:S04]  /*23a30*/  LDL R7, [R1+0x460] ;  /* 0x0004600001077983 */ /* 0x004ea80000100800 */
[----:B----4-:R-:W2:Y:S04]  /*23a40*/  LDL R0, [R1+0x464] ;  /* 0x0004640001007983 */ /* 0x010ea80000100800 */
[----:B---3--:R-:W3:Y:S01]  /*23a50*/  LDL R2, [R1+0x470] ;  /* 0x0004700001027983 */ /* 0x008ee20000100800 */
[----:B--2---:R-:W-:Y:S01]  /*23a60*/  IMAD R0, R0, 0x8, R7 ;  /* 0x0000000800007824 */ /* 0x004fe200078e0207 */
[----:B---3--:R-:W-:-:S04]  /*23a70*/  SHF.L.U32 R2, R2, 0x1f, RZ ;  /* 0x0000001f02027819 */ /* 0x008fc800000006ff */
[----:B------:R-:W2:Y:S02]  /*23a80*/  SYNCS.PHASECHK.TRANS64.TRYWAIT P0, [R0+URZ+0x32440], R2 ;  /* 0x03244002000075a7 */ /* 0x000ea4000800017f */
[----:B--2---:R-:W-:Y:S05]  /*23a90*/  @!P0 BRA `(.L_x_3335) ;  /* 0x0000005400f48947 */ /* 0x004fea0003800000 */
.L_x_3448:
        /* <DEDUP_REMOVED lines=11> */
.L_x_3336:
[----:B------:R-:W3:Y:S04]  /*23b50*/  LDL R6, [R1+0x460] ;  /* 0x0004600001067983 */ /* 0x000ee80000100800 */
[----:B------:R-:W3:Y:S04]  /*23b60*/  LDL R5, [R1+0x464] ;  /* 0x0004640001057983 */ /* 0x000ee80000100800 */
[----:B------:R-:W4:Y:S04]  /*23b70*/  LDL R4, [R1+0x498] ;  /* 0x0004980001047983 */ /* 0x000f280000100800 */
[----:B------:R-:W4:Y:S04]  /*23b80*/  LDL R3, [R1+0x478] ;  /* 0x0004780001037983 */ /* 0x000f280000100800 */
[----:B--2---:R-:W2:Y:S01]  /*23b90*/  LDL.LU R2, [R1+0x47c] ;  /* 0x00047c0001027983 */ /* 0x004ea20000300800 */
        /* <DEDUP_REMOVED lines=17> */
[----:B------:R3:W-:Y:S02]  /*23cb0*/  STL [R1+0x47c], R2 ;  /* 0x00047c0201007387 */ /* 0x0007e40000100800 */
[----:B------:R-:W-:-:S06]  /*23cc0*/  UMOV UR4, 0x0 ;  /* 0x0000000000047882 */ /* 0x000fcc0000000000 */
[----:B------:R3:W-:Y:S01]  /*23cd0*/  UTMALDG.4D [UR8], [UR6], desc[UR4] ;  /* 0x00000408060075b4 */ /* 0x0007e20008019000 */
[----:B------:R-:W-:Y:S02]  /*23ce0*/  NOP ;  /* 0x0000000000007918 */ /* 0x000fe40000000000 */
.L_x_3332:
[----:B----4-:R-:W4:Y:S04]  /*23cf0*/  LDL R0, [R1+0x460] ;  /* 0x0004600001007983 */ /* 0x010f280000100800 */
[----:B---3--:R-:W3:Y:S01]  /*23d00*/  LDL R2, [R1+0x490] ;  /* 0x0004900001027983 */ /* 0x008ee20000100800 */
[----:B------:R-:W-:Y:S05]  /*23d10*/  WARPSYNC.ALL ;  /* 0x0000000000007948 */ /* 0x000fea0003800000 */
[----:B------:R-:W-:Y:S01]  /*23d20*/  ULDC.64 UR4, c[0x0][0xaf8] ;  /* 0x0002be0000047ab9 */ /* 0x000fe20000000a00 */
[----:B------:R-:W-:Y:S01]  /*23d30*/  BSSY B6, `(.L_x_3337) ;  /* 0x0000020000067945 */ /* 0x000fe20003800000 */
[----:B------:R-:W-:Y:S01]  /*23d40*/  BAR.SYNC.DEFER_BLOCKING 0x8, 0x180 ;  /* 0x0206000000007b1d */ /* 0x000fe20000010000 */
[----:B------:R-:W-:-:S04]  /*23d50*/  ISETP.NE.U32.AND P0, PT, RZ, UR4, PT ;  /* 0x00000004ff007c0c */ /* 0x000fc8000bf05070 */
[----:B------:R-:W-:Y:S01]  /*23d60*/  ISETP.NE.AND.EX P0, PT, RZ, UR5, PT, P0 ;  /* 0x00000005ff007c0c */ /* 0x000fe2000bf05300 */
[----:B----4-:R-:W-:Y:S01]  /*23d70*/  VIADD R0, R0, 0x18400 ;  /* 0x0001840000007836 */ /* 0x010fe20000000000 */
[----:B---3--:R-:W-:-:S04]  /*23d80*/  SHF.R.S32.HI R3, RZ, 0x1f, R2 ;  /* 0x0000001fff037819 */ /* 0x008fc80000011402 */
[----:B------:R-:W-:Y:S02]  /*23d90*/  LOP3.LUT P1, RZ, R0, 0x3ff, RZ, 0xc0, !PT ;  /* 0x000003ff00ff7812 */ /* 0x000fe4000782c0ff */
[----:B------:R-:W-:Y:S01]  /*23da0*/  SHF.R.S32.HI R0, RZ, 0x1f, R19 ;  /* 0x0000001fff007819 */ /* 0x000fe20000011413 */
[----:B------:R-:W-:Y:S01]  /*23db0*/  STL [R1+0x4a0], R3 ;  /* 0x0004a00301007387 */ /* 0x000fe20000100800 */
[----:B------:R-:W-:Y:S02]  /*23dc0*/  SHF.R.S32.HI R2, RZ, 0x1f, R18 ;  /* 0x0000001fff027819 */ /* 0x000fe40000011412 */
[----:B------:R-:W-:-:S03]  /*23dd0*/  SEL R0, R0, RZ, !P0 ;  /* 0x000000ff00007207 */ /* 0x000fc60004000000 */
[----:B------:R-:W-:Y:S04]  /*23de0*/  STL [R1+0x4b0], R2 ;  /* 0x0004b00201007387 */ /* 0x000fe80000100800 */
[----:B------:R3:W-:Y:S02]  /*23df0*/  STL [R1+0x4b4], R0 ;  /* 0x0004b40001007387 */ /* 0x0007e40000100800 */
[----:B---3--:R-:W-:-:S05]  /*23e00*/  SEL R0, R19, RZ, !P0 ;  /* 0x000000ff13007207 */ /* 0x008fca0004000000 */
[----:B------:R3:W-:Y:S01]  /*23e10*/  STL [R1+0x49c], R0 ;  /* 0x00049c0001007387 */ /* 0x0007e20000100800 */
[----:B------:R-:W-:Y:S05]  /*23e20*/  @!P1 BRA `(.L_x_3338) ;  /* 0x0000000000409947 */ /* 0x000fea0003800000 */
[----:B------:R-:W-:Y:S01]  /*23e30*/  MOV R2, 0x0 ;  /* 0x0000000000027802 */ /* 0x000fe20000000f00 */
[----:B------:R-:W-:Y:S01]  /*23e40*/  ULDC.64 UR6, c[0x4][0x98] ;  /* 0x0100260000067ab9 */ /* 0x000fe20000000a00 */
[----:B------:R-:W-:Y:S01]  /*23e50*/  ULDC.64 UR8, c[0x4][0xa0] ;  /* 0x0100280000087ab9 */ /* 0x000fe20000000a00 */
[----:B------:R-:W-:Y:S01]  /*23e60*/  ULDC.64 UR4, c[0x4][0x20] ;  /* 0x0100080000047ab9 */ /* 0x000fe20000000a00 */
[----:B------:R-:W-:Y:S02]  /*23e70*/  IMAD.U32 R4, RZ, RZ, UR6 ;  /* 0x00000006ff047e24 */ /* 0x000fe4000f8e00ff */
[----:B------:R-:W4:Y:S01]  /*23e80*/  LDC.64 R2, c[0x4][R2] ;  /* 0x0100000002027b82 */ /* 0x000f220000000a00 */
        /* <DEDUP_REMOVED lines=9> */
[----:B01-34-:R-:W-:Y:S05]  /*23f20*/  CALL.ABS.NOINC R2 ;  /* 0x0000000002007343 */ /* 0x01bfea0003c00000 */
.L_x_3338:
[----:B------:R-:W-:Y:S05]  /*23f30*/  BSYNC B6 ;  /* 0x0000000000067941 */ /* 0x000fea0003800000 */
.L_x_3337:
[----:B------:R-:W4:Y:S01]  /*23f40*/  LDL R11, [R1+0x484] ;  /* 0x00048400010b7983 */ /* 0x000f220000100800 */
[----:B--2---:R-:W2:Y:S01]  /*23f50*/  LDC R7, c[0x0][0x448] ;  /* 0x00011200ff077b82 */ /* 0x004ea20000000800 */
[----:B------:R-:W-:Y:S01]  /*23f60*/  ULDC.64 UR4, c[0x0][0x298] ;  /* 0x0000a60000047ab9 */ /* 0x000fe20000000a00 */
[----:B------:R-:W-:Y:S01]  /*23f70*/  ULDC.64 UR6, c[0x0][0x280] ;  /* 0x0000a00000067ab9 */ /* 0x000fe20000000a00 */
[----:B------:R-:W4:Y:S04]  /*23f80*/  LDL R4, [R1+0x4a0] ;  /* 0x0004a00001047983 */ /* 0x000f280000100800 */
[----:B------:R-:W4:Y:S04]  /*23f90*/  LDL R10, [R1+0x490] ;  /* 0x00049000010a7983 */ /* 0x000f280000100800 */
[----:B01----:R-:W4:Y:S01]  /*23fa0*/  LDL R9, [R1+0x4b0] ;  /* 0x0004b00001097983 */ /* 0x003f220000100800 */
[----:B------:R-:W0:Y:S01]  /*23fb0*/  S2R R2, SR_TID.X ;  /* 0x0000000000027919 */ /* 0x000e220000002100 */
[----:B---3--:R-:W1:Y:S02]  /*23fc0*/  S2R R0, SR_TID.X ;  /* 0x0000000000007919 */ /* 0x008e640000002100 */
[----:B------:R-:W3:Y:S01]  /*23fd0*/  LDL R8, [R1+0x4b4] ;  /* 0x0004b40001087983 */ /* 0x000ee20000100800 */
[----:B--2---:R-:W-:-:S03]  /*23fe0*/  ISETP.NE.AND P0, PT, R7, 0x1, PT ;  /* 0x000000010700780c */ /* 0x004fc60003f05270 */
[----:B------:R-:W2:Y:S10]  /*23ff0*/  LDL R6, [R1+0x49c] ;  /* 0x00049c0001067983 */ /* 0x000eb40000100800 */
[----:B------:R-:W4:Y:S01]  /*24000*/  @P0 LDC R3, c[0x0][0x450] ;  /* 0x00011400ff030b82 */ /* 0x000f220000000800 */
[----:B0-----:R-:W-:-:S04]  /*24010*/  LOP3.LUT R2, R2, 0x7f, RZ, 0xc0, !PT ;  /* 0x0000007f02027812 */ /* 0x001fc800078ec0ff */
[----:B------:R-:W-:Y:S01]  /*24020*/  SHF.R.U32.HI R2, RZ, 0x3, R2 ;  /* 0x00000003ff027819 */ /* 0x000fe20000011602 */
[----:B-1----:R-:W-:-:S05]  /*24030*/  IMAD.SHL.U32 R0, R0, 0x10, RZ ;  /* 0x0000001000007824 */ /* 0x002fca00078e00ff */
[----:B------:R-:W-:Y:S02]  /*24040*/  LOP3.LUT R0, R2, 0x70, R0, 0xf8, !PT ;  /* 0x0000007002007812 */ /* 0x000fe400078ef800 */
[----:B------:R-:W0:Y:S03]  /*24050*/  @P0 LDC R2, c[0x0][0x44c] ;  /* 0x00011300ff020b82 */ /* 0x000e260000000800 */
[----:B----4-:R-:W-:-:S04]  /*24060*/  IMAD.IADD R5, R0, 0x1, R11 ;  /* 0x0000000100057824 */ /* 0x010fc800078e020b */
[----:B0-----:R-:W-:-:S04]  /*24070*/  @P0 IMAD.HI.U32 R2, R5, R2, RZ ;  /* 0x0000000205020227 */ /* 0x001fc800078e00ff */
[----:B------:R-:W-:Y:S01]  /*24080*/  IMAD.MOV.U32 R0, RZ, RZ, R5 ;  /* 0x000000ffff007224 */ /* 0x000fe200078e0005 */
[----:B------:R-:W-:Y:S01]  /*24090*/  @P0 SHF.R.U32.HI R0, RZ, R3, R2 ;  /* 0x00000003ff000219 */ /* 0x000fe20000011602 */
[----:B------:R-:W-:-:S04]  /*240a0*/  IMAD R2, R4, UR4, RZ ;  /* 0x0000000404027c24 */ /* 0x000fc8000f8e02ff */
        /* <DEDUP_REMOVED lines=10> */
[----:B---3--:R-:W-:Y:S02]  /*24150*/  IMAD R4, R8, UR4, RZ ;  /* 0x0000000408047c24 */ /* 0x008fe4000f8e02ff */
[----:B------:R-:W1:Y:S01]  /*24160*/  S2R R8, SR_TID.X ;  /* 0x0000000000087919 */ /* 0x000e620000002100 */
[----:B--2---:R-:W-:-:S04]  /*24170*/  IMAD.WIDE.U32 R2, R6, UR4, R2 ;  /* 0x0000000406027c25 */ /* 0x004fc8000f8e0002 */
        /* <DEDUP_REMOVED lines=11> */
[----:B------:R-:W-:Y:S01]  /*24230*/  IMAD.IADD R3, R3, 0x1, R4 ;  /* 0x0000000103037824 */ /* 0x000fe200078e0204 */
[----:B------:R2:W-:Y:S01]  /*24240*/  STL [R1+0x48c], R5 ;  /* 0x00048c0501007387 */ /* 0x0005e20000100800 */
[----:B-1----:R-:W-:Y:S02]  /*24250*/  IMAD.SHL.U32 R10, R8, 0x8, RZ ;  /* 0x00000008080a7824 */ /* 0x002fe400078e00ff */
[----:B------:R-:W-:-:S03]  /*24260*/  IMAD R6, R6, UR4, RZ ;  /* 0x0000000406067c24 */ /* 0x000fc6000f8e02ff */
[----:B------:R-:W-:Y:S01]  /*24270*/  LOP3.LUT R10, R10, 0x38, RZ, 0xc0, !PT ;  /* 0x000000380a0a7812 */ /* 0x000fe200078ec0ff */
[----:B--2---:R-:W-:Y:S01]  /*24280*/  IMAD.WIDE.U32 R4, R0, UR4, R2 ;  /* 0x0000000400047c25 */ /* 0x004fe2000f8e0002 */
[----:B------:R-:W-:-:S03]  /*24290*/  ULDC UR4, c[0x0][0x2b8] ;  /* 0x0000ae0000047ab9 */ /* 0x000fc60000000800 */
        /* <DEDUP_REMOVED lines=9> */
[----:B------:R-:W2:Y:S04]  /*24330*/  LDL R4, [R1+0x494] ;  /* 0x0004940001047983 */ /* 0x000ea80000100800 */
[----:B------:R-:W3:Y:S04]  /*24340*/  LDL.LU R6, [R1+0x484] ;  /* 0x0004840001067983 */ /* 0x000ee80000300800 */
[----:B------:R-:W0:Y:S01]  /*24350*/  SHFL.IDX PT, R5, R3, RZ, 0x181f ;  /* 0x00181fff03057589 */ /* 0x000e2200000e0000 */
[----:B--2---:R-:W-:-:S03]  /*24360*/  IMAD R2, R4, R7, RZ ;  /* 0x0000000704027224 */ /* 0x004fc600078e02ff */
[----:B------:R-:W1:Y:S01]  /*24370*/  SHFL.IDX PT, R4, R0, RZ, 0x181f ;  /* 0x00181fff00047589 */ /* 0x000e6200000e0000 */
[----:B---3--:R-:W-:-:S03]  /*24380*/  IMAD.IADD R8, R8, 0x1, R6 ;  /* 0x0000000108087824 */ /* 0x008fc600078e0206 */
[----:B------:R-:W2:Y:S01]  /*24390*/  SHFL.IDX PT, R6, R3, 0x1, 0x181f ;  /* 0x00381f0003067f89 */ /* 0x000ea200000e0000 */
[C---:B------:R-:W-:Y:S01]  /*243a0*/  VIADD R11, R8.reuse, 0x10 ;  /* 0x00000010080b7836 */ /* 0x040fe20000000000 */
[-C--:B------:R-:W-:Y:S02]  /*243b0*/  ISETP.GE.AND P1, PT, R8, R2.reuse, PT ;  /* 0x000000020800720c */ /* 0x080fe40003f26270 */
[----:B------:R-:W3:Y:S02]  /*243c0*/  SHFL.IDX PT, R7, R0, 0x1, 0x181f ;  /* 0x00381f0000077f89 */ /* 0x000ee400000e0000 */
[----:B------:R-:W-:Y:S02]  /*243d0*/  ISETP.GE.AND P2, PT, R11, R2, PT ;  /* 0x000000020b00720c */ /* 0x000fe40003f46270 */
        /* <DEDUP_REMOVED lines=12> */
[----:B---3--:R-:W-:Y:S01]  /*244a0*/  @!P2 IMAD.X R4, RZ, RZ, R7, P1 ;  /* 0x000000ffff04a224 */ /* 0x008fe200008e0607 */
        /* <DEDUP_REMOVED lines=58> */
.L_x_3465:
[----:B01----:R-:W2:Y:S04]  /*24850*/  LDL R4, [R1+0x484] ;  /* 0x0004840001047983 */ /* 0x003ea80000100800 */
[----:B------:R0:W5:Y:S01]  /*24860*/  LDL R8, [R1+0x460] ;  /* 0x0004600001087983 */ /* 0x0001620000100800 */
        /* <DEDUP_REMOVED lines=11> */
.L_x_3340:
[----:B0-----:R-:W2:Y:S01]  /*24920*/  LDL R2, [R1+0x460] ;  /* 0x0004600001027983 */ /* 0x001ea20000100800 */
        /* <DEDUP_REMOVED lines=37> */
.L_x_3342:
[----:B------:R-:W-:Y:S05]  /*24b80*/  BSYNC B6 ;  /* 0x0000000000067941 */ /* 0x000fea0003800000 */
.L_x_3341:
        /* <DEDUP_REMOVED lines=60> */
[----:B------:R-:W5:Y:S04]  /*24f50*/  LDL.LU R11, [R1+0x4ac] ;  /* 0x0004ac00010b7983 */ /* 0x000f680000300800 */
[----:B------:R-:W5:Y:S04]  /*24f60*/  LDL.LU R12, [R1+0x4bc] ;  /* 0x0004bc00010c7983 */ /* 0x000f680000300800 */
[----:B------:R-:W-:Y:S01]  /*24f70*/  SHFL.IDX PT, R6, R0, 0x1, 0x181f ;  /* 0x00381f0000067f89 */ /* 0x000fe200000e0000 */
[----:B--2---:R-:W-:-:S03]  /*24f80*/  IMAD R3, R10, R7, RZ ;  /* 0x000000070a037224 */ /* 0x004fc600078e02ff */
[----:B------:R-:W2:Y:S02]  /*24f90*/  LDL.LU R10, [R1+0x4b8] ;  /* 0x0004b800010a7983 */ /* 0x000ea40000300800 */
[-C--:B---3--:R-:W-:Y:S02]  /*24fa0*/  ISETP.GE.AND P5, PT, R5, R3.reuse, PT ;  /* 0x000000030500720c */ /* 0x088fe40003fa6270 */
[----:B------:R-:W0:Y:S01]  /*24fb0*/  SHFL.IDX PT, R5, R2, RZ, 0x181f ;  /* 0x00181fff02057589 */ /* 0x000e2200000e0000 */
[----:B----4-:R-:W-:-:S03]  /*24fc0*/  ISETP.GE.AND P4, PT, R4, R3, PT ;  /* 0x000000030400720c */ /* 0x010fc60003f86270 */
[----:B------:R-:W1:Y:S07]  /*24fd0*/  SHFL.IDX PT, R4, R0, RZ, 0x181f ;  /* 0x00181fff00047589 */ /* 0x000e6e00000e0000 */
        /* <DEDUP_REMOVED lines=55> */
[----:B0-----:R-:W0:Y:S04]  /*25350*/  SHFL.IDX PT, R4, R2, 0x6, 0x181f ;  /* 0x00d81f0002047f89 */ /* 0x001e2800000e0000 */
[----:B------:R-:W1:Y:S01]  /*25360*/  SHFL.IDX PT, R2, R2, 0x7, 0x181f ;  /* 0x00f81f0002027f89 */ /* 0x000e6200000e0000 */
[----:B--2---:R-:W-:-:S13]  /*25370*/  ISETP.GE.AND P4, PT, R10, R3, PT ;  /* 0x000000030a00720c */ /* 0x004fda0003f86270 */
[----:B0-----:R-:W-:-:S05]  /*25380*/  @!P4 LEA R4, P5, R8, R4, 0x1 ;  /* 0x000000040804c211 */ /* 0x001fca00078a08ff */
[----:B------:R-:W-:Y:S02]  /*25390*/  @!P4 IMAD.X R5, RZ, RZ, R6, P5 ;  /* 0x000000ffff05c224 */ /* 0x000fe400028e0606 */
[----:B------:R0:W2:Y:S04]  /*253a0*/  SHFL.IDX PT, R6, R0, 0x7, 0x181f ;  /* 0x00f81f0000067f89 */ /* 0x0000a800000e0000 */
[----:B------:R0:W-:Y:S04]  /*253b0*/  @!P4 LDGSTS.E.BYPASS.LTC128B.128 [R9+0x25400], desc[UR40][R4.64], !P3 ;  /* 0x254000000409cfae */ /* 0x0001e8000d901d68 */
[----:B------:R0:W-:Y:S04]  /*253c0*/  @!P4 LDGSTS.E.BYPASS.LTC128B.128 [R9+0x29400], desc[UR40][R4.64+0x80], !P2 ;  /* 0x294000800409cfae */ /* 0x0001e8000d101d68 */
[----:B------:R0:W-:Y:S04]  /*253d0*/  @!P4 LDGSTS.E.BYPASS.LTC128B.128 [R9+0x2d400], desc[UR40][R4.64+0x100], !P1 ;  /* 0x2d4001000409cfae */ /* 0x0001e8000c901d68 */
[----:B-1----:R0:W-:Y:S02]  /*253e0*/  @!P4 LDGSTS.E.BYPASS.LTC128B.128 [R9+0x31400], desc[UR40][R4.64+0x180], !P0 ;  /* 0x314001800409cfae */ /* 0x0021e4000c101d68 */
.L_x_3483:
[----:B0-----:R-:W3:Y:S01]  /*253f0*/  LDL.LU R0, [R1+0x4c8] ;  /* 0x0004c80001007983 */ /* 0x001ee20000300800 */
[----:B------:R-:W-:Y:S01]  /*25400*/  BSSY B0, `(.L_x_3344) ;  /* 0x000000d000007945 */ /* 0x000fe20003800000 */
[----:B---3--:R-:W-:-:S13]  /*25410*/  ISETP.GE.AND P4, PT, R0, R3, PT ;  /* 0x000000030000720c */ /* 0x008fda0003f86270 */
[----:B------:R-:W-:Y:S05]  /*25420*/  @P4 BRA `(.L_x_3345) ;  /* 0x0000000000284947 */ /* 0x000fea0003800000 */
[----:B------:R-:W3:Y:S01]  /*25430*/  LDL R0, [R1+0x46c] ;  /* 0x00046c0001007983 */ /* 0x000ee20000100800 */
[----:B------:R-:W-:-:S05]  /*25440*/  LEA R2, P4, R8, R2, 0x1 ;  /* 0x0000000208027211 */ /* 0x000fca00078808ff */
        /* <DEDUP_REMOVED lines=8> */
.L_x_3345:
[----:B------:R-:W-:Y:S05]  /*254d0*/  BSYNC B0 ;  /* 0x0000000000007941 */ /* 0x000fea0003800000 */
.L_x_3344:
[----:B------:R1:W5:Y:S01]  /*254e0*/  LDL R8, [R1+0x460] ;  /* 0x0004600001087983 */ /* 0x0003620000100800 */
[----:B------:R-:W-:Y:S01]  /*254f0*/  PLOP3.LUT P0, PT, PT, PT, PT, 0x80, 0x0 ;  /* 0x000000000000781c */ /* 0x000fe20003f0f070 */
[----:B------:R-:W-:-:S12]  /*25500*/  NOP ;  /* 0x0000000000007918 */ /* 0x000fd80000000000 */
.L_x_3346:
[----:B0-----:R-:W3:Y:S01]  /*25510*/  LDL R2, [R1+0x460] ;  /* 0x0004600001027983 */ /* 0x001ee20000100800 */
        /* <DEDUP_REMOVED lines=18> */
.L_x_3484:
[----:B------:R-:W-:Y:S05]  /*25640*/  BSYNC B0 ;  /* 0x0000000000007941 */ /* 0x000fea0003800000 */
.L_x_3347:
[----:B0-----:R-:W3:Y:S01]  /*25650*/  LDL R2, [R1+0x47c] ;  /* 0x00047c0001027983 */ /* 0x001ee20000100800 */
[----:B------:R-:W-:Y:S01]  /*25660*/  BSSY B0, `(.L_x_3349) ;  /* 0x000005f000007945 */ /* 0x000fe20003800000 */
[----:B---3--:R-:W-:-:S13]  /*25670*/  LOP3.LUT P0, RZ, R2, 0x1, RZ, 0xc0, !PT ;  /* 0x0000000102ff7812 */ /* 0x008fda000780c0ff */
[----:B------:R-:W-:Y:S05]  /*25680*/  @!P0 BRA `(.L_x_3350) ;  /* 0x0000000400708947 */ /* 0x000fea0003800000 */
[----:B------:R-:W3:Y:S04]  /*25690*/  LDL R2, [R1+0x460] ;  /* 0x0004600001027983 */ /* 0x000ee80000100800 */
[----:B------:R-:W4:Y:S01]  /*256a0*/  LDL R4, [R1+0x470] ;  /* 0x0004700001047983 */ /* 0x000f220000100800 */
[----:B------:R-:W0:Y:S01]  /*256b0*/  S2R R3, SR_TID.X ;  /* 0x0000000000037919 */ /* 0x000e220000002100 */
[----:B---3--:R-:W-:Y:S02]  /*256c0*/  IMAD.MOV.U32 R5, RZ, RZ, R2 ;  /* 0x000000ffff057224 */ /* 0x008fe400078e0002 */
[----:B------:R-:W3:Y:S01]  /*256d0*/  LDL R2, [R1+0x464] ;  /* 0x0004640001027983 */ /* 0x000ee20000100800 */
[----:B----4-:R-:W-:Y:S01]  /*256e0*/  SHF.L.U32 R0, R4, 0x1f, RZ ;  /* 0x0000001f04007819 */ /* 0x010fe200000006ff */
[----:B------:R-:W-:Y:S01]  /*256f0*/  BSSY B1, `(.L_x_3351) ;  /* 0x0000006000017945 */ /* 0x000fe20003800000 */
[----:B0-----:R-:W-:-:S04]  /*25700*/  LOP3.LUT R3, R3, 0x7f, RZ, 0xc0, !PT ;  /* 0x0000007f03037812 */ /* 0x001fc800078ec0ff */
[----:B------:R-:W-:Y:S01]  /*25710*/  ISETP.NE.AND P1, PT, R3, RZ, PT ;  /* 0x000000ff0300720c */ /* 0x000fe20003f25270 */
[----:B---3--:R-:W-:-:S04]  /*25720*/  IMAD R2, R2, 0x8, R5 ;  /* 0x0000000802027824 */ /* 0x008fc800078e0205 */
[----:B------:R-:W0:Y:S02]  /*25730*/  SYNCS.PHASECHK.TRANS64.TRYWAIT P0, [R2+URZ+0x32460], R0 ;  /* 0x03246000020075a7 */ /* 0x000e24000800017f */
[----:B0-----:R-:W-:Y:S06]  /*25740*/  @!P0 BRA `(.L_x_3352) ;  /* 0x00000054001c8947 */ /* 0x001fec0003800000 */
.L_x_3485:
[----:B------:R-:W-:Y:S05]  /*25750*/  BSYNC B1 ;  /* 0x0000000000017941 */ /* 0x000fea0003800000 */
.L_x_3351:
[----:B------:R-:W-:Y:S04]  /*25760*/  BSSY B1, `(.L_x_3353) ;  /* 0x0000009000017945 */ /* 0x000fe80003800000 */
[----:B------:R-:W-:Y:S05]  /*25770*/  @P1 BRA `(.L_x_3354) ;  /* 0x00000000001c1947 */ /* 0x000fea0003800000 */
[----:B------:R-:W3:Y:S01]  /*25780*/  S2R R3, SR_TID.X ;  /* 0x0000000000037919 */ /* 0x000ee20000002100 */
[----:B0-----:R-:W-:-:S04]  /*25790*/  IMAD.MOV.U32 R0, RZ, RZ, 0xc000 ;  /* 0x0000c000ff007424 */ /* 0x001fc800078e00ff */
[----:B------:R4:W-:Y:S01]  /*257a0*/  SYNCS.ARRIVE.TRANS64 RZ, [R2+URZ+0x32450], R0 ;  /* 0x0324500002ff79a7 */ /* 0x0009e2000800003f */
[----:B---3--:R-:W-:-:S04]  /*257b0*/  LOP3.LUT R3, R3, 0x1f, RZ, 0xc0, !PT ;  /* 0x0000001f03037812 */ /* 0x008fc800078ec0ff */
[----:B------:R-:W-:-:S13]  /*257c0*/  ISETP.NE.AND P0, PT, R3, RZ, PT ;  /* 0x000000ff0300720c */ /* 0x000fda0003f05270 */
[----:B----4-:R-:W-:Y:S05]  /*257d0*/  @!P0 BRA `(.L_x_3354) ;  /* 0x0000000000048947 */ /* 0x010fea0003800000 */
[----:B------:R-:W-:Y:S01]  /*257e0*/  BPT.TRAP 0x1 ;  /* 0x000000040000795c */ /* 0x000fe20000300000 */
.L_x_3354:
[----:B------:R-:W-:Y:S05]  /*257f0*/  BSYNC B1 ;  /* 0x0000000000017941 */ /* 0x000fea0003800000 */
.L_x_3353:
[----:B------:R-:W3:Y:S04]  /*25800*/  LDL R5, [R1+0x460] ;  /* 0x0004600001057983 */ /* 0x000ee80000100800 */
[----:B0-----:R-:W3:Y:S04]  /*25810*/  LDL R0, [R1+0x464] ;  /* 0x0004640001007983 */ /* 0x001ee80000100800 */
[----:B------:R-:W4:Y:S04]  /*25820*/  LDL R4, [R1+0x478] ;  /* 0x0004780001047983 */ /* 0x000f280000100800 */
[----:B------:R-:W4:Y:S01]  /*25830*/  LDL.LU R3, [R1+0x498] ;  /* 0x0004980001037983 */ /* 0x000f220000300800 */
[----:B------:R-:W-:Y:S01]  /*25840*/  UIADD3 UR4, UP0, UR38, 0x470, URZ ;  /* 0x0000047026047890 */ /* 0x000fe2000ff1e03f */
[----:B------:R-:W-:Y:S01]  /*25850*/  PLOP3.LUT P0, PT, PT, PT, PT, 0x80, 0x0 ;  /* 0x000000000000781c */ /* 0x000fe20003f0f070 */
[----:B------:R-:W-:Y:S01]  /*25860*/  VIADD R2, R2, 0x32450 ;  /* 0x0003245002027836 */ /* 0x000fe20000000000 */
[----:B------:R-:W-:Y:S01]  /*25870*/  UMOV UR6, 0x0 ;  /* 0x0000000000067882 */ /* 0x000fe20000000000 */
[----:B------:R-:W-:Y:S01]  /*25880*/  UIADD3.X UR5, URZ, UR39, URZ, UP0, !UPT ;  /* 0x000000273f057290 */ /* 0x000fe200087fe43f */
[----:B------:R-:W-:Y:S01]  /*25890*/  UMOV UR7, 0x14f00000 ;  /* 0x14f0000000077882 */ /* 0x000fe20000000000 */
[----:B------:R-:W-:Y:S01]  /*258a0*/  UMOV UR10, URZ ;  /* 0x0000003f000a7c82 */ /* 0x000fe20008000000 */
[----:B---3--:R-:W-:-:S02]  /*258b0*/  IMAD R0, R0, 0xc000, R5 ;  /* 0x0000c00000007824 */ /* 0x008fc400078e0205 */
[----:B----4-:R-:W-:Y:S02]  /*258c0*/  IMAD R3, R3, 0x60, R4 ;  /* 0x0000006003037824 */ /* 0x010fe400078e0204 */
[----:B------:R-:W-:-:S07]  /*258d0*/  VIADD R4, R0, 0x400 ;  /* 0x0000040000047836 */ /* 0x000fce0000000000 */
.L_x_3355:
        /* <DEDUP_REMOVED lines=15> */
.L_x_3356:
        /* <DEDUP_REMOVED lines=15> */
.L_x_3357:
        /* <DEDUP_REMOVED lines=15> */
.L_x_3358:
        /* <DEDUP_REMOVED lines=10> */
.L_x_3350:
[----:B------:R-:W-:Y:S05]  /*25c50*/  BSYNC B0 ;  /* 0x0000000000007941 */ /* 0x000fea0003800000 */
.L_x_3349:
[----:B------:R-:W3:Y:S04]  /*25c60*/  LDL R4, [R1+0x488] ;  /* 0x0004880001047983 */ /* 0x000ee80000100800 */
[----:B------:R-:W4:Y:S01]  /*25c70*/  LDL R5, [R1+0x480] ;  /* 0x0004800001057983 */ /* 0x000f220000100800 */
[----:B------:R-:W-:Y:S01]  /*25c80*/  BSSY B0, `(.L_x_3359) ;  /* 0x00001ff000007945 */ /* 0x000fe20003800000 */
[----:B---3--:R-:W-:-:S05]  /*25c90*/  VIADD R0, R4, 0xfffffffe ;  /* 0xfffffffe04007836 */ /* 0x008fca0000000000 */
[----:B----4-:R-:W-:-:S13]  /*25ca0*/  ISETP.GE.AND P0, PT, R0, R5, PT ;  /* 0x000000050000720c */ /* 0x010fda0003f06270 */
[----:B------:R-:W-:Y:S05]  /*25cb0*/  @!P0 BRA `(.L_x_3360) ;  /* 0x0000001c00ec8947 */ /* 0x000fea0003800000 */
[----:B------:R-:W-:Y:S01]  /*25cc0*/  IMAD.MOV R2, RZ, RZ, -R4 ;  /* 0x000000ffff027224 */ /* 0x000fe200078e0a04 */
[----:B--2---:R-:W-:Y:S01]  /*25cd0*/  LOP3.LUT R6, RZ, R5, RZ, 0x33, !PT ;  /* 0x00000005ff067212 */ /* 0x004fe200078e33ff */
[----:B------:R-:W-:Y:S03]  /*25ce0*/  BSSY B2, `(.L_x_3361) ;  /* 0x00000ab000027945 */ /* 0x000fe60003800000 */
[----:B------:R-:W-:-:S05]  /*25cf0*/  VIADDMNMX R6, R2, 0x1, R6, !PT ;  /* 0x0000000102067846 */ /* 0x000fca0007800106 */
[----:B------:R-:W-:-:S05]  /*25d00*/  IMAD.IADD R2, R4, 0x1, R6 ;  /* 0x0000000104027824 */ /* 0x000fca00078e0206 */
[----:B------:R-:W-:-:S04]  /*25d10*/  LOP3.LUT R2, R2, 0x1, RZ, 0xc0, !PT ;  /* 0x0000000102027812 */ /* 0x000fc800078ec0ff */
[----:B------:R-:W-:-:S13]  /*25d20*/  ISETP.NE.U32.AND P0, PT, R2, 0x1, PT ;  /* 0x000000010200780c */ /* 0x000fda0003f05070 */
[----:B------:R-:W-:Y:S05]  /*25d30*/  @P0 BRA `(.L_x_3362) ;  /* 0x0000000800940947 */ /* 0x000fea0003800000 */
[----:B------:R-:W2:Y:S04]  /*25d40*/  LDL.LU R4, [R1+0x464] ;  /* 0x0004640001047983 */ /* 0x000ea80000300800 */
[----:B------:R-:W3:Y:S04]  /*25d50*/  LDL.LU R7, [R1+0x470] ;  /* 0x0004700001077983 */ /* 0x000ee80000300800 */
[----:B------:R-:W4:Y:S01]  /*25d60*/  LDL R5, [R1+0x47c] ;  /* 0x00047c0001057983 */ /* 0x000f220000100800 */
[----:B------:R-:W-:Y:S01]  /*25d70*/  BSSY B1, `(.L_x_3363) ;  /* 0x000009f000017945 */ /* 0x000fe20003800000 */
[----:B--2---:R-:W-:-:S05]  /*25d80*/  VIADD R2, R4, 0x1 ;  /* 0x0000000104027836 */ /* 0x004fca0000000000 */
[----:B------:R-:W-:-:S04]  /*25d90*/  ISETP.NE.AND P0, PT, R2, 0x2, PT ;  /* 0x000000020200780c */ /* 0x000fc80003f05270 */
[----:B------:R-:W-:Y:S02]  /*25da0*/  SEL R3, RZ, 0x1, P0 ;  /* 0x00000001ff037807 */ /* 0x000fe40000000000 */
[----:B-----5:R-:W-:Y:S02]  /*25db0*/  SEL R8, R2, RZ, P0 ;  /* 0x000000ff02087207 */ /* 0x020fe40000000000 */
[----:B---3--:R-:W-:-:S03]  /*25dc0*/  LOP3.LUT R7, R7, R3, RZ, 0x3c, !PT ;  /* 0x0000000307077212 */ /* 0x008fc600078e3cff */
[----:B------:R0:W-:Y:S04]  /*25dd0*/  STL [R1+0x464], R8 ;  /* 0x0004640801007387 */ /* 0x0001e80000100800 */
[----:B------:R0:W-:Y:S01]  /*25de0*/  STL [R1+0x470], R7 ;  /* 0x0004700701007387 */ /* 0x0001e20000100800 */
[----:B----4-:R-:W-:-:S13]  /*25df0*/  LOP3.LUT P2, RZ, R5, 0x1, RZ, 0xc0, !PT ;  /* 0x0000000105ff7812 */ /* 0x010fda000784c0ff */
[----:B0-----:R-:W-:Y:S05]  /*25e00*/  @!P2 BRA `(.L_x_3364) ;  /* 0x000000080054a947 */ /* 0x001fea0003800000 */
[----:B------:R-:W-:Y:S02]  /*25e10*/  ULDC.64 UR4, c[0x0][0x418] ;  /* 0x0001060000047ab9 */ /* 0x000fe40000000a00 */
        /* <DEDUP_REMOVED lines=22> */
.L_x_3365:
        /* <DEDUP_REMOVED lines=9> */
.L_x_3486:
[----:B------:R-:W-:Y:S05]  /*26010*/  BSYNC B3 ;  /* 0x0000000000037941 */ /* 0x000fea0003800000 */
.L_x_3366:
        /* <DEDUP_REMOVED lines=9> */
.L_x_3369:
[----:B------:R-:W-:Y:S05]  /*260b0*/  BSYNC B3 ;  /* 0x0000000000037941 */ /* 0x000fea0003800000 */
.L_x_3368:
        /* <DEDUP_REMOVED lines=14> */
.L_x_3370:
        /* <DEDUP_REMOVED lines=13> */
.L_x_3487:
[----:B------:R-:W-:Y:S05]  /*26270*/  BSYNC B3 ;  /* 0x0000000000037941 */ /* 0x000fea0003800000 */
.L_x_3371:
[----:B------:R-:W-:Y:S01]  /*26280*/  BSSY B3, `(.L_x_3373) ;  /* 0x000000b000037945 */ /* 0x000fe20003800000 */
[----:B------:R-:W-:Y:S02]  /*26290*/  IMAD.MOV.U32 R8, RZ, RZ, 0x0 ;  /* 0x00000000ff087424 */ /* 0x000fe400078e00ff */
[----:B------:R-:W-:Y:S01]  /*262a0*/  IMAD.MOV.U32 R9, RZ, RZ, 0x14f00000 ;  /* 0x14f00000ff097424 */ /* 0x000fe200078e00ff */
[----:B------:R-:W-:Y:S06]  /*262b0*/  @P1 BRA `(.L_x_3374) ;  /* 0x00000000001c1947 */ /* 0x000fec0003800000 */
[----:B------:R-:W3:Y:S01]  /*262c0*/  S2R R4, SR_TID.X ;  /* 0x0000000000047919 */ /* 0x000ee20000002100 */
[----:B0-2---:R-:W-:-:S04]  /*262d0*/  IMAD.MOV.U32 R2, RZ, RZ, 0xc000 ;  /* 0x0000c000ff027424 */ /* 0x005fc800078e00ff */
[----:B------:R4:W-:Y:S01]  /*262e0*/  SYNCS.ARRIVE.TRANS64 RZ, [R3+URZ+0x32450], R2 ;  /* 0x0324500203ff79a7 */ /* 0x0009e2000800003f */
[----:B---3--:R-:W-:-:S04]  /*262f0*/  LOP3.LUT R4, R4, 0x1f, RZ, 0xc0, !PT ;  /* 0x0000001f04047812 */ /* 0x008fc800078ec0ff */
[----:B------:R-:W-:-:S13]  /*26300*/  ISETP.NE.AND P0, PT, R4, RZ, PT ;  /* 0x000000ff0400720c */ /* 0x000fda0003f05270 */
[----:B----4-:R-:W-:Y:S05]  /*26310*/  @!P0 BRA `(.L_x_3374) ;  /* 0x0000000000048947 */ /* 0x010fea0003800000 */
[----:B------:R-:W-:Y:S01]  /*26320*/  BPT.TRAP 0x1 ;  /* 0x000000040000795c */ /* 0x000fe20000300000 */
.L_x_3374:
[----:B------:R-:W-:Y:S05]  /*26330*/  BSYNC B3 ;  /* 0x0000000000037941 */ /* 0x000fea0003800000 */
.L_x_3373:
[----:B------:R-:W3:Y:S04]  /*26340*/  LDL R4, [R1+0x460] ;  /* 0x0004600001047983 */ /* 0x000ee80000100800 */
[----:B0-2---:R-:W3:Y:S01]  /*26350*/  LDL R2, [R1+0x464] ;  /* 0x0004640001027983 */ /* 0x005ee20000100800 */
        /* <DEDUP_REMOVED lines=9> */
.L_x_3375:
        /* <DEDUP_REMOVED lines=15> */
.L_x_3376:
        /* <DEDUP_REMOVED lines=15> */
.L_x_3377:
        /* <DEDUP_REMOVED lines=15> */
.L_x_3378:
        /* <DEDUP_REMOVED lines=10> */
.L_x_3364:
[----:B------:R-:W-:Y:S05]  /*26760*/  BSYNC B1 ;  /* 0x0000000000017941 */ /* 0x000fea0003800000 */
.L_x_3363:
[----:B------:R-:W2:Y:S02]  /*26770*/  LDL R4, [R1+0x488] ;  /* 0x0004880001047983 */ /* 0x000ea40000100800 */
[----:B--2---:R-:W-:-:S07]  /*26780*/  VIADD R0, R4, 0xfffffffd ;  /* 0xfffffffd04007836 */ /* 0x004fce0000000000 */
.L_x_3362:
[----:B------:R-:W-:Y:S05]  /*26790*/  BSYNC B2 ;  /* 0x0000000000027941 */ /* 0x000fea0003800000 */
.L_x_3361:
[----:B------:R-:W2:Y:S01]  /*267a0*/  LDL.LU R2, [R1+0x488] ;  /* 0x0004880001027983 */ /* 0x000ea20000300800 */
[----:B------:R-:W-:Y:S01]  /*267b0*/  VIADD R6, R6, 0xfffffffe ;  /* 0xfffffffe06067836 */ /* 0x000fe20000000000 */
[----:B--2---:R-:W-:-:S04]  /*267c0*/  LOP3.LUT R2, RZ, R2, RZ, 0x33, !PT ;  /* 0x00000002ff027212 */ /* 0x004fc800078e33ff */
[----:B------:R-:W-:-:S13]  /*267d0*/  ISETP.NE.AND P0, PT, R6, R2, PT ;  /* 0x000000020600720c */ /* 0x000fda0003f05270 */
[----:B------:R-:W-:Y:S05]  /*267e0*/  @!P0 BRA `(.L_x_3360) ;  /* 0x0000001400208947 */ /* 0x000fea0003800000 */
.L_x_3411:
[----:B------:R-:W2:Y:S04]  /*267f0*/  LDL R4, [R1+0x47c] ;  /* 0x00047c0001047983 */ /* 0x000ea80000100800 */
[----:B------:R-:W3:Y:S04]  /*26800*/  LDL.LU R3, [R1+0x464] ;  /* 0x0004640001037983 */ /* 0x000ee80000300800 */
[----:B------:R-:W4:Y:S01]  /*26810*/  LDL.LU R2, [R1+0x470] ;  /* 0x0004700001027983 */ /* 0x000f220000300800 */
[----:B------:R-:W-:Y:S05]  /*26820*/  YIELD ;  /* 0x0000000000007946 */ /* 0x000fea0003800000 */
[----:B------:R-:W-:Y:S01]  /*26830*/  BSSY B1, `(.L_x_3379) ;  /* 0x000009c000017945 */ /* 0x000fe20003800000 */
[----:B--2---:R-:W-:Y:S01]  /*26840*/  LOP3.LUT P1, RZ, R4, 0x1, RZ, 0xc0, !PT ;  /* 0x0000000104ff7812 */ /* 0x004fe2000782c0ff */
[----:B---3--:R-:W-:-:S05]  /*26850*/  VIADD R7, R3, 0x1 ;  /* 0x0000000103077836 */ /* 0x008fca0000000000 */
[----:B------:R-:W-:-:S04]  /*26860*/  ISETP.NE.AND P0, PT, R7, 0x2, PT ;  /* 0x000000020700780c */ /* 0x000fc80003f05270 */
[----:B------:R-:W-:Y:S02]  /*26870*/  SEL R6, RZ, 0x1, P0 ;  /* 0x00000001ff067807 */ /* 0x000fe40000000000 */
[----:B------:R-:W-:Y:S02]  /*26880*/  SEL R7, R7, RZ, P0 ;  /* 0x000000ff07077207 */ /* 0x000fe40000000000 */
[----:B----4-:R-:W-:Y:S01]  /*26890*/  LOP3.LUT R6, R2, R6, RZ, 0x3c, !PT ;  /* 0x0000000602067212 */ /* 0x010fe200078e3cff */
        /* <DEDUP_REMOVED lines=24> */
[----:B------:R0:W5:Y:S04]  /*26a20*/  LDG.E R17, desc[UR40][R4.64] ;  /* 0x0000002804117981 */ /* 0x000168000c1e1900 */
.L_x_3381:
        /* <DEDUP_REMOVED lines=9> */
.L_x_3488:
[----:B------:R-:W-:Y:S05]  /*26ac0*/  BSYNC B2 ;  /* 0x0000000000027941 */ /* 0x000fea0003800000 */
.L_x_3382:
        /* <DEDUP_REMOVED lines=9> */
.L_x_3385:
[----:B------:R-:W-:Y:S05]  /*26b60*/  BSYNC B2 ;  /* 0x0000000000027941 */ /* 0x000fea0003800000 */
.L_x_3384:
        /* <DEDUP_REMOVED lines=13> */
.L_x_3386:
        /* <DEDUP_REMOVED lines=13> */
.L_x_3489:
[----:B------:R-:W-:Y:S05]  /*26d10*/  BSYNC B2 ;  /* 0x0000000000027941 */ /* 0x000fea0003800000 */
.L_x_3387:
        /* <DEDUP_REMOVED lines=11> */
.L_x_3390:
[----:B------:R-:W-:Y:S05]  /*26dd0*/  BSYNC B2 ;  /* 0x0000000000027941 */ /* 0x000fea0003800000 */
.L_x_3389:
[----:B0-2---:R-:W2:Y:S01]  /*26de0*/  LDL R3, [R1+0x460] ;  /* 0x0004600001037983 */ /* 0x005ea20000100800 */
        /* <DEDUP_REMOVED lines=9> */
.L_x_3391:
        /* <DEDUP_REMOVED lines=15> */
.L_x_3392:
        /* <DEDUP_REMOVED lines=15> */
.L_x_3393:
        /* <DEDUP_REMOVED lines=15> */
.L_x_3394:
        /* <DEDUP_REMOVED lines=10> */
.L_x_3380:
[----:B------:R-:W-:Y:S05]  /*271f0*/  BSYNC B1 ;  /* 0x0000000000017941 */ /* 0x000fea0003800000 */
.L_x_3379:
[----:B------:R-:W2:Y:S01]  /*27200*/  LDL R5, [R1+0x47c] ;  /* 0x00047c0001057983 */ /* 0x000ea20000100800 */
[----:B------:R-:W-:Y:S01]  /*27210*/  VIADD R7, R7, 0x1 ;  /* 0x0000000107077836 */ /* 0x000fe20000000000 */
[----:B------:R-:W-:Y:S04]  /*27220*/  BSSY B1, `(.L_x_3395) ;  /* 0x00000a0000017945 */ /* 0x000fe80003800000 */
[----:B------:R-:W-:-:S04]  /*27230*/  ISETP.NE.AND P0, PT, R7, 0x2, PT ;  /* 0x000000020700780c */ /* 0x000fc80003f05270 */
[----:B------:R-:W-:Y:S02]  /*27240*/  SEL R2, RZ, 0x1, P0 ;  /* 0x00000001ff027807 */ /* 0x000fe40000000000 */
[----:B------:R-:W-:Y:S02]  /*27250*/  SEL R9, R7, RZ, P0 ;  /* 0x000000ff07097207 */ /* 0x000fe40000000000 */
[----:B-----5:R-:W-:Y:S01]  /*27260*/  LOP3.LUT R8, R6, R2, RZ, 0x3c, !PT ;  /* 0x0000000206087212 */ /* 0x020fe200078e3cff */
[----:B------:R-:W-:Y:S02]  /*27270*/  VIADD R6, R0, 0xffffffff ;  /* 0xffffffff00067836 */ /* 0x000fe40000000000 */
        /* <DEDUP_REMOVED lines=28> */
.L_x_3397:
        /* <DEDUP_REMOVED lines=9> */
.L_x_3490:
[----:B------:R-:W-:Y:S05]  /*274d0*/  BSYNC B2 ;  /* 0x0000000000027941 */ /* 0x000fea0003800000 */
.L_x_3398:
        /* <DEDUP_REMOVED lines=9> */
.L_x_3401:
[----:B------:R-:W-:Y:S05]  /*27570*/  BSYNC B2 ;  /* 0x0000000000027941 */ /* 0x000fea0003800000 */
.L_x_3400:
        /* <DEDUP_REMOVED lines=14> */
.L_x_3402:
        /* <DEDUP_REMOVED lines=13> */
.L_x_3491:
[----:B------:R-:W-:Y:S05]  /*27730*/  BSYNC B2 ;  /* 0x0000000000027941 */ /* 0x000fea0003800000 */
.L_x_3403:
        /* <DEDUP_REMOVED lines=11> */
.L_x_3406:
[----:B------:R-:W-:Y:S05]  /*277f0*/  BSYNC B2 ;  /* 0x0000000000027941 */ /* 0x000fea0003800000 */
.L_x_3405:
        /* <DEDUP_REMOVED lines=11> */
.L_x_3407:
        /* <DEDUP_REMOVED lines=15> */
.L_x_3408:
        /* <DEDUP_REMOVED lines=15> */
.L_x_3409:
        /* <DEDUP_REMOVED lines=15> */
.L_x_3410:
        /* <DEDUP_REMOVED lines=10> */
.L_x_3396:
[----:B------:R-:W-:Y:S05]  /*27c20*/  BSYNC B1 ;  /* 0x0000000000017941 */ /* 0x000fea0003800000 */
.L_x_3395:
[----:B------:R-:W2:Y:S01]  /*27c30*/  LDL R5, [R1+0x480] ;  /* 0x0004800001057983 */ /* 0x000ea20000100800 */
[----:B------:R-:W-:Y:S01]  /*27c40*/  VIADD R0, R0, 0xfffffffe ;  /* 0xfffffffe00007836 */ /* 0x000fe20000000000 */
[----:B--2---:R-:W-:-:S13]  /*27c50*/  ISETP.GT.AND P0, PT, R6, R5, PT ;  /* 0x000000050600720c */ /* 0x004fda0003f04270 */
[----:B------:R-:W-:Y:S05]  /*27c60*/  @P0 BRA `(.L_x_3411) ;  /* 0xffffffe800e00947 */ /* 0x000fea000383ffff */
.L_x_3360:
[----:B------:R-:W-:Y:S05]  /*27c70*/  BSYNC B0 ;  /* 0x0000000000007941 */ /* 0x000fea0003800000 */
.L_x_3359:
[----:B------:R-:W3:Y:S04]  /*27c80*/  LDL.LU R4, [R1+0x464] ;  /* 0x0004640001047983 */ /* 0x000ee80000300800 */
[----:B------:R-:W4:Y:S01]  /*27c90*/  LDL.LU R3, [R1+0x470] ;  /* 0x0004700001037983 */ /* 0x000f220000300800 */
[----:B------:R-:W0:Y:S01]  /*27ca0*/  S2R R2, SR_TID.X ;  /* 0x0000000000027919 */ /* 0x000e220000002100 */
[----:B------:R-:W-:Y:S01]  /*27cb0*/  BSSY B0, `(.L_x_3412) ;  /* 0x0000015000007945 */ /* 0x000fe20003800000 */
[----:B0-----:R-:W-:-:S04]  /*27cc0*/  LOP3.LUT R2, R2, 0x7f, RZ, 0xc0, !PT ;  /* 0x0000007f02027812 */ /* 0x001fc800078ec0ff */
[----:B------:R-:W-:Y:S01]  /*27cd0*/  ISETP.NE.AND P1, PT, R2, RZ, PT ;  /* 0x000000ff0200720c */ /* 0x000fe20003f25270 */
[----:B---3--:R-:W-:-:S05]  /*27ce0*/  VIADD R0, R4, 0x1 ;  /* 0x0000000104007836 */ /* 0x008fca0000000000 */
[----:B------:R-:W-:-:S04]  /*27cf0*/  ISETP.NE.AND P0, PT, R0, 0x2, PT ;  /* 0x000000020000780c */ /* 0x000fc80003f05270 */
[----:B------:R-:W-:-:S04]  /*27d00*/  SEL R2, RZ, 0x1, P0 ;  /* 0x00000001ff027807 */ /* 0x000fc80000000000 */
[----:B----4-:R-:W-:-:S05]  /*27d10*/  LOP3.LUT R3, R3, R2, RZ, 0x3c, !PT ;  /* 0x0000000203037212 */ /* 0x010fca00078e3cff */
[----:B------:R0:W-:Y:S01]  /*27d20*/  STL [R1+0x470], R3 ;  /* 0x0004700301007387 */ /* 0x0001e20000100800 */
[----:B------:R-:W-:Y:S05]  /*27d30*/  @P1 BRA `(.L_x_3413) ;  /* 0x0000000000301947 */ /* 0x000fea0003800000 */
[----:B0-----:R-:W0:Y:S01]  /*27d40*/  S2R R3, SR_LANEID ;  /* 0x0000000000037919 */ /* 0x001e220000000000 */
[----:B------:R-:W-:Y:S02]  /*27d50*/  VOTEU.ANY UR4, UPT, PT ;  /* 0x0000000000047886 */ /* 0x000fe400038e0100 */
[----:B------:R-:W0:Y:S08]  /*27d60*/  FLO.U32 R4, UR4 ;  /* 0x0000000400047d00 */ /* 0x000e3000080e0000 */
[----:B------:R-:W3:Y:S01]  /*27d70*/  POPC R5, UR4 ;  /* 0x0000000400057d09 */ /* 0x000ee20008000000 */
[----:B0-----:R-:W-:-:S02]  /*27d80*/  ISETP.EQ.U32.AND P1, PT, R4, R3, PT ;  /* 0x000000030400720c */ /* 0x001fc40003f22070 */
[----:B------:R-:W3:Y:S11]  /*27d90*/  LDC.64 R2, c[0x0][0xd60] ;  /* 0x00035800ff027b82 */ /* 0x000ef60000000a00 */
[----:B---3--:R-:W3:Y:S01]  /*27da0*/  @P1 ATOMG.E.ADD.STRONG.GPU PT, R3, desc[UR40][R2.64], R5 ;  /* 0x00000005020319a8 */ /* 0x008ee200081ee1e8 */
[----:B--2---:R-:W0:Y:S02]  /*27db0*/  S2R R6, SR_LTMASK ;  /* 0x0000000000067919 */ /* 0x004e240000003900 */
[----:B0-----:R-:W-:-:S04]  /*27dc0*/  LOP3.LUT R6, R6, UR4, RZ, 0xc0, !PT ;  /* 0x0000000406067c12 */ /* 0x001fc8000f8ec0ff */
[----:B------:R-:W0:Y:S01]  /*27dd0*/  POPC R7, R6 ;  /* 0x0000000600077309 */ /* 0x000e220000000000 */
[----:B---3--:R-:W0:Y:S02]  /*27de0*/  SHFL.IDX PT, R4, R3, R4, 0x1f ;  /* 0x00001f0403047589 */ /* 0x008e2400000e0000 */
[----:B0-----:R-:W-:-:S07]  /*27df0*/  IADD3 R16, R4, UR37, R7 ;  /* 0x0000002504107c10 */ /* 0x001fce000fffe007 */
.L_x_3413:
[----:B------:R-:W-:Y:S05]  /*27e00*/  BSYNC B0 ;  /* 0x0000000000007941 */ /* 0x000fea0003800000 */
.L_x_3412:
[----:B------:R-:W-:-:S05]  /*27e10*/  SEL R0, R0, RZ, P0 ;  /* 0x000000ff00007207 */ /* 0x000fca0000000000 */
[----:B------:R3:W-:Y:S02]  /*27e20*/  STL [R1+0x464], R0 ;  /* 0x0004640001007387 */ /* 0x0007e40000100800 */
.L_x_3325:
[----:B------:R-:W-:Y:S05]  /*27e30*/  BSYNC B7 ;  /* 0x0000000000077941 */ /* 0x000fea0003800000 */
.L_x_3323:
        /* <DEDUP_REMOVED lines=13> */
.L_x_3414:
        /* <DEDUP_REMOVED lines=8> */
[----:B0-----:R-:W0:Y:S02]  /*27f90*/  @!P1 LDC.64 R2, c[0x0][0xd80] ;  /* 0x00036000ff029b82 */ /* 0x001e240000000a00 */
[----:B0-----:R-:W-:-:S06]  /*27fa0*/  @!P1 IMAD.WIDE R2, R5, 0x4, R2 ;  /* 0x0000000405029825 */ /* 0x001fcc00078e0202 */
[----:B------:R0:W2:Y:S01]  /*27fb0*/  @!P1 LDG.E R3, desc[UR40][R2.64] ;  /* 0x0000002802039981 */ /* 0x0000a2000c1e1900 */
[C---:B------:R-:W-:Y:S02]  /*27fc0*/  ISETP.GE.U32.AND P2, PT, R6.reuse, 0x2, PT ;  /* 0x000000020600780c */ /* 0x040fe40003f46070 */
[C---:B------:R-:W-:Y:S01]  /*27fd0*/  ISETP.GE.U32.AND P3, PT, R6.reuse, 0x4, PT ;  /* 0x000000040600780c */ /* 0x040fe20003f66070 */
[----:B------:R-:W-:Y:S01]  /*27fe0*/  SHFL.IDX PT, R0, R16, RZ, 0x1f ;  /* 0x00001fff10007589 */ /* 0x000fe200000e0000 */
[C---:B------:R-:W-:Y:S02]  /*27ff0*/  ISETP.GE.U32.AND P4, PT, R6.reuse, 0x8, PT ;  /* 0x000000080600780c */ /* 0x040fe40003f86070 */
[C---:B------:R-:W-:Y:S01]  /*28000*/  ISETP.GE.U32.AND P5, PT, R6.reuse, 0x10, PT ;  /* 0x000000100600780c */ /* 0x040fe20003fa6070 */
[----:B0-----:R-:W-:Y:S02]  /*28010*/  IMAD.MOV.U32 R2, RZ, RZ, RZ ;  /* 0x000000ffff027224 */ /* 0x001fe400078e00ff */
[----:B--2---:R-:W-:Y:S01]  /*28020*/  @!P1 IMAD.MOV.U32 R2, RZ, RZ, R3 ;  /* 0x000000ffff029224 */ /* 0x004fe200078e0003 */
[----:B------:R-:W-:-:S04]  /*28030*/  ISETP.NE.AND P1, PT, R6, RZ, PT ;  /* 0x000000ff0600720c */ /* 0x000fc80003f25270 */
[----:B------:R-:W0:Y:S02]  /*28040*/  SHFL.UP PT, R14, R2, 0x1, RZ ;  /* 0x04200000020e7989 */ /* 0x000e2400000e00ff */
[----:B0-----:R-:W-:-:S05]  /*28050*/  SEL R5, R14, RZ, P1 ;  /* 0x000000ff0e057207 */ /* 0x001fca0000800000 */
[----:B------:R-:W-:Y:S02]  /*28060*/  IMAD.IADD R3, R2, 0x1, R5 ;  /* 0x0000000102037824 */ /* 0x000fe400078e0205 */
[----:B------:R-:W-:Y:S04]  /*28070*/  SHFL.IDX PT, R5, R16, 0x1, 0x1f ;  /* 0x00201f0010057f89 */ /* 0x000fe800000e0000 */
        /* <DEDUP_REMOVED lines=12> */
[----:B------:R0:W2:Y:S02]  /*28140*/  SHFL.IDX PT, R16, R3, 0x1f, 0x1f ;  /* 0x03e01f0003107f89 */ /* 0x0000a400000e0000 */
.L_x_3501:
[----:B------:R-:W-:Y:S02]  /*28150*/  ULDC UR4, c[0x0][0xd38] ;  /* 0x00034e0000047ab9 */ /* 0x000fe40000000800 */
[----:B------:R-:W-:-:S04]  /*28160*/  IMAD.U32 R4, RZ, RZ, UR4 ;  /* 0x00000004ff047e24 */ /* 0x000fc8000f8e00ff */
[----:B--2---:R-:W-:-:S04]  /*28170*/  IMAD R16, R16, R4, RZ ;  /* 0x0000000410107224 */ /* 0x004fc800078e02ff */
[----:B------:R-:W-:-:S05]  /*28180*/  IMAD.IADD R5, R5, 0x1, R16 ;  /* 0x0000000105057824 */ /* 0x000fca00078e0210 */
[----:B------:R-:W-:-:S13]  /*28190*/  ISETP.GT.AND P6, PT, R5, R0, PT ;  /* 0x000000000500720c */ /* 0x000fda0003fc4270 */
[----:B------:R-:W-:Y:S05]  /*281a0*/  @P6 BRA `(.L_x_3417) ;  /* 0x00000000009c6947 */ /* 0x000fea0003800000 */
.L_x_3422:
[----:B------:R-:W2:Y:S01]  /*281b0*/  LDC R2, c[0x0][0xd3c] ;  /* 0x00034f00ff027b82 */ /* 0x000ea20000000800 */
[----:B------:R-:W-:-:S05]  /*281c0*/  VIADD R19, R19, 0x1f ;  /* 0x0000001f13137836 */ /* 0x000fca0000000000 */
[----:B--2---:R-:W-:-:S13]  /*281d0*/  ISETP.GE.AND P6, PT, R19, R2, PT ;  /* 0x000000021300720c */ /* 0x004fda0003fc6270 */
        /* <DEDUP_REMOVED lines=11> */
.L_x_3420:
[----:B------:R-:W-:Y:S05]  /*28290*/  BSYNC B0 ;  /* 0x0000000000007941 */ /* 0x000fea0003800000 */
.L_x_3419:
        /* <DEDUP_REMOVED lines=18> */
.L_x_3509:
[----:B------:R-:W-:Y:S02]  /*283c0*/  ULDC UR4, c[0x0][0xd38] ;  /* 0x00034e0000047ab9 */ /* 0x000fe40000000800 */
[----:B------:R-:W-:-:S04]  /*283d0*/  IMAD.U32 R4, RZ, RZ, UR4 ;  /* 0x00000004ff047e24 */ /* 0x000fc8000f8e00ff */
[----:B--2---:R-:W-:-:S04]  /*283e0*/  IMAD R16, R16, R4, RZ ;  /* 0x0000000410107224 */ /* 0x004fc800078e02ff */
[----:B------:R-:W-:-:S05]  /*283f0*/  IMAD.IADD R5, R16, 0x1, R5 ;  /* 0x0000000110057824 */ /* 0x000fca00078e0205 */
[----:B------:R-:W-:-:S13]  /*28400*/  ISETP.GT.AND P6, PT, R5, R0, PT ;  /* 0x000000000500720c */ /* 0x000fda0003fc4270 */
[----:B------:R-:W-:Y:S05]  /*28410*/  @!P6 BRA `(.L_x_3422) ;  /* 0xfffffffc0064e947 */ /* 0x000fea000383ffff */
.L_x_3417:
        /* <DEDUP_REMOVED lines=8> */
.L_x_3513:
[----:B------:R-:W-:Y:S01]  /*284a0*/  ISETP.NE.AND P0, PT, R5, RZ, PT ;  /* 0x000000ff0500720c */ /* 0x000fe20003f05270 */
[----:B------:R-:W-:-:S12]  /*284b0*/  IMAD.MOV.U32 R5, RZ, RZ, RZ ;  /* 0x000000ffff057224 */ /* 0x000fd800078e00ff */
[----:B------:R-:W-:Y:S05]  /*284c0*/  @!P0 BRA `(.L_x_3424) ;  /* 0x0000000000148947 */ /* 0x000fea0003800000 */
[----:B------:R-:W-:Y:S01]  /*284d0*/  UMOV UR4, 0xffffffff ;  /* 0xffffffff00047882 */ /* 0x000fe20000000000 */
[----:B------:R-:W-:Y:S02]  /*284e0*/  VIADD R12, R6, 0xffffffff ;  /* 0xffffffff060c7836 */ /* 0x000fe40000000000 */
[----:B------:R-:W-:Y:S05]  /*284f0*/  BRA.DIV UR4, `(.L_x_3425) ;  /* 0x0000003204807947 */ /* 0x000fea000b800000 */
[----:B0-----:R0:W4:Y:S02]  /*28500*/  SHFL.IDX PT, R3, R3, R12, 0x1f ;  /* 0x00001f0c03037589 */ /* 0x00112400000e0000 */
.L_x_3516:
[----:B----4-:R-:W-:-:S07]  /*28510*/  IMAD.MOV.U32 R5, RZ, RZ, R3 ;  /* 0x000000ffff057224 */ /* 0x010fce00078e0003 */
.L_x_3424:
[----:B0-2---:R-:W0:Y:S01]  /*28520*/  LDC.64 R2, c[0x0][0xd90] ;  /* 0x00036400ff027b82 */ /* 0x005e220000000a00 */
[----:B------:R-:W-:-:S04]  /*28530*/  IMAD.IADD R19, R6, 0x1, R19 ;  /* 0x0000000106137824 */ /* 0x000fc800078e0213 */
[----:B0-----:R-:W-:-:S05]  /*28540*/  IMAD.WIDE R2, R19, 0x4, R2 ;  /* 0x0000000413027825 */ /* 0x001fca00078e0202 */
[----:B------:R-:W3:Y:S01]  /*28550*/  LDG.E R7, desc[UR40][R2.64] ;  /* 0x0000002802077981 */ /* 0x000ee2000c1e1900 */
[----:B------:R-:W-:-:S04]  /*28560*/  IMAD R16, R5, R4, R16 ;  /* 0x0000000405107224 */ /* 0x000fc800078e0210 */
[----:B------:R-:W-:Y:S02]  /*28570*/  IMAD.IADD R0, R0, 0x1, -R16 ;  /* 0x0000000100007824 */ /* 0x000fe400078e0a10 */
[----:B---3--:R-:W-:-:S05]  /*28580*/  IMAD R6, R17, R7, RZ ;  /* 0x0000000711067224 */ /* 0x008fca00078e02ff */
        /* <DEDUP_REMOVED lines=59> */
.L_x_3418:
[----:B------:R-:W-:Y:S01]  /*28940*/  UMOV UR4, URZ ;  /* 0x0000003f00047c82 */ /* 0x000fe20008000000 */
[----:B------:R-:W-:Y:S01]  /*28950*/  UMOV UR5, URZ ;  /* 0x0000003f00057c82 */ /* 0x000fe20008000000 */
[----:B------:R-:W-:Y:S01]  /*28960*/  ULDC UR6, c[0x0][0xd3c] ;  /* 0x00034f0000067ab9 */ /* 0x000fe20000000800 */
[----:B------:R-:W-:Y:S02]  /*28970*/  IMAD.MOV.U32 R16, RZ, RZ, R0 ;  /* 0x000000ffff107224 */ /* 0x000fe400078e0000 */
[----:B------:R-:W-:Y:S02]  /*28980*/  IMAD.U32 R17, RZ, RZ, UR4 ;  /* 0x00000004ff117e24 */ /* 0x000fe4000f8e00ff */
[----:B------:R-:W-:Y:S02]  /*28990*/  IMAD.U32 R18, RZ, RZ, UR5 ;  /* 0x00000005ff127e24 */ /* 0x000fe4000f8e00ff */
[----:B------:R-:W-:-:S07]  /*289a0*/  IMAD.U32 R19, RZ, RZ, UR6 ;  /* 0x00000006ff137e24 */ /* 0x000fce000f8e00ff */
.L_x_3426:
[----:B------:R2:W3:Y:S01]  /*289b0*/  LDL R2, [R1+0x460] ;  /* 0x0004600001027983 */ /* 0x0004e20000100800 */
[----:B------:R-:W4:Y:S01]  /*289c0*/  S2R R0, SR_TID.X ;  /* 0x0000000000007919 */ /* 0x000f220000002100 */
[----:B------:R-:W-:Y:S05]  /*289d0*/  WARPSYNC.ALL ;  /* 0x0000000000007948 */ /* 0x000fea0003800000 */
[----:B----4-:R-:W-:Y:S01]  /*289e0*/  LOP3.LUT R0, R0, 0x1f, RZ, 0xc0, !PT ;  /* 0x0000001f00007812 */ /* 0x010fe200078ec0ff */
[----:B------:R-:W-:Y:S03]  /*289f0*/  BAR.SYNC.DEFER_BLOCKING 0x4, 0x180 ;  /* 0x0106000000007b1d */ /* 0x000fe60000010000 */
[----:B------:R-:W-:-:S13]  /*28a00*/  ISETP.NE.AND P0, PT, R0, RZ, PT ;  /* 0x000000ff0000720c */ /* 0x000fda0003f05270 */
[----:B0-----:R-:W3:Y:S01]  /*28a10*/  @!P0 S2R R3, SR_CgaCtaId ;  /* 0x0000000000038919 */ /* 0x001ee20000008800 */
[----:B------:R-:W-:-:S04]  /*28a20*/  @!P0 MOV R0, 0x400 ;  /* 0x0000040000008802 */ /* 0x000fc80000000f00 */
[----:B---3--:R-:W-:-:S05]  /*28a30*/  @!P0 LEA R2, R3, R0, 0x18 ;  /* 0x0000000003028211 */ /* 0x008fca00078ec0ff */
[----:B------:R2:W-:Y:S04]  /*28a40*/  @!P0 STS.128 [R2+0x324d0], R16 ;  /* 0x0324d01002008388 */ /* 0x0005e80000000c00 */
[----:B------:R2:W-:Y:S01]  /*28a50*/  @!P0 STL [R1+0x460], R2 ;  /* 0x0004600201008387 */ /* 0x0005e20000100800 */
[----:B------:R-:W-:Y:S06]  /*28a60*/  BAR.ARV 0x5, 0x180 ;  /* 0x0146000000007b1d */ /* 0x000fec0000002000 */
.L_x_3415:
[----:B------:R-:W-:Y:S02]  /*28a70*/  ULDC UR4, c[0x0][0xd3c] ;  /* 0x00034f0000047ab9 */ /* 0x000fe40000000800 */
[----:B----4-:R-:W-:-:S13]  /*28a80*/  ISETP.GE.AND P0, PT, R19, UR4, PT ;  /* 0x0000000413007c0c */ /* 0x010fda000bf06270 */
[----:B------:R-:W-:Y:S05]  /*28a90*/  @!P0 BRA `(.L_x_3427) ;  /* 0xffffff9c00a88947 */ /* 0x000fea000383ffff */
[----:B------:R-:W-:Y:S05]  /*28aa0*/  BSYNC B8 ;  /* 0x0000000000087941 */ /* 0x000fea0003800000 */
.L_x_3311:
[----:B---3--:R-:W3:Y:S01]  /*28ab0*/  LDL.LU R0, [R1+0x4cc] ;  /* 0x0004cc0001007983 */ /* 0x008ee20000300800 */
[----:B------:R-:W-:Y:S01]  /*28ac0*/  BSSY B0, `(.L_x_3428) ;  /* 0x000000b000007945 */ /* 0x000fe20003800000 */
[----:B------:R-:W4:Y:S01]  /*28ad0*/  S2R R5, SR_CgaCtaId ;  /* 0x0000000000057919 */ /* 0x000f220000008800 */
[----:B---3--:R-:W-:-:S05]  /*28ae0*/  VIADD R0, R0, 0x1 ;  /* 0x0000000100007836 */ /* 0x008fca0000000000 */
[----:B0-2---:R-:W-:-:S04]  /*28af0*/  LEA.HI R2, R0, R0, RZ, 0x1 ;  /* 0x0000000000027211 */ /* 0x005fc800078f08ff */
[----:B------:R-:W-:-:S05]  /*28b00*/  LOP3.LUT R3, R2, 0xfffffffe, RZ, 0xc0, !PT ;  /* 0xfffffffe02037812 */ /* 0x000fca00078ec0ff */
[----:B------:R-:W-:Y:S01]  /*28b10*/  IMAD.IADD R3, R0, 0x1, -R3 ;  /* 0x0000000100037824 */ /* 0x000fe200078e0a03 */
[----:B------:R-:W-:-:S04]  /*28b20*/  MOV R0, 0x400 ;  /* 0x0000040000007802 */ /* 0x000fc80000000f00 */
[----:B----4-:R-:W-:Y:S02]  /*28b30*/  LEA R0, R5, R0, 0x18 ;  /* 0x0000000005007211 */ /* 0x010fe400078ec0ff */
[----:B------:R-:W-:-:S04]  /*28b40*/  SHF.L.U32 R3, R3, 0x1f, RZ ;  /* 0x0000001f03037819 */ /* 0x000fc800000006ff */
[----:B------:R-:W0:Y:S02]  /*28b50*/  SYNCS.PHASECHK.TRANS64.TRYWAIT P0, [R0+URZ+0x32420], R3 ;  /* 0x03242003000075a7 */ /* 0x000e24000800017f */
[----:B0-----:R-:W-:Y:S05]  /*28b60*/  @!P0 BRA `(.L_x_3429) ;  /* 0x0000002c000c8947 */ /* 0x001fea0003800000 */
.L_x_3517:
[----:B------:R-:W-:Y:S05]  /*28b70*/  BSYNC B0 ;  /* 0x0000000000007941 */ /* 0x000fea0003800000 */
.L_x_3428:
[----:B------:R-:W-:-:S03]  /*28b80*/  UMOV UR4, 0xffffffff ;  /* 0xffffffff00047882 */ /* 0x000fc60000000000 */
[----:B------:R-:W-:Y:S05]  /*28b90*/  BRA.DIV UR4, `(.L_x_3430) ;  /* 0x0000002e04147947 */ /* 0x000fea000b800000 */
[----:B------:R-:W2:Y:S02]  /*28ba0*/  S2R R2, SR_TID.X ;  /* 0x0000000000027919 */ /* 0x000ea40000002100 */
[----:B--2---:R-:W-:-:S04]  /*28bb0*/  SHF.R.U32.HI R2, RZ, 0x5, R2 ;  /* 0x00000005ff027819 */ /* 0x004fc80000011602 */
[----:B------:R-:W-:-:S05]  /*28bc0*/  LOP3.LUT R2, R2, 0x3, RZ, 0xc0, !PT ;  /* 0x0000000302027812 */ /* 0x000fca00078ec0ff */
[----:B------:R2:W3:Y:S02]  /*28bd0*/  SHFL.IDX PT, R14, R2, RZ, 0x1f ;  /* 0x00001fff020e7589 */ /* 0x0004e400000e0000 */
.L_x_3520:
[----:B---3--:R-:W-:Y:S01]  /*28be0*/  ISETP.NE.AND P0, PT, R14, RZ, PT ;  /* 0x000000ff0e00720c */ /* 0x008fe20003f05270 */
[----:B------:R-:W-:-:S12]  /*28bf0*/  BSSY B0, `(.L_x_3431) ;  /* 0x0000027000007945 */ /* 0x000fd80003800000 */
[----:B------:R-:W-:Y:S05]  /*28c00*/  @P0 BRA `(.L_x_3432) ;  /* 0x0000000000940947 */ /* 0x000fea0003800000 */
[----:B------:R-:W-:-:S03]  /*28c10*/  UMOV UR4, 0xffffffff ;  /* 0xffffffff00047882 */ /* 0x000fc60000000000 */
[----:B------:R-:W-:Y:S05]  /*28c20*/  BRA.DIV UR4, `(.L_x_3433) ;  /* 0x0000002e04247947 */ /* 0x000fea000b800000 */
[----:B------:R-:W-:-:S13]  /*28c30*/  ELECT P6, URZ, PT ;  /* 0x00000000003f782f */ /* 0x000fda00038c0000 */
.L_x_3523:
[----:B------:R-:W-:Y:S05]  /*28c40*/  @!P6 BRA `(.L_x_3432) ;  /* 0x000000000084e947 */ /* 0x000fea0003800000 */
[----:B------:R-:W-:-:S06]  /*28c50*/  ULOP3.LUT UR4, UR36, 0x2, URZ, 0xfc, !UPT ;  /* 0x0000000224047892 */ /* 0x000fcc000f8efc3f */
[----:B--2---:R-:W-:-:S05]  /*28c60*/  IMAD.U32 R2, RZ, RZ, UR4 ;  /* 0x00000004ff027e24 */ /* 0x004fca000f8e00ff */
[----:B------:R-:W-:-:S13]  /*28c70*/  ISETP.NE.AND P2, PT, R2, 0x3, PT ;  /* 0x000000030200780c */ /* 0x000fda0003f45270 */
[----:B------:R-:W-:Y:S05]  /*28c80*/  @!P2 BRA `(.L_x_3434) ;  /* 0x000000000004a947 */ /* 0x000fea0003800000 */
[----:B------:R-:W-:Y:S01]  /*28c90*/  BPT.TRAP 0x1 ;  /* 0x000000040000795c */ /* 0x000fe20000300000 */
.L_x_3434:
        /* <DEDUP_REMOVED lines=14> */
.L_x_3524:
[----:B------:R-:W2:Y:S02]  /*28d80*/  SYNCS.PHASECHK.TRANS64.TRYWAIT P0, [R7+URZ], R2 ;  /* 0x00000002070075a7 */ /* 0x000ea4000800017f */
[----:B--2---:R-:W-:Y:S05]  /*28d90*/  @!P0 BRA `(.L_x_3436) ;  /* 0x0000002800fc8947 */ /* 0x004fea0003800000 */
.L_x_3525:
[----:B------:R-:W-:Y:S05]  /*28da0*/  @!P2 BRA `(.L_x_3437) ;  /* 0x000000000004a947 */ /* 0x000fea0003800000 */
[----:B------:R-:W-:Y:S01]  /*28db0*/  BPT.TRAP 0x1 ;  /* 0x000000040000795c */ /* 0x000fe20000300000 */
.L_x_3437:
[----:B------:R-:W3:Y:S01]  /*28dc0*/  LDL.LU R4, [R1+0x464] ;  /* 0x0004640001047983 */ /* 0x000ee20000300800 */
[----:B------:R-:W-:-:S04]  /*28dd0*/  VIADD R0, R0, 0x32460 ;  /* 0x0003246000007836 */ /* 0x000fc80000000000 */
[----:B---3--:R-:W-:-:S04]  /*28de0*/  IMAD R4, R4, 0x8, R0 ;  /* 0x0000000804047824 */ /* 0x008fc800078e0200 */
[----:B------:R-:W3:Y:S02]  /*28df0*/  SYNCS.PHASECHK.TRANS64.TRYWAIT P0, [R4+URZ], R5 ;  /* 0x00000005040075a7 */ /* 0x000ee4000800017f */
[----:B---3--:R-:W-:Y:S05]  /*28e00*/  @!P0 BRA `(.L_x_3438) ;  /* 0x0000002800f48947 */ /* 0x008fea0003800000 */
.L_x_3526:
[----:B------:R-:W-:-:S07]  /*28e10*/  IMAD R3, R3, 0x8, R0 ;  /* 0x0000000803037824 */ /* 0x000fce00078e0200 */
.L_x_3439:
[----:B----4-:R4:W0:Y:S02]  /*28e20*/  SYNCS.PHASECHK.TRANS64.TRYWAIT P0, [R3+URZ], R2 ;  /* 0x00000002030075a7 */ /* 0x010824000800017f */
[----:B0-----:R-:W-:Y:S05]  /*28e30*/  @!P0 NANOSLEEP.SYNCS 0x989680 ;  /* 0x009896800000895d */ /* 0x001fea0003900000 */
[----:B------:R-:W0:Y:S02]  /*28e40*/  @!P0 SYNCS.PHASECHK.TRANS64 P0, [R3+URZ], R2 ;  /* 0x00000002030085a7 */ /* 0x000e24000800007f */
[----:B0-----:R-:W-:Y:S05]  /*28e50*/  @!P0 BRA `(.L_x_3439) ;  /* 0xfffffffc00f08947 */ /* 0x001fea000383ffff */
.L_x_3432:
[----:B------:R-:W-:Y:S05]  /*28e60*/  BSYNC B0 ;  /* 0x0000000000007941 */ /* 0x000fea0003800000 */
.L_x_3431:
[----:B------:R-:W-:Y:S05]  /*28e70*/  EXIT ;  /* 0x000000000000794d */ /* 0x000fea0003800000 */
.L_x_3188:
[----:B0-----:R-:W-:-:S04]  /*28e80*/  IMAD.U32 R9, RZ, RZ, UR46 ;  /* 0x0000002eff097e24 */ /* 0x001fc8000f8e00ff */
[----:B------:R0:W1:Y:S03]  /*28e90*/  SYNCS.PHASECHK.TRANS64.TRYWAIT P0, [R9+URZ+0x32400], R0 ;  /* 0x03240000090075a7 */ /* 0x000066000800017f */
[----:B-1----:R-:W-:Y:S05]  /*28ea0*/  @!P0 NANOSLEEP.SYNCS 0x989680 ;  /* 0x009896800000895d */ /* 0x002fea0003900000 */
[----:B------:R-:W1:Y:S02]  /*28eb0*/  @!P0 SYNCS.PHASECHK.TRANS64 P0, [R9+URZ+0x32400], R0 ;  /* 0x03240000090085a7 */ /* 0x000e64000800007f */
[----:B-1----:R-:W-:Y:S05]  /*28ec0*/  @!P0 BRA `(.L_x_3188) ;  /* 0xfffffffc00ec8947 */ /* 0x002fea000383ffff */
[----:B------:R-:W-:Y:S05]  /*28ed0*/  BRA `(.L_x_3440) ;  /* 0xfffffd9800e47947 */ /* 0x000fea000383ffff */
.L_x_3195:
[----:B-1----:R1:W2:Y:S02]  /*28ee0*/  SYNCS.PHASECHK.TRANS64.TRYWAIT P0, [R24+URZ], R25 ;  /* 0x00000019180075a7 */ /* 0x0022a4000800017f */
[----:B--2---:R-:W-:Y:S05]  /*28ef0*/  @!P0 NANOSLEEP.SYNCS 0x989680 ;  /* 0x009896800000895d */ /* 0x004fea0003900000 */
[----:B------:R-:W2:Y:S02]  /*28f00*/  @!P0 SYNCS.PHASECHK.TRANS64 P0, [R24+URZ], R25 ;  /* 0x00000019180085a7 */ /* 0x000ea4000800007f */
[----:B--2---:R-:W-:Y:S05]  /*28f10*/  @!P0 BRA `(.L_x_3195) ;  /* 0xfffffffc00f08947 */ /* 0x004fea000383ffff */
[----:B------:R-:W-:Y:S05]  /*28f20*/  BRA `(.L_x_3194) ;  /* 0xfffffda000047947 */ /* 0x000fea000383ffff */
.L_x_3197:
[----:B0-----:R-:W-:-:S04]  /*28f30*/  IMAD.U32 R9, RZ, RZ, UR46 ;  /* 0x0000002eff097e24 */ /* 0x001fc8000f8e00ff */
[----:B------:R0:W1:Y:S03]  /*28f40*/  SYNCS.PHASECHK.TRANS64.TRYWAIT P0, [R9+URZ+0x32410], R8 ;  /* 0x03241008090075a7 */ /* 0x000066000800017f */
[----:B-1----:R-:W-:Y:S05]  /*28f50*/  @!P0 NANOSLEEP.SYNCS 0x989680 ;  /* 0x009896800000895d */ /* 0x002fea0003900000 */
[----:B------:R-:W1:Y:S02]  /*28f60*/  @!P0 SYNCS.PHASECHK.TRANS64 P0, [R9+URZ+0x32410], R8 ;  /* 0x03241008090085a7 */ /* 0x000e64000800007f */
[----:B-1----:R-:W-:Y:S05]  /*28f70*/  @!P0 BRA `(.L_x_3197) ;  /* 0xfffffffc00ec8947 */ /* 0x002fea000383ffff */
[----:B------:R-:W-:Y:S05]  /*28f80*/  BRA `(.L_x_3441) ;  /* 0xfffffda000d87947 */ /* 0x000fea000383ffff */
.L_x_3204:
[----:B-1----:R1:W2:Y:S02]  /*28f90*/  SYNCS.PHASECHK.TRANS64.TRYWAIT P0, [R8+URZ], R9 ;  /* 0x00000009080075a7 */ /* 0x0022a4000800017f */
[----:B--2---:R-:W-:Y:S05]  /*28fa0*/  @!P0 NANOSLEEP.SYNCS 0x989680 ;  /* 0x009896800000895d */ /* 0x004fea0003900000 */
[----:B------:R-:W2:Y:S02]  /*28fb0*/  @!P0 SYNCS.PHASECHK.TRANS64 P0, [R8+URZ], R9 ;  /* 0x00000009080085a7 */ /* 0x000ea4000800007f */
[----:B--2---:R-:W-:Y:S05]  /*28fc0*/  @!P0 BRA `(.L_x_3204) ;  /* 0xfffffffc00f08947 */ /* 0x004fea000383ffff */
[----:B------:R-:W-:Y:S05]  /*28fd0*/  BRA `(.L_x_3203) ;  /* 0xfffffda4001c7947 */ /* 0x000fea000383ffff */
.L_x_3239:
[----:B0-----:R0:W1:Y:S02]  /*28fe0*/  SYNCS.PHASECHK.TRANS64.TRYWAIT P2, [R0+URZ], R3 ;  /* 0x00000003000075a7 */ /* 0x001064000804017f */
[----:B-1----:R-:W-:Y:S05]  /*28ff0*/  @!P2 NANOSLEEP.SYNCS 0x989680 ;  /* 0x009896800000a95d */ /* 0x002fea0003900000 */
[----:B------:R-:W1:Y:S02]  /*29000*/  @!P2 SYNCS.PHASECHK.TRANS64 P2, [R0+URZ], R3 ;  /* 0x000000030000a5a7 */ /* 0x000e64000804007f */
[----:B-1----:R-:W-:Y:S05]  /*29010*/  @!P2 BRA `(.L_x_3239) ;  /* 0xfffffffc00f0a947 */ /* 0x002fea000383ffff */
[----:B------:R-:W-:Y:S05]  /*29020*/  BRA `(.L_x_3238) ;  /* 0xfffffe0800f47947 */ /* 0x000fea000383ffff */
.L_x_3246:
[----:B-1----:R1:W2:Y:S02]  /*29030*/  SYNCS.PHASECHK.TRANS64.TRYWAIT P2, [R4+URZ], R5 ;  /* 0x00000005040075a7 */ /* 0x0022a4000804017f */
[----:B--2---:R-:W-:Y:S05]  /*29040*/  @!P2 NANOSLEEP.SYNCS 0x989680 ;  /* 0x009896800000a95d */ /* 0x004fea0003900000 */
[----:B------:R-:W2:Y:S02]  /*29050*/  @!P2 SYNCS.PHASECHK.TRANS64 P2, [R4+URZ], R5 ;  /* 0x000000050400a5a7 */ /* 0x000ea4000804007f */
[----:B--2---:R-:W-:Y:S05]  /*29060*/  @!P2 BRA `(.L_x_3246) ;  /* 0xfffffffc00f0a947 */ /* 0x004fea000383ffff */
[----:B------:R-:W-:Y:S05]  /*29070*/  BRA `(.L_x_3245) ;  /* 0xfffffe1000187947 */ /* 0x000fea000383ffff */
.L_x_3257:
[----:B-1----:R1:W2:Y:S02]  /*29080*/  SYNCS.PHASECHK.TRANS64.TRYWAIT P1, [R0+URZ], R7 ;  /* 0x00000007000075a7 */ /* 0x0022a4000802017f */
[----:B--2---:R-:W-:Y:S05]  /*29090*/  @!P1 NANOSLEEP.SYNCS 0x989680 ;  /* 0x009896800000995d */ /* 0x004fea0003900000 */
[----:B------:R-:W2:Y:S02]  /*290a0*/  @!P1 SYNCS.PHASECHK.TRANS64 P1, [R0+URZ], R7 ;  /* 0x00000007000095a7 */ /* 0x000ea4000802007f */
[----:B--2---:R-:W-:Y:S05]  /*290b0*/  @!P1 BRA `(.L_x_3257) ;  /* 0xfffffffc00f09947 */ /* 0x004fea000383ffff */
[----:B------:R-:W-:Y:S05]  /*290c0*/  BRA `(.L_x_3256) ;  /* 0xfffffea000ac7947 */ /* 0x000fea000383ffff */
.L_x_3264:
[----:B-1----:R1:W2:Y:S02]  /*290d0*/  SYNCS.PHASECHK.TRANS64.TRYWAIT P1, [R4+URZ], R5 ;  /* 0x00000005040075a7 */ /* 0x0022a4000802017f */
[----:B--2---:R-:W-:Y:S05]  /*290e0*/  @!P1 NANOSLEEP.SYNCS 0x989680 ;  /* 0x009896800000995d */ /* 0x004fea0003900000 */
[----:B------:R-:W2:Y:S02]  /*290f0*/  @!P1 SYNCS.PHASECHK.TRANS64 P1, [R4+URZ], R5 ;  /* 0x00000005040095a7 */ /* 0x000ea4000802007f */
[----:B--2---:R-:W-:Y:S05]  /*29100*/  @!P1 BRA `(.L_x_3264) ;  /* 0xfffffffc00f09947 */ /* 0x004fea000383ffff */
[----:B------:R-:W-:Y:S05]  /*29110*/  BRA `(.L_x_3263) ;  /* 0xfffffea400d07947 */ /* 0x000fea000383ffff */
.L_x_3331:
        /* <DEDUP_REMOVED lines=11> */
.L_x_3443:
[----:B------:R-:W-:Y:S05]  /*291d0*/  BSYNC B0 ;  /* 0x0000000000007941 */ /* 0x000fea0003800000 */
.L_x_3442:
[----:B------:R-:W-:Y:S05]  /*291e0*/  BRA `(.L_x_3444) ;  /* 0xffffffa400847947 */ /* 0x000fea000383ffff */
.L_x_3333:
[----:B------:R-:W-:Y:S01]  /*291f0*/  BSSY B0, `(.L_x_3445) ;  /* 0x0000006000007945 */ /* 0x000fe20003800000 */
[----:B------:R-:W-:-:S07]  /*29200*/  IMAD.MOV.U32 R15, RZ, RZ, -0x1 ;  /* 0xffffffffff0f7424 */ /* 0x000fce00078e00ff */
[----:B012-4-:R-:W-:Y:S05]  /*29210*/  WARPSYNC.COLLECTIVE R15, `(.L_x_3446) ;  /* 0x000000000f0c7348 */ /* 0x017fea0003c00000 */
[----:B------:R-:W-:Y:S02]  /*29220*/  ELECT P6, UR62, PT ;  /* 0x00000000003e782f */ /* 0x000fe400038c0000 */
[----:B------:R-:W-:Y:S01]  /*29230*/  MOV R14, UR62 ;  /* 0x0000003e000e7c02 */ /* 0x000fe20008000f00 */
[----:B012-4-:R-:W-:Y:S10]  /*29240*/  ENDCOLLECTIVE ;  /* 0x000000000000791b */ /* 0x017ff40003800000 */
.L_x_3446:
[----:B------:R-:W-:Y:S05]  /*29250*/  BSYNC B0 ;  /* 0x0000000000007941 */ /* 0x000fea0003800000 */
.L_x_3445:
[----:B------:R-:W-:Y:S05]  /*29260*/  BRA `(.L_x_3447) ;  /* 0xffffffa400907947 */ /* 0x000fea000383ffff */
.L_x_3335:
[----:B--2---:R2:W3:Y:S02]  /*29270*/  SYNCS.PHASECHK.TRANS64.TRYWAIT P0, [R0+URZ+0x32440], R2 ;  /* 0x03244002000075a7 */ /* 0x0044e4000800017f */
[----:B---3--:R-:W-:Y:S05]  /*29280*/  @!P0 NANOSLEEP.SYNCS 0x989680 ;  /* 0x009896800000895d */ /* 0x008fea0003900000 */
[----:B------:R-:W3:Y:S02]  /*29290*/  @!P0 SYNCS.PHASECHK.TRANS64 P0, [R0+URZ+0x32440], R2 ;  /* 0x03244002000085a7 */ /* 0x000ee4000800007f */
[----:B---3--:R-:W-:Y:S05]  /*292a0*/  @!P0 BRA `(.L_x_3335) ;  /* 0xfffffffc00f08947 */ /* 0x008fea000383ffff */
[----:B------:R-:W-:Y:S05]  /*292b0*/  BRA `(.L_x_3448) ;  /* 0xffffffa400f87947 */ /* 0x000fea000383ffff */
.L_x_3339:
[----:B------:R0:W5:Y:S01]  /*292c0*/  LDL R2, [R1+0x494] ;  /* 0x0004940001027983 */ /* 0x0001620000100800 */
[----:B------:R-:W-:Y:S02]  /*292d0*/  IMAD.MOV.U32 R6, RZ, RZ, R11 ;  /* 0x000000ffff067224 */ /* 0x000fe400078e000b */
        /* <DEDUP_REMOVED lines=8> */
.L_x_3449:
[----:B------:R0:W-:Y:S01]  /*29360*/  STL [R1+0x484], R8 ;  /* 0x0004840801007387 */ /* 0x0001e20000100800 */
[----:B------:R-:W-:Y:S02]  /*29370*/  IMAD.MOV.U32 R13, RZ, RZ, R3 ;  /* 0x000000ffff0d7224 */ /* 0x000fe400078e0003 */
[----:B------:R-:W-:-:S07]  /*29380*/  IMAD.MOV.U32 R4, RZ, RZ, R14 ;  /* 0x000000ffff047224 */ /* 0x000fce00078e000e */
[----:B0-----:R-:W-:Y:S05]  /*29390*/  WARPSYNC.COLLECTIVE R15, `(.L_x_3450) ;  /* 0x000000000f087348 */ /* 0x001fea0003c00000 */
[----:B------:R1:W2:Y:S02]  /*293a0*/  SHFL.IDX P6, R14, R13, R12, R11 ;  /* 0x0000000c0d0e7389 */ /* 0x0002a400000c000b */
[----:B012---:R-:W-:Y:S01]  /*293b0*/  ENDCOLLECTIVE ;  /* 0x000000000000791b */ /* 0x007fe20003800000 */
.L_x_3450:
[----:B------:R-:W-:Y:S02]  /*293c0*/  IMAD.MOV.U32 R13, RZ, RZ, R0 ;  /* 0x000000ffff0d7224 */ /* 0x000fe400078e0000 */
[----:B------:R-:W-:Y:S02]  /*293d0*/  IMAD.MOV.U32 R12, RZ, RZ, 0x1 ;  /* 0x00000001ff0c7424 */ /* 0x000fe400078e00ff */
[----:B------:R-:W-:-:S07]  /*293e0*/  IMAD.MOV.U32 R5, RZ, RZ, R14 ;  /* 0x000000ffff057224 */ /* 0x000fce00078e000e */
[----:B------:R-:W-:Y:S05]  /*293f0*/  WARPSYNC.COLLECTIVE R15, `(.L_x_3451) ;  /* 0x000000000f087348 */ /* 0x000fea0003c00000 */
[----:B------:R0:W1:Y:S02]  /*29400*/  SHFL.IDX P6, R14, R13, R12, R11 ;  /* 0x0000000c0d0e7389 */ /* 0x00006400000c000b */
[----:B01----:R-:W-:Y:S01]  /*29410*/  ENDCOLLECTIVE ;  /* 0x000000000000791b */ /* 0x003fe20003800000 */
.L_x_3451:
[----:B------:R-:W-:Y:S02]  /*29420*/  IMAD.MOV.U32 R13, RZ, RZ, R3 ;  /* 0x000000ffff0d7224 */ /* 0x000fe400078e0003 */
[----:B------:R-:W-:Y:S02]  /*29430*/  IMAD R2, R2, R7, RZ ;  /* 0x0000000702027224 */ /* 0x000fe400078e02ff */
[----:B------:R-:W-:-:S07]  /*29440*/  IMAD.MOV.U32 R7, RZ, RZ, R14 ;  /* 0x000000ffff077224 */ /* 0x000fce00078e000e */
[----:B------:R-:W-:Y:S05]  /*29450*/  WARPSYNC.COLLECTIVE R15, `(.L_x_3452) ;  /* 0x000000000f087348 */ /* 0x000fea0003c00000 */
[----:B------:R0:W1:Y:S02]  /*29460*/  SHFL.IDX P6, R14, R13, R12, R11 ;  /* 0x0000000c0d0e7389 */ /* 0x00006400000c000b */
[----:B01----:R-:W-:Y:S01]  /*29470*/  ENDCOLLECTIVE ;  /* 0x000000000000791b */ /* 0x003fe20003800000 */
.L_x_3452:
[----:B------:R-:W-:-:S13]  /*29480*/  ISETP.GE.AND P1, PT, R8, R2, PT ;  /* 0x000000020800720c */ /* 0x000fda0003f26270 */
[----:B------:R-:W-:Y:S01]  /*29490*/  @!P1 LEA R5, P3, R10, R5, 0x1 ;  /* 0x000000050a059211 */ /* 0x000fe200078608ff */
[----:B------:R-:W-:Y:S02]  /*294a0*/  IMAD.MOV.U32 R13, RZ, RZ, R0 ;  /* 0x000000ffff0d7224 */ /* 0x000fe400078e0000 */
[----:B------:R-:W-:Y:S02]  /*294b0*/  IMAD.MOV.U32 R12, RZ, RZ, 0x2 ;  /* 0x00000002ff0c7424 */ /* 0x000fe400078e00ff */
[----:B------:R-:W-:-:S05]  /*294c0*/  @!P1 IMAD.X R4, RZ, RZ, R4, P3 ;  /* 0x000000ffff049224 */ /* 0x000fca00018e0604 */
[----:B------:R-:W-:Y:S01]  /*294d0*/  @!P1 LOP3.LUT R5, R5, R4, RZ, 0x3c, !PT ;  /* 0x0000000405059212 */ /* 0x000fe200078e3cff */
[----:B------:R-:W-:-:S07]  /*294e0*/  IMAD.MOV.U32 R6, RZ, RZ, R14 ;  /* 0x000000ffff067224 */ /* 0x000fce00078e000e */
[----:B------:R-:W-:Y:S05]  /*294f0*/  WARPSYNC.COLLECTIVE R15, `(.L_x_3453) ;  /* 0x000000000f087348 */ /* 0x000fea0003c00000 */
[----:B------:R0:W1:Y:S02]  /*29500*/  SHFL.IDX P6, R14, R13, R12, R11 ;  /* 0x0000000c0d0e7389 */ /* 0x00006400000c000b */
[----:B01----:R-:W-:Y:S01]  /*29510*/  ENDCOLLECTIVE ;  /* 0x000000000000791b */ /* 0x003fe20003800000 */
.L_x_3453:
[----:B------:R-:W-:-:S04]  /*29520*/  @!P1 LOP3.LUT R4, R5, R4, RZ, 0x3c, !PT ;  /* 0x0000000405049212 */ /* 0x000fc800078e3cff */
[----:B------:R-:W-:-:S05]  /*29530*/  @!P1 LOP3.LUT R5, R5, R4, RZ, 0x3c, !PT ;  /* 0x0000000405059212 */ /* 0x000fca00078e3cff */
[----:B------:R-:W-:Y:S01]  /*29540*/  @!PT LDS RZ, [RZ] ;  /* 0x00000000fffff984 */ /* 0x000fe20000000800 */
[----:B------:R-:W-:Y:S01]  /*29550*/  @!PT LDS RZ, [RZ] ;  /* 0x00000000fffff984 */ /* 0x000fe20000000800 */
[----:B------:R-:W-:Y:S01]  /*29560*/  @!PT LDS RZ, [RZ] ;  /* 0x00000000fffff984 */ /* 0x000fe20000000800 */
[----:B------:R0:W-:Y:S01]  /*29570*/  @!P1 LDGSTS.E.BYPASS.LTC128B.128 [R9+0x18400], desc[UR40][R4.64], !P0 ;  /* 0x1840000004099fae */ /* 0x0001e2000c101d68 */
[----:B------:R-:W-:Y:S02]  /*29580*/  IMAD.MOV.U32 R13, RZ, RZ, R3 ;  /* 0x000000ffff0d7224 */ /* 0x000fe400078e0003 */
[----:B0-----:R-:W-:-:S05]  /*29590*/  VIADD R5, R8, 0x10 ;  /* 0x0000001008057836 */ /* 0x001fca0000000000 */
[----:B------:R-:W-:Y:S01]  /*295a0*/  ISETP.GE.AND P2, PT, R5, R2, PT ;  /* 0x000000020500720c */ /* 0x000fe20003f46270 */
[----:B------:R0:W-:-:S12]  /*295b0*/  STL [R1+0x4a8], R5 ;  /* 0x0004a80501007387 */ /* 0x0001d80000100800 */
[----:B0-----:R-:W-:Y:S01]  /*295c0*/  @!P2 LEA R5, P1, R10, R6, 0x1 ;  /* 0x000000060a05a211 */ /* 0x001fe200078208ff */
[----:B------:R-:W-:-:S12]  /*295d0*/  IMAD.MOV.U32 R6, RZ, RZ, R14 ;  /* 0x000000ffff067224 */ /* 0x000fd800078e000e */
[----:B------:R-:W-:Y:S05]  /*295e0*/  WARPSYNC.COLLECTIVE R15, `(.L_x_3454) ;  /* 0x000000000f087348 */ /* 0x000fea0003c00000 */
[----:B------:R0:W1:Y:S02]  /*295f0*/  SHFL.IDX P6, R14, R13, R12, R11 ;  /* 0x0000000c0d0e7389 */ /* 0x00006400000c000b */
[----:B01----:R-:W-:Y:S01]  /*29600*/  ENDCOLLECTIVE ;  /* 0x000000000000791b */ /* 0x003fe20003800000 */
.L_x_3454:
[----:B------:R-:W-:Y:S02]  /*29610*/  @!P2 IMAD.X R4, RZ, RZ, R7, P1 ;  /* 0x000000ffff04a224 */ /* 0x000fe400008e0607 */
[----:B------:R-:W-:-:S03]  /*29620*/  VIADD R7, R8, 0x20 ;  /* 0x0000002008077836 */ /* 0x000fc60000000000 */
[----:B------:R-:W-:Y:S02]  /*29630*/  @!P2 LOP3.LUT R5, R5, R4, RZ, 0x3c, !PT ;  /* 0x000000040505a212 */ /* 0x000fe400078e3cff */
[----:B------:R-:W-:Y:S01]  /*29640*/  ISETP.GE.AND P1, PT, R7, R2, PT ;  /* 0x000000020700720c */ /* 0x000fe20003f26270 */
[----:B------:R0:W-:Y:S01]  /*29650*/  STL [R1+0x4ac], R7 ;  /* 0x0004ac0701007387 */ /* 0x0001e20000100800 */
[----:B------:R-:W-:Y:S01]  /*29660*/  @!P2 LOP3.LUT R4, R5, R4, RZ, 0x3c, !PT ;  /* 0x000000040504a212 */ /* 0x000fe200078e3cff */
[----:B------:R-:W-:-:S03]  /*29670*/  IMAD.MOV.U32 R13, RZ, RZ, R0 ;  /* 0x000000ffff0d7224 */ /* 0x000fc600078e0000 */
[----:B------:R-:W-:Y:S01]  /*29680*/  @!P2 LOP3.LUT R5, R5, R4, RZ, 0x3c, !PT ;  /* 0x000000040505a212 */ /* 0x000fe200078e3cff */
[----:B------:R-:W-:-:S04]  /*29690*/  IMAD.MOV.U32 R12, RZ, RZ, 0x3 ;  /* 0x00000003ff0c7424 */ /* 0x000fc800078e00ff */
[----:B------:R-:W-:Y:S01]  /*296a0*/  @!PT LDS RZ, [RZ] ;  /* 0x00000000fffff984 */ /* 0x000fe20000000800 */
[----:B------:R-:W-:Y:S01]  /*296b0*/  @!PT LDS RZ, [RZ] ;  /* 0x00000000fffff984 */ /* 0x000fe20000000800 */
[----:B------:R-:W-:Y:S01]  /*296c0*/  @!PT LDS RZ, [RZ] ;  /* 0x00000000fffff984 */ /* 0x000fe20000000800 */
[----:B------:R1:W-:Y:S01]  /*296d0*/  @!P2 LDGSTS.E.BYPASS.LTC128B.128 [R9+0x18c00], desc[UR40][R4.64], !P0 ;  /* 0x18c000000409afae */ /* 0x0003e2000c101d68 */
[----:B0-----:R-:W-:-:S05]  /*296e0*/  VIADD R7, R8, 0x30 ;  /* 0x0000003008077836 */ /* 0x001fca0000000000 */
[----:B------:R0:W-:Y:S01]  /*296f0*/  STL [R1+0x4b8], R7 ;  /* 0x0004b80701007387 */ /* 0x0001e20000100800 */
[----:B-1----:R-:W-:-:S07]  /*29700*/  IMAD.MOV.U32 R4, RZ, RZ, R14 ;  /* 0x000000ffff047224 */ /* 0x002fce00078e000e */
[----:B0-----:R-:W-:Y:S05]  /*29710*/  WARPSYNC.COLLECTIVE R15, `(.L_x_3455) ;  /* 0x000000000f087348 */ /* 0x001fea0003c00000 */
[----:B------:R1:W2:Y:S02]  /*29720*/  SHFL.IDX P6, R14, R13, R12, R11 ;  /* 0x0000000c0d0e7389 */ /* 0x0002a400000c000b */
[----:B012---:R-:W-:Y:S01]  /*29730*/  ENDCOLLECTIVE ;  /* 0x000000000000791b */ /* 0x007fe20003800000 */
.L_x_3455:
        /* <DEDUP_REMOVED lines=10> */
.L_x_3456:
        /* <DEDUP_REMOVED lines=13> */
.L_x_3457:
        /* <DEDUP_REMOVED lines=10> */
.L_x_3458:
        /* <DEDUP_REMOVED lines=13> */
.L_x_3459:
        /* <DEDUP_REMOVED lines=10> */
.L_x_3460:
        /* <DEDUP_REMOVED lines=13> */
.L_x_3461:
        /* <DEDUP_REMOVED lines=10> */
.L_x_3462:
        /* <DEDUP_REMOVED lines=11> */
.L_x_3463:
        /* <DEDUP_REMOVED lines=10> */
.L_x_3464:
[----:B------:R-:W-:Y:S01]  /*29d80*/  @!PT LDS RZ, [RZ] ;  /* 0x00000000fffff984 */ /* 0x000fe20000000800 */
[----:B------:R-:W-:Y:S01]  /*29d90*/  @!PT LDS RZ, [RZ] ;  /* 0x00000000fffff984 */ /* 0x000fe20000000800 */
[----:B------:R-:W-:Y:S01]  /*29da0*/  @!PT LDS RZ, [RZ] ;  /* 0x00000000fffff984 */ /* 0x000fe20000000800 */
[----:B------:R1:W-:Y:S01]  /*29db0*/  @!P1 LDGSTS.E.BYPASS.LTC128B.128 [R9+0x1b400], desc[UR40][R4.64], !P0 ;  /* 0x1b40000004099fae */ /* 0x0003e2000c101d68 */
[----:B------:R-:W-:Y:S01]  /*29dc0*/  IMAD.MOV.U32 R3, RZ, RZ, R14 ;  /* 0x000000ffff037224 */ /* 0x000fe200078e000e */
[----:B------:R-:W-:Y:S06]  /*29dd0*/  BRA `(.L_x_3465) ;  /* 0xffffffa8009c7947 */ /* 0x000fec000383ffff */
.L_x_3343:
[----:B------:R-:W2:Y:S04]  /*29de0*/  LDL.LU R3, [R1+0x494] ;  /* 0x0004940001037983 */ /* 0x000ea80000300800 */
[----:B------:R-:W3:Y:S04]  /*29df0*/  LDL.LU R6, [R1+0x484] ;  /* 0x0004840001067983 */ /* 0x000ee80000300800 */
[----:B------:R-:W4:Y:S04]  /*29e00*/  LDL.LU R15, [R1+0x4a8] ;  /* 0x0004a800010f7983 */ /* 0x000f280000300800 */
[----:B------:R-:W5:Y:S04]  /*29e10*/  LDL.LU R9, [R1+0x47c] ;  /* 0x00047c0001097983 */ /* 0x000f680000300800 */
[----:B------:R-:W5:Y:S04]  /*29e20*/  LDL.LU R14, [R1+0x4ac] ;  /* 0x0004ac00010e7983 */ /* 0x000f680000300800 */
[----:B------:R-:W5:Y:S04]  /*29e30*/  LDL.LU R13, [R1+0x4b8] ;  /* 0x0004b800010d7983 */ /* 0x000f680000300800 */
[----:B------:R-:W5:Y:S04]  /*29e40*/  LDL.LU R11, [R1+0x4c0] ;  /* 0x0004c000010b7983 */ /* 0x000f680000300800 */
[----:B------:R-:W5:Y:S04]  /*29e50*/  LDL.LU R12, [R1+0x4bc] ;  /* 0x0004bc00010c7983 */ /* 0x000f680000300800 */
[----:B------:R-:W5:Y:S01]  /*29e60*/  LDL.LU R10, [R1+0x4c4] ;  /* 0x0004c400010a7983 */ /* 0x000f620000300800 */
[----:B------:R-:W-:Y:S01]  /*29e70*/  BSSY B0, `(.L_x_3466) ;  /* 0x000001b000007945 */ /* 0x000fe20003800000 */
[----:B--2---:R-:W-:-:S05]  /*29e80*/  IMAD R3, R3, R7, RZ ;  /* 0x0000000703037224 */ /* 0x004fca00078e02ff */
[-C--:B---3--:R-:W-:Y:S02]  /*29e90*/  ISETP.GE.AND P4, PT, R6, R3.reuse, PT ;  /* 0x000000030600720c */ /* 0x088fe40003f86270 */
[----:B----4-:R-:W-:Y:S02]  /*29ea0*/  ISETP.GE.AND P5, PT, R15, R3, PT ;  /* 0x000000030f00720c */ /* 0x010fe40003fa6270 */
[----:B-----5:R-:W-:-:S09]  /*29eb0*/  LOP3.LUT R9, R9, 0xffffffef, RZ, 0xc0, !PT ;  /* 0xffffffef09097812 */ /* 0x020fd200078ec0ff */
[----:B------:R-:W-:Y:S02]  /*29ec0*/  @P4 LOP3.LUT R9, R9, 0x10, RZ, 0xfc, !PT ;  /* 0x0000001009094812 */ /* 0x000fe400078efcff */
[----:B------:R-:W-:Y:S02]  /*29ed0*/  ISETP.GE.AND P6, PT, R14, R3, PT ;  /* 0x000000030e00720c */ /* 0x000fe40003fc6270 */
[----:B------:R-:W-:-:S04]  /*29ee0*/  LOP3.LUT R9, R9, 0xfffffff7, RZ, 0xc0, !PT ;  /* 0xfffffff709097812 */ /* 0x000fc800078ec0ff */
[----:B------:R-:W-:Y:S02]  /*29ef0*/  @P5 LOP3.LUT R9, R9, 0x8, RZ, 0xfc, !PT ;  /* 0x0000000809095812 */ /* 0x000fe400078efcff */
[----:B------:R-:W-:Y:S02]  /*29f00*/  ISETP.GE.AND P4, PT, R13, R3, PT ;  /* 0x000000030d00720c */ /* 0x000fe40003f86270 */
[----:B------:R-:W-:-:S04]  /*29f10*/  LOP3.LUT R9, R9, 0xfffffffb, RZ, 0xc0, !PT ;  /* 0xfffffffb09097812 */ /* 0x000fc800078ec0ff */
[----:B------:R-:W-:Y:S02]  /*29f20*/  @P6 LOP3.LUT R9, R9, 0x4, RZ, 0xfc, !PT ;  /* 0x0000000409096812 */ /* 0x000fe400078efcff */
[----:B------:R-:W-:Y:S02]  /*29f30*/  ISETP.GE.AND P6, PT, R11, R3, PT ;  /* 0x000000030b00720c */ /* 0x000fe40003fc6270 */
[----:B------:R-:W-:-:S04]  /*29f40*/  LOP3.LUT R9, R9, 0xfffffffd, RZ, 0xc0, !PT ;  /* 0xfffffffd09097812 */ /* 0x000fc800078ec0ff */
[----:B------:R-:W-:-:S04]  /*29f50*/  @P4 LOP3.LUT R9, R9, 0x2, RZ, 0xfc, !PT ;  /* 0x0000000209094812 */ /* 0x000fc800078efcff */
[----:B------:R-:W-:-:S04]  /*29f60*/  LOP3.LUT R9, R9, 0xffffffdf, RZ, 0xc0, !PT ;  /* 0xffffffdf09097812 */ /* 0x000fc800078ec0ff */
[----:B------:R-:W-:-:S05]  /*29f70*/  @P6 LOP3.LUT R9, R9, 0x20, RZ, 0xfc, !PT ;  /* 0x0000002009096812 */ /* 0x000fca00078efcff */
[----:B------:R0:W-:Y:S01]  /*29f80*/  STL [R1+0x47c], R9 ;  /* 0x00047c0901007387 */ /* 0x0001e20000100800 */
[-C--:B------:R-:W-:Y:S01]  /*29f90*/  ISETP.GE.AND P5, PT, R12, R3.reuse, PT ;  /* 0x000000030c00720c */ /* 0x080fe20003fa6270 */
[----:B------:R-:W-:Y:S01]  /*29fa0*/  IMAD.MOV.U32 R13, RZ, RZ, R0 ;  /* 0x000000ffff0d7224 */ /* 0x000fe200078e0000 */
[----:B------:R-:W-:Y:S01]  /*29fb0*/  ISETP.GE.AND P4, PT, R10, R3, PT ;  /* 0x000000030a00720c */ /* 0x000fe20003f86270 */
[----:B------:R-:W-:Y:S02]  /*29fc0*/  IMAD.MOV.U32 R12, RZ, RZ, RZ ;  /* 0x000000ffff0c7224 */ /* 0x000fe400078e00ff */
[----:B------:R-:W-:Y:S02]  /*29fd0*/  IMAD.MOV.U32 R11, RZ, RZ, 0x181f ;  /* 0x0000181fff0b7424 */ /* 0x000fe400078e00ff */
[----:B------:R-:W-:-:S08]  /*29fe0*/  IMAD.MOV.U32 R15, RZ, RZ, -0x1 ;  /* 0xffffffffff0f7424 */ /* 0x000fd000078e00ff */
[----:B0-----:R-:W-:Y:S05]  /*29ff0*/  WARPSYNC.COLLECTIVE R15, `(.L_x_3467) ;  /* 0x000000000f087348 */ /* 0x001fea0003c00000 */
[----:B------:R1:W2:Y:S02]  /*2a000*/  SHFL.IDX P6, R14, R13, R12, R11 ;  /* 0x0000000c0d0e7389 */ /* 0x0002a400000c000b */
[----:B012---:R-:W-:Y:S01]  /*2a010*/  ENDCOLLECTIVE ;  /* 0x000000000000791b */ /* 0x007fe20003800000 */
.L_x_3467:
[----:B------:R-:W-:Y:S05]  /*2a020*/  BSYNC B0 ;  /* 0x0000000000007941 */ /* 0x000fea0003800000 */
.L_x_3466:
[----:B------:R0:W5:Y:S04]  /*2a030*/  LDL.LU R9, [R1+0x47c] ;  /* 0x00047c0001097983 */ /* 0x0001680000300800 */
[----:B------:R0:W5:Y:S01]  /*2a040*/  LDL R7, [R1+0x46c] ;  /* 0x00046c0001077983 */ /* 0x0001620000100800 */
[----:B------:R-:W-:Y:S02]  /*2a050*/  IMAD.MOV.U32 R13, RZ, RZ, R2 ;  /* 0x000000ffff0d7224 */ /* 0x000fe400078e0002 */
[----:B------:R-:W-:Y:S02]  /*2a060*/  IMAD.MOV.U32 R12, RZ, RZ, RZ ;  /* 0x000000ffff0c7224 */ /* 0x000fe400078e00ff */
[----:B------:R-:W-:Y:S02]  /*2a070*/  IMAD.MOV.U32 R11, RZ, RZ, 0x181f ;  /* 0x0000181fff0b7424 */ /* 0x000fe400078e00ff */
[----:B------:R-:W-:-:S02]  /*2a080*/  IMAD.MOV.U32 R15, RZ, RZ, -0x1 ;  /* 0xffffffffff0f7424 */ /* 0x000fc400078e00ff */
[----:B0-----:R-:W-:-:S07]  /*2a090*/  IMAD.MOV.U32 R4, RZ, RZ, R14 ;  /* 0x000000ffff047224 */ /* 0x001fce00078e000e */
[----:B-----5:R-:W-:Y:S05]  /*2a0a0*/  WARPSYNC.COLLECTIVE R15, `(.L_x_3468) ;  /* 0x000000000f087348 */ /* 0x020fea0003c00000 */
[----:B------:R0:W1:Y:S02]  /*2a0b0*/  SHFL.IDX P6, R14, R13, R12, R11 ;  /* 0x0000000c0d0e7389 */ /* 0x00006400000c000b */
[----:B01---5:R-:W-:Y:S01]  /*2a0c0*/  ENDCOLLECTIVE ;  /* 0x000000000000791b */ /* 0x023fe20003800000 */
.L_x_3468:
[----:B------:R-:W-:Y:S02]  /*2a0d0*/  IMAD.MOV.U32 R13, RZ, RZ, R0 ;  /* 0x000000ffff0d7224 */ /* 0x000fe400078e0000 */
[----:B------:R-:W-:Y:S02]  /*2a0e0*/  IMAD.MOV.U32 R12, RZ, RZ, 0x1 ;  /* 0x00000001ff0c7424 */ /* 0x000fe400078e00ff */
[----:B------:R-:W-:Y:S01]  /*2a0f0*/  IMAD.MOV.U32 R5, RZ, RZ, R14 ;  /* 0x000000ffff057224 */ /* 0x000fe200078e000e */
[----:B------:R-:W-:-:S04]  /*2a100*/  LOP3.LUT R9, R9, 0xffbfffff, RZ, 0xc0, !PT ;  /* 0xffbfffff09097812 */ /* 0x000fc800078ec0ff */
[----:B------:R-:W-:-:S04]  /*2a110*/  @P5 LOP3.LUT R9, R9, 0x400000, RZ, 0xfc, !PT ;  /* 0x0040000009095812 */ /* 0x000fc800078efcff */
[C---:B------:R-:W-:Y:S02]  /*2a120*/  LOP3.LUT P5, RZ, R9.reuse, 0x10, RZ, 0xc0, !PT ;  /* 0x0000001009ff7812 */ /* 0x040fe400078ac0ff */
[----:B------:R-:W-:-:S04]  /*2a130*/  LOP3.LUT R9, R9, 0xffdfffff, RZ, 0xc0, !PT ;  /* 0xffdfffff09097812 */ /* 0x000fc800078ec0ff */
[----:B------:R-:W-:-:S04]  /*2a140*/  @P4 LOP3.LUT R9, R9, 0x200000, RZ, 0xfc, !PT ;  /* 0x0020000009094812 */ /* 0x000fc800078efcff */
[----:B------:R-:W-:Y:S01]  /*2a150*/  LOP3.LUT P4, RZ, R9, 0x8, RZ, 0xc0, !PT ;  /* 0x0000000809ff7812 */ /* 0x000fe2000788c0ff */
[----:B------:R0:W-:Y:S02]  /*2a160*/  STL [R1+0x47c], R9 ;  /* 0x00047c0901007387 */ /* 0x0001e40000100800 */
[----:B------:R-:W-:-:S05]  /*2a170*/  @!P5 LEA R5, P6, R8, R5, 0x1 ;  /* 0x000000050805d211 */ /* 0x000fca00078c08ff */
[----:B------:R-:W-:-:S05]  /*2a180*/  @!P5 IMAD.X R4, RZ, RZ, R4, P6 ;  /* 0x000000ffff04d224 */ /* 0x000fca00030e0604 */
[----:B0-----:R-:W-:-:S07]  /*2a190*/  @!P5 LOP3.LUT R5, R5, R4, RZ, 0x3c, !PT ;  /* 0x000000040505d212 */ /* 0x001fce00078e3cff */
[----:B------:R-:W-:Y:S05]  /*2a1a0*/  WARPSYNC.COLLECTIVE R15, `(.L_x_3469) ;  /* 0x000000000f087348 */ /* 0x000fea0003c00000 */
[----:B------:R0:W1:Y:S02]  /*2a1b0*/  SHFL.IDX P6, R14, R13, R12, R11 ;  /* 0x0000000c0d0e7389 */ /* 0x00006400000c000b */
[----:B01----:R-:W-:Y:S01]  /*2a1c0*/  ENDCOLLECTIVE ;  /* 0x000000000000791b */ /* 0x003fe20003800000 */
.L_x_3469:
        /* <DEDUP_REMOVED lines=15> */
.L_x_3470:
        /* <DEDUP_REMOVED lines=12> */
.L_x_3471:
        /* <DEDUP_REMOVED lines=12> */
.L_x_3472:
        /* <DEDUP_REMOVED lines=12> */
.L_x_3473:
        /* <DEDUP_REMOVED lines=12> */
.L_x_3474:
        /* <DEDUP_REMOVED lines=12> */
.L_x_3475:
        /* <DEDUP_REMOVED lines=12> */
.L_x_3476:
        /* <DEDUP_REMOVED lines=12> */
.L_x_3477:
        /* <DEDUP_REMOVED lines=11> */
.L_x_3478:
        /* <DEDUP_REMOVED lines=16> */
.L_x_3479:
[----:B------:R-:W-:Y:S02]  /*2a9b0*/  IMAD.MOV.U32 R13, RZ, RZ, R2 ;  /* 0x000000ffff0d7224 */ /* 0x000fe400078e0002 */
[----:B------:R-:W-:-:S07]  /*2a9c0*/  IMAD.MOV.U32 R6, RZ, RZ, R14 ;  /* 0x000000ffff067224 */ /* 0x000fce00078e000e */
[----:B------:R-:W-:Y:S05]  /*2a9d0*/  WARPSYNC.COLLECTIVE R15, `(.L_x_3480) ;  /* 0x000000000f087348 */ /* 0x000fea0003c00000 */
[----:B------:R0:W1:Y:S02]  /*2a9e0*/  SHFL.IDX P6, R14, R13, R12, R11 ;  /* 0x0000000c0d0e7389 */ /* 0x00006400000c000b */
[----:B01----:R-:W-:Y:S01]  /*2a9f0*/  ENDCOLLECTIVE ;  /* 0x000000000000791b */ /* 0x003fe20003800000 */
.L_x_3480:
[----:B------:R-:W-:Y:S02]  /*2aa00*/  IMAD.MOV.U32 R13, RZ, RZ, R0 ;  /* 0x000000ffff0d7224 */ /* 0x000fe400078e0000 */
[----:B------:R-:W-:Y:S02]  /*2aa10*/  IMAD.MOV.U32 R12, RZ, RZ, 0x7 ;  /* 0x00000007ff0c7424 */ /* 0x000fe400078e00ff */
[----:B------:R-:W-:-:S07]  /*2aa20*/  IMAD.MOV.U32 R4, RZ, RZ, R14 ;  /* 0x000000ffff047224 */ /* 0x000fce00078e000e */
[----:B------:R-:W-:Y:S05]  /*2aa30*/  WARPSYNC.COLLECTIVE R15, `(.L_x_3481) ;  /* 0x000000000f087348 */ /* 0x000fea0003c00000 */
[----:B------:R0:W1:Y:S02]  /*2aa40*/  SHFL.IDX P6, R14, R13, R12, R11 ;  /* 0x0000000c0d0e7389 */ /* 0x00006400000c000b */
[----:B01----:R-:W-:Y:S01]  /*2aa50*/  ENDCOLLECTIVE ;  /* 0x000000000000791b */ /* 0x003fe20003800000 */
.L_x_3481:
        /* <DEDUP_REMOVED lines=14> */
.L_x_3482:
[----:B------:R-:W-:Y:S01]  /*2ab40*/  IMAD.MOV.U32 R2, RZ, RZ, R14 ;  /* 0x000000ffff027224 */ /* 0x000fe200078e000e */
[----:B------:R-:W-:Y:S06]  /*2ab50*/  BRA `(.L_x_3483) ;  /* 0xffffffa800247947 */ /* 0x000fec000383ffff */
.L_x_3348:
[----:B0-----:R-:W3:Y:S02]  /*2ab60*/  LDL R2, [R1+0x460] ;  /* 0x0004600001027983 */ /* 0x001ee40000100800 */
[----:B---3--:R0:W3:Y:S02]  /*2ab70*/  SYNCS.PHASECHK.TRANS64.TRYWAIT P0, [R2+URZ+0x32420], R0 ;  /* 0x03242000020075a7 */ /* 0x0080e4000800017f */
[----:B---3--:R-:W-:Y:S05]  /*2ab80*/  @!P0 NANOSLEEP.SYNCS 0x989680 ;  /* 0x009896800000895d */ /* 0x008fea0003900000 */
[----:B------:R-:W3:Y:S02]  /*2ab90*/  @!P0 SYNCS.PHASECHK.TRANS64 P0, [R2+URZ+0x32420], R0 ;  /* 0x03242000020085a7 */ /* 0x000ee4000800007f */
[----:B---3--:R-:W-:Y:S05]  /*2aba0*/  @!P0 BRA `(.L_x_3348) ;  /* 0xfffffffc00ec8947 */ /* 0x008fea000383ffff */
[----:B------:R-:W-:Y:S05]  /*2abb0*/  BRA `(.L_x_3484) ;  /* 0xffffffa800a07947 */ /* 0x000fea000383ffff */
.L_x_3352:
[----:B0-----:R0:W3:Y:S02]  /*2abc0*/  SYNCS.PHASECHK.TRANS64.TRYWAIT P0, [R2+URZ+0x32460], R0 ;  /* 0x03246000020075a7 */ /* 0x0010e4000800017f */
[----:B---3--:R-:W-:Y:S05]  /*2abd0*/  @!P0 NANOSLEEP.SYNCS 0x989680 ;  /* 0x009896800000895d */ /* 0x008fea0003900000 */
[----:B------:R-:W3:Y:S02]  /*2abe0*/  @!P0 SYNCS.PHASECHK.TRANS64 P0, [R2+URZ+0x32460], R0 ;  /* 0x03246000020085a7 */ /* 0x000ee4000800007f */
[----:B---3--:R-:W-:Y:S05]  /*2abf0*/  @!P0 BRA `(.L_x_3352) ;  /* 0xfffffffc00f08947 */ /* 0x008fea000383ffff */
[----:B------:R-:W-:Y:S05]  /*2ac00*/  BRA `(.L_x_3485) ;  /* 0xffffffa800d07947 */ /* 0x000fea000383ffff */
.L_x_3367:
[----:B0-----:R0:W2:Y:S02]  /*2ac10*/  SYNCS.PHASECHK.TRANS64.TRYWAIT P0, [R3+URZ+0x32440], R2 ;  /* 0x03244002030075a7 */ /* 0x0010a4000800017f */
[----:B--2---:R-:W-:Y:S05]  /*2ac20*/  @!P0 NANOSLEEP.SYNCS 0x989680 ;  /* 0x009896800000895d */ /* 0x004fea0003900000 */
[----:B------:R-:W2:Y:S02]  /*2ac30*/  @!P0 SYNCS.PHASECHK.TRANS64 P0, [R3+URZ+0x32440], R2 ;  /* 0x03244002030085a7 */ /* 0x000ea4000800007f */
[----:B--2---:R-:W-:Y:S05]  /*2ac40*/  @!P0 BRA `(.L_x_3367) ;  /* 0xfffffffc00f08947 */ /* 0x004fea000383ffff */
[----:B------:R-:W-:Y:S05]  /*2ac50*/  BRA `(.L_x_3486) ;  /* 0xffffffb000ec7947 */ /* 0x000fea000383ffff */
.L_x_3372:
[----:B--2---:R2:W3:Y:S02]  /*2ac60*/  SYNCS.PHASECHK.TRANS64.TRYWAIT P0, [R3+URZ+0x32460], R2 ;  /* 0x03246002030075a7 */ /* 0x0044e4000800017f */
[----:B---3--:R-:W-:Y:S05]  /*2ac70*/  @!P0 NANOSLEEP.SYNCS 0x989680 ;  /* 0x009896800000895d */ /* 0x008fea0003900000 */
[----:B------:R-:W3:Y:S02]  /*2ac80*/  @!P0 SYNCS.PHASECHK.TRANS64 P0, [R3+URZ+0x32460], R2 ;  /* 0x03246002030085a7 */ /* 0x000ee4000800007f */
[----:B---3--:R-:W-:Y:S05]  /*2ac90*/  @!P0 BRA `(.L_x_3372) ;  /* 0xfffffffc00f08947 */ /* 0x008fea000383ffff */
[----:B------:R-:W-:Y:S05]  /*2aca0*/  BRA `(.L_x_3487) ;  /* 0xffffffb400707947 */ /* 0x000fea000383ffff */
.L_x_3383:
[----:B0-----:R0:W2:Y:S02]  /*2acb0*/  SYNCS.PHASECHK.TRANS64.TRYWAIT P0, [R2+URZ+0x32440], R3 ;  /* 0x03244003020075a7 */ /* 0x0010a4000800017f */
[----:B--2---:R-:W-:Y:S05]  /*2acc0*/  @!P0 NANOSLEEP.SYNCS 0x989680 ;  /* 0x009896800000895d */ /* 0x004fea0003900000 */
[----:B------:R-:W2:Y:S02]  /*2acd0*/  @!P0 SYNCS.PHASECHK.TRANS64 P0, [R2+URZ+0x32440], R3 ;  /* 0x03244003020085a7 */ /* 0x000ea4000800007f */
[----:B--2---:R-:W-:Y:S05]  /*2ace0*/  @!P0 BRA `(.L_x_3383) ;  /* 0xfffffffc00f08947 */ /* 0x004fea000383ffff */
[----:B------:R-:W-:Y:S05]  /*2acf0*/  BRA `(.L_x_3488) ;  /* 0xffffffbc00707947 */ /* 0x000fea000383ffff */
.L_x_3388:
[----:B--2---:R2:W3:Y:S02]  /*2ad00*/  SYNCS.PHASECHK.TRANS64.TRYWAIT P0, [R2+URZ+0x32460], R3 ;  /* 0x03246003020075a7 */ /* 0x0044e4000800017f */
[----:B---3--:R-:W-:Y:S05]  /*2ad10*/  @!P0 NANOSLEEP.SYNCS 0x989680 ;  /* 0x009896800000895d */ /* 0x008fea0003900000 */
[----:B------:R-:W3:Y:S02]  /*2ad20*/  @!P0 SYNCS.PHASECHK.TRANS64 P0, [R2+URZ+0x32460], R3 ;  /* 0x03246003020085a7 */ /* 0x000ee4000800007f */
[----:B---3--:R-:W-:Y:S05]  /*2ad30*/  @!P0 BRA `(.L_x_3388) ;  /* 0xfffffffc00f08947 */ /* 0x008fea000383ffff */
[----:B------:R-:W-:Y:S05]  /*2ad40*/  BRA `(.L_x_3489) ;  /* 0xffffffbc00f07947 */ /* 0x000fea000383ffff */
.L_x_3399:
[----:B0-----:R0:W2:Y:S02]  /*2ad50*/  SYNCS.PHASECHK.TRANS64.TRYWAIT P0, [R3+URZ+0x32440], R2 ;  /* 0x03244002030075a7 */ /* 0x0010a4000800017f */
[----:B--2---:R-:W-:Y:S05]  /*2ad60*/  @!P0 NANOSLEEP.SYNCS 0x989680 ;  /* 0x009896800000895d */ /* 0x004fea0003900000 */
[----:B------:R-:W2:Y:S02]  /*2ad70*/  @!P0 SYNCS.PHASECHK.TRANS64 P0, [R3+URZ+0x32440], R2 ;  /* 0x03244002030085a7 */ /* 0x000ea4000800007f */
[----:B--2---:R-:W-:Y:S05]  /*2ad80*/  @!P0 BRA `(.L_x_3399) ;  /* 0xfffffffc00f08947 */ /* 0x004fea000383ffff */
[----:B------:R-:W-:Y:S05]  /*2ad90*/  BRA `(.L_x_3490) ;  /* 0xffffffc400cc7947 */ /* 0x000fea000383ffff */
.L_x_3404:
[----:B--2---:R2:W3:Y:S02]  /*2ada0*/  SYNCS.PHASECHK.TRANS64.TRYWAIT P0, [R3+URZ+0x32460], R2 ;  /* 0x03246002030075a7 */ /* 0x0044e4000800017f */
[----:B---3--:R-:W-:Y:S05]  /*2adb0*/  @!P0 NANOSLEEP.SYNCS 0x989680 ;  /* 0x009896800000895d */ /* 0x008fea0003900000 */
[----:B------:R-:W3:Y:S02]  /*2adc0*/  @!P0 SYNCS.PHASECHK.TRANS64 P0, [R3+URZ+0x32460], R2 ;  /* 0x03246002030085a7 */ /* 0x000ee4000800007f */
[----:B---3--:R-:W-:Y:S05]  /*2add0*/  @!P0 BRA `(.L_x_3404) ;  /* 0xfffffffc00f08947 */ /* 0x008fea000383ffff */
[----:B------:R-:W-:Y:S05]  /*2ade0*/  BRA `(.L_x_3491) ;  /* 0xffffffc800507947 */ /* 0x000fea000383ffff */
.L_x_3416:
[----:B------:R-:W-:Y:S01]  /*2adf0*/  BSSY B0, `(.L_x_3492) ;  /* 0x0000008000007945 */ /* 0x000fe20003800000 */
[----:B------:R-:W-:Y:S02]  /*2ae00*/  IMAD.MOV.U32 R13, RZ, RZ, R16 ;  /* 0x000000ffff0d7224 */ /* 0x000fe400078e0010 */
[----:B------:R-:W-:Y:S02]  /*2ae10*/  IMAD.MOV.U32 R12, RZ, RZ, RZ ;  /* 0x000000ffff0c7224 */ /* 0x000fe400078e00ff */
[----:B------:R-:W-:Y:S02]  /*2ae20*/  IMAD.MOV.U32 R11, RZ, RZ, 0x1f ;  /* 0x0000001fff0b7424 */ /* 0x000fe400078e00ff */
[----:B------:R-:W-:-:S07]  /*2ae30*/  IMAD.MOV.U32 R15, RZ, RZ, -0x1 ;  /* 0xffffffffff0f7424 */ /* 0x000fce00078e00ff */
[----:B01---5:R-:W-:Y:S05]  /*2ae40*/  WARPSYNC.COLLECTIVE R15, `(.L_x_3493) ;  /* 0x000000000f087348 */ /* 0x023fea0003c00000 */
[----:B------:R2:W3:Y:S02]  /*2ae50*/  SHFL.IDX P6, R14, R13, R12, R11 ;  /* 0x0000000c0d0e7389 */ /* 0x0004e400000c000b */
[----:B0123-5:R-:W-:Y:S01]  /*2ae60*/  ENDCOLLECTIVE ;  /* 0x000000000000791b */ /* 0x02ffe20003800000 */
.L_x_3493:
[----:B------:R-:W-:Y:S05]  /*2ae70*/  BSYNC B0 ;  /* 0x0000000000007941 */ /* 0x000fea0003800000 */
.L_x_3492:
        /* <DEDUP_REMOVED lines=9> */
.L_x_3494:
        /* <DEDUP_REMOVED lines=18> */
.L_x_3495:
[----:B------:R-:W-:Y:S01]  /*2b030*/  IMAD.MOV.U32 R12, RZ, RZ, 0x2 ;  /* 0x00000002ff0c7424 */ /* 0x000fe200078e00ff */
[----:B------:R-:W-:-:S05]  /*2b040*/  SEL R7, R14, RZ, P1 ;  /* 0x000000ff0e077207 */ /* 0x000fca0000800000 */
[----:B------:R-:W-:-:S04]  /*2b050*/  IMAD.IADD R3, R2, 0x1, R7 ;  /* 0x0000000102037824 */ /* 0x000fc800078e0207 */
[----:B------:R-:W-:-:S07]  /*2b060*/  IMAD.MOV.U32 R13, RZ, RZ, R3 ;  /* 0x000000ffff0d7224 */ /* 0x000fce00078e0003 */
[----:B------:R-:W-:Y:S05]  /*2b070*/  WARPSYNC.COLLECTIVE R15, `(.L_x_3496) ;  /* 0x000000000f087348 */ /* 0x000fea0003c00000 */
[----:B------:R0:W1:Y:S02]  /*2b080*/  SHFL.UP P6, R14, R13, R12, R11 ;  /* 0x0400000c0d0e7389 */ /* 0x00006400000c000b */
[----:B01----:R-:W-:Y:S01]  /*2b090*/  ENDCOLLECTIVE ;  /* 0x000000000000791b */ /* 0x003fe20003800000 */
.L_x_3496:
        /* <DEDUP_REMOVED lines=8> */
.L_x_3497:
        /* <DEDUP_REMOVED lines=8> */
.L_x_3498:
        /* <DEDUP_REMOVED lines=8> */
.L_x_3499:
        /* <DEDUP_REMOVED lines=9> */
.L_x_3500:
[----:B------:R-:W-:Y:S01]  /*2b2b0*/  IMAD.MOV.U32 R16, RZ, RZ, R14 ;  /* 0x000000ffff107224 */ /* 0x000fe200078e000e */
[----:B------:R-:W-:Y:S06]  /*2b2c0*/  BRA `(.L_x_3501) ;  /* 0xffffffcc00a07947 */ /* 0x000fec000383ffff */
.L_x_3421:
        /* <DEDUP_REMOVED lines=8> */
.L_x_3503:
[----:B------:R-:W-:Y:S05]  /*2b350*/  BSYNC B0 ;  /* 0x0000000000007941 */ /* 0x000fea0003800000 */
.L_x_3502:
        /* <DEDUP_REMOVED lines=9> */
.L_x_3504:
[----:B------:R-:W-:Y:S01]  /*2b3f0*/  IMAD.MOV.U32 R12, RZ, RZ, 0x4 ;  /* 0x00000004ff0c7424 */ /* 0x000fe200078e00ff */
[----:B------:R-:W-:-:S05]  /*2b400*/  SEL R14, R14, RZ, P2 ;  /* 0x000000ff0e0e7207 */ /* 0x000fca0001000000 */
[----:B------:R-:W-:-:S04]  /*2b410*/  IMAD.IADD R3, R3, 0x1, R14 ;  /* 0x0000000103037824 */ /* 0x000fc800078e020e */
[----:B------:R-:W-:-:S07]  /*2b420*/  IMAD.MOV.U32 R13, RZ, RZ, R3 ;  /* 0x000000ffff0d7224 */ /* 0x000fce00078e0003 */
[----:B------:R-:W-:Y:S05]  /*2b430*/  WARPSYNC.COLLECTIVE R15, `(.L_x_3505) ;  /* 0x000000000f087348 */ /* 0x000fea0003c00000 */
[----:B------:R0:W1:Y:S02]  /*2b440*/  SHFL.UP P6, R14, R13, R12, R11 ;  /* 0x0400000c0d0e7389 */ /* 0x00006400000c000b */
[----:B01----:R-:W-:Y:S01]  /*2b450*/  ENDCOLLECTIVE ;  /* 0x000000000000791b */ /* 0x003fe20003800000 */
.L_x_3505:
[----:B------:R-:W-:Y:S01]  /*2b460*/  IMAD.MOV.U32 R12, RZ, RZ, 0x8 ;  /* 0x00000008ff0c7424 */ /* 0x000fe200078e00ff */
[----:B------:R-:W-:-:S05]  /*2b470*/  SEL R14, R14, RZ, P3 ;  /* 0x000000ff0e0e7207 */ /* 0x000fca0001800000 */
[----:B------:R-:W-:-:S04]  /*2b480*/  IMAD.IADD R3, R3, 0x1, R14 ;  /* 0x0000000103037824 */ /* 0x000fc800078e020e */
[----:B------:R-:W-:-:S07]  /*2b490*/  IMAD.MOV.U32 R13, RZ, RZ, R3 ;  /* 0x000000ffff0d7224 */ /* 0x000fce00078e0003 */
[----:B------:R-:W-:Y:S05]  /*2b4a0*/  WARPSYNC.COLLECTIVE R15, `(.L_x_3506) ;  /* 0x000000000f087348 */ /* 0x000fea0003c00000 */
[----:B------:R0:W1:Y:S02]  /*2b4b0*/  SHFL.UP P6, R14, R13, R12, R11 ;  /* 0x0400000c0d0e7389 */ /* 0x00006400000c000b */
[----:B01----:R-:W-:Y:S01]  /*2b4c0*/  ENDCOLLECTIVE ;  /* 0x000000000000791b */ /* 0x003fe20003800000 */
.L_x_3506:
[----:B------:R-:W-:Y:S01]  /*2b4d0*/  IMAD.MOV.U32 R12, RZ, RZ, 0x10 ;  /* 0x00000010ff0c7424 */ /* 0x000fe200078e00ff */
[----:B------:R-:W-:-:S05]  /*2b4e0*/  SEL R14, R14, RZ, P4 ;  /* 0x000000ff0e0e7207 */ /* 0x000fca0002000000 */
[----:B------:R-:W-:-:S04]  /*2b4f0*/  IMAD.IADD R3, R3, 0x1, R14 ;  /* 0x0000000103037824 */ /* 0x000fc800078e020e */
[----:B------:R-:W-:-:S07]  /*2b500*/  IMAD.MOV.U32 R13, RZ, RZ, R3 ;  /* 0x000000ffff0d7224 */ /* 0x000fce00078e0003 */
[----:B------:R-:W-:Y:S05]  /*2b510*/  WARPSYNC.COLLECTIVE R15, `(.L_x_3507) ;  /* 0x000000000f087348 */ /* 0x000fea0003c00000 */
[----:B------:R0:W1:Y:S02]  /*2b520*/  SHFL.UP P6, R14, R13, R12, R11 ;  /* 0x0400000c0d0e7389 */ /* 0x00006400000c000b */
[----:B01----:R-:W-:Y:S01]  /*2b530*/  ENDCOLLECTIVE ;  /* 0x000000000000791b */ /* 0x003fe20003800000 */
.L_x_3507:
        /* <DEDUP_REMOVED lines=8> */
.L_x_3508:
[----:B------:R-:W-:Y:S01]  /*2b5c0*/  IMAD.MOV.U32 R16, RZ, RZ, R14 ;  /* 0x000000ffff107224 */ /* 0x000fe200078e000e */
[----:B------:R-:W-:Y:S06]  /*2b5d0*/  BRA `(.L_x_3509) ;  /* 0xffffffcc00787947 */ /* 0x000fec000383ffff */
.L_x_3423:
[----:B------:R-:W-:Y:S01]  /*2b5e0*/  BSSY B0, `(.L_x_3510) ;  /* 0x0000006000007945 */ /* 0x000fe20003800000 */
[----:B------:R-:W-:Y:S01]  /*2b5f0*/  PLOP3.LUT P6, PT, P6, PT, PT, 0x8, 0x0 ;  /* 0x000000000000781c */ /* 0x000fe200037ce170 */
[----:B------:R-:W-:-:S12]  /*2b600*/  IMAD.MOV.U32 R15, RZ, RZ, -0x1 ;  /* 0xffffffffff0f7424 */ /* 0x000fd800078e00ff */
[----:B01---5:R-:W-:Y:S05]  /*2b610*/  WARPSYNC.COLLECTIVE R15, `(.L_x_3511) ;  /* 0x000000000f087348 */ /* 0x023fea0003c00000 */
[----:B------:R-:W-:Y:S01]  /*2b620*/  VOTE.ANY R14, PT, P6 ;  /* 0x00000000000e7806 */ /* 0x000fe200030e0100 */
[----:B01---5:R-:W-:Y:S06]  /*2b630*/  ENDCOLLECTIVE ;  /* 0x000000000000791b */ /* 0x023fec0003800000 */
.L_x_3511:
[----:B------:R-:W-:Y:S05]  /*2b640*/  BSYNC B0 ;  /* 0x0000000000007941 */ /* 0x000fea0003800000 */
.L_x_3510:
        /* <DEDUP_REMOVED lines=9> */
.L_x_3512:
[----:B------:R-:W-:Y:S01]  /*2b6e0*/  IMAD.MOV.U32 R17, RZ, RZ, R14 ;  /* 0x000000ffff117224 */ /* 0x000fe200078e000e */
[----:B------:R-:W-:Y:S06]  /*2b6f0*/  BRA `(.L_x_3513) ;  /* 0xffffffcc00687947 */ /* 0x000fec000383ffff */
.L_x_3425:
[----:B------:R-:W-:Y:S01]  /*2b700*/  BSSY B0, `(.L_x_3514) ;  /* 0x0000007000007945 */ /* 0x000fe20003800000 */
[----:B------:R-:W-:Y:S02]  /*2b710*/  IMAD.MOV.U32 R13, RZ, RZ, R3 ;  /* 0x000000ffff0d7224 */ /* 0x000fe400078e0003 */
[----:B------:R-:W-:Y:S02]  /*2b720*/  IMAD.MOV.U32 R11, RZ, RZ, 0x1f ;  /* 0x0000001fff0b7424 */ /* 0x000fe400078e00ff */
[----:B------:R-:W-:-:S07]  /*2b730*/  IMAD.MOV.U32 R15, RZ, RZ, -0x1 ;  /* 0xffffffffff0f7424 */ /* 0x000fce00078e00ff */
[----:B0123-5:R-:W-:Y:S05]  /*2b740*/  WARPSYNC.COLLECTIVE R15, `(.L_x_3515) ;  /* 0x000000000f087348 */ /* 0x02ffea0003c00000 */
[----:B------:R4:W0:Y:S02]  /*2b750*/  SHFL.IDX P6, R14, R13, R12, R11 ;  /* 0x0000000c0d0e7389 */ /* 0x00082400000c000b */
[----:B012345:R-:W-:Y:S01]  /*2b760*/  ENDCOLLECTIVE ;  /* 0x000000000000791b */ /* 0x03ffe20003800000 */
.L_x_3515:
[----:B------:R-:W-:Y:S05]  /*2b770*/  BSYNC B0 ;  /* 0x0000000000007941 */ /* 0x000fea0003800000 */
.L_x_3514:
[----:B------:R-:W-:Y:S01]  /*2b780*/  IMAD.MOV.U32 R3, RZ, RZ, R14 ;  /* 0x000000ffff037224 */ /* 0x000fe200078e000e */
[----:B------:R-:W-:Y:S06]  /*2b790*/  BRA `(.L_x_3516) ;  /* 0xffffffcc005c7947 */ /* 0x000fec000383ffff */
.L_x_3429:
[----:B0-----:R0:W2:Y:S02]  /*2b7a0*/  SYNCS.PHASECHK.TRANS64.TRYWAIT P0, [R0+URZ+0x32420], R3 ;  /* 0x03242003000075a7 */ /* 0x0010a4000800017f */
[----:B--2---:R-:W-:Y:S05]  /*2b7b0*/  @!P0 NANOSLEEP.SYNCS 0x989680 ;  /* 0x009896800000895d */ /* 0x004fea0003900000 */
[----:B------:R-:W2:Y:S02]  /*2b7c0*/  @!P0 SYNCS.PHASECHK.TRANS64 P0, [R0+URZ+0x32420], R3 ;  /* 0x03242003000085a7 */ /* 0x000ea4000800007f */
[----:B--2---:R-:W-:Y:S05]  /*2b7d0*/  @!P0 BRA `(.L_x_3429) ;  /* 0xfffffffc00f08947 */ /* 0x004fea000383ffff */
[----:B------:R-:W-:Y:S05]  /*2b7e0*/  BRA `(.L_x_3517) ;  /* 0xffffffd000e07947 */ /* 0x000fea000383ffff */
.L_x_3430:
        /* <DEDUP_REMOVED lines=11> */
.L_x_3519:
[----:B------:R-:W-:Y:S05]  /*2b8a0*/  BSYNC B0 ;  /* 0x0000000000007941 */ /* 0x000fea0003800000 */
.L_x_3518:
[----:B------:R-:W-:Y:S05]  /*2b8b0*/  BRA `(.L_x_3520) ;  /* 0xffffffd000c87947 */ /* 0x000fea000383ffff */
.L_x_3433:
[----:B------:R-:W-:Y:S01]  /*2b8c0*/  BSSY B1, `(.L_x_3521) ;  /* 0x0000006000017945 */ /* 0x000fe20003800000 */
[----:B------:R-:W-:-:S07]  /*2b8d0*/  IMAD.MOV.U32 R15, RZ, RZ, -0x1 ;  /* 0xffffffffff0f7424 */ /* 0x000fce00078e00ff */
[----:B012--5:R-:W-:Y:S05]  /*2b8e0*/  WARPSYNC.COLLECTIVE R15, `(.L_x_3522) ;  /* 0x000000000f0c7348 */ /* 0x027fea0003c00000 */
[----:B------:R-:W-:Y:S02]  /*2b8f0*/  ELECT P6, UR62, PT ;  /* 0x00000000003e782f */ /* 0x000fe400038c0000 */
[----:B------:R-:W-:Y:S01]  /*2b900*/  MOV R14, UR62 ;  /* 0x0000003e000e7c02 */ /* 0x000fe20008000f00 */
[----:B012--5:R-:W-:Y:S10]  /*2b910*/  ENDCOLLECTIVE ;  /* 0x000000000000791b */ /* 0x027ff40003800000 */
.L_x_3522:
[----:B------:R-:W-:Y:S05]  /*2b920*/  BSYNC B1 ;  /* 0x0000000000017941 */ /* 0x000fea0003800000 */
.L_x_3521:
[----:B------:R-:W-:Y:S05]  /*2b930*/  BRA `(.L_x_3523) ;  /* 0xffffffd000c07947 */ /* 0x000fea000383ffff */
.L_x_3435:
[----:B0-----:R0:W2:Y:S02]  /*2b940*/  SYNCS.PHASECHK.TRANS64.TRYWAIT P0, [R6+URZ], R5 ;  /* 0x00000005060075a7 */ /* 0x0010a4000800017f */
[----:B--2---:R-:W-:Y:S05]  /*2b950*/  @!P0 NANOSLEEP.SYNCS 0x989680 ;  /* 0x009896800000895d */ /* 0x004fea0003900000 */
[----:B------:R-:W2:Y:S02]  /*2b960*/  @!P0 SYNCS.PHASECHK.TRANS64 P0, [R6+URZ], R5 ;  /* 0x00000005060085a7 */ /* 0x000ea4000800007f */
[----:B--2---:R-:W-:Y:S05]  /*2b970*/  @!P0 BRA `(.L_x_3435) ;  /* 0xfffffffc00f08947 */ /* 0x004fea000383ffff */
[----:B------:R-:W-:Y:S05]  /*2b980*/  BRA `(.L_x_3524) ;  /* 0xffffffd000fc7947 */ /* 0x000fea000383ffff */
.L_x_3436:
[----:B--2---:R2:W3:Y:S02]  /*2b990*/  SYNCS.PHASECHK.TRANS64.TRYWAIT P0, [R7+URZ], R2 ;  /* 0x00000002070075a7 */ /* 0x0044e4000800017f */
[----:B---3--:R-:W-:Y:S05]  /*2b9a0*/  @!P0 NANOSLEEP.SYNCS 0x989680 ;  /* 0x009896800000895d */ /* 0x008fea0003900000 */
[----:B------:R-:W3:Y:S02]  /*2b9b0*/  @!P0 SYNCS.PHASECHK.TRANS64 P0, [R7+URZ], R2 ;  /* 0x00000002070085a7 */ /* 0x000ee4000800007f */
[----:B---3--:R-:W-:Y:S05]  /*2b9c0*/  @!P0 BRA `(.L_x_3436) ;  /* 0xfffffffc00f08947 */ /* 0x008fea000383ffff */
[----:B------:R-:W-:Y:S05]  /*2b9d0*/  BRA `(.L_x_3525) ;  /* 0xffffffd000f07947 */ /* 0x000fea000383ffff */
.L_x_3438:
[----:B---3--:R3:W4:Y:S02]  /*2b9e0*/  SYNCS.PHASECHK.TRANS64.TRYWAIT P0, [R4+URZ], R5 ;  /* 0x00000005040075a7 */ /* 0x008724000800017f */
[----:B----4-:R-:W-:Y:S05]  /*2b9f0*/  @!P0 NANOSLEEP.SYNCS 0x989680 ;  /* 0x009896800000895d */ /* 0x010fea0003900000 */
[----:B------:R-:W4:Y:S02]  /*2ba00*/  @!P0 SYNCS.PHASECHK.TRANS64 P0, [R4+URZ], R5 ;  /* 0x00000005040085a7 */ /* 0x000f24000800007f */
[----:B----4-:R-:W-:Y:S05]  /*2ba10*/  @!P0 BRA `(.L_x_3438) ;  /* 0xfffffffc00f08947 */ /* 0x010fea000383ffff */
[----:B------:R-:W-:Y:S05]  /*2ba20*/  BRA `(.L_x_3526) ;  /* 0xffffffd000f87947 */ /* 0x000fea000383ffff */
        .type           $_ZN7cutlass13device_kernelIN5flash11enable_sm90INS1_16FlashAttnFwdSm90INS1_25CollectiveMainloopFwdSm90ILi2EN4cute5tupleIJNS5_1CILi1EEES8_S8_EEENS6_IJNS7_ILi128EEENS7_ILi96EEENS7_ILi64EEEEEELi256ENS_10bfloat16_tEfNS_4arch4Sm90ELb0ELb1ELb0ELb1ELb0ELb0ELb1ELb1ELb0ELb1ELb0ELb0EEENS1_21CollectiveEpilogueFwdINS6_IJSA_NS7_ILi256EEESB_EEES9_SE_SG_Li256ELb1ELb1ELb0ELb0EEENS1_36VarlenDynamicPersistentTileSchedulerILi128ELi96ELi256ELi128ELb0ELb1ELb1ELb1ELb0ELb1EEEEEEEEEvNT_6ParamsE$_ZZN5flash25CollectiveMainloopFwdSm90ILi2EN4cute5tupleIJNS1_1CILi1EEES4_S4_EEENS2_IJNS3_ILi128EEENS3_ILi96EEENS3_ILi64EEEEEELi256EN7cutlass10bfloat16_tEfNSA_4arch4Sm90ELb0ELb1ELb0ELb1ELb0ELb0ELb1ELb1ELb0ELb1ELb0ELb0EE3mmaINS_16FlashAttnFwdSm90ISE_NS_21CollectiveEpilogueFwdINS2_IJS6_NS3_ILi256EEES7_EEES5_SB_SD_Li256ELb1ELb1ELb0ELb0EEENS_36VarlenDynamicPersistentTileSchedulerILi128ELi96ELi256ELi128ELb0ELb1ELb1ELb1ELb0ELb1EEEE13SharedStorageENS1_6TensorINS1_11ArrayEngineIfLm128EEENS1_6LayoutINS2_IJNS2_IJNS3_ILi2EEEST_NS3_ILi32EEEEEES4_S4_EEENS2_IJNS2_IJS4_ST_NS3_ILi4EEEEEENS3_ILi0EEESZ_EEEEEEENS_7SoftmaxILi2ELi0EEEEEbRKNSE_6ParamsENSA_25PipelineTmaAsyncNoClusterILi2ENSA_16PipelineTmaAsyncILi2EEEEES1B_RNSA_13PipelineStateILj2EEERT0_RT1_iRiRKNS_16SeqlenInfoQKNewKILb1ELb0EEENS2_IJiiiiEEERT_ENKUliT_T0_T1_E_clIZSF_ISO_S12_S14_EbS17_S1B_S1B_S1E_S1G_S1I_iS1J_S1N_S1O_S1Q_EUlRS1R_iE1_NS3_ILb0EEENS3_ILb1EEEEEDaiS1R_S1S_S1T_,@function
        .size           $_ZN7cutlass13device_kernelIN5flash11enable_sm90INS1_16FlashAttnFwdSm90INS1_25CollectiveMainloopFwdSm90ILi2EN4cute5tupleIJNS5_1CILi1EEES8_S8_EEENS6_IJNS7_ILi128EEENS7_ILi96EEENS7_ILi64EEEEEELi256ENS_10bfloat16_tEfNS_4arch4Sm90ELb0ELb1ELb0ELb1ELb0ELb0ELb1ELb1ELb0ELb1ELb0ELb0EEENS1_21CollectiveEpilogueFwdINS6_IJSA_NS7_ILi256EEESB_EEES9_SE_SG_Li256ELb1ELb1ELb0ELb0EEENS1_36VarlenDynamicPersistentTileSchedulerILi128ELi96ELi256ELi128ELb0ELb1ELb1ELb1ELb0ELb1EEEEEEEEEvNT_6ParamsE$_ZZN5flash25CollectiveMainloopFwdSm90ILi2EN4cute5tupleIJNS1_1CILi1EEES4_S4_EEENS2_IJNS3_ILi128EEENS3_ILi96EEENS3_ILi64EEEEEELi256EN7cutlass10bfloat16_tEfNSA_4arch4Sm90ELb0ELb1ELb0ELb1ELb0ELb0ELb1ELb1ELb0ELb1ELb0ELb0EE3mmaINS_16FlashAttnFwdSm90ISE_NS_21CollectiveEpilogueFwdINS2_IJS6_NS3_ILi256EEES7_EEES5_SB_SD_Li256ELb1ELb1ELb0ELb0EEENS_36VarlenDynamicPersistentTileSchedulerILi128ELi96ELi256ELi128ELb0ELb1ELb1ELb1ELb0ELb1EEEE13SharedStorageENS1_6TensorINS1_11ArrayEngineIfLm128EEENS1_6LayoutINS2_IJNS2_IJNS3_ILi2EEEST_NS3_ILi32EEEEEES4_S4_EEENS2_IJNS2_IJS4_ST_NS3_ILi4EEEEEENS3_ILi0EEESZ_EEEEEEENS_7SoftmaxILi2ELi0EEEEEbRKNSE_6ParamsENSA_25PipelineTmaAsyncNoClusterILi2ENSA_16PipelineTmaAsyncILi2EEEEES1B_RNSA_13PipelineStateILj2EEERT0_RT1_iRiRKNS_16SeqlenInfoQKNewKILb1ELb0EEENS2_IJiiiiEEERT_ENKUliT_T0_T1_E_clIZSF_ISO_S12_S14_EbS17_S1B_S1B_S1E_S1G_S1I_iS1J_S1N_S1O_S1Q_EUlRS1R_iE1_NS3_ILb0EEENS3_ILb1EEEEEDaiS1R_S1S_S1T_,(.L_x_6045 - $_ZN7cutlass13device_kernelIN5flash11enable_sm90INS1_16FlashAttnFwdSm90INS1_25CollectiveMainloopFwdSm90ILi2EN4cute5tupleIJNS5_1CILi1EEES8_S8_EEENS6_IJNS7_ILi128EEENS7_ILi96EEENS7_ILi64EEEEEELi256ENS_10bfloat16_tEfNS_4arch4Sm90ELb0ELb1ELb0ELb1ELb0ELb0ELb1ELb1ELb0ELb1ELb0ELb0EEENS1_21CollectiveEpilogueFwdINS6_IJSA_NS7_ILi256EEESB_EEES9_SE_SG_Li256ELb1ELb1ELb0ELb0EEENS1_36VarlenDynamicPersistentTileSchedulerILi128ELi96ELi256ELi128ELb0ELb1ELb1ELb1ELb0ELb1EEEEEEEEEvNT_6ParamsE$_ZZN5flash25CollectiveMainloopFwdSm90ILi2EN4cute5tupleIJNS1_1CILi1EEES4_S4_EEENS2_IJNS3_ILi128EEENS3_ILi96EEENS3_ILi64EEEEEELi256EN7cutlass10bfloat16_tEfNSA_4arch4Sm90ELb0ELb1ELb0ELb1ELb0ELb0ELb1ELb1ELb0ELb1ELb0ELb0EE3mmaINS_16FlashAttnFwdSm90ISE_NS_21CollectiveEpilogueFwdINS2_IJS6_NS3_ILi256EEES7_EEES5_SB_SD_Li256ELb1ELb1ELb0ELb0EEENS_36VarlenDynamicPersistentTileSchedulerILi128ELi96ELi256ELi128ELb0ELb1ELb1ELb1ELb0ELb1EEEE13SharedStorageENS1_6TensorINS1_11ArrayEngineIfLm128EEENS1_6LayoutINS2_IJNS2_IJNS3_ILi2EEEST_NS3_ILi32EEEEEES4_S4_EEENS2_IJNS2_IJS4_ST_NS3_ILi4EEEEEENS3_ILi0EEESZ_EEEEEEENS_7SoftmaxILi2ELi0EEEEEbRKNSE_6ParamsENSA_25PipelineTmaAsyncNoClusterILi2ENSA_16PipelineTmaAsyncILi2EEEEES1B_RNSA_13PipelineStateILj2EEERT0_RT1_iRiRKNS_16SeqlenInfoQKNewKILb1ELb0EEENS2_IJiiiiEEERT_ENKUliT_T0_T1_E_clIZSF_ISO_S12_S14_EbS17_S1B_S1B_S1E_S1G_S1I_iS1J_S1N_S1O_S1Q_EUlRS1R_iE1_NS3_ILb0EEENS3_ILb1EEEEEDaiS1R_S1S_S1T_)
$_ZN7cutlass13device_kernelIN5flash11enable_sm90INS1_16FlashAttnFwdSm90INS1_25CollectiveMainloopFwdSm90ILi2EN4cute5tupleIJNS5_1CILi1EEES8_S8_EEENS6_IJNS7_ILi128EEENS7_ILi96EEENS7_ILi64EEEEEELi256ENS_10bfloat16_tEfNS_4arch4Sm90ELb0ELb1ELb0ELb1ELb0ELb0ELb1ELb1ELb0ELb1ELb0ELb0EEENS1_21CollectiveEpilogueFwdINS6_IJSA_NS7_ILi256EEESB_EEES9_SE_SG_Li256ELb1ELb1ELb0ELb0EEENS1_36VarlenDynamicPersistentTileSchedulerILi128ELi96ELi256ELi128ELb0ELb1ELb1ELb1ELb0ELb1EEEEEEEEEvNT_6ParamsE$_ZZN5flash25CollectiveMainloopFwdSm90ILi2EN4cute5tupleIJNS1_1CILi1EEES4_S4_EEENS2_IJNS3_ILi128EEENS3_ILi96EEENS3_ILi64EEEEEELi256EN7cutlass10bfloat16_tEfNSA_4arch4Sm90ELb0ELb1ELb0ELb1ELb0ELb0ELb1ELb1ELb0ELb1ELb0ELb0EE3mmaINS_16FlashAttnFwdSm90ISE_NS_21CollectiveEpilogueFwdINS2_IJS6_NS3_ILi256EEES7_EEES5_SB_SD_Li256ELb1ELb1ELb0ELb0EEENS_36VarlenDynamicPersistentTileSchedulerILi128ELi96ELi256ELi128ELb0ELb1ELb1ELb1ELb0ELb1EEEE13SharedStorageENS1_6TensorINS1_11ArrayEngineIfLm128EEENS1_6LayoutINS2_IJNS2_IJNS3_ILi2EEEST_NS3_ILi32EEEEEES4_S4_EEENS2_IJNS2_IJS4_ST_NS3_ILi4EEEEEENS3_ILi0EEESZ_EEEEEEENS_7SoftmaxILi2ELi0EEEEEbRKNSE_6ParamsENSA_25PipelineTmaAsyncNoClusterILi2ENSA_16PipelineTmaAsyncILi2EEEEES1B_RNSA_13PipelineStateILj2EEERT0_RT1_iRiRKNS_16SeqlenInfoQKNewKILb1ELb0EEENS2_IJiiiiEEERT_ENKUliT_T0_T1_E_clIZSF_ISO_S12_S14_EbS17_S1B_S1B_S1E_S1G_S1I_iS1J_S1N_S1O_S1Q_EUlRS1R_iE1_NS3_ILb0EEENS3_ILb1EEEEEDaiS1R_S1S_S1T_:
        /* <DEDUP_REMOVED lines=47> */
.L_x_3528:
[----:B------:R-:W-:Y:S05]  /*2bd20*/  BSYNC B3 ;  /* 0x0000000000037941 */ /* 0x000fea0003800000 */
.L_x_3527:
        /* <DEDUP_REMOVED lines=17> */
.L_x_3530:
[----:B------:R-:W-:Y:S05]  /*2be40*/  BSYNC B3 ;  /* 0x0000000000037941 */ /* 0x000fea0003800000 */
.L_x_3529:
        /* <DEDUP_REMOVED lines=10> */
.L_x_3532:
[----:B------:R-:W-:Y:S05]  /*2bef0*/  BSYNC B3 ;  /* 0x0000000000037941 */ /* 0x000fea0003800000 */
.L_x_3531:
        /* <DEDUP_REMOVED lines=92> */
.L_x_3535:
[----:B------:R-:W-:Y:S05]  /*2c4c0*/  BSYNC B3 ;  /* 0x0000000000037941 */ /* 0x000fea0003800000 */
.L_x_3534:
        /* <DEDUP_REMOVED lines=17> */
.L_x_3537:
[----:B------:R-:W-:Y:S05]  /*2c5e0*/  BSYNC B3 ;  /* 0x0000000000037941 */ /* 0x000fea0003800000 */
.L_x_3536:
        /* <DEDUP_REMOVED lines=10> */
.L_x_3539:
[----:B------:R-:W-:Y:S05]  /*2c690*/  BSYNC B3 ;  /* 0x0000000000037941 */ /* 0x000fea0003800000 */
.L_x_3538:
        /* <DEDUP_REMOVED lines=392> */
.L_x_3546:
[----:B------:R-:W-:Y:S05]  /*2df20*/  BSYNC B5 ;  /* 0x0000000000057941 */ /* 0x000fea0003800000 */
.L_x_3545:
[----:B------:R-:W-:Y:S01]  /*2df30*/  LOP3.LUT R9, RZ, R9, RZ, 0x33, !PT ;  /* 0x00000009ff097212 */ /* 0x000fe200078e33ff */
[----:B------:R-:W-:Y:S06]  /*2df40*/  BRA `(.L_x_3547) ;  /* 0x0000000000287947 */ /* 0x000fec0003800000 */
.L_x_3544:
        /* <DEDUP_REMOVED lines=10> */
.L_x_3547:
[----:B------:R-:W-:Y:S05]  /*2dff0*/  BSYNC B4 ;  /* 0x0000000000047941 */ /* 0x000fea0003800000 */
.L_x_3543:
[----:B------:R-:W-:-:S05]  /*2e000*/  IMAD R9, R76, R9, R12 ;  /* 0x000000094c097224 */ /* 0x000fca00078e020c */
[----:B------:R-:W-:Y:S02]  /*2e010*/  VIMNMX R2, R2, R9, !PT ;  /* 0x0000000902027248 */ /* 0x000fe40007fe0100 */
[----:B------:R-:W-:-:S07]  /*2e020*/  VIADDMNMX R7, R9, R76, R7, PT ;  /* 0x0000004c09077246 */ /* 0x000fce0003800107 */
.L_x_3542:
[----:B------:R-:W-:Y:S05]  /*2e030*/  BSYNC B3 ;  /* 0x0000000000037941 */ /* 0x000fea0003800000 */
.L_x_3541:
        /* <DEDUP_REMOVED lines=137> */
.L_x_3553:
[----:B------:R-:W-:Y:S05]  /*2e8d0*/  BSYNC B5 ;  /* 0x0000000000057941 */ /* 0x000fea0003800000 */
.L_x_3552:
[----:B------:R-:W-:Y:S01]  /*2e8e0*/  LOP3.LUT R21, RZ, R21, RZ, 0x33, !PT ;  /* 0x00000015ff157212 */ /* 0x000fe200078e33ff */
[----:B------:R-:W-:Y:S06]  /*2e8f0*/  BRA `(.L_x_3554) ;  /* 0x0000000000287947 */ /* 0x000fec0003800000 */
.L_x_3551:
        /* <DEDUP_REMOVED lines=10> */
.L_x_3554:
[----:B------:R-:W-:Y:S05]  /*2e9a0*/  BSYNC B4 ;  /* 0x0000000000047941 */ /* 0x000fea0003800000 */
.L_x_3550:
[----:B------:R-:W-:-:S05]  /*2e9b0*/  IMAD R21, R76, R21, R12 ;  /* 0x000000154c157224 */ /* 0x000fca00078e020c */
[----:B------:R-:W-:Y:S02]  /*2e9c0*/  VIADDMNMX R9, R21, R76, R9, PT ;  /* 0x0000004c15097246 */ /* 0x000fe40003800109 */
[----:B------:R-:W-:-:S07]  /*2e9d0*/  VIMNMX R8, R8, R21, !PT ;  /* 0x0000001508087248 */ /* 0x000fce0007fe0100 */
.L_x_3549:
[----:B------:R-:W-:Y:S05]  /*2e9e0*/  BSYNC B3 ;  /* 0x0000000000037941 */ /* 0x000fea0003800000 */
.L_x_3548:
        /* <DEDUP_REMOVED lines=246> */
[----:B---3--:R-:W-:Y:S01]  /*2f950*/  FADD.FTZ R6, R152, R73 ;  /* 0x0000004998067221 */ /* 0x008fe20000010000 */
[----:B------:R-:W3:Y:S01]  /*2f960*/  MUFU.EX2 R13, R34 ;  /* 0x00000022000d7308 */ /* 0x000ee20000000800 */
[----:B----4-:R-:W-:-:S02]  /*2f970*/  FADD.FTZ R7, R153, R24 ;  /* 0x0000001899077221 */ /* 0x010fc40000010000 */
[----:B0-----:R-:W-:Y:S02]  /*2f980*/  FADD.FTZ R27, R25, R6 ;  /* 0x00000006191b7221 */ /* 0x001fe40000010000 */
[----:B-1----:R-:W-:-:S03]  /*2f990*/  FADD.FTZ R6, R158, R7 ;  /* 0x000000079e067221 */ /* 0x002fc60000010000 */
[----:B------:R-:W0:Y:S01]  /*2f9a0*/  MUFU.EX2 R21, R21 ;  /* 0x0000001500157308 */ /* 0x000e220000000800 */
[----:B--2---:R-:W-:Y:S01]  /*2f9b0*/  FADD.FTZ R24, R154, R27 ;  /* 0x0000001b9a187221 */ /* 0x004fe20000010000 */
[----:B-----5:R-:W-:-:S06]  /*2f9c0*/  FADD.FTZ R6, R155, R6 ;  /* 0x000000069b067221 */ /* 0x020fcc0000010000 */
[----:B------:R-:W1:Y:S01]  /*2f9d0*/  MUFU.EX2 R12, R12 ;  /* 0x0000000c000c7308 */ /* 0x000e620000000800 */
[----:B------:R-:W-:Y:S01]  /*2f9e0*/  FADD.FTZ R7, R213, R24 ;  /* 0x00000018d5077221 */ /* 0x000fe20000010000 */
[----:B------:R-:W-:-:S06]  /*2f9f0*/  FADD.FTZ R6, R157, R6 ;  /* 0x000000069d067221 */ /* 0x000fcc0000010000 */
[----:B------:R-:W2:Y:S08]  /*2fa00*/  MUFU.EX2 R20, R20 ;  /* 0x0000001400147308 */ /* 0x000eb00000000800 */
[----:B------:R-:W4:Y:S01]  /*2fa10*/  MUFU.EX2 R160, R160 ;  /* 0x000000a000a07308 */ /* 0x000f220000000800 */
[----:B------:R-:W-:Y:S01]  /*2fa20*/  FADD.FTZ R24, R156, R7 ;  /* 0x000000079c187221 */ /* 0x000fe20000010000 */
        /* <DEDUP_REMOVED lines=464> */
[----:B------:R-:W3:Y:S02]  /*31730*/  LD.E R2, desc[UR6][R6.64+0x1f8] ;  /* 0x0001f80606027980 */ /* 0x000ee4000c101900 */
[----:B---3--:R-:W-:-:S05]  /*31740*/  FMUL.FTZ R31, R9, R2 ;  /* 0x00000002091f7220 */ /* 0x008fca0000410000 */
[----:B------:R-:W-:Y:S04]  /*31750*/  ST.E desc[UR4][R6.64+0x1f8], R31 ;  /* 0x0001f81f06007985 */ /* 0x000fe8000c101904 */
[----:B------:R-:W3:Y:S01]  /*31760*/  LD.E R2, desc[UR6][R6.64+0x1fc] ;  /* 0x0001fc0606027980 */ /* 0x000ee2000c101900 */
[----:B------:R-:W-:Y:S01]  /*31770*/  LEA.HI R24, R207, 0x8, RZ, 0x19 ;  /* 0x00000008cf187811 */ /* 0x000fe200078fc8ff */
[----:B---3--:R-:W-:-:S05]  /*31780*/  FMUL.FTZ R9, R9, R2 ;  /* 0x0000000209097220 */ /* 0x008fca0000410000 */
[----:B------:R3:W-:Y:S04]  /*31790*/  ST.E desc[UR4][R6.64+0x1fc], R9 ;  /* 0x0001fc0906007985 */ /* 0x0007e8000c101904 */
[----:B0-----:R-:W4:Y:S01]  /*317a0*/  LDL.64 R2, [R0+0x80] ;  /* 0x0000800000027983 */ /* 0x001f220000100a00 */
[----:B------:R0:W-:Y:S06]  /*317b0*/  BAR.SYNC.DEFER_BLOCKING R24, 0x100 ;  /* 0x000400180000751d */ /* 0x0001ec0000010000 */
[----:B-1----:R-:W5:Y:S04]  /*317c0*/  LDL.64 R26, [R0] ;  /* 0x00000000001a7983 */ /* 0x002f680000100a00 */
[----:B--2---:R-:W2:Y:S04]  /*317d0*/  LDL.64 R28, [R0+0x98] ;  /* 0x00009800001c7983 */ /* 0x004ea80000100a00 */
[----:B---3--:R-:W0:Y:S04]  /*317e0*/  LDL.64 R8, [R0+0x88] ;  /* 0x0000880000087983 */ /* 0x008e280000100a00 */
[----:B----4-:R-:W3:Y:S04]  /*317f0*/  LD.E R31, desc[UR4][R2.64] ;  /* 0x00000004021f7980 */ /* 0x010ee8000c101900 */
[----:B-----5:R-:W4:Y:S04]  /*31800*/  LD.E R27, desc[UR6][R26.64] ;  /* 0x000000061a1b7980 */ /* 0x020f28000c101900 */
[----:B--2---:R-:W4:Y:S04]  /*31810*/  LD.E.64 R6, desc[UR4][R28.64] ;  /* 0x000000041c067980 */ /* 0x004f28000c101b00 */
[----:B---3--:R1:W-:Y:S04]  /*31820*/  ST.E desc[UR8][R2.64], R31 ;  /* 0x0000001f02007985 */ /* 0x0083e8000c101908 */
[----:B------:R-:W2:Y:S04]  /*31830*/  LD.E R33, desc[UR10][R2.64+0x4] ;  /* 0x0000040a02217980 */ /* 0x000ea8000c101900 */
[----:B--2---:R2:W-:Y:S04]  /*31840*/  ST.E desc[UR4][R2.64+0x4], R33 ;  /* 0x0000042102007985 */ /* 0x0045e8000c101904 */
[----:B------:R-:W3:Y:S04]  /*31850*/  LD.E R35, desc[UR6][R2.64+0x8] ;  /* 0x0000080602237980 */ /* 0x000ee8000c101900 */
[----:B---3--:R3:W-:Y:S04]  /*31860*/  ST.E desc[UR4][R2.64+0x8], R35 ;  /* 0x0000082302007985 */ /* 0x0087e8000c101904 */
[----:B------:R-:W5:Y:S04]  /*31870*/  LD.E R37, desc[UR6][R2.64+0xc] ;  /* 0x00000c0602257980 */ /* 0x000f68000c101900 */
[----:B-----5:R-:W-:Y:S04]  /*31880*/  ST.E desc[UR4][R2.64+0xc], R37 ;  /* 0x00000c2502007985 */ /* 0x020fe8000c101904 */
[----:B------:R-:W5:Y:S04]  /*31890*/  LD.E R29, desc[UR6][R2.64+0x10] ;  /* 0x00001006021d7980 */ /* 0x000f68000c101900 */
[----:B-----5:R5:W-:Y:S04]  /*318a0*/  ST.E desc[UR4][R2.64+0x10], R29 ;  /* 0x0000101d02007985 */ /* 0x020be8000c101904 */
[----:B-1----:R-:W4:Y:S04]  /*318b0*/  LD.E R31, desc[UR6][R2.64+0x14] ;  /* 0x00001406021f7980 */ /* 0x002f28000c101900 */
[----:B----4-:R1:W-:Y:S04]  /*318c0*/  ST.E desc[UR4][R2.64+0x14], R31 ;  /* 0x0000141f02007985 */ /* 0x0103e8000c101904 */
[----:B--2---:R-:W2:Y:S04]  /*318d0*/  LD.E R33, desc[UR6][R2.64+0x18] ;  /* 0x0000180602217980 */ /* 0x004ea8000c101900 */
[----:B--2---:R2:W-:Y:S04]  /*318e0*/  ST.E desc[UR4][R2.64+0x18], R33 ;  /* 0x0000182102007985 */ /* 0x0045e8000c101904 */
[----:B---3--:R-:W3:Y:S04]  /*318f0*/  LD.E R35, desc[UR6][R2.64+0x1c] ;  /* 0x00001c0602237980 */ /* 0x008ee8000c101900 */
[----:B---3--:R3:W-:Y:S04]  /*31900*/  ST.E desc[UR4][R2.64+0x1c], R35 ;  /* 0x00001c2302007985 */ /* 0x0087e8000c101904 */
[----:B-----5:R-:W4:Y:S04]  /*31910*/  LD.E R29, desc[UR6][R2.64+0x20] ;  /* 0x00002006021d7980 */ /* 0x020f28000c101900 */
[----:B----4-:R4:W-:Y:S04]  /*31920*/  ST.E desc[UR4][R2.64+0x20], R29 ;  /* 0x0000201d02007985 */ /* 0x0109e8000c101904 */
[----:B-1----:R-:W5:Y:S04]  /*31930*/  LD.E R31, desc[UR6][R2.64+0x24] ;  /* 0x00002406021f7980 */ /* 0x002f68000c101900 */
[----:B-----5:R1:W-:Y:S04]  /*31940*/  ST.E desc[UR4][R2.64+0x24], R31 ;  /* 0x0000241f02007985 */ /* 0x0203e8000c101904 */
[----:B--2---:R-:W2:Y:S04]  /*31950*/  LD.E R33, desc[UR6][R2.64+0x28] ;  /* 0x0000280602217980 */ /* 0x004ea8000c101900 */
[----:B--2---:R2:W-:Y:S04]  /*31960*/  ST.E desc[UR4][R2.64+0x28], R33 ;  /* 0x0000282102007985 */ /* 0x0045e8000c101904 */
[----:B---3--:R-:W3:Y:S04]  /*31970*/  LD.E R35, desc[UR6][R2.64+0x2c] ;  /* 0x00002c0602237980 */ /* 0x008ee8000c101900 */
[----:B---3--:R3:W-:Y:S04]  /*31980*/  ST.E desc[UR4][R2.64+0x2c], R35 ;  /* 0x00002c2302007985 */ /* 0x0087e8000c101904 */
[----:B----4-:R-:W4:Y:S04]  /*31990*/  LD.E R29, desc[UR6][R2.64+0x30] ;  /* 0x00003006021d7980 */ /* 0x010f28000c101900 */
        /* <DEDUP_REMOVED lines=229> */
[----:B---3--:R-:W3:Y:S01]  /*327f0*/  LD.E R35, desc[UR6][R2.64+0x1fc] ;  /* 0x0001fc0602237980 */ /* 0x008ee2000c101900 */
[----:B------:R-:W-:-:S02]  /*32800*/  R2UR UR30, R4 ;  /* 0x00000000041e72ca */ /* 0x000fc400000e0000 */
[C---:B------:R-:W-:Y:S02]  /*32810*/  R2UR UR31, R5.reuse ;  /* 0x00000000051f72ca */ /* 0x040fe400000e0000 */
[C---:B------:R-:W-:Y:S02]  /*32820*/  R2UR UR32, R4.reuse ;  /* 0x00000000042072ca */ /* 0x040fe400000e0000 */
[C---:B------:R-:W-:Y:S02]  /*32830*/  R2UR UR33, R5.reuse ;  /* 0x00000000052172ca */ /* 0x040fe400000e0000 */
[C---:B------:R-:W-:Y:S02]  /*32840*/  R2UR UR34, R4.reuse ;  /* 0x00000000042272ca */ /* 0x040fe400000e0000 */
[----:B------:R-:W-:Y:S01]  /*32850*/  R2UR UR35, R5 ;  /* 0x00000000052372ca */ /* 0x000fe200000e0000 */
[----:B---3--:R3:W-:Y:S04]  /*32860*/  ST.E desc[UR4][R2.64+0x1fc], R35 ;  /* 0x0001fc2302007985 */ /* 0x0087e8000c101904 */
[----:B0-----:R-:W5:Y:S01]  /*32870*/  LD.E R24, desc[UR6][R8.64] ;  /* 0x0000000608187980 */ /* 0x001f62000c101900 */
        /* <DEDUP_REMOVED lines=26> */
[----:B------:R-:W-:Y:S01]  /*32a20*/  IMAD R6, R27, 0xc00, R6 ;  /* 0x00000c001b067824 */ /* 0x000fe200078e0206 */
[----:B------:R-:W-:Y:S01]  /*32a30*/  F2FP.BF16.F32.PACK_AB R152, R25, R152 ;  /* 0x000000981998723e */ /* 0x000fe200000010ff */
[----:B------:R-:W5:Y:S04]  /*32a40*/  LD.E R26, desc[UR34][R2.64+0x8] ;  /* 0x00000822021a7980 */ /* 0x000f68000c101900 */
[----:B------:R-:W5:Y:S04]  /*32a50*/  LD.E R25, desc[UR32][R2.64+0x4] ;  /* 0x0000042002197980 */ /* 0x000f68000c101900 */
[----:B------:R-:W5:Y:S04]  /*32a60*/  LD.E R27, desc[UR46][R2.64+0xc] ;  /* 0x00000c2e021b7980 */ /* 0x000f68000c101900 */
[----:B------:R-:W5:Y:S04]  /*32a70*/  LD.E R28, desc[UR48][R2.64+0x10] ;  /* 0x00001030021c7980 */ /* 0x000f68000c101900 */
[----:B----4-:R-:W4:Y:S04]  /*32a80*/  LD.E R29, desc[UR50][R2.64+0x14] ;  /* 0x00001432021d7980 */ /* 0x010f28000c101900 */
[----:B------:R-:W4:Y:S04]  /*32a90*/  LD.E R30, desc[UR52][R2.64+0x18] ;  /* 0x00001834021e7980 */ /* 0x000f28000c101900 */
[----:B-1----:R-:W4:Y:S04]  /*32aa0*/  LD.E R31, desc[UR54][R2.64+0x1c] ;  /* 0x00001c36021f7980 */ /* 0x002f28000c101900 */
[----:B------:R-:W4:Y:S04]  /*32ab0*/  LD.E R32, desc[UR60][R2.64+0x20] ;  /* 0x0000203c02207980 */ /* 0x000f28000c101900 */
[----:B--2---:R-:W4:Y:S04]  /*32ac0*/  LD.E R33, desc[UR58][R2.64+0x24] ;  /* 0x0000243a02217980 */ /* 0x004f28000c101900 */
[----:B------:R-:W4:Y:S04]  /*32ad0*/  LD.E R34, desc[UR56][R2.64+0x28] ;  /* 0x0000283802227980 */ /* 0x000f28000c101900 */
[----:B---3--:R-:W4:Y:S04]  /*32ae0*/  LD.E R35, desc[UR4][R2.64+0x2c] ;  /* 0x00002c0402237980 */ /* 0x008f28000c101900 */
        /* <DEDUP_REMOVED lines=51> */
[----:B-----5:R-:W-:-:S03]  /*32e20*/  ISETP.NE.U32.AND P1, PT, R24, RZ, PT ;  /* 0x000000ff1800720c */ /* 0x020fc60003f25070 */
        /* <DEDUP_REMOVED lines=66> */
[----:B------:R-:W-:-:S02]  /*33250*/  R2UR UR6, R6 ;  /* 0x00000000060672ca */ /* 0x000fc400000e0000 */
[----:B------:R-:W-:Y:S02]  /*33260*/  R2UR UR7, R7 ;  /* 0x00000000070772ca */ /* 0x000fe400000e0000 */
[----:B------:R-:W-:Y:S02]  /*33270*/  F2FP.BF16.F32.PACK_AB R154, R213, R154 ;  /* 0x0000009ad59a723e */ /* 0x000fe400000010ff */
[----:B------:R-:W-:Y:S02]  /*33280*/  F2FP.BF16.F32.PACK_AB R153, R158, R153 ;  /* 0x000000999e99723e */ /* 0x000fe400000010ff */
[----:B------:R-:W-:Y:S01]  /*33290*/  F2FP.BF16.F32.PACK_AB R155, R157, R155 ;  /* 0x0000009b9d9b723e */ /* 0x000fe200000010ff */
[----:B------:R-:W-:Y:S01]  /*332a0*/  VOTEU.ANY UP0, P1 ;  /* 0x00000000003f7886 */ /* 0x000fe20000800100 */
        /* <DEDUP_REMOVED lines=5081> */
.L_x_3555:
[----:B------:R-:W-:-:S04]  /*47040*/  IMAD.MOV.U32 R213, RZ, RZ, 0x0 ;  /* 0x00000000ffd57424 */ /* 0x000fc800078e00ff */
[----:B01----:R-:W-:Y:S05]  /*47050*/  RET.REL.NODEC R212 `(_ZN7cutlass13device_kernelIN5flash11enable_sm90INS1_16FlashAttnFwdSm90INS1_25CollectiveMainloopFwdSm90ILi2EN4cute5tupleIJNS5_1CILi1EEES8_S8_EEENS6_IJNS7_ILi128EEENS7_ILi96EEENS7_ILi64EEEEEELi256ENS_10bfloat16_tEfNS_4arch4Sm90ELb0ELb1ELb0ELb1ELb0ELb0ELb1ELb1ELb0ELb1ELb0ELb0EEENS1_21CollectiveEpilogueFwdINS6_IJSA_NS7_ILi256EEESB_EEES9_SE_SG_Li256ELb1ELb1ELb0ELb0EEENS1_36VarlenDynamicPersistentTileSchedulerILi128ELi96ELi256ELi128ELb0ELb1ELb1ELb1ELb0ELb1EEEEEEEEEvNT_6ParamsE) ;  /* 0xfffffb8cd4e87950 */ /* 0x003fea0003c3ffff */
.L_x_3533:
[----:B0-----:R0:W1:Y:S02]  /*47060*/  SYNCS.PHASECHK.TRANS64.TRYWAIT P1, [R2+URZ], R3 ;  /* 0x00000003020075a7 */ /* 0x001064000802017f */
[----:B-1----:R-:W-:Y:S05]  /*47070*/  @!P1 NANOSLEEP.SYNCS 0x989680 ;  /* 0x009896800000995d */ /* 0x002fea0003900000 */
[----:B------:R-:W1:Y:S02]  /*47080*/  @!P1 SYNCS.PHASECHK.TRANS64 P1, [R2+URZ], R3 ;  /* 0x00000003020095a7 */ /* 0x000e64000802007f */
[----:B-1----:R-:W-:Y:S05]  /*47090*/  @!P1 BRA `(.L_x_3533) ;  /* 0xfffffffc00f09947 */ /* 0x002fea000383ffff */
[----:B------:R-:W-:Y:S05]  /*470a0*/  BRA `(.L_x_3532) ;  /* 0xfffffe4c00907947 */ /* 0x000fea000383ffff */
.L_x_3540:
[----:B0-----:R0:W1:Y:S02]  /*470b0*/  SYNCS.PHASECHK.TRANS64.TRYWAIT P1, [R8+URZ], R9 ;  /* 0x00000009080075a7 */ /* 0x001064000802017f */
[----:B-1----:R-:W-:Y:S05]  /*470c0*/  @!P1 NANOSLEEP.SYNCS 0x989680 ;  /* 0x009896800000995d */ /* 0x002fea0003900000 */
[----:B------:R-:W1:Y:S02]  /*470d0*/  @!P1 SYNCS.PHASECHK.TRANS64 P1, [R8+URZ], R9 ;  /* 0x00000009080095a7 */ /* 0x000e64000802007f */
[----:B-1----:R-:W-:Y:S05]  /*470e0*/  @!P1 BRA `(.L_x_3540) ;  /* 0xfffffffc00f09947 */ /* 0x002fea000383ffff */
[----:B------:R-:W-:Y:S05]  /*470f0*/  BRA `(.L_x_3539) ;  /* 0xfffffe5400647947 */ /* 0x000fea000383ffff */
.L_x_3556:
        /* <DEDUP_REMOVED lines=16> */
.L_x_6045:


//--------------------- .text._ZN7cutlass13device_kernelIN5flash11enable_sm90INS1_16FlashAttnFwdSm90INS1_25CollectiveMainloopFwdSm90ILi2EN4cute5tupleIJNS5_1CILi1EEES8_S8_EEENS6_IJNS7_ILi128EEENS7_ILi96EEENS7_ILi64EEEEEELi256ENS_10bfloat16_tEfNS_4arch4Sm90ELb0ELb1ELb0ELb1ELb0ELb1ELb1ELb1ELb0ELb1ELb0ELb0EEENS1_21CollectiveEpilogueFwdINS6_IJSA_NS7_ILi256EEESB_EEES9_SE_SG_Li256ELb1ELb1ELb0ELb0EEENS1_36VarlenDynamicPersistentTileSchedulerILi128ELi96ELi256ELi128ELb0ELb1ELb1ELb1ELb0ELb1EEEEEEEEEvNT_6ParamsE --------------------------
	.section	.text._ZN7cutlass13device_kernelIN5flash11enable_sm90INS1_16FlashAttnFwdSm90INS1_25CollectiveMainloopFwdSm90ILi2EN4cute5tupleIJNS5_1CILi1EEES8_S8_EEENS6_IJNS7_ILi128EEENS7_ILi96EEENS7_ILi64EEEEEELi256ENS_10bfloat16_tEfNS_4arch4Sm90ELb0ELb1ELb0ELb1ELb0ELb1ELb1ELb1ELb0ELb1ELb0ELb0EEENS1_21CollectiveEpilogueFwdINS6_IJSA_NS7_ILi256EEESB_EEES9_SE_SG_Li256ELb1ELb1ELb0ELb0EEENS1_36VarlenDynamicPersistentTileSchedulerILi128ELi96ELi256ELi128ELb0ELb1ELb1ELb1ELb0ELb1EEEEEEEEEvNT_6ParamsE,"ax",@progbits
	.align	128
.text._ZN7cutlass13device_kernelIN5flash11enable_sm90INS1_16FlashAttnFwdSm90INS1_25CollectiveMainloopFwdSm90ILi2EN4cute5tupleIJNS5_1CILi1EEES8_S8_EEENS6_IJNS7_ILi128EEENS7_ILi96EEENS7_ILi64EEEEEELi256ENS_10bfloat16_tEfNS_4arch4Sm90ELb0ELb1ELb0ELb1ELb0ELb1ELb1ELb1ELb0ELb1ELb0ELb0EEENS1_21CollectiveEpilogueFwdINS6_IJSA_NS7_ILi256EEESB_EEES9_SE_SG_Li256ELb1ELb1ELb0ELb0EEENS1_36VarlenDynamicPersistentTileSchedulerILi128ELi96ELi256ELi128ELb0ELb1ELb1ELb1ELb0ELb1EEEEEEEEEvNT_6ParamsE:
        .type           _ZN7cutlass13device_kernelIN5flash11enable_sm90INS1_16FlashAttnFwdSm90INS1_25CollectiveMainloopFwdSm90ILi2EN4cute5tupleIJNS5_1CILi1EEES8_S8_EEENS6_IJNS7_ILi128EEENS7_ILi96EEENS7_ILi64EEEEEELi256ENS_10bfloat16_tEfNS_4arch4Sm90ELb0ELb1ELb0ELb1ELb0ELb1ELb1ELb1ELb0ELb1ELb0ELb0EEENS1_21CollectiveEpilogueFwdINS6_IJSA_NS7_ILi256EEESB_EEES9_SE_SG_Li256ELb1ELb1ELb0ELb0EEENS1_36VarlenDynamicPersistentTileSchedulerILi128ELi96ELi256ELi128ELb0ELb1ELb1ELb1ELb0ELb1EEEEEEEEEvNT_6ParamsE,@function
        .size           _ZN7cutlass13device_kernelIN5flash11enable_sm90INS1_16FlashAttnFwdSm90INS1_25CollectiveMainloopFwdSm90ILi2EN4cute5tupleIJNS5_1CILi1EEES8_S8_EEENS6_IJNS7_ILi128EEENS7_ILi96EEENS7_ILi64EEEEEELi256ENS_10bfloat16_tEfNS_4arch4Sm90ELb0ELb1ELb0ELb1ELb0ELb1ELb1ELb1ELb0ELb1ELb0ELb0EEENS1_21CollectiveEpilogueFwdINS6_IJSA_NS7_ILi256EEESB_EEES9_SE_SG_Li256ELb1ELb1ELb0ELb0EEENS1_36VarlenDynamicPersistentTileSchedulerILi128ELi96ELi256ELi128ELb0ELb1ELb1ELb1ELb0ELb1EEEEEEEEEvNT_6ParamsE,(.L_x_6047 - _ZN7cutlass13device_kernelIN5flash11enable_sm90INS1_16FlashAttnFwdSm90INS1_25CollectiveMainloopFwdSm90ILi2EN4cute5tupleIJNS5_1CILi1EEES8_S8_EEENS6_IJNS7_ILi128EEENS7_ILi96EEENS7_ILi64EEEEEELi256ENS_10bfloat16_tEfNS_4arch4Sm90ELb0ELb1ELb0ELb1ELb0ELb1ELb1ELb1ELb0ELb1ELb0ELb0EEENS1_21CollectiveEpilogueFwdINS6_IJSA_NS7_ILi256EEESB_EEES9_SE_SG_Li256ELb1ELb1ELb0ELb0EEENS1_36VarlenDynamicPersistentTileSchedulerILi128ELi96ELi256ELi128ELb0ELb1ELb1ELb1ELb0ELb1EEEEEEEEEvNT_6ParamsE)
        .other          _ZN7cutlass13device_kernelIN5flash11enable_sm90INS1_16FlashAttnFwdSm90INS1_25CollectiveMainloopFwdSm90ILi2EN4cute5tupleIJNS5_1CILi1EEES8_S8_EEENS6_IJNS7_ILi128EEENS7_ILi96EEENS7_ILi64EEEEEELi256ENS_10bfloat16_tEfNS_4arch4Sm90ELb0ELb1ELb0ELb1ELb0ELb1ELb1ELb1ELb0ELb1ELb0ELb0EEENS1_21CollectiveEpilogueFwdINS6_IJSA_NS7_ILi256EEESB_EEES9_SE_SG_Li256ELb1ELb1ELb0ELb0EEENS1_36VarlenDynamicPersistentTileSchedulerILi128ELi96ELi256ELi128ELb0ELb1ELb1ELb1ELb0ELb1EEEEEEEEEvNT_6ParamsE,@"STO_CUDA_ENTRY STV_DEFAULT"
_ZN7cutlass13device_kernelIN5flash11enable_sm90INS1_16FlashAttnFwdSm90INS1_25CollectiveMainloopFwdSm90ILi2EN4cute5tupleIJNS5_1CILi1EEES8_S8_EEENS6_IJNS7_ILi128EEENS7_ILi96EEENS7_ILi64EEEEEELi256ENS_10bfloat16_tEfNS_4arch4Sm90ELb0ELb1ELb0ELb1ELb0ELb1ELb1ELb1ELb0ELb1ELb0ELb0EEENS1_21CollectiveEpilogueFwdINS6_IJSA_NS7_ILi256EEESB_EEES9_SE_SG_Li256ELb1ELb1ELb0ELb0EEENS1_36VarlenDynamicPersistentTileSchedulerILi128ELi96ELi256ELi128ELb0ELb1ELb1ELb1ELb0ELb1EEEEEEEEEvNT_6ParamsE:
[----:B------:R-:W0:Y:S02]  /*0000*/  LDC R1, c[0x0][0x28] ;  /* 0x00000a00ff017b82 */ /* 0x000e240000000800 */
[----:B0-----:R-:W-:-:S05]  /*0010*/  VIADD R1, R1, 0xfffffb20 ;  /* 0xfffffb2001017836 */ /* 0x001fca0000000000 */
[----:B------:R-:W-:Y:S01]  /*0020*/  R2UR UR4, R1 ;  /* 0x00000000010472ca */ /* 0x000fe200000e0000 */
[----:B------:R-:W0:Y:S01]  /*0030*/  S2R R3, SR_TID.X ;  /* 0x0000000000037919 */ /* 0x000e220000002100 */
[----:B------:R-:W-:Y:S01]  /*0040*/  ELECT P0, URZ, PT ;  /* 0x00000000003f782f */ /* 0x000fe20003800000 */
[----:B------:R-:W-:Y:S01]  /*0050*/  BSSY B0, `(.L_x_3557) ;  /* 0x0000018000007945 */ /* 0x000fe20003800000 */
[----:B------:R-:W-:Y:S01]  /*0060*/  ULDC UR37, c[0x0][0x20] ;  /* 0x0000080000257ab9 */ /* 0x000fe20000000800 */
[----:B------:R-:W-:-:S08]  /*0070*/  ULDC UR36, c[0x0][0x24] ;  /* 0x0000090000247ab9 */ /* 0x000fd00000000800 */
[----:B------:R-:W-:-:S04]  /*0080*/  UIADD3 UR37, UP0, UR4, UR37, URZ ;  /* 0x0000002504257290 */ /* 0x000fc8000ff1e03f */
[----:B------:R-:W-:Y:S01]  /*0090*/  UIADD3.X UR36, URZ, UR36, URZ, UP0, !UPT ;  /* 0x000000243f247290 */ /* 0x000fe200087fe43f */
        /* <DEDUP_REMOVED lines=19> */
.L_x_3558:
[----:B------:R-:W-:Y:S05]  /*01d0*/  BSYNC B0 ;  /* 0x0000000000007941 */ /* 0x000fea0003800000 */
.L_x_3557:
        /* <DEDUP_REMOVED lines=43> */
.L_x_3559:
        /* <DEDUP_REMOVED lines=22> */
.L_x_3560:
        /* <DEDUP_REMOVED lines=18> */
.L_x_3561:
        /* <DEDUP_REMOVED lines=22> */
.L_x_3562:
        /* <DEDUP_REMOVED lines=22> */
.L_x_3563:
[----:B------:R-:W-:Y:S01]  /*09d0*/  PLOP3.LUT P0, PT, PT, PT, UP0, 0x80, 0x0 ;  /* 0x000000000000781c */ /* 0x000fe20003f0f008 */
[----:B------:R-:W-:Y:S01]  /*09e0*/  UMOV UR38, 0x1 ;  /* 0x0000000100267882 */ /* 0x000fe20000000000 */
[----:B------:R-:W-:Y:S01]  /*09f0*/  NOP ;  /* 0x0000000000007918 */ /* 0x000fe20000000000 */
[----:B------:R-:W-:Y:S01]  /*0a00*/  USEL UR38, UR38, 0x2, !UP0 ;  /* 0x0000000226267887 */ /* 0x000fe2000c000000 */
[----:B------:R-:W-:Y:S01]  /*0a10*/  BSSY B9, `(.L_x_3564) ;  /* 0x00035e4000097945 */ /* 0x000fe20003800000 */
[----:B------:R-:W-:Y:S01]  /*0a20*/  ULDC.64 UR42, c[0x0][0x208] ;  /* 0x00008200002a7ab9 */ /* 0x000fe20000000a00 */
[----:B------:R-:W-:Y:S02]  /*0a30*/  IMAD.U32 R18, RZ, RZ, UR37 ;  /* 0x00000025ff127e24 */ /* 0x000fe4000f8e00ff */
[----:B------:R-:W-:Y:S01]  /*0a40*/  IMAD.U32 R19, RZ, RZ, UR36 ;  /* 0x00000024ff137e24 */ /* 0x000fe2000f8e00ff */
[----:B0123--:R-:W-:Y:S06]  /*0a50*/  BAR.SYNC.DEFER_BLOCKING 0x0 ;  /* 0x0000000000007b1d */ /* 0x00ffec0000010000 */
[----:B------:R-:W-:Y:S05]  /*0a60*/  @!P0 BRA `(.L_x_3565) ;  /* 0x000002d000188947 */ /* 0x000fea0003800000 */
.L_x_3566:
[----:B------:R-:W-:-:S08]  /*0a70*/  NOP ;  /* 0x0000000000007918 */ /* 0x000fd00000000000 */
[----:B------:R-:W0:Y:S02]  /*0a80*/  USETMAXREG.TRY_ALLOC.CTAPOOL UP0, 0xf0 ;  /* 0x000000f0000079c8 */ /* 0x000e240008000600 */
[----:B0-----:R-:W-:-:S13]  /*0a90*/  PLOP3.LUT P0, PT, PT, PT, UP0, 0x80, 0x0 ;  /* 0x000000000000781c */ /* 0x001fda0003f0f008 */
[----:B------:R-:W-:Y:S05]  /*0aa0*/  @!P0 BRA `(.L_x_3566) ;  /* 0xfffffffc00f08947 */ /* 0x000fea000383ffff */
[----:B------:R-:W2:Y:S01]  /*0ab0*/  LDL.LU R2, [R1+0x48c] ;  /* 0x00048c0001027983 */ /* 0x000ea20000300800 */
[----:B------:R-:W0:Y:S01]  /*0ac0*/  S2UR UR5, SR_CgaCtaId ;  /* 0x00000000000579c3 */ /* 0x000e220000008800 */
[----:B------:R-:W-:Y:S01]  /*0ad0*/  UMOV UR4, 0x400 ;  /* 0x0000040000047882 */ /* 0x000fe20000000000 */
[----:B------:R-:W-:Y:S01]  /*0ae0*/  UIADD3 UR39, UP0, UR37, 0x210, URZ ;  /* 0x0000021025277890 */ /* 0x000fe2000ff1e03f */
[----:B------:R-:W1:Y:S01]  /*0af0*/  S2R R0, SR_TID.X ;  /* 0x0000000000007919 */ /* 0x000e620000002100 */
[----:B------:R-:W-:Y:S02]  /*0b00*/  UIADD3 UR46, UP1, UR37, 0x21c, URZ ;  /* 0x0000021c252e7890 */ /* 0x000fe4000ff3e03f */
[----:B------:R-:W-:Y:S01]  /*0b10*/  UIADD3.X UR47, URZ, UR36, URZ, UP0, !UPT ;  /* 0x000000243f2f7290 */ /* 0x000fe200087fe43f */
[----:B------:R-:W-:Y:S01]  /*0b20*/  STL.64 [R1+0x210], RZ ;  /* 0x000210ff01007387 */ /* 0x000fe20000100a00 */
[----:B------:R-:W-:-:S03]  /*0b30*/  UIADD3.X UR48, URZ, UR36, URZ, UP1, !UPT ;  /* 0x000000243f307290 */ /* 0x000fc60008ffe43f */
[----:B------:R-:W-:Y:S04]  /*0b40*/  STL [R1+0x218], RZ ;  /* 0x000218ff01007387 */ /* 0x000fe80000100800 */
[----:B------:R-:W-:Y:S01]  /*0b50*/  STL [R1+0x21c], RZ ;  /* 0x00021cff01007387 */ /* 0x000fe20000100800 */
[----:B0-----:R-:W-:-:S06]  /*0b60*/  ULEA UR4, UR5, UR4, 0x18 ;  /* 0x0000000405047291 */ /* 0x001fcc000f8ec03f */
[----:B------:R-:W-:Y:S01]  /*0b70*/  IMAD.U32 R144, RZ, RZ, UR4 ;  /* 0x00000004ff907e24 */ /* 0x000fe2000f8e00ff */
[----:B------:R-:W-:Y:S06]  /*0b80*/  BAR.ARV 0x8, 0x180 ;  /* 0x0206000000007b1d */ /* 0x000fec0000002000 */
[----:B-1----:R-:W-:Y:S01]  /*0b90*/  SHF.R.U32.HI R11, RZ, 0x7, R0 ;  /* 0x00000007ff0b7819 */ /* 0x002fe20000011600 */
[----:B------:R-:W-:-:S03]  /*0ba0*/  ULDC UR4, c[0x0][0xd3c] ;  /* 0x00034f0000047ab9 */ /* 0x000fc60000000800 */
[----:B------:R-:W-:-:S13]  /*0bb0*/  ISETP.NE.AND P0, PT, R11, 0x1, PT ;  /* 0x000000010b00780c */ /* 0x000fda0003f05270 */
[----:B------:R-:W-:Y:S08]  /*0bc0*/  @!P0 BAR.ARV 0x9, 0x100 ;  /* 0x0244000000008b1d */ /* 0x000ff00000002000 */
[----:B------:R-:W-:Y:S06]  /*0bd0*/  BAR.SYNC.DEFER_BLOCKING 0x5, 0x180 ;  /* 0x0146000000007b1d */ /* 0x000fec0000010000 */
[----:B------:R-:W0:Y:S02]  /*0be0*/  LDS.128 R120, [R144+0x324d0] ;  /* 0x0324d00090787984 */ /* 0x000e240000000c00 */
[----:B------:R-:W-:Y:S06]  /*0bf0*/  BAR.ARV 0x4, 0x180 ;  /* 0x0106000000007b1d */ /* 0x000fec0000002000 */
[----:B--2---:R-:W-:-:S04]  /*0c00*/  LOP3.LUT R2, R2, 0xffefffff, RZ, 0xc0, !PT ;  /* 0xffefffff02027812 */ /* 0x004fc800078ec0ff */
[----:B------:R-:W-:Y:S02]  /*0c10*/  @P0 LOP3.LUT R2, R2, 0x100000, RZ, 0xfc, !PT ;  /* 0x0010000002020812 */ /* 0x000fe400078efcff */
[----:B0-----:R-:W-:-:S03]  /*0c20*/  ISETP.GE.AND P0, PT, R123, UR4, PT ;  /* 0x000000047b007c0c */ /* 0x001fc6000bf06270 */
[----:B------:R4:W-:Y:S10]  /*0c30*/  STL [R1+0x48c], R2 ;  /* 0x00048c0201007387 */ /* 0x0009f40000100800 */
[----:B----4-:R-:W-:Y:S05]  /*0c40*/  @P0 BRA `(.L_x_3567) ;  /* 0x0000035c00000947 */ /* 0x010fea0003800000 */
[----:B------:R-:W-:Y:S01]  /*0c50*/  VIADD R222, R0, 0xffffff80 ;  /* 0xffffff8000de7836 */ /* 0x000fe20000000000 */
[C---:B------:R-:W-:Y:S01]  /*0c60*/  IADD3 R219, -R11.reuse, 0xb, RZ ;  /* 0x0000000b0bdb7810 */ /* 0x040fe20007ffe1ff */
[----:B------:R-:W-:Y:S02]  /*0c70*/  VIADD R214, R11, 0x8 ;  /* 0x000000080bd67836 */ /* 0x000fe40000000000 */
[----:B------:R-:W-:Y:S01]  /*0c80*/  IMAD.MOV.U32 R152, RZ, RZ, RZ ;  /* 0x000000ffff987224 */ /* 0x000fe200078e00ff */
[----:B------:R-:W-:Y:S01]  /*0c90*/  SHF.R.S32.HI R3, RZ, 0x1f, R222 ;  /* 0x0000001fff037819 */ /* 0x000fe200000114de */
[----:B------:R-:W-:-:S03]  /*0ca0*/  IMAD.MOV.U32 R157, RZ, RZ, RZ ;  /* 0x000000ffff9d7224 */ /* 0x000fc600078e00ff */
[CC--:B------:R-:W-:Y:S02]  /*0cb0*/  LEA.HI R0, R3.reuse, R222.reuse, RZ, 0x7 ;  /* 0x000000de03007211 */ /* 0x0c0fe400078f38ff */
[CC--:B------:R-:W-:Y:S02]  /*0cc0*/  LEA.HI R7, R3.reuse, R222.reuse, RZ, 0x4 ;  /* 0x000000de03077211 */ /* 0x0c0fe400078f20ff */
[----:B------:R-:W-:Y:S02]  /*0cd0*/  LOP3.LUT R229, R0, 0xffffff80, RZ, 0xc0, !PT ;  /* 0xffffff8000e57812 */ /* 0x000fe400078ec0ff */
[----:B------:R-:W-:Y:S02]  /*0ce0*/  SHF.R.S32.HI R231, RZ, 0x7, R0 ;  /* 0x00000007ffe77819 */ /* 0x000fe40000011400 */
[----:B------:R-:W-:Y:S01]  /*0cf0*/  LEA.HI R8, R3, R222, RZ, 0x5 ;  /* 0x000000de03087211 */ /* 0x000fe200078f28ff */
[----:B------:R-:W-:Y:S01]  /*0d00*/  IMAD.IADD R229, R222, 0x1, -R229 ;  /* 0x00000001dee57824 */ /* 0x000fe200078e0ae5 */
[----:B------:R-:W-:-:S02]  /*0d10*/  LEA.HI R0, R0, R231, RZ, 0x1 ;  /* 0x000000e700007211 */ /* 0x000fc400078f08ff */
[----:B------:R-:W-:Y:S02]  /*0d20*/  SHF.R.S32.HI R10, RZ, 0x4, R7 ;  /* 0x00000004ff0a7819 */ /* 0x000fe40000011407 */
        /* <DEDUP_REMOVED lines=9> */
[C---:B------:R-:W-:Y:S02]  /*0dc0*/  LOP3.LUT R9, R7.reuse, 0x3fffff0, RZ, 0xc0, !PT ;  /* 0x03fffff007097812 */ /* 0x040fe400078ec0ff */
[----:B------:R-:W-:Y:S02]  /*0dd0*/  LOP3.LUT R6, R6, 0xfffffff8, RZ, 0xc0, !PT ;  /* 0xfffffff806067812 */ /* 0x000fe400078ec0ff */
[----:B------:R-:W-:Y:S01]  /*0de0*/  LEA.HI R7, R7, R10, RZ, 0x1 ;  /* 0x0000000a07077211 */ /* 0x000fe200078f08ff */
[----:B------:R-:W-:Y:S01]  /*0df0*/  IMAD.IADD R9, R222, 0x1, -R9 ;  /* 0x00000001de097824 */ /* 0x000fe200078e0a09 */
[----:B------:R-:W-:Y:S01]  /*0e00*/  SHF.R.S32.HI R8, RZ, 0x5, R8 ;  /* 0x00000005ff087819 */ /* 0x000fe20000011408 */
[----:B------:R-:W-:Y:S01]  /*0e10*/  IMAD.IADD R5, R5, 0x1, -R6 ;  /* 0x0000000105057824 */ /* 0x000fe200078e0a06 */
[----:B------:R-:W-:-:S02]  /*0e20*/  LOP3.LUT R7, R7, 0x1ffffffe, RZ, 0xc0, !PT ;  /* 0x1ffffffe07077812 */ /* 0x000fc400078ec0ff */
[----:B------:R-:W-:Y:S01]  /*0e30*/  LOP3.LUT R4, R4, 0x7ffffffc, RZ, 0xc0, !PT ;  /* 0x7ffffffc04047812 */ /* 0x000fe200078ec0ff */
[----:B------:R-:W-:Y:S02]  /*0e40*/  IMAD R5, R2, 0x10, R5 ;  /* 0x0000001002057824 */ /* 0x000fe400078e0205 */
[----:B------:R-:W-:Y:S02]  /*0e50*/  IMAD.IADD R7, R10, 0x1, -R7 ;  /* 0x000000010a077824 */ /* 0x000fe400078e0a07 */
[----:B------:R-:W-:Y:S01]  /*0e60*/  IMAD R220, R0, 0x40, R5 ;  /* 0x0000004000dc7824 */ /* 0x000fe200078e0205 */
[CC--:B------:R-:W-:Y:S01]  /*0e70*/  LEA.HI R0, R3.reuse, R222.reuse, RZ, 0x2 ;  /* 0x000000de03007211 */ /* 0x0c0fe200078f10ff */
[C---:B------:R-:W-:Y:S01]  /*0e80*/  IMAD R6, R8.reuse, 0x10, R9 ;  /* 0x0000001008067824 */ /* 0x040fe200078e0209 */
[----:B------:R-:W-:Y:S01]  /*0e90*/  LEA.HI R3, R3, R222, RZ, 0x3 ;  /* 0x000000de03037211 */ /* 0x000fe200078f18ff */
[----:B------:R-:W-:Y:S01]  /*0ea0*/  IMAD.SHL.U32 R167, R8, 0x200, RZ ;  /* 0x0000020008a77824 */ /* 0x000fe200078e00ff */
[----:B------:R-:W-:Y:S01]  /*0eb0*/  LOP3.LUT R225, R0, 0xfffffffc, RZ, 0xc0, !PT ;  /* 0xfffffffc00e17812 */ /* 0x000fe200078ec0ff */
[----:B------:R-:W-:Y:S01]  /*0ec0*/  IMAD R6, R6, 0x8, R7 ;  /* 0x0000000806067824 */ /* 0x000fe200078e0207 */
[----:B------:R-:W-:Y:S01]  /*0ed0*/  SHF.R.S32.HI R153, RZ, 0x2, R0 ;  /* 0x00000002ff997819 */ /* 0x000fe20000011400 */
[----:B------:R-:W-:Y:S01]  /*0ee0*/  IMAD.IADD R4, R229, 0x1, -R4 ;  /* 0x00000001e5047824 */ /* 0x000fe200078e0a04 */
[----:B------:R-:W-:Y:S01]  /*0ef0*/  SHF.R.S32.HI R0, RZ, 0x1f, R0 ;  /* 0x0000001fff007819 */ /* 0x000fe20000011400 */
[----:B------:R-:W-:Y:S01]  /*0f00*/  IMAD.IADD R225, R222, 0x1, -R225 ;  /* 0x00000001dee17824 */ /* 0x000fe200078e0ae1 */
[----:B------:R-:W-:Y:S01]  /*0f10*/  SHF.R.S32.HI R223, RZ, 0x3, R3 ;  /* 0x00000003ffdf7819 */ /* 0x000fe20000011403 */
[----:B------:R-:W-:Y:S01]  /*0f20*/  VIADD R156, R153, 0x40 ;  /* 0x00000040999c7836 */ /* 0x000fe20000000000 */
[----:B------:R-:W-:Y:S01]  /*0f30*/  LEA.HI R0, R0, R153, RZ, 0x3 ;  /* 0x0000009900007211 */ /* 0x000fe200078f18ff */
[----:B------:R-:W-:Y:S01]  /*0f40*/  IMAD.SHL.U32 R22, R225, 0x8, RZ ;  /* 0x00000008e1167824 */ /* 0x000fe200078e00ff */
[----:B------:R-:W-:Y:S01]  /*0f50*/  LOP3.LUT R3, R3, 0xfffffff8, RZ, 0xc0, !PT ;  /* 0xfffffff803037812 */ /* 0x000fe200078ec0ff */
[----:B------:R-:W-:Y:S01]  /*0f60*/  IMAD.SHL.U32 R172, R156, 0x40, RZ ;  /* 0x000000409cac7824 */ /* 0x000fe200078e00ff */
[----:B------:R-:W-:Y:S01]  /*0f70*/  LOP3.LUT R0, R0, 0xfffffff8, RZ, 0xc0, !PT ;  /* 0xfffffff800007812 */ /* 0x000fe200078ec0ff */
[C---:B------:R-:W-:Y:S01]  /*0f80*/  IMAD.SHL.U32 R154, R225.reuse, 0x4, RZ ;  /* 0x00000004e19a7824 */ /* 0x040fe200078e00ff */
[----:B------:R-:W-:Y:S01]  /*0f90*/  LEA.HI R2, R225, R225, RZ, 0x1 ;  /* 0x000000e1e1027211 */ /* 0x000fe200078f08ff */
[----:B------:R-:W-:Y:S01]  /*0fa0*/  IMAD.IADD R224, R222, 0x1, -R3 ;  /* 0x00000001dee07824 */ /* 0x000fe200078e0a03 */
[----:B------:R-:W-:Y:S01]  /*0fb0*/  SHF.R.S32.HI R3, RZ, 0x1f, R156 ;  /* 0x0000001fff037819 */ /* 0x000fe2000001149c */
[----:B------:R-:W-:Y:S01]  /*0fc0*/  IMAD.IADD R227, R153, 0x1, -R0 ;  /* 0x0000000199e37824 */ /* 0x000fe200078e0a00 */
[----:B------:R-:W-:Y:S01]  /*0fd0*/  LOP3.LUT R2, R2, 0x1ffffffe, RZ, 0xc0, !PT ;  /* 0x1ffffffe02027812 */ /* 0x000fe200078ec0ff */
[----:B------:R-:W-:Y:S01]  /*0fe0*/  IMAD.SHL.U32 R161, R224, 0x8, RZ ;  /* 0x00000008e0a17824 */ /* 0x000fe200078e00ff */
[----:B------:R-:W-:Y:S01]  /*0ff0*/  LEA.HI R0, R3, R156, RZ, 0x3 ;  /* 0x0000009c03007211 */ /* 0x000fe200078f18ff */
[----:B------:R-:W-:Y:S01]  /*1000*/  IMAD.SHL.U32 R166, R227, 0x40, RZ ;  /* 0x00000040e3a67824 */ /* 0x000fe200078e00ff */
[----:B------:R-:W-:Y:S01]  /*1010*/  LOP3.LUT R172, R172, 0x1c0, RZ, 0xc0, !PT ;  /* 0x000001c0acac7812 */ /* 0x000fe200078ec0ff */
[----:B------:R-:W-:Y:S01]  /*1020*/  IMAD.IADD R3, R225, 0x1, -R2 ;  /* 0x00000001e1037824 */ /* 0x000fe200078e0a02 */
[----:B------:R-:W-:Y:S01]  /*1030*/  SHF.R.S32.HI R159, RZ, 0x1f, R153 ;  /* 0x0000001fff9f7819 */ /* 0x000fe20000011499 */
[----:B------:R-:W-:Y:S01]  /*1040*/  IMAD.SHL.U32 R0, R0, 0x40, RZ ;  /* 0x0000004000007824 */ /* 0x000fe200078e00ff */
[----:B------:R-:W-:Y:S01]  /*1050*/  LOP3.LUT R166, R166, 0x1c0, RZ, 0xc0, !PT ;  /* 0x000001c0a6a67812 */ /* 0x000fe200078ec0ff */
[----:B------:R-:W-:Y:S01]  /*1060*/  VIADD R158, R154, 0x10 ;  /* 0x000000109a9e7836 */ /* 0x000fe20000000000 */
[----:B------:R-:W-:Y:S01]  /*1070*/  SHF.R.U32.HI R174, RZ, 0x3, R172 ;  /* 0x00000003ffae7819 */ /* 0x000fe200000116ac */
[C---:B------:R-:W-:Y:S01]  /*1080*/  VIADD R163, R161.reuse, 0x40 ;  /* 0x00000040a1a37836 */ /* 0x040fe20000000000 */
[--C-:B------:R-:W-:Y:S01]  /*1090*/  LOP3.LUT R2, R172, 0x38, R22.reuse, 0xf8, !PT ;  /* 0x00000038ac027812 */ /* 0x100fe200078ef816 */
[C---:B------:R-:W-:Y:S01]  /*10a0*/  VIADD R162, R161.reuse, 0x80 ;  /* 0x00000080a1a27836 */ /* 0x040fe20000000000 */
[----:B------:R-:W-:Y:S01]  /*10b0*/  LOP3.LUT R175, R0, 0xfffffe00, RZ, 0xc0, !PT ;  /* 0xfffffe0000af7812 */ /* 0x000fe200078ec0ff */
[----:B------:R-:W-:Y:S01]  /*10c0*/  VIADD R164, R161, 0xc0 ;  /* 0x000000c0a1a47836 */ /* 0x000fe20000000000 */
[----:B------:R-:W-:Y:S01]  /*10d0*/  LOP3.LUT R230, R166, 0x18, R22, 0xf8, !PT ;  /* 0x00000018a6e67812 */ /* 0x000fe200078ef816 */
[----:B------:R-:W-:Y:S01]  /*10e0*/  IMAD R224, R224, 0x20, R223 ;  /* 0x00000020e0e07824 */ /* 0x000fe200078e02df */
[----:B------:R-:W-:Y:S01]  /*10f0*/  SHF.R.U32.HI R173, RZ, 0x3, R166 ;  /* 0x00000003ffad7819 */ /* 0x000fe200000116a6 */
[----:B------:R-:W-:Y:S01]  /*1100*/  IMAD.SHL.U32 R234, R6, 0x8, RZ ;  /* 0x0000000806ea7824 */ /* 0x000fe200078e00ff */
[----:B------:R-:W-:Y:S01]  /*1110*/  LOP3.LUT R5, R175, R2, R174, 0xf6, !PT ;  /* 0x00000002af057212 */ /* 0x000fe200078ef6ae */
[----:B------:R-:W-:Y:S01]  /*1120*/  IMAD.SHL.U32 R221, R4, 0x2, RZ ;  /* 0x0000000204dd7824 */ /* 0x000fe200078e00ff */
[----:B------:R-:W-:Y:S01]  /*1130*/  LOP3.LUT R230, R230, R173, RZ, 0x3c, !PT ;  /* 0x000000ade6e67212 */ /* 0x000fe200078e3cff */
[----:B------:R-:W-:Y:S01]  /*1140*/  IMAD R232, R3, 0x8, R220 ;  /* 0x0000000803e87824 */ /* 0x000fe200078e02dc */
[----:B------:R-:W-:Y:S01]  /*1150*/  SHF.R.S32.HI R176, RZ, 0x1f, R156 ;  /* 0x0000001fffb07819 */ /* 0x000fe2000001149c */
[----:B------:R-:W-:Y:S01]  /*1160*/  IMAD R228, R5, 0x2, R144 ;  /* 0x0000000205e47824 */ /* 0x000fe200078e0290 */
[----:B------:R-:W-:-:S02]  /*1170*/  SHF.R.S32.HI R23, RZ, 0x1f, R22 ;  /* 0x0000001fff177819 */ /* 0x000fc40000011416 */
[----:B------:R-:W-:Y:S02]  /*1180*/  SHF.R.S32.HI R218, RZ, 0x1f, R161 ;  /* 0x0000001fffda7819 */ /* 0x000fe400000114a1 */
[----:B------:R-:W-:Y:S02]  /*1190*/  SHF.R.S32.HI R226, RZ, 0x1f, R158 ;  /* 0x0000001fffe27819 */ /* 0x000fe4000001149e */
[----:B------:R-:W-:Y:S02]  /*11a0*/  SHF.R.S32.HI R217, RZ, 0x1f, R163 ;  /* 0x0000001fffd97819 */ /* 0x000fe400000114a3 */
[----:B------:R-:W-:Y:S02]  /*11b0*/  SHF.R.S32.HI R216, RZ, 0x1f, R162 ;  /* 0x0000001fffd87819 */ /* 0x000fe400000114a2 */
[----:B------:R-:W-:Y:S02]  /*11c0*/  SHF.R.S32.HI R215, RZ, 0x1f, R164 ;  /* 0x0000001fffd77819 */ /* 0x000fe400000114a4 */
[----:B------:R-:W-:-:S07]  /*11d0*/  LOP3.LUT R160, R230, R167, RZ, 0xfc, !PT ;  /* 0x000000a7e6a07212 */ /* 0x000fce00078efcff */
.L_x_3786:
        /* <DEDUP_REMOVED lines=12> */
[----:B------:R-:W1:Y:S01]  /*12a0*/  @P1 LDC.64 R2, c[0x0][0xb20] ;  /* 0x0002c800ff021b82 */ /* 0x000e620000000a00 */
[----:B------:R-:W-:Y:S01]  /*12b0*/  ISETP.NE.AND.EX P0, PT, RZ, UR5, PT, P0 ;  /* 0x00000005ff007c0c */ /* 0x000fe2000bf05300 */
[----:B0--3--:R-:W-:-:S06]  /*12c0*/  IMAD.WIDE R8, R123, 0x4, R4 ;  /* 0x000000047b087825 */ /* 0x009fcc00078e0204 */
        /* <DEDUP_REMOVED lines=28> */
.L_x_3568:
        /* <DEDUP_REMOVED lines=10> */
.L_x_3569:
[----:B------:R-:W-:Y:S05]  /*1530*/  @!P0 BRA `(.L_x_3570) ;  /* 0x00000000000c8947 */ /* 0x000fea0003800000 */
[----:B------:R-:W2:Y:S04]  /*1540*/  LDG.E R3, desc[UR42][R8.64] ;  /* 0x0000002a08037981 */ /* 0x000ea8000c1e1900 */
[----:B------:R-:W2:Y:S02]  /*1550*/  LDG.E R28, desc[UR42][R8.64+0x4] ;  /* 0x0000042a081c7981 */ /* 0x000ea4000c1e1900 */
[----:B--2---:R-:W-:-:S07]  /*1560*/  IMAD.IADD R28, R28, 0x1, -R3 ;  /* 0x000000011c1c7824 */ /* 0x004fce00078e0a03 */
.L_x_3570:
[----:B------:R-:W-:Y:S01]  /*1570*/  ULDC.64 UR4, c[0x0][0xb08] ;  /* 0x0002c20000047ab9 */ /* 0x000fe20000000a00 */
[----:B------:R-:W1:Y:S01]  /*1580*/  LDC R8, c[0x0][0x448] ;  /* 0x00011200ff087b82 */ /* 0x000e620000000800 */
[----:B------:R-:W-:-:S04]  /*1590*/  ISETP.NE.U32.AND P0, PT, RZ, UR4, PT ;  /* 0x00000004ff007c0c */ /* 0x000fc8000bf05070 */
[----:B------:R-:W-:Y:S01]  /*15a0*/  ISETP.NE.AND.EX P0, PT, RZ, UR5, PT, P0 ;  /* 0x00000005ff007c0c */ /* 0x000fe2000bf05300 */
[----:B------:R-:W-:Y:S02]  /*15b0*/  ULDC.64 UR4, c[0x0][0xb28] ;  /* 0x0002ca0000047ab9 */ /* 0x000fe40000000a00 */
[----:B------:R-:W-:Y:S01]  /*15c0*/  ISETP.NE.U32.AND P1, PT, RZ, UR4, PT ;  /* 0x00000004ff007c0c */ /* 0x000fe2000bf25070 */
[----:B0----5:R-:W-:Y:S01]  /*15d0*/  IMAD.MOV.U32 R2, RZ, RZ, R28 ;  /* 0x000000ffff027224 */ /* 0x021fe200078e001c */
[----:B------:R-:W0:Y:S02]  /*15e0*/  LDC.64 R12, c[0x0][0xad8] ;  /* 0x0002b600ff0c7b82 */ /* 0x000e240000000a00 */
[----:B------:R-:W-:-:S06]  /*15f0*/  ISETP.NE.AND.EX P1, PT, RZ, UR5, PT, P1 ;  /* 0x00000005ff007c0c */ /* 0x000fcc000bf25310 */
[----:B------:R-:W2:Y:S08]  /*1600*/  @P0 LDC.64 R4, c[0x0][0xb08] ;  /* 0x0002c200ff040b82 */ /* 0x000eb00000000a00 */
[----:B------:R-:W3:Y:S01]  /*1610*/  @P1 LDC.64 R6, c[0x0][0xb28] ;  /* 0x0002ca00ff061b82 */ /* 0x000ee20000000a00 */
[----:B--2---:R-:W-:-:S05]  /*1620*/  @P0 IMAD.WIDE R4, R123, 0x4, R4 ;  /* 0x000000047b040825 */ /* 0x004fca00078e0204 */
[----:B------:R-:W2:Y:S04]  /*1630*/  @P0 LDG.E R0, desc[UR42][R4.64] ;  /* 0x0000002a04000981 */ /* 0x000ea8000c1e1900 */
[----:B------:R-:W2:Y:S01]  /*1640*/  @P0 LDG.E R3, desc[UR42][R4.64+0x4] ;  /* 0x0000042a04030981 */ /* 0x000ea2000c1e1900 */
[----:B---3--:R-:W-:-:S05]  /*1650*/  @P1 IMAD.WIDE R6, R123, 0x4, R6 ;  /* 0x000000047b061825 */ /* 0x008fca00078e0206 */
[----:B------:R3:W5:Y:S01]  /*1660*/  @P1 LDG.E R2, desc[UR42][R6.64] ;  /* 0x0000002a06021981 */ /* 0x000762000c1e1900 */
[----:B-1----:R-:W-:Y:S01]  /*1670*/  ISETP.NE.AND P1, PT, R8, 0x1, PT ;  /* 0x000000010800780c */ /* 0x002fe20003f25270 */
[----:B------:R-:W-:Y:S01]  /*1680*/  IMAD.SHL.U32 R191, R121, 0x80, RZ ;  /* 0x0000008079bf7824 */ /* 0x000fe200078e00ff */
[----:B0-----:R-:W-:Y:S01]  /*1690*/  ISETP.GE.AND P2, PT, R13, 0x1, PT ;  /* 0x000000010d00780c */ /* 0x001fe20003f46270 */
[----:B------:R-:W-:-:S10]  /*16a0*/  IMAD.IADD R11, R28, 0x1, -R11 ;  /* 0x000000011c0b7824 */ /* 0x000fd400078e0a0b */
[----:B------:R-:W0:Y:S08]  /*16b0*/  @P1 LDC R8, c[0x0][0x44c] ;  /* 0x00011300ff081b82 */ /* 0x000e300000000800 */
[----:B------:R-:W1:Y:S01]  /*16c0*/  @P1 LDC R9, c[0x0][0x450] ;  /* 0x00011400ff091b82 */ /* 0x000e620000000800 */
[----:B--2---:R-:W-:Y:S02]  /*16d0*/  @P0 IMAD.IADD R56, R3, 0x1, -R0 ;  /* 0x0000000103380824 */ /* 0x004fe400078e0a00 */
[----:B------:R-:W-:-:S02]  /*16e0*/  VIADD R3, R191, 0x7f ;  /* 0x0000007fbf037836 */ /* 0x000fc40000000000 */
[----:B------:R-:W-:Y:S02]  /*16f0*/  IMAD.IADD R25, R11, 0x1, R56 ;  /* 0x000000010b197824 */ /* 0x000fe400078e0238 */
[----:B0-----:R-:W-:-:S03]  /*1700*/  @P1 IMAD.HI.U32 R4, R3, R8, RZ ;  /* 0x0000000803041227 */ /* 0x001fc600078e00ff */
[C---:B------:R-:W-:Y:S01]  /*1710*/  IADD3 R179, R25.reuse, 0x1, -R24 ;  /* 0x0000000119b37810 */ /* 0x040fe20007ffe818 */
[----:B------:R-:W-:Y:S01]  /*1720*/  VIADD R0, R25, 0x5f ;  /* 0x0000005f19007836 */ /* 0x000fe20000000000 */
[----:B-1----:R-:W-:-:S03]  /*1730*/  @P1 SHF.R.U32.HI R3, RZ, R9, R4 ;  /* 0x00000009ff031219 */ /* 0x002fc60000011604 */
[----:B------:R-:W-:-:S04]  /*1740*/  IMAD.HI R0, R0, 0x2aaaaaab, RZ ;  /* 0x2aaaaaab00007827 */ /* 0x000fc800078e02ff */
[----:B---3--:R-:W-:Y:S01]  /*1750*/  IMAD.IADD R7, R179, 0x1, R3 ;  /* 0x00000001b3077824 */ /* 0x008fe200078e0203 */
[----:B------:R-:W-:-:S04]  /*1760*/  SHF.R.U32.HI R177, RZ, 0x1f, R0 ;  /* 0x0000001fffb17819 */ /* 0x000fc80000011600 */
        /* <DEDUP_REMOVED lines=14> */
.L_x_3573:
[----:B------:R-:W-:-:S13]  /*1850*/  ISETP.NE.AND P0, PT, R13, 0x1, PT ;  /* 0x000000010d00780c */ /* 0x000fda0003f05270 */
[----:B------:R-:W0:Y:S02]  /*1860*/  @P0 LDC.64 R4, c[0x0][0xae0] ;  /* 0x0002b800ff040b82 */ /* 0x000e240000000a00 */
[----:B0-----:R-:W-:-:S05]  /*1870*/  @P0 IMAD.HI.U32 R4, R3, R4, RZ ;  /* 0x0000000403040227 */ /* 0x001fca00078e00ff */
[----:B------:R-:W-:-:S07]  /*1880*/  @P0 SHF.R.U32.HI R3, RZ, R5, R4 ;  /* 0x00000005ff030219 */ /* 0x000fce0000011604 */
.L_x_3574:
[----:B------:R-:W-:Y:S05]  /*1890*/  BSYNC B0 ;  /* 0x0000000000007941 */ /* 0x000fea0003800000 */
.L_x_3572:
[----:B------:R-:W-:-:S05]  /*18a0*/  IMAD R3, R3, R13, R13 ;  /* 0x0000000d03037224 */ /* 0x000fca00078e020d */
[----:B------:R-:W-:-:S07]  /*18b0*/  VIMNMX R0, R0, R3, PT ;  /* 0x0000000300007248 */ /* 0x000fce0003fe0100 */
.L_x_3571:
[----:B------:R-:W0:Y:S01]  /*18c0*/  @P1 LDC R4, c[0x0][0x44c] ;  /* 0x00011300ff041b82 */ /* 0x000e220000000800 */
[----:B------:R-:W-:Y:S01]  /*18d0*/  IMAD.MOV.U32 R3, RZ, RZ, R191 ;  /* 0x000000ffff037224 */ /* 0x000fe200078e00bf */
[----:B------:R-:W-:Y:S01]  /*18e0*/  ULDC UR4, c[0x0][0xad4] ;  /* 0x0002b50000047ab9 */ /* 0x000fe20000000800 */
[----:B------:R-:W-:-:S05]  /*18f0*/  IMAD.IADD R178, R25, 0x1, -R24 ;  /* 0x0000000119b27824 */ /* 0x000fca00078e0a18 */
[----:B------:R-:W1:Y:S01]  /*1900*/  @P1 LDC R5, c[0x0][0x450] ;  /* 0x00011400ff051b82 */ /* 0x000e620000000800 */
[----:B0-----:R-:W-:-:S05]  /*1910*/  @P1 IMAD.HI.U32 R4, R191, R4, RZ ;  /* 0x00000004bf041227 */ /* 0x001fca00078e00ff */
[----:B-1----:R-:W-:-:S05]  /*1920*/  @P1 SHF.R.U32.HI R3, RZ, R5, R4 ;  /* 0x00000005ff031219 */ /* 0x002fca0000011604 */
        /* <DEDUP_REMOVED lines=13> */
.L_x_3577:
[----:B------:R-:W-:-:S13]  /*1a00*/  ISETP.NE.AND P0, PT, R13, 0x1, PT ;  /* 0x000000010d00780c */ /* 0x000fda0003f05270 */
[----:B------:R-:W0:Y:S02]  /*1a10*/  @P0 LDC.64 R6, c[0x0][0xae0] ;  /* 0x0002b800ff060b82 */ /* 0x000e240000000a00 */
[----:B0-----:R-:W-:-:S05]  /*1a20*/  @P0 IMAD.HI.U32 R6, R3, R6, RZ ;  /* 0x0000000603060227 */ /* 0x001fca00078e00ff */
[----:B------:R-:W-:-:S07]  /*1a30*/  @P0 SHF.R.U32.HI R3, RZ, R7, R6 ;  /* 0x00000007ff030219 */ /* 0x000fce0000011606 */
.L_x_3578:
[----:B------:R-:W-:Y:S05]  /*1a40*/  BSYNC B0 ;  /* 0x0000000000007941 */ /* 0x000fea0003800000 */
.L_x_3576:
[----:B------:R-:W-:-:S05]  /*1a50*/  IMAD R3, R3, R13, RZ ;  /* 0x0000000d03037224 */ /* 0x000fca00078e02ff */
[----:B------:R-:W-:-:S07]  /*1a60*/  VIMNMX R4, R4, R3, !PT ;  /* 0x0000000304047248 */ /* 0x000fce0007fe0100 */
.L_x_3575:
        /* <DEDUP_REMOVED lines=44> */
.L_x_3581:
[----:B------:R-:W-:Y:S05]  /*1d30*/  BSYNC B6 ;  /* 0x0000000000067941 */ /* 0x000fea0003800000 */
.L_x_3580:
        /* <DEDUP_REMOVED lines=20> */
.L_x_3583:
[----:B------:R-:W-:Y:S05]  /*1e80*/  BSYNC B6 ;  /* 0x0000000000067941 */ /* 0x000fea0003800000 */
.L_x_3582:
        /* <DEDUP_REMOVED lines=8> */
[----:B------:R-:W-:Y:S01]  /*1f10*/  SHF.R.S32.HI R11, RZ, 0x1f, R122 ;  /* 0x0000001fff0b7819 */ /* 0x000fe2000001147a */
[C---:B------:R-:W-:Y:S02]  /*1f20*/  VIADD R60, R22.reuse, 0x20 ;  /* 0x00000020163c7836 */ /* 0x040fe40000000000 */
[----:B------:R-:W2:Y:S08]  /*1f30*/  LDC R35, c[0x0][0x3f4] ;  /* 0x0000fd00ff237b82 */ /* 0x000eb00000000800 */
[----:B------:R-:W3:Y:S01]  /*1f40*/  @P0 LDC.64 R4, c[0x0][0xaf0] ;  /* 0x0002bc00ff040b82 */ /* 0x000ee20000000a00 */
[----:B------:R-:W-:-:S07]  /*1f50*/  VIADD R10, R22, 0xc0 ;  /* 0x000000c0160a7836 */ /* 0x000fce0000000000 */
[----:B------:R-:W4:Y:S08]  /*1f60*/  LDC.64 R52, c[0x0][0x408] ;  /* 0x00010200ff347b82 */ /* 0x000f300000000a00 */
[----:B------:R-:W2:Y:S01]  /*1f70*/  LDC.64 R48, c[0x0][0x3f8] ;  /* 0x0000fe00ff307b82 */ /* 0x000ea20000000a00 */
        /* <DEDUP_REMOVED lines=8> */
[----:B------:R-:W-:Y:S01]  /*2000*/  VIADD R61, R22, 0x80 ;  /* 0x00000080163d7836 */ /* 0x000fe20000000000 */
[----:B------:R-:W-:Y:S01]  /*2010*/  ISETP.NE.AND P6, PT, R20, 0x1, PT ;  /* 0x000000011400780c */ /* 0x000fe20003fc5270 */
[----:B------:R-:W-:Y:S01]  /*2020*/  IMAD R3, R54, R9, R0 ;  /* 0x0000000936037224 */ /* 0x000fe200078e0200 */
[----:B------:R-:W-:Y:S01]  /*2030*/  SHF.R.S32.HI R155, RZ, 0x1f, R154 ;  /* 0x0000001fff9b7819 */ /* 0x000fe2000001149a */
[----:B------:R-:W-:Y:S01]  /*2040*/  VIADD R62, R22, 0xa0 ;  /* 0x000000a0163e7836 */ /* 0x000fe20000000000 */
[----:B-----5:R-:W-:Y:S01]  /*2050*/  SHF.R.S32.HI R63, RZ, 0x1f, R2 ;  /* 0x0000001fff3f7819 */ /* 0x020fe20000011402 */
[----:B------:R-:W-:Y:S01]  /*2060*/  IMAD.IADD R7, R7, 0x1, R3 ;  /* 0x0000000107077824 */ /* 0x000fe200078e0203 */
[----:B------:R-:W-:Y:S01]  /*2070*/  SHF.L.U64.HI R64, R8, 0x6, R9 ;  /* 0x0000000608407819 */ /* 0x000fe20000010209 */
[----:B------:R-:W-:Y:S01]  /*2080*/  IMAD R3, R11, UR4, RZ ;  /* 0x000000040b037c24 */ /* 0x000fe2000f8e02ff */
[----:B--2---:R-:W-:Y:S01]  /*2090*/  SHF.L.U64.HI R66, R48, 0x6, R49 ;  /* 0x0000000630427819 */ /* 0x004fe20000010231 */
[----:B---3--:R-:W-:Y:S01]  /*20a0*/  IMAD.WIDE.U32 R4, R122, UR4, R6 ;  /* 0x000000047a047c25 */ /* 0x008fe2000f8e0006 */
[----:B----4-:R-:W-:-:S03]  /*20b0*/  SHF.L.U64.HI R68, R52, 0x6, R53 ;  /* 0x0000000634447819 */ /* 0x010fc60000010235 */
[----:B------:R-:W-:Y:S01]  /*20c0*/  IMAD R3, R122, UR5, R3 ;  /* 0x000000057a037c24 */ /* 0x000fe2000f8e0203 */
[----:B------:R-:W-:Y:S01]  /*20d0*/  ULDC.64 UR4, c[0x0][0x310] ;  /* 0x0000c40000047ab9 */ /* 0x000fe20000000a00 */
[----:B------:R-:W-:-:S04]  /*20e0*/  IMAD.WIDE.U32 R6, R153, R8, R22 ;  /* 0x0000000899067225 */ /* 0x000fc800078e0016 */
[----:B------:R-:W-:Y:S02]  /*20f0*/  IMAD.IADD R5, R5, 0x1, R3 ;  /* 0x0000000105057824 */ /* 0x000fe400078e0203 */
[----:B------:R-:W-:Y:S02]  /*2100*/  IMAD R20, R159, R52, RZ ;  /* 0x000000349f147224 */ /* 0x000fe400078e02ff */
[----:B------:R-:W-:Y:S02]  /*2110*/  IMAD.MOV.U32 R70, RZ, RZ, 0x20 ;  /* 0x00000020ff467424 */ /* 0x000fe400078e00ff */
[----:B------:R-:W-:Y:S02]  /*2120*/  IMAD R33, R153, R53, R20 ;  /* 0x0000003599217224 */ /* 0x000fe400078e0214 */
[----:B------:R-:W-:Y:S02]  /*2130*/  IMAD.SHL.U32 R65, R8, 0x40, RZ ;  /* 0x0000004008417824 */ /* 0x000fe400078e00ff */
[----:B------:R-:W-:-:S02]  /*2140*/  IMAD R75, R49, 0x60, RZ ;  /* 0x00000060314b7824 */ /* 0x000fc400078e02ff */
[----:B------:R-:W-:Y:S02]  /*2150*/  IMAD.SHL.U32 R67, R48, 0x40, RZ ;  /* 0x0000004030437824 */ /* 0x000fe400078e00ff */
[----:B------:R-:W-:Y:S02]  /*2160*/  IMAD.U32 R71, RZ, RZ, UR38 ;  /* 0x00000026ff477e24 */ /* 0x000fe4000f8e00ff */
[----:B------:R-:W-:Y:S02]  /*2170*/  IMAD.SHL.U32 R69, R52, 0x40, RZ ;  /* 0x0000004034457824 */ /* 0x000fe400078e00ff */
[----:B------:R-:W-:Y:S01]  /*2180*/  IMAD.SHL.U32 R72, R35, 0x2, RZ ;  /* 0x0000000223487824 */ /* 0x000fe200078e00ff */
[----:B------:R-:W-:Y:S02]  /*2190*/  LOP3.LUT R71, R71, 0x1, RZ, 0xfc, !PT ;  /* 0x0000000147477812 */ /* 0x000fe400078efcff */
[----:B------:R-:W-:Y:S02]  /*21a0*/  SHF.R.S32.HI R0, RZ, 0x1f, R123 ;  /* 0x0000001fff007819 */ /* 0x000fe4000001147b */
[----:B------:R-:W-:-:S02]  /*21b0*/  SEL R123, R123, RZ, !P0 ;  /* 0x000000ff7b7b7207 */ /* 0x000fc40004000000 */
[----:B------:R-:W-:-:S03]  /*21c0*/  SEL R14, R0, RZ, !P0 ;  /* 0x000000ff000e7207 */ /* 0x000fc60004000000 */
[----:B------:R-:W-:-:S04]  /*21d0*/  IMAD.WIDE.U32 R4, R123, UR4, R4 ;  /* 0x000000047b047c25 */ /* 0x000fc8000f8e0004 */
[----:B------:R-:W-:-:S04]  /*21e0*/  IMAD R0, R14, UR4, RZ ;  /* 0x000000040e007c24 */ /* 0x000fc8000f8e02ff */
[----:B------:R-:W-:Y:S01]  /*21f0*/  IMAD R59, R123, UR5, R0 ;  /* 0x000000057b3b7c24 */ /* 0x000fe2000f8e0200 */
[----:B------:R-:W-:Y:S05]  /*2200*/  @!P6 WARPSYNC.ALL ;  /* 0x000000000000e948 */ /* 0x000fea0003800000 */
[----:B------:R-:W-:Y:S01]  /*2210*/  ULDC UR4, c[0x0][0x320] ;  /* 0x0000c80000047ab9 */ /* 0x000fe20000000800 */
[----:B------:R-:W-:Y:S01]  /*2220*/  IMAD R0, R159, R8, RZ ;  /* 0x000000089f007224 */ /* 0x000fe200078e02ff */
[----:B------:R-:W-:Y:S01]  /*2230*/  @!P6 BAR.SYNC.DEFER_BLOCKING 0x9, 0x100 ;  /* 0x024400000000eb1d */ /* 0x000fe20000010000 */
[----:B------:R-:W-:Y:S01]  /*2240*/  ISETP.GE.AND P1, PT, R60, UR4, PT ;  /* 0x000000043c007c0c */ /* 0x000fe2000bf26270 */
[----:B------:R-:W-:Y:S01]  /*2250*/  IMAD.IADD R59, R5, 0x1, R59 ;  /* 0x00000001053b7824 */ /* 0x000fe200078e023b */
[----:B------:R-:W-:Y:S01]  /*2260*/  ISETP.GE.AND P0, PT, R22, UR4, PT ;  /* 0x0000000416007c0c */ /* 0x000fe2000bf06270 */
[----:B------:R-:W-:Y:S01]  /*2270*/  IMAD R57, R153, R9, R0 ;  /* 0x0000000999397224 */ /* 0x000fe200078e0200 */
[----:B------:R-:W-:Y:S01]  /*2280*/  SEL R3, RZ, 0xffffffff, P1 ;  /* 0xffffffffff037807 */ /* 0x000fe20000800000 */
[----:B------:R-:W-:Y:S01]  /*2290*/  ULDC.64 UR6, c[0x0][0x330] ;  /* 0x0000cc0000067ab9 */ /* 0x000fe20000000a00 */
[----:B------:R-:W-:Y:S01]  /*22a0*/  IADD3 R58, P1, R4, R6, RZ ;  /* 0x00000006043a7210 */ /* 0x000fe20007f3e0ff */
[----:B------:R-:W-:Y:S01]  /*22b0*/  VIADD R6, R22, 0xe0 ;  /* 0x000000e016067836 */ /* 0x000fe20000000000 */
[----:B------:R-:W-:Y:S01]  /*22c0*/  SEL R0, RZ, 0x1, P0 ;  /* 0x00000001ff007807 */ /* 0x000fe20000000000 */
[----:B------:R-:W-:Y:S01]  /*22d0*/  IMAD.SHL.U32 R3, R3, 0x2, RZ ;  /* 0x0000000203037824 */ /* 0x000fe200078e00ff */
[----:B------:R-:W-:Y:S01]  /*22e0*/  IADD3.X R57, R59, R7, R57, P1, !PT ;  /* 0x000000073b397210 */ /* 0x000fe20000ffe439 */
[----:B------:R-:W-:Y:S01]  /*22f0*/  IMAD R7, R11, UR6, RZ ;  /* 0x000000060b077c24 */ /* 0x000fe2000f8e02ff */
[----:B------:R-:W-:-:S02]  /*2300*/  ISETP.GE.AND P1, PT, R10, UR4, PT ;  /* 0x000000040a007c0c */ /* 0x000fc4000bf26270 */
[----:B------:R-:W-:Y:S01]  /*2310*/  LOP3.LUT R10, R3, 0x2, R0, 0xe2, !PT ;  /* 0x00000002030a7812 */ /* 0x000fe200078ee200 */
[----:B------:R-:W-:Y:S01]  /*2320*/  VIADD R3, R22, 0x40 ;  /* 0x0000004016037836 */ /* 0x000fe20000000000 */
[----:B------:R-:W-:Y:S01]  /*2330*/  ISETP.GE.AND P3, PT, R6, UR4, PT ;  /* 0x0000000406007c0c */ /* 0x000fe2000bf66270 */
[----:B------:R-:W-:Y:S01]  /*2340*/  VIADD R0, R22, 0x60 ;  /* 0x0000006016007836 */ /* 0x000fe20000000000 */
[----:B------:R-:W-:Y:S01]  /*2350*/  SEL R20, RZ, 0x40, P1 ;  /* 0x00000040ff147807 */ /* 0x000fe20000800000 */
[C---:B------:R-:W-:Y:S01]  /*2360*/  IMAD R13, R122.reuse, UR7, R7 ;  /* 0x000000077a0d7c24 */ /* 0x040fe2000f8e0207 */
[----:B------:R-:W-:Y:S01]  /*2370*/  ISETP.GE.AND P0, PT, R3, UR4, PT ;  /* 0x0000000403007c0c */ /* 0x000fe2000bf06270 */
[----:B------:R-:W-:Y:S01]  /*2380*/  IMAD.WIDE.U32 R6, R122, UR6, R22 ;  /* 0x000000067a067c25 */ /* 0x000fe2000f8e0016 */
[----:B------:R-:W-:Y:S01]  /*2390*/  ISETP.GE.AND P2, PT, R0, UR4, PT ;  /* 0x0000000400007c0c */ /* 0x000fe2000bf46270 */
[----:B------:R-:W-:Y:S01]  /*23a0*/  ULDC.64 UR6, c[0x0][0x338] ;  /* 0x0000ce0000067ab9 */ /* 0x000fe20000000a00 */
[----:B------:R-:W-:Y:S01]  /*23b0*/  SEL R11, RZ, 0x4, P0 ;  /* 0x00000004ff0b7807 */ /* 0x000fe20000000000 */
[----:B------:R-:W-:Y:S01]  /*23c0*/  IMAD.IADD R7, R7, 0x1, R13 ;  /* 0x0000000107077824 */ /* 0x000fe200078e020d */
[----:B------:R-:W-:Y:S01]  /*23d0*/  SEL R12, RZ, 0x8, P2 ;  /* 0x00000008ff0c7807 */ /* 0x000fe20001000000 */
[----:B------:R-:W-:Y:S01]  /*23e0*/  IMAD R13, R14, UR6, RZ ;  /* 0x000000060e0d7c24 */ /* 0x000fe2000f8e02ff */
[----:B------:R-:W-:Y:S01]  /*23f0*/  ISETP.GE.AND P0, PT, R61, UR4, PT ;  /* 0x000000043d007c0c */ /* 0x000fe2000bf06270 */
[----:B------:R-:W-:Y:S01]  /*2400*/  IMAD.WIDE.U32 R14, R153, R48, R22 ;  /* 0x00000030990e7225 */ /* 0x000fe200078e0016 */
[----:B------:R-:W-:-:S02]  /*2410*/  LOP3.LUT R10, R12, R10, R11, 0xfe, !PT ;  /* 0x0000000a0c0a7212 */ /* 0x000fc400078efe0b */
[----:B------:R-:W-:Y:S01]  /*2420*/  SEL R11, RZ, 0x10, P0 ;  /* 0x00000010ff0b7807 */ /* 0x000fe20000000000 */
[C---:B------:R-:W-:Y:S01]  /*2430*/  IMAD R85, R123.reuse, UR7, R13 ;  /* 0x000000077b557c24 */ /* 0x040fe2000f8e020d */
[----:B------:R-:W-:Y:S01]  /*2440*/  ISETP.GE.AND P0, PT, R22, R35, PT ;  /* 0x000000231600720c */ /* 0x000fe20003f06270 */
[----:B------:R-:W-:Y:S01]  /*2450*/  IMAD.WIDE.U32 R6, R123, UR6, R6 ;  /* 0x000000067b067c25 */ /* 0x000fe2000f8e0006 */
[----:B------:R-:W-:Y:S01]  /*2460*/  ISETP.GE.AND P2, PT, R62, UR4, PT ;  /* 0x000000043e007c0c */ /* 0x000fe2000bf46270 */
[----:B------:R-:W-:Y:S01]  /*2470*/  ULDC UR4, c[0x0][0x2f4] ;  /* 0x0000bd0000047ab9 */ /* 0x000fe20000000800 */
[----:B------:R-:W-:Y:S01]  /*2480*/  SEL R29, R35, RZ, P0 ;  /* 0x000000ff231d7207 */ /* 0x000fe20000000000 */
[----:B------:R-:W-:Y:S01]  /*2490*/  IMAD.IADD R85, R7, 0x1, R85 ;  /* 0x0000000107557824 */ /* 0x000fe200078e0255 */
[----:B------:R-:W-:Y:S02]  /*24a0*/  SEL R12, RZ, 0x20, P2 ;  /* 0x00000020ff0c7807 */ /* 0x000fe40001000000 */
[----:B------:R-:W-:Y:S01]  /*24b0*/  LOP3.LUT P1, RZ, R227, 0x4, RZ, 0xc0, !PT ;  /* 0x00000004e3ff7812 */ /* 0x000fe2000782c0ff */
[----:B------:R-:W-:Y:S01]  /*24c0*/  IMAD.IADD R29, R22, 0x1, R29 ;  /* 0x00000001161d7824 */ /* 0x000fe200078e021d */
[----:B------:R-:W-:Y:S01]  /*24d0*/  LOP3.LUT R21, R12, R10, R11, 0xfe, !PT ;  /* 0x0000000a0c157212 */ /* 0x000fe200078efe0b */
[----:B------:R-:W-:Y:S01]  /*24e0*/  IMAD R10, R159, R48, RZ ;  /* 0x000000309f0a7224 */ /* 0x000fe200078e02ff */
[C---:B------:R-:W-:Y:S01]  /*24f0*/  IADD3 R54, P2, R153.reuse, R54, RZ ;  /* 0x0000003699367210 */ /* 0x040fe20007f5e0ff */
[----:B------:R-:W-:Y:S01]  /*2500*/  IMAD.WIDE.U32 R12, R153, R52, R154 ;  /* 0x00000034990c7225 */ /* 0x000fe200078e009a */
[----:B------:R-:W-:-:S02]  /*2510*/  LOP3.LUT R87, R21, R20, RZ, 0xfc, !PT ;  /* 0x0000001415577212 */ /* 0x000fc400078efcff */
[----:B------:R-:W-:Y:S01]  /*2520*/  SHF.R.S32.HI R20, RZ, 0x1f, R29 ;  /* 0x0000001fff147819 */ /* 0x000fe2000001141d */
[----:B------:R-:W-:Y:S01]  /*2530*/  IMAD R31, R153, R49, R10 ;  /* 0x00000031991f7224 */ /* 0x000fe200078e020a */
[----:B------:R-:W-:Y:S01]  /*2540*/  SEL R70, R70, 0xffffffe0, !P1 ;  /* 0xffffffe046467807 */ /* 0x000fe20004800000 */
[----:B------:R-:W-:Y:S01]  /*2550*/  IMAD.IADD R13, R13, 0x1, R33 ;  /* 0x000000010d0d7824 */ /* 0x000fe200078e0221 */
[----:B------:R-:W-:Y:S01]  /*2560*/  LEA.HI R29, R20, R29, RZ, 0x3 ;  /* 0x0000001d141d7211 */ /* 0x000fe200078f18ff */
[-C--:B------:R-:W-:Y:S01]  /*2570*/  IMAD R20, R63, R48.reuse, RZ ;  /* 0x000000303f147224 */ /* 0x080fe200078e02ff */
[----:B------:R-:W-:Y:S01]  /*2580*/  SEL R86, RZ, 0xffffff80, P3 ;  /* 0xffffff80ff567807 */ /* 0x000fe20001800000 */
[----:B------:R-:W-:Y:S01]  /*2590*/  IMAD.IADD R15, R31, 0x1, R15 ;  /* 0x000000011f0f7824 */ /* 0x000fe200078e020f */
[----:B------:R-:W-:Y:S01]  /*25a0*/  LOP3.LUT R81, R29, 0xfffffff8, RZ, 0xc0, !PT ;  /* 0xfffffff81d517812 */ /* 0x000fe200078ec0ff */
[----:B------:R-:W-:Y:S01]  /*25b0*/  IMAD.WIDE.U32 R10, R153, R48, R154 ;  /* 0x00000030990a7225 */ /* 0x000fe200078e009a */
[----:B------:R-:W-:-:S02]  /*25c0*/  LOP3.LUT R86, R87, 0x80, R86, 0xc8, !PT ;  /* 0x0000008057567812 */ /* 0x000fc400078ec856 */
[----:B------:R-:W-:Y:S01]  /*25d0*/  SHF.R.S32.HI R80, RZ, 0x3, R29 ;  /* 0x00000003ff507819 */ /* 0x000fe2000001141d */
[C---:B------:R-:W-:Y:S01]  /*25e0*/  IMAD R33, R2.reuse, R49, R20 ;  /* 0x0000003102217224 */ /* 0x040fe200078e0214 */
[----:B------:R-:W-:Y:S01]  /*25f0*/  SHF.R.S32.HI R82, RZ, 0x1f, R81 ;  /* 0x0000001fff527819 */ /* 0x000fe20000011451 */
[----:B------:R-:W-:Y:S01]  /*2600*/  IMAD.WIDE.U32 R20, R2, R48, R14 ;  /* 0x0000003002147225 */ /* 0x000fe200078e000e */
[----:B------:R-:W-:Y:S02]  /*2610*/  ISETP.GE.AND P1, PT, R22, UR4, PT ;  /* 0x0000000416007c0c */ /* 0x000fe4000bf26270 */
[----:B------:R-:W-:Y:S01]  /*2620*/  LOP3.LUT R87, R87, 0x40, RZ, 0xc0, !PT ;  /* 0x0000004057577812 */ /* 0x000fe200078ec0ff */
[-C--:B------:R-:W-:Y:S01]  /*2630*/  IMAD.WIDE.U32 R50, R2, R52.reuse, R12 ;  /* 0x0000003402327225 */ /* 0x080fe200078e000c */
[--C-:B------:R-:W-:Y:S02]  /*2640*/  LOP3.LUT R12, R166, 0x38, R29.reuse, 0xf8, !PT ;  /* 0x00000038a60c7812 */ /* 0x100fe400078ef81d */
[----:B------:R-:W-:Y:S01]  /*2650*/  LOP3.LUT R13, R172, 0x38, R29, 0xf8, !PT ;  /* 0x00000038ac0d7812 */ /* 0x000fe200078ef81d */
[----:B------:R-:W-:Y:S01]  /*2660*/  IMAD.IADD R11, R11, 0x1, R31 ;  /* 0x000000010b0b7824 */ /* 0x000fe200078e021f */
[----:B------:R-:W-:Y:S01]  /*2670*/  LOP3.LUT R12, R12, R173, RZ, 0x3c, !PT ;  /* 0x000000ad0c0c7212 */ /* 0x000fe200078e3cff */
[----:B------:R-:W-:Y:S01]  /*2680*/  IMAD R14, R63, R52, RZ ;  /* 0x000000343f0e7224 */ /* 0x000fe200078e02ff */
[----:B------:R-:W-:Y:S01]  /*2690*/  LOP3.LUT R84, R13, R174, RZ, 0x3c, !PT ;  /* 0x000000ae0d547212 */ /* 0x000fe200078e3cff */
[----:B------:R-:W-:-:S02]  /*26a0*/  IMAD R31, R9, 0x60, RZ ;  /* 0x00000060091f7824 */ /* 0x000fc400078e02ff */
[----:B------:R-:W-:-:S04]  /*26b0*/  IMAD.WIDE.U32 R10, R2, R48, R10 ;  /* 0x00000030020a7225 */ /* 0x000fc800078e000a */
[----:B------:R-:W-:Y:S02]  /*26c0*/  IMAD R15, R53, 0x60, RZ ;  /* 0x00000060350f7824 */ /* 0x000fe400078e02ff */
[----:B------:R-:W-:Y:S02]  /*26d0*/  IMAD R79, R2, R53, R14 ;  /* 0x00000035024f7224 */ /* 0x000fe400078e020e */
        /* <DEDUP_REMOVED lines=13> */
[----:B------:R-:W-:-:S07]  /*27b0*/  IMAD.IADD R84, R175, 0x1, R84 ;  /* 0x00000001af547824 */ /* 0x000fce00078e0254 */
.L_x_3635:
[----:B0-----:R-:W0:Y:S01]  /*27c0*/  LDC.64 R90, c[0x0][0x2e8] ;  /* 0x0000ba00ff5a7b82 */ /* 0x001e220000000a00 */
        /* <DEDUP_REMOVED lines=19> */
[----:B------:R-:W-:Y:S02]  /*2900*/  LEA.HI.X R33, R12, R91, R13, 0x1, P3 ;  /* 0x0000005b0c217211 */ /* 0x000fe400018f0c0d */
[----:B-1----:R-:W-:Y:S02]  /*2910*/  ISETP.GE.AND P3, PT, R95, 0x1, PT ;  /* 0x000000015f00780c */ /* 0x002fe40003f66270 */
[----:B------:R-:W-:Y:S02]  /*2920*/  ISETP.GT.AND P4, PT, R26, R27, PT ;  /* 0x0000001b1a00720c */ /* 0x000fe40003f84270 */
[----:B------:R-:W-:Y:S02]  /*2930*/  LEA.HI.X R35, R14, R91, R15, 0x1, P5 ;  /* 0x0000005b0e237211 */ /* 0x000fe400028f0c0f */
[----:B------:R-:W-:-:S07]  /*2940*/  P2R R89, PR, RZ, 0x10 ;  /* 0x00000010ff597803 */ /* 0x000fce0000000000 */
[----:B------:R-:W-:Y:S05]  /*2950*/  @!P3 BRA `(.L_x_3585) ;  /* 0x0000002800dcb947 */ /* 0x000fea0003800000 */
[----:B------:R-:W-:Y:S01]  /*2960*/  ULDC.U8 UR4, c[0x0][0x410] ;  /* 0x0001040000047ab9 */ /* 0x000fe20000000000 */
[-C--:B------:R-:W-:Y:S01]  /*2970*/  IMAD R13, R75, R26.reuse, RZ ;  /* 0x0000001a4b0d7224 */ /* 0x080fe200078e02ff */
[----:B------:R-:W-:Y:S01]  /*2980*/  ISETP.NE.AND P3, PT, RZ, UR4, PT ;  /* 0x00000004ff007c0c */ /* 0x000fe2000bf65270 */
[----:B------:R-:W-:Y:S02]  /*2990*/  IMAD R15, R76, R26, RZ ;  /* 0x0000001a4c0f7224 */ /* 0x000fe400078e02ff */
[----:B------:R-:W-:Y:S02]  /*29a0*/  IMAD R98, R26, -0x60, R56 ;  /* 0xffffffa01a627824 */ /* 0x000fe400078e0238 */
[C---:B------:R-:W-:Y:S02]  /*29b0*/  IMAD R13, R28.reuse, R48, R13 ;  /* 0x000000301c0d7224 */ /* 0x040fe400078e020d */
[----:B------:R-:W-:Y:S01]  /*29c0*/  IMAD R15, R28, R52, R15 ;  /* 0x000000341c0f7224 */ /* 0x000fe200078e020f */
[----:B------:R-:W-:Y:S01]  /*29d0*/  VIMNMX R98, R98, 0x60, PT ;  /* 0x0000006062627848 */ /* 0x000fe20003fe0100 */
[----:B------:R-:W-:-:S04]  /*29e0*/  IMAD.WIDE.U32 R42, R48, R26, RZ ;  /* 0x0000001a302a7225 */ /* 0x000fc800078e00ff */
        /* <DEDUP_REMOVED lines=32> */
.L_x_3588:
[----:B------:R-:W-:Y:S05]  /*2bf0*/  BSYNC B1 ;  /* 0x0000000000017941 */ /* 0x000fea0003800000 */
.L_x_3587:
[----:B------:R-:W-:Y:S01]  /*2c00*/  ISETP.GE.AND P5, PT, R156, R98, PT ;  /* 0x000000629c00720c */ /* 0x000fe20003fa6270 */
[----:B------:R-:W-:Y:S01]  /*2c10*/  BSSY B1, `(.L_x_3589) ;  /* 0x000001b000017945 */ /* 0x000fe20003800000 */
[----:B------:R-:W-:Y:S02]  /*2c20*/  CS2R R36, SRZ ;  /* 0x0000000000247805 */ /* 0x000fe4000001ff00 */
        /* <DEDUP_REMOVED lines=9> */
[----:B0-----:R-:W-:Y:S02]  /*2cc0*/  IADD3.X R13, R77, R97, R66, P3, P6 ;  /* 0x000000614d0d7210 */ /* 0x001fe40001fec442 */
        /* <DEDUP_REMOVED lines=15> */
.L_x_3590:
[----:B------:R-:W-:Y:S05]  /*2dc0*/  BSYNC B1 ;  /* 0x0000000000017941 */ /* 0x000fea0003800000 */
.L_x_3589:
[----:B01----:R-:W-:Y:S01]  /*2dd0*/  IMAD.MOV.U32 R12, RZ, RZ, R92 ;  /* 0x000000ffff0c7224 */ /* 0x003fe200078e005c */
[----:B------:R-:W-:Y:S01]  /*2de0*/  PRMT R41, R41, 0x5410, R100 ;  /* 0x0000541029297816 */ /* 0x000fe20000000064 */
[----:B------:R-:W-:Y:S01]  /*2df0*/  IMAD.MOV.U32 R13, RZ, RZ, R93 ;  /* 0x000000ffff0d7224 */ /* 0x000fe200078e005d */
        /* <DEDUP_REMOVED lines=23> */
[----:B------:R-:W-:-:S03]  /*2f70*/  IMAD.MOV.U32 R15, RZ, RZ, R39 ;  /* 0x000000ffff0f7224 */ /* 0x000fc600078e0027 */
[----:B------:R-:W-:Y:S02]  /*2f80*/  PRMT R42, R12, 0x7610, R42 ;  /* 0x000076100c2a7816 */ /* 0x000fe4000000002a */
[----:B------:R-:W-:Y:S02]  /*2f90*/  PRMT R43, R13, 0x5410, R14 ;  /* 0x000054100d2b7816 */ /* 0x000fe4000000000e */
[----:B------:R-:W-:Y:S01]  /*2fa0*/  PRMT R108, R108, 0x5410, R15 ;  /* 0x000054106c6c7816 */ /* 0x000fe2000000000f */
[----:B------:R-:W-:Y:S06]  /*2fb0*/  @!P3 BRA `(.L_x_3591) ;  /* 0x000000000004b947 */ /* 0x000fec0003800000 */
[----:B------:R-:W-:Y:S01]  /*2fc0*/  BPT.TRAP 0x1 ;  /* 0x000000040000795c */ /* 0x000fe20000300000 */
.L_x_3591:
[----:B------:R-:W-:Y:S01]  /*2fd0*/  IMAD R88, R152, 0x8, R144 ;  /* 0x0000000898587824 */ /* 0x000fe200078e0290 */
[----:B------:R-:W-:Y:S01]  /*2fe0*/  SHF.L.U32 R99, R157, 0x1f, RZ ;  /* 0x0000001f9d637819 */ /* 0x000fe200000006ff */
[----:B------:R-:W-:Y:S03]  /*2ff0*/  BSSY B1, `(.L_x_3592) ;  /* 0x0000003000017945 */ /* 0x000fe60003800000 */
[----:B------:R-:W0:Y:S02]  /*3000*/  SYNCS.PHASECHK.TRANS64.TRYWAIT P6, [R88+URZ+0x32490], R99 ;  /* 0x03249063580075a7 */ /* 0x000e2400080c017f */
[----:B0-----:R-:W-:Y:S05]  /*3010*/  @!P6 BRA `(.L_x_3593) ;  /* 0x000003380014e947 */ /* 0x001fea0003800000 */
.L_x_3969:
[----:B------:R-:W-:Y:S05]  /*3020*/  BSYNC B1 ;  /* 0x0000000000017941 */ /* 0x000fea0003800000 */
.L_x_3592:
        /* <DEDUP_REMOVED lines=54> */
.L_x_3599:
[----:B------:R-:W-:Y:S05]  /*3390*/  BSYNC B3 ;  /* 0x0000000000037941 */ /* 0x000fea0003800000 */
.L_x_3598:
[----:B--2---:R1:W-:Y:S02]  /*33a0*/  STG.E.128 desc[UR42][R34.64], R12 ;  /* 0x0000000c22007986 */ /* 0x0043e4000c101d2a */
.L_x_3597:
[----:B------:R-:W-:Y:S05]  /*33b0*/  BSYNC B2 ;  /* 0x0000000000027941 */ /* 0x000fea0003800000 */
.L_x_3596:
        /* <DEDUP_REMOVED lines=51> */
.L_x_3601:
[----:B------:R-:W-:Y:S05]  /*36f0*/  BSYNC B2 ;  /* 0x0000000000027941 */ /* 0x000fea0003800000 */
.L_x_3600:
[----:B--2---:R2:W-:Y:S02]  /*3700*/  STG.E.128 desc[UR42][R34.64+0x40], R12 ;  /* 0x0000400c22007986 */ /* 0x0045e4000c101d2a */
.L_x_3595:
[----:B------:R-:W-:Y:S05]  /*3710*/  BSYNC B1 ;  /* 0x0000000000017941 */ /* 0x000fea0003800000 */
.L_x_3594:
        /* <DEDUP_REMOVED lines=53> */
.L_x_3606:
[----:B------:R-:W-:Y:S05]  /*3a70*/  BSYNC B2 ;  /* 0x0000000000027941 */ /* 0x000fea0003800000 */
.L_x_3605:
[----:B--2---:R3:W-:Y:S02]  /*3a80*/  STG.E.128 desc[UR42][R32.64], R12 ;  /* 0x0000000c20007986 */ /* 0x0047e4000c101d2a */
.L_x_3604:
[----:B------:R-:W-:Y:S05]  /*3a90*/  BSYNC B1 ;  /* 0x0000000000017941 */ /* 0x000fea0003800000 */
.L_x_3603:
        /* <DEDUP_REMOVED lines=51> */
.L_x_3608:
[----:B------:R-:W-:Y:S05]  /*3dd0*/  BSYNC B1 ;  /* 0x0000000000017941 */ /* 0x000fea0003800000 */
.L_x_3607:
[----:B--2---:R4:W-:Y:S01]  /*3de0*/  STG.E.128 desc[UR42][R32.64+0x40], R12 ;  /* 0x0000400c20007986 */ /* 0x0049e2000c101d2a */
[----:B------:R-:W-:Y:S05]  /*3df0*/  BRA `(.L_x_3602) ;  /* 0x0000001800187947 */ /* 0x000fea0003800000 */
.L_x_3586:
[-C--:B------:R-:W-:Y:S01]  /*3e00*/  ISETP.GE.AND P4, PT, R153, R98.reuse, PT ;  /* 0x000000629900720c */ /* 0x080fe20003f86270 */
[----:B------:R-:W-:Y:S01]  /*3e10*/  BSSY B1, `(.L_x_3609) ;  /* 0x0000020000017945 */ /* 0x000fe20003800000 */
[----:B------:R-:W-:Y:S02]  /*3e20*/  ISETP.GE.AND P3, PT, R156, R98, PT ;  /* 0x000000629c00720c */ /* 0x000fe40003f66270 */
[----:B------:R-:W-:Y:S02]  /*3e30*/  CS2R R34, SRZ ;  /* 0x0000000000227805 */ /* 0x000fe4000001ff00 */
[CC--:B------:R-:W-:Y:S02]  /*3e40*/  ISETP.GE.OR P4, PT, R22.reuse, R95.reuse, P4 ;  /* 0x0000005f1600720c */ /* 0x0c0fe40002786670 */
[----:B------:R-:W-:Y:S02]  /*3e50*/  CS2R R14, SRZ ;  /* 0x00000000000e7805 */ /* 0x000fe4000001ff00 */
[----:B------:R-:W-:-:S02]  /*3e60*/  ISETP.GE.OR P3, PT, R22, R95, P3 ;  /* 0x0000005f1600720c */ /* 0x000fc40001f66670 */
[----:B------:R-:W-:Y:S02]  /*3e70*/  CS2R R12, SRZ ;  /* 0x00000000000c7805 */ /* 0x000fe4000001ff00 */
[----:B------:R-:W-:Y:S02]  /*3e80*/  CS2R R30, SRZ ;  /* 0x00000000001e7805 */ /* 0x000fe4000001ff00 */
[----:B------:R-:W-:-:S03]  /*3e90*/  CS2R R28, SRZ ;  /* 0x00000000001c7805 */ /* 0x000fc6000001ff00 */
[----:B------:R-:W-:Y:S05]  /*3ea0*/  @P4 BRA `(.L_x_3610) ;  /* 0x0000000000584947 */ /* 0x000fea0003800000 */
[----:B------:R-:W-:Y:S01]  /*3eb0*/  ULDC.64 UR4, c[0x0][0x408] ;  /* 0x0001020000047ab9 */ /* 0x000fe20000000a00 */
[----:B------:R-:W-:Y:S01]  /*3ec0*/  IMAD.MOV.U32 R12, RZ, RZ, R22 ;  /* 0x000000ffff0c7224 */ /* 0x000fe200078e0016 */
[----:B------:R-:W-:Y:S01]  /*3ed0*/  ULDC.64 UR6, c[0x0][0x400] ;  /* 0x0001000000067ab9 */ /* 0x000fe20000000a00 */
[----:B------:R-:W-:Y:S02]  /*3ee0*/  IMAD R14, R159, UR4, RZ ;  /* 0x000000049f0e7c24 */ /* 0x000fe4000f8e02ff */
[----:B------:R-:W-:Y:S02]  /*3ef0*/  IMAD.MOV.U32 R13, RZ, RZ, R23 ;  /* 0x000000ffff0d7224 */ /* 0x000fe400078e0017 */
[C---:B------:R-:W-:Y:S02]  /*3f00*/  IMAD R15, R153.reuse, UR5, R14 ;  /* 0x00000005990f7c24 */ /* 0x040fe4000f8e020e */
[----:B------:R-:W-:-:S04]  /*3f10*/  IMAD.WIDE.U32 R12, R153, UR4, R12 ;  /* 0x00000004990c7c25 */ /* 0x000fc8000f8e000c */
[----:B------:R-:W-:Y:S02]  /*3f20*/  IMAD.IADD R13, R15, 0x1, R13 ;  /* 0x000000010f0d7824 */ /* 0x000fe400078e020d */
[----:B------:R-:W-:Y:S02]  /*3f30*/  IMAD R15, R63, UR4, RZ ;  /* 0x000000043f0f7c24 */ /* 0x000fe4000f8e02ff */
[----:B------:R-:W-:-:S04]  /*3f40*/  IMAD.WIDE.U32 R12, R2, UR4, R12 ;  /* 0x00000004020c7c25 */ /* 0x000fc8000f8e000c */
[----:B------:R-:W-:Y:S01]  /*3f50*/  IMAD R15, R2, UR5, R15 ;  /* 0x00000005020f7c24 */ /* 0x000fe2000f8e020f */
[----:B------:R-:W-:Y:S01]  /*3f60*/  IADD3 R14, P4, R40, R12, RZ ;  /* 0x0000000c280e7210 */ /* 0x000fe20007f9e0ff */
[----:B------:R-:W-:-:S03]  /*3f70*/  ULDC.64 UR4, c[0x0][0x3e8] ;  /* 0x0000fa0000047ab9 */ /* 0x000fc60000000a00 */
[----:B------:R-:W-:Y:S02]  /*3f80*/  IADD3.X R15, R99, R15, R13, P4, !PT ;  /* 0x0000000f630f7210 */ /* 0x000fe400027fe40d */
[----:B------:R-:W-:-:S05]  /*3f90*/  IADD3 R13, P4, R20, R42, RZ ;  /* 0x0000002a140d7210 */ /* 0x000fca0007f9e0ff */
[----:B------:R-:W-:Y:S01]  /*3fa0*/  IMAD.X R28, R97, 0x1, R78, P4 ;  /* 0x00000001611c7824 */ /* 0x000fe200020e064e */
[----:B------:R-:W-:-:S04]  /*3fb0*/  LEA R12, P4, R13, UR4, 0x1 ;  /* 0x000000040d0c7c11 */ /* 0x000fc8000f8808ff */
[----:B------:R-:W-:Y:S02]  /*3fc0*/  LEA.HI.X R13, R13, UR5, R28, 0x1, P4 ;  /* 0x000000050d0d7c11 */ /* 0x000fe4000a0f0c1c */
[----:B------:R-:W-:-:S04]  /*3fd0*/  LEA R28, P4, R14, UR6, 0x1 ;  /* 0x000000060e1c7c11 */ /* 0x000fc8000f8808ff */
[----:B------:R-:W-:Y:S02]  /*3fe0*/  LEA.HI.X R29, R14, UR7, R15, 0x1, P4 ;  /* 0x000000070e1d7c11 */ /* 0x000fe4000a0f0c0f */
[----:B------:R-:W5:Y:S04]  /*3ff0*/  LDG.E.128 R12, desc[UR42][R12.64] ;  /* 0x0000002a0c0c7981 */ /* 0x000f68000c1e1d00 */
[----:B------:R-:W5:Y:S03]  /*4000*/  LDG.E.128 R28, desc[UR42][R28.64] ;  /* 0x0000002a1c1c7981 */ /* 0x000f66000c1e1d00 */
.L_x_3610:
[----:B------:R-:W-:Y:S05]  /*4010*/  BSYNC B1 ;  /* 0x0000000000017941 */ /* 0x000fea0003800000 */
.L_x_3609:
[----:B------:R-:W-:Y:S01]  /*4020*/  BSSY B1, `(.L_x_3611) ;  /* 0x000001e000017945 */ /* 0x000fe20003800000 */
[----:B------:R-:W-:Y:S02]  /*4030*/  ISETP.GE.AND P4, PT, R22, R95, PT ;  /* 0x0000005f1600720c */ /* 0x000fe40003f86270 */
[----:B------:R-:W-:Y:S02]  /*4040*/  CS2R R32, SRZ ;  /* 0x0000000000207805 */ /* 0x000fe4000001ff00 */
[----:B------:R-:W-:Y:S01]  /*4050*/  CS2R R38, SRZ ;  /* 0x0000000000267805 */ /* 0x000fe2000001ff00 */
[----:B-----5:R-:W-:Y:S01]  /*4060*/  IMAD.MOV.U32 R45, RZ, RZ, R14 ;  /* 0x000000ffff2d7224 */ /* 0x020fe200078e000e */
[----:B------:R-:W-:Y:S01]  /*4070*/  CS2R R36, SRZ ;  /* 0x0000000000247805 */ /* 0x000fe2000001ff00 */
[----:B------:R-:W-:Y:S06]  /*4080*/  @P3 BRA `(.L_x_3612) ;  /* 0x00000000005c3947 */ /* 0x000fec0003800000 */
[----:B------:R-:W-:Y:S01]  /*4090*/  ULDC.64 UR4, c[0x0][0x408] ;  /* 0x0001020000047ab9 */ /* 0x000fe20000000a00 */
[----:B------:R-:W-:Y:S01]  /*40a0*/  IMAD.MOV.U32 R32, RZ, RZ, R22 ;  /* 0x000000ffff207224 */ /* 0x000fe200078e0016 */
[----:B------:R-:W-:Y:S01]  /*40b0*/  IADD3 R42, P3, P5, R20, R42, R67 ;  /* 0x0000002a142a7210 */ /* 0x000fe20007d7e043 */
[----:B------:R-:W-:Y:S01]  /*40c0*/  IMAD R34, R159, UR4, RZ ;  /* 0x000000049f227c24 */ /* 0x000fe2000f8e02ff */
[----:B------:R-:W-:Y:S01]  /*40d0*/  ULDC.64 UR6, c[0x0][0x400] ;  /* 0x0001000000067ab9 */ /* 0x000fe20000000a00 */
[----:B------:R-:W-:Y:S01]  /*40e0*/  IMAD.MOV.U32 R33, RZ, RZ, R23 ;  /* 0x000000ffff217224 */ /* 0x000fe200078e0017 */
[----:B------:R-:W-:Y:S01]  /*40f0*/  IADD3.X R37, R78, R97, R66, P3, P5 ;  /* 0x000000614e257210 */ /* 0x000fe20001fea442 */
[C---:B------:R-:W-:Y:S02]  /*4100*/  IMAD R35, R153.reuse, UR5, R34 ;  /* 0x0000000599237c24 */ /* 0x040fe4000f8e0222 */
[----:B------:R-:W-:-:S04]  /*4110*/  IMAD.WIDE.U32 R32, R153, UR4, R32 ;  /* 0x0000000499207c25 */ /* 0x000fc8000f8e0020 */
[----:B------:R-:W-:Y:S02]  /*4120*/  IMAD R39, R63, UR4, RZ ;  /* 0x000000043f277c24 */ /* 0x000fe4000f8e02ff */
[----:B------:R-:W-:Y:S02]  /*4130*/  IMAD.IADD R33, R35, 0x1, R33 ;  /* 0x0000000123217824 */ /* 0x000fe400078e0221 */
[C---:B------:R-:W-:Y:S02]  /*4140*/  IMAD R39, R2.reuse, UR5, R39 ;  /* 0x0000000502277c24 */ /* 0x040fe4000f8e0227 */
[----:B------:R-:W-:Y:S01]  /*4150*/  IMAD.WIDE.U32 R32, R2, UR4, R32 ;  /* 0x0000000402207c25 */ /* 0x000fe2000f8e0020 */
[----:B------:R-:W-:-:S03]  /*4160*/  ULDC.64 UR4, c[0x0][0x3e8] ;  /* 0x0000fa0000047ab9 */ /* 0x000fc60000000a00 */
[----:B------:R-:W-:Y:S01]  /*4170*/  IMAD.IADD R35, R39, 0x1, R33 ;  /* 0x0000000127237824 */ /* 0x000fe200078e0221 */
[----:B------:R-:W-:-:S04]  /*4180*/  IADD3 R40, P3, P5, R32, R40, R69 ;  /* 0x0000002820287210 */ /* 0x000fc80007d7e045 */
[----:B------:R-:W-:Y:S02]  /*4190*/  IADD3.X R35, R35, R99, R68, P3, P5 ;  /* 0x0000006323237210 */ /* 0x000fe40001fea444 */
[----:B------:R-:W-:-:S04]  /*41a0*/  LEA R32, P3, R42, UR4, 0x1 ;  /* 0x000000042a207c11 */ /* 0x000fc8000f8608ff */
[----:B------:R-:W-:Y:S02]  /*41b0*/  LEA.HI.X R33, R42, UR5, R37, 0x1, P3 ;  /* 0x000000052a217c11 */ /* 0x000fe400098f0c25 */
[----:B------:R-:W-:-:S04]  /*41c0*/  LEA R36, P3, R40, UR6, 0x1 ;  /* 0x0000000628247c11 */ /* 0x000fc8000f8608ff */
[----:B------:R-:W-:Y:S02]  /*41d0*/  LEA.HI.X R37, R40, UR7, R35, 0x1, P3 ;  /* 0x0000000728257c11 */ /* 0x000fe400098f0c23 */
[----:B------:R-:W5:Y:S04]  /*41e0*/  LDG.E.128 R32, desc[UR42][R32.64] ;  /* 0x0000002a20207981 */ /* 0x000f68000c1e1d00 */
[----:B------:R-:W5:Y:S03]  /*41f0*/  LDG.E.128 R36, desc[UR42][R36.64] ;  /* 0x0000002a24247981 */ /* 0x000f66000c1e1d00 */
.L_x_3612:
[----:B------:R-:W-:Y:S05]  /*4200*/  BSYNC B1 ;  /* 0x0000000000017941 */ /* 0x000fea0003800000 */
.L_x_3611:
        /* <DEDUP_REMOVED lines=32> */
[----:B------:R-:W-:Y:S06]  /*4410*/  @!P3 BRA `(.L_x_3613) ;  /* 0x000000000004b947 */ /* 0x000fec0003800000 */
[----:B------:R-:W-:Y:S01]  /*4420*/  BPT.TRAP 0x1 ;  /* 0x000000040000795c */ /* 0x000fe20000300000 */
.L_x_3613:
        /* <DEDUP_REMOVED lines=9> */
.L_x_3970:
[----:B------:R-:W-:Y:S05]  /*44c0*/  BSYNC B1 ;  /* 0x0000000000017941 */ /* 0x000fea0003800000 */
.L_x_3614:
        /* <DEDUP_REMOVED lines=14> */
[----:B------:R-:W-:Y:S02]  /*45b0*/  IMAD.SHL.U32 R105, R41, 0x8, RZ ;  /* 0x0000000829697824 */ /* 0x000fe400078e00ff */
[----:B------:R-:W-:-:S03]  /*45c0*/  IMAD R41, R152, 0x1800, R83 ;  /* 0x0000180098297824 */ /* 0x000fc600078e0253 */
[----:B------:R-:W-:Y:S01]  /*45d0*/  LOP3.LUT R40, R166, 0x38, R105, 0xf8, !PT ;  /* 0x00000038a6287812 */ /* 0x000fe200078ef869 */
[----:B------:R-:W-:-:S03]  /*45e0*/  IMAD R41, R41, 0x2, R144 ;  /* 0x0000000229297824 */ /* 0x000fc600078e0290 */
        /* <DEDUP_REMOVED lines=10> */
[----:B------:R-:W-:Y:S01]  /*4690*/  SHF.R.U64 R117, R14, 0x10, R15 ;  /* 0x000000100e757819 */ /* 0x000fe2000000120f */
[----:B-1----:R-:W-:Y:S01]  /*46a0*/  IMAD.U32 R14, R41, 0x10000, RZ ;  /* 0x00010000290e7824 */ /* 0x002fe200078e00ff */
[----:B------:R-:W-:Y:S01]  /*46b0*/  PRMT R115, R122, 0x5410, R115 ;  /* 0x000054107a737816 */ /* 0x000fe20000000073 */
[----:B------:R-:W-:Y:S01]  /*46c0*/  IMAD.U32 R122, R120, 0x10000, RZ ;  /* 0x00010000787a7824 */ /* 0x000fe200078e00ff */
[--C-:B------:R-:W-:Y:S01]  /*46d0*/  SHF.R.U64 R123, R30, 0x10, R31.reuse ;  /* 0x000000101e7b7819 */ /* 0x100fe2000000121f */
[----:B--2---:R-:W-:Y:S01]  /*46e0*/  IMAD.U32 R30, R44, 0x10000, RZ ;  /* 0x000100002c1e7824 */ /* 0x004fe200078e00ff */
[----:B------:R-:W-:Y:S01]  /*46f0*/  SHF.R.U32.HI R124, RZ, 0x10, R31 ;  /* 0x00000010ff7c7819 */ /* 0x000fe2000001161f */
[----:B------:R-:W-:Y:S01]  /*4700*/  IMAD.U32 R31, R45, 0x10000, RZ ;  /* 0x000100002d1f7824 */ /* 0x000fe200078e00ff */
[----:B------:R-:W-:Y:S01]  /*4710*/  PRMT R117, R116, 0x5410, R117 ;  /* 0x0000541074757816 */ /* 0x000fe20000000075 */
[----:B------:R-:W-:Y:S01]  /*4720*/  IMAD.U32 R116, R115, 0x10000, RZ ;  /* 0x0001000073747824 */ /* 0x000fe200078e00ff */
[----:B------:R-:W-:-:S02]  /*4730*/  SHF.R.U32.HI R118, RZ, 0x10, R15 ;  /* 0x00000010ff767819 */ /* 0x000fc4000001160f */
[----:B------:R-:W-:Y:S01]  /*4740*/  PRMT R123, R125, 0x5410, R123 ;  /* 0x000054107d7b7816 */ /* 0x000fe2000000007b */
[----:B------:R-:W-:Y:S01]  /*4750*/  FMUL.FTZ R125, R31, R122 ;  /* 0x0000007a1f7d7220 */ /* 0x000fe20000410000 */
[----:B------:R-:W-:Y:S01]  /*4760*/  LOP3.LUT R15, R41, 0xffff0000, RZ, 0xc0, !PT ;  /* 0xffff0000290f7812 */ /* 0x000fe200078ec0ff */
[-C--:B------:R-:W-:Y:S01]  /*4770*/  FMUL.FTZ R127, R31, R116.reuse ;  /* 0x000000741f7f7220 */ /* 0x080fe20000410000 */
[----:B------:R-:W-:Y:S01]  /*4780*/  SHF.R.U64 R119, R28, 0x10, R29 ;  /* 0x000000101c777819 */ /* 0x000fe2000000121d */
[C---:B------:R-:W-:Y:S01]  /*4790*/  FFMA.FTZ R125, R14.reuse, R116, -R125 ;  /* 0x000000740e7d7223 */ /* 0x040fe2000001087d */
[----:B------:R-:W-:Y:S01]  /*47a0*/  LOP3.LUT R41, R45, 0xffff0000, RZ, 0xc0, !PT ;  /* 0xffff00002d297812 */ /* 0x000fe200078ec0ff */
[----:B------:R-:W-:Y:S01]  /*47b0*/  FFMA.FTZ R127, R14, R122, R127 ;  /* 0x0000007a0e7f7223 */ /* 0x000fe2000001007f */
[----:B------:R-:W-:Y:S01]  /*47c0*/  LOP3.LUT R120, R120, 0xffff0000, RZ, 0xc0, !PT ;  /* 0xffff000078787812 */ /* 0x000fe200078ec0ff */
[----:B------:R-:W-:Y:S01]  /*47d0*/  IMAD.U32 R45, R47, 0x10000, RZ ;  /* 0x000100002f2d7824 */ /* 0x000fe200078e00ff */
[----:B------:R-:W-:Y:S01]  /*47e0*/  PRMT R118, R106, 0x5432, R118 ;  /* 0x000054326a767816 */ /* 0x000fe20000000076 */
[----:B------:R-:W-:Y:S01]  /*47f0*/  IMAD.U32 R28, R43, 0x10000, RZ ;  /* 0x000100002b1c7824 */ /* 0x000fe200078e00ff */
[----:B------:R-:W-:-:S02]  /*4800*/  PRMT R124, R108, 0x5432, R124 ;  /* 0x000054326c7c7816 */ /* 0x000fc4000000007c */
[----:B------:R-:W-:Y:S01]  /*4810*/  PRMT R119, R126, 0x5410, R119 ;  /* 0x000054107e777816 */ /* 0x000fe20000000077 */
[----:B------:R-:W-:Y:S01]  /*4820*/  FMUL.FTZ R126, R41, R120 ;  /* 0x00000078297e7220 */ /* 0x000fe20000410000 */
[----:B------:R-:W-:Y:S01]  /*4830*/  LOP3.LUT R116, R115, 0xffff0000, RZ, 0xc0, !PT ;  /* 0xffff000073747812 */ /* 0x000fe200078ec0ff */
[----:B------:R-:W-:Y:S01]  /*4840*/  IMAD.U32 R31, R124, 0x10000, RZ ;  /* 0x000100007c1f7824 */ /* 0x000fe200078e00ff */
[----:B------:R-:W-:Y:S01]  /*4850*/  SHF.R.U64 R114, R12, 0x10, R13 ;  /* 0x000000100c727819 */ /* 0x000fe2000000120d */
[----:B------:R-:W-:Y:S01]  /*4860*/  IMAD.U32 R14, R118, 0x10000, RZ ;  /* 0x00010000760e7824 */ /* 0x000fe200078e00ff */
[----:B------:R-:W-:Y:S01]  /*4870*/  LOP3.LUT R47, R47, 0xffff0000, RZ, 0xc0, !PT ;  /* 0xffff00002f2f7812 */ /* 0x000fe200078ec0ff */
[-C--:B------:R-:W-:Y:S01]  /*4880*/  FMUL.FTZ R122, R41, R116.reuse ;  /* 0x00000074297a7220 */ /* 0x080fe20000410000 */
[----:B------:R-:W-:Y:S01]  /*4890*/  FFMA.FTZ R126, R15, R116, -R126 ;  /* 0x000000740f7e7223 */ /* 0x000fe2000001087e */
[CC--:B------:R-:W-:Y:S01]  /*48a0*/  FMUL.FTZ R41, R45.reuse, R31.reuse ;  /* 0x0000001f2d297220 */ /* 0x0c0fe20000410000 */
[----:B------:R-:W-:Y:S01]  /*48b0*/  FMUL.FTZ R116, R45, R14 ;  /* 0x0000000e2d747220 */ /* 0x000fe20000410000 */
[----:B------:R-:W-:Y:S01]  /*48c0*/  PRMT R114, R107, 0x5432, R114 ;  /* 0x000054326b727816 */ /* 0x000fe20000000072 */
[----:B------:R-:W-:Y:S01]  /*48d0*/  FFMA.FTZ R122, R15, R120, R122 ;  /* 0x000000780f7a7223 */ /* 0x000fe2000001007a */
[----:B------:R-:W-:Y:S01]  /*48e0*/  LOP3.LUT R124, R124, 0xffff0000, RZ, 0xc0, !PT ;  /* 0xffff00007c7c7812 */ /* 0x000fe200078ec0ff */
[----:B------:R-:W-:Y:S01]  /*48f0*/  FFMA.FTZ R45, R28, R14, -R41 ;  /* 0x0000000e1c2d7223 */ /* 0x000fe20000010829 */
[----:B------:R-:W-:Y:S01]  /*4900*/  LOP3.LUT R118, R118, 0xffff0000, RZ, 0xc0, !PT ;  /* 0xffff000076767812 */ /* 0x000fe200078ec0ff */
[----:B------:R-:W-:Y:S01]  /*4910*/  FFMA.FTZ R116, R28, R31, R116 ;  /* 0x0000001f1c747223 */ /* 0x000fe20000010074 */
[----:B------:R-:W-:Y:S01]  /*4920*/  IMAD.U32 R28, R119, 0x10000, RZ ;  /* 0x00010000771c7824 */ /* 0x000fe200078e00ff */
[----:B------:R-:W-:Y:S01]  /*4930*/  LOP3.LUT R29, R43, 0xffff0000, RZ, 0xc0, !PT ;  /* 0xffff00002b1d7812 */ /* 0x000fe200078ec0ff */
[C---:B------:R-:W-:Y:S01]  /*4940*/  IMAD.U32 R14, R114.reuse, 0x10000, RZ ;  /* 0x00010000720e7824 */ /* 0x040fe200078e00ff */
[----:B------:R-:W-:Y:S01]  /*4950*/  LOP3.LUT R15, R114, 0xffff0000, RZ, 0xc0, !PT ;  /* 0xffff0000720f7812 */ /* 0x000fe200078ec0ff */
[----:B------:R-:W-:Y:S01]  /*4960*/  IMAD.U32 R13, R40, 0x10000, RZ ;  /* 0x00010000280d7824 */ /* 0x000fe200078e00ff */
[----:B------:R-:W-:Y:S01]  /*4970*/  LOP3.LUT R44, R44, 0xffff0000, RZ, 0xc0, !PT ;  /* 0xffff00002c2c7812 */ /* 0x000fe200078ec0ff */
[C---:B------:R-:W-:Y:S01]  /*4980*/  FMUL.FTZ R120, R47.reuse, R124 ;  /* 0x0000007c2f787220 */ /* 0x040fe20000410000 */
[----:B------:R-:W-:Y:S01]  /*4990*/  FMUL.FTZ R128, R47, R118 ;  /* 0x000000762f807220 */ /* 0x000fe20000410000 */
[----:B------:R-:W-:Y:S01]  /*49a0*/  LOP3.LUT R119, R119, 0xffff0000, RZ, 0xc0, !PT ;  /* 0xffff000077777812 */ /* 0x000fe200078ec0ff */
[C---:B------:R-:W-:Y:S01]  /*49b0*/  FMUL.FTZ R114, R30.reuse, R28 ;  /* 0x0000001c1e727220 */ /* 0x040fe20000410000 */
[----:B------:R-:W-:Y:S01]  /*49c0*/  FMUL.FTZ R31, R30, R14 ;  /* 0x0000000e1e1f7220 */ /* 0x000fe20000410000 */
[----:B------:R-:W-:Y:S01]  /*49d0*/  LOP3.LUT R40, R40, 0xffff0000, RZ, 0xc0, !PT ;  /* 0xffff000028287812 */ /* 0x000fe200078ec0ff */
[C---:B------:R-:W-:Y:S01]  /*49e0*/  FFMA.FTZ R120, R29.reuse, R118, -R120 ;  /* 0x000000761d787223 */ /* 0x040fe20000010878 */
[----:B------:R-:W-:Y:S01]  /*49f0*/  FFMA.FTZ R47, R29, R124, R128 ;  /* 0x0000007c1d2f7223 */ /* 0x000fe20000010080 */
[----:B------:R-:W-:Y:S01]  /*4a00*/  FFMA.FTZ R114, R13, R14, -R114 ;  /* 0x0000000e0d727223 */ /* 0x000fe20000010872 */
[----:B------:R-:W-:-:S02]  /*4a10*/  IMAD.U32 R43, R46, 0x10000, RZ ;  /* 0x000100002e2b7824 */ /* 0x000fc400078e00ff */
[----:B------:R-:W-:Y:S01]  /*4a20*/  FMUL.FTZ R29, R44, R119 ;  /* 0x000000772c1d7220 */ /* 0x000fe20000410000 */
[----:B------:R-:W-:Y:S01]  /*4a30*/  FFMA.FTZ R31, R13, R28, R31 ;  /* 0x0000001c0d1f7223 */ /* 0x000fe2000001001f */
[----:B------:R-:W-:Y:S01]  /*4a40*/  IMAD.U32 R14, R123, 0x10000, RZ ;  /* 0x000100007b0e7824 */ /* 0x000fe200078e00ff */
[----:B------:R-:W-:Y:S01]  /*4a50*/  LOP3.LUT R46, R46, 0xffff0000, RZ, 0xc0, !PT ;  /* 0xffff00002e2e7812 */ /* 0x000fe200078ec0ff */
[-C--:B------:R-:W-:Y:S01]  /*4a60*/  FMUL.FTZ R41, R44, R15.reuse ;  /* 0x0000000f2c297220 */ /* 0x080fe20000410000 */
[----:B------:R-:W-:Y:S01]  /*4a70*/  IMAD.U32 R13, R117, 0x10000, RZ ;  /* 0x00010000750d7824 */ /* 0x000fe200078e00ff */
[----:B------:R-:W-:Y:S01]  /*4a80*/  LOP3.LUT R123, R123, 0xffff0000, RZ, 0xc0, !PT ;  /* 0xffff00007b7b7812 */ /* 0x000fe200078ec0ff */
[----:B------:R-:W-:Y:S01]  /*4a90*/  FFMA.FTZ R29, R40, R15, -R29 ;  /* 0x0000000f281d7223 */ /* 0x000fe2000001081d */
[----:B------:R-:W-:Y:S01]  /*4aa0*/  LOP3.LUT R117, R117, 0xffff0000, RZ, 0xc0, !PT ;  /* 0xffff000075757812 */ /* 0x000fe200078ec0ff */
[----:B------:R-:W-:Y:S02]  /*4ab0*/  IMAD.U32 R12, R42, 0x10000, RZ ;  /* 0x000100002a0c7824 */ /* 0x000fe400078e00ff */
[----:B------:R-:W-:Y:S01]  /*4ac0*/  FFMA.FTZ R40, R40, R119, R41 ;  /* 0x0000007728287223 */ /* 0x000fe20000010029 */
[----:B------:R-:W-:Y:S01]  /*4ad0*/  LOP3.LUT R42, R42, 0xffff0000, RZ, 0xc0, !PT ;  /* 0xffff00002a2a7812 */ /* 0x000fe200078ec0ff */
[CC--:B------:R-:W-:Y:S01]  /*4ae0*/  FMUL.FTZ R15, R43.reuse, R14.reuse ;  /* 0x0000000e2b0f7220 */ /* 0x0c0fe20000410000 */
[C---:B------:R-:W-:Y:S01]  /*4af0*/  FMUL.FTZ R41, R46.reuse, R123 ;  /* 0x0000007b2e297220 */ /* 0x040fe20000410000 */
[----:B------:R-:W-:Y:S01]  /*4b00*/  FMUL.FTZ R43, R43, R13 ;  /* 0x0000000d2b2b7220 */ /* 0x000fe20000410000 */
[----:B------:R-:W-:Y:S01]  /*4b10*/  FMUL.FTZ R46, R46, R117 ;  /* 0x000000752e2e7220 */ /* 0x000fe20000410000 */
[----:B------:R-:W-:Y:S01]  /*4b20*/  FFMA.FTZ R15, R12, R13, -R15 ;  /* 0x0000000d0c0f7223 */ /* 0x000fe2000001080f */
[----:B------:R-:W-:Y:S01]  /*4b30*/  F2FP.BF16.F32.PACK_AB R120, R120, R45 ;  /* 0x0000002d7878723e */ /* 0x000fe200000010ff */
        /* <DEDUP_REMOVED lines=11> */
[----:B------:R-:W-:-:S07]  /*4bf0*/  F2FP.BF16.F32.PACK_AB R42, R12, R15 ;  /* 0x0000000f0c2a723e */ /* 0x000fce00000010ff */
.L_x_3619:
[----:B------:R-:W-:Y:S05]  /*4c00*/  BSYNC B2 ;  /* 0x0000000000027941 */ /* 0x000fea0003800000 */
.L_x_3618:
        /* <DEDUP_REMOVED lines=12> */
.L_x_3617:
[----:B------:R-:W-:Y:S05]  /*4cd0*/  BSYNC B1 ;  /* 0x0000000000017941 */ /* 0x000fea0003800000 */
.L_x_3616:
        /* <DEDUP_REMOVED lines=10> */
[----:B------:R-:W-:-:S04]  /*4d80*/  LEA R40, P5, R12, R90, 0x1 ;  /* 0x0000005a0c287211 */ /* 0x000fc800078a08ff */
[----:B------:R-:W-:Y:S02]  /*4d90*/  LEA.HI.X R41, R12, R91, R13, 0x1, P5 ;  /* 0x0000005b0c297211 */ /* 0x000fe400028f0c0d */
[----:B------:R-:W-:-:S04]  /*4da0*/  SHF.R.S32.HI R12, RZ, 0x1f, R103 ;  /* 0x0000001fff0c7819 */ /* 0x000fc80000011467 */
[----:B------:R-:W-:-:S04]  /*4db0*/  LEA.HI R103, R12, R103, RZ, 0x4 ;  /* 0x000000670c677211 */ /* 0x000fc800078f20ff */
[----:B------:R-:W-:-:S05]  /*4dc0*/  LEA.HI.SX32 R43, R103, R80, 0x1c ;  /* 0x00000050672b7211 */ /* 0x000fca00078fe2ff */
[----:B------:R-:W-:-:S05]  /*4dd0*/  IMAD.SHL.U32 R43, R43, 0x8, RZ ;  /* 0x000000082b2b7824 */ /* 0x000fca00078e00ff */
[----:B------:R-:W-:-:S04]  /*4de0*/  LOP3.LUT R13, R172, 0x38, R43, 0xf8, !PT ;  /* 0x00000038ac0d7812 */ /* 0x000fc800078ef82b */
[----:B------:R-:W-:Y:S01]  /*4df0*/  LOP3.LUT R12, R13, R174, RZ, 0x3c, !PT ;  /* 0x000000ae0d0c7212 */ /* 0x000fe200078e3cff */
[----:B------:R-:W-:-:S04]  /*4e00*/  IMAD R13, R152, 0x1800, R84 ;  /* 0x00001800980d7824 */ /* 0x000fc800078e0254 */
[----:B------:R-:W-:Y:S02]  /*4e10*/  IMAD.IADD R15, R175, 0x1, R12 ;  /* 0x00000001af0f7824 */ /* 0x000fe400078e020c */
        /* <DEDUP_REMOVED lines=14> */
[----:B------:R-:W-:Y:S01]  /*4f00*/  SHF.R.U64 R97, R32, 0x10, R33 ;  /* 0x0000001020617819 */ /* 0x000fe20000001221 */
[----:B-1----:R-:W-:Y:S01]  /*4f10*/  IMAD.U32 R32, R13, 0x10000, RZ ;  /* 0x000100000d207824 */ /* 0x002fe200078e00ff */
[--C-:B------:R-:W-:Y:S01]  /*4f20*/  SHF.R.U64 R95, R38, 0x10, R39.reuse ;  /* 0x00000010265f7819 */ /* 0x100fe20000001227 */
[----:B------:R-:W-:Y:S01]  /*4f30*/  IMAD.U32 R38, R31, 0x10000, RZ ;  /* 0x000100001f267824 */ /* 0x000fe200078e00ff */
[----:B------:R-:W-:Y:S02]  /*4f40*/  SHF.R.U32.HI R44, RZ, 0x10, R39 ;  /* 0x00000010ff2c7819 */ /* 0x000fe40000011627 */
[----:B------:R-:W-:Y:S01]  /*4f50*/  PRMT R106, R106, 0x5410, R47 ;  /* 0x000054106a6a7816 */ /* 0x000fe2000000002f */
[----:B------:R-:W-:Y:S01]  /*4f60*/  IMAD.U32 R47, R113, 0x10000, RZ ;  /* 0x00010000712f7824 */ /* 0x000fe200078e00ff */
[----:B------:R-:W-:Y:S01]  /*4f70*/  PRMT R112, R112, 0x5410, R45 ;  /* 0x0000541070707816 */ /* 0x000fe2000000002d */
[----:B------:R-:W-:Y:S01]  /*4f80*/  IMAD.U32 R45, R109, 0x10000, RZ ;  /* 0x000100006d2d7824 */ /* 0x000fe200078e00ff */
[----:B------:R-:W-:-:S02]  /*4f90*/  SHF.R.U32.HI R94, RZ, 0x10, R35 ;  /* 0x00000010ff5e7819 */ /* 0x000fc40000011623 */
[----:B------:R-:W-:Y:S01]  /*4fa0*/  PRMT R108, R108, 0x5410, R97 ;  /* 0x000054106c6c7816 */ /* 0x000fe20000000061 */
[----:B------:R-:W-:Y:S01]  /*4fb0*/  FMUL.FTZ R97, R36, R45 ;  /* 0x0000002d24617220 */ /* 0x000fe20000410000 */
[----:B------:R-:W-:Y:S01]  /*4fc0*/  PRMT R110, R110, 0x5410, R95 ;  /* 0x000054106e6e7816 */ /* 0x000fe2000000005f */
[-C--:B------:R-:W-:Y:S01]  /*4fd0*/  FMUL.FTZ R95, R36, R47.reuse ;  /* 0x0000002f245f7220 */ /* 0x080fe20000410000 */
[----:B------:R-:W-:Y:S01]  /*4fe0*/  PRMT R111, R111, 0x5410, R44 ;  /* 0x000054106f6f7816 */ /* 0x000fe2000000002c */
[C---:B------:R-:W-:Y:S01]  /*4ff0*/  FFMA.FTZ R97, R32.reuse, R47, R97 ;  /* 0x0000002f20617223 */ /* 0x040fe20000010061 */
[----:B------:R-:W-:Y:S01]  /*5000*/  LOP3.LUT R37, R29, 0xffff0000, RZ, 0xc0, !PT ;  /* 0xffff00001d257812 */ /* 0x000fe200078ec0ff */
[----:B------:R-:W-:Y:S01]  /*5010*/  FFMA.FTZ R46, R32, R45, -R95 ;  /* 0x0000002d202e7223 */ /* 0x000fe2000001085f */
[----:B------:R-:W-:Y:S01]  /*5020*/  LOP3.LUT R44, R113, 0xffff0000, RZ, 0xc0, !PT ;  /* 0xffff0000712c7812 */ /* 0x000fe200078ec0ff */
[----:B------:R-:W-:Y:S01]  /*5030*/  IMAD.U32 R95, R111, 0x10000, RZ ;  /* 0x000100006f5f7824 */ /* 0x000fe200078e00ff */
[----:B------:R-:W-:-:S02]  /*5040*/  PRMT R107, R107, 0x5410, R94 ;  /* 0x000054106b6b7816 */ /* 0x000fc4000000005e */
[----:B------:R-:W-:Y:S01]  /*5050*/  LOP3.LUT R36, R109, 0xffff0000, RZ, 0xc0, !PT ;  /* 0xffff00006d247812 */ /* 0x000fe200078ec0ff */
[----:B------:R-:W-:Y:S01]  /*5060*/  FMUL.FTZ R94, R37, R44 ;  /* 0x0000002c255e7220 */ /* 0x000fe20000410000 */
[----:B------:R-:W-:Y:S01]  /*5070*/  LOP3.LUT R33, R13, 0xffff0000, RZ, 0xc0, !PT ;  /* 0xffff00000d217812 */ /* 0x000fe200078ec0ff */
[----:B------:R-:W-:Y:S01]  /*5080*/  IMAD.U32 R45, R107, 0x10000, RZ ;  /* 0x000100006b2d7824 */ /* 0x000fe200078e00ff */
[----:B------:R-:W-:Y:S01]  /*5090*/  LOP3.LUT R35, R28, 0xffff0000, RZ, 0xc0, !PT ;  /* 0xffff00001c237812 */ /* 0x000fe200078ec0ff */
[-C--:B------:R-:W-:Y:S01]  /*50a0*/  FMUL.FTZ R32, R37, R36.reuse ;  /* 0x0000002425207220 */ /* 0x080fe20000410000 */
[C---:B------:R-:W-:Y:S01]  /*50b0*/  FMUL.FTZ R47, R38.reuse, R95 ;  /* 0x0000005f262f7220 */ /* 0x040fe20000410000 */
[----:B------:R-:W-:Y:S01]  /*50c0*/  FFMA.FTZ R37, R33, R36, -R94 ;  /* 0x0000002421257223 */ /* 0x000fe2000001085e */
[----:B------:R-:W-:Y:S01]  /*50d0*/  IMAD.U32 R28, R15, 0x10000, RZ ;  /* 0x000100000f1c7824 */ /* 0x000fe200078e00ff */
[----:B------:R-:W-:Y:S01]  /*50e0*/  LOP3.LUT R39, R31, 0xffff0000, RZ, 0xc0, !PT ;  /* 0xffff00001f277812 */ /* 0x000fe200078ec0ff */
[----:B------:R-:W-:Y:S01]  /*50f0*/  FMUL.FTZ R38, R38, R45 ;  /* 0x0000002d26267220 */ /* 0x000fe20000410000 */
[----:B------:R-:W-:Y:S01]  /*5100*/  LOP3.LUT R36, R111, 0xffff0000, RZ, 0xc0, !PT ;  /* 0xffff00006f247812 */ /* 0x000fe200078ec0ff */
[----:B------:R-:W-:Y:S01]  /*5110*/  FFMA.FTZ R44, R33, R44, R32 ;  /* 0x0000002c212c7223 */ /* 0x000fe20000010020 */
[----:B------:R-:W-:Y:S01]  /*5120*/  LOP3.LUT R32, R107, 0xffff0000, RZ, 0xc0, !PT ;  /* 0xffff00006b207812 */ /* 0x000fe200078ec0ff */
[C---:B------:R-:W-:Y:S01]  /*5130*/  FFMA.FTZ R95, R28.reuse, R95, R38 ;  /* 0x0000005f1c5f7223 */ /* 0x040fe20000010026 */
[----:B------:R-:W-:Y:S01]  /*5140*/  LOP3.LUT R29, R15, 0xffff0000, RZ, 0xc0, !PT ;  /* 0xffff00000f1d7812 */ /* 0x000fe200078ec0ff */
[----:B------:R-:W-:Y:S01]  /*5150*/  FFMA.FTZ R47, R28, R45, -R47 ;  /* 0x0000002d1c2f7223 */ /* 0x000fe2000001082f */
[----:B------:R-:W-:Y:S01]  /*5160*/  FMUL.FTZ R38, R39, R36 ;  /* 0x0000002427267220 */ /* 0x000fe20000410000 */
[----:B------:R-:W-:-:S02]  /*5170*/  IMAD.U32 R33, R112, 0x10000, RZ ;  /* 0x0001000070217824 */ /* 0x000fc400078e00ff */
[-C--:B------:R-:W-:Y:S01]  /*5180*/  FMUL.FTZ R96, R39, R32.reuse ;  /* 0x0000002027607220 */ /* 0x080fe20000410000 */
[----:B------:R-:W-:Y:S01]  /*5190*/  IMAD.U32 R28, R108, 0x10000, RZ ;  /* 0x000100006c1c7824 */ /* 0x000fe200078e00ff */
[----:B------:R-:W-:Y:S01]  /*51a0*/  LOP3.LUT R112, R112, 0xffff0000, RZ, 0xc0, !PT ;  /* 0xffff000070707812 */ /* 0x000fe200078ec0ff */
[C---:B------:R-:W-:Y:S02]  /*51b0*/  IMAD.U32 R13, R12.reuse, 0x10000, RZ ;  /* 0x000100000c0d7824 */ /* 0x040fe400078e00ff */
[C---:B------:R-:W-:Y:S01]  /*51c0*/  FFMA.FTZ R94, R29.reuse, R32, -R38 ;  /* 0x000000201d5e7223 */ /* 0x040fe20000010826 */
[----:B------:R-:W-:Y:S01]  /*51d0*/  LOP3.LUT R12, R12, 0xffff0000, RZ, 0xc0, !PT ;  /* 0xffff00000c0c7812 */ /* 0x000fe200078ec0ff */
[----:B------:R-:W-:Y:S01]  /*51e0*/  FMUL.FTZ R38, R34, R28 ;  /* 0x0000001c22267220 */ /* 0x000fe20000410000 */
[----:B------:R-:W-:Y:S01]  /*51f0*/  LOP3.LUT R108, R108, 0xffff0000, RZ, 0xc0, !PT ;  /* 0xffff00006c6c7812 */ /* 0x000fe200078ec0ff */
[----:B------:R-:W-:Y:S01]  /*5200*/  FFMA.FTZ R96, R29, R36, R96 ;  /* 0x000000241d607223 */ /* 0x000fe20000010060 */
[----:B------:R-:W-:Y:S01]  /*5210*/  FMUL.FTZ R29, R35, R112 ;  /* 0x00000070231d7220 */ /* 0x000fe20000410000 */
[-C--:B------:R-:W-:Y:S01]  /*5220*/  FMUL.FTZ R32, R34, R33.reuse ;  /* 0x0000002122207220 */ /* 0x080fe20000410000 */
[----:B------:R-:W-:Y:S01]  /*5230*/  FFMA.FTZ R38, R13, R33, R38 ;  /* 0x000000210d267223 */ /* 0x000fe20000010026 */
[----:B------:R-:W-:-:S02]  /*5240*/  IMAD.U32 R31, R30, 0x10000, RZ ;  /* 0x000100001e1f7824 */ /* 0x000fc400078e00ff */
[----:B------:R-:W-:Y:S01]  /*5250*/  FFMA.FTZ R33, R12, R108, -R29 ;  /* 0x0000006c0c217223 */ /* 0x000fe2000001081d */
[----:B------:R-:W-:Y:S01]  /*5260*/  LOP3.LUT R30, R30, 0xffff0000, RZ, 0xc0, !PT ;  /* 0xffff00001e1e7812 */ /* 0x000fe200078ec0ff */
[----:B------:R-:W-:Y:S01]  /*5270*/  FFMA.FTZ R34, R13, R28, -R32 ;  /* 0x0000001c0d227223 */ /* 0x000fe20000010820 */
[----:B------:R-:W-:Y:S01]  /*5280*/  FMUL.FTZ R35, R35, R108 ;  /* 0x0000006c23237220 */ /* 0x000fe20000410000 */
[C---:B------:R-:W-:Y:S01]  /*5290*/  LOP3.LUT R29, R110.reuse, 0xffff0000, RZ, 0xc0, !PT ;  /* 0xffff00006e1d7812 */ /* 0x040fe200078ec0ff */
[----:B------:R-:W-:Y:S01]  /*52a0*/  IMAD.U32 R32, R110, 0x10000, RZ ;  /* 0x000100006e207824 */ /* 0x000fe200078e00ff */
[C---:B------:R-:W-:Y:S01]  /*52b0*/  LOP3.LUT R13, R106.reuse, 0xffff0000, RZ, 0xc0, !PT ;  /* 0xffff00006a0d7812 */ /* 0x040fe200078ec0ff */
[----:B------:R-:W-:Y:S02]  /*52c0*/  IMAD.U32 R28, R106, 0x10000, RZ ;  /* 0x000100006a1c7824 */ /* 0x000fe400078e00ff */
[----:B------:R-:W-:Y:S01]  /*52d0*/  FFMA.FTZ R35, R12, R112, R35 ;  /* 0x000000700c237223 */ /* 0x000fe20000010023 */
[C---:B------:R-:W-:Y:S01]  /*52e0*/  IMAD.U32 R15, R14.reuse, 0x10000, RZ ;  /* 0x000100000e0f7824 */ /* 0x040fe200078e00ff */
        /* <DEDUP_REMOVED lines=16> */
[----:B------:R-:W-:Y:S02]  /*53f0*/  F2FP.BF16.F32.PACK_AB R15, R94, R47 ;  /* 0x0000002f5e0f723e */ /* 0x000fe400000010ff */
[----:B------:R-:W-:-:S02]  /*5400*/  F2FP.BF16.F32.PACK_AB R29, R44, R97 ;  /* 0x000000612c1d723e */ /* 0x000fc400000010ff */
[----:B------:R-:W-:-:S07]  /*5410*/  F2FP.BF16.F32.PACK_AB R28, R35, R38 ;  /* 0x00000026231c723e */ /* 0x000fce00000010ff */
.L_x_3621:
[----:B------:R-:W-:Y:S05]  /*5420*/  BSYNC B1 ;  /* 0x0000000000017941 */ /* 0x000fea0003800000 */
.L_x_3620:
        /* <DEDUP_REMOVED lines=10> */
.L_x_3585:
[----:B------:R-:W-:-:S13]  /*54d0*/  ISETP.NE.AND P3, PT, R71, 0x3, PT ;  /* 0x000000034700780c */ /* 0x000fda0003f65270 */
[----:B------:R-:W-:Y:S05]  /*54e0*/  @!P3 BRA `(.L_x_3622) ;  /* 0x000000000004b947 */ /* 0x000fea0003800000 */
[----:B------:R-:W-:Y:S01]  /*54f0*/  BPT.TRAP 0x1 ;  /* 0x000000040000795c */ /* 0x000fe20000300000 */
.L_x_3622:
[----:B------:R-:W-:Y:S01]  /*5500*/  IMAD R88, R152, 0x8, R144 ;  /* 0x0000000898587824 */ /* 0x000fe200078e0290 */
[----:B------:R-:W-:Y:S01]  /*5510*/  SHF.L.U32 R99, R157, 0x1f, RZ ;  /* 0x0000001f9d637819 */ /* 0x000fe200000006ff */
[----:B------:R-:W-:Y:S01]  /*5520*/  IMAD R98, R26, -0x60, R56 ;  /* 0xffffffa01a627824 */ /* 0x000fe200078e0238 */
[----:B------:R-:W-:Y:S02]  /*5530*/  BSSY B1, `(.L_x_3623) ;  /* 0x0000004000017945 */ /* 0x000fe40003800000 */
[----:B------:R-:W0:Y:S02]  /*5540*/  SYNCS.PHASECHK.TRANS64.TRYWAIT P4, [R88+URZ+0x32490], R99 ;  /* 0x03249063580075a7 */ /* 0x000e24000808017f */
[----:B------:R-:W-:Y:S01]  /*5550*/  VIMNMX R98, R98, 0x60, PT ;  /* 0x0000006062627848 */ /* 0x000fe20003fe0100 */
[----:B0-----:R-:W-:Y:S06]  /*5560*/  @!P4 BRA `(.L_x_3624) ;  /* 0x0000031000e8c947 */ /* 0x001fec0003800000 */
.L_x_3971:
[----:B------:R-:W-:Y:S05]  /*5570*/  BSYNC B1 ;  /* 0x0000000000017941 */ /* 0x000fea0003800000 */
.L_x_3623:
        /* <DEDUP_REMOVED lines=8> */
.L_x_3626:
[----:B------:R-:W-:Y:S05]  /*5600*/  BSYNC B1 ;  /* 0x0000000000017941 */ /* 0x000fea0003800000 */
.L_x_3625:
[----:B------:R-:W-:Y:S05]  /*5610*/  @P4 BRA `(.L_x_3602) ;  /* 0x0000000000104947 */ /* 0x000fea0003800000 */
[----:B-1----:R-:W1:Y:S04]  /*5620*/  @!P1 LDS.128 R12, [R96+0x2000] ;  /* 0x00200000600c9984 */ /* 0x002e680000000c00 */
[----:B------:R-:W2:Y:S04]  /*5630*/  @!P2 LDS.128 R28, [R94+0x2000] ;  /* 0x002000005e1ca984 */ /* 0x000ea80000000c00 */
[----:B-1----:R3:W-:Y:S04]  /*5640*/  @!P1 STG.E.128 desc[UR42][R32.64], R12 ;  /* 0x0000000c20009986 */ /* 0x0027e8000c101d2a */
[----:B--2---:R3:W-:Y:S02]  /*5650*/  @!P2 STG.E.128 desc[UR42][R32.64+0x40], R28 ;  /* 0x0000401c2000a986 */ /* 0x0047e4000c101d2a */
.L_x_3602:
[----:B------:R-:W-:Y:S05]  /*5660*/  BSYNC B0 ;  /* 0x0000000000007941 */ /* 0x000fea0003800000 */
.L_x_3584:
        /* <DEDUP_REMOVED lines=17> */
.L_x_3628:
[----:B------:R-:W-:Y:S05]  /*5780*/  BSYNC B0 ;  /* 0x0000000000007941 */ /* 0x000fea0003800000 */
.L_x_3627:
[----:B------:R-:W2:Y:S01]  /*5790*/  SYNCS.PHASECHK.TRANS64.TRYWAIT P3, [R88+URZ+0x324b0], R99 ;  /* 0x0324b063580075a7 */ /* 0x000ea2000806017f */
[----:B------:R-:W-:Y:S01]  /*57a0*/  ULDC UR49, c[0x0][0x320] ;  /* 0x0000c80000317ab9 */ /* 0x000fe20000000800 */
[----:B------:R-:W-:Y:S01]  /*57b0*/  ULDC.64 UR44, c[0x0][0x328] ;  /* 0x0000ca00002c7ab9 */ /* 0x000fe20000000a00 */
[----:B------:R-:W-:Y:S01]  /*57c0*/  ULDC.64 UR40, c[0x0][0x318] ;  /* 0x0000c60000287ab9 */ /* 0x000fe20000000a00 */
[----:B------:R-:W-:Y:S01]  /*57d0*/  BSSY B0, `(.L_x_3629) ;  /* 0x0000003000007945 */ /* 0x000fe20003800000 */
[----:B------:R-:W-:-:S03]  /*57e0*/  IMAD R13, R152, 0x6000, R160 ;  /* 0x00006000980d7824 */ /* 0x000fc600078e02a0 */
[----:B--2---:R-:W-:Y:S05]  /*57f0*/  @!P3 BRA `(.L_x_3630) ;  /* 0x000003100058b947 */ /* 0x004fea0003800000 */
.L_x_3972:
[----:B------:R-:W-:Y:S05]  /*5800*/  BSYNC B0 ;  /* 0x0000000000007941 */ /* 0x000fea0003800000 */
.L_x_3629:
        /* <DEDUP_REMOVED lines=8> */
[----:B-1----:R-:W-:Y:S02]  /*5890*/  IMAD.MOV.U32 R12, RZ, RZ, R6 ;  /* 0x000000ffff0c7224 */ /* 0x002fe400078e0006 */
[----:B------:R-:W-:Y:S02]  /*58a0*/  IMAD.MOV.U32 R13, RZ, RZ, R85 ;  /* 0x000000ffff0d7224 */ /* 0x000fe400078e0055 */
[C---:B------:R-:W-:Y:S02]  /*58b0*/  IMAD R15, R28.reuse, UR45, R15 ;  /* 0x0000002d1c0f7c24 */ /* 0x040fe4000f8e020f */
[----:B------:R-:W-:-:S04]  /*58c0*/  IMAD.WIDE.U32 R12, R28, UR44, R12 ;  /* 0x0000002c1c0c7c25 */ /* 0x000fc8000f8e000c */
[----:B------:R-:W-:Y:S01]  /*58d0*/  IMAD.IADD R13, R13, 0x1, R15 ;  /* 0x000000010d0d7824 */ /* 0x000fe200078e020f */
[----:B------:R-:W-:-:S04]  /*58e0*/  LEA R30, P3, R12, UR40, 0x1 ;  /* 0x000000280c1e7c11 */ /* 0x000fc8000f8608ff */
[----:B------:R-:W-:Y:S02]  /*58f0*/  LEA.HI.X R31, R12, UR41, R13, 0x1, P3 ;  /* 0x000000290c1f7c11 */ /* 0x000fe400098f0c0d */
[----:B------:R-:W-:-:S13]  /*5900*/  ISETP.GE.AND P3, PT, R22, UR49, PT ;  /* 0x0000003116007c0c */ /* 0x000fda000bf66270 */
[----:B------:R-:W1:Y:S04]  /*5910*/  @!P3 LDS.128 R12, [R32] ;  /* 0x00000000200cb984 */ /* 0x000e680000000c00 */
[----:B-1----:R-:W-:Y:S01]  /*5920*/  @!P3 STG.E.128 desc[UR42][R30.64], R12 ;  /* 0x0000000c1e00b986 */ /* 0x002fe2000c101d2a */
[----:B------:R-:W-:-:S13]  /*5930*/  ISETP.GE.AND P3, PT, R60, UR49, PT ;  /* 0x000000313c007c0c */ /* 0x000fda000bf66270 */
[----:B------:R-:W1:Y:S04]  /*5940*/  @!P3 LDS.128 R12, [R33] ;  /* 0x00000000210cb984 */ /* 0x000e680000000c00 */
[----:B-1----:R-:W-:Y:S01]  /*5950*/  @!P3 STG.E.128 desc[UR42][R30.64+0x40], R12 ;  /* 0x0000400c1e00b986 */ /* 0x002fe2000c101d2a */
[----:B------:R-:W-:-:S13]  /*5960*/  ISETP.GE.AND P3, PT, R3, UR49, PT ;  /* 0x0000003103007c0c */ /* 0x000fda000bf66270 */
[----:B------:R-:W1:Y:S04]  /*5970*/  @!P3 LDS.128 R12, [R32+0x3000] ;  /* 0x00300000200cb984 */ /* 0x000e680000000c00 */
        /* <DEDUP_REMOVED lines=10> */
[----:B------:R-:W-:-:S13]  /*5a20*/  ISETP.NE.AND P3, PT, R87, RZ, PT ;  /* 0x000000ff5700720c */ /* 0x000fda0003f65270 */
[----:B------:R-:W1:Y:S04]  /*5a30*/  @P3 LDS.128 R12, [R32+0x9000] ;  /* 0x00900000200c3984 */ /* 0x000e680000000c00 */
[----:B-1----:R-:W-:Y:S01]  /*5a40*/  @P3 STG.E.128 desc[UR42][R30.64+0x180], R12 ;  /* 0x0001800c1e003986 */ /* 0x002fe2000c101d2a */
[----:B------:R-:W-:-:S13]  /*5a50*/  ISETP.NE.AND P3, PT, R86, RZ, PT ;  /* 0x000000ff5600720c */ /* 0x000fda0003f65270 */
[----:B------:R-:W1:Y:S04]  /*5a60*/  @P3 LDS.128 R12, [R33+0x9000] ;  /* 0x00900000210c3984 */ /* 0x000e680000000c00 */
[----:B-1----:R3:W-:Y:S02]  /*5a70*/  @P3 STG.E.128 desc[UR42][R30.64+0x1c0], R12 ;  /* 0x0001c00c1e003986 */ /* 0x0027e4000c101d2a */
.L_x_3632:
[----:B------:R-:W-:Y:S05]  /*5a80*/  BSYNC B0 ;  /* 0x0000000000007941 */ /* 0x000fea0003800000 */
.L_x_3631:
[----:B------:R-:W-:Y:S01]  /*5a90*/  ISETP.GE.AND P3, PT, R156, R98, PT ;  /* 0x000000629c00720c */ /* 0x000fe20003f66270 */
[----:B------:R-:W-:-:S12]  /*5aa0*/  BSSY B0, `(.L_x_3633) ;  /* 0x0000024000007945 */ /* 0x000fd80003800000 */
[----:B------:R-:W-:Y:S05]  /*5ab0*/  @P3 BRA `(.L_x_3634) ;  /* 0x0000000000883947 */ /* 0x000fea0003800000 */
[----:B---3--:R-:W-:Y:S01]  /*5ac0*/  IADD3 R15, P3, R28, 0x40, RZ ;  /* 0x000000401c0f7810 */ /* 0x008fe20007f7e0ff */
[----:B-1----:R-:W-:Y:S02]  /*5ad0*/  IMAD.MOV.U32 R12, RZ, RZ, R6 ;  /* 0x000000ffff0c7224 */ /* 0x002fe400078e0006 */
        /* <DEDUP_REMOVED lines=31> */
[----:B-1----:R4:W-:Y:S02]  /*5cd0*/  @P3 STG.E.128 desc[UR42][R28.64+0x1c0], R12 ;  /* 0x0001c00c1c003986 */ /* 0x0029e4000c101d2a */
.L_x_3634:
[----:B------:R-:W-:Y:S05]  /*5ce0*/  BSYNC B0 ;  /* 0x0000000000007941 */ /* 0x000fea0003800000 */
.L_x_3633:
[----:B------:R-:W-:Y:S01]  /*5cf0*/  @!PT LDS RZ, [RZ] ;  /* 0x00000000fffff984 */ /* 0x000fe20000000800 */
[----:B------:R-:W-:Y:S01]  /*5d00*/  @!PT LDS RZ, [RZ] ;  /* 0x00000000fffff984 */ /* 0x000fe20000000800 */
[----:B------:R-:W-:Y:S01]  /*5d10*/  @!PT LDS RZ, [RZ] ;  /* 0x00000000fffff984 */ /* 0x000fe20000000800 */
[----:B------:R-:W-:Y:S01]  /*5d20*/  @!PT LDS RZ, [RZ] ;  /* 0x00000000fffff984 */ /* 0x000fe20000000800 */
[----:B------:R5:W-:Y:S06]  /*5d30*/  MEMBAR.ALL.CTA ;  /* 0x0000000000007992 */ /* 0x000bec0000008000 */
[----:B-----5:R-:W5:Y:S02]  /*5d40*/  FENCE.VIEW.ASYNC.S ;  /* 0x00000000000073c6 */ /* 0x020f640000000000 */
[----:B-----5:R1:W-:Y:S01]  /*5d50*/  BAR.SYNC.DEFER_BLOCKING R214, 0x80 ;  /* 0x000200d60000751d */ /* 0x0203e20000010000 */
[----:B------:R-:W-:Y:S01]  /*5d60*/  ISETP.NE.AND P5, PT, R89, RZ, PT ;  /* 0x000000ff5900720c */ /* 0x000fe20003fa5270 */
[----:B------:R-:W-:-:S02]  /*5d70*/  VIADD R152, R152, 0x1 ;  /* 0x0000000198987836 */ /* 0x000fc40000000000 */
[----:B0-2---:R-:W-:-:S03]  /*5d80*/  @!P4 VIADD R88, R88, 0x324c0 ;  /* 0x000324c05858c836 */ /* 0x005fc60000000000 */
[C---:B------:R-:W-:Y:S02]  /*5d90*/  ISETP.NE.AND P3, PT, R152.reuse, 0x2, PT ;  /* 0x000000029800780c */ /* 0x040fe40003f65270 */
[----:B------:R-:W-:Y:S02]  /*5da0*/  @!P4 PRMT R88, RZ, 0x654, R88 ;  /* 0x00000654ff58c816 */ /* 0x000fe40000000058 */
[----:B-1-34-:R-:W-:Y:S02]  /*5db0*/  SEL R12, RZ, 0x1, P3 ;  /* 0x00000001ff0c7807 */ /* 0x01afe40001800000 */
[----:B------:R-:W-:Y:S02]  /*5dc0*/  SEL R152, R152, RZ, P3 ;  /* 0x000000ff98987207 */ /* 0x000fe40001800000 */
[----:B------:R-:W-:Y:S01]  /*5dd0*/  LOP3.LUT R157, R157, R12, RZ, 0x3c, !PT ;  /* 0x0000000c9d9d7212 */ /* 0x000fe200078e3cff */
[----:B------:R0:W-:Y:S01]  /*5de0*/  @!P4 SYNCS.ARRIVE.TRANS64.RED.A1T0 RZ, [R88+URZ], RZ ;  /* 0x000000ff58ffc9a7 */ /* 0x0001e2000810043f */
[----:B------:R-:W-:Y:S05]  /*5df0*/  @P5 BRA `(.L_x_3635) ;  /* 0xffffffc800705947 */ /* 0x000fea000383ffff */
[----:B------:R-:W1:Y:S01]  /*5e00*/  S2R R13, SR_TID.X ;  /* 0x00000000000d7919 */ /* 0x000e620000002100 */
[----:B------:R-:W-:Y:S02]  /*5e10*/  PLOP3.LUT P0, PT, PT, PT, PT, 0x8, 0x0 ;  /* 0x000000000000781c */ /* 0x000fe40003f0e170 */
[----:B-1----:R-:W-:-:S04]  /*5e20*/  SHF.R.U32.HI R13, RZ, 0x7, R13 ;  /* 0x00000007ff0d7819 */ /* 0x002fc8000001160d */
[----:B------:R-:W-:-:S13]  /*5e30*/  ISETP.NE.AND P5, PT, R13, 0x1, PT ;  /* 0x000000010d00780c */ /* 0x000fda0003fa5270 */
[----:B------:R-:W-:Y:S06]  /*5e40*/  @!P5 BAR.ARV 0x9, 0x100 ;  /* 0x024400000000db1d */ /* 0x000fec0000002000 */
.L_x_3579:
[----:B------:R-:W1:Y:S01]  /*5e50*/  S2R R0, SR_TID.X ;  /* 0x0000000000007919 */ /* 0x000e620000002100 */
[----:B------:R-:W2:Y:S01]  /*5e60*/  LDC R15, c[0x0][0x448] ;  /* 0x00011200ff0f7b82 */ /* 0x000ea20000000800 */
[----:B------:R-:W-:Y:S01]  /*5e70*/  IMAD.MOV.U32 R12, RZ, RZ, 0x3000 ;  /* 0x00003000ff0c7424 */ /* 0x000fe200078e00ff */
[----:B------:R-:W3:Y:S01]  /*5e80*/  S2R R3, SR_SWINHI ;  /* 0x0000000000037919 */ /* 0x000ee20000002f00 */
[----:B------:R-:W-:Y:S02]  /*5e90*/  IMAD.U32 R13, RZ, RZ, UR38 ;  /* 0x00000026ff0d7e24 */ /* 0x000fe4000f8e00ff */
[----:B------:R-:W-:Y:S01]  /*5ea0*/  IMAD.MOV.U32 R9, RZ, RZ, 0x100 ;  /* 0x00000100ff097424 */ /* 0x000fe200078e00ff */
[----:B------:R-:W-:Y:S02]  /*5eb0*/  STL [R1+0x70], R121 ;  /* 0x0000707901007387 */ /* 0x000fe40000100800 */
[----:B------:R-:W4:Y:S01]  /*5ec0*/  LDC R14, c[0x0][0xa80] ;  /* 0x0002a000ff0e7b82 */ /* 0x000f220000000800 */
[----:B------:R-:W-:Y:S01]  /*5ed0*/  IMAD.MOV.U32 R10, RZ, RZ, 0x1 ;  /* 0x00000001ff0a7424 */ /* 0x000fe200078e00ff */
[----:B------:R0:W-:Y:S01]  /*5ee0*/  STL.64 [R1+0x18], R12 ;  /* 0x0000180c01007387 */ /* 0x0001e20000100a00 */
[----:B------:R-:W-:-:S02]  /*5ef0*/  IMAD.MOV.U32 R11, RZ, RZ, RZ ;  /* 0x000000ffff0b7224 */ /* 0x000fc400078e00ff */
[----:B------:R-:W-:Y:S01]  /*5f00*/  IMAD.MOV.U32 R4, RZ, RZ, 0xc000 ;  /* 0x0000c000ff047424 */ /* 0x000fe200078e00ff */
[----:B------:R-:W-:Y:S01]  /*5f10*/  STL.128 [R1+0x430], RZ ;  /* 0x000430ff01007387 */ /* 0x000fe20000100c00 */
[----:B------:R-:W-:Y:S02]  /*5f20*/  IMAD.U32 R5, RZ, RZ, UR38 ;  /* 0x00000026ff057e24 */ /* 0x000fe4000f8e00ff */
[----:B------:R-:W-:Y:S01]  /*5f30*/  IMAD.MOV.U32 R7, RZ, RZ, 0x100 ;  /* 0x00000100ff077424 */ /* 0x000fe200078e00ff */
[----:B------:R-:W-:Y:S01]  /*5f40*/  STL.128 [R1+0x440], RZ ;  /* 0x000440ff01007387 */ /* 0x000fe20000100c00 */
[----:B------:R-:W-:Y:S02]  /*5f50*/  IMAD.MOV.U32 R16, RZ, RZ, 0x1 ;  /* 0x00000001ff107424 */ /* 0x000fe400078e00ff */
[----:B------:R-:W-:Y:S01]  /*5f60*/  IMAD.MOV.U32 R17, RZ, RZ, RZ ;  /* 0x000000ffff117224 */ /* 0x000fe200078e00ff */
[----:B------:R-:W-:Y:S01]  /*5f70*/  STL.128 [R1+0x220], RZ ;  /* 0x000220ff01007387 */ /* 0x000fe20000100c00 */
[----:B------:R-:W-:-:S02]  /*5f80*/  IMAD.U32 R30, RZ, RZ, UR37 ;  /* 0x00000025ff1e7e24 */ /* 0x000fc4000f8e00ff */
[----:B------:R-:W-:Y:S01]  /*5f90*/  IMAD.U32 R72, RZ, RZ, UR37 ;  /* 0x00000025ff487e24 */ /* 0x000fe2000f8e00ff */
[----:B------:R-:W-:Y:S01]  /*5fa0*/  STL.128 [R1+0x230], RZ ;  /* 0x000230ff01007387 */ /* 0x000fe20000100c00 */
[----:B-1----:R-:W-:-:S03]  /*5fb0*/  LOP3.LUT R0, R0, 0x7f, RZ, 0xc0, !PT ;  /* 0x0000007f00007812 */ /* 0x002fc600078ec0ff */
[----:B----4-:R-:W-:Y:S01]  /*5fc0*/  STL [R1+0x450], R14 ;  /* 0x0004500e01007387 */ /* 0x010fe20000100800 */
[----:B------:R-:W-:Y:S02]  /*5fd0*/  IADD3 R72, P5, R72, 0x70, RZ ;  /* 0x0000007048487810 */ /* 0x000fe40007fbe0ff */
[----:B------:R-:W-:Y:S01]  /*5fe0*/  ISETP.NE.AND P1, PT, R0, RZ, PT ;  /* 0x000000ff0000720c */ /* 0x000fe20003f25270 */
[----:B------:R-:W-:Y:S01]  /*5ff0*/  STL.128 [R1+0x240], RZ ;  /* 0x000240ff01007387 */ /* 0x000fe20000100c00 */
[----:B------:R-:W-:Y:S02]  /*6000*/  MOV R28, R144 ;  /* 0x00000090001c7202 */ /* 0x000fe40000000f00 */
[----:B---3--:R-:W-:Y:S02]  /*6010*/  MOV R29, R3 ;  /* 0x00000003001d7202 */ /* 0x008fe40000000f00 */
[----:B------:R-:W-:Y:S01]  /*6020*/  SEL R8, RZ, 0x1, P1 ;  /* 0x00000001ff087807 */ /* 0x000fe20000800000 */
[----:B------:R-:W-:Y:S01]  /*6030*/  STL.128 [R1+0x250], RZ ;  /* 0x000250ff01007387 */ /* 0x000fe20000100c00 */
[----:B0-----:R-:W-:-:S02]  /*6040*/  IADD3 R12, P1, R28, 0x32430, RZ ;  /* 0x000324301c0c7810 */ /* 0x001fc40007f3e0ff */
[C---:B------:R-:W-:Y:S01]  /*6050*/  IADD3 R0, P3, R28.reuse, 0x32450, RZ ;  /* 0x000324501c007810 */ /* 0x040fe20007f7e0ff */
[----:B------:R-:W-:Y:S01]  /*6060*/  IMAD.MOV.U32 R6, RZ, RZ, R8 ;  /* 0x000000ffff067224 */ /* 0x000fe200078e0008 */
[C---:B------:R-:W-:Y:S01]  /*6070*/  IADD3 R3, P4, R28.reuse, 0x32460, RZ ;  /* 0x000324601c037810 */ /* 0x040fe20007f9e0ff */
[--C-:B------:R-:W-:Y:S01]  /*6080*/  IMAD.X R13, RZ, RZ, R29.reuse, P1 ;  /* 0x000000ffff0d7224 */ /* 0x100fe200008e061d */
[----:B--2---:R-:W-:Y:S01]  /*6090*/  ISETP.NE.AND P1, PT, R15, 0x1, PT ;  /* 0x000000010f00780c */ /* 0x004fe20003f25270 */
[----:B------:R0:W-:Y:S04]  /*60a0*/  STL.128 [R1+0x20], R8 ;  /* 0x0000200801007387 */ /* 0x0001e80000100c00 */
[----:B------:R1:W-:Y:S04]  /*60b0*/  STL.128 [R1+0x50], R4 ;  /* 0x0000500401007387 */ /* 0x0003e80000100c00 */
[----:B------:R-:W-:Y:S04]  /*60c0*/  STL.64 [R1+0x8], R12 ;  /* 0x0000080c01007387 */ /* 0x000fe80000100a00 */
[----:B------:R-:W-:Y:S01]  /*60d0*/  STL.128 [R1+0x260], RZ ;  /* 0x000260ff01007387 */ /* 0x000fe20000100c00 */
[--C-:B0-----:R-:W-:Y:S01]  /*60e0*/  IMAD.X R11, RZ, RZ, R29.reuse, P3 ;  /* 0x000000ffff0b7224 */ /* 0x101fe200018e061d */
[----:B------:R-:W-:Y:S01]  /*60f0*/  IADD3 R8, P2, R28, 0x32440, RZ ;  /* 0x000324401c087810 */ /* 0x000fe20007f5e0ff */
[----:B------:R-:W-:Y:S01]  /*6100*/  IMAD.X R10, RZ, RZ, R29, P4 ;  /* 0x000000ffff0a7224 */ /* 0x000fe200020e061d */
[----:B------:R-:W-:Y:S01]  /*6110*/  STL.128 [R1+0x270], RZ ;  /* 0x000270ff01007387 */ /* 0x000fe20000100c00 */
[----:B-1----:R-:W-:Y:S01]  /*6120*/  IMAD.MOV.U32 R4, RZ, RZ, R0 ;  /* 0x000000ffff047224 */ /* 0x002fe200078e0000 */
[----:B------:R-:W-:Y:S01]  /*6130*/  IADD3 R30, P4, R30, 0x38, RZ ;  /* 0x000000381e1e7810 */ /* 0x000fe20007f9e0ff */
[----:B------:R-:W-:Y:S01]  /*6140*/  IMAD.MOV.U32 R5, RZ, RZ, R11 ;  /* 0x000000ffff057224 */ /* 0x000fe200078e000b */
[----:B------:R-:W-:Y:S01]  /*6150*/  STL.128 [R1+0x280], RZ ;  /* 0x000280ff01007387 */ /* 0x000fe20000100c00 */
[----:B------:R-:W-:-:S02]  /*6160*/  IMAD.MOV.U32 R6, RZ, RZ, R3 ;  /* 0x000000ffff067224 */ /* 0x000fc400078e0003 */
[----:B------:R-:W-:Y:S01]  /*6170*/  IMAD.MOV.U32 R7, RZ, RZ, R10 ;  /* 0x000000ffff077224 */ /* 0x000fe200078e000a */
[----:B------:R-:W0:Y:S01]  /*6180*/  @P1 LDC R3, c[0x0][0x44c] ;  /* 0x00011300ff031b82 */ /* 0x000e220000000800 */
[----:B------:R-:W-:Y:S01]  /*6190*/  IMAD.X R9, RZ, RZ, R29, P2 ;  /* 0x000000ffff097224 */ /* 0x000fe200010e061d */
[----:B------:R-:W-:Y:S01]  /*61a0*/  STL.128 [R1+0x290], RZ ;  /* 0x000290ff01007387 */ /* 0x000fe20000100c00 */
[----:B------:R-:W-:-:S03]  /*61b0*/  VIADD R0, R191, 0x7f ;  /* 0x0000007fbf007836 */ /* 0x000fc60000000000 */
[----:B------:R1:W-:Y:S04]  /*61c0*/  STL.128 [R1+0x40], R4 ;  /* 0x0000400401007387 */ /* 0x0003e80000100c00 */
[----:B------:R2:W-:Y:S04]  /*61d0*/  STL.64 [R1+0x68], R6 ;  /* 0x0000680601007387 */ /* 0x0005e80000100a00 */
[----:B------:R-:W-:Y:S04]  /*61e0*/  STL.64 [R1+0x10], R8 ;  /* 0x0000100801007387 */ /* 0x000fe80000100a00 */
[----:B------:R-:W-:Y:S01]  /*61f0*/  STL.64 [R1+0x30], R8 ;  /* 0x0000300801007387 */ /* 0x000fe20000100a00 */
[----:B-1----:R-:W1:Y:S03]  /*6200*/  @P1 LDC R4, c[0x0][0x450] ;  /* 0x00011400ff041b82 */ /* 0x002e660000000800 */
[----:B------:R-:W-:Y:S01]  /*6210*/  STL.128 [R1+0x2a0], RZ ;  /* 0x0002a0ff01007387 */ /* 0x000fe20000100c00 */
[----:B0-----:R-:W-:-:S03]  /*6220*/  @P1 IMAD.HI.U32 R3, R0, R3, RZ ;  /* 0x0000000300031227 */ /* 0x001fc600078e00ff */
[----:B------:R-:W-:Y:S01]  /*6230*/  STL.128 [R1+0x2b0], RZ ;  /* 0x0002b0ff01007387 */ /* 0x000fe20000100c00 */
[----:B--2---:R-:W0:Y:S03]  /*6240*/  LDC.64 R6, c[0x0][0xad8] ;  /* 0x0002b600ff067b82 */ /* 0x004e260000000a00 */
[----:B------:R-:W-:Y:S04]  /*6250*/  STL.128 [R1+0x2c0], RZ ;  /* 0x0002c0ff01007387 */ /* 0x000fe80000100c00 */
[----:B------:R-:W-:Y:S04]  /*6260*/  STL.128 [R1+0x2d0], RZ ;  /* 0x0002d0ff01007387 */ /* 0x000fe80000100c00 */
[----:B------:R-:W-:Y:S04]  /*6270*/  STL.128 [R1+0x2e0], RZ ;  /* 0x0002e0ff01007387 */ /* 0x000fe80000100c00 */
[----:B------:R-:W-:Y:S01]  /*6280*/  STL.128 [R1+0x2f0], RZ ;  /* 0x0002f0ff01007387 */ /* 0x000fe20000100c00 */
[----:B-1----:R-:W-:-:S03]  /*6290*/  @P1 SHF.R.U32.HI R0, RZ, R4, R3 ;  /* 0x00000004ff001219 */ /* 0x002fc60000011603 */
[----:B------:R-:W-:Y:S04]  /*62a0*/  STL.128 [R1+0x300], RZ ;  /* 0x000300ff01007387 */ /* 0x000fe80000100c00 */
[----:B------:R-:W-:Y:S01]  /*62b0*/  STL.128 [R1+0x310], RZ ;  /* 0x000310ff01007387 */ /* 0x000fe20000100c00 */
[----:B0-----:R-:W-:-:S03]  /*62c0*/  ISETP.GE.AND P6, PT, R7, 0x1, PT ;  /* 0x000000010700780c */ /* 0x001fc60003fc6270 */
[----:B------:R-:W-:Y:S04]  /*62d0*/  STL.128 [R1+0x320], RZ ;  /* 0x000320ff01007387 */ /* 0x000fe80000100c00 */
        /* <DEDUP_REMOVED lines=15> */
[----:B------:R-:W-:Y:S04]  /*63d0*/  STL.64 [R1], RZ ;  /* 0x000000ff01007387 */ /* 0x000fe80000100a00 */
[----:B------:R-:W-:Y:S04]  /*63e0*/  STL.64 [R1+0x38], RZ ;  /* 0x000038ff01007387 */ /* 0x000fe80000100a00 */
[----:B------:R0:W-:Y:S02]  /*63f0*/  STL.64 [R1+0x60], R16 ;  /* 0x0000601001007387 */ /* 0x0001e40000100a00 */
[----:B0-----:R-:W-:-:S02]  /*6400*/  IMAD.U32 R17, RZ, RZ, UR37 ;  /* 0x00000025ff117e24 */ /* 0x001fc4000f8e00ff */
[----:B------:R-:W-:-:S03]  /*6410*/  IMAD.U32 R16, RZ, RZ, UR37 ;  /* 0x00000025ff107e24 */ /* 0x000fc6000f8e00ff */
[----:B------:R-:W-:Y:S02]  /*6420*/  IADD3 R17, P2, R17, 0x430, RZ ;  /* 0x0000043011117810 */ /* 0x000fe40007f5e0ff */
[----:B------:R-:W-:Y:S01]  /*6430*/  IADD3 R16, P3, R16, 0x220, RZ ;  /* 0x0000022010107810 */ /* 0x000fe20007f7e0ff */
[----:B------:R-:W-:-:S12]  /*6440*/  @P0 BRA `(.L_x_3636) ;  /* 0x00000000000c0947 */ /* 0x000fd80003800000 */
[----:B------:R-:W0:Y:S01]  /*6450*/  FENCE.VIEW.ASYNC.G ;  /* 0x00000000000073c6 */ /* 0x000e220000000100 */
[----:B------:R-:W-:Y:S05]  /*6460*/  WARPSYNC.ALL ;  /* 0x0000000000007948 */ /* 0x000fea0003800000 */
[----:B0-----:R-:W-:Y:S06]  /*6470*/  BAR.ARV 0xc, 0x180 ;  /* 0x0306000000007b1d */ /* 0x001fec0000002000 */
.L_x_3636:
[----:B------:R-:W-:Y:S02]  /*6480*/  IMAD.IADD R3, R179, 0x1, R0 ;  /* 0x00000001b3037824 */ /* 0x000fe400078e0200 */
[----:B------:R-:W-:Y:S02]  /*6490*/  IMAD.X R44, RZ, RZ, UR36, P2 ;  /* 0x00000024ff2c7e24 */ /* 0x000fe400090e06ff */
[----:B------:R-:W-:Y:S02]  /*64a0*/  IMAD.X R45, RZ, RZ, UR36, P3 ;  /* 0x00000024ff2d7e24 */ /* 0x000fe400098e06ff */
[----:B------:R-:W-:Y:S02]  /*64b0*/  IMAD.X R51, RZ, RZ, UR36, P4 ;  /* 0x00000024ff337e24 */ /* 0x000fe4000a0e06ff */
[----:B------:R-:W-:Y:S02]  /*64c0*/  IMAD.X R73, RZ, RZ, UR36, P5 ;  /* 0x00000024ff497e24 */ /* 0x000fe4000a8e06ff */
        /* <DEDUP_REMOVED lines=13> */
.L_x_3639:
[----:B------:R-:W-:-:S13]  /*65a0*/  ISETP.NE.AND P0, PT, R7, 0x1, PT ;  /* 0x000000010700780c */ /* 0x000fda0003f05270 */
[----:B------:R-:W0:Y:S02]  /*65b0*/  @P0 LDC.64 R4, c[0x0][0xae0] ;  /* 0x0002b800ff040b82 */ /* 0x000e240000000a00 */
[----:B0-----:R-:W-:-:S05]  /*65c0*/  @P0 IMAD.HI.U32 R4, R0, R4, RZ ;  /* 0x0000000400040227 */ /* 0x001fca00078e00ff */
[----:B------:R-:W-:-:S07]  /*65d0*/  @P0 SHF.R.U32.HI R0, RZ, R5, R4 ;  /* 0x00000005ff000219 */ /* 0x000fce0000011604 */
.L_x_3640:
[----:B------:R-:W-:Y:S05]  /*65e0*/  BSYNC B0 ;  /* 0x0000000000007941 */ /* 0x000fea0003800000 */
.L_x_3638:
[----:B------:R-:W-:-:S05]  /*65f0*/  IMAD R3, R0, R7, R7 ;  /* 0x0000000700037224 */ /* 0x000fca00078e0207 */
[----:B------:R-:W-:-:S07]  /*6600*/  VIMNMX R6, R6, R3, PT ;  /* 0x0000000306067248 */ /* 0x000fce0003fe0100 */
.L_x_3637:
[----:B------:R-:W0:Y:S01]  /*6610*/  @P1 LDC R0, c[0x0][0x44c] ;  /* 0x00011300ff001b82 */ /* 0x000e220000000800 */
[----:B------:R-:W-:Y:S01]  /*6620*/  VIADD R6, R6, 0x5f ;  /* 0x0000005f06067836 */ /* 0x000fe20000000000 */
[----:B------:R-:W-:Y:S01]  /*6630*/  ULDC UR4, c[0x0][0xad4] ;  /* 0x0002b50000047ab9 */ /* 0x000fe20000000800 */
[----:B------:R-:W-:Y:S02]  /*6640*/  IMAD.MOV.U32 R5, RZ, RZ, R191 ;  /* 0x000000ffff057224 */ /* 0x000fe400078e00bf */
[----:B------:R-:W-:-:S03]  /*6650*/  IMAD.HI R6, R6, 0x2aaaaaab, RZ ;  /* 0x2aaaaaab06067827 */ /* 0x000fc600078e02ff */
[----:B------:R-:W1:Y:S02]  /*6660*/  @P1 LDC R9, c[0x0][0x450] ;  /* 0x00011400ff091b82 */ /* 0x000e640000000800 */
[----:B------:R-:W-:-:S04]  /*6670*/  SHF.R.U32.HI R3, RZ, 0x1f, R6 ;  /* 0x0000001fff037819 */ /* 0x000fc80000011606 */
[----:B------:R-:W-:-:S04]  /*6680*/  LEA.HI.SX32 R6, R6, R3, 0x1c ;  /* 0x0000000306067211 */ /* 0x000fc800078fe2ff */
[----:B------:R-:W-:Y:S01]  /*6690*/  VIMNMX R177, R177, R6, PT ;  /* 0x00000006b1b17248 */ /* 0x000fe20003fe0100 */
        /* <DEDUP_REMOVED lines=15> */
.L_x_3643:
[----:B------:R-:W-:-:S13]  /*6790*/  ISETP.NE.AND P0, PT, R7, 0x1, PT ;  /* 0x000000010700780c */ /* 0x000fda0003f05270 */
[----:B------:R-:W0:Y:S02]  /*67a0*/  @P0 LDC.64 R4, c[0x0][0xae0] ;  /* 0x0002b800ff040b82 */ /* 0x000e240000000a00 */
[----:B0-----:R-:W-:-:S05]  /*67b0*/  @P0 IMAD.HI.U32 R4, R0, R4, RZ ;  /* 0x0000000400040227 */ /* 0x001fca00078e00ff */
[----:B------:R-:W-:-:S07]  /*67c0*/  @P0 SHF.R.U32.HI R0, RZ, R5, R4 ;  /* 0x00000005ff000219 */ /* 0x000fce0000011604 */
.L_x_3644:
[----:B------:R-:W-:Y:S05]  /*67d0*/  BSYNC B0 ;  /* 0x0000000000007941 */ /* 0x000fea0003800000 */
.L_x_3642:
[----:B------:R-:W-:-:S05]  /*67e0*/  IMAD R0, R0, R7, RZ ;  /* 0x0000000700007224 */ /* 0x000fca00078e02ff */
[----:B------:R-:W-:-:S07]  /*67f0*/  VIMNMX R3, R3, R0, !PT ;  /* 0x0000000003037248 */ /* 0x000fce0007fe0100 */
.L_x_3641:
[----:B------:R-:W-:Y:S01]  /*6800*/  IMAD.HI R3, R3, 0x2aaaaaab, RZ ;  /* 0x2aaaaaab03037827 */ /* 0x000fe200078e02ff */
[----:B------:R-:W-:-:S04]  /*6810*/  PLOP3.LUT P0, PT, PT, PT, PT, 0x80, 0x0 ;  /* 0x000000000000781c */ /* 0x000fc80003f0f070 */
[----:B------:R-:W-:-:S04]  /*6820*/  SHF.R.U32.HI R0, RZ, 0x1f, R3 ;  /* 0x0000001fff007819 */ /* 0x000fc80000011603 */
[----:B------:R-:W-:-:S04]  /*6830*/  LEA.HI.SX32 R0, R3, R0, 0x1c ;  /* 0x0000000003007211 */ /* 0x000fc800078fe2ff */
[----:B------:R-:W-:-:S04]  /*6840*/  VIMNMX R165, RZ, R0, !PT ;  /* 0x00000000ffa57248 */ /* 0x000fc80007fe0100 */
[----:B------:R-:W-:-:S13]  /*6850*/  ISETP.GT.AND P1, PT, R177, R165, PT ;  /* 0x000000a5b100720c */ /* 0x000fda0003f24270 */
[----:B------:R-:W-:Y:S05]  /*6860*/  @!P1 BRA `(.L_x_3645) ;  /* 0x0000024000e89947 */ /* 0x000fea0003800000 */
[----:B------:R0:W-:Y:S01]  /*6870*/  STL.64 [R1+0x78], RZ ;  /* 0x000078ff01007387 */ /* 0x0001e20000100a00 */
[----:B------:R-:W-:Y:S01]  /*6880*/  IMAD.U32 R47, RZ, RZ, UR37 ;  /* 0x00000025ff2f7e24 */ /* 0x000fe2000f8e00ff */
[----:B------:R-:W-:Y:S01]  /*6890*/  UMOV UR4, 0xffffffff ;  /* 0xffffffff00047882 */ /* 0x000fe20000000000 */
[----:B------:R-:W-:Y:S02]  /*68a0*/  IMAD.U32 R49, RZ, RZ, UR37 ;  /* 0x00000025ff317e24 */ /* 0x000fe4000f8e00ff */
[----:B------:R-:W-:Y:S01]  /*68b0*/  IMAD.U32 R42, RZ, RZ, UR37 ;  /* 0x00000025ff2a7e24 */ /* 0x000fe2000f8e00ff */
[----:B------:R-:W-:Y:S01]  /*68c0*/  IADD3 R47, P0, R47, 0x118, RZ ;  /* 0x000001182f2f7810 */ /* 0x000fe20007f1e0ff */
[----:B------:R-:W-:Y:S01]  /*68d0*/  IMAD.U32 R57, RZ, RZ, UR37 ;  /* 0x00000025ff397e24 */ /* 0x000fe2000f8e00ff */
[----:B------:R-:W-:Y:S01]  /*68e0*/  IADD3 R49, P1, R49, 0x110, RZ ;  /* 0x0000011031317810 */ /* 0x000fe20007f3e0ff */
[----:B------:R-:W-:Y:S01]  /*68f0*/  IMAD.U32 R34, RZ, RZ, UR37 ;  /* 0x00000025ff227e24 */ /* 0x000fe2000f8e00ff */
[----:B------:R-:W-:Y:S01]  /*6900*/  IADD3 R42, P2, R42, 0xa8, RZ ;  /* 0x000000a82a2a7810 */ /* 0x000fe20007f5e0ff */
[----:B------:R-:W-:Y:S01]  /*6910*/  IMAD.U32 R40, RZ, RZ, UR37 ;  /* 0x00000025ff287e24 */ /* 0x000fe2000f8e00ff */
[----:B------:R-:W-:Y:S01]  /*6920*/  IADD3 R57, P3, R57, 0x98, RZ ;  /* 0x0000009839397810 */ /* 0x000fe20007f7e0ff */
[----:B------:R-:W-:Y:S01]  /*6930*/  IMAD.X R46, RZ, RZ, UR36, P0 ;  /* 0x00000024ff2e7e24 */ /* 0x000fe200080e06ff */
[----:B------:R-:W-:Y:S01]  /*6940*/  IADD3 R34, P4, R34, 0x78, RZ ;  /* 0x0000007822227810 */ /* 0x000fe20007f9e0ff */
[----:B------:R-:W-:Y:S01]  /*6950*/  IMAD.X R48, RZ, RZ, UR36, P1 ;  /* 0x00000024ff307e24 */ /* 0x000fe200088e06ff */
[----:B------:R-:W-:Y:S01]  /*6960*/  IADD3 R40, P5, R40, 0x80, RZ ;  /* 0x0000008028287810 */ /* 0x000fe20007fbe0ff */
[----:B------:R-:W-:-:S02]  /*6970*/  IMAD.X R43, RZ, RZ, UR36, P2 ;  /* 0x00000024ff2b7e24 */ /* 0x000fc400090e06ff */
[----:B------:R-:W-:Y:S02]  /*6980*/  IMAD.X R50, RZ, RZ, UR36, P3 ;  /* 0x00000024ff327e24 */ /* 0x000fe400098e06ff */
[----:B------:R-:W-:Y:S02]  /*6990*/  IMAD.X R35, RZ, RZ, UR36, P4 ;  /* 0x00000024ff237e24 */ /* 0x000fe4000a0e06ff */
[----:B------:R-:W-:Y:S01]  /*69a0*/  IMAD.X R41, RZ, RZ, UR36, P5 ;  /* 0x00000024ff297e24 */ /* 0x000fe2000a8e06ff */
[----:B0-----:R-:W-:Y:S06]  /*69b0*/  BRA.DIV UR4, `(.L_x_3646) ;  /* 0x000002fe04fc7947 */ /* 0x001fec000b800000 */
[----:B------:R0:W1:Y:S02]  /*69c0*/  SHFL.IDX PT, R14, R231, RZ, 0x1f ;  /* 0x00001fffe70e7589 */ /* 0x00006400000e0000 */
.L_x_3975:
[----:B-1----:R-:W-:Y:S01]  /*69d0*/  LEA.HI R0, R14, R14, RZ, 0x1 ;  /* 0x0000000e0e007211 */ /* 0x002fe200078f08ff */
[C---:B------:R-:W-:Y:S01]  /*69e0*/  VIADD R61, R144.reuse, 0x18400 ;  /* 0x00018400903d7836 */ /* 0x040fe20000000000 */
[----:B------:R-:W-:Y:S01]  /*69f0*/  STL.128 [R1+0xb0], RZ ;  /* 0x0000b0ff01007387 */ /* 0x000fe20000100c00 */
[----:B------:R-:W-:Y:S01]  /*6a00*/  VIADD R8, R144, 0x400 ;  /* 0x0000040090087836 */ /* 0x000fe20000000000 */
[----:B------:R-:W-:Y:S01]  /*6a10*/  LOP3.LUT R3, R0, 0x7fffe, RZ, 0xc0, !PT ;  /* 0x0007fffe00037812 */ /* 0x000fe200078ec0ff */
[----:B------:R-:W-:Y:S01]  /*6a20*/  IMAD.MOV.U32 R4, RZ, RZ, 0x1 ;  /* 0x00000001ff047424 */ /* 0x000fe200078e00ff */
[----:B------:R-:W-:Y:S01]  /*6a30*/  STL.128 [R1+0xc0], RZ ;  /* 0x0000c0ff01007387 */ /* 0x000fe20000100c00 */
[----:B------:R-:W-:Y:S01]  /*6a40*/  IMAD.MOV.U32 R5, RZ, RZ, RZ ;  /* 0x000000ffff057224 */ /* 0x000fe200078e00ff */
[----:B------:R-:W-:Y:S01]  /*6a50*/  SHF.R.U32.HI R8, RZ, 0x4, R8 ;  /* 0x00000004ff087819 */ /* 0x000fe20000011608 */
[----:B------:R-:W-:Y:S01]  /*6a60*/  IMAD.IADD R0, R14, 0x1, -R3 ;  /* 0x000000010e007824 */ /* 0x000fe200078e0a03 */
[----:B------:R-:W-:Y:S01]  /*6a70*/  STL.128 [R1+0xd0], RZ ;  /* 0x0000d0ff01007387 */ /* 0x000fe20000100c00 */
[----:B------:R-:W-:Y:S01]  /*6a80*/  VIADD R3, R144, 0x1c400 ;  /* 0x0001c40090037836 */ /* 0x000fe20000000000 */
[----:B------:R-:W-:Y:S01]  /*6a90*/  LOP3.LUT R8, R8, 0x3fff, RZ, 0xc0, !PT ;  /* 0x00003fff08087812 */ /* 0x000fe200078ec0ff */
[----:B------:R-:W-:Y:S01]  /*6aa0*/  IMAD R0, R0, 0x2000, R61 ;  /* 0x0000200000007824 */ /* 0x000fe200078e023d */
[----:B------:R-:W-:Y:S01]  /*6ab0*/  STL.128 [R1+0xe0], RZ ;  /* 0x0000e0ff01007387 */ /* 0x000fe20000100c00 */
[----:B------:R-:W-:Y:S01]  /*6ac0*/  IMAD.MOV.U32 R6, RZ, RZ, 0x1 ;  /* 0x00000001ff067424 */ /* 0x000fe200078e00ff */
[----:B------:R-:W-:Y:S01]  /*6ad0*/  SHF.R.U32.HI R3, RZ, 0x4, R3 ;  /* 0x00000004ff037819 */ /* 0x000fe20000011603 */
[----:B------:R-:W-:Y:S01]  /*6ae0*/  VIADD R9, R0, 0xa000 ;  /* 0x0000a00000097836 */ /* 0x000fe20000000000 */
[----:B------:R-:W-:Y:S01]  /*6af0*/  SHF.R.U32.HI R0, RZ, 0x4, R0 ;  /* 0x00000004ff007819 */ /* 0x000fe20000011600 */
[----:B------:R-:W-:Y:S01]  /*6b00*/  IMAD.MOV.U32 R7, RZ, RZ, RZ ;  /* 0x000000ffff077224 */ /* 0x000fe200078e00ff */
[----:B------:R-:W-:Y:S01]  /*6b10*/  LOP3.LUT R3, R3, 0x3fff, RZ, 0xc0, !PT ;  /* 0x00003fff03037812 */ /* 0x000fe200078ec0ff */
[----:B------:R-:W-:Y:S01]  /*6b20*/  IMAD.MOV.U32 R12, RZ, RZ, 0x1 ;  /* 0x00000001ff0c7424 */ /* 0x000fe200078e00ff */
[----:B------:R-:W-:Y:S01]  /*6b30*/  SHF.R.U32.HI R9, RZ, 0x4, R9 ;  /* 0x00000004ff097819 */ /* 0x000fe20000011609 */
[----:B------:R-:W-:Y:S01]  /*6b40*/  IMAD.MOV.U32 R13, RZ, RZ, RZ ;  /* 0x000000ffff0d7224 */ /* 0x000fe200078e00ff */
[----:B------:R-:W-:Y:S01]  /*6b50*/  LOP3.LUT R3, R3, 0x10000, RZ, 0xfc, !PT ;  /* 0x0001000003037812 */ /* 0x000fe200078efcff */
[----:B------:R1:W-:Y:S01]  /*6b60*/  STL.128 [R1+0x80], R4 ;  /* 0x0000800401007387 */ /* 0x0003e20000100c00 */
[----:B------:R-:W-:Y:S01]  /*6b70*/  LOP3.LUT R9, R9, 0x3fff, RZ, 0xc0, !PT ;  /* 0x00003fff09097812 */ /* 0x000fe200078ec0ff */
[----:B------:R-:W-:Y:S01]  /*6b80*/  IMAD.MOV.U32 R11, RZ, RZ, 0x40000040 ;  /* 0x40000040ff0b7424 */ /* 0x000fe200078e00ff */
[----:B------:R-:W-:Y:S01]  /*6b90*/  LOP3.LUT R0, R0, 0x3fff, RZ, 0xc0, !PT ;  /* 0x00003fff00007812 */ /* 0x000fe200078ec0ff */
[----:B------:R2:W-:Y:S01]  /*6ba0*/  STL.64 [R1+0x90], R12 ;  /* 0x0000900c01007387 */ /* 0x0005e20000100a00 */
[----:B------:R-:W-:Y:S01]  /*6bb0*/  LOP3.LUT R10, R8, 0x10000, RZ, 0xfc, !PT ;  /* 0x00010000080a7812 */ /* 0x000fe200078efcff */
[----:B------:R-:W-:Y:S01]  /*6bc0*/  IMAD.U32 R33, RZ, RZ, UR37 ;  /* 0x00000025ff217e24 */ /* 0x000fe2000f8e00ff */
[----:B------:R-:W-:Y:S01]  /*6bd0*/  LOP3.LUT P0, RZ, R61, 0x1bf, RZ, 0xc0, !PT ;  /* 0x000001bf3dff7812 */ /* 0x000fe2000780c0ff */
[----:B------:R3:W-:Y:S01]  /*6be0*/  STL.128 [R1+0xf0], RZ ;  /* 0x0000f0ff01007387 */ /* 0x0007e20000100c00 */
[----:B------:R-:W-:Y:S01]  /*6bf0*/  IMAD.U32 R37, RZ, RZ, UR37 ;  /* 0x00000025ff257e24 */ /* 0x000fe2000f8e00ff */
[----:B------:R-:W-:Y:S01]  /*6c00*/  BSSY B6, `(.L_x_3647) ;  /* 0x0000028000067945 */ /* 0x000fe20003800000 */
[----:B------:R-:W-:Y:S01]  /*6c10*/  IMAD.U32 R39, RZ, RZ, UR37 ;  /* 0x00000025ff277e24 */ /* 0x000fe2000f8e00ff */
[----:B------:R3:W-:Y:S01]  /*6c20*/  STL.128 [R1+0x100], RZ ;  /* 0x000100ff01007387 */ /* 0x0007e20000100c00 */
[----:B------:R-:W-:Y:S01]  /*6c30*/  IMAD.U32 R31, RZ, RZ, UR37 ;  /* 0x00000025ff1f7e24 */ /* 0x000fe2000f8e00ff */
[----:B------:R-:W-:-:S02]  /*6c40*/  IADD3 R33, P1, R33, 0x88, RZ ;  /* 0x0000008821217810 */ /* 0x000fc40007f3e0ff */
[----:B-1----:R-:W-:Y:S01]  /*6c50*/  LOP3.LUT R6, R8, 0x3000000, RZ, 0xfc, !PT ;  /* 0x0300000008067812 */ /* 0x002fe200078efcff */
[----:B------:R-:W-:Y:S01]  /*6c60*/  IMAD.MOV.U32 R4, RZ, RZ, R3 ;  /* 0x000000ffff047224 */ /* 0x000fe200078e0003 */
[----:B------:R-:W-:Y:S01]  /*6c70*/  LOP3.LUT R8, R9, 0x10000, RZ, 0xfc, !PT ;  /* 0x0001000009087812 */ /* 0x000fe200078efcff */
[----:B------:R-:W-:Y:S01]  /*6c80*/  IMAD.MOV.U32 R5, RZ, RZ, 0x40000040 ;  /* 0x40000040ff057424 */ /* 0x000fe200078e00ff */
[----:B--2---:R-:W-:Y:S01]  /*6c90*/  LOP3.LUT R12, R0, 0x10000, RZ, 0xfc, !PT ;  /* 0x00010000000c7812 */ /* 0x004fe200078efcff */
[----:B------:R-:W-:Y:S01]  /*6ca0*/  IMAD.MOV.U32 R7, RZ, RZ, 0x40000040 ;  /* 0x40000040ff077424 */ /* 0x000fe200078e00ff */
[----:B------:R-:W-:Y:S01]  /*6cb0*/  IADD3 R37, P2, R37, 0x90, RZ ;  /* 0x0000009025257810 */ /* 0x000fe20007f5e0ff */
[----:B------:R-:W-:Y:S01]  /*6cc0*/  IMAD.MOV.U32 R13, RZ, RZ, 0x40000040 ;  /* 0x40000040ff0d7424 */ /* 0x000fe200078e00ff */
[----:B------:R-:W-:Y:S01]  /*6cd0*/  IADD3 R39, P3, R39, 0xa0, RZ ;  /* 0x000000a027277810 */ /* 0x000fe20007f7e0ff */
[----:B------:R-:W-:Y:S01]  /*6ce0*/  IMAD.MOV.U32 R9, RZ, RZ, 0x40000040 ;  /* 0x40000040ff097424 */ /* 0x000fe200078e00ff */
[----:B------:R3:W-:Y:S01]  /*6cf0*/  STL.128 [R1+0xa0], R4 ;  /* 0x0000a00401007387 */ /* 0x0007e20000100c00 */
[----:B------:R-:W-:Y:S01]  /*6d00*/  IADD3 R31, P4, R31, 0xb0, RZ ;  /* 0x000000b01f1f7810 */ /* 0x000fe20007f9e0ff */
[----:B------:R-:W-:-:S02]  /*6d10*/  IMAD.X R36, RZ, RZ, UR36, P1 ;  /* 0x00000024ff247e24 */ /* 0x000fc400088e06ff */
[----:B------:R3:W-:Y:S01]  /*6d20*/  STL.64 [R1+0x98], R12 ;  /* 0x0000980c01007387 */ /* 0x0007e20000100a00 */
[----:B------:R-:W-:Y:S02]  /*6d30*/  IMAD.X R56, RZ, RZ, UR36, P2 ;  /* 0x00000024ff387e24 */ /* 0x000fe400090e06ff */
[----:B------:R-:W-:Y:S01]  /*6d40*/  IMAD.X R58, RZ, RZ, UR36, P3 ;  /* 0x00000024ff3a7e24 */ /* 0x000fe200098e06ff */
[----:B------:R3:W-:Y:S01]  /*6d50*/  STL.128 [R1+0x110], R8 ;  /* 0x0001100801007387 */ /* 0x0007e20000100c00 */
[----:B------:R-:W-:Y:S01]  /*6d60*/  IMAD.X R52, RZ, RZ, UR36, P4 ;  /* 0x00000024ff347e24 */ /* 0x000fe2000a0e06ff */
[----:B------:R-:W-:Y:S06]  /*6d70*/  @!P0 BRA `(.L_x_3648) ;  /* 0x0000000000408947 */ /* 0x000fec0003800000 */
[----:B------:R-:W-:Y:S01]  /*6d80*/  MOV R0, 0x0 ;  /* 0x0000000000007802 */ /* 0x000fe20000000f00 */
[----:B------:R-:W-:Y:S01]  /*6d90*/  ULDC.64 UR4, c[0x4][0x98] ;  /* 0x0100260000047ab9 */ /* 0x000fe20000000a00 */
[----:B------:R-:W-:Y:S01]  /*6da0*/  ULDC.64 UR6, c[0x4][0xa0] ;  /* 0x0100280000067ab9 */ /* 0x000fe20000000a00 */
[----:B---3--:R-:W-:Y:S01]  /*6db0*/  IMAD.U32 R4, RZ, RZ, UR4 ;  /* 0x00000004ff047e24 */ /* 0x008fe2000f8e00ff */
        /* <DEDUP_REMOVED lines=12> */
.L_x_3648:
[----:B------:R-:W-:Y:S05]  /*6e80*/  BSYNC B6 ;  /* 0x0000000000067941 */ /* 0x000fea0003800000 */
.L_x_3647:
[----:B------:R-:W1:Y:S01]  /*6e90*/  S2R R20, SR_TID.X ;  /* 0x0000000000147919 */ /* 0x000e620000002100 */
[----:B---3--:R-:W2:Y:S01]  /*6ea0*/  LDC.64 R6, c[0x0][0xad8] ;  /* 0x0002b600ff067b82 */ /* 0x008ea20000000a00 */
[----:B------:R-:W-:Y:S01]  /*6eb0*/  UIADD3 UR4, UP0, UR37, 0x120, URZ ;  /* 0x0000012025047890 */ /* 0x000fe2000ff1e03f */
[----:B------:R-:W-:Y:S01]  /*6ec0*/  IMAD.MOV.U32 R4, RZ, RZ, RZ ;  /* 0x000000ffff047224 */ /* 0x000fe200078e00ff */
[----:B------:R-:W-:Y:S01]  /*6ed0*/  STL.64 [R1+0x120], R220 ;  /* 0x000120dc01007387 */ /* 0x000fe20000100a00 */
[----:B------:R-:W-:Y:S01]  /*6ee0*/  IMAD.U32 R32, RZ, RZ, UR37 ;  /* 0x00000025ff207e24 */ /* 0x000fe2000f8e00ff */
[----:B------:R-:W-:Y:S01]  /*6ef0*/  UIADD3.X UR5, URZ, UR36, URZ, UP0, !UPT ;  /* 0x000000243f057290 */ /* 0x000fe200087fe43f */
[----:B------:R-:W-:Y:S01]  /*6f00*/  IMAD.U32 R38, RZ, RZ, UR37 ;  /* 0x00000025ff267e24 */ /* 0x000fe2000f8e00ff */
[----:B------:R-:W-:Y:S01]  /*6f10*/  STL.U8 [R1+0x138], RZ ;  /* 0x000138ff01007387 */ /* 0x000fe20000100000 */
[----:B------:R-:W3:Y:S01]  /*6f20*/  LDC.64 R12, c[0x0][0xae0] ;  /* 0x0002b800ff0c7b82 */ /* 0x000ee20000000a00 */
[----:B------:R-:W-:Y:S01]  /*6f30*/  IMAD.U32 R8, RZ, RZ, UR4 ;  /* 0x00000004ff087e24 */ /* 0x000fe2000f8e00ff */
[----:B------:R-:W-:Y:S01]  /*6f40*/  ULDC UR4, c[0x0][0x3f4] ;  /* 0x0000fd0000047ab9 */ /* 0x000fe20000000800 */
[----:B------:R-:W-:Y:S01]  /*6f50*/  IMAD.U32 R9, RZ, RZ, UR5 ;  /* 0x00000005ff097e24 */ /* 0x000fe2000f8e00ff */
[----:B------:R-:W-:Y:S01]  /*6f60*/  STL.U8 [R1+0x16c], RZ ;  /* 0x00016cff01007387 */ /* 0x000fe20000100000 */
[----:B------:R-:W-:-:S02]  /*6f70*/  ISETP.LT.AND P0, PT, RZ, UR4, PT ;  /* 0x00000004ff007c0c */ /* 0x000fc4000bf01270 */
[----:B------:R-:W-:Y:S01]  /*6f80*/  IADD3 R32, P2, R32, 0x13c, RZ ;  /* 0x0000013c20207810 */ /* 0x000fe20007f5e0ff */
[----:B------:R-:W4:Y:S01]  /*6f90*/  LDC R26, c[0x0][0xad4] ;  /* 0x0002b500ff1a7b82 */ /* 0x000f220000000800 */
[----:B------:R-:W-:Y:S01]  /*6fa0*/  STL.64 [R1+0x128], R8 ;  /* 0x0001280801007387 */ /* 0x000fe20000100a00 */
[----:B------:R-:W-:Y:S02]  /*6fb0*/  IADD3 R38, P4, R38, 0x128, RZ ;  /* 0x0000012826267810 */ /* 0x000fe40007f9e0ff */
[----:B------:R-:W-:Y:S01]  /*6fc0*/  IMAD.X R53, RZ, RZ, UR36, P2 ;  /* 0x00000024ff357e24 */ /* 0x000fe200090e06ff */
[----:B------:R0:W-:Y:S02]  /*6fd0*/  STL.64 [R1+0x130], R34 ;  /* 0x0001302201007387 */ /* 0x0001e40000100a00 */
[----:B------:R-:W-:Y:S01]  /*6fe0*/  IMAD.X R59, RZ, RZ, UR36, P4 ;  /* 0x00000024ff3b7e24 */ /* 0x000fe2000a0e06ff */
[----:B------:R-:W4:Y:S01]  /*6ff0*/  LDC.64 R10, c[0x0][0x448] ;  /* 0x00011200ff0a7b82 */ /* 0x000f220000000a00 */
[----:B--2---:R-:W-:-:S02]  /*7000*/  IMAD.MOV.U32 R27, RZ, RZ, R6 ;  /* 0x000000ffff1b7224 */ /* 0x004fc400078e0006 */
[----:B------:R-:W-:Y:S02]  /*7010*/  IMAD.MOV.U32 R5, RZ, RZ, R7 ;  /* 0x000000ffff057224 */ /* 0x000fe400078e0007 */
[----:B-1----:R-:W-:-:S03]  /*7020*/  VIADD R222, R20, 0xffffff80 ;  /* 0xffffff8014de7836 */ /* 0x002fc60000000000 */
[----:B------:R-:W1:Y:S01]  /*7030*/  LDC R0, c[0x0][0x450] ;  /* 0x00011400ff007b82 */ /* 0x000e620000000800 */
[----:B---3--:R-:W-:Y:S02]  /*7040*/  IMAD.MOV.U32 R6, RZ, RZ, R12 ;  /* 0x000000ffff067224 */ /* 0x008fe400078e000c */
[----:B------:R-:W-:Y:S01]  /*7050*/  IMAD.MOV.U32 R7, RZ, RZ, R13 ;  /* 0x000000ffff077224 */ /* 0x000fe200078e000d */
[----:B------:R2:W-:Y:S01]  /*7060*/  STL [R1+0x13c], R222 ;  /* 0x00013cde01007387 */ /* 0x0005e20000100800 */
[----:B0-----:R-:W-:Y:S02]  /*7070*/  IMAD.U32 R34, RZ, RZ, UR37 ;  /* 0x00000025ff227e24 */ /* 0x001fe4000f8e00ff */
[----:B------:R-:W-:Y:S01]  /*7080*/  IMAD.U32 R35, RZ, RZ, UR37 ;  /* 0x00000025ff237e24 */ /* 0x000fe2000f8e00ff */
[----:B----4-:R2:W-:Y:S02]  /*7090*/  STL.128 [R1+0x140], R24 ;  /* 0x0001401801007387 */ /* 0x0105e40000100c00 */
[----:B------:R-:W-:-:S02]  /*70a0*/  IADD3 R34, P1, R34, 0x16c, RZ ;  /* 0x0000016c22227810 */ /* 0x000fc40007f3e0ff */
[----:B------:R2:W-:Y:S01]  /*70b0*/  STL.128 [R1+0x150], R4 ;  /* 0x0001500401007387 */ /* 0x0005e20000100c00 */
[----:B------:R-:W-:Y:S02]  /*70c0*/  IADD3 R35, P3, R35, 0x138, RZ ;  /* 0x0000013823237810 */ /* 0x000fe40007f7e0ff */
[----:B------:R-:W-:Y:S01]  /*70d0*/  IMAD.X R55, RZ, RZ, UR36, P1 ;  /* 0x00000024ff377e24 */ /* 0x000fe200088e06ff */
[----:B------:R2:W-:Y:S02]  /*70e0*/  STL.64 [R1+0x160], R10 ;  /* 0x0001600a01007387 */ /* 0x0005e40000100a00 */
[----:B------:R-:W-:Y:S02]  /*70f0*/  IMAD.X R54, RZ, RZ, UR36, P3 ;  /* 0x00000024ff367e24 */ /* 0x000fe400098e06ff */
[----:B-1----:R2:W-:Y:S01]  /*7100*/  STL [R1+0x168], R0 ;  /* 0x0001680001007387 */ /* 0x0025e20000100800 */
[----:B------:R-:W-:Y:S05]  /*7110*/  @P0 BRA `(.L_x_3649) ;  /* 0x0000000000400947 */ /* 0x000fea0003800000 */
[----:B------:R-:W2:Y:S02]  /*7120*/  LDL R3, [R1+0x21c] ;  /* 0x00021c0001037983 */ /* 0x000ea40000100800 */
[----:B--2---:R-:W-:-:S04]  /*7130*/  LEA.HI R0, R3, R3, RZ, 0x1 ;  /* 0x0000000303007211 */ /* 0x004fc800078f08ff */
        /* <DEDUP_REMOVED lines=8> */
.L_x_3652:
[----:B-1----:R1:W2:Y:S02]  /*71c0*/  SYNCS.PHASECHK.TRANS64.TRYWAIT P0, [R144+URZ+0x32400], R3 ;  /* 0x03240003900075a7 */ /* 0x0022a4000800017f */
[----:B--2---:R-:W-:Y:S05]  /*71d0*/  @!P0 NANOSLEEP.SYNCS 0x989680 ;  /* 0x009896800000895d */ /* 0x004fea0003900000 */
[----:B------:R-:W2:Y:S02]  /*71e0*/  @!P0 SYNCS.PHASECHK.TRANS64 P0, [R144+URZ+0x32400], R3 ;  /* 0x03240003900085a7 */ /* 0x000ea4000800007f */
[----:B--2---:R-:W-:Y:S05]  /*71f0*/  @!P0 BRA `(.L_x_3652) ;  /* 0xfffffffc00f08947 */ /* 0x004fea000383ffff */
.L_x_3651:
[----:B------:R-:W-:Y:S05]  /*7200*/  BSYNC B0 ;  /* 0x0000000000007941 */ /* 0x000fea0003800000 */
.L_x_3650:
[----:B------:R-:W-:Y:S05]  /*7210*/  BRA `(.L_x_3653) ;  /* 0x0000002c00447947 */ /* 0x000fea0003800000 */
.L_x_3649:
[----:B------:R-:W-:Y:S01]  /*7220*/  LOP3.LUT P0, RZ, R61, 0x3ff, RZ, 0xc0, !PT ;  /* 0x000003ff3dff7812 */ /* 0x000fe2000780c0ff */
[----:B------:R-:W-:Y:S01]  /*7230*/  ULDC.64 UR4, c[0x0][0x3f8] ;  /* 0x0000fe0000047ab9 */ /* 0x000fe20000000a00 */
[----:B--2--5:R-:W-:Y:S01]  /*7240*/  SHF.R.S32.HI R5, RZ, 0x1f, R2 ;  /* 0x0000001fff057819 */ /* 0x024fe20000011402 */
        /* <DEDUP_REMOVED lines=27> */
.L_x_3655:
[----:B------:R-:W-:Y:S05]  /*7400*/  BSYNC B6 ;  /* 0x0000000000067941 */ /* 0x000fea0003800000 */
.L_x_3654:
[----:B------:R-:W2:Y:S01]  /*7410*/  LDL R0, [R1+0x70] ;  /* 0x0000700001007983 */ /* 0x000ea20000100800 */
[----:B------:R-:W-:Y:S01]  /*7420*/  ULDC.U8 UR4, c[0x0][0x410] ;  /* 0x0001040000047ab9 */ /* 0x000fe20000000000 */
[----:B------:R-:W-:Y:S01]  /*7430*/  BSSY B0, `(.L_x_3656) ;  /* 0x00002a7000007945 */ /* 0x000fe20003800000 */
[----:B------:R-:W-:Y:S01]  /*7440*/  ISETP.NE.AND P0, PT, RZ, UR4, PT ;  /* 0x00000004ff007c0c */ /* 0x000fe2000bf05270 */
[----:B--2---:R-:W-:-:S12]  /*7450*/  IMAD R0, R0, 0x80, R153 ;  /* 0x0000008000007824 */ /* 0x004fd800078e0299 */
[----:B------:R-:W-:Y:S05]  /*7460*/  @!P0 BRA `(.L_x_3657) ;  /* 0x00000014006c8947 */ /* 0x000fea0003800000 */
[----:B------:R-:W0:Y:S01]  /*7470*/  LDC R67, c[0x0][0x448] ;  /* 0x00011200ff437b82 */ /* 0x000e220000000800 */
[----:B------:R-:W-:Y:S01]  /*7480*/  IMAD R5, R225, 0x40, R0 ;  /* 0x00000040e1057824 */ /* 0x000fe200078e0200 */
[----:B------:R-:W-:Y:S01]  /*7490*/  ULDC.64 UR4, c[0x0][0x3f8] ;  /* 0x0000fe0000047ab9 */ /* 0x000fe20000000a00 */
[----:B------:R-:W-:Y:S01]  /*74a0*/  ULDC.64 UR6, c[0x0][0x408] ;  /* 0x0001020000067ab9 */ /* 0x000fe20000000a00 */
[----:B------:R-:W-:Y:S02]  /*74b0*/  IMAD.MOV.U32 R6, RZ, RZ, R60 ;  /* 0x000000ffff067224 */ /* 0x000fe400078e003c */
[----:B------:R-:W-:Y:S01]  /*74c0*/  IMAD.MOV.U32 R7, RZ, RZ, R25 ;  /* 0x000000ffff077224 */ /* 0x000fe200078e0019 */
[----:B0-----:R-:W-:-:S13]  /*74d0*/  ISETP.NE.AND P0, PT, R67, 0x1, PT ;  /* 0x000000014300780c */ /* 0x001fda0003f05270 */
[----:B------:R-:W0:Y:S08]  /*74e0*/  @P0 LDC R2, c[0x0][0x44c] ;  /* 0x00011300ff020b82 */ /* 0x000e300000000800 */
[----:B------:R-:W1:Y:S01]  /*74f0*/  @P0 LDC R3, c[0x0][0x450] ;  /* 0x00011400ff030b82 */ /* 0x000e620000000800 */
[----:B0-----:R-:W-:-:S05]  /*7500*/  @P0 IMAD.HI.U32 R2, R5, R2, RZ ;  /* 0x0000000205020227 */ /* 0x001fca00078e00ff */
[----:B-1----:R-:W-:Y:S01]  /*7510*/  @P0 SHF.R.U32.HI R5, RZ, R3, R2 ;  /* 0x00000003ff050219 */ /* 0x002fe20000011602 */
[----:B------:R-:W-:Y:S02]  /*7520*/  IMAD.MOV.U32 R2, RZ, RZ, R26 ;  /* 0x000000ffff027224 */ /* 0x000fe400078e001a */
[----:B------:R-:W-:Y:S01]  /*7530*/  IMAD.MOV.U32 R3, RZ, RZ, R63 ;  /* 0x000000ffff037224 */ /* 0x000fe200078e003f */
[----:B------:R-:W-:Y:S01]  /*7540*/  SHF.R.S32.HI R4, RZ, 0x1f, R5 ;  /* 0x0000001fff047819 */ /* 0x000fe20000011405 */
[----:B------:R-:W-:-:S04]  /*7550*/  IMAD.WIDE.U32 R6, R5, UR4, R6 ;  /* 0x0000000405067c25 */ /* 0x000fc8000f8e0006 */
[C---:B------:R-:W-:Y:S02]  /*7560*/  IMAD R8, R4.reuse, UR4, RZ ;  /* 0x0000000404087c24 */ /* 0x040fe4000f8e02ff */
[----:B------:R-:W-:Y:S02]  /*7570*/  IMAD R4, R4, UR6, RZ ;  /* 0x0000000604047c24 */ /* 0x000fe4000f8e02ff */
[C---:B------:R-:W-:Y:S01]  /*7580*/  IMAD R9, R5.reuse, UR5, R8 ;  /* 0x0000000505097c24 */ /* 0x040fe2000f8e0208 */
[----:B------:R-:W-:Y:S01]  /*7590*/  ULDC.64 UR4, c[0x0][0x3e8] ;  /* 0x0000fa0000047ab9 */ /* 0x000fe20000000a00 */
[----:B------:R-:W-:-:S04]  /*75a0*/  IMAD.WIDE.U32 R2, R5, UR6, R2 ;  /* 0x0000000605027c25 */ /* 0x000fc8000f8e0002 */
[----:B------:R-:W-:Y:S01]  /*75b0*/  IMAD R11, R5, UR7, R4 ;  /* 0x00000007050b7c24 */ /* 0x000fe2000f8e0204 */
[----:B------:R-:W-:Y:S01]  /*75c0*/  ULDC.64 UR6, c[0x0][0x400] ;  /* 0x0001000000067ab9 */ /* 0x000fe20000000a00 */
[----:B------:R-:W-:Y:S01]  /*75d0*/  IMAD.IADD R5, R7, 0x1, R9 ;  /* 0x0000000107057824 */ /* 0x000fe200078e0209 */
[----:B------:R-:W-:Y:S01]  /*75e0*/  LEA R4, P0, R6, UR4, 0x1 ;  /* 0x0000000406047c11 */ /* 0x000fe2000f8008ff */
[----:B------:R-:W-:Y:S01]  /*75f0*/  IMAD.IADD R7, R3, 0x1, R11 ;  /* 0x0000000103077824 */ /* 0x000fe200078e020b */
[----:B------:R-:W-:Y:S01]  /*7600*/  LEA R8, P1, R2, UR6, 0x1 ;  /* 0x0000000602087c11 */ /* 0x000fe2000f8208ff */
[----:B------:R-:W-:Y:S01]  /*7610*/  UMOV UR4, 0xffffffff ;  /* 0xffffffff00047882 */ /* 0x000fe20000000000 */
[----:B------:R-:W-:Y:S02]  /*7620*/  LEA.HI.X R6, R6, UR5, R5, 0x1, P0 ;  /* 0x0000000506067c11 */ /* 0x000fe400080f0c05 */
[----:B------:R-:W-:Y:S01]  /*7630*/  LEA.HI.X R7, R2, UR7, R7, 0x1, P1 ;  /* 0x0000000702077c11 */ /* 0x000fe200088f0c07 */
[----:B------:R-:W-:Y:S08]  /*7640*/  BRA.DIV UR4, `(.L_x_3658) ;  /* 0x000002f604007947 */ /* 0x000ff0000b800000 */
[----:B------:R0:W1:Y:S04]  /*7650*/  SHFL.IDX PT, R3, R6, RZ, 0x1c1f ;  /* 0x001c1fff06037589 */ /* 0x00006800000e0000 */
[----:B------:R0:W2:Y:S04]  /*7660*/  SHFL.IDX PT, R2, R4, RZ, 0x1c1f ;  /* 0x001c1fff04027589 */ /* 0x0000a800000e0000 */
[----:B------:R0:W3:Y:S04]  /*7670*/  SHFL.IDX PT, R5, R7, RZ, 0x1c1f ;  /* 0x001c1fff07057589 */ /* 0x0000e800000e0000 */
[----:B------:R0:W4:Y:S02]  /*7680*/  SHFL.IDX PT, R14, R8, RZ, 0x1c1f ;  /* 0x001c1fff080e7589 */ /* 0x00012400000e0000 */
.L_x_3981:
        /* <DEDUP_REMOVED lines=9> */
[----:B------:R-:W-:Y:S02]  /*7720*/  CS2R R60, SRZ ;  /* 0x00000000003c7805 */ /* 0x000fe4000001ff00 */
[----:B------:R-:W-:Y:S02]  /*7730*/  ISETP.GE.AND P3, PT, R158, UR4, PT ;  /* 0x000000049e007c0c */ /* 0x000fe4000bf66270 */
[----:B------:R-:W-:Y:S01]  /*7740*/  ISETP.GE.AND P2, PT, R154, UR4, PT ;  /* 0x000000049a007c0c */ /* 0x000fe2000bf46270 */
[----:B---3--:R-:W-:-:S10]  /*7750*/  IMAD.MOV.U32 R15, RZ, RZ, R5 ;  /* 0x000000ffff0f7224 */ /* 0x008fd400078e0005 */
[C---:B------:R-:W-:Y:S01]  /*7760*/  @!P3 IMAD.SHL.U32 R21, R158.reuse, 0x2, RZ ;  /* 0x000000029e15b824 */ /* 0x040fe200078e00ff */
[----:B------:R-:W-:Y:S01]  /*7770*/  @!P3 SHF.L.U64.HI R26, R158, 0x1, R226 ;  /* 0x000000019e1ab819 */ /* 0x000fe200000102e2 */
[----:B-12---:R-:W-:-:S03]  /*7780*/  @!P2 IMAD.WIDE R10, R154, 0x2, R2 ;  /* 0x000000029a0aa825 */ /* 0x006fc600078e0202 */
[-C--:B------:R-:W-:Y:S02]  /*7790*/  @!P3 IADD3 R2, P0, R2, R21.reuse, RZ ;  /* 0x000000150202b210 */ /* 0x080fe40007f1e0ff */
[----:B----4-:R-:W-:Y:S02]  /*77a0*/  @!P3 IADD3 R20, P1, R14, R21, RZ ;  /* 0x000000150e14b210 */ /* 0x010fe40007f3e0ff */
[----:B------:R-:W-:Y:S02]  /*77b0*/  CS2R R62, SRZ ;  /* 0x00000000003e7805 */ /* 0x000fe4000001ff00 */
[----:B------:R-:W-:Y:S01]  /*77c0*/  CS2R R24, SRZ ;  /* 0x0000000000187805 */ /* 0x000fe2000001ff00 */
[--C-:B------:R-:W-:Y:S01]  /*77d0*/  @!P3 IMAD.X R3, R3, 0x1, R26.reuse, P0 ;  /* 0x000000010303b824 */ /* 0x100fe200000e061a */
[----:B------:R1:W5:Y:S01]  /*77e0*/  @!P2 LD.E.64 R60, desc[UR42][R10.64] ;  /* 0x0000002a0a3ca980 */ /* 0x000362000c101b00 */
[----:B------:R-:W-:Y:S01]  /*77f0*/  @!P3 IMAD.X R21, R5, 0x1, R26, P1 ;  /* 0x000000010515b824 */ /* 0x000fe200008e061a */
[----:B------:R-:W-:Y:S01]  /*7800*/  CS2R R26, SRZ ;  /* 0x00000000001a7805 */ /* 0x000fe2000001ff00 */
[----:B------:R-:W-:Y:S01]  /*7810*/  @!P2 IMAD.WIDE R12, R154, 0x2, R14 ;  /* 0x000000029a0ca825 */ /* 0x000fe200078e020e */
[----:B------:R1:W5:Y:S04]  /*7820*/  @!P3 LD.E.64 R24, desc[UR42][R2.64] ;  /* 0x0000002a0218b980 */ /* 0x000368000c101b00 */
[----:B------:R1:W5:Y:S04]  /*7830*/  @!P2 LD.E.64 R62, desc[UR42][R12.64] ;  /* 0x0000002a0c3ea980 */ /* 0x000368000c101b00 */
[----:B------:R1:W5:Y:S02]  /*7840*/  @!P3 LD.E.64 R26, desc[UR42][R20.64] ;  /* 0x0000002a141ab980 */ /* 0x000364000c101b00 */
.L_x_3660:
[----:B------:R-:W-:Y:S05]  /*7850*/  BSYNC B1 ;  /* 0x0000000000017941 */ /* 0x000fea0003800000 */
.L_x_3659:
[----:B-12--5:R-:W-:Y:S01]  /*7860*/  IMAD.MOV.U32 R2, RZ, RZ, R24 ;  /* 0x000000ffff027224 */ /* 0x026fe200078e0018 */
[----:B------:R-:W-:Y:S01]  /*7870*/  UMOV UR4, 0xffffffff ;  /* 0xffffffff00047882 */ /* 0x000fe20000000000 */
[----:B------:R-:W-:Y:S01]  /*7880*/  IMAD.MOV.U32 R3, RZ, RZ, R25 ;  /* 0x000000ffff037224 */ /* 0x000fe200078e0019 */
        /* <DEDUP_REMOVED lines=9> */
[----:B------:R-:W-:-:S04]  /*7920*/  PRMT R77, R2, 0x5410, R3 ;  /* 0x00005410024d7816 */ /* 0x000fc80000000003 */
[----:B------:R-:W-:Y:S01]  /*7930*/  PRMT R69, R5, 0x5410, R9 ;  /* 0x0000541005457816 */ /* 0x000fe20000000009 */
[----:B------:R-:W-:Y:S06]  /*7940*/  BRA.DIV UR4, `(.L_x_3661) ;  /* 0x000002f204b07947 */ /* 0x000fec000b800000 */
[----:B------:R1:W2:Y:S04]  /*7950*/  SHFL.IDX PT, R5, R6, 0x1, 0x1c1f ;  /* 0x003c1f0006057f89 */ /* 0x0002a800000e0000 */
[----:B0-----:R-:W0:Y:S04]  /*7960*/  SHFL.IDX PT, R4, R4, 0x1, 0x1c1f ;  /* 0x003c1f0004047f89 */ /* 0x001e2800000e0000 */
[----:B------:R-:W3:Y:S04]  /*7970*/  SHFL.IDX PT, R7, R7, 0x1, 0x1c1f ;  /* 0x003c1f0007077f89 */ /* 0x000ee800000e0000 */
[----:B----4-:R1:W4:Y:S02]  /*7980*/  SHFL.IDX PT, R14, R8, 0x1, 0x1c1f ;  /* 0x003c1f00080e7f89 */ /* 0x01032400000e0000 */
.L_x_3987:
[----:B------:R-:W5:Y:S01]  /*7990*/  LDL R3, [R1+0x21c] ;  /* 0x00021c0001037983 */ /* 0x000f620000100800 */
[----:B------:R-:W-:Y:S01]  /*79a0*/  VIADD R0, R0, 0x40 ;  /* 0x0000004000007836 */ /* 0x000fe20000000000 */
[----:B------:R-:W-:Y:S01]  /*79b0*/  BSSY B1, `(.L_x_3662) ;  /* 0x000001e000017945 */ /* 0x000fe20003800000 */
[----:B-1----:R-:W-:Y:S02]  /*79c0*/  CS2R R8, SRZ ;  /* 0x0000000000087805 */ /* 0x002fe4000001ff00 */
[----:B------:R-:W-:Y:S02]  /*79d0*/  CS2R R10, SRZ ;  /* 0x00000000000a7805 */ /* 0x000fe4000001ff00 */
[----:B------:R-:W-:Y:S02]  /*79e0*/  ISETP.GE.AND P0, PT, R0, R67, PT ;  /* 0x000000430000720c */ /* 0x000fe40003f06270 */
[----:B-----5:R-:W-:-:S04]  /*79f0*/  LEA.HI R2, R3, R3, RZ, 0x1 ;  /* 0x0000000303027211 */ /* 0x020fc800078f08ff */
[----:B------:R-:W-:-:S05]  /*7a00*/  LOP3.LUT R2, R2, 0xfffffffe, RZ, 0xc0, !PT ;  /* 0xfffffffe02027812 */ /* 0x000fca00078ec0ff */
[----:B------:R-:W-:Y:S01]  /*7a10*/  IMAD.IADD R0, R3, 0x1, -R2 ;  /* 0x0000000103007824 */ /* 0x000fe200078e0a02 */
[----:B------:R-:W-:-:S04]  /*7a20*/  CS2R R2, SRZ ;  /* 0x0000000000027805 */ /* 0x000fc8000001ff00 */
[----:B------:R-:W-:Y:S01]  /*7a30*/  SHF.L.U32 R13, R0, 0x1f, RZ ;  /* 0x0000001f000d7819 */ /* 0x000fe200000006ff */
[----:B------:R-:W-:Y:S06]  /*7a40*/  @P0 BRA `(.L_x_3663) ;  /* 0x0000000000500947 */ /* 0x000fec0003800000 */
[----:B------:R-:W-:Y:S01]  /*7a50*/  ULDC UR4, c[0x0][0x3f4] ;  /* 0x0000fd0000047ab9 */ /* 0x000fe20000000800 */
[----:B------:R-:W-:Y:S02]  /*7a60*/  CS2R R8, SRZ ;  /* 0x0000000000087805 */ /* 0x000fe4000001ff00 */
[----:B------:R-:W-:Y:S02]  /*7a70*/  ISETP.GE.AND P3, PT, R158, UR4, PT ;  /* 0x000000049e007c0c */ /* 0x000fe4000bf66270 */
[----:B------:R-:W-:Y:S01]  /*7a80*/  ISETP.GE.AND P2, PT, R154, UR4, PT ;  /* 0x000000049a007c0c */ /* 0x000fe2000bf46270 */
[----:B---3--:R-:W-:Y:S01]  /*7a90*/  IMAD.MOV.U32 R15, RZ, RZ, R7 ;  /* 0x000000ffff0f7224 */ /* 0x008fe200078e0007 */
[----:B------:R-:W-:-:S09]  /*7aa0*/  CS2R R10, SRZ ;  /* 0x00000000000a7805 */ /* 0x000fd2000001ff00 */
[C---:B------:R-:W-:Y:S01]  /*7ab0*/  @!P3 IMAD.SHL.U32 R3, R158.reuse, 0x2, RZ ;  /* 0x000000029e03b824 */ /* 0x040fe200078e00ff */
[----:B------:R-:W-:Y:S01]  /*7ac0*/  @!P3 SHF.L.U64.HI R0, R158, 0x1, R226 ;  /* 0x000000019e00b819 */ /* 0x000fe200000102e2 */
[----:B0-2---:R-:W-:-:S03]  /*7ad0*/  @!P2 IMAD.WIDE R64, R154, 0x2, R4 ;  /* 0x000000029a40a825 */ /* 0x005fc600078e0204 */
[-C--:B------:R-:W-:Y:S02]  /*7ae0*/  @!P3 IADD3 R4, P0, R4, R3.reuse, RZ ;  /* 0x000000030404b210 */ /* 0x080fe40007f1e0ff */
[----:B----4-:R-:W-:Y:S02]  /*7af0*/  @!P3 IADD3 R6, P1, R14, R3, RZ ;  /* 0x000000030e06b210 */ /* 0x010fe40007f3e0ff */
[----:B------:R-:W-:Y:S02]  /*7b00*/  CS2R R20, SRZ ;  /* 0x0000000000147805 */ /* 0x000fe4000001ff00 */
[----:B------:R-:W-:Y:S01]  /*7b10*/  CS2R R2, SRZ ;  /* 0x0000000000027805 */ /* 0x000fe2000001ff00 */
[----:B------:R-:W-:Y:S01]  /*7b20*/  @!P2 IMAD.WIDE R14, R154, 0x2, R14 ;  /* 0x000000029a0ea825 */ /* 0x000fe200078e020e */
[----:B------:R1:W5:Y:S03]  /*7b30*/  @!P2 LD.E.64 R8, desc[UR42][R64.64] ;  /* 0x0000002a4008a980 */ /* 0x000366000c101b00 */
[--C-:B------:R-:W-:Y:S01]  /*7b40*/  @!P3 IMAD.X R5, R5, 0x1, R0.reuse, P0 ;  /* 0x000000010505b824 */ /* 0x100fe200000e0600 */
[----:B------:R1:W5:Y:S01]  /*7b50*/  @!P2 LD.E.64 R10, desc[UR42][R14.64] ;  /* 0x0000002a0e0aa980 */ /* 0x000362000c101b00 */
[----:B------:R-:W-:-:S03]  /*7b60*/  @!P3 IMAD.X R7, R7, 0x1, R0, P1 ;  /* 0x000000010707b824 */ /* 0x000fc600008e0600 */
[----:B------:R1:W5:Y:S04]  /*7b70*/  @!P3 LD.E.64 R20, desc[UR42][R4.64] ;  /* 0x0000002a0414b980 */ /* 0x000368000c101b00 */
[----:B------:R1:W5:Y:S02]  /*7b80*/  @!P3 LD.E.64 R2, desc[UR42][R6.64] ;  /* 0x0000002a0602b980 */ /* 0x000364000c101b00 */
.L_x_3663:
[----:B------:R-:W-:Y:S05]  /*7b90*/  BSYNC B1 ;  /* 0x0000000000017941 */ /* 0x000fea0003800000 */
.L_x_3662:
[----:B------:R-:W0:Y:S01]  /*7ba0*/  SYNCS.PHASECHK.TRANS64.TRYWAIT P0, [R144+URZ+0x32400], R13 ;  /* 0x0324000d900075a7 */ /* 0x000e22000800017f */
[----:B------:R-:W-:Y:S04]  /*7bb0*/  BSSY B1, `(.L_x_3664) ;  /* 0x0000002000017945 */ /* 0x000fe80003800000 */
[----:B0-----:R-:W-:Y:S05]  /*7bc0*/  @!P0 BRA `(.L_x_3665) ;  /* 0x000002f000808947 */ /* 0x001fea0003800000 */
.L_x_3988:
[----:B------:R-:W-:Y:S05]  /*7bd0*/  BSYNC B1 ;  /* 0x0000000000017941 */ /* 0x000fea0003800000 */
.L_x_3664:
[----:B-1----:R-:W4:Y:S01]  /*7be0*/  LDL R6, [R1+0x70] ;  /* 0x0000700001067983 */ /* 0x002f220000100800 */
[----:B------:R-:W-:Y:S01]  /*7bf0*/  LOP3.LUT P0, RZ, R227, 0x4, RZ, 0xc0, !PT ;  /* 0x00000004e3ff7812 */ /* 0x000fe2000780c0ff */
[----:B--2---:R-:W-:Y:S01]  /*7c00*/  IMAD.IADD R5, R167, 0x1, R230 ;  /* 0x00000001a7057824 */ /* 0x004fe200078e02e6 */
[----:B------:R-:W-:Y:S01]  /*7c10*/  BSSY B1, `(.L_x_3666) ;  /* 0x000007a000017945 */ /* 0x000fe20003800000 */
[----:B---3-5:R-:W-:Y:S02]  /*7c20*/  IMAD.MOV.U32 R7, RZ, RZ, R8 ;  /* 0x000000ffff077224 */ /* 0x028fe400078e0008 */
[----:B------:R-:W-:Y:S02]  /*7c30*/  IMAD R144, R5, 0x2, R144 ;  /* 0x0000000205907824 */ /* 0x000fe400078e0290 */
[----:B------:R-:W-:Y:S02]  /*7c40*/  IMAD.MOV.U32 R5, RZ, RZ, R20 ;  /* 0x000000ffff057224 */ /* 0x000fe400078e0014 */
[----:B------:R-:W-:-:S02]  /*7c50*/  VIADD R4, R144, 0x18400 ;  /* 0x0001840090047836 */ /* 0x000fc40000000000 */
[----:B------:R-:W-:Y:S01]  /*7c60*/  VIADD R0, R144, 0x18440 ;  /* 0x0001844090007836 */ /* 0x000fe20000000000 */
[----:B------:R-:W-:Y:S01]  /*7c70*/  PRMT R12, R5, 0x5410, R7 ;  /* 0x00005410050c7816 */ /* 0x000fe20000000007 */
[----:B------:R-:W-:Y:S02]  /*7c80*/  @P0 VIADD R0, R4, 0xffffffc0 ;  /* 0xffffffc004000836 */ /* 0x000fe40000000000 */
[----:B------:R-:W-:Y:S02]  /*7c90*/  IMAD.MOV.U32 R5, RZ, RZ, R9 ;  /* 0x000000ffff057224 */ /* 0x000fe400078e0009 */
[----:B------:R-:W-:-:S03]  /*7ca0*/  IMAD.MOV.U32 R7, RZ, RZ, R11 ;  /* 0x000000ffff077224 */ /* 0x000fc600078e000b */
[----:B------:R-:W-:Y:S01]  /*7cb0*/  PRMT R78, R5, 0x7610, R78 ;  /* 0x00007610054e7816 */ /* 0x000fe2000000004e */
[----:B------:R-:W-:-:S05]  /*7cc0*/  IMAD.MOV.U32 R5, RZ, RZ, R3 ;  /* 0x000000ffff057224 */ /* 0x000fca00078e0003 */
[----:B----4-:R-:W-:Y:S01]  /*7cd0*/  PRMT R14, R5, 0x5410, R7 ;  /* 0x00005410050e7816 */ /* 0x010fe20000000007 */
[----:B------:R-:W-:Y:S02]  /*7ce0*/  IMAD R4, R6, -0x80, R67 ;  /* 0xffffff8006047824 */ /* 0x000fe400078e0243 */
[----:B------:R-:W-:-:S03]  /*7cf0*/  IMAD.MOV.U32 R6, RZ, RZ, R21 ;  /* 0x000000ffff067224 */ /* 0x000fc600078e0015 */
[----:B------:R-:W-:Y:S01]  /*7d00*/  VIMNMX R74, R4, 0x80, PT ;  /* 0x00000080044a7848 */ /* 0x000fe20003fe0100 */
[----:B------:R-:W-:Y:S01]  /*7d10*/  IMAD.MOV.U32 R4, RZ, RZ, R2 ;  /* 0x000000ffff047224 */ /* 0x000fe200078e0002 */
[----:B------:R-:W-:Y:S01]  /*7d20*/  PRMT R13, R6, 0x7610, R13 ;  /* 0x00007610060d7816 */ /* 0x000fe2000000000d */
[----:B------:R-:W-:Y:S01]  /*7d30*/  IMAD.MOV.U32 R6, RZ, RZ, R10 ;  /* 0x000000ffff067224 */ /* 0x000fe200078e000a */
[----:B------:R-:W-:Y:S02]  /*7d40*/  ISETP.GE.AND P0, PT, R153, R74, PT ;  /* 0x0000004a9900720c */ /* 0x000fe40003f06270 */
[----:B------:R-:W-:Y:S02]  /*7d50*/  PRMT R15, R4, 0x7610, R15 ;  /* 0x00007610040f7816 */ /* 0x000fe4000000000f */
[----:B------:R-:W-:-:S09]  /*7d60*/  PRMT R13, R13, 0x5410, R6 ;  /* 0x000054100d0d7816 */ /* 0x000fd20000000006 */
[----:B------:R-:W-:Y:S05]  /*7d70*/  @P0 BRA `(.L_x_3667) ;  /* 0x00000004008c0947 */ /* 0x000fea0003800000 */
[----:B------:R-:W0:Y:S01]  /*7d80*/  LDC R5, c[0x0][0x3f4] ;  /* 0x0000fd00ff057b82 */ /* 0x000e220000000800 */
[----:B------:R-:W-:Y:S01]  /*7d90*/  BSSY B2, `(.L_x_3668) ;  /* 0x0000032000027945 */ /* 0x000fe20003800000 */
[-C--:B0-----:R-:W-:Y:S02]  /*7da0*/  ISETP.GE.AND P0, PT, R154, R5.reuse, PT ;  /* 0x000000059a00720c */ /* 0x081fe40003f06270 */
[----:B------:R-:W-:-:S11]  /*7db0*/  ISETP.GE.AND P1, PT, R158, R5, PT ;  /* 0x000000059e00720c */ /* 0x000fd60003f26270 */
[----:B------:R-:W-:Y:S05]  /*7dc0*/  @P0 BRA `(.L_x_3669) ;  /* 0x0000000000b80947 */ /* 0x000fea0003800000 */
[----:B------:R-:W0:Y:S01]  /*7dd0*/  LDS.128 R4, [R144+0x18400] ;  /* 0x0184000090047984 */ /* 0x000e220000000c00 */
[----:B------:R-:W-:Y:S02]  /*7de0*/  SHF.R.U32.HI R68, RZ, 0x10, R63 ;  /* 0x00000010ff447819 */ /* 0x000fe4000001163f */
[----:B------:R-:W-:Y:S02]  /*7df0*/  SHF.R.U32.HI R65, RZ, 0x10, R61 ;  /* 0x00000010ff417819 */ /* 0x000fe4000001163d */
[----:B------:R-:W-:Y:S02]  /*7e00*/  SHF.R.U64 R67, R62, 0x10, R63 ;  /* 0x000000103e437819 */ /* 0x000fe4000000123f */
[----:B------:R-:W-:Y:S02]  /*7e10*/  PRMT R68, R69, 0x5432, R68 ;  /* 0x0000543245447816 */ /* 0x000fe40000000044 */
[----:B------:R-:W-:Y:S02]  /*7e20*/  SHF.R.U64 R64, R60, 0x10, R61 ;  /* 0x000000103c407819 */ /* 0x000fe4000000123d */
[----:B------:R-:W-:-:S02]  /*7e30*/  PRMT R65, R66, 0x5410, R65 ;  /* 0x0000541042417816 */ /* 0x000fc40000000041 */
[----:B------:R-:W-:Y:S01]  /*7e40*/  PRMT R67, R69, 0x5410, R67 ;  /* 0x0000541045437816 */ /* 0x000fe20000000043 */
[----:B------:R-:W-:Y:S01]  /*7e50*/  IMAD.U32 R69, R68, 0x10000, RZ ;  /* 0x0001000044457824 */ /* 0x000fe200078e00ff */
[----:B------:R-:W-:Y:S01]  /*7e60*/  PRMT R64, R66, 0x5432, R64 ;  /* 0x0000543242407816 */ /* 0x000fe20000000040 */
[C---:B------:R-:W-:Y:S01]  /*7e70*/  IMAD.U32 R66, R65.reuse, 0x10000, RZ ;  /* 0x0001000041427824 */ /* 0x040fe200078e00ff */
[----:B------:R-:W-:Y:S02]  /*7e80*/  LOP3.LUT R68, R68, 0xffff0000, RZ, 0xc0, !PT ;  /* 0xffff000044447812 */ /* 0x000fe400078ec0ff */
[----:B------:R-:W-:Y:S02]  /*7e90*/  LOP3.LUT R65, R65, 0xffff0000, RZ, 0xc0, !PT ;  /* 0xffff000041417812 */ /* 0x000fe400078ec0ff */
[C---:B0-----:R-:W-:Y:S01]  /*7ea0*/  LOP3.LUT R61, R6.reuse, 0xffff0000, RZ, 0xc0, !PT ;  /* 0xffff0000063d7812 */ /* 0x041fe200078ec0ff */
        /* <DEDUP_REMOVED lines=32> */
.L_x_3669:
[----:B------:R-:W-:Y:S05]  /*80b0*/  BSYNC B2 ;  /* 0x0000000000027941 */ /* 0x000fea0003800000 */
.L_x_3668:
[----:B------:R-:W-:Y:S05]  /*80c0*/  @P1 BRA `(.L_x_3667) ;  /* 0x0000000000b81947 */ /* 0x000fea0003800000 */
[----:B0-----:R-:W0:Y:S01]  /*80d0*/  LDS.128 R4, [R0] ;  /* 0x0000000000047984 */ /* 0x001e220000000c00 */
[----:B------:R-:W-:Y:S02]  /*80e0*/  SHF.R.U32.HI R64, RZ, 0x10, R27 ;  /* 0x00000010ff407819 */ /* 0x000fe4000001161b */
[----:B------:R-:W-:Y:S02]  /*80f0*/  SHF.R.U32.HI R61, RZ, 0x10, R25 ;  /* 0x00000010ff3d7819 */ /* 0x000fe40000011619 */
[----:B------:R-:W-:Y:S02]  /*8100*/  PRMT R64, R77, 0x5432, R64 ;  /* 0x000054324d407816 */ /* 0x000fe40000000040 */
[----:B------:R-:W-:Y:S02]  /*8110*/  PRMT R61, R76, 0x5410, R61 ;  /* 0x000054104c3d7816 */ /* 0x000fe4000000003d */
[----:B------:R-:W-:Y:S01]  /*8120*/  SHF.R.U64 R60, R24, 0x10, R25 ;  /* 0x00000010183c7819 */ /* 0x000fe20000001219 */
[----:B------:R-:W-:Y:S01]  /*8130*/  IMAD.U32 R65, R64, 0x10000, RZ ;  /* 0x0001000040417824 */ /* 0x000fe200078e00ff */
[----:B------:R-:W-:Y:S01]  /*8140*/  SHF.R.U64 R63, R26, 0x10, R27 ;  /* 0x000000101a3f7819 */ /* 0x000fe2000000121b */
[----:B------:R-:W-:Y:S01]  /*8150*/  IMAD.U32 R62, R61, 0x10000, RZ ;  /* 0x000100003d3e7824 */ /* 0x000fe200078e00ff */
[----:B------:R-:W-:-:S02]  /*8160*/  LOP3.LUT R64, R64, 0xffff0000, RZ, 0xc0, !PT ;  /* 0xffff000040407812 */ /* 0x000fc400078ec0ff */
[----:B------:R-:W-:Y:S02]  /*8170*/  LOP3.LUT R61, R61, 0xffff0000, RZ, 0xc0, !PT ;  /* 0xffff00003d3d7812 */ /* 0x000fe400078ec0ff */
[----:B------:R-:W-:Y:S02]  /*8180*/  PRMT R60, R76, 0x5432, R60 ;  /* 0x000054324c3c7816 */ /* 0x000fe4000000003c */
[----:B------:R-:W-:Y:S02]  /*8190*/  PRMT R63, R77, 0x5410, R63 ;  /* 0x000054104d3f7816 */ /* 0x000fe4000000003f */
[C---:B0-----:R-:W-:Y:S01]  /*81a0*/  LOP3.LUT R25, R6.reuse, 0xffff0000, RZ, 0xc0, !PT ;  /* 0xffff000006197812 */ /* 0x041fe200078ec0ff */
[----:B------:R-:W-:Y:S01]  /*81b0*/  IMAD.U32 R24, R6, 0x10000, RZ ;  /* 0x0001000006187824 */ /* 0x000fe200078e00ff */
        /* <DEDUP_REMOVED lines=31> */
.L_x_3667:
[----:B------:R-:W-:Y:S05]  /*83b0*/  BSYNC B1 ;  /* 0x0000000000017941 */ /* 0x000fea0003800000 */
.L_x_3666:
        /* <DEDUP_REMOVED lines=53> */
.L_x_3672:
[----:B------:R-:W-:Y:S05]  /*8710*/  BSYNC B1 ;  /* 0x0000000000017941 */ /* 0x000fea0003800000 */
.L_x_3671:
[----:B------:R-:W-:Y:S05]  /*8720*/  @P1 BRA `(.L_x_3670) ;  /* 0x0000001400dc1947 */ /* 0x000fea0003800000 */
[----:B0-----:R-:W0:Y:S01]  /*8730*/  LDS.128 R4, [R0+0x2000] ;  /* 0x0020000000047984 */ /* 0x001e220000000c00 */
[----:B------:R-:W-:Y:S02]  /*8740*/  SHF.R.U64 R2, R2, 0x10, R3 ;  /* 0x0000001002027819 */ /* 0x000fe40000001203 */
[----:B------:R-:W-:Y:S02]  /*8750*/  SHF.R.U64 R9, R20, 0x10, R21 ;  /* 0x0000001014097819 */ /* 0x000fe40000001215 */
[----:B------:R-:W-:Y:S02]  /*8760*/  SHF.R.U32.HI R3, RZ, 0x10, R3 ;  /* 0x00000010ff037819 */ /* 0x000fe40000011603 */
[----:B------:R-:W-:Y:S02]  /*8770*/  SHF.R.U32.HI R20, RZ, 0x10, R21 ;  /* 0x00000010ff147819 */ /* 0x000fe40000011615 */
[----:B------:R-:W-:Y:S02]  /*8780*/  PRMT R14, R14, 0x5410, R3 ;  /* 0x000054100e0e7816 */ /* 0x000fe40000000003 */
[----:B------:R-:W-:-:S02]  /*8790*/  PRMT R13, R13, 0x5410, R20 ;  /* 0x000054100d0d7816 */ /* 0x000fc40000000014 */
[----:B------:R-:W-:Y:S01]  /*87a0*/  PRMT R12, R12, 0x5410, R9 ;  /* 0x000054100c0c7816 */ /* 0x000fe20000000009 */
[C---:B------:R-:W-:Y:S01]  /*87b0*/  IMAD.U32 R21, R14.reuse, 0x10000, RZ ;  /* 0x000100000e157824 */ /* 0x040fe200078e00ff */
[C---:B------:R-:W-:Y:S01]  /*87c0*/  LOP3.LUT R10, R13.reuse, 0xffff0000, RZ, 0xc0, !PT ;  /* 0xffff00000d0a7812 */ /* 0x040fe200078ec0ff */
[----:B------:R-:W-:Y:S01]  /*87d0*/  IMAD.U32 R11, R13, 0x10000, RZ ;  /* 0x000100000d0b7824 */ /* 0x000fe200078e00ff */
[----:B------:R-:W-:Y:S02]  /*87e0*/  LOP3.LUT R14, R14, 0xffff0000, RZ, 0xc0, !PT ;  /* 0xffff00000e0e7812 */ /* 0x000fe400078ec0ff */
[----:B------:R-:W-:Y:S01]  /*87f0*/  PRMT R15, R15, 0x5410, R2 ;  /* 0x000054100f0f7816 */ /* 0x000fe20000000002 */
        /* <DEDUP_REMOVED lines=8> */
[----:B------:R-:W-:Y:S01]  /*8880*/  FMUL.FTZ R24, R7, R14 ;  /* 0x0000000e07187220 */ /* 0x000fe20000410000 */
[----:B------:R-:W-:-:S02]  /*8890*/  IMAD.U32 R4, R5, 0x10000, RZ ;  /* 0x0001000005047824 */ /* 0x000fc400078e00ff */
[C---:B------:R-:W-:Y:S01]  /*88a0*/  FFMA.FTZ R13, R8.reuse, R11, -R13 ;  /* 0x0000000b080d7223 */ /* 0x040fe2000001080d */
[----:B------:R-:W-:Y:S01]  /*88b0*/  FFMA.FTZ R20, R8, R21, R6 ;  /* 0x0000001508147223 */ /* 0x000fe20000010006 */
[-C--:B------:R-:W-:Y:S01]  /*88c0*/  FMUL.FTZ R8, R7, R10.reuse ;  /* 0x0000000a07087220 */ /* 0x080fe20000410000 */
        /* <DEDUP_REMOVED lines=19> */
[----:B------:R2:W-:Y:S01]  /*8a00*/  STS.128 [R0+0x2000], R4 ;  /* 0x0020000400007388 */ /* 0x0005e20000000c00 */
[----:B------:R-:W-:Y:S05]  /*8a10*/  BRA `(.L_x_3670) ;  /* 0x0000001400207947 */ /* 0x000fea0003800000 */
.L_x_3657:
[----:B------:R-:W0:Y:S01]  /*8a20*/  LDC R21, c[0x0][0x448] ;  /* 0x00011200ff157b82 */ /* 0x000e220000000800 */
[----:B------:R-:W-:Y:S01]  /*8a30*/  IMAD R5, R225, 0x40, R0 ;  /* 0x00000040e1057824 */ /* 0x000fe200078e0200 */
[----:B------:R-:W-:Y:S01]  /*8a40*/  ULDC.64 UR4, c[0x0][0x3f8] ;  /* 0x0000fe0000047ab9 */ /* 0x000fe20000000a00 */
[----:B------:R-:W-:Y:S01]  /*8a50*/  ULDC.64 UR6, c[0x0][0x408] ;  /* 0x0001020000067ab9 */ /* 0x000fe20000000a00 */
        /* <DEDUP_REMOVED lines=12> */
[----:B------:R-:W-:-:S04]  /*8b20*/  IMAD.WIDE.U32 R2, R5, UR4, R2 ;  /* 0x0000000405027c25 */ /* 0x000fc8000f8e0002 */
[C---:B------:R-:W-:Y:S01]  /*8b30*/  IMAD R7, R5.reuse, UR5, R6 ;  /* 0x0000000505077c24 */ /* 0x040fe2000f8e0206 */
[----:B------:R-:W-:Y:S01]  /*8b40*/  ULDC.64 UR4, c[0x0][0x3e8] ;  /* 0x0000fa0000047ab9 */ /* 0x000fe20000000a00 */
        /* <DEDUP_REMOVED lines=21> */
[----:B--2---:R-:W-:Y:S01]  /*8ca0*/  @!P1 IMAD.X R5, R2, 0x1, R21, P2 ;  /* 0x0000000102059824 */ /* 0x004fe200010e0615 */
[----:B---3--:R-:W-:-:S05]  /*8cb0*/  @!P1 IADD3 R14, P2, R14, R9, RZ ;  /* 0x000000090e0e9210 */ /* 0x008fca0007f5e0ff */
[----:B------:R-:W2:Y:S01]  /*8cc0*/  @!P1 LD.E.128 R4, desc[UR42][R4.64] ;  /* 0x0000002a04049980 */ /* 0x000ea2000c101d00 */
[----:B----4-:R-:W-:-:S04]  /*8cd0*/  @!P1 IMAD.X R3, R8, 0x1, R21, P2 ;  /* 0x0000000108039824 */ /* 0x010fc800010e0615 */
[----:B------:R-:W-:-:S05]  /*8ce0*/  @!P1 IMAD.MOV.U32 R15, RZ, RZ, R3 ;  /* 0x000000ffff0f9224 */ /* 0x000fca00078e0003 */
[----:B------:R0:W3:Y:S01]  /*8cf0*/  @!P1 LD.E.128 R24, desc[UR42][R14.64] ;  /* 0x0000002a0e189980 */ /* 0x0000e2000c101d00 */
[----:B------:R-:W-:Y:S02]  /*8d00*/  CS2R R64, SRZ ;  /* 0x0000000000407805 */ /* 0x000fe4000001ff00 */
[----:B------:R-:W-:Y:S02]  /*8d10*/  CS2R R66, SRZ ;  /* 0x0000000000427805 */ /* 0x000fe4000001ff00 */
[----:B------:R-:W-:Y:S01]  /*8d20*/  CS2R R20, SRZ ;  /* 0x0000000000147805 */ /* 0x000fe2000001ff00 */
[----:B------:R-:W1:Y:S01]  /*8d30*/  SHFL.IDX PT, R61, R61, 0x1, 0x1c1f ;  /* 0x003c1f003d3d7f89 */ /* 0x000e6200000e0000 */
[----:B------:R-:W-:-:S03]  /*8d40*/  CS2R R8, SRZ ;  /* 0x0000000000087805 */ /* 0x000fc6000001ff00 */
[----:B------:R-:W4:Y:S04]  /*8d50*/  SHFL.IDX PT, R60, R60, 0x1, 0x1c1f ;  /* 0x003c1f003c3c7f89 */ /* 0x000f2800000e0000 */
[----:B0-----:R0:W0:Y:S04]  /*8d60*/  SHFL.IDX PT, R14, R10, 0x1, 0x1c1f ;  /* 0x003c1f000a0e7f89 */ /* 0x00102800000e0000 */
[----:B------:R-:W0:Y:S01]  /*8d70*/  SHFL.IDX PT, R62, R62, 0x1, 0x1c1f ;  /* 0x003c1f003e3e7f89 */ /* 0x000e2200000e0000 */
[----:B--2---:R-:W-:Y:S02]  /*8d80*/  @!P1 IMAD.MOV.U32 R64, RZ, RZ, R4 ;  /* 0x000000ffff409224 */ /* 0x004fe400078e0004 */
[----:B------:R-:W-:-:S02]  /*8d90*/  @!P1 IMAD.MOV.U32 R65, RZ, RZ, R5 ;  /* 0x000000ffff419224 */ /* 0x000fc400078e0005 */
[----:B------:R-:W-:Y:S02]  /*8da0*/  IMAD.MOV.U32 R2, RZ, RZ, R64 ;  /* 0x000000ffff027224 */ /* 0x000fe400078e0040 */
[----:B------:R-:W-:Y:S02]  /*8db0*/  IMAD.MOV.U32 R3, RZ, RZ, R65 ;  /* 0x000000ffff037224 */ /* 0x000fe400078e0041 */
[----:B------:R-:W-:Y:S01]  /*8dc0*/  @!P1 IMAD.MOV.U32 R66, RZ, RZ, R6 ;  /* 0x000000ffff429224 */ /* 0x000fe200078e0006 */
[----:B------:R-:W-:Y:S01]  /*8dd0*/  PRMT R68, R68, 0x5410, R2 ;  /* 0x0000541044447816 */ /* 0x000fe20000000002 */
[----:B------:R-:W-:Y:S01]  /*8de0*/  @!P1 IMAD.MOV.U32 R67, RZ, RZ, R7 ;  /* 0x000000ffff439224 */ /* 0x000fe200078e0007 */
[----:B------:R-:W-:Y:S02]  /*8df0*/  PRMT R69, R69, 0x5410, R3 ;  /* 0x0000541045457816 */ /* 0x000fe40000000003 */
[----:B------:R-:W-:Y:S01]  /*8e00*/  CS2R R2, SRZ ;  /* 0x0000000000027805 */ /* 0x000fe2000001ff00 */
[----:B------:R-:W-:-:S02]  /*8e10*/  IMAD.MOV.U32 R4, RZ, RZ, R66 ;  /* 0x000000ffff047224 */ /* 0x000fc400078e0042 */
[----:B------:R-:W-:Y:S02]  /*8e20*/  IMAD.MOV.U32 R5, RZ, RZ, R67 ;  /* 0x000000ffff057224 */ /* 0x000fe400078e0043 */
[----:B---3--:R-:W-:Y:S01]  /*8e30*/  @!P1 IMAD.MOV.U32 R2, RZ, RZ, R24 ;  /* 0x000000ffff029224 */ /* 0x008fe200078e0018 */
[----:B------:R-:W-:Y:S01]  /*8e40*/  PRMT R68, R4, 0x7610, R68 ;  /* 0x0000761004447816 */ /* 0x000fe20000000044 */
[----:B------:R-:W-:Y:S01]  /*8e50*/  @!P1 IMAD.MOV.U32 R3, RZ, RZ, R25 ;  /* 0x000000ffff039224 */ /* 0x000fe200078e0019 */
[----:B------:R-:W-:Y:S01]  /*8e60*/  PRMT R69, R5, 0x7610, R69 ;  /* 0x0000761005457816 */ /* 0x000fe20000000045 */
[----:B------:R-:W-:Y:S02]  /*8e70*/  @!P1 IMAD.MOV.U32 R20, RZ, RZ, R26 ;  /* 0x000000ffff149224 */ /* 0x000fe400078e001a */
[----:B------:R-:W-:Y:S02]  /*8e80*/  @!P1 IMAD.MOV.U32 R21, RZ, RZ, R27 ;  /* 0x000000ffff159224 */ /* 0x000fe400078e001b */
[----:B------:R-:W-:-:S02]  /*8e90*/  IMAD.MOV.U32 R4, RZ, RZ, R2 ;  /* 0x000000ffff047224 */ /* 0x000fc400078e0002 */
[----:B------:R-:W-:Y:S02]  /*8ea0*/  IMAD.MOV.U32 R5, RZ, RZ, R3 ;  /* 0x000000ffff057224 */ /* 0x000fe400078e0003 */
[----:B------:R-:W-:Y:S02]  /*8eb0*/  IMAD.MOV.U32 R6, RZ, RZ, R20 ;  /* 0x000000ffff067224 */ /* 0x000fe400078e0014 */
[----:B------:R-:W-:Y:S01]  /*8ec0*/  IMAD.MOV.U32 R7, RZ, RZ, R21 ;  /* 0x000000ffff077224 */ /* 0x000fe200078e0015 */
[----:B------:R-:W-:Y:S02]  /*8ed0*/  PRMT R75, R75, 0x5410, R5 ;  /* 0x000054104b4b7816 */ /* 0x000fe40000000005 */
[----:B------:R-:W-:Y:S02]  /*8ee0*/  PRMT R77, R77, 0x5410, R6 ;  /* 0x000054104d4d7816 */ /* 0x000fe40000000006 */
[----:B01--4-:R-:W-:-:S07]  /*8ef0*/  PRMT R74, R7, 0x5410, R4 ;  /* 0x00005410074a7816 */ /* 0x013fce0000000004 */
.L_x_3998:
[----:B------:R-:W2:Y:S01]  /*8f00*/  LDL R5, [R1+0x21c] ;  /* 0x00021c0001057983 */ /* 0x000ea20000100800 */
[----:B------:R-:W-:Y:S01]  /*8f10*/  VIADD R0, R0, 0x40 ;  /* 0x0000004000007836 */ /* 0x000fe20000000000 */
[----:B------:R-:W-:Y:S01]  /*8f20*/  BSSY B1, `(.L_x_3674) ;  /* 0x0000016000017945 */ /* 0x000fe20003800000 */
[----:B------:R-:W-:Y:S02]  /*8f30*/  CS2R R10, SRZ ;  /* 0x00000000000a7805 */ /* 0x000fe4000001ff00 */
[----:B------:R-:W-:Y:S02]  /*8f40*/  CS2R R6, SRZ ;  /* 0x0000000000067805 */ /* 0x000fe4000001ff00 */
[----:B------:R-:W-:Y:S02]  /*8f50*/  ISETP.GE.AND P1, PT, R0, R63, PT ;  /* 0x0000003f0000720c */ /* 0x000fe40003f26270 */
[----:B--2---:R-:W-:-:S04]  /*8f60*/  LEA.HI R4, R5, R5, RZ, 0x1 ;  /* 0x0000000505047211 */ /* 0x004fc800078f08ff */
[----:B------:R-:W-:-:S05]  /*8f70*/  LOP3.LUT R4, R4, 0xfffffffe, RZ, 0xc0, !PT ;  /* 0xfffffffe04047812 */ /* 0x000fca00078ec0ff */
[----:B------:R-:W-:Y:S01]  /*8f80*/  IMAD.IADD R0, R5, 0x1, -R4 ;  /* 0x0000000105007824 */ /* 0x000fe200078e0a04 */
[----:B------:R-:W-:-:S04]  /*8f90*/  CS2R R4, SRZ ;  /* 0x0000000000047805 */ /* 0x000fc8000001ff00 */
        /* <DEDUP_REMOVED lines=8> */
[-C--:B------:R-:W-:Y:S02]  /*9020*/  IADD3 R4, P1, R61, R8.reuse, RZ ;  /* 0x000000083d047210 */ /* 0x080fe40007f3e0ff */
[----:B------:R-:W-:-:S03]  /*9030*/  IADD3 R8, P2, R14, R8, RZ ;  /* 0x000000080e087210 */ /* 0x000fc60007f5e0ff */
[--C-:B------:R-:W-:Y:S02]  /*9040*/  IMAD.X R5, R60, 0x1, R7.reuse, P1 ;  /* 0x000000013c057824 */ /* 0x100fe400008e0607 */
[----:B------:R-:W-:-:S04]  /*9050*/  IMAD.X R9, R62, 0x1, R7, P2 ;  /* 0x000000013e097824 */ /* 0x000fc800010e0607 */
[----:B------:R-:W5:Y:S04]  /*9060*/  LD.E.128 R4, desc[UR42][R4.64] ;  /* 0x0000002a04047980 */ /* 0x000f68000c101d00 */
[----:B------:R-:W5:Y:S02]  /*9070*/  LD.E.128 R8, desc[UR42][R8.64] ;  /* 0x0000002a08087980 */ /* 0x000f64000c101d00 */
.L_x_3675:
[----:B------:R-:W-:Y:S05]  /*9080*/  BSYNC B1 ;  /* 0x0000000000017941 */ /* 0x000fea0003800000 */
.L_x_3674:
[----:B------:R-:W0:Y:S01]  /*9090*/  SYNCS.PHASECHK.TRANS64.TRYWAIT P1, [R144+URZ+0x32400], R13 ;  /* 0x0324000d900075a7 */ /* 0x000e22000802017f */
[----:B------:R-:W-:Y:S04]  /*90a0*/  BSSY B1, `(.L_x_3676) ;  /* 0x0000002000017945 */ /* 0x000fe80003800000 */
[----:B0-----:R-:W-:Y:S05]  /*90b0*/  @!P1 BRA `(.L_x_3677) ;  /* 0x000002e000c09947 */ /* 0x001fea0003800000 */
.L_x_3999:
[----:B------:R-:W-:Y:S05]  /*90c0*/  BSYNC B1 ;  /* 0x0000000000017941 */ /* 0x000fea0003800000 */
.L_x_3676:
[----:B------:R-:W2:Y:S01]  /*90d0*/  LDL R0, [R1+0x70] ;  /* 0x0000700001007983 */ /* 0x000ea20000100800 */
[----:B-----5:R-:W-:Y:S01]  /*90e0*/  IMAD.MOV.U32 R12, RZ, RZ, R8 ;  /* 0x000000ffff0c7224 */ /* 0x020fe200078e0008 */
[----:B------:R-:W-:Y:S01]  /*90f0*/  BSSY B1, `(.L_x_3678) ;  /* 0x0000077000017945 */ /* 0x000fe20003800000 */
[----:B0-----:R-:W-:Y:S02]  /*9100*/  IMAD.MOV.U32 R13, RZ, RZ, R9 ;  /* 0x000000ffff0d7224 */ /* 0x001fe400078e0009 */
[----:B------:R-:W-:Y:S01]  /*9110*/  IMAD.MOV.U32 R14, RZ, RZ, R5 ;  /* 0x000000ffff0e7224 */ /* 0x000fe200078e0005 */
[----:B------:R-:W-:Y:S01]  /*9120*/  PRMT R60, R12, 0x7610, R60 ;  /* 0x000076100c3c7816 */ /* 0x000fe2000000003c */
[----:B------:R-:W-:Y:S01]  /*9130*/  IMAD.MOV.U32 R12, RZ, RZ, R11 ;  /* 0x000000ffff0c7224 */ /* 0x000fe200078e000b */
[----:B------:R-:W-:Y:S01]  /*9140*/  PRMT R61, R13, 0x7610, R61 ;  /* 0x000076100d3d7816 */ /* 0x000fe2000000003d */
[----:B------:R-:W-:Y:S02]  /*9150*/  IMAD.MOV.U32 R13, RZ, RZ, R4 ;  /* 0x000000ffff0d7224 */ /* 0x000fe400078e0004 */
[----:B------:R-:W-:Y:S01]  /*9160*/  IMAD.MOV.U32 R87, RZ, RZ, R6 ;  /* 0x000000ffff577224 */ /* 0x000fe200078e0006 */
[----:B------:R-:W-:Y:S01]  /*9170*/  PRMT R61, R61, 0x5410, R14 ;  /* 0x000054103d3d7816 */ /* 0x000fe2000000000e */
[----:B------:R-:W-:Y:S01]  /*9180*/  IMAD.MOV.U32 R88, RZ, RZ, R7 ;  /* 0x000000ffff587224 */ /* 0x000fe200078e0007 */
[----:B------:R-:W-:Y:S01]  /*9190*/  PRMT R60, R60, 0x5410, R13 ;  /* 0x000054103c3c7816 */ /* 0x000fe2000000000d */
[----:B--2---:R-:W-:-:S05]  /*91a0*/  IMAD R0, R0, -0x80, R63 ;  /* 0xffffff8000007824 */ /* 0x004fca00078e023f */
[----:B------:R-:W-:-:S04]  /*91b0*/  VIMNMX R0, R0, 0x80, PT ;  /* 0x0000008000007848 */ /* 0x000fc80003fe0100 */
[-C--:B------:R-:W-:Y:S02]  /*91c0*/  ISETP.GE.OR P1, PT, R153, R0.reuse, P0 ;  /* 0x000000009900720c */ /* 0x080fe40000726670 */
[----:B------:R-:W-:Y:S01]  /*91d0*/  ISETP.GE.OR P0, PT, R156, R0, P0 ;  /* 0x000000009c00720c */ /* 0x000fe20000706670 */
[----:B------:R-:W-:-:S05]  /*91e0*/  IMAD.MOV.U32 R0, RZ, RZ, R10 ;  /* 0x000000ffff007224 */ /* 0x000fca00078e000a */
[----:B------:R-:W-:-:S05]  /*91f0*/  PRMT R86, R0, 0x5410, R12 ;  /* 0x0000541000567816 */ /* 0x000fca000000000c */
[----:B------:R-:W-:Y:S05]  /*9200*/  @P1 BRA `(.L_x_3679) ;  /* 0x0000000400941947 */ /* 0x000fea0003800000 */
[----:B------:R-:W-:Y:S01]  /*9210*/  IMAD.IADD R13, R22, 0x1, R71 ;  /* 0x00000001160d7824 */ /* 0x000fe200078e0247 */
[----:B------:R-:W-:Y:S02]  /*9220*/  LOP3.LUT R0, R166, 0x38, R22, 0xf8, !PT ;  /* 0x00000038a6007812 */ /* 0x000fe400078ef816 */
[----:B------:R-:W-:Y:S02]  /*9230*/  SHF.R.U64 R70, R2, 0x10, R3 ;  /* 0x0000001002467819 */ /* 0x000fe40000001203 */
[----:B------:R-:W-:Y:S02]  /*9240*/  LOP3.LUT R12, R166, 0x38, R13, 0xf8, !PT ;  /* 0x00000038a60c7812 */ /* 0x000fe400078ef80d */
[-C--:B------:R-:W-:Y:S02]  /*9250*/  LOP3.LUT R0, R0, R173.reuse, RZ, 0x3c, !PT ;  /* 0x000000ad00007212 */ /* 0x080fe400078e3cff */
[----:B------:R-:W-:Y:S02]  /*9260*/  LOP3.LUT R12, R12, R173, RZ, 0x3c, !PT ;  /* 0x000000ad0c0c7212 */ /* 0x000fe400078e3cff */
[----:B------:R-:W-:Y:S01]  /*9270*/  SHF.R.U32.HI R76, RZ, 0x10, R3 ;  /* 0x00000010ff4c7819 */ /* 0x000fe20000011603 */
[C---:B------:R-:W-:Y:S01]  /*9280*/  IMAD.IADD R13, R167.reuse, 0x1, R0 ;  /* 0x00000001a70d7824 */ /* 0x040fe200078e0200 */
[--C-:B------:R-:W-:Y:S01]  /*9290*/  SHF.R.U64 R0, R64, 0x10, R65.reuse ;  /* 0x0000001040007819 */ /* 0x100fe20000001241 */
[----:B------:R-:W-:Y:S01]  /*92a0*/  IMAD.IADD R25, R167, 0x1, R12 ;  /* 0x00000001a7197824 */ /* 0x000fe200078e020c */
[----:B------:R-:W-:Y:S01]  /*92b0*/  SHF.R.U32.HI R64, RZ, 0x10, R65 ;  /* 0x00000010ff407819 */ /* 0x000fe20000011641 */
[--C-:B------:R-:W-:Y:S01]  /*92c0*/  IMAD R82, R13, 0x2, R144.reuse ;  /* 0x000000020d527824 */ /* 0x100fe200078e0290 */
[--C-:B------:R-:W-:Y:S01]  /*92d0*/  SHF.R.U64 R63, R66, 0x10, R67.reuse ;  /* 0x00000010423f7819 */ /* 0x100fe20000001243 */
[----:B------:R-:W-:Y:S01]  /*92e0*/  IMAD R84, R25, 0x2, R144 ;  /* 0x0000000219547824 */ /* 0x000fe200078e0290 */
[----:B------:R-:W-:-:S02]  /*92f0*/  SHF.R.U32.HI R66, RZ, 0x10, R67 ;  /* 0x00000010ff427819 */ /* 0x000fc40000011643 */
[----:B------:R-:W0:Y:S01]  /*9300*/  LDS.128 R12, [R82+0x18400] ;  /* 0x01840000520c7984 */ /* 0x000e220000000c00 */
[--C-:B------:R-:W-:Y:S02]  /*9310*/  SHF.R.U32.HI R79, RZ, 0x10, R21.reuse ;  /* 0x00000010ff4f7819 */ /* 0x100fe40000011615 */
[----:B------:R-:W-:Y:S01]  /*9320*/  PRMT R65, R68, 0x5432, R0 ;  /* 0x0000543244417816 */ /* 0x000fe20000000000 */
[----:B------:R-:W1:Y:S01]  /*9330*/  LDS.128 R24, [R84+0x18400] ;  /* 0x0184000054187984 */ /* 0x000e620000000c00 */
[----:B------:R-:W-:Y:S02]  /*9340*/  PRMT R70, R74, 0x5432, R70 ;  /* 0x000054324a467816 */ /* 0x000fe40000000046 */
[----:B------:R-:W-:Y:S02]  /*9350*/  SHF.R.U64 R78, R20, 0x10, R21 ;  /* 0x00000010144e7819 */ /* 0x000fe40000001215 */
[----:B------:R-:W-:Y:S02]  /*9360*/  PRMT R76, R75, 0x5432, R76 ;  /* 0x000054324b4c7816 */ /* 0x000fe4000000004c */
[----:B------:R-:W-:-:S02]  /*9370*/  PRMT R67, R69, 0x5432, R64 ;  /* 0x0000543245437816 */ /* 0x000fc40000000040 */
[----:B------:R-:W-:Y:S01]  /*9380*/  PRMT R69, R69, 0x5410, R66 ;  /* 0x0000541045457816 */ /* 0x000fe20000000042 */
[----:B------:R-:W-:Y:S01]  /*9390*/  IMAD.U32 R66, R65, 0x10000, RZ ;  /* 0x0001000041427824 */ /* 0x000fe200078e00ff */
[----:B------:R-:W-:Y:S01]  /*93a0*/  PRMT R79, R74, 0x5410, R79 ;  /* 0x000054104a4f7816 */ /* 0x000fe2000000004f */
[----:B------:R-:W-:Y:S01]  /*93b0*/  IMAD.U32 R74, R70, 0x10000, RZ ;  /* 0x00010000464a7824 */ /* 0x000fe200078e00ff */
[----:B------:R-:W-:Y:S01]  /*93c0*/  PRMT R78, R77, 0x5432, R78 ;  /* 0x000054324d4e7816 */ /* 0x000fe2000000004e */
[C---:B------:R-:W-:Y:S01]  /*93d0*/  IMAD.U32 R77, R76.reuse, 0x10000, RZ ;  /* 0x000100004c4d7824 */ /* 0x040fe200078e00ff */
[----:B------:R-:W-:Y:S01]  /*93e0*/  LOP3.LUT R65, R65, 0xffff0000, RZ, 0xc0, !PT ;  /* 0xffff000041417812 */ /* 0x000fe200078ec0ff */
[----:B------:R-:W-:Y:S01]  /*93f0*/  IMAD.U32 R81, R79, 0x10000, RZ ;  /* 0x000100004f517824 */ /* 0x000fe200078e00ff */
[----:B------:R-:W-:Y:S02]  /*9400*/  LOP3.LUT R76, R76, 0xffff0000, RZ, 0xc0, !PT ;  /* 0xffff00004c4c7812 */ /* 0x000fe400078ec0ff */
[----:B------:R-:W-:Y:S01]  /*9410*/  PRMT R68, R68, 0x5410, R63 ;  /* 0x0000541044447816 */ /* 0x000fe2000000003f */
        /* <DEDUP_REMOVED lines=9> */
[----:B------:R-:W-:Y:S01]  /*94b0*/  FMUL.FTZ R83, R21, R66 ;  /* 0x0000004215537220 */ /* 0x000fe20000410000 */
[----:B------:R-:W-:-:S02]  /*94c0*/  IMAD.U32 R21, R67, 0x10000, RZ ;  /* 0x0001000043157824 */ /* 0x000fc400078e00ff */
[----:B------:R-:W-:Y:S01]  /*94d0*/  FMUL.FTZ R80, R62, R77 ;  /* 0x0000004d3e507220 */ /* 0x000fe20000410000 */
[----:B------:R-:W-:Y:S02]  /*94e0*/  IMAD.U32 R64, R27, 0x10000, RZ ;  /* 0x000100001b407824 */ /* 0x000fe400078e00ff */
[----:B------:R-:W-:Y:S01]  /*94f0*/  FFMA.FTZ R66, R0, R66, -R75 ;  /* 0x0000004200427223 */ /* 0x000fe2000001084b */
[-C--:B------:R-:W-:Y:S01]  /*9500*/  FMUL.FTZ R62, R62, R21.reuse ;  /* 0x000000153e3e7220 */ /* 0x080fe20000410000 */
[----:B------:R-:W-:Y:S01]  /*9510*/  FFMA.FTZ R80, R3, R21, -R80 ;  /* 0x0000001503507223 */ /* 0x000fe20000010850 */
[----:B------:R-:W-:Y:S01]  /*9520*/  IMAD.U32 R75, R69, 0x10000, RZ ;  /* 0x00010000454b7824 */ /* 0x000fe200078e00ff */
[----:B------:R-:W-:Y:S01]  /*9530*/  LOP3.LUT R21, R70, 0xffff0000, RZ, 0xc0, !PT ;  /* 0xffff000046157812 */ /* 0x000fe200078ec0ff */
[----:B------:R-:W-:Y:S02]  /*9540*/  IMAD.U32 R20, R15, 0x10000, RZ ;  /* 0x000100000f147824 */ /* 0x000fe400078e00ff */
[C---:B------:R-:W-:Y:S01]  /*9550*/  FMUL.FTZ R85, R64.reuse, R81 ;  /* 0x0000005140557220 */ /* 0x040fe20000410000 */
[----:B------:R-:W-:Y:S01]  /*9560*/  FMUL.FTZ R64, R64, R75 ;  /* 0x0000004b40407220 */ /* 0x000fe20000410000 */
[----:B------:R-:W-:Y:S01]  /*9570*/  FFMA.FTZ R62, R3, R77, R62 ;  /* 0x0000004d033e7223 */ /* 0x000fe2000001003e */
[----:B------:R-:W-:Y:S01]  /*9580*/  FMUL.FTZ R3, R24, R21 ;  /* 0x0000001518037220 */ /* 0x000fe20000410000 */
[----:B------:R-:W-:Y:S01]  /*9590*/  LOP3.LUT R67, R67, 0xffff0000, RZ, 0xc0, !PT ;  /* 0xffff000043437812 */ /* 0x000fe200078ec0ff */
[C---:B------:R-:W-:Y:S01]  /*95a0*/  FFMA.FTZ R85, R20.reuse, R75, -R85 ;  /* 0x0000004b14557223 */ /* 0x040fe20000010855 */
[----:B------:R-:W-:Y:S01]  /*95b0*/  FFMA.FTZ R64, R20, R81, R64 ;  /* 0x0000005114407223 */ /* 0x000fe20000010040 */
[----:B------:R-:W-:Y:S01]  /*95c0*/  FMUL.FTZ R75, R24, R65 ;  /* 0x00000041184b7220 */ /* 0x000fe20000410000 */
[----:B------:R-:W-:-:S02]  /*95d0*/  IMAD.U32 R63, R26, 0x10000, RZ ;  /* 0x000100001a3f7824 */ /* 0x000fc400078e00ff */
[----:B------:R-:W-:Y:S01]  /*95e0*/  FFMA.FTZ R65, R2, R65, -R3 ;  /* 0x0000004102417223 */ /* 0x000fe20000010803 */
[----:B------:R-:W-:Y:S02]  /*95f0*/  IMAD.U32 R20, R78, 0x10000, RZ ;  /* 0x000100004e147824 */ /* 0x000fe400078e00ff */
[C---:B------:R-:W-:Y:S01]  /*9600*/  FMUL.FTZ R3, R25.reuse, R76 ;  /* 0x0000004c19037220 */ /* 0x040fe20000410000 */
[----:B------:R-:W-:Y:S01]  /*9610*/  FFMA.FTZ R83, R0, R74, R83 ;  /* 0x0000004a00537223 */ /* 0x000fe20000010053 */
[----:B------:R-:W-:Y:S01]  /*9620*/  FMUL.FTZ R25, R25, R67 ;  /* 0x0000004319197220 */ /* 0x000fe20000410000 */
[----:B------:R-:W-:Y:S02]  /*9630*/  IMAD.U32 R0, R68, 0x10000, RZ ;  /* 0x0001000044007824 */ /* 0x000fe400078e00ff */
[----:B------:R-:W-:Y:S01]  /*9640*/  FFMA.FTZ R24, R2, R21, R75 ;  /* 0x0000001502187223 */ /* 0x000fe2000001004b */
[----:B------:R-:W-:Y:S02]  /*9650*/  IMAD.U32 R13, R14, 0x10000, RZ ;  /* 0x000100000e0d7824 */ /* 0x000fe400078e00ff */
[C---:B------:R-:W-:Y:S01]  /*9660*/  FMUL.FTZ R2, R63.reuse, R20 ;  /* 0x000000143f027220 */ /* 0x040fe20000410000 */
[C---:B------:R-:W-:Y:S01]  /*9670*/  FFMA.FTZ R67, R12.reuse, R67, -R3 ;  /* 0x000000430c437223 */ /* 0x040fe20000010803 */
[----:B------:R-:W-:Y:S01]  /*9680*/  FFMA.FTZ R25, R12, R76, R25 ;  /* 0x0000004c0c197223 */ /* 0x000fe20000010019 */
[-C--:B------:R-:W-:Y:S01]  /*9690*/  FMUL.FTZ R12, R63, R0.reuse ;  /* 0x000000003f0c7220 */ /* 0x080fe20000410000 */
[----:B------:R-:W-:Y:S01]  /*96a0*/  FFMA.FTZ R63, R13, R0, -R2 ;  /* 0x000000000d3f7223 */ /* 0x000fe20000010802 */
[----:B------:R-:W-:-:S02]  /*96b0*/  LOP3.LUT R26, R26, 0xffff0000, RZ, 0xc0, !PT ;  /* 0xffff00001a1a7812 */ /* 0x000fc400078ec0ff */
[----:B------:R-:W-:Y:S01]  /*96c0*/  LOP3.LUT R27, R27, 0xffff0000, RZ, 0xc0, !PT ;  /* 0xffff00001b1b7812 */ /* 0x000fe200078ec0ff */
[----:B------:R-:W-:Y:S01]  /*96d0*/  FFMA.FTZ R20, R13, R20, R12 ;  /* 0x000000140d147223 */ /* 0x000fe2000001000c */
[----:B------:R-:W-:Y:S02]  /*96e0*/  LOP3.LUT R21, R78, 0xffff0000, RZ, 0xc0, !PT ;  /* 0xffff00004e157812 */ /* 0x000fe400078ec0ff */
[----:B------:R-:W-:Y:S02]  /*96f0*/  LOP3.LUT R2, R79, 0xffff0000, RZ, 0xc0, !PT ;  /* 0xffff00004f027812 */ /* 0x000fe400078ec0ff */
[----:B------:R-:W-:Y:S01]  /*9700*/  LOP3.LUT R3, R68, 0xffff0000, RZ, 0xc0, !PT ;  /* 0xffff000044037812 */ /* 0x000fe200078ec0ff */
[----:B------:R-:W-:Y:S01]  /*9710*/  FMUL.FTZ R13, R26, R21 ;  /* 0x000000151a0d7220 */ /* 0x000fe20000410000 */
[----:B------:R-:W-:Y:S01]  /*9720*/  LOP3.LUT R0, R69, 0xffff0000, RZ, 0xc0, !PT ;  /* 0xffff000045007812 */ /* 0x000fe200078ec0ff */
[----:B------:R-:W-:Y:S01]  /*9730*/  FMUL.FTZ R68, R27, R2 ;  /* 0x000000021b447220 */ /* 0x000fe20000410000 */
[----:B------:R-:W-:Y:S01]  /*9740*/  LOP3.LUT R14, R14, 0xffff0000, RZ, 0xc0, !PT ;  /* 0xffff00000e0e7812 */ /* 0x000fe200078ec0ff */
[----:B------:R-:W-:Y:S01]  /*9750*/  FMUL.FTZ R12, R26, R3 ;  /* 0x000000031a0c7220 */ /* 0x000fe20000410000 */
[----:B------:R-:W-:Y:S01]  /*9760*/  LOP3.LUT R15, R15, 0xffff0000, RZ, 0xc0, !PT ;  /* 0xffff00000f0f7812 */ /* 0x000fe200078ec0ff */
[-C--:B------:R-:W-:Y:S01]  /*9770*/  FMUL.FTZ R27, R27, R0.reuse ;  /* 0x000000001b1b7220 */ /* 0x080fe20000410000 */
[----:B------:R-:W-:Y:S01]  /*9780*/  F2FP.BF16.F32.PACK_AB R24, R24, R83 ;  /* 0x000000531818723e */ /* 0x000fe200000010ff */
        /* <DEDUP_REMOVED lines=13> */
.L_x_3679:
[----:B------:R-:W-:Y:S05]  /*9860*/  BSYNC B1 ;  /* 0x0000000000017941 */ /* 0x000fea0003800000 */
.L_x_3678:
[----:B------:R-:W-:Y:S01]  /*9870*/  PRMT R2, R87, 0x5410, R88 ;  /* 0x0000541057027816 */ /* 0x000fe20000000058 */
[----:B------:R-:W-:Y:S06]  /*9880*/  @P0 BRA `(.L_x_3670) ;  /* 0x0000000400840947 */ /* 0x000fec0003800000 */
[----:B------:R-:W-:Y:S01]  /*9890*/  IMAD.IADD R3, R22, 0x1, R71 ;  /* 0x0000000116037824 */ /* 0x000fe200078e0247 */
[----:B0-----:R-:W0:Y:S01]  /*98a0*/  LDS.128 R12, [R228+0x18400] ;  /* 0x01840000e40c7984 */ /* 0x001e220000000c00 */
[--C-:B------:R-:W-:Y:S02]  /*98b0*/  SHF.R.U64 R20, R4, 0x10, R5.reuse ;  /* 0x0000001004147819 */ /* 0x100fe40000001205 */
[----:B------:R-:W-:Y:S02]  /*98c0*/  SHF.R.U32.HI R62, RZ, 0x10, R5 ;  /* 0x00000010ff3e7819 */ /* 0x000fe40000011605 */
[----:B------:R-:W-:Y:S02]  /*98d0*/  LOP3.LUT R3, R172, 0x38, R3, 0xf8, !PT ;  /* 0x00000038ac037812 */ /* 0x000fe400078ef803 */
[----:B------:R-:W-:Y:S02]  /*98e0*/  SHF.R.U64 R5, R8, 0x10, R9 ;  /* 0x0000001008057819 */ /* 0x000fe40000001209 */
[----:B------:R-:W-:-:S02]  /*98f0*/  LOP3.LUT R0, R3, R174, RZ, 0x3c, !PT ;  /* 0x000000ae03007212 */ /* 0x000fc400078e3cff */
[----:B------:R-:W-:Y:S02]  /*9900*/  SHF.R.U32.HI R8, RZ, 0x10, R9 ;  /* 0x00000010ff087819 */ /* 0x000fe40000011609 */
[C---:B------:R-:W-:Y:S01]  /*9910*/  PRMT R20, R60.reuse, 0x5432, R20 ;  /* 0x000054323c147816 */ /* 0x040fe20000000014 */
[----:B------:R-:W-:Y:S01]  /*9920*/  IMAD.IADD R3, R175, 0x1, R0 ;  /* 0x00000001af037824 */ /* 0x000fe200078e0200 */
[----:B------:R-:W-:Y:S02]  /*9930*/  PRMT R60, R60, 0x5410, R5 ;  /* 0x000054103c3c7816 */ /* 0x000fe40000000005 */
[----:B------:R-:W-:Y:S01]  /*9940*/  PRMT R62, R61, 0x5432, R62 ;  /* 0x000054323d3e7816 */ /* 0x000fe2000000003e */
[----:B------:R-:W-:Y:S01]  /*9950*/  IMAD R3, R3, 0x2, R144 ;  /* 0x0000000203037824 */ /* 0x000fe200078e0290 */
[----:B------:R-:W-:Y:S01]  /*9960*/  PRMT R61, R61, 0x5410, R8 ;  /* 0x000054103d3d7816 */ /* 0x000fe20000000008 */
[----:B------:R-:W-:Y:S01]  /*9970*/  IMAD.U32 R21, R20, 0x10000, RZ ;  /* 0x0001000014157824 */ /* 0x000fe200078e00ff */
[----:B------:R-:W-:-:S02]  /*9980*/  SHF.R.U64 R65, R10, 0x10, R11 ;  /* 0x000000100a417819 */ /* 0x000fc4000000120b */
[----:B------:R-:W1:Y:S01]  /*9990*/  LDS.128 R24, [R3+0x18400] ;  /* 0x0184000003187984 */ /* 0x000e620000000c00 */
[--C-:B------:R-:W-:Y:S02]  /*99a0*/  SHF.R.U64 R63, R6, 0x10, R7.reuse ;  /* 0x00000010063f7819 */ /* 0x100fe40000001207 */
[----:B------:R-:W-:Y:S02]  /*99b0*/  SHF.R.U32.HI R64, RZ, 0x10, R7 ;  /* 0x00000010ff407819 */ /* 0x000fe40000011607 */
[----:B------:R-:W-:Y:S02]  /*99c0*/  SHF.R.U32.HI R66, RZ, 0x10, R11 ;  /* 0x00000010ff427819 */ /* 0x000fe4000001160b */
[C---:B------:R-:W-:Y:S02]  /*99d0*/  PRMT R63, R2.reuse, 0x5410, R63 ;  /* 0x00005410023f7816 */ /* 0x040fe4000000003f */
[----:B------:R-:W-:Y:S02]  /*99e0*/  PRMT R64, R2, 0x5432, R64 ;  /* 0x0000543202407816 */ /* 0x000fe40000000040 */
[----:B------:R-:W-:-:S02]  /*99f0*/  PRMT R66, R86, 0x5432, R66 ;  /* 0x0000543256427816 */ /* 0x000fc40000000042 */
        /* <DEDUP_REMOVED lines=14> */
[----:B------:R-:W-:-:S02]  /*9ae0*/  IMAD.U32 R25, R60, 0x10000, RZ ;  /* 0x000100003c197824 */ /* 0x000fc400078e00ff */
[----:B------:R-:W-:Y:S01]  /*9af0*/  FMUL.FTZ R69, R8, R21 ;  /* 0x0000001508457220 */ /* 0x000fe20000410000 */
[C---:B------:R-:W-:Y:S01]  /*9b00*/  IMAD.U32 R11, R26.reuse, 0x10000, RZ ;  /* 0x000100001a0b7824 */ /* 0x040fe200078e00ff */
[----:B------:R-:W-:Y:S01]  /*9b10*/  LOP3.LUT R13, R26, 0xffff0000, RZ, 0xc0, !PT ;  /* 0xffff00001a0d7812 */ /* 0x000fe200078ec0ff */
[----:B------:R-:W-:Y:S01]  /*9b20*/  FMUL.FTZ R67, R8, R25 ;  /* 0x0000001908437220 */ /* 0x000fe20000410000 */
[C---:B------:R-:W-:Y:S01]  /*9b30*/  IMAD.U32 R15, R27.reuse, 0x10000, RZ ;  /* 0x000100001b0f7824 */ /* 0x040fe200078e00ff */
[----:B------:R-:W-:Y:S01]  /*9b40*/  LOP3.LUT R26, R27, 0xffff0000, RZ, 0xc0, !PT ;  /* 0xffff00001b1a7812 */ /* 0x000fe200078ec0ff */
[----:B------:R-:W-:Y:S02]  /*9b50*/  IMAD.U32 R27, R61, 0x10000, RZ ;  /* 0x000100003d1b7824 */ /* 0x000fe400078e00ff */
[----:B------:R-:W-:Y:S01]  /*9b60*/  FFMA.FTZ R67, R0, R21, -R67 ;  /* 0x0000001500437223 */ /* 0x000fe20000010843 */
[----:B------:R-:W-:Y:S02]  /*9b70*/  IMAD.U32 R21, R62, 0x10000, RZ ;  /* 0x000100003e157824 */ /* 0x000fe400078e00ff */
[----:B------:R-:W-:Y:S01]  /*9b80*/  FFMA.FTZ R69, R0, R25, R69 ;  /* 0x0000001900457223 */ /* 0x000fe20000010045 */
[----:B------:R-:W-:-:S02]  /*9b90*/  IMAD.U32 R8, R66, 0x10000, RZ ;  /* 0x0001000042087824 */ /* 0x000fc400078e00ff */
[----:B------:R-:W-:Y:S01]  /*9ba0*/  FMUL.FTZ R71, R10, R27 ;  /* 0x0000001b0a477220 */ /* 0x000fe20000410000 */
[----:B------:R-:W-:Y:S02]  /*9bb0*/  IMAD.U32 R0, R64, 0x10000, RZ ;  /* 0x0001000040007824 */ /* 0x000fe400078e00ff */
[----:B------:R-:W-:Y:S01]  /*9bc0*/  FMUL.FTZ R25, R10, R21 ;  /* 0x000000150a197220 */ /* 0x000fe20000410000 */
[C---:B------:R-:W-:Y:S01]  /*9bd0*/  FMUL.FTZ R10, R15.reuse, R8 ;  /* 0x000000080f0a7220 */ /* 0x040fe20000410000 */
[----:B------:R-:W-:Y:S01]  /*9be0*/  LOP3.LUT R60, R60, 0xffff0000, RZ, 0xc0, !PT ;  /* 0xffff00003c3c7812 */ /* 0x000fe200078ec0ff */
[-C--:B------:R-:W-:Y:S01]  /*9bf0*/  FMUL.FTZ R15, R15, R0.reuse ;  /* 0x000000000f0f7220 */ /* 0x080fe20000410000 */
[C---:B------:R-:W-:Y:S01]  /*9c00*/  FFMA.FTZ R25, R4.reuse, R27, R25 ;  /* 0x0000001b04197223 */ /* 0x040fe20000010019 */
[----:B------:R-:W-:Y:S01]  /*9c10*/  FFMA.FTZ R71, R4, R21, -R71 ;  /* 0x0000001504477223 */ /* 0x000fe20000010847 */
[C---:B------:R-:W-:Y:S01]  /*9c20*/  FFMA.FTZ R21, R7.reuse, R0, -R10 ;  /* 0x0000000007157223 */ /* 0x040fe2000001080a */
[----:B------:R-:W-:Y:S01]  /*9c30*/  FFMA.FTZ R27, R7, R8, R15 ;  /* 0x00000008071b7223 */ /* 0x000fe2000001000f */
[----:B------:R-:W-:Y:S01]  /*9c40*/  FMUL.FTZ R15, R9, R60 ;  /* 0x0000003c090f7220 */ /* 0x000fe20000410000 */
[----:B------:R-:W-:Y:S01]  /*9c50*/  LOP3.LUT R61, R61, 0xffff0000, RZ, 0xc0, !PT ;  /* 0xffff00003d3d7812 */ /* 0x000fe200078ec0ff */
[-C--:B------:R-:W-:Y:S01]  /*9c60*/  FMUL.FTZ R9, R9, R20.reuse ;  /* 0x0000001409097220 */ /* 0x080fe20000410000 */
[----:B------:R-:W-:Y:S01]  /*9c70*/  LOP3.LUT R7, R62, 0xffff0000, RZ, 0xc0, !PT ;  /* 0xffff00003e077812 */ /* 0x000fe200078ec0ff */
[----:B------:R-:W-:Y:S01]  /*9c80*/  FFMA.FTZ R20, R2, R20, -R15 ;  /* 0x0000001402147223 */ /* 0x000fe2000001080f */
[----:B------:R-:W-:-:S02]  /*9c90*/  IMAD.U32 R4, R65, 0x10000, RZ ;  /* 0x0001000041047824 */ /* 0x000fc400078e00ff */
[C---:B------:R-:W-:Y:S01]  /*9ca0*/  FMUL.FTZ R15, R24.reuse, R61 ;  /* 0x0000003d180f7220 */ /* 0x040fe20000410000 */
[----:B------:R-:W-:Y:S02]  /*9cb0*/  IMAD.U32 R0, R63, 0x10000, RZ ;  /* 0x000100003f007824 */ /* 0x000fe400078e00ff */
[-C--:B------:R-:W-:Y:S01]  /*9cc0*/  FMUL.FTZ R24, R24, R7.reuse ;  /* 0x0000000718187220 */ /* 0x080fe20000410000 */
[----:B------:R-:W-:Y:S01]  /*9cd0*/  FFMA.FTZ R8, R2, R60, R9 ;  /* 0x0000003c02087223 */ /* 0x000fe20000010009 */
[----:B------:R-:W-:Y:S01]  /*9ce0*/  FMUL.FTZ R10, R11, R4 ;  /* 0x000000040b0a7220 */ /* 0x000fe20000410000 */
[C---:B------:R-:W-:Y:S01]  /*9cf0*/  FFMA.FTZ R2, R12.reuse, R7, -R15 ;  /* 0x000000070c027223 */ /* 0x040fe2000001080f */
[----:B------:R-:W-:Y:S01]  /*9d00*/  FFMA.FTZ R24, R12, R61, R24 ;  /* 0x0000003d0c187223 */ /* 0x000fe20000010018 */
[----:B------:R-:W-:Y:S01]  /*9d10*/  LOP3.LUT R63, R63, 0xffff0000, RZ, 0xc0, !PT ;  /* 0xffff00003f3f7812 */ /* 0x000fe200078ec0ff */
[-C--:B------:R-:W-:Y:S01]  /*9d20*/  FMUL.FTZ R12, R11, R0.reuse ;  /* 0x000000000b0c7220 */ /* 0x080fe20000410000 */
[----:B------:R-:W-:Y:S01]  /*9d30*/  LOP3.LUT R65, R65, 0xffff0000, RZ, 0xc0, !PT ;  /* 0xffff000041417812 */ /* 0x000fe200078ec0ff */
[C---:B------:R-:W-:Y:S01]  /*9d40*/  FFMA.FTZ R10, R5.reuse, R0, -R10 ;  /* 0x00000000050a7223 */ /* 0x040fe2000001080a */
[----:B------:R-:W-:Y:S01]  /*9d50*/  LOP3.LUT R9, R66, 0xffff0000, RZ, 0xc0, !PT ;  /* 0xffff000042097812 */ /* 0x000fe200078ec0ff */
[----:B------:R-:W-:Y:S01]  /*9d60*/  FFMA.FTZ R12, R5, R4, R12 ;  /* 0x00000004050c7223 */ /* 0x000fe2000001000c */
[----:B------:R-:W-:Y:S01]  /*9d70*/  LOP3.LUT R7, R64, 0xffff0000, RZ, 0xc0, !PT ;  /* 0xffff000040077812 */ /* 0x000fe200078ec0ff */
[C---:B------:R-:W-:Y:S01]  /*9d80*/  FMUL.FTZ R0, R13.reuse, R63 ;  /* 0x0000003f0d007220 */ /* 0x040fe20000410000 */
[----:B------:R-:W-:Y:S01]  /*9d90*/  FMUL.FTZ R5, R13, R65 ;  /* 0x000000410d057220 */ /* 0x000fe20000410000 */
[----:B------:R-:W-:Y:S01]  /*9da0*/  FMUL.FTZ R11, R26, R9 ;  /* 0x000000091a0b7220 */ /* 0x000fe20000410000 */
[----:B------:R-:W-:Y:S01]  /*9db0*/  F2FP.BF16.F32.PACK_AB R4, R20, R67 ;  /* 0x000000431404723e */ /* 0x000fe200000010ff */
[----:B------:R-:W-:Y:S01]  /*9dc0*/  FMUL.FTZ R26, R26, R7 ;  /* 0x000000071a1a7220 */ /* 0x000fe20000410000 */
[C---:B------:R-:W-:Y:S01]  /*9dd0*/  FFMA.FTZ R65, R6.reuse, R65, R0 ;  /* 0x0000004106417223 */ /* 0x040fe20000010000 */
[----:B------:R-:W-:Y:S01]  /*9de0*/  FFMA.FTZ R63, R6, R63, -R5 ;  /* 0x0000003f063f7223 */ /* 0x000fe20000010805 */
[C---:B------:R-:W-:Y:S01]  /*9df0*/  FFMA.FTZ R0, R14.reuse, R7, -R11 ;  /* 0x000000070e007223 */ /* 0x040fe2000001080b */
[----:B------:R-:W-:Y:S01]  /*9e00*/  FFMA.FTZ R26, R14, R9, R26 ;  /* 0x000000090e1a7223 */ /* 0x000fe2000001001a */
[----:B------:R-:W-:-:S02]  /*9e10*/  F2FP.BF16.F32.PACK_AB R5, R2, R71 ;  /* 0x000000470205723e */ /* 0x000fc400000010ff */
[----:B------:R-:W-:Y:S02]  /*9e20*/  F2FP.BF16.F32.PACK_AB R6, R63, R10 ;  /* 0x0000000a3f06723e */ /* 0x000fe400000010ff */
[----:B------:R-:W-:Y:S02]  /*9e30*/  F2FP.BF16.F32.PACK_AB R7, R0, R21 ;  /* 0x000000150007723e */ /* 0x000fe400000010ff */
[----:B------:R-:W-:Y:S02]  /*9e40*/  F2FP.BF16.F32.PACK_AB R8, R8, R69 ;  /* 0x000000450808723e */ /* 0x000fe400000010ff */
[----:B------:R-:W-:Y:S01]  /*9e50*/  F2FP.BF16.F32.PACK_AB R9, R24, R25 ;  /* 0x000000191809723e */ /* 0x000fe200000010ff */
[----:B------:R1:W-:Y:S01]  /*9e60*/  STS.128 [R228+0x18400], R4 ;  /* 0x01840004e4007388 */ /* 0x0003e20000000c00 */
[----:B------:R-:W-:Y:S02]  /*9e70*/  F2FP.BF16.F32.PACK_AB R10, R65, R12 ;  /* 0x0000000c410a723e */ /* 0x000fe400000010ff */
[----:B------:R-:W-:-:S05]  /*9e80*/  F2FP.BF16.F32.PACK_AB R11, R26, R27 ;  /* 0x0000001b1a0b723e */ /* 0x000fca00000010ff */
[----:B------:R1:W-:Y:S02]  /*9e90*/  STS.128 [R3+0x18400], R8 ;  /* 0x0184000803007388 */ /* 0x0003e40000000c00 */
.L_x_3670:
[----:B------:R-:W-:Y:S05]  /*9ea0*/  BSYNC B0 ;  /* 0x0000000000007941 */ /* 0x000fea0003800000 */
.L_x_3656:
[----:B------:R-:W-:Y:S01]  /*9eb0*/  @!PT LDS RZ, [RZ] ;  /* 0x00000000fffff984 */ /* 0x000fe20000000800 */
[----:B------:R-:W-:Y:S01]  /*9ec0*/  @!PT LDS RZ, [RZ] ;  /* 0x00000000fffff984 */ /* 0x000fe20000000800 */
[----:B------:R-:W-:Y:S01]  /*9ed0*/  @!PT LDS RZ, [RZ] ;  /* 0x00000000fffff984 */ /* 0x000fe20000000800 */
[----:B------:R-:W-:Y:S01]  /*9ee0*/  @!PT LDS RZ, [RZ] ;  /* 0x00000000fffff984 */ /* 0x000fe20000000800 */
[----:B------:R3:W-:Y:S06]  /*9ef0*/  MEMBAR.ALL.CTA ;  /* 0x0000000000007992 */ /* 0x0007ec0000008000 */
[----:B---3--:R-:W3:Y:S01]  /*9f00*/  FENCE.VIEW.ASYNC.S ;  /* 0x00000000000073c6 */ /* 0x008ee20000000000 */
[----:B------:R-:W-:Y:S05]  /*9f10*/  WARPSYNC.ALL ;  /* 0x0000000000007948 */ /* 0x000fea0003800000 */
[----:B---3--:R-:W-:Y:S06]  /*9f20*/  BAR.SYNC.DEFER_BLOCKING 0xd, 0x100 ;  /* 0x0344000000007b1d */ /* 0x008fec0000010000 */
.L_x_3653:
[----:B012---:R-:W-:Y:S01]  /*9f30*/  IMAD.MOV.U32 R4, RZ, RZ, R57 ;  /* 0x000000ffff047224 */ /* 0x007fe200078e0039 */
[----:B------:R-:W-:Y:S05]  /*9f40*/  WARPSYNC.ALL ;  /* 0x0000000000007948 */ /* 0x000fea0003800000 */
[----:B------:R-:W-:Y:S01]  /*9f50*/  IMAD.MOV.U32 R5, RZ, RZ, R50 ;  /* 0x000000ffff057224 */ /* 0x000fe200078e0032 */
[----:B------:R-:W-:Y:S01]  /*9f60*/  UIADD3 UR4, UP0, UR37, 0x420, URZ ;  /* 0x0000042025047890 */ /* 0x000fe2000ff1e03f */
[----:B------:R-:W-:Y:S01]  /*9f70*/  IMAD.MOV.U32 R6, RZ, RZ, R39 ;  /* 0x000000ffff067224 */ /* 0x000fe200078e0027 */
[----:B------:R0:W-:Y:S01]  /*9f80*/  BAR.SYNC.DEFER_BLOCKING R214, 0x100 ;  /* 0x000400d60000751d */ /* 0x0001e20000010000 */
[----:B------:R-:W-:Y:S01]  /*9f90*/  IMAD.MOV.U32 R7, RZ, RZ, R58 ;  /* 0x000000ffff077224 */ /* 0x000fe200078e003a */
[----:B------:R-:W-:Y:S01]  /*9fa0*/  UIADD3.X UR5, URZ, UR36, URZ, UP0, !UPT ;  /* 0x000000243f057290 */ /* 0x000fe200087fe43f */
[----:B------:R-:W-:Y:S01]  /*9fb0*/  IMAD.U32 R0, RZ, RZ, UR39 ;  /* 0x00000027ff007e24 */ /* 0x000fe2000f8e00ff */
[----:B------:R-:W-:Y:S01]  /*9fc0*/  MOV R236, 0xa2f0 ;  /* 0x0000a2f000ec7802 */ /* 0x000fe20000000f00 */
[----:B------:R-:W-:Y:S01]  /*9fd0*/  IMAD.U32 R3, RZ, RZ, UR47 ;  /* 0x0000002fff037e24 */ /* 0x000fe2000f8e00ff */
[----:B------:R-:W-:Y:S01]  /*9fe0*/  BSSY B0, `(.L_x_3680) ;  /* 0x0000031000007945 */ /* 0x000fe20003800000 */
[----:B------:R-:W-:Y:S01]  /*9ff0*/  IMAD.MOV.U32 R8, RZ, RZ, R30 ;  /* 0x000000ffff087224 */ /* 0x000fe200078e001e */
[----:B------:R1:W-:Y:S01]  /*a000*/  STL.128 [R1+0x190], R4 ;  /* 0x0001900401007387 */ /* 0x0003e20000100c00 */
[----:B------:R-:W-:-:S02]  /*a010*/  IMAD.MOV.U32 R9, RZ, RZ, R51 ;  /* 0x000000ffff097224 */ /* 0x000fc400078e0033 */
[----:B------:R-:W-:Y:S02]  /*a020*/  IMAD.MOV.U32 R10, RZ, RZ, R37 ;  /* 0x000000ffff0a7224 */ /* 0x000fe400078e0025 */
[----:B------:R-:W-:Y:S02]  /*a030*/  IMAD.MOV.U32 R11, RZ, RZ, R56 ;  /* 0x000000ffff0b7224 */ /* 0x000fe400078e0038 */
[----:B------:R-:W-:Y:S02]  /*a040*/  IMAD.U32 R30, RZ, RZ, UR46 ;  /* 0x0000002eff1e7e24 */ /* 0x000fe4000f8e00ff */
[----:B-----5:R-:W-:Y:S01]  /*a050*/  IMAD.U32 R2, RZ, RZ, UR37 ;  /* 0x00000025ff027e24 */ /* 0x020fe2000f8e00ff */
[----:B------:R-:W-:Y:S03]  /*a060*/  STL.128 [R1+0x1b0], R8 ;  /* 0x0001b00801007387 */ /* 0x000fe60000100c00 */
[----:B------:R-:W-:-:S02]  /*a070*/  VIADD R2, R2, 0x170 ;  /* 0x0000017002027836 */ /* 0x000fc40000000000 */
[----:B-1----:R-:W-:Y:S02]  /*a080*/  IMAD.MOV.U32 R4, RZ, RZ, R49 ;  /* 0x000000ffff047224 */ /* 0x002fe400078e0031 */
[----:B------:R-:W-:Y:S02]  /*a090*/  IMAD.MOV.U32 R5, RZ, RZ, R48 ;  /* 0x000000ffff057224 */ /* 0x000fe400078e0030 */
[----:B------:R-:W-:Y:S02]  /*a0a0*/  IMAD.MOV.U32 R6, RZ, RZ, R47 ;  /* 0x000000ffff067224 */ /* 0x000fe400078e002f */
[----:B------:R-:W-:-:S05]  /*a0b0*/  IMAD.MOV.U32 R7, RZ, RZ, R46 ;  /* 0x000000ffff077224 */ /* 0x000fca00078e002e */
[----:B------:R1:W-:Y:S02]  /*a0c0*/  STL.128 [R1+0x1c0], R4 ;  /* 0x0001c00401007387 */ /* 0x0003e40000100c00 */
[----:B-1----:R-:W-:Y:S02]  /*a0d0*/  IMAD.MOV.U32 R4, RZ, RZ, R17 ;  /* 0x000000ffff047224 */ /* 0x002fe400078e0011 */
[----:B------:R-:W-:Y:S02]  /*a0e0*/  IMAD.MOV.U32 R5, RZ, RZ, R44 ;  /* 0x000000ffff057224 */ /* 0x000fe400078e002c */
[----:B------:R-:W-:Y:S02]  /*a0f0*/  IMAD.MOV.U32 R6, RZ, RZ, R38 ;  /* 0x000000ffff067224 */ /* 0x000fe400078e0026 */
[----:B------:R-:W-:Y:S02]  /*a100*/  IMAD.MOV.U32 R7, RZ, RZ, R59 ;  /* 0x000000ffff077224 */ /* 0x000fe400078e003b */
[----:B------:R-:W-:-:S03]  /*a110*/  IMAD.MOV.U32 R17, RZ, RZ, R54 ;  /* 0x000000ffff117224 */ /* 0x000fc600078e0036 */
[----:B------:R1:W-:Y:S02]  /*a120*/  STL.128 [R1+0x1e0], R4 ;  /* 0x0001e00401007387 */ /* 0x0003e40000100c00 */
[----:B-1----:R-:W-:Y:S02]  /*a130*/  IMAD.MOV.U32 R4, RZ, RZ, R16 ;  /* 0x000000ffff047224 */ /* 0x002fe400078e0010 */
[----:B------:R-:W-:Y:S02]  /*a140*/  IMAD.MOV.U32 R5, RZ, RZ, R45 ;  /* 0x000000ffff057224 */ /* 0x000fe400078e002d */
[----:B------:R-:W-:Y:S02]  /*a150*/  IMAD.MOV.U32 R6, RZ, RZ, R33 ;  /* 0x000000ffff067224 */ /* 0x000fe400078e0021 */
[----:B------:R-:W-:Y:S02]  /*a160*/  IMAD.MOV.U32 R7, RZ, RZ, R36 ;  /* 0x000000ffff077224 */ /* 0x000fe400078e0024 */
[----:B------:R-:W-:-:S03]  /*a170*/  IMAD.MOV.U32 R16, RZ, RZ, R35 ;  /* 0x000000ffff107224 */ /* 0x000fc600078e0023 */
[----:B------:R1:W-:Y:S04]  /*a180*/  STL.128 [R1+0x1f0], R4 ;  /* 0x0001f00401007387 */ /* 0x0003e80000100c00 */
[----:B------:R-:W-:Y:S01]  /*a190*/  STL.128 [R1+0x180], R16 ;  /* 0x0001801001007387 */ /* 0x000fe20000100c00 */
[----:B-1----:R-:W-:Y:S02]  /*a1a0*/  IMAD.MOV.U32 R4, RZ, RZ, R31 ;  /* 0x000000ffff047224 */ /* 0x002fe400078e001f */
[----:B------:R-:W-:Y:S02]  /*a1b0*/  IMAD.MOV.U32 R5, RZ, RZ, R52 ;  /* 0x000000ffff057224 */ /* 0x000fe400078e0034 */
[----:B------:R-:W-:Y:S02]  /*a1c0*/  IMAD.MOV.U32 R6, RZ, RZ, R42 ;  /* 0x000000ffff067224 */ /* 0x000fe400078e002a */
[----:B------:R-:W-:-:S02]  /*a1d0*/  IMAD.MOV.U32 R7, RZ, RZ, R43 ;  /* 0x000000ffff077224 */ /* 0x000fc400078e002b */
[----:B------:R-:W-:-:S03]  /*a1e0*/  IMAD.U32 R31, RZ, RZ, UR48 ;  /* 0x00000030ff1f7e24 */ /* 0x000fc6000f8e00ff */
[----:B------:R1:W-:Y:S04]  /*a1f0*/  STL.128 [R1+0x200], R4 ;  /* 0x0002000401007387 */ /* 0x0003e80000100c00 */
[----:B------:R-:W-:Y:S01]  /*a200*/  STL.128 [R1+0x1a0], R28 ;  /* 0x0001a01c01007387 */ /* 0x000fe20000100c00 */
[----:B-1----:R-:W-:Y:S02]  /*a210*/  IMAD.MOV.U32 R6, RZ, RZ, R40 ;  /* 0x000000ffff067224 */ /* 0x002fe400078e0028 */
[----:B------:R-:W-:Y:S02]  /*a220*/  IMAD.MOV.U32 R7, RZ, RZ, R41 ;  /* 0x000000ffff077224 */ /* 0x000fe400078e0029 */
[----:B------:R-:W-:Y:S02]  /*a230*/  IMAD.MOV.U32 R4, RZ, RZ, R0 ;  /* 0x000000ffff047224 */ /* 0x000fe400078e0000 */
[----:B------:R-:W-:-:S02]  /*a240*/  IMAD.MOV.U32 R5, RZ, RZ, R3 ;  /* 0x000000ffff057224 */ /* 0x000fc400078e0003 */
[----:B------:R-:W-:Y:S02]  /*a250*/  IMAD.U32 R0, RZ, RZ, UR4 ;  /* 0x00000004ff007e24 */ /* 0x000fe4000f8e00ff */
[----:B------:R-:W-:Y:S01]  /*a260*/  IMAD.U32 R3, RZ, RZ, UR5 ;  /* 0x00000005ff037e24 */ /* 0x000fe2000f8e00ff */
[----:B------:R1:W-:Y:S02]  /*a270*/  STL.128 [R1+0x170], R4 ;  /* 0x0001700401007387 */ /* 0x0003e40000100c00 */
[----:B-1----:R-:W-:Y:S02]  /*a280*/  IMAD.MOV.U32 R6, RZ, RZ, R34 ;  /* 0x000000ffff067224 */ /* 0x002fe400078e0022 */
[----:B------:R-:W-:Y:S02]  /*a290*/  IMAD.MOV.U32 R7, RZ, RZ, R55 ;  /* 0x000000ffff077224 */ /* 0x000fe400078e0037 */
[----:B------:R-:W-:Y:S02]  /*a2a0*/  IMAD.MOV.U32 R4, RZ, RZ, R0 ;  /* 0x000000ffff047224 */ /* 0x000fe400078e0000 */
[----:B------:R-:W-:-:S02]  /*a2b0*/  IMAD.MOV.U32 R5, RZ, RZ, R3 ;  /* 0x000000ffff057224 */ /* 0x000fc400078e0003 */
[----:B------:R-:W-:-:S03]  /*a2c0*/  VIADD R0, R177, 0xffffffff ;  /* 0xffffffffb1007836 */ /* 0x000fc60000000000 */
[----:B------:R0:W-:Y:S04]  /*a2d0*/  STL.128 [R1+0x1d0], R4 ;  /* 0x0001d00401007387 */ /* 0x0001e80000100c00 */
[----:B0-----:R-:W-:Y:S05]  /*a2e0*/  CALL.REL.NOINC `($_ZN7cutlass13device_kernelIN5flash11enable_sm90INS1_16FlashAttnFwdSm90INS1_25CollectiveMainloopFwdSm90ILi2EN4cute5tupleIJNS5_1CILi1EEES8_S8_EEENS6_IJNS7_ILi128EEENS7_ILi96EEENS7_ILi64EEEEEELi256ENS_10bfloat16_tEfNS_4arch4Sm90ELb0ELb1ELb0ELb1ELb0ELb1ELb1ELb1ELb0ELb1ELb0ELb0EEENS1_21CollectiveEpilogueFwdINS6_IJSA_NS7_ILi256EEESB_EEES9_SE_SG_Li256ELb1ELb1ELb0ELb0EEENS1_36VarlenDynamicPersistentTileSchedulerILi128ELi96ELi256ELi128ELb0ELb1ELb1ELb1ELb0ELb1EEEEEEEEEvNT_6ParamsE$_ZZN5flash25CollectiveMainloopFwdSm90ILi2EN4cute5tupleIJNS1_1CILi1EEES4_S4_EEENS2_IJNS3_ILi128EEENS3_ILi96EEENS3_ILi64EEEEEELi256EN7cutlass10bfloat16_tEfNSA_4arch4Sm90ELb0ELb1ELb0ELb1ELb0ELb1ELb1ELb1ELb0ELb1ELb0ELb0EE3mmaINS_16FlashAttnFwdSm90ISE_NS_21CollectiveEpilogueFwdINS2_IJS6_NS3_ILi256EEES7_EEES5_SB_SD_Li256ELb1ELb1ELb0ELb0EEENS_36VarlenDynamicPersistentTileSchedulerILi128ELi96ELi256ELi128ELb0ELb1ELb1ELb1ELb0ELb1EEEE13SharedStorageENS1_6TensorINS1_11ArrayEngineIfLm128EEENS1_6LayoutINS2_IJNS2_IJNS3_ILi2EEEST_NS3_ILi32EEEEEES4_S4_EEENS2_IJNS2_IJS4_ST_NS3_ILi4EEEEEENS3_ILi0EEESZ_EEEEEEENS_7SoftmaxILi2ELi0EEEEEbRKNSE_6ParamsENSA_25PipelineTmaAsyncNoClusterILi2ENSA_16PipelineTmaAsyncILi2EEEEES1B_RNSA_13PipelineStateILj2EEERT0_RT1_iRiRKNS_16SeqlenInfoQKNewKILb1ELb1EEENS2_IJiiiiEEERT_ENKUliT_T0_T1_E_clIZSF_ISO_S12_S14_EbS17_S1B_S1B_S1E_S1G_S1I_iS1J_S1N_S1O_S1Q_EUlRS1R_iE0_NS3_ILb1EEES1Y_EEDaiS1R_S1S_S1T_) ;  /* 0x0000030000fc7944 */ /* 0x001fea0003c00000 */
[----:B------:R-:W-:Y:S05]  /*a2f0*/  BSYNC B0 ;  /* 0x0000000000007941 */ /* 0x000fea0003800000 */
.L_x_3680:
[----:B------:R-:W2:Y:S01]  /*a300*/  LDL R2, [R1+0x70] ;  /* 0x0000700001027983 */ /* 0x000ea20000100800 */
[----:B------:R-:W0:Y:S08]  /*a310*/  LDC R0, c[0x0][0x448] ;  /* 0x00011200ff007b82 */ /* 0x000e300000000800 */
[----:B------:R-:W1:Y:S01]  /*a320*/  LDC.64 R6, c[0x0][0xad8] ;  /* 0x0002b600ff067b82 */ /* 0x000e620000000a00 */
[----:B0-----:R-:W-:-:S13]  /*a330*/  ISETP.NE.AND P0, PT, R0, 0x1, PT ;  /* 0x000000010000780c */ /* 0x001fda0003f05270 */
[----:B------:R-:W0:Y:S08]  /*a340*/  @P0 LDC R3, c[0x0][0x44c] ;  /* 0x00011300ff030b82 */ /* 0x000e300000000800 */
[----:B------:R-:W3:Y:S01]  /*a350*/  @P0 LDC R5, c[0x0][0x450] ;  /* 0x00011400ff050b82 */ /* 0x000ee20000000800 */
[----:B--2---:R-:W-:-:S04]  /*a360*/  IMAD.SHL.U32 R2, R2, 0x80, RZ ;  /* 0x0000008002027824 */ /* 0x004fc800078e00ff */
[----:B0-----:R-:W-:-:S04]  /*a370*/  @P0 IMAD.HI.U32 R0, R2, R3, RZ ;  /* 0x0000000302000227 */ /* 0x001fc800078e00ff */
[----:B------:R-:W-:Y:S01]  /*a380*/  IMAD.MOV.U32 R3, RZ, RZ, R2 ;  /* 0x000000ffff037224 */ /* 0x000fe200078e0002 */
[----:B---3--:R-:W-:Y:S01]  /*a390*/  @P0 SHF.R.U32.HI R3, RZ, R5, R0 ;  /* 0x00000005ff030219 */ /* 0x008fe20000011600 */
[----:B------:R-:W-:Y:S01]  /*a3a0*/  VIADD R0, R177, 0xfffffffe ;  /* 0xfffffffeb1007836 */ /* 0x000fe20000000000 */
[----:B-1----:R-:W-:-:S03]  /*a3b0*/  ISETP.GE.AND P0, PT, R7, 0x1, PT ;  /* 0x000000010700780c */ /* 0x002fc60003f06270 */
[----:B------:R-:W-:-:S04]  /*a3c0*/  IMAD.IADD R5, R178, 0x1, R3 ;  /* 0x00000001b2057824 */ /* 0x000fc800078e0203 */
[----:B------:R-:W-:-:S06]  /*a3d0*/  IMAD.IADD R6, R5, 0x1, R6 ;  /* 0x0000000105067824 */ /* 0x000fcc00078e0206 */
[----:B------:R-:W-:Y:S05]  /*a3e0*/  @!P0 BRA `(.L_x_3681) ;  /* 0x0000000000488947 */ /* 0x000fea0003800000 */
        /* <DEDUP_REMOVED lines=11> */
.L_x_3683:
[----:B------:R-:W-:-:S13]  /*a4a0*/  ISETP.NE.AND P0, PT, R7, 0x1, PT ;  /* 0x000000010700780c */ /* 0x000fda0003f05270 */
[----:B------:R-:W0:Y:S02]  /*a4b0*/  @P0 LDC.64 R4, c[0x0][0xae0] ;  /* 0x0002b800ff040b82 */ /* 0x000e240000000a00 */
[----:B0-----:R-:W-:-:S05]  /*a4c0*/  @P0 IMAD.HI.U32 R4, R3, R4, RZ ;  /* 0x0000000403040227 */ /* 0x001fca00078e00ff */
[----:B------:R-:W-:-:S07]  /*a4d0*/  @P0 SHF.R.U32.HI R3, RZ, R5, R4 ;  /* 0x00000005ff030219 */ /* 0x000fce0000011604 */
.L_x_3684:
[----:B------:R-:W-:Y:S05]  /*a4e0*/  BSYNC B0 ;  /* 0x0000000000007941 */ /* 0x000fea0003800000 */
.L_x_3682:
[----:B------:R-:W-:-:S05]  /*a4f0*/  IMAD R3, R3, R7, R7 ;  /* 0x0000000703037224 */ /* 0x000fca00078e0207 */
[----:B------:R-:W-:-:S07]  /*a500*/  VIMNMX R6, R6, R3, PT ;  /* 0x0000000306067248 */ /* 0x000fce0003fe0100 */
.L_x_3681:
[----:B------:R-:W-:-:S05]  /*a510*/  IMAD.HI R6, R6, 0x2aaaaaab, RZ ;  /* 0x2aaaaaab06067827 */ /* 0x000fca00078e02ff */
[----:B------:R-:W-:-:S04]  /*a520*/  SHF.R.U32.HI R3, RZ, 0x1f, R6 ;  /* 0x0000001fff037819 */ /* 0x000fc80000011606 */
[----:B------:R-:W-:-:S04]  /*a530*/  LEA.HI.SX32 R6, R6, R3, 0x1c ;  /* 0x0000000306067211 */ /* 0x000fc800078fe2ff */
[----:B------:R-:W-:-:S04]  /*a540*/  VIMNMX R3, R165, R6, !PT ;  /* 0x00000006a5037248 */ /* 0x000fc80007fe0100 */
[----:B------:R-:W-:-:S13]  /*a550*/  ISETP.GE.AND P0, PT, R0, R3, PT ;  /* 0x000000030000720c */ /* 0x000fda0003f06270 */
[----:B------:R-:W-:Y:S05]  /*a560*/  @!P0 BRA `(.L_x_3685) ;  /* 0x000000a800e08947 */ /* 0x000fea0003800000 */
.L_x_3712:
        /* <DEDUP_REMOVED lines=16> */
[----:B-1----:R-:W-:Y:S01]  /*a670*/  @!P0 IMAD.MOV.U32 R5, RZ, RZ, RZ ;  /* 0x000000ffff058224 */ /* 0x002fe200078e00ff */
[----:B--2---:R-:W-:-:S04]  /*a680*/  LOP3.LUT R2, R2, 0x1, RZ, 0xfc, !PT ;  /* 0x0000000102027812 */ /* 0x004fc800078efcff */
[----:B------:R-:W-:-:S13]  /*a690*/  ISETP.NE.AND P1, PT, R2, 0x3, PT ;  /* 0x000000030200780c */ /* 0x000fda0003f25270 */
[----:B0-----:R-:W-:Y:S05]  /*a6a0*/  @!P1 BRA `(.L_x_3687) ;  /* 0x0000000000049947 */ /* 0x001fea0003800000 */
[----:B------:R-:W-:Y:S01]  /*a6b0*/  BPT.TRAP 0x1 ;  /* 0x000000040000795c */ /* 0x000fe20000300000 */
.L_x_3687:
[----:B------:R-:W-:Y:S05]  /*a6c0*/  BSYNC B0 ;  /* 0x0000000000007941 */ /* 0x000fea0003800000 */
.L_x_3686:
        /* <DEDUP_REMOVED lines=13> */
.L_x_3689:
[----:B------:R-:W-:Y:S05]  /*a7a0*/  BSYNC B0 ;  /* 0x0000000000007941 */ /* 0x000fea0003800000 */
.L_x_3688:
        /* <DEDUP_REMOVED lines=8> */
.L_x_3691:
[----:B------:R-:W-:Y:S05]  /*a830*/  BSYNC B0 ;  /* 0x0000000000007941 */ /* 0x000fea0003800000 */
.L_x_3690:
[----:B------:R-:W2:Y:S04]  /*a840*/  LD.E R5, desc[UR42][R18.64+0x210] ;  /* 0x0002102a12057980 */ /* 0x000ea8000c101900 */
[----:B------:R-:W2:Y:S01]  /*a850*/  LDL.64 R8, [R1+0xa0] ;  /* 0x0000a00001087983 */ /* 0x000ea20000100a00 */
[----:B------:R-:W-:Y:S05]  /*a860*/  WARPSYNC.ALL ;  /* 0x0000000000007948 */ /* 0x000fea0003800000 */
[----:B------:R-:W3:Y:S04]  /*a870*/  LDL.64 R14, [R1+0x98] ;  /* 0x00009800010e7983 */ /* 0x000ee80000100a00 */
[----:B0----5:R-:W4:Y:S04]  /*a880*/  LDL.64 R6, [R1+0x98] ;  /* 0x0000980001067983 */ /* 0x021f280000100a00 */
[----:B------:R-:W4:Y:S01]  /*a890*/  LDL.64 R10, [R1+0x98] ;  /* 0x00009800010a7983 */ /* 0x000f220000100a00 */
[----:B--2---:R-:W-:-:S03]  /*a8a0*/  IMAD R4, R5, 0x300, R8 ;  /* 0x0000030005047824 */ /* 0x004fc600078e0208 */
[----:B------:R-:W2:Y:S01]  /*a8b0*/  LDL.64 R12, [R1+0x98] ;  /* 0x00009800010c7983 */ /* 0x000ea20000100a00 */
[----:B------:R-:W-:Y:S01]  /*a8c0*/  IMAD.MOV.U32 R5, RZ, RZ, R9 ;  /* 0x000000ffff057224 */ /* 0x000fe200078e0009 */
[----:B------:R-:W-:Y:S01]  /*a8d0*/  R2UR UR6, R4 ;  /* 0x00000000040672ca */ /* 0x000fe200000e0000 */
[----:B------:R-:W-:-:S03]  /*a8e0*/  WARPGROUP.ARRIVE ;  /* 0x00000000000079c5 */ /* 0x000fc60000000000 */
        /* <DEDUP_REMOVED lines=9> */
[----:B------:R-:W-:Y:S02]  /*a980*/  R2UR UR5, R15 ;  /* 0x000000000f0572ca */ /* 0x000fe400000e0000 */
[----:B------:R-:W3:Y:S11]  /*a990*/  LDL R15, [R1+0x54] ;  /* 0x00005400010f7983 */ /* 0x000ef60000100800 */
[----:B------:R-:W-:Y:S01]  /*a9a0*/  HGMMA.64x96x16.F32.BF16 R24, gdesc[UR4], RZ, !UPT, gsb0 ;  /* 0x01600000041879f0 */ /* 0x000fe2000c0018ff */
[----:B----4-:R-:W-:Y:S01]  /*a9b0*/  VIADD R6, R6, 0x2 ;  /* 0x0000000206067836 */ /* 0x010fe20000000000 */
[----:B------:R-:W-:-:S02]  /*a9c0*/  R2UR UR6, R8 ;  /* 0x00000000080672ca */ /* 0x000fc400000e0000 */
[----:B------:R-:W-:Y:S02]  /*a9d0*/  R2UR UR7, R9 ;  /* 0x00000000090772ca */ /* 0x000fe400000e0000 */
[----:B------:R-:W-:Y:S02]  /*a9e0*/  R2UR UR4, R6 ;  /* 0x00000000060472ca */ /* 0x000fe400000e0000 */
[----:B------:R-:W-:Y:S01]  /*a9f0*/  R2UR UR5, R7 ;  /* 0x00000000070572ca */ /* 0x000fe200000e0000 */
[----:B------:R-:W-:Y:S02]  /*aa00*/  VIADD R10, R10, 0x4 ;  /* 0x000000040a0a7836 */ /* 0x000fe40000000000 */
[----:B------:R-:W-:Y:S02]  /*aa10*/  VIADD R6, R4, 0x4 ;  /* 0x0000000404067836 */ /* 0x000fe40000000000 */
[----:B------:R-:W-:Y:S01]  /*aa20*/  IMAD.MOV.U32 R7, RZ, RZ, R9 ;  /* 0x000000ffff077224 */ /* 0x000fe200078e0009 */
[----:B------:R-:W-:-:S02]  /*aa30*/  WARPGROUP.DEPBAR.LE gsb0, 0x0 ;  /* 0x00008000000079c5 */ /* 0x000fc40000010000 */
        /* <DEDUP_REMOVED lines=21> */
[----:B---3--:R-:W-:-:S04]  /*ab90*/  LOP3.LUT R15, R15, 0x1, RZ, 0xfc, !PT ;  /* 0x000000010f0f7812 */ /* 0x008fc800078efcff */
[----:B------:R-:W-:Y:S01]  /*aba0*/  ISETP.NE.AND P1, PT, R15, 0x3, PT ;  /* 0x000000030f00780c */ /* 0x000fe20003f25270 */
[----:B------:R-:W-:Y:S01]  /*abb0*/  BSSY B0, `(.L_x_3693) ;  /* 0x0000004000007945 */ /* 0x000fe20003800000 */
[----:B------:R-:W-:-:S11]  /*abc0*/  WARPGROUP.DEPBAR.LE gsb0, 0x0 ;  /* 0x00008000000079c5 */ /* 0x000fd60000010000 */
[----:B0-----:R-:W-:Y:S05]  /*abd0*/  @!P1 BRA `(.L_x_3694) ;  /* 0x0000000000049947 */ /* 0x001fea0003800000 */
[----:B------:R-:W-:Y:S01]  /*abe0*/  BPT.TRAP 0x1 ;  /* 0x000000040000795c */ /* 0x000fe20000300000 */
.L_x_3694:
[----:B------:R-:W-:Y:S05]  /*abf0*/  BSYNC B0 ;  /* 0x0000000000007941 */ /* 0x000fea0003800000 */
.L_x_3693:
        /* <DEDUP_REMOVED lines=10> */
.L_x_3696:
[----:B------:R-:W-:Y:S05]  /*aca0*/  BSYNC B0 ;  /* 0x0000000000007941 */ /* 0x000fea0003800000 */
.L_x_3695:
[----:B------:R-:W-:Y:S04]  /*acb0*/  BSSY B0, `(.L_x_3697) ;  /* 0x0000006000007945 */ /* 0x000fe80003800000 */
[----:B-1----:R-:W-:Y:S05]  /*acc0*/  @P0 BRA `(.L_x_3698) ;  /* 0x0000000000100947 */ /* 0x002fea0003800000 */
[----:B-----5:R-:W-:Y:S01]  /*acd0*/  IMAD R4, R4, 0x8, R7 ;  /* 0x0000000804047824 */ /* 0x020fe200078e0207 */
[----:B0-----:R-:W-:-:S04]  /*ace0*/  SHF.L.U32 R5, R6, 0x1f, RZ ;  /* 0x0000001f06057819 */ /* 0x001fc800000006ff */
[----:B------:R-:W0:Y:S02]  /*acf0*/  SYNCS.PHASECHK.TRANS64.TRYWAIT P0, [R4+URZ], R5 ;  /* 0x00000005040075a7 */ /* 0x000e24000800017f */
[----:B0-----:R-:W-:Y:S05]  /*ad00*/  @!P0 BRA `(.L_x_3699) ;  /* 0x000002c400d48947 */ /* 0x001fea0003800000 */
.L_x_3698:
[----:B------:R-:W-:Y:S05]  /*ad10*/  BSYNC B0 ;  /* 0x0000000000007941 */ /* 0x000fea0003800000 */
.L_x_3697:
[----:B0-----:R-:W2:Y:S04]  /*ad20*/  LDL R5, [R1+0x90] ;  /* 0x0000900001057983 */ /* 0x001ea80000100800 */
        /* <DEDUP_REMOVED lines=8> */
[----:B--2---:R-:W-:Y:S01]  /*adb0*/  ISETP.NE.U32.AND P0, PT, R5, RZ, PT ;  /* 0x000000ff0500720c */ /* 0x004fe20003f05070 */
[----:B---3--:R-:W-:-:S02]  /*adc0*/  IMAD R4, R15, 0xc00, R20 ;  /* 0x00000c000f047824 */ /* 0x008fc400078e0214 */
[----:B------:R-:W-:Y:S01]  /*add0*/  IMAD.MOV.U32 R5, RZ, RZ, R21 ;  /* 0x000000ffff057224 */ /* 0x000fe200078e0015 */
[----:B------:R-:W2:Y:S01]  /*ade0*/  LDL.64 R14, [R1+0x110] ;  /* 0x00011000010e7983 */ /* 0x000ea20000100a00 */
[----:B----4-:R-:W-:Y:S02]  /*adf0*/  R2UR UR4, R6 ;  /* 0x00000000060472ca */ /* 0x010fe400000e0000 */
[----:B------:R-:W-:Y:S02]  /*ae00*/  R2UR UR6, R4 ;  /* 0x00000000040672ca */ /* 0x000fe400000e0000 */
[----:B------:R-:W-:Y:S02]  /*ae10*/  R2UR UR7, R5 ;  /* 0x00000000050772ca */ /* 0x000fe400000e0000 */
[----:B------:R-:W-:Y:S02]  /*ae20*/  R2UR UR5, R7 ;  /* 0x00000000070572ca */ /* 0x000fe400000e0000 */
[----:B------:R-:W-:-:S11]  /*ae30*/  VOTEU.ANY UP0, P0 ;  /* 0x00000000003f7886 */ /* 0x000fd60000000100 */
        /* <DEDUP_REMOVED lines=129> */
[----:B---3--:R-:W-:Y:S01]  /*b650*/  VIADD R8, R8, 0xc02 ;  /* 0x00000c0208087836 */ /* 0x008fe20000000000 */
[----:B------:R-:W-:Y:S02]  /*b660*/  WARPGROUP.DEPBAR.LE gsb0, 0x0 ;  /* 0x00008000000079c5 */ /* 0x000fe40000010000 */
[----:B------:R-:W-:-:S09]  /*b670*/  WARPGROUP.ARRIVE ;  /* 0x00000000000079c5 */ /* 0x000fd20000000000 */
[----:B------:R-:W-:Y:S01]  /*b680*/  HGMMA.64x96x16.F32.BF16 R24, gdesc[UR4], R24, gsb0 ;  /* 0x01600000041879f0 */ /* 0x000fe20008001818 */
[----:B------:R-:W-:Y:S01]  /*b690*/  VIADD R20, R4, 0x902 ;  /* 0x0000090204147836 */ /* 0x000fe20000000000 */
        /* <DEDUP_REMOVED lines=13> */
[----:B------:R-:W-:Y:S02]  /*b770*/  VIADD R12, R12, 0xc06 ;  /* 0x00000c060c0c7836 */ /* 0x000fe40000000000 */
        /* <DEDUP_REMOVED lines=8> */
[----:B------:R-:W0:Y:S01]  /*b800*/  S2R R72, SR_TID.X ;  /* 0x0000000000487919 */ /* 0x000e220000002100 */
[----:B------:R-:W-:Y:S04]  /*b810*/  STL [R1+0x90], R2 ;  /* 0x0000900201007387 */ /* 0x000fe80000100800 */
[----:B------:R-:W-:Y:S01]  /*b820*/  STL [R1+0x90], R2 ;  /* 0x0000900201007387 */ /* 0x000fe20000100800 */
[----:B------:R-:W-:-:S02]  /*b830*/  WARPGROUP.DEPBAR.LE gsb0, 0x0 ;  /* 0x00008000000079c5 */ /* 0x000fc40000010000 */
[----:B------:R-:W-:-:S06]  /*b840*/  WARPGROUP.ARRIVE ;  /* 0x00000000000079c5 */ /* 0x000fcc0000000000 */
[----:B------:R-:W-:Y:S01]  /*b850*/  HGMMA.64x96x16.F32.BF16 R24, gdesc[UR4], R24, gsb0 ;  /* 0x01600000041879f0 */ /* 0x000fe20008001818 */
[----:B0-----:R-:W-:Y:S01]  /*b860*/  LOP3.LUT R72, R72, 0x7f, RZ, 0xc0, !PT ;  /* 0x0000007f48487812 */ /* 0x001fe200078ec0ff */
[----:B------:R-:W-:Y:S03]  /*b870*/  STL [R1+0x90], R2 ;  /* 0x0000900201007387 */ /* 0x000fe60000100800 */
[----:B------:R-:W-:Y:S01]  /*b880*/  ISETP.NE.AND P0, PT, R72, RZ, PT ;  /* 0x000000ff4800720c */ /* 0x000fe20003f05270 */
        /* <DEDUP_REMOVED lines=21> */
[----:B------:R-:W2:Y:S04]  /*b9e0*/  LDL R12, [R1+0x13c] ;  /* 0x00013c00010c7983 */ /* 0x000ea80000100800 */
[----:B------:R-:W3:Y:S04]  /*b9f0*/  LDL R72, [R1+0x70] ;  /* 0x0000700001487983 */ /* 0x000ee80000100800 */
[----:B------:R-:W4:Y:S04]  /*ba00*/  LDL.64 R74, [R1+0x160] ;  /* 0x00016000014a7983 */ /* 0x000f280000100a00 */
[----:B------:R-:W4:Y:S04]  /*ba10*/  LDL R73, [R1+0x168] ;  /* 0x0001680001497983 */ /* 0x000f280000100800 */
[----:B------:R-:W4:Y:S04]  /*ba20*/  LDL.128 R8, [R1+0x150] ;  /* 0x0001500001087983 */ /* 0x000f280000100c00 */
[----:B-1----:R-:W4:Y:S01]  /*ba30*/  LDL.128 R4, [R1+0x140] ;  /* 0x0001400001047983 */ /* 0x002f220000100c00 */
[----:B------:R-:W-:Y:S01]  /*ba40*/  BSSY B0, `(.L_x_3700) ;  /* 0x0000040000007945 */ /* 0x000fe20003800000 */
[----:B--2---:R-:W-:-:S04]  /*ba50*/  SHF.R.S32.HI R13, RZ, 0x1f, R12 ;  /* 0x0000001fff0d7819 */ /* 0x004fc8000001140c */
        /* <DEDUP_REMOVED lines=19> */
[----:B---3--:R-:W-:Y:S01]  /*bb90*/  IMAD R72, R72, 0x8, R13 ;  /* 0x0000000848487824 */ /* 0x008fe200078e020d */
[----:B----4-:R-:W-:Y:S01]  /*bba0*/  ISETP.NE.AND P1, PT, R74, 0x1, PT ;  /* 0x000000014a00780c */ /* 0x010fe20003f25270 */
[----:B------:R-:W-:Y:S01]  /*bbb0*/  IMAD.IADD R14, R77, 0x1, -R14 ;  /* 0x000000014d0e7824 */ /* 0x000fe200078e0a0e */
[----:B------:R-:W-:Y:S01]  /*bbc0*/  LOP3.LUT R12, R12, 0x1ffffffe, RZ, 0xc0, !PT ;  /* 0x1ffffffe0c0c7812 */ /* 0x000fe200078ec0ff */
[----:B------:R-:W-:-:S04]  /*bbd0*/  IMAD.U32 R21, R72, 0x10, R21 ;  /* 0x0000001048157824 */ /* 0x000fc800078e0015 */
[----:B------:R-:W-:Y:S02]  /*bbe0*/  IMAD.IADD R12, R79, 0x1, -R12 ;  /* 0x000000014f0c7824 */ /* 0x000fe400078e0a0c */
[----:B------:R-:W-:-:S04]  /*bbf0*/  IMAD R21, R14, 0x40, R21 ;  /* 0x000000400e157824 */ /* 0x000fc800078e0215 */
[----:B------:R-:W-:-:S04]  /*bc00*/  IMAD R14, R12, 0x8, R21 ;  /* 0x000000080c0e7824 */ /* 0x000fc800078e0215 */
[----:B------:R-:W-:-:S05]  /*bc10*/  @P1 IMAD.HI.U32 R12, R14, R75, RZ ;  /* 0x0000004b0e0c1227 */ /* 0x000fca00078e00ff */
[----:B------:R-:W-:Y:S01]  /*bc20*/  @P1 SHF.R.U32.HI R14, RZ, R73, R12 ;  /* 0x00000049ff0e1219 */ /* 0x000fe2000001160c */
[----:B------:R-:W-:Y:S01]  /*bc30*/  IMAD.MOV.U32 R13, RZ, RZ, -0x60 ;  /* 0xffffffa0ff0d7424 */ /* 0x000fe200078e00ff */
[----:B------:R-:W-:-:S03]  /*bc40*/  LOP3.LUT R12, R17, 0x7ffffffc, RZ, 0xc0, !PT ;  /* 0x7ffffffc110c7812 */ /* 0x000fc600078ec0ff */
[----:B------:R-:W1:Y:S01]  /*bc50*/  SHFL.IDX PT, R20, R14, RZ, 0x1c1f ;  /* 0x001c1fff0e147589 */ /* 0x000e6200000e0000 */
[----:B------:R-:W-:Y:S02]  /*bc60*/  IMAD R13, R0, R13, 0x1 ;  /* 0x00000001000d7424 */ /* 0x000fe400078e020d */
[----:B------:R-:W-:Y:S01]  /*bc70*/  IMAD.IADD R12, R15, 0x1, -R12 ;  /* 0x000000010f0c7824 */ /* 0x000fe200078e0a0c */
[----:B------:R-:W-:-:S03]  /*bc80*/  ISETP.GE.AND P2, PT, R9, 0x1, PT ;  /* 0x000000010900780c */ /* 0x000fc60003f46270 */
[----:B------:R-:W-:Y:S01]  /*bc90*/  IMAD R12, R12, -0x2, R13 ;  /* 0xfffffffe0c0c7824 */ /* 0x000fe200078e020d */
[----:B------:R-:W-:-:S04]  /*bca0*/  LOP3.LUT R13, RZ, R6, RZ, 0x33, !PT ;  /* 0x00000006ff0d7212 */ /* 0x000fc800078e33ff */
[----:B------:R-:W-:Y:S01]  /*bcb0*/  IADD3 R16, -R4, R12, R5 ;  /* 0x0000000c04107210 */ /* 0x000fe20007ffe105 */
[----:B------:R-:W-:-:S04]  /*bcc0*/  IMAD R21, R0, -0x60, R8 ;  /* 0xffffffa000157824 */ /* 0x000fc800078e0208 */
[C---:B------:R-:W-:Y:S02]  /*bcd0*/  IMAD.IADD R15, R16.reuse, 0x1, R7 ;  /* 0x00000001100f7824 */ /* 0x040fe400078e0207 */
[----:B------:R-:W-:Y:S02]  /*bce0*/  IMAD.IADD R17, R16, 0x1, R13 ;  /* 0x0000000110117824 */ /* 0x000fe400078e020d */
[----:B------:R-:W-:Y:S02]  /*bcf0*/  VIADD R73, R12, 0xffffffff ;  /* 0xffffffff0c497836 */ /* 0x000fe40000000000 */
[--C-:B-1----:R-:W-:Y:S02]  /*bd00*/  IMAD.IADD R6, R15, 0x1, R20.reuse ;  /* 0x000000010f067824 */ /* 0x102fe400078e0214 */
[----:B------:R-:W-:Y:S01]  /*bd10*/  IMAD.IADD R7, R17, 0x1, R20 ;  /* 0x0000000111077824 */ /* 0x000fe200078e0214 */
[----:B0-----:R-:W-:Y:S06]  /*bd20*/  @!P2 BRA `(.L_x_3701) ;  /* 0x000000000044a947 */ /* 0x001fec0003800000 */
[----:B------:R-:W-:Y:S01]  /*bd30*/  IADD3 R8, -R4, R5, R20 ;  /* 0x0000000504087210 */ /* 0x000fe20007ffe114 */
[----:B------:R-:W-:Y:S03]  /*bd40*/  BSSY B1, `(.L_x_3702) ;  /* 0x000000c000017945 */ /* 0x000fe60003800000 */
[----:B------:R-:W-:-:S13]  /*bd50*/  ISETP.GT.AND P1, PT, R8, -0x1, PT ;  /* 0xffffffff0800780c */ /* 0x000fda0003f24270 */
[----:B------:R-:W-:Y:S05]  /*bd60*/  @P1 BRA `(.L_x_3703) ;  /* 0x0000000000181947 */ /* 0x000fea0003800000 */
[----:B------:R-:W-:Y:S02]  /*bd70*/  ISETP.NE.AND P1, PT, R9, 0x1, PT ;  /* 0x000000010900780c */ /* 0x000fe40003f25270 */
[----:B------:R-:W-:-:S11]  /*bd80*/  LOP3.LUT R13, RZ, R8, RZ, 0x33, !PT ;  /* 0x00000008ff0d7212 */ /* 0x000fd600078e33ff */
[----:B------:R-:W-:-:S05]  /*bd90*/  @P1 IMAD.HI.U32 R8, R13, R10, RZ ;  /* 0x0000000a0d081227 */ /* 0x000fca00078e00ff */
[----:B------:R-:W-:-:S04]  /*bda0*/  @P1 SHF.R.U32.HI R13, RZ, R11, R8 ;  /* 0x0000000bff0d1219 */ /* 0x000fc80000011608 */
[----:B------:R-:W-:Y:S01]  /*bdb0*/  LOP3.LUT R8, RZ, R13, RZ, 0x33, !PT ;  /* 0x0000000dff087212 */ /* 0x000fe200078e33ff */
[----:B------:R-:W-:Y:S06]  /*bdc0*/  BRA `(.L_x_3704) ;  /* 0x00000000000c7947 */ /* 0x000fec0003800000 */
.L_x_3703:
[----:B------:R-:W-:-:S13]  /*bdd0*/  ISETP.NE.AND P1, PT, R9, 0x1, PT ;  /* 0x000000010900780c */ /* 0x000fda0003f25270 */
[----:B------:R-:W-:-:S05]  /*bde0*/  @P1 IMAD.HI.U32 R12, R8, R10, RZ ;  /* 0x0000000a080c1227 */ /* 0x000fca00078e00ff */
[----:B------:R-:W-:-:S07]  /*bdf0*/  @P1 SHF.R.U32.HI R8, RZ, R11, R12 ;  /* 0x0000000bff081219 */ /* 0x000fce000001160c */
.L_x_3704:
[----:B------:R-:W-:Y:S05]  /*be00*/  BSYNC B1 ;  /* 0x0000000000017941 */ /* 0x000fea0003800000 */
.L_x_3702:
[----:B------:R-:W-:-:S05]  /*be10*/  IMAD R8, R8, R9, R73 ;  /* 0x0000000908087224 */ /* 0x000fca00078e0249 */
[----:B------:R-:W-:Y:S02]  /*be20*/  VIMNMX R7, R7, R8, !PT ;  /* 0x0000000807077248 */ /* 0x000fe40007fe0100 */
[----:B------:R-:W-:-:S07]  /*be30*/  VIADDMNMX R6, R8, R9, R6, PT ;  /* 0x0000000908067246 */ /* 0x000fce0003800106 */
.L_x_3701:
[----:B------:R-:W-:Y:S05]  /*be40*/  BSYNC B0 ;  /* 0x0000000000007941 */ /* 0x000fea0003800000 */
.L_x_3700:
[C---:B------:R-:W-:Y:S01]  /*be50*/  ISETP.GE.AND P1, PT, R21.reuse, 0x9, PT ;  /* 0x000000091500780c */ /* 0x040fe20003f26270 */
[----:B------:R-:W0:Y:S01]  /*be60*/  SHFL.IDX PT, R14, R14, 0x1, 0x1c1f ;  /* 0x003c1f000e0e7f89 */ /* 0x000e2200000e0000 */
[----:B------:R-:W-:Y:S01]  /*be70*/  ISETP.GE.AND P2, PT, R21, 0x2, PT ;  /* 0x000000021500780c */ /* 0x000fe20003f46270 */
[----:B------:R-:W-:Y:S01]  /*be80*/  BSSY B0, `(.L_x_3705) ;  /* 0x0000087000007945 */ /* 0x000fe20003800000 */
[----:B------:R-:W-:Y:S02]  /*be90*/  P2R R75, PR, RZ, 0x2 ;  /* 0x00000002ff4b7803 */ /* 0x000fe40000000000 */
[----:B------:R-:W-:Y:S02]  /*bea0*/  ISETP.GT.AND P1, PT, R7, 0x8, !P1 ;  /* 0x000000080700780c */ /* 0x000fe40004f24270 */
[----:B------:R-:W-:Y:S02]  /*beb0*/  P2R R13, PR, RZ, 0x4 ;  /* 0x00000004ff0d7803 */ /* 0x000fe40000000000 */
[----:B------:R-:W-:-:S02]  /*bec0*/  ISETP.LT.OR P1, PT, R6, 0x9, P1 ;  /* 0x000000090600780c */ /* 0x000fc40000f21670 */
[----:B------:R-:W-:Y:S02]  /*bed0*/  ISETP.GT.AND P2, PT, R7, 0x1, !P2 ;  /* 0x000000010700780c */ /* 0x000fe40005744270 */
[----:B------:R-:W-:Y:S02]  /*bee0*/  ISETP.GE.AND P3, PT, R21, 0xa, PT ;  /* 0x0000000a1500780c */ /* 0x000fe40003f66270 */
[----:B------:R-:W-:Y:S02]  /*bef0*/  FSEL R170, R28, -INF , !P1 ;  /* 0xff8000001caa7808 */ /* 0x000fe40004800000 */
[----:B------:R-:W-:Y:S02]  /*bf00*/  ISETP.LT.OR P2, PT, R6, 0x2, P2 ;  /* 0x000000020600780c */ /* 0x000fe40001741670 */
[----:B------:R-:W-:Y:S02]  /*bf10*/  ISETP.GT.AND P1, PT, R7, 0x9, !P3 ;  /* 0x000000090700780c */ /* 0x000fe40005f24270 */
[----:B------:R-:W-:-:S02]  /*bf20*/  FSEL R168, R25, -INF , !P2 ;  /* 0xff80000019a87808 */ /* 0x000fc40005000000 */
[C---:B------:R-:W-:Y:S01]  /*bf30*/  ISETP.LT.OR P1, PT, R6.reuse, 0xa, P1 ;  /* 0x0000000a0600780c */ /* 0x040fe20000f21670 */
[----:B0-----:R-:W-:Y:S01]  /*bf40*/  IMAD.IADD R8, R15, 0x1, R14 ;  /* 0x000000010f087824 */ /* 0x001fe200078e020e */
        /* <DEDUP_REMOVED lines=29> */
[C---:B------:R-:W-:Y:S02]  /*c120*/  ISETP.LT.OR P1, PT, R6.reuse, 0x22, P1 ;  /* 0x000000220600780c */ /* 0x040fe40000f21670 */
        /* <DEDUP_REMOVED lines=45> */
[----:B------:R-:W-:Y:S02]  /*c400*/  P2R R25, PR, RZ, 0x8 ;  /* 0x00000008ff197803 */ /* 0x000fe40000000000 */
[----:B------:R-:W-:-:S02]  /*c410*/  FSEL R60, R60, -INF , !P1 ;  /* 0xff8000003c3c7808 */ /* 0x000fc40004800000 */
        /* <DEDUP_REMOVED lines=22> */
[----:B------:R-:W-:Y:S01]  /*c580*/  ISETP.GT.AND P6, PT, R7, 0x59, !P6 ;  /* 0x000000590700780c */ /* 0x000fe200077c4270 */
[----:B------:R-:W-:-:S03]  /*c590*/  IMAD.IADD R7, R17, 0x1, R14 ;  /* 0x0000000111077824 */ /* 0x000fc600078e020e */
        /* <DEDUP_REMOVED lines=14> */
.L_x_3708:
[----:B------:R-:W-:-:S13]  /*c680*/  ISETP.NE.AND P6, PT, R9, 0x1, PT ;  /* 0x000000010900780c */ /* 0x000fda0003fc5270 */
[----:B------:R-:W-:-:S05]  /*c690*/  @P6 IMAD.HI.U32 R10, R4, R10, RZ ;  /* 0x0000000a040a6227 */ /* 0x000fca00078e00ff */
[----:B------:R-:W-:-:S07]  /*c6a0*/  @P6 SHF.R.U32.HI R4, RZ, R11, R10 ;  /* 0x0000000bff046219 */ /* 0x000fce000001160a */
.L_x_3709:
[----:B------:R-:W-:Y:S05]  /*c6b0*/  BSYNC B1 ;  /* 0x0000000000017941 */ /* 0x000fea0003800000 */
.L_x_3707:
[----:B------:R-:W-:-:S05]  /*c6c0*/  IMAD R4, R4, R9, R73 ;  /* 0x0000000904047224 */ /* 0x000fca00078e0249 */
[----:B------:R-:W-:Y:S02]  /*c6d0*/  VIADDMNMX R8, R4, R9, R8, PT ;  /* 0x0000000904087246 */ /* 0x000fe40003800108 */
[----:B------:R-:W-:-:S07]  /*c6e0*/  VIMNMX R7, R7, R4, !PT ;  /* 0x0000000407077248 */ /* 0x000fce0007fe0100 */
.L_x_3706:
[----:B------:R-:W-:Y:S05]  /*c6f0*/  BSYNC B0 ;  /* 0x0000000000007941 */ /* 0x000fea0003800000 */
.L_x_3705:
[----:B------:R-:W2:Y:S01]  /*c700*/  LDL.64 R14, [R1+0x430] ;  /* 0x00043000010e7983 */ /* 0x000ea20000100a00 */
[----:B------:R-:W-:Y:S02]  /*c710*/  ISETP.GT.AND P5, PT, R7, RZ, !P5 ;  /* 0x000000ff0700720c */ /* 0x000fe40006fa4270 */
        /* <DEDUP_REMOVED lines=35> */
[----:B------:R-:W-:Y:S02]  /*c950*/  ISETP.NE.AND P5, PT, R40, RZ, PT ;  /* 0x000000ff2800720c */ /* 0x000fe40003fa5270 */
[C---:B------:R-:W-:Y:S01]  /*c960*/  ISETP.GT.AND P1, PT, R7.reuse, 0x49, !P1 ;  /* 0x000000490700780c */ /* 0x040fe20004f24270 */
[----:B------:R-:W3:Y:S01]  /*c970*/  LDL R40, [R1+0x450] ;  /* 0x0004500001287983 */ /* 0x000ee20000100800 */
        /* <DEDUP_REMOVED lines=36> */
[----:B--2---:R-:W-:Y:S02]  /*cbc0*/  FMNMX.FTZ R4, R86, R14, !PT ;  /* 0x0000000e56047209 */ /* 0x004fe40007810000 */
[----:B------:R-:W-:Y:S02]  /*cbd0*/  ISETP.LT.OR P5, PT, R8, 0x49, P5 ;  /* 0x000000490800780c */ /* 0x000fe40002fa1670 */
[----:B------:R-:W-:Y:S02]  /*cbe0*/  FMNMX.FTZ R4, R168, R4, !PT ;  /* 0x00000004a8047209 */ /* 0x000fe40007810000 */
[----:B------:R-:W-:-:S02]  /*cbf0*/  FSEL R62, R62, -INF , !P5 ;  /* 0xff8000003e3e7808 */ /* 0x000fc40006800000 */
[----:B------:R-:W-:Y:S02]  /*cc00*/  FMNMX.FTZ R4, R170, R4, !PT ;  /* 0x00000004aa047209 */ /* 0x000fe40007810000 */
[C---:B------:R-:W-:Y:S02]  /*cc10*/  ISETP.GT.AND P2, PT, R7.reuse, 0x50, !P2 ;  /* 0x000000500700780c */ /* 0x040fe40005744270 */
[----:B------:R-:W-:Y:S02]  /*cc20*/  FMNMX.FTZ R4, R84, R4, !PT ;  /* 0x0000000454047209 */ /* 0x000fe40007810000 */
[----:B------:R-:W-:Y:S02]  /*cc30*/  ISETP.LT.OR P1, PT, R8, 0x4a, P1 ;  /* 0x0000004a0800780c */ /* 0x000fe40000f21670 */
[----:B------:R-:W-:Y:S02]  /*cc40*/  FMNMX.FTZ R4, R82, R4, !PT ;  /* 0x0000000452047209 */ /* 0x000fe40007810000 */
[----:B------:R-:W-:-:S02]  /*cc50*/  ISETP.GT.AND P3, PT, R7, 0x51, !P3 ;  /* 0x000000510700780c */ /* 0x000fc40005f64270 */
[----:B------:R-:W-:Y:S02]  /*cc60*/  FMNMX.FTZ R4, R80, R4, !PT ;  /* 0x0000000450047209 */ /* 0x000fe40007810000 */
[----:B------:R-:W-:Y:S02]  /*cc70*/  ISETP.NE.AND P6, PT, R21, RZ, PT ;  /* 0x000000ff1500720c */ /* 0x000fe40003fc5270 */
        /* <DEDUP_REMOVED lines=37> */
[----:B------:R-:W-:Y:S02]  /*ced0*/  FMNMX.FTZ R5, R59, R4, !PT ;  /* 0x000000043b057209 */ /* 0x000fe40007810000 */
[----:B------:R-:W-:Y:S01]  /*cee0*/  ISETP.LT.OR P2, PT, R8, 0x51, P2 ;  /* 0x000000510800780c */ /* 0x000fe20001741670 */
[----:B------:R-:W0:Y:S01]  /*cef0*/  SHFL.BFLY PT, R10, R9, 0x1, 0x1f ;  /* 0x0c201f00090a7f89 */ /* 0x000e2200000e0000 */
        /* <DEDUP_REMOVED lines=16> */
[----:B0-----:R-:W-:Y:S01]  /*d000*/  FMNMX.FTZ R8, R9, R10, !PT ;  /* 0x0000000a09087209 */ /* 0x001fe20007810000 */
[----:B------:R-:W2:Y:S04]  /*d010*/  LDL.64 R4, [R1+0x440] ;  /* 0x0004400001047983 */ /* 0x000ea80000100a00 */
[----:B------:R0:W-:Y:S04]  /*d020*/  STL.64 [R1+0x430], R6 ;  /* 0x0004300601007387 */ /* 0x0001e80000100a00 */
[----:B------:R-:W4:Y:S04]  /*d030*/  LDL R10, [R1+0x434] ;  /* 0x00043400010a7983 */ /* 0x000f280000100800 */
[----:B------:R-:W-:Y:S04]  /*d040*/  STL [R1+0x430], R8 ;  /* 0x0004300801007387 */ /* 0x000fe80000100800 */
[----:B------:R-:W3:Y:S04]  /*d050*/  LDL R11, [R1+0x430] ;  /* 0x00043000010b7983 */ /* 0x000ee80000100800 */
[----:B----4-:R-:W1:Y:S01]  /*d060*/  SHFL.BFLY PT, R7, R10, 0x2, 0x1f ;  /* 0x0c401f000a077f89 */ /* 0x010e6200000e0000 */
[----:B---3--:R-:W-:Y:S01]  /*d070*/  FMUL.FTZ R9, R40, R11 ;  /* 0x0000000b28097220 */ /* 0x008fe20000410000 */
[----:B------:R-:W-:-:S04]  /*d080*/  FSETP.NEU.FTZ.AND P1, PT, R11, -INF , PT ;  /* 0xff8000000b00780b */ /* 0x000fc80003f3d000 */
[----:B------:R-:W-:-:S05]  /*d090*/  FSEL R9, R9, RZ, P1 ;  /* 0x000000ff09097208 */ /* 0x000fca0000800000 */
[----:B0-----:R-:W-:Y:S01]  /*d0a0*/  FFMA.FTZ R6, R84, R40, -R9 ;  /* 0x0000002854067223 */ /* 0x001fe20000010809 */
[----:B-1----:R-:W-:-:S03]  /*d0b0*/  FMNMX.FTZ R7, R7, R10, !PT ;  /* 0x0000000a07077209 */ /* 0x002fc60007810000 */
[----:B------:R0:W-:Y:S02]  /*d0c0*/  MUFU.EX2 R25, R6 ;  /* 0x0000000600197308 */ /* 0x0001e40000000800 */
[----:B0-----:R-:W0:Y:S01]  /*d0d0*/  SHFL.BFLY PT, R6, R7, 0x1, 0x1f ;  /* 0x0c201f0007067f89 */ /* 0x001e2200000e0000 */
[----:B------:R-:W-:Y:S01]  /*d0e0*/  FSEL R11, R11, RZ, P1 ;  /* 0x000000ff0b0b7208 */ /* 0x000fe20000800000 */
[-CC-:B------:R-:W-:Y:S01]  /*d0f0*/  FFMA.FTZ R13, R86, R40.reuse, -R9.reuse ;  /* 0x00000028560d7223 */ /* 0x180fe20000010809 */
[----:B------:R-:W-:-:S03]  /*d100*/  FFMA.FTZ R21, R24, R40, -R9 ;  /* 0x0000002818157223 */ /* 0x000fc60000010809 */
[----:B------:R-:W-:Y:S01]  /*d110*/  FADD.FTZ R11, R14, -R11 ;  /* 0x8000000b0e0b7221 */ /* 0x000fe20000010000 */
[----:B0-----:R-:W-:-:S04]  /*d120*/  FMNMX.FTZ R6, R7, R6, !PT ;  /* 0x0000000607067209 */ /* 0x001fc80007810000 */
        /* <DEDUP_REMOVED lines=10> */
[-C--:B------:R-:W-:Y:S01]  /*d1d0*/  FFMA.FTZ R169, R27, R40.reuse, -R7 ;  /* 0x000000281ba97223 */ /* 0x080fe20000010807 */
[----:B------:R-:W-:Y:S01]  /*d1e0*/  MUFU.EX2 R13, R13 ;  /* 0x0000000d000d7308 */ /* 0x000fe20000000800 */
[-C--:B------:R-:W-:Y:S01]  /*d1f0*/  FFMA.FTZ R170, R170, R40.reuse, -R9 ;  /* 0x00000028aaaa7223 */ /* 0x080fe20000010809 */
[----:B------:R-:W-:-:S06]  /*d200*/  FFMA.FTZ R171, R30, R40, -R7 ;  /* 0x000000281eab7223 */ /* 0x000fcc0000010807 */
[----:B------:R-:W2:Y:S01]  /*d210*/  MUFU.EX2 R28, R11 ;  /* 0x0000000b001c7308 */ /* 0x000ea20000000800 */
[-C--:B------:R-:W-:Y:S01]  /*d220*/  FFMA.FTZ R178, R12, R40.reuse, -R9 ;  /* 0x000000280cb27223 */ /* 0x080fe20000010809 */
[----:B------:R-:W-:-:S06]  /*d230*/  FFMA.FTZ R12, R31, R40, -R7 ;  /* 0x000000281f0c7223 */ /* 0x000fcc0000010807 */
[----:B------:R-:W-:Y:S08]  /*d240*/  MUFU.EX2 R24, R24 ;  /* 0x0000001800187308 */ /* 0x000ff00000000800 */
[----:B------:R-:W0:Y:S01]  /*d250*/  MUFU.EX2 R26, R15 ;  /* 0x0000000f001a7308 */ /* 0x000e220000000800 */
[----:B------:R-:W-:-:S07]  /*d260*/  FFMA.FTZ R212, R82, R40, -R9 ;  /* 0x0000002852d47223 */ /* 0x000fce0000010809 */
[----:B------:R-:W1:Y:S01]  /*d270*/  MUFU.EX2 R168, R168 ;  /* 0x000000a800a87308 */ /* 0x000e620000000800 */
[----:B------:R-:W-:-:S07]  /*d280*/  FFMA.FTZ R208, R34, R40, -R7 ;  /* 0x0000002822d07223 */ /* 0x000fce0000010807 */
[----:B------:R-:W3:Y:S01]  /*d290*/  MUFU.EX2 R169, R169 ;  /* 0x000000a900a97308 */ /* 0x000ee20000000800 */
[----:B------:R-:W-:-:S07]  /*d2a0*/  FFMA.FTZ R233, R80, R40, -R9 ;  /* 0x0000002850e97223 */ /* 0x000fce0000010809 */
[----:B------:R-:W4:Y:S01]  /*d2b0*/  MUFU.EX2 R170, R170 ;  /* 0x000000aa00aa7308 */ /* 0x000f220000000800 */
[-C--:B------:R-:W-:Y:S01]  /*d2c0*/  FFMA.FTZ R187, R20, R40.reuse, -R9 ;  /* 0x0000002814bb7223 */ /* 0x080fe20000010809 */
[----:B------:R-:W-:-:S06]  /*d2d0*/  FFMA.FTZ R209, R35, R40, -R7 ;  /* 0x0000002823d17223 */ /* 0x000fcc0000010807 */
        /* <DEDUP_REMOVED lines=14> */
[----:B------:R-:W5:Y:S01]  /*d3c0*/  MUFU.EX2 R212, R212 ;  /* 0x000000d400d47308 */ /* 0x000f620000000800 */
[-CC-:B------:R-:W-:Y:S01]  /*d3d0*/  FFMA.FTZ R177, R64, R40.reuse, -R9.reuse ;  /* 0x0000002840b17223 */ /* 0x180fe20000010809 */
[----:B------:R-:W-:Y:S01]  /*d3e0*/  FFMA.FTZ R20, R68, R40, -R9 ;  /* 0x0000002844147223 */ /* 0x000fe20000010809 */
[----:B--2---:R-:W-:Y:S01]  /*d3f0*/  FFMA.FTZ R9, R28, R4, R13 ;  /* 0x000000041c097223 */ /* 0x004fe2000001000d */
[----:B0-----:R-:W-:Y:S01]  /*d400*/  FFMA.FTZ R4, R5, R26, R24 ;  /* 0x0000001a05047223 */ /* 0x001fe20000010018 */
[----:B------:R-:W-:-:S03]  /*d410*/  FFMA.FTZ R206, R38, R40, -R7 ;  /* 0x0000002826ce7223 */ /* 0x000fc60000010807 */
[----:B------:R-:W0:Y:S01]  /*d420*/  MUFU.EX2 R208, R208 ;  /* 0x000000d000d07308 */ /* 0x000e220000000800 */
[----:B-1----:R-:W-:Y:S01]  /*d430*/  FADD.FTZ R9, R168, R9 ;  /* 0x00000009a8097221 */ /* 0x002fe20000010000 */
[----:B---3--:R-:W-:Y:S01]  /*d440*/  FADD.FTZ R4, R169, R4 ;  /* 0x00000004a9047221 */ /* 0x008fe20000010000 */
[----:B------:R-:W-:-:S05]  /*d450*/  FFMA.FTZ R207, R39, R40, -R7 ;  /* 0x0000002827cf7223 */ /* 0x000fca0000010807 */
[----:B------:R-:W1:Y:S01]  /*d460*/  MUFU.EX2 R233, R233 ;  /* 0x000000e900e97308 */ /* 0x000e620000000800 */
[----:B----4-:R-:W-:Y:S01]  /*d470*/  FADD.FTZ R8, R170, R9 ;  /* 0x00000009aa087221 */ /* 0x010fe20000010000 */
[----:B-----5:R-:W-:-:S06]  /*d480*/  FADD.FTZ R5, R171, R4 ;  /* 0x00000004ab057221 */ /* 0x020fcc0000010000 */
[----:B------:R-:W2:Y:S01]  /*d490*/  MUFU.EX2 R209, R209 ;  /* 0x000000d100d17308 */ /* 0x000ea20000000800 */
[----:B------:R-:W-:Y:S01]  /*d4a0*/  FFMA.FTZ R200, R42, R40, -R7 ;  /* 0x000000282ac87223 */ /* 0x000fe20000010807 */
[----:B------:R-:W-:-:S06]  /*d4b0*/  FADD.FTZ R9, R25, R8 ;  /* 0x0000000819097221 */ /* 0x000fcc0000010000 */
[----:B------:R-:W3:Y:S01]  /*d4c0*/  MUFU.EX2 R210, R210 ;  /* 0x000000d200d27308 */ /* 0x000ee20000000800 */
[----:B------:R-:W-:Y:S01]  /*d4d0*/  FADD.FTZ R5, R12, R5 ;  /* 0x000000050c057221 */ /* 0x000fe20000010000 */
[----:B------:R-:W-:-:S06]  /*d4e0*/  FFMA.FTZ R201, R43, R40, -R7 ;  /* 0x000000282bc97223 */ /* 0x000fcc0000010807 */
[----:B------:R-:W4:Y:S01]  /*d4f0*/  MUFU.EX2 R206, R206 ;  /* 0x000000ce00ce7308 */ /* 0x000f220000000800 */
[----:B------:R-:W-:Y:S01]  /*d500*/  FADD.FTZ R4, R212, R9 ;  /* 0x00000009d4047221 */ /* 0x000fe20000010000 */
[----:B0-----:R-:W-:-:S06]  /*d510*/  FADD.FTZ R8, R208, R5 ;  /* 0x00000005d0087221 */ /* 0x001fcc0000010000 */
[----:B------:R-:W0:Y:S01]  /*d520*/  MUFU.EX2 R211, R211 ;  /* 0x000000d300d37308 */ /* 0x000e220000000800 */
[----:B------:R-:W-:-:S07]  /*d530*/  FFMA.FTZ R198, R46, R40, -R7 ;  /* 0x000000282ec67223 */ /* 0x000fce0000010807 */
[----:B------:R-:W5:Y:S01]  /*d540*/  MUFU.EX2 R207, R207 ;  /* 0x000000cf00cf7308 */ /* 0x000f620000000800 */
[----:B-1----:R-:W-:Y:S01]  /*d550*/  FADD.FTZ R5, R233, R4 ;  /* 0x00000004e9057221 */ /* 0x002fe20000010000 */
[----:B--2---:R-:W-:-:S06]  /*d560*/  FADD.FTZ R9, R209, R8 ;  /* 0x00000008d1097221 */ /* 0x004fcc0000010000 */
[----:B------:R-:W1:Y:S01]  /*d570*/  MUFU.EX2 R205, R205 ;  /* 0x000000cd00cd7308 */ /* 0x000e620000000800 */
[----:B------:R-:W-:-:S07]  /*d580*/  FFMA.FTZ R199, R47, R40, -R7 ;  /* 0x000000282fc77223 */ /* 0x000fce0000010807 */
[----:B------:R-:W2:Y:S01]  /*d590*/  MUFU.EX2 R200, R200 ;  /* 0x000000c800c87308 */ /* 0x000ea20000000800 */
[----:B---3--:R-:W-:Y:S01]  /*d5a0*/  FADD.FTZ R4, R210, R5 ;  /* 0x00000005d2047221 */ /* 0x008fe20000010000 */
[----:B----4-:R-:W-:-:S06]  /*d5b0*/  FADD.FTZ R8, R206, R9 ;  /* 0x00000009ce087221 */ /* 0x010fcc0000010000 */
[----:B------:R-:W3:Y:S01]  /*d5c0*/  MUFU.EX2 R204, R204 ;  /* 0x000000cc00cc7308 */ /* 0x000ee20000000800 */
[----:B------:R-:W-:-:S07]  /*d5d0*/  FFMA.FTZ R190, R50, R40, -R7 ;  /* 0x0000002832be7223 */ /* 0x000fce0000010807 */
[----:B------:R-:W4:Y:S01]  /*d5e0*/  MUFU.EX2 R201, R201 ;  /* 0x000000c900c97308 */ /* 0x000f220000000800 */
[----:B0-----:R-:W-:Y:S01]  /*d5f0*/  FADD.FTZ R4, R211, R4 ;  /* 0x00000004d3047221 */ /* 0x001fe20000010000 */
[----:B-----5:R-:W-:-:S06]  /*d600*/  FADD.FTZ R5, R207, R8 ;  /* 0x00000008cf057221 */ /* 0x020fcc0000010000 */
        /* <DEDUP_REMOVED lines=55> */
[----:B------:R-:W3:Y:S08]  /*d980*/  MUFU.EX2 R178, R178 ;  /* 0x000000b200b27308 */ /* 0x000ef00000000800 */
[----:B------:R-:W4:Y:S01]  /*d990*/  MUFU.EX2 R17, R17 ;  /* 0x0000001100117308 */ /* 0x000f220000000800 */
[----:B0-----:R-:W-:Y:S01]  /*d9a0*/  FADD.FTZ R4, R185, R4 ;  /* 0x00000004b9047221 */ /* 0x001fe20000010000 */
[----:B-----5:R-:W-:-:S06]  /*d9b0*/  FADD.FTZ R5, R181, R8 ;  /* 0x00000008b5057221 */ /* 0x020fcc0000010000 */
[----:B------:R-:W0:Y:S08]  /*d9c0*/  MUFU.EX2 R20, R20 ;  /* 0x0000001400147308 */ /* 0x000e300000000800 */
[----:B------:R-:W5:Y:S01]  /*d9d0*/  MUFU.EX2 R14, R14 ;  /* 0x0000000e000e7308 */ /* 0x000f620000000800 */
[----:B-1----:R-:W-:Y:S01]  /*d9e0*/  FADD.FTZ R7, R177, R4 ;  /* 0x00000004b1077221 */ /* 0x002fe20000010000 */
[----:B--2---:R-:W-:-:S06]  /*d9f0*/  FADD.FTZ R4, R16, R5 ;  /* 0x0000000510047221 */ /* 0x004fcc0000010000 */
[----:B------:R-:W1:Y:S08]  /*da00*/  MUFU.EX2 R21, R21 ;  /* 0x0000001500157308 */ /* 0x000e700000000800 */
[----:B------:R-:W2:Y:S01]  /*da10*/  MUFU.EX2 R15, R15 ;  /* 0x0000000f000f7308 */ /* 0x000ea20000000800 */
[----:B---3--:R-:W-:Y:S01]  /*da20*/  FADD.FTZ R7, R178, R7 ;  /* 0x00000007b2077221 */ /* 0x008fe20000010000 */
[----:B----4-:R-:W-:-:S03]  /*da30*/  FADD.FTZ R5, R17, R4 ;  /* 0x0000000411057221 */ /* 0x010fc60000010000 */
[----:B0-----:R-:W-:Y:S01]  /*da40*/  FADD.FTZ R8, R20, R7 ;  /* 0x0000000714087221 */ /* 0x001fe20000010000 */
[----:B-----5:R-:W-:-:S03]  /*da50*/  FADD.FTZ R4, R14, R5 ;  /* 0x000000050e047221 */ /* 0x020fc60000010000 */
[----:B-1----:R-:W-:Y:S01]  /*da60*/  FADD.FTZ R8, R21, R8 ;  /* 0x0000000815087221 */ /* 0x002fe20000010000 */
[----:B------:R-:W-:Y:S01]  /*da70*/  STL [R1+0x434], R6 ;  /* 0x0004340601007387 */ /* 0x000fe20000100800 */
[----:B--2---:R-:W-:-:S05]  /*da80*/  FADD.FTZ R9, R15, R4 ;  /* 0x000000040f097221 */ /* 0x004fca0000010000 */
[----:B------:R0:W-:Y:S04]  /*da90*/  STL.64 [R1+0x440], R8 ;  /* 0x0004400801007387 */ /* 0x0001e80000100a00 */
[----:B------:R-:W2:Y:S01]  /*daa0*/  LD.E R7, desc[UR42][R18.64+0x220] ;  /* 0x0002202a12077980 */ /* 0x000ea2000c101900 */
[----:B------:R-:W-:-:S04]  /*dab0*/  UIADD3 UR4, UP0, UR37, 0x220, URZ ;  /* 0x0000022025047890 */ /* 0x000fc8000ff1e03f */
[----:B------:R-:W-:Y:S02]  /*dac0*/  ULOP3.LUT UR5, UR4, 0x4, URZ, 0xfc, !UPT ;  /* 0x0000000404057892 */ /* 0x000fe4000f8efc3f */
[----:B------:R-:W-:-:S04]  /*dad0*/  UIADD3.X UR6, URZ, UR36, URZ, UP0, !UPT ;  /* 0x000000243f067290 */ /* 0x000fc800087fe43f */
[----:B------:R-:W-:Y:S02]  /*dae0*/  IMAD.U32 R4, RZ, RZ, UR5 ;  /* 0x00000005ff047e24 */ /* 0x000fe4000f8e00ff */
[----:B------:R-:W-:Y:S02]  /*daf0*/  IMAD.U32 R5, RZ, RZ, UR6 ;  /* 0x00000006ff057e24 */ /* 0x000fe4000f8e00ff */
[----:B--2---:R-:W-:-:S05]  /*db00*/  FMUL.FTZ R7, R28, R7 ;  /* 0x000000071c077220 */ /* 0x004fca0000410000 */
[----:B------:R1:W-:Y:S04]  /*db10*/  ST.E desc[UR42][R18.64+0x220], R7 ;  /* 0x0002200712007985 */ /* 0x0003e8000c10192a */
[----:B------:R-:W2:Y:S02]  /*db20*/  LD.E R10, desc[UR42][R4.64] ;  /* 0x0000002a040a7980 */ /* 0x000ea4000c101900 */
[----:B--2---:R-:W-:-:S05]  /*db30*/  FMUL.FTZ R11, R28, R10 ;  /* 0x0000000a1c0b7220 */ /* 0x004fca0000410000 */
[----:B------:R2:W-:Y:S04]  /*db40*/  ST.E desc[UR42][R4.64], R11 ;  /* 0x0000000b04007985 */ /* 0x0005e8000c10192a */
[----:B0-----:R-:W3:Y:S04]  /*db50*/  LD.E R9, desc[UR42][R18.64+0x230] ;  /* 0x0002302a12097980 */ /* 0x001ee8000c101900 */
[----:B------:R-:W4:Y:S04]  /*db60*/  LD.E R143, desc[UR42][R18.64+0x414] ;  /* 0x0004142a128f7980 */ /* 0x000f28000c101900 */
        /* <DEDUP_REMOVED lines=60> */
[----:B------:R-:W-:-:S06]  /*df30*/  ULOP3.LUT UR5, UR4, 0x8, URZ, 0xfc, !UPT ;  /* 0x0000000804057892 */ /* 0x000fcc000f8efc3f */
[----:B------:R-:W-:Y:S02]  /*df40*/  IMAD.U32 R8, RZ, RZ, UR5 ;  /* 0x00000005ff087e24 */ /* 0x000fe4000f8e00ff */
[C---:B---3--:R-:W-:Y:S01]  /*df50*/  FMUL.FTZ R9, R28.reuse, R9 ;  /* 0x000000091c097220 */ /* 0x048fe20000410000 */
[----:B----4-:R-:W-:-:S04]  /*df60*/  FMUL.FTZ R143, R28, R143 ;  /* 0x0000008f1c8f7220 */ /* 0x010fc80000410000 */
[----:B------:R0:W-:Y:S01]  /*df70*/  ST.E desc[UR42][R18.64+0x230], R9 ;  /* 0x0002300912007985 */ /* 0x0001e2000c10192a */
[C---:B-----5:R-:W-:Y:S01]  /*df80*/  FMUL.FTZ R27, R28.reuse, R27 ;  /* 0x0000001b1c1b7220 */ /* 0x060fe20000410000 */
[C---:B------:R-:W-:Y:S01]  /*df90*/  FMUL.FTZ R29, R28.reuse, R29 ;  /* 0x0000001d1c1d7220 */ /* 0x040fe20000410000 */
[C---:B------:R-:W-:Y:S01]  /*dfa0*/  FMUL.FTZ R31, R28.reuse, R31 ;  /* 0x0000001f1c1f7220 */ /* 0x040fe20000410000 */
[----:B0-----:R-:W-:Y:S02]  /*dfb0*/  IMAD.U32 R9, RZ, RZ, UR6 ;  /* 0x00000006ff097e24 */ /* 0x001fe4000f8e00ff */
[C---:B------:R-:W-:Y:S01]  /*dfc0*/  FMUL.FTZ R33, R28.reuse, R33 ;  /* 0x000000211c217220 */ /* 0x040fe20000410000 */
[C---:B------:R-:W-:Y:S01]  /*dfd0*/  FMUL.FTZ R35, R28.reuse, R35 ;  /* 0x000000231c237220 */ /* 0x040fe20000410000 */
[C---:B------:R-:W-:Y:S01]  /*dfe0*/  FMUL.FTZ R7, R28.reuse, R7 ;  /* 0x000000071c077220 */ /* 0x040fe20000410000 */
[C---:B------:R-:W-:Y:S01]  /*dff0*/  FMUL.FTZ R37, R28.reuse, R37 ;  /* 0x000000251c257220 */ /* 0x040fe20000410000 */
[C---:B------:R-:W-:Y:S01]  /*e000*/  FMUL.FTZ R39, R28.reuse, R39 ;  /* 0x000000271c277220 */ /* 0x040fe20000410000 */
[C---:B--2---:R-:W-:Y:S01]  /*e010*/  FMUL.FTZ R11, R28.reuse, R11 ;  /* 0x0000000b1c0b7220 */ /* 0x044fe20000410000 */
        /* <DEDUP_REMOVED lines=112> */
[----:B0-----:R-:W2:Y:S01]  /*e720*/  LD.E R11, desc[UR42][R8.64] ;  /* 0x0000002a080b7980 */ /* 0x001ea2000c101900 */
[----:B------:R-:W-:Y:S01]  /*e730*/  ULOP3.LUT UR4, UR4, 0xc, URZ, 0xfc, !UPT ;  /* 0x0000000c04047892 */ /* 0x000fe2000f8efc3f */
[----:B------:R-:W-:-:S05]  /*e740*/  IMAD.U32 R7, RZ, RZ, UR6 ;  /* 0x00000006ff077e24 */ /* 0x000fca000f8e00ff */
[----:B------:R-:W-:Y:S02]  /*e750*/  IMAD.U32 R6, RZ, RZ, UR4 ;  /* 0x00000004ff067e24 */ /* 0x000fe4000f8e00ff */
[----:B--2---:R-:W-:-:S05]  /*e760*/  FMUL.FTZ R11, R26, R11 ;  /* 0x0000000b1a0b7220 */ /* 0x004fca0000410000 */
[----:B------:R0:W-:Y:S04]  /*e770*/  ST.E desc[UR42][R8.64], R11 ;  /* 0x0000000b08007985 */ /* 0x0001e8000c10192a */
[----:B------:R-:W2:Y:S02]  /*e780*/  LD.E R27, desc[UR42][R6.64] ;  /* 0x0000002a061b7980 */ /* 0x000ea4000c101900 */
[----:B--2---:R-:W-:-:S05]  /*e790*/  FMUL.FTZ R27, R26, R27 ;  /* 0x0000001b1a1b7220 */ /* 0x004fca0000410000 */
[----:B------:R1:W-:Y:S04]  /*e7a0*/  ST.E desc[UR42][R6.64], R27 ;  /* 0x0000001b06007985 */ /* 0x0003e8000c10192a */
[----:B------:R-:W2:Y:S04]  /*e7b0*/  LD.E R147, desc[UR42][R18.64+0x41c] ;  /* 0x00041c2a12937980 */ /* 0x000ea8000c101900 */
[----:B------:R-:W3:Y:S04]  /*e7c0*/  LD.E R29, desc[UR42][R18.64+0x238] ;  /* 0x0002382a121d7980 */ /* 0x000ee8000c101900 */
[----:B------:R-:W4:Y:S04]  /*e7d0*/  LD.E R31, desc[UR42][R18.64+0x23c] ;  /* 0x00023c2a121f7980 */ /* 0x000f28000c101900 */
[----:B------:R-:W5:Y:S04]  /*e7e0*/  LD.E R33, desc[UR42][R18.64+0x248] ;  /* 0x0002482a12217980 */ /* 0x000f68000c101900 */
[----:B------:R-:W5:Y:S04]  /*e7f0*/  LD.E R35, desc[UR42][R18.64+0x24c] ;  /* 0x00024c2a12237980 */ /* 0x000f68000c101900 */
[----:B------:R-:W5:Y:S04]  /*e800*/  LD.E R37, desc[UR42][R18.64+0x258] ;  /* 0x0002582a12257980 */ /* 0x000f68000c101900 */
[----:B------:R-:W5:Y:S04]  /*e810*/  LD.E R39, desc[UR42][R18.64+0x25c] ;  /* 0x00025c2a12277980 */ /* 0x000f68000c101900 */
[----:B0-----:R-:W5:Y:S04]  /*e820*/  LD.E R11, desc[UR42][R18.64+0x268] ;  /* 0x0002682a120b7980 */ /* 0x001f68000c101900 */
        /* <DEDUP_REMOVED lines=177> */
[----:B------:R-:W-:Y:S01]  /*f340*/  ST.E desc[UR42][R18.64+0x418], R145 ;  /* 0x0004189112007985 */ /* 0x000fe2000c10192a */
[----:B------:R2:W-:Y:S06]  /*f350*/  BAR.SYNC.DEFER_BLOCKING R214, 0x100 ;  /* 0x000400d60000751d */ /* 0x0005ec0000010000 */
[----:B0-----:R-:W3:Y:S04]  /*f360*/  LD.E R29, desc[UR42][R18.64+0x220] ;  /* 0x0002202a121d7980 */ /* 0x001ee8000c101900 */
[----:B-1----:R-:W4:Y:S04]  /*f370*/  LD.E R27, desc[UR42][R18.64+0x210] ;  /* 0x0002102a121b7980 */ /* 0x002f28000c101900 */
[----:B------:R-:W4:Y:S04]  /*f380*/  LD.E.64 R10, desc[UR42][R18.64+0xa8] ;  /* 0x0000a82a120a7980 */ /* 0x000f28000c101b00 */
[----:B---3--:R0:W-:Y:S04]  /*f390*/  ST.E desc[UR42][R18.64+0x220], R29 ;  /* 0x0002201d12007985 */ /* 0x0081e8000c10192a */
[----:B------:R-:W3:Y:S04]  /*f3a0*/  LD.E R31, desc[UR42][R4.64] ;  /* 0x0000002a041f7980 */ /* 0x000ee8000c101900 */
[----:B---3--:R1:W-:Y:S04]  /*f3b0*/  ST.E desc[UR42][R4.64], R31 ;  /* 0x0000001f04007985 */ /* 0x0083e8000c10192a */
[----:B------:R-:W3:Y:S04]  /*f3c0*/  LD.E R33, desc[UR42][R8.64] ;  /* 0x0000002a08217980 */ /* 0x000ee8000c101900 */
[----:B---3--:R3:W-:Y:S04]  /*f3d0*/  ST.E desc[UR42][R8.64], R33 ;  /* 0x0000002108007985 */ /* 0x0087e8000c10192a */
[----:B------:R-:W5:Y:S04]  /*f3e0*/  LD.E R35, desc[UR42][R6.64] ;  /* 0x0000002a06237980 */ /* 0x000f68000c101900 */
[----:B-----5:R5:W-:Y:S04]  /*f3f0*/  ST.E desc[UR42][R6.64], R35 ;  /* 0x0000002306007985 */ /* 0x020be8000c10192a */
[----:B------:R-:W2:Y:S04]  /*f400*/  LD.E R37, desc[UR42][R18.64+0x230] ;  /* 0x0002302a12257980 */ /* 0x000ea8000c101900 */
[----:B------:R-:W4:Y:S04]  /*f410*/  LD.E R39, desc[UR42][R18.64+0x234] ;  /* 0x0002342a12277980 */ /* 0x000f28000c101900 */
[----:B0-----:R-:W4:Y:S04]  /*f420*/  LD.E R29, desc[UR42][R18.64+0x238] ;  /* 0x0002382a121d7980 */ /* 0x001f28000c101900 */
[----:B------:R-:W4:Y:S04]  /*f430*/  LD.E R41, desc[UR42][R18.64+0x23c] ;  /* 0x00023c2a12297980 */ /* 0x000f28000c101900 */
[----:B------:R-:W4:Y:S04]  /*f440*/  LD.E R43, desc[UR42][R18.64+0x240] ;  /* 0x0002402a122b7980 */ /* 0x000f28000c101900 */
[----:B------:R-:W4:Y:S04]  /*f450*/  LD.E R45, desc[UR42][R18.64+0x244] ;  /* 0x0002442a122d7980 */ /* 0x000f28000c101900 */
[----:B-1----:R-:W4:Y:S04]  /*f460*/  LD.E R31, desc[UR42][R18.64+0x248] ;  /* 0x0002482a121f7980 */ /* 0x002f28000c101900 */
[----:B------:R-:W4:Y:S04]  /*f470*/  LD.E R47, desc[UR42][R18.64+0x24c] ;  /* 0x00024c2a122f7980 */ /* 0x000f28000c101900 */
[----:B---3--:R-:W3:Y:S04]  /*f480*/  LD.E R33, desc[UR42][R18.64+0x250] ;  /* 0x0002502a12217980 */ /* 0x008ee8000c101900 */
[----:B------:R-:W3:Y:S04]  /*f490*/  LD.E R49, desc[UR42][R18.64+0x254] ;  /* 0x0002542a12317980 */ /* 0x000ee8000c101900 */
        /* <DEDUP_REMOVED lines=114> */
[----:B--2---:R-:W-:Y:S04]  /*fbc0*/  ST.E desc[UR42][R18.64+0x230], R37 ;  /* 0x0002302512007985 */ /* 0x004fe8000c10192a */
[----:B----4-:R-:W-:Y:S04]  /*fbd0*/  ST.E desc[UR42][R18.64+0x234], R39 ;  /* 0x0002342712007985 */ /* 0x010fe8000c10192a */
[----:B------:R-:W-:Y:S04]  /*fbe0*/  ST.E desc[UR42][R18.64+0x238], R29 ;  /* 0x0002381d12007985 */ /* 0x000fe8000c10192a */
[----:B------:R-:W-:Y:S04]  /*fbf0*/  ST.E desc[UR42][R18.64+0x23c], R41 ;  /* 0x00023c2912007985 */ /* 0x000fe8000c10192a */
[----:B------:R-:W-:Y:S04]  /*fc00*/  ST.E desc[UR42][R18.64+0x240], R43 ;  /* 0x0002402b12007985 */ /* 0x000fe8000c10192a */
[----:B------:R-:W-:Y:S04]  /*fc10*/  ST.E desc[UR42][R18.64+0x244], R45 ;  /* 0x0002442d12007985 */ /* 0x000fe8000c10192a */
[----:B------:R-:W-:Y:S04]  /*fc20*/  ST.E desc[UR42][R18.64+0x248], R31 ;  /* 0x0002481f12007985 */ /* 0x000fe8000c10192a */
[----:B------:R-:W-:Y:S04]  /*fc30*/  ST.E desc[UR42][R18.64+0x24c], R47 ;  /* 0x00024c2f12007985 */ /* 0x000fe8000c10192a */
[----:B---3--:R-:W-:Y:S04]  /*fc40*/  ST.E desc[UR42][R18.64+0x250], R33 ;  /* 0x0002502112007985 */ /* 0x008fe8000c10192a */
[----:B------:R-:W-:Y:S04]  /*fc50*/  ST.E desc[UR42][R18.64+0x254], R49 ;  /* 0x0002543112007985 */ /* 0x000fe8000c10192a */
        /* <DEDUP_REMOVED lines=114> */
[----:B0-----:R-:W5:Y:S01]  /*10380*/  LDL R26, [R1+0x88] ;  /* 0x00008800011a7983 */ /* 0x001f620000100800 */
[----:B------:R-:W-:Y:S01]  /*10390*/  IMAD R10, R27, 0xc00, R10 ;  /* 0x00000c001b0a7824 */ /* 0x000fe200078e020a */
[----:B------:R-:W-:-:S02]  /*103a0*/  F2FP.BF16.F32.PACK_AB R170, R25, R170 ;  /* 0x000000aa19aa723e */ /* 0x000fc400000010ff */
[----:B------:R-:W-:Y:S01]  /*103b0*/  F2FP.BF16.F32.PACK_AB R169, R169, R24 ;  /* 0x00000018a9a9723e */ /* 0x000fe200000010ff */
[----:B-1----:R-:W5:Y:S04]  /*103c0*/  LD.E R28, desc[UR42][R18.64+0x230] ;  /* 0x0002302a121c7980 */ /* 0x002f68000c101900 */
[----:B------:R-:W5:Y:S04]  /*103d0*/  LD.E R24, desc[UR42][R18.64+0x220] ;  /* 0x0002202a12187980 */ /* 0x000f68000c101900 */
        /* <DEDUP_REMOVED lines=72> */
[----:B------:R-:W-:-:S03]  /*10860*/  ISETP.NE.U32.AND P1, PT, R26, RZ, PT ;  /* 0x000000ff1a00720c */ /* 0x000fc60003f25070 */
        /* <DEDUP_REMOVED lines=54> */
[----:B------:R-:W-:-:S02]  /*10bd0*/  R2UR UR6, R10 ;  /* 0x000000000a0672ca */ /* 0x000fc400000e0000 */
[----:B------:R-:W-:Y:S02]  /*10be0*/  R2UR UR7, R11 ;  /* 0x000000000b0772ca */ /* 0x000fe400000e0000 */
[----:B------:R-:W-:Y:S02]  /*10bf0*/  F2FP.BF16.F32.PACK_AB R168, R168, R13 ;  /* 0x0000000da8a8723e */ /* 0x000fe400000010ff */
[----:B------:R-:W-:Y:S01]  /*10c00*/  F2FP.BF16.F32.PACK_AB R171, R12, R171 ;  /* 0x000000ab0cab723e */ /* 0x000fe200000010ff */
[----:B------:R-:W-:Y:S01]  /*10c10*/  VOTEU.ANY UP0, P1 ;  /* 0x00000000003f7886 */ /* 0x000fe20000800100 */
[----:B------:R-:W-:Y:S02]  /*10c20*/  VIADD R12, R10, 0x80 ;  /* 0x000000800a0c7836 */ /* 0x000fe40000000000 */
        /* <DEDUP_REMOVED lines=8> */
[----:B------:R-:W-:Y:S01]  /*10cb0*/  ST.E desc[UR42][R18.64+0x220], R24 ;  /* 0x0002201812007985 */ /* 0x000fe2000c10192a */
[----:B------:R-:W-:-:S02]  /*10cc0*/  F2FP.BF16.F32.PACK_AB R168, R233, R212 ;  /* 0x000000d4e9a8723e */ /* 0x000fc400000010ff */
[----:B------:R-:W-:Y:S01]  /*10cd0*/  F2FP.BF16.F32.PACK_AB R170, R211, R210 ;  /* 0x000000d2d3aa723e */ /* 0x000fe200000010ff */
[----:B------:R-:W-:Y:S01]  /*10ce0*/  ST.E desc[UR42][R4.64], R25 ;  /* 0x0000001904007985 */ /* 0x000fe2000c10192a */
        /* <DEDUP_REMOVED lines=130> */
[----:B------:R-:W-:Y:S01]  /*11510*/  R2UR UR6, R12 ;  /* 0x000000000c0672ca */ /* 0x000fe200000e0000 */
[----:B------:R-:W-:Y:S01]  /*11520*/  STL [R1+0x88], R2 ;  /* 0x0000880201007387 */ /* 0x000fe20000100800 */
        /* <DEDUP_REMOVED lines=281> */
[----:B------:R-:W-:Y:S01]  /*126c0*/  VIADD R10, R10, 0x280 ;  /* 0x000002800a0a7836 */ /* 0x000fe20000000000 */
[----:B------:R-:W-:Y:S02]  /*126d0*/  WARPGROUP.DEPBAR.LE gsb0, 0x0 ;  /* 0x00008000000079c5 */ /* 0x000fe40000010000 */
[----:B------:R-:W-:Y:S01]  /*126e0*/  ST.E desc[UR42][R18.64+0x220], R24 ;  /* 0x0002201812007985 */ /* 0x000fe2000c10192a */
[----:B------:R-:W-:Y:S02]  /*126f0*/  F2FP.BF16.F32.PACK_AB R168, R187, R186 ;  /* 0x000000babba8723e */ /* 0x000fe400000010ff */
[----:B------:R-:W-:Y:S01]  /*12700*/  F2FP.BF16.F32.PACK_AB R170, R185, R184 ;  /* 0x000000b8b9aa723e */ /* 0x000fe200000010ff */
[----:B------:R-:W-:Y:S01]  /*12710*/  ST.E desc[UR42][R4.64], R25 ;  /* 0x0000001904007985 */ /* 0x000fe2000c10192a */
        /* <DEDUP_REMOVED lines=398> */
[----:B------:R-:W-:Y:S04]  /*14000*/  STL [R1+0x88], R2 ;  /* 0x0000880201007387 */ /* 0x000fe80000100800 */
[----:B------:R-:W3:Y:S04]  /*14010*/  LD.E R11, desc[UR42][R18.64+0x220] ;  /* 0x0002202a120b7980 */ /* 0x000ee8000c101900 */
[----:B---3--:R3:W-:Y:S04]  /*14020*/  ST.E desc[UR42][R18.64+0x220], R11 ;  /* 0x0002200b12007985 */ /* 0x0087e8000c10192a */
[----:B------:R-:W4:Y:S04]  /*14030*/  LD.E R13, desc[UR42][R4.64] ;  /* 0x0000002a040d7980 */ /* 0x000f28000c101900 */
[----:B----4-:R4:W-:Y:S04]  /*14040*/  ST.E desc[UR42][R4.64], R13 ;  /* 0x0000000d04007985 */ /* 0x0109e8000c10192a */
[----:B------:R-:W5:Y:S04]  /*14050*/  LD.E R15, desc[UR42][R8.64] ;  /* 0x0000002a080f7980 */ /* 0x000f68000c101900 */
[----:B-----5:R5:W-:Y:S04]  /*14060*/  ST.E desc[UR42][R8.64], R15 ;  /* 0x0000000f08007985 */ /* 0x020be8000c10192a */
[----:B------:R-:W2:Y:S04]  /*14070*/  LD.E R17, desc[UR42][R6.64] ;  /* 0x0000002a06117980 */ /* 0x000ea8000c101900 */
[----:B--2---:R2:W-:Y:S04]  /*14080*/  ST.E desc[UR42][R6.64], R17 ;  /* 0x0000001106007985 */ /* 0x0045e8000c10192a */
[----:B------:R-:W2:Y:S04]  /*14090*/  LD.E R21, desc[UR42][R18.64+0x230] ;  /* 0x0002302a12157980 */ /* 0x000ea8000c101900 */
[----:B0-----:R-:W2:Y:S04]  /*140a0*/  LD.E R25, desc[UR42][R18.64+0x234] ;  /* 0x0002342a12197980 */ /* 0x001ea8000c101900 */
[----:B-1----:R-:W2:Y:S04]  /*140b0*/  LD.E R27, desc[UR42][R18.64+0x238] ;  /* 0x0002382a121b7980 */ /* 0x002ea8000c101900 */
[----:B------:R-:W2:Y:S04]  /*140c0*/  LD.E R29, desc[UR42][R18.64+0x23c] ;  /* 0x00023c2a121d7980 */ /* 0x000ea8000c101900 */
[----:B---3--:R-:W3:Y:S04]  /*140d0*/  LD.E R11, desc[UR42][R18.64+0x240] ;  /* 0x0002402a120b7980 */ /* 0x008ee8000c101900 */
[----:B------:R-:W3:Y:S04]  /*140e0*/  LD.E R31, desc[UR42][R18.64+0x244] ;  /* 0x0002442a121f7980 */ /* 0x000ee8000c101900 */
[----:B----4-:R-:W4:Y:S04]  /*140f0*/  LD.E R5, desc[UR42][R18.64+0x248] ;  /* 0x0002482a12057980 */ /* 0x010f28000c101900 */
[----:B------:R-:W4:Y:S04]  /*14100*/  LD.E R13, desc[UR42][R18.64+0x24c] ;  /* 0x00024c2a120d7980 */ /* 0x000f28000c101900 */
[----:B-----5:R-:W5:Y:S04]  /*14110*/  LD.E R9, desc[UR42][R18.64+0x250] ;  /* 0x0002502a12097980 */ /* 0x020f68000c101900 */
        /* <DEDUP_REMOVED lines=115> */
[----:B------:R0:W-:Y:S04]  /*14850*/  ST.E desc[UR42][R18.64+0x230], R21 ;  /* 0x0002301512007985 */ /* 0x0001e8000c10192a */
[----:B------:R0:W-:Y:S04]  /*14860*/  ST.E desc[UR42][R18.64+0x234], R25 ;  /* 0x0002341912007985 */ /* 0x0001e8000c10192a */
[----:B------:R0:W-:Y:S04]  /*14870*/  ST.E desc[UR42][R18.64+0x238], R27 ;  /* 0x0002381b12007985 */ /* 0x0001e8000c10192a */
[----:B------:R0:W-:Y:S04]  /*14880*/  ST.E desc[UR42][R18.64+0x23c], R29 ;  /* 0x00023c1d12007985 */ /* 0x0001e8000c10192a */
[----:B---3--:R0:W-:Y:S04]  /*14890*/  ST.E desc[UR42][R18.64+0x240], R11 ;  /* 0x0002400b12007985 */ /* 0x0081e8000c10192a */
[----:B------:R0:W-:Y:S04]  /*148a0*/  ST.E desc[UR42][R18.64+0x244], R31 ;  /* 0x0002441f12007985 */ /* 0x0001e8000c10192a */
[----:B----4-:R0:W-:Y:S04]  /*148b0*/  ST.E desc[UR42][R18.64+0x248], R5 ;  /* 0x0002480512007985 */ /* 0x0101e8000c10192a */
[----:B------:R0:W-:Y:S04]  /*148c0*/  ST.E desc[UR42][R18.64+0x24c], R13 ;  /* 0x00024c0d12007985 */ /* 0x0001e8000c10192a */
[----:B-----5:R0:W-:Y:S04]  /*148d0*/  ST.E desc[UR42][R18.64+0x250], R9 ;  /* 0x0002500912007985 */ /* 0x0201e8000c10192a */
[----:B------:R0:W-:Y:S04]  /*148e0*/  ST.E desc[UR42][R18.64+0x254], R15 ;  /* 0x0002540f12007985 */ /* 0x0001e8000c10192a */
[----:B--2---:R0:W-:Y:S04]  /*148f0*/  ST.E desc[UR42][R18.64+0x258], R7 ;  /* 0x0002580712007985 */ /* 0x0041e8000c10192a */
        /* <DEDUP_REMOVED lines=121> */
.L_x_3711:
[----:B------:R-:W-:Y:S05]  /*15090*/  BSYNC B0 ;  /* 0x0000000000007941 */ /* 0x000fea0003800000 */
.L_x_3710:
[C---:B------:R-:W-:Y:S01]  /*150a0*/  ISETP.GT.AND P0, PT, R0.reuse, R3, PT ;  /* 0x000000030000720c */ /* 0x040fe20003f04270 */
[----:B------:R-:W-:-:S12]  /*150b0*/  VIADD R0, R0, 0xffffffff ;  /* 0xffffffff00007836 */ /* 0x000fd80000000000 */
[----:B------:R-:W-:Y:S05]  /*150c0*/  @P0 BRA `(.L_x_3712) ;  /* 0xffffff5400280947 */ /* 0x000fea000383ffff */
[----:B01----:R-:W2:Y:S02]  /*150d0*/  LDL R2, [R1+0x70] ;  /* 0x0000700001027983 */ /* 0x003ea40000100800 */
[----:B--2---:R-:W-:-:S07]  /*150e0*/  IMAD.SHL.U32 R2, R2, 0x80, RZ ;  /* 0x0000008002027824 */ /* 0x004fce00078e00ff */
.L_x_3685:
        /* <DEDUP_REMOVED lines=10> */
[----:B------:R-:W-:-:S04]  /*15190*/  IMAD.IADD R2, R179, 0x1, R2 ;  /* 0x00000001b3027824 */ /* 0x000fc800078e0202 */
        /* <DEDUP_REMOVED lines=12> */
.L_x_3715:
[----:B------:R-:W-:-:S13]  /*15260*/  ISETP.NE.AND P0, PT, R7, 0x1, PT ;  /* 0x000000010700780c */ /* 0x000fda0003f05270 */
[----:B------:R-:W0:Y:S02]  /*15270*/  @P0 LDC.64 R4, c[0x0][0xae0] ;  /* 0x0002b800ff040b82 */ /* 0x000e240000000a00 */
[----:B0-----:R-:W-:-:S05]  /*15280*/  @P0 IMAD.HI.U32 R4, R2, R4, RZ ;  /* 0x0000000402040227 */ /* 0x001fca00078e00ff */
[----:B------:R-:W-:-:S07]  /*15290*/  @P0 SHF.R.U32.HI R2, RZ, R5, R4 ;  /* 0x00000005ff020219 */ /* 0x000fce0000011604 */
.L_x_3716:
[----:B------:R-:W-:Y:S05]  /*152a0*/  BSYNC B0 ;  /* 0x0000000000007941 */ /* 0x000fea0003800000 */
.L_x_3714:
[----:B------:R-:W-:-:S05]  /*152b0*/  IMAD R2, R2, R7, RZ ;  /* 0x0000000702027224 */ /* 0x000fca00078e02ff */
[----:B------:R-:W-:-:S07]  /*152c0*/  VIMNMX R3, R3, R2, !PT ;  /* 0x0000000203037248 */ /* 0x000fce0007fe0100 */
.L_x_3713:
[----:B------:R-:W-:-:S04]  /*152d0*/  VIADD R3, R3, 0x5f ;  /* 0x0000005f03037836 */ /* 0x000fc80000000000 */
[----:B------:R-:W-:-:S05]  /*152e0*/  IMAD.HI R3, R3, 0x2aaaaaab, RZ ;  /* 0x2aaaaaab03037827 */ /* 0x000fca00078e02ff */
[----:B------:R-:W-:-:S04]  /*152f0*/  SHF.R.U32.HI R2, RZ, 0x1f, R3 ;  /* 0x0000001fff027819 */ /* 0x000fc80000011603 */
[----:B------:R-:W-:-:S04]  /*15300*/  LEA.HI.SX32 R2, R3, R2, 0x1c ;  /* 0x0000000203027211 */ /* 0x000fc800078fe2ff */
[----:B------:R-:W-:-:S04]  /*15310*/  VIMNMX R5, R165, R2, !PT ;  /* 0x00000002a5057248 */ /* 0x000fc80007fe0100 */
[----:B------:R-:W-:-:S13]  /*15320*/  ISETP.GE.AND P0, PT, R0, R5, PT ;  /* 0x000000050000720c */ /* 0x000fda0003f06270 */
[----:B------:R-:W-:Y:S05]  /*15330*/  @!P0 BRA `(.L_x_3717) ;  /* 0x00000098001c8947 */ /* 0x000fea0003800000 */
[----:B------:R0:W5:Y:S01]  /*15340*/  LDL.64 R2, [R1+0x170] ;  /* 0x0001700001027983 */ /* 0x0001620000100a00 */
[----:B------:R-:W-:-:S07]  /*15350*/  IMAD.MOV.U32 R4, RZ, RZ, R0 ;  /* 0x000000ffff047224 */ /* 0x000fce00078e0000 */
.L_x_3734:
        /* <DEDUP_REMOVED lines=19> */
[----:B---3--:R-:W-:Y:S01]  /*15490*/  @!P1 IMAD.MOV.U32 R7, RZ, RZ, RZ ;  /* 0x000000ffff079224 */ /* 0x008fe200078e00ff */
[----:B--2---:R-:W-:-:S04]  /*154a0*/  LOP3.LUT R0, R0, 0x1, RZ, 0xfc, !PT ;  /* 0x0000000100007812 */ /* 0x004fc800078efcff */
[----:B------:R-:W-:-:S13]  /*154b0*/  ISETP.NE.AND P2, PT, R0, 0x3, PT ;  /* 0x000000030000780c */ /* 0x000fda0003f45270 */
[----:B-1----:R-:W-:Y:S05]  /*154c0*/  @!P2 BRA `(.L_x_3719) ;  /* 0x000000000004a947 */ /* 0x002fea0003800000 */
[----:B------:R-:W-:Y:S01]  /*154d0*/  BPT.TRAP 0x1 ;  /* 0x000000040000795c */ /* 0x000fe20000300000 */
.L_x_3719:
[----:B------:R-:W-:Y:S05]  /*154e0*/  BSYNC B0 ;  /* 0x0000000000007941 */ /* 0x000fea0003800000 */
.L_x_3718:
        /* <DEDUP_REMOVED lines=13> */
.L_x_3721:
[----:B------:R-:W-:Y:S05]  /*155c0*/  BSYNC B0 ;  /* 0x0000000000007941 */ /* 0x000fea0003800000 */
.L_x_3720:
        /* <DEDUP_REMOVED lines=8> */
.L_x_3723:
[----:B------:R-:W-:Y:S05]  /*15650*/  BSYNC B0 ;  /* 0x0000000000007941 */ /* 0x000fea0003800000 */
.L_x_3722:
        /* <DEDUP_REMOVED lines=57> */
[----:B-1----:R-:W-:Y:S05]  /*159f0*/  @!P2 BRA `(.L_x_3726) ;  /* 0x000000000004a947 */ /* 0x002fea0003800000 */
[----:B------:R-:W-:Y:S01]  /*15a00*/  BPT.TRAP 0x1 ;  /* 0x000000040000795c */ /* 0x000fe20000300000 */
.L_x_3726:
[----:B------:R-:W-:Y:S05]  /*15a10*/  BSYNC B0 ;  /* 0x0000000000007941 */ /* 0x000fea0003800000 */
.L_x_3725:
        /* <DEDUP_REMOVED lines=10> */
.L_x_3728:
[----:B------:R-:W-:Y:S05]  /*15ac0*/  BSYNC B0 ;  /* 0x0000000000007941 */ /* 0x000fea0003800000 */
.L_x_3727:
[----:B------:R-:W-:Y:S04]  /*15ad0*/  BSSY B0, `(.L_x_3729) ;  /* 0x0000006000007945 */ /* 0x000fe80003800000 */
[----:B--2---:R-:W-:Y:S05]  /*15ae0*/  @P1 BRA `(.L_x_3730) ;  /* 0x0000000000101947 */ /* 0x004fea0003800000 */
[----:B-----5:R-:W-:Y:S01]  /*15af0*/  IMAD R6, R6, 0x8, R9 ;  /* 0x0000000806067824 */ /* 0x020fe200078e0209 */
[----:B-1----:R-:W-:-:S04]  /*15b00*/  SHF.L.U32 R7, R8, 0x1f, RZ ;  /* 0x0000001f08077819 */ /* 0x002fc800000006ff */
[----:B------:R-:W1:Y:S02]  /*15b10*/  SYNCS.PHASECHK.TRANS64.TRYWAIT P1, [R6+URZ], R7 ;  /* 0x00000007060075a7 */ /* 0x000e64000802017f */
[----:B-1----:R-:W-:Y:S05]  /*15b20*/  @!P1 BRA `(.L_x_3731) ;  /* 0x0000021800749947 */ /* 0x002fea0003800000 */
.L_x_3730:
[----:B------:R-:W-:Y:S05]  /*15b30*/  BSYNC B0 ;  /* 0x0000000000007941 */ /* 0x000fea0003800000 */
.L_x_3729:
        /* <DEDUP_REMOVED lines=174> */
[----:B------:R-:W1:Y:S01]  /*16620*/  S2R R74, SR_TID.X ;  /* 0x00000000004a7919 */ /* 0x000e620000002100 */
[----:B------:R-:W-:Y:S04]  /*16630*/  STL [R1+0x90], R0 ;  /* 0x0000900001007387 */ /* 0x000fe80000100800 */
[----:B------:R-:W-:Y:S01]  /*16640*/  STL [R1+0x90], R0 ;  /* 0x0000900001007387 */ /* 0x000fe20000100800 */
[----:B------:R-:W-:-:S02]  /*16650*/  WARPGROUP.DEPBAR.LE gsb0, 0x0 ;  /* 0x00008000000079c5 */ /* 0x000fc40000010000 */
[----:B------:R-:W-:-:S06]  /*16660*/  WARPGROUP.ARRIVE ;  /* 0x00000000000079c5 */ /* 0x000fcc0000000000 */
[----:B------:R-:W-:Y:S01]  /*16670*/  HGMMA.64x96x16.F32.BF16 R24, gdesc[UR4], R24, gsb0 ;  /* 0x01600000041879f0 */ /* 0x000fe20008001818 */
[----:B-1----:R-:W-:Y:S01]  /*16680*/  LOP3.LUT R74, R74, 0x7f, RZ, 0xc0, !PT ;  /* 0x0000007f4a4a7812 */ /* 0x002fe200078ec0ff */
        /* <DEDUP_REMOVED lines=24> */
[----:B--2---:R-:W2:Y:S02]  /*16810*/  LDL.64 R6, [R1+0x430] ;  /* 0x0004300001067983 */ /* 0x004ea40000100a00 */
[----:B--2---:R-:W-:-:S04]  /*16820*/  FMNMX.FTZ R8, R24, R6, !PT ;  /* 0x0000000618087209 */ /* 0x004fc80007810000 */
        /* <DEDUP_REMOVED lines=37> */
[----:B------:R-:W-:-:S04]  /*16a80*/  FMNMX.FTZ R8, R54, R9, !PT ;  /* 0x0000000936087209 */ /* 0x000fc80007810000 */
[----:B------:R-:W-:Y:S01]  /*16a90*/  FMNMX.FTZ R9, R55, R8, !PT ;  /* 0x0000000837097209 */ /* 0x000fe20007810000 */
[----:B------:R-:W2:Y:S03]  /*16aa0*/  SHFL.BFLY PT, R11, R10, 0x2, 0x1f ;  /* 0x0c401f000a0b7f89 */ /* 0x000ea600000e0000 */
[----:B------:R-:W-:-:S04]  /*16ab0*/  FMNMX.FTZ R8, R58, R9, !PT ;  /* 0x000000093a087209 */ /* 0x000fc80007810000 */
[----:B------:R-:W-:-:S04]  /*16ac0*/  FMNMX.FTZ R9, R59, R8, !PT ;  /* 0x000000083b097209 */ /* 0x000fc80007810000 */
[----:B------:R-:W-:-:S04]  /*16ad0*/  FMNMX.FTZ R8, R62, R9, !PT ;  /* 0x000000093e087209 */ /* 0x000fc80007810000 */
[----:B------:R-:W-:-:S04]  /*16ae0*/  FMNMX.FTZ R9, R63, R8, !PT ;  /* 0x000000083f097209 */ /* 0x000fc80007810000 */
[----:B------:R-:W-:-:S04]  /*16af0*/  FMNMX.FTZ R8, R66, R9, !PT ;  /* 0x0000000942087209 */ /* 0x000fc80007810000 */
[----:B------:R-:W-:Y:S02]  /*16b00*/  FMNMX.FTZ R9, R67, R8, !PT ;  /* 0x0000000843097209 */ /* 0x000fe40007810000 */
[----:B--2---:R-:W-:Y:S02]  /*16b10*/  FMNMX.FTZ R13, R10, R11, !PT ;  /* 0x0000000b0a0d7209 */ /* 0x004fe40007810000 */
[----:B------:R-:W-:-:S03]  /*16b20*/  FMNMX.FTZ R8, R70, R9, !PT ;  /* 0x0000000946087209 */ /* 0x000fc60007810000 */
[----:B------:R-:W2:Y:S01]  /*16b30*/  SHFL.BFLY PT, R12, R13, 0x1, 0x1f ;  /* 0x0c201f000d0c7f89 */ /* 0x000ea200000e0000 */
[----:B------:R-:W-:-:S03]  /*16b40*/  FMNMX.FTZ R11, R71, R8, !PT ;  /* 0x00000008470b7209 */ /* 0x000fc60007810000 */
[----:B------:R-:W4:Y:S04]  /*16b50*/  LDL.64 R8, [R1+0x440] ;  /* 0x0004400001087983 */ /* 0x000f280000100a00 */
[----:B------:R-:W-:Y:S04]  /*16b60*/  STL.64 [R1+0x430], R10 ;  /* 0x0004300a01007387 */ /* 0x000fe80000100a00 */
[----:B------:R-:W3:Y:S01]  /*16b70*/  LDL R76, [R1+0x434] ;  /* 0x00043400014c7983 */ /* 0x000ee20000100800 */
[----:B--2---:R-:W-:-:S05]  /*16b80*/  FMNMX.FTZ R12, R13, R12, !PT ;  /* 0x0000000c0d0c7209 */ /* 0x004fca0007810000 */
[----:B------:R-:W-:Y:S04]  /*16b90*/  STL [R1+0x430], R12 ;  /* 0x0004300c01007387 */ /* 0x000fe80000100800 */
[----:B------:R-:W2:Y:S04]  /*16ba0*/  LDL R75, [R1+0x430] ;  /* 0x00043000014b7983 */ /* 0x000ea80000100800 */
[----:B---3--:R-:W3:Y:S01]  /*16bb0*/  SHFL.BFLY PT, R11, R76, 0x2, 0x1f ;  /* 0x0c401f004c0b7f89 */ /* 0x008ee200000e0000 */
[----:B--2---:R-:W-:Y:S01]  /*16bc0*/  FADD.FTZ R13, R6, -R75 ;  /* 0x8000004b060d7221 */ /* 0x004fe20000010000 */
[----:B------:R-:W-:Y:S01]  /*16bd0*/  FMUL.FTZ R75, R74, R75 ;  /* 0x0000004b4a4b7220 */ /* 0x000fe20000410000 */
[----:B---3--:R-:W-:-:S03]  /*16be0*/  FMNMX.FTZ R11, R11, R76, !PT ;  /* 0x0000004c0b0b7209 */ /* 0x008fc60007810000 */
[-CC-:B------:R-:W-:Y:S02]  /*16bf0*/  FFMA.FTZ R73, R24, R74.reuse, -R75.reuse ;  /* 0x0000004a18497223 */ /* 0x180fe4000001084b */
[----:B------:R-:W2:Y:S01]  /*16c00*/  SHFL.BFLY PT, R24, R11, 0x1, 0x1f ;  /* 0x0c201f000b187f89 */ /* 0x000ea200000e0000 */
[-CC-:B------:R-:W-:Y:S01]  /*16c10*/  FFMA.FTZ R168, R25, R74.reuse, -R75.reuse ;  /* 0x0000004a19a87223 */ /* 0x180fe2000001084b */
[-C--:B------:R-:W-:Y:S01]  /*16c20*/  FMUL.FTZ R13, R13, R74.reuse ;  /* 0x0000004a0d0d7220 */ /* 0x080fe20000410000 */
[-CC-:B------:R-:W-:Y:S01]  /*16c30*/  FFMA.FTZ R21, R32, R74.reuse, -R75.reuse ;  /* 0x0000004a20157223 */ /* 0x180fe2000001084b */
[----:B------:R-:W-:Y:S01]  /*16c40*/  MUFU.EX2 R73, R73 ;  /* 0x0000004900497308 */ /* 0x000fe20000000800 */
[----:B------:R-:W-:Y:S01]  /*16c50*/  FFMA.FTZ R170, R28, R74, -R75 ;  /* 0x0000004a1caa7223 */ /* 0x000fe2000001084b */
[----:B--2---:R-:W-:-:S05]  /*16c60*/  FMNMX.FTZ R24, R11, R24, !PT ;  /* 0x000000180b187209 */ /* 0x004fca0007810000 */
[----:B------:R-:W-:Y:S01]  /*16c70*/  FMUL.FTZ R25, R24, R74 ;  /* 0x0000004a18197220 */ /* 0x000fe20000410000 */
[----:B------:R-:W-:-:S03]  /*16c80*/  FADD.FTZ R7, R7, -R24 ;  /* 0x8000001807077221 */ /* 0x000fc60000010000 */
[-CC-:B------:R-:W-:Y:S01]  /*16c90*/  FFMA.FTZ R26, R26, R74.reuse, -R25.reuse ;  /* 0x0000004a1a1a7223 */ /* 0x180fe20000010819 */
[----:B------:R-:W-:Y:S01]  /*16ca0*/  FMUL.FTZ R7, R74, R7 ;  /* 0x000000074a077220 */ /* 0x000fe20000410000 */
        /* <DEDUP_REMOVED lines=8> */
[----:B------:R-:W2:Y:S08]  /*16d30*/  MUFU.EX2 R169, R169 ;  /* 0x000000a900a97308 */ /* 0x000eb00000000800 */
[----:B------:R-:W3:Y:S01]  /*16d40*/  MUFU.EX2 R168, R168 ;  /* 0x000000a800a87308 */ /* 0x000ee20000000800 */
[----:B------:R-:W-:-:S07]  /*16d50*/  FFMA.FTZ R211, R35, R74, -R25 ;  /* 0x0000004a23d37223 */ /* 0x000fce0000010819 */
[----:B------:R-:W0:Y:S01]  /*16d60*/  MUFU.EX2 R171, R171 ;  /* 0x000000ab00ab7308 */ /* 0x000e220000000800 */
[----:B------:R-:W-:-:S07]  /*16d70*/  FFMA.FTZ R190, R33, R74, -R75 ;  /* 0x0000004a21be7223 */ /* 0x000fce000001084b */
[----:B------:R-:W1:Y:S01]  /*16d80*/  MUFU.EX2 R170, R170 ;  /* 0x000000aa00aa7308 */ /* 0x000e620000000800 */
[----:B----4-:R-:W-:Y:S01]  /*16d90*/  FFMA.FTZ R6, R9, R32, R26 ;  /* 0x0000002009067223 */ /* 0x010fe2000001001a */
[----:B------:R-:W-:-:S06]  /*16da0*/  FFMA.FTZ R209, R38, R74, -R25 ;  /* 0x0000004a26d17223 */ /* 0x000fcc0000010819 */
[----:B------:R-:W4:Y:S01]  /*16db0*/  MUFU.EX2 R28, R28 ;  /* 0x0000001c001c7308 */ /* 0x000f220000000800 */
[----:B------:R-:W-:Y:S01]  /*16dc0*/  FFMA.FTZ R7, R72, R8, R73 ;  /* 0x0000000848077223 */ /* 0x000fe20000010049 */
[----:B------:R-:W-:-:S06]  /*16dd0*/  FFMA.FTZ R20, R36, R74, -R75 ;  /* 0x0000004a24147223 */ /* 0x000fcc000001084b */
[----:B------:R-:W4:Y:S01]  /*16de0*/  MUFU.EX2 R29, R29 ;  /* 0x0000001d001d7308 */ /* 0x000f220000000800 */
        /* <DEDUP_REMOVED lines=9> */
[----:B-1----:R-:W-:Y:S01]  /*16e80*/  FADD.FTZ R6, R170, R7 ;  /* 0x00000007aa067221 */ /* 0x002fe20000010000 */
[----:B------:R-:W-:-:S06]  /*16e90*/  FFMA.FTZ R16, R40, R74, -R75 ;  /* 0x0000004a28107223 */ /* 0x000fcc000001084b */
[----:B------:R-:W1:Y:S01]  /*16ea0*/  MUFU.EX2 R190, R190 ;  /* 0x000000be00be7308 */ /* 0x000e620000000800 */
[----:B----4-:R-:W-:Y:S01]  /*16eb0*/  FADD.FTZ R9, R28, R9 ;  /* 0x000000091c097221 */ /* 0x010fe20000010000 */
[----:B------:R-:W-:-:S06]  /*16ec0*/  FFMA.FTZ R207, R43, R74, -R25 ;  /* 0x0000004a2bcf7223 */ /* 0x000fcc0000010819 */
[----:B------:R-:W4:Y:S01]  /*16ed0*/  MUFU.EX2 R209, R209 ;  /* 0x000000d100d17308 */ /* 0x000f220000000800 */
[----:B------:R-:W-:Y:S01]  /*16ee0*/  FADD.FTZ R6, R29, R6 ;  /* 0x000000061d067221 */ /* 0x000fe20000010000 */
        /* <DEDUP_REMOVED lines=75> */
[----:B---3--:R-:W-:-:S06]  /*173a0*/  FADD.FTZ R6, R12, R7 ;  /* 0x000000070c067221 */ /* 0x008fcc0000010000 */
[----:B------:R-:W2:Y:S01]  /*173b0*/  MUFU.EX2 R202, R202 ;  /* 0x000000ca00ca7308 */ /* 0x000ea20000000800 */
[----:B------:R-:W-:-:S07]  /*173c0*/  FFMA.FTZ R198, R70, R74, -R25 ;  /* 0x0000004a46c67223 */ /* 0x000fce0000010819 */
[----:B------:R-:W3:Y:S01]  /*173d0*/  MUFU.EX2 R184, R184 ;  /* 0x000000b800b87308 */ /* 0x000ee20000000800 */
[----:B------:R-:W-:Y:S01]  /*173e0*/  FFMA.FTZ R68, R68, R74, -R75 ;  /* 0x0000004a44447223 */ /* 0x000fe2000001084b */
[----:B0-----:R-:W-:-:S06]  /*173f0*/  FADD.FTZ R7, R201, R8 ;  /* 0x00000008c9077221 */ /* 0x001fcc0000010000 */
[----:B------:R-:W0:Y:S01]  /*17400*/  MUFU.EX2 R197, R197 ;  /* 0x000000c500c57308 */ /* 0x000e220000000800 */
[----:B-1----:R-:W-:Y:S01]  /*17410*/  FADD.FTZ R6, R183, R6 ;  /* 0x00000006b7067221 */ /* 0x002fe20000010000 */
[----:B------:R-:W-:-:S06]  /*17420*/  FFMA.FTZ R177, R69, R74, -R75 ;  /* 0x0000004a45b17223 */ /* 0x000fcc000001084b */
[----:B------:R-:W1:Y:S01]  /*17430*/  MUFU.EX2 R10, R10 ;  /* 0x0000000a000a7308 */ /* 0x000e620000000800 */
[----:B------:R-:W-:Y:S01]  /*17440*/  FFMA.FTZ R204, R71, R74, -R25 ;  /* 0x0000004a47cc7223 */ /* 0x000fe20000010819 */
[----:B----4-:R-:W-:-:S06]  /*17450*/  FADD.FTZ R9, R196, R7 ;  /* 0x00000007c4097221 */ /* 0x010fcc0000010000 */
[----:B------:R-:W4:Y:S01]  /*17460*/  MUFU.EX2 R203, R203 ;  /* 0x000000cb00cb7308 */ /* 0x000f220000000800 */
[----:B------:R-:W-:-:S07]  /*17470*/  FADD.FTZ R7, R13, R6 ;  /* 0x000000060d077221 */ /* 0x000fce0000010000 */
[----:B------:R-:W4:Y:S01]  /*17480*/  MUFU.EX2 R182, R182 ;  /* 0x000000b600b67308 */ /* 0x000f220000000800 */
[----:B--2---:R-:W-:Y:S01]  /*17490*/  FADD.FTZ R6, R202, R9 ;  /* 0x00000009ca067221 */ /* 0x004fe20000010000 */
[----:B---3--:R-:W-:-:S06]  /*174a0*/  FADD.FTZ R7, R184, R7 ;  /* 0x00000007b8077221 */ /* 0x008fcc0000010000 */
[----:B------:R-:W-:Y:S08]  /*174b0*/  MUFU.EX2 R11, R68 ;  /* 0x00000044000b7308 */ /* 0x000ff00000000800 */
[----:B------:R-:W2:Y:S01]  /*174c0*/  MUFU.EX2 R198, R198 ;  /* 0x000000c600c67308 */ /* 0x000ea20000000800 */
[----:B0-----:R-:W-:Y:S01]  /*174d0*/  FADD.FTZ R6, R197, R6 ;  /* 0x00000006c5067221 */ /* 0x001fe20000010000 */
[----:B-1----:R-:W-:-:S06]  /*174e0*/  FADD.FTZ R7, R10, R7 ;  /* 0x000000070a077221 */ /* 0x002fcc0000010000 */
[----:B------:R-:W0:Y:S08]  /*174f0*/  MUFU.EX2 R177, R177 ;  /* 0x000000b100b17308 */ /* 0x000e300000000800 */
[----:B------:R-:W1:Y:S01]  /*17500*/  MUFU.EX2 R204, R204 ;  /* 0x000000cc00cc7308 */ /* 0x000e620000000800 */
[----:B----4-:R-:W-:Y:S01]  /*17510*/  FADD.FTZ R9, R203, R6 ;  /* 0x00000006cb097221 */ /* 0x010fe20000010000 */
[----:B------:R-:W-:-:S03]  /*17520*/  FADD.FTZ R6, R182, R7 ;  /* 0x00000007b6067221 */ /* 0x000fc60000010000 */
[----:B--2---:R-:W-:Y:S01]  /*17530*/  FADD.FTZ R9, R198, R9 ;  /* 0x00000009c6097221 */ /* 0x004fe20000010000 */
[----:B------:R-:W-:-:S04]  /*17540*/  FADD.FTZ R6, R11, R6 ;  /* 0x000000060b067221 */ /* 0x000fc80000010000 */
[----:B0-----:R-:W-:Y:S01]  /*17550*/  FADD.FTZ R8, R177, R6 ;  /* 0x00000006b1087221 */ /* 0x001fe20000010000 */
[----:B------:R-:W-:Y:S01]  /*17560*/  STL [R1+0x434], R24 ;  /* 0x0004341801007387 */ /* 0x000fe20000100800 */
[----:B-1----:R-:W-:-:S05]  /*17570*/  FADD.FTZ R9, R204, R9 ;  /* 0x00000009cc097221 */ /* 0x002fca0000010000 */
        /* <DEDUP_REMOVED lines=12> */
[----:B------:R-:W3:Y:S04]  /*17640*/  LD.E R149, desc[UR42][R18.64+0x414] ;  /* 0x0004142a12957980 */ /* 0x000ee8000c101900 */
[----:B0-----:R-:W4:Y:S04]  /*17650*/  LD.E R9, desc[UR42][R18.64+0x230] ;  /* 0x0002302a12097980 */ /* 0x001f28000c101900 */
        /* <DEDUP_REMOVED lines=60> */
[----:B------:R-:W-:Y:S01]  /*17a20*/  ULOP3.LUT UR6, UR4, 0x8, URZ, 0xfc, !UPT ;  /* 0x0000000804067892 */ /* 0x000fe2000f8efc3f */
[----:B------:R-:W-:-:S05]  /*17a30*/  IMAD.U32 R179, RZ, RZ, UR5 ;  /* 0x00000005ffb37e24 */ /* 0x000fca000f8e00ff */
[----:B------:R-:W-:Y:S02]  /*17a40*/  IMAD.U32 R178, RZ, RZ, UR6 ;  /* 0x00000006ffb27e24 */ /* 0x000fe4000f8e00ff */
[C---:B---3--:R-:W-:Y:S01]  /*17a50*/  FMUL.FTZ R149, R72.reuse, R149 ;  /* 0x0000009548957220 */ /* 0x048fe20000410000 */
[C---:B----4-:R-:W-:Y:S01]  /*17a60*/  FMUL.FTZ R9, R72.reuse, R9 ;  /* 0x0000000948097220 */ /* 0x050fe20000410000 */
        /* <DEDUP_REMOVED lines=122> */
[----:B0-----:R-:W3:Y:S01]  /*18210*/  LD.E R9, desc[UR42][R178.64] ;  /* 0x0000002ab2097980 */ /* 0x001ee2000c101900 */
[----:B------:R-:W-:Y:S01]  /*18220*/  ULOP3.LUT UR4, UR4, 0xc, URZ, 0xfc, !UPT ;  /* 0x0000000c04047892 */ /* 0x000fe2000f8efc3f */
[----:B------:R-:W-:-:S05]  /*18230*/  IMAD.U32 R181, RZ, RZ, UR5 ;  /* 0x00000005ffb57e24 */ /* 0x000fca000f8e00ff */
[----:B------:R-:W-:Y:S02]  /*18240*/  IMAD.U32 R180, RZ, RZ, UR4 ;  /* 0x00000004ffb47e24 */ /* 0x000fe4000f8e00ff */
[----:B---3--:R-:W-:-:S05]  /*18250*/  FMUL.FTZ R9, R32, R9 ;  /* 0x0000000920097220 */ /* 0x008fca0000410000 */
[----:B------:R0:W-:Y:S04]  /*18260*/  ST.E desc[UR42][R178.64], R9 ;  /* 0x00000009b2007985 */ /* 0x0001e8000c10192a */
[----:B-1----:R-:W3:Y:S02]  /*18270*/  LD.E R25, desc[UR42][R180.64] ;  /* 0x0000002ab4197980 */ /* 0x002ee4000c101900 */
[----:B---3--:R-:W-:-:S05]  /*18280*/  FMUL.FTZ R25, R32, R25 ;  /* 0x0000001920197220 */ /* 0x008fca0000410000 */
[----:B------:R1:W-:Y:S04]  /*18290*/  ST.E desc[UR42][R180.64], R25 ;  /* 0x00000019b4007985 */ /* 0x0003e8000c10192a */
[----:B------:R-:W3:Y:S04]  /*182a0*/  LD.E R149, desc[UR42][R18.64+0x41c] ;  /* 0x00041c2a12957980 */ /* 0x000ee8000c101900 */
[----:B--2---:R-:W2:Y:S04]  /*182b0*/  LD.E R27, desc[UR42][R18.64+0x238] ;  /* 0x0002382a121b7980 */ /* 0x004ea8000c101900 */
[----:B------:R-:W4:Y:S04]  /*182c0*/  LD.E R31, desc[UR42][R18.64+0x23c] ;  /* 0x00023c2a121f7980 */ /* 0x000f28000c101900 */
[----:B------:R-:W4:Y:S04]  /*182d0*/  LD.E R33, desc[UR42][R18.64+0x248] ;  /* 0x0002482a12217980 */ /* 0x000f28000c101900 */
[----:B------:R-:W4:Y:S04]  /*182e0*/  LD.E R35, desc[UR42][R18.64+0x24c] ;  /* 0x00024c2a12237980 */ /* 0x000f28000c101900 */
[----:B------:R-:W4:Y:S04]  /*182f0*/  LD.E R37, desc[UR42][R18.64+0x258] ;  /* 0x0002582a12257980 */ /* 0x000f28000c101900 */
[----:B------:R-:W4:Y:S04]  /*18300*/  LD.E R39, desc[UR42][R18.64+0x25c] ;  /* 0x00025c2a12277980 */ /* 0x000f28000c101900 */
[----:B0-----:R-:W4:Y:S04]  /*18310*/  LD.E R9, desc[UR42][R18.64+0x268] ;  /* 0x0002682a12097980 */ /* 0x001f28000c101900 */
        /* <DEDUP_REMOVED lines=54> */
[C---:B---3--:R-:W-:Y:S01]  /*18680*/  FMUL.FTZ R149, R32.reuse, R149 ;  /* 0x0000009520957220 */ /* 0x048fe20000410000 */
[C---:B--2---:R-:W-:Y:S01]  /*18690*/  FMUL.FTZ R27, R32.reuse, R27 ;  /* 0x0000001b201b7220 */ /* 0x044fe20000410000 */
        /* <DEDUP_REMOVED lines=131> */
[----:B------:R-:W2:Y:S04]  /*18ed0*/  LD.E R37, desc[UR42][R180.64] ;  /* 0x0000002ab4257980 */ /* 0x000ea8000c101900 */
[----:B--2---:R2:W-:Y:S04]  /*18ee0*/  ST.E desc[UR42][R180.64], R37 ;  /* 0x00000025b4007985 */ /* 0x0045e8000c10192a */
[----:B------:R-:W4:Y:S04]  /*18ef0*/  LD.E R39, desc[UR42][R18.64+0x230] ;  /* 0x0002302a12277980 */ /* 0x000f28000c101900 */
[----:B------:R-:W4:Y:S04]  /*18f00*/  LD.E R41, desc[UR42][R18.64+0x234] ;  /* 0x0002342a12297980 */ /* 0x000f28000c101900 */
[----:B------:R-:W4:Y:S04]  /*18f10*/  LD.E R27, desc[UR42][R18.64+0x238] ;  /* 0x0002382a121b7980 */ /* 0x000f28000c101900 */
[----:B0-----:R-:W4:Y:S04]  /*18f20*/  LD.E R31, desc[UR42][R18.64+0x23c] ;  /* 0x00023c2a121f7980 */ /* 0x001f28000c101900 */
[----:B-1----:R-:W4:Y:S04]  /*18f30*/  LD.E R33, desc[UR42][R18.64+0x240] ;  /* 0x0002402a12217980 */ /* 0x002f28000c101900 */
[----:B------:R-:W4:Y:S04]  /*18f40*/  LD.E R43, desc[UR42][R18.64+0x244] ;  /* 0x0002442a122b7980 */ /* 0x000f28000c101900 */
[----:B---3--:R-:W3:Y:S04]  /*18f50*/  LD.E R35, desc[UR42][R18.64+0x248] ;  /* 0x0002482a12237980 */ /* 0x008ee8000c101900 */
[----:B------:R-:W3:Y:S04]  /*18f60*/  LD.E R45, desc[UR42][R18.64+0x24c] ;  /* 0x00024c2a122d7980 */ /* 0x000ee8000c101900 */
        /* <DEDUP_REMOVED lines=67> */
[----:B----4-:R0:W-:Y:S04]  /*193a0*/  ST.E desc[UR42][R18.64+0x230], R39 ;  /* 0x0002302712007985 */ /* 0x0101e8000c10192a */
[----:B------:R1:W-:Y:S04]  /*193b0*/  ST.E desc[UR42][R18.64+0x234], R41 ;  /* 0x0002342912007985 */ /* 0x0003e8000c10192a */
        /* <DEDUP_REMOVED lines=51> */
[----:B------:R-:W-:Y:S04]  /*196f0*/  ST.E desc[UR42][R18.64+0x240], R33 ;  /* 0x0002402112007985 */ /* 0x000fe8000c10192a */
[----:B------:R-:W-:Y:S04]  /*19700*/  ST.E desc[UR42][R18.64+0x244], R43 ;  /* 0x0002442b12007985 */ /* 0x000fe8000c10192a */
[----:B---3--:R-:W-:Y:S04]  /*19710*/  ST.E desc[UR42][R18.64+0x248], R35 ;  /* 0x0002482312007985 */ /* 0x008fe8000c10192a */
[----:B------:R-:W-:Y:S04]  /*19720*/  ST.E desc[UR42][R18.64+0x24c], R45 ;  /* 0x00024c2d12007985 */ /* 0x000fe8000c10192a */
[----:B--2---:R-:W-:Y:S04]  /*19730*/  ST.E desc[UR42][R18.64+0x250], R37 ;  /* 0x0002502512007985 */ /* 0x004fe8000c10192a */
        /* <DEDUP_REMOVED lines=115> */
[----:B0-----:R-:W4:Y:S01]  /*19e70*/  LDL R24, [R1+0x88] ;  /* 0x0000880001187983 */ /* 0x001f220000100800 */
[----:B------:R-:W-:Y:S01]  /*19e80*/  IMAD R8, R25, 0xc00, R8 ;  /* 0x00000c0019087824 */ /* 0x000fe200078e0208 */
[----:B------:R-:W-:-:S02]  /*19e90*/  F2FP.BF16.F32.PACK_AB R168, R168, R73 ;  /* 0x00000049a8a8723e */ /* 0x000fc400000010ff */
[----:B------:R-:W-:Y:S01]  /*19ea0*/  F2FP.BF16.F32.PACK_AB R169, R169, R26 ;  /* 0x0000001aa9a9723e */ /* 0x000fe200000010ff */
[----:B-1----:R-:W4:Y:S01]  /*19eb0*/  LD.E R30, desc[UR42][R18.64+0x238] ;  /* 0x0002382a121e7980 */ /* 0x002f22000c101900 */
[----:B------:R-:W-:Y:S02]  /*19ec0*/  F2FP.BF16.F32.PACK_AB R170, R29, R170 ;  /* 0x000000aa1daa723e */ /* 0x000fe400000010ff */
[----:B------:R-:W-:Y:S01]  /*19ed0*/  F2FP.BF16.F32.PACK_AB R171, R28, R171 ;  /* 0x000000ab1cab723e */ /* 0x000fe200000010ff */
[----:B------:R-:W4:Y:S04]  /*19ee0*/  LD.E R29, desc[UR42][R18.64+0x234] ;  /* 0x0002342a121d7980 */ /* 0x000f28000c101900 */
[----:B------:R-:W4:Y:S04]  /*19ef0*/  LD.E R28, desc[UR42][R18.64+0x230] ;  /* 0x0002302a121c7980 */ /* 0x000f28000c101900 */
[----:B------:R-:W4:Y:S04]  /*19f00*/  LD.E R31, desc[UR42][R18.64+0x23c] ;  /* 0x00023c2a121f7980 */ /* 0x000f28000c101900 */
        /* <DEDUP_REMOVED lines=126> */
[----:B------:R-:W-:Y:S01]  /*1a6f0*/  R2UR UR7, R9 ;  /* 0x00000000090772ca */ /* 0x000fe200000e0000 */
[----:B------:R-:W-:Y:S01]  /*1a700*/  VOTEU.ANY UP0, P1 ;  /* 0x00000000003f7886 */ /* 0x000fe20000800100 */
[----:B--2---:R-:W-:-:S11]  /*1a710*/  WARPGROUP.ARRIVE ;  /* 0x00000000000079c5 */ /* 0x004fd60000000000 */
[----:B------:R-:W-:Y:S03]  /*1a720*/  HGMMA.64x256x16.F32.BF16 R24, R168, gdesc[UR4].tnspB, R24, UP0, gsb0 ;  /* 0x43e00004a8187df0 */ /* 0x000fe6000b801818 */
[----:B------:R-:W-:Y:S02]  /*1a730*/  WARPGROUP.DEPBAR.LE gsb0, 0x0 ;  /* 0x00008000000079c5 */ /* 0x000fe40000010000 */
[----:B------:R-:W-:Y:S02]  /*1a740*/  VIADD R168, R8, 0x80 ;  /* 0x0000008008a87836 */ /* 0x000fe40000000000 */
[----:B------:R-:W-:Y:S01]  /*1a750*/  IMAD.MOV.U32 R169, RZ, RZ, R9 ;  /* 0x000000ffffa97224 */ /* 0x000fe200078e0009 */
[----:B------:R-:W-:Y:S02]  /*1a760*/  ST.E desc[UR42][R18.64+0x220], R24 ;  /* 0x0002201812007985 */ /* 0x000fe4000c10192a */
[----:B------:R-:W-:-:S02]  /*1a770*/  R2UR UR6, R168 ;  /* 0x00000000a80672ca */ /* 0x000fc400000e0000 */
[----:B------:R-:W-:Y:S01]  /*1a780*/  R2UR UR7, R169 ;  /* 0x00000000a90772ca */ /* 0x000fe200000e0000 */
[----:B------:R-:W-:Y:S01]  /*1a790*/  ST.E desc[UR42][R6.64], R25 ;  /* 0x0000001906007985 */ /* 0x000fe2000c10192a */
[----:B------:R-:W-:Y:S02]  /*1a7a0*/  F2FP.BF16.F32.PACK_AB R168, R190, R21 ;  /* 0x00000015bea8723e */ /* 0x000fe400000010ff */
        /* <DEDUP_REMOVED lines=132> */
[----:B------:R-:W-:Y:S01]  /*1aff0*/  IMAD.MOV.U32 R21, RZ, RZ, R9 ;  /* 0x000000ffff157224 */ /* 0x000fe200078e0009 */
[----:B------:R-:W-:Y:S02]  /*1b000*/  STL [R1+0x88], R0 ;  /* 0x0000880001007387 */ /* 0x000fe40000100800 */
[----:B------:R-:W-:Y:S02]  /*1b010*/  R2UR UR6, R20 ;  /* 0x00000000140672ca */ /* 0x000fe400000e0000 */
[----:B------:R-:W-:Y:S01]  /*1b020*/  R2UR UR7, R21 ;  /* 0x00000000150772ca */ /* 0x000fe200000e0000 */
        /* <DEDUP_REMOVED lines=280> */
[----:B------:R-:W-:Y:S01]  /*1c1b0*/  VIADD R8, R8, 0x280 ;  /* 0x0000028008087836 */ /* 0x000fe20000000000 */
[----:B------:R-:W-:-:S02]  /*1c1c0*/  WARPGROUP.DEPBAR.LE gsb0, 0x0 ;  /* 0x00008000000079c5 */ /* 0x000fc40000010000 */
        /* <DEDUP_REMOVED lines=403> */
[----:B------:R-:W2:Y:S04]  /*1db00*/  LD.E R9, desc[UR42][R18.64+0x220] ;  /* 0x0002202a12097980 */ /* 0x000ea8000c101900 */
[----:B--2---:R2:W-:Y:S04]  /*1db10*/  ST.E desc[UR42][R18.64+0x220], R9 ;  /* 0x0002200912007985 */ /* 0x0045e8000c10192a */
[----:B------:R-:W3:Y:S04]  /*1db20*/  LD.E R11, desc[UR42][R6.64] ;  /* 0x0000002a060b7980 */ /* 0x000ee8000c101900 */
[----:B---3--:R3:W-:Y:S04]  /*1db30*/  ST.E desc[UR42][R6.64], R11 ;  /* 0x0000000b06007985 */ /* 0x0087e8000c10192a */
[----:B------:R-:W4:Y:S04]  /*1db40*/  LD.E R13, desc[UR42][R178.64] ;  /* 0x0000002ab20d7980 */ /* 0x000f28000c101900 */
[----:B----4-:R4:W-:Y:S04]  /*1db50*/  ST.E desc[UR42][R178.64], R13 ;  /* 0x0000000db2007985 */ /* 0x0109e8000c10192a */
[----:B------:R-:W2:Y:S04]  /*1db60*/  LD.E R15, desc[UR42][R180.64] ;  /* 0x0000002ab40f7980 */ /* 0x000ea8000c101900 */
[----:B--2---:R2:W-:Y:S04]  /*1db70*/  ST.E desc[UR42][R180.64], R15 ;  /* 0x0000000fb4007985 */ /* 0x0045e8000c10192a */
[----:B------:R-:W2:Y:S04]  /*1db80*/  LD.E R17, desc[UR42][R18.64+0x230] ;  /* 0x0002302a12117980 */ /* 0x000ea8000c101900 */
[----:B------:R-:W2:Y:S04]  /*1db90*/  LD.E R21, desc[UR42][R18.64+0x234] ;  /* 0x0002342a12157980 */ /* 0x000ea8000c101900 */
[----:B0-----:R-:W2:Y:S04]  /*1dba0*/  LD.E R25, desc[UR42][R18.64+0x238] ;  /* 0x0002382a12197980 */ /* 0x001ea8000c101900 */
[----:B-1----:R-:W2:Y:S04]  /*1dbb0*/  LD.E R27, desc[UR42][R18.64+0x23c] ;  /* 0x00023c2a121b7980 */ /* 0x002ea8000c101900 */
[----:B------:R-:W2:Y:S04]  /*1dbc0*/  LD.E R9, desc[UR42][R18.64+0x240] ;  /* 0x0002402a12097980 */ /* 0x000ea8000c101900 */
[----:B------:R-:W2:Y:S04]  /*1dbd0*/  LD.E R29, desc[UR42][R18.64+0x244] ;  /* 0x0002442a121d7980 */ /* 0x000ea8000c101900 */
[----:B---3--:R-:W3:Y:S04]  /*1dbe0*/  LD.E R7, desc[UR42][R18.64+0x248] ;  /* 0x0002482a12077980 */ /* 0x008ee8000c101900 */
[----:B------:R-:W3:Y:S04]  /*1dbf0*/  LD.E R11, desc[UR42][R18.64+0x24c] ;  /* 0x00024c2a120b7980 */ /* 0x000ee8000c101900 */
[----:B----4-:R-:W4:Y:S04]  /*1dc00*/  LD.E R13, desc[UR42][R18.64+0x250] ;  /* 0x0002502a120d7980 */ /* 0x010f28000c101900 */
        /* <DEDUP_REMOVED lines=247> */
.L_x_3733:
[----:B------:R-:W-:Y:S05]  /*1eb80*/  BSYNC B0 ;  /* 0x0000000000007941 */ /* 0x000fea0003800000 */
.L_x_3732:
[----:B------:R-:W-:Y:S05]  /*1eb90*/  @P0 BRA `(.L_x_3734) ;  /* 0xffffff6400f00947 */ /* 0x000fea000383ffff */
[----:B01----:R-:W-:-:S07]  /*1eba0*/  IMAD.MOV.U32 R0, RZ, RZ, R4 ;  /* 0x000000ffff007224 */ /* 0x003fce00078e0004 */
.L_x_3717:
[----:B------:R-:W-:-:S13]  /*1ebb0*/  ISETP.GE.AND P0, PT, R0, R165, PT ;  /* 0x000000a50000720c */ /* 0x000fda0003f06270 */
[----:B------:R-:W-:Y:S05]  /*1ebc0*/  @!P0 BRA `(.L_x_3735) ;  /* 0x000000ac003c8947 */ /* 0x000fea0003800000 */
[----:B------:R0:W5:Y:S02]  /*1ebd0*/  LDL.64 R2, [R1+0x170] ;  /* 0x0001700001027983 */ /* 0x0001640000100a00 */
.L_x_3762:
        /* <DEDUP_REMOVED lines=21> */
.L_x_3737:
[----:B------:R-:W-:Y:S05]  /*1ed30*/  BSYNC B0 ;  /* 0x0000000000007941 */ /* 0x000fea0003800000 */
.L_x_3736:
        /* <DEDUP_REMOVED lines=13> */
.L_x_3739:
[----:B------:R-:W-:Y:S05]  /*1ee10*/  BSYNC B0 ;  /* 0x0000000000007941 */ /* 0x000fea0003800000 */
.L_x_3738:
        /* <DEDUP_REMOVED lines=8> */
.L_x_3741:
[----:B------:R-:W-:Y:S05]  /*1eea0*/  BSYNC B0 ;  /* 0x0000000000007941 */ /* 0x000fea0003800000 */
.L_x_3740:
[----:B-1---5:R-:W2:Y:S04]  /*1eeb0*/  LD.E R7, desc[UR42][R2.64] ;  /* 0x0000002a02077980 */ /* 0x022ea8000c101900 */
[----:B------:R-:W2:Y:S01]  /*1eec0*/  LDL.64 R10, [R1+0xa0] ;  /* 0x0000a000010a7983 */ /* 0x000ea20000100a00 */
[----:B------:R-:W-:Y:S05]  /*1eed0*/  WARPSYNC.ALL ;  /* 0x0000000000007948 */ /* 0x000fea0003800000 */
[----:B------:R-:W3:Y:S04]  /*1eee0*/  LDL.64 R4, [R1+0x98] ;  /* 0x0000980001047983 */ /* 0x000ee80000100a00 */
[----:B------:R-:W4:Y:S04]  /*1eef0*/  LDL.64 R8, [R1+0x98] ;  /* 0x0000980001087983 */ /* 0x000f280000100a00 */
        /* <DEDUP_REMOVED lines=8> */
[----:B------:R-:W-:Y:S01]  /*1ef80*/  VIADD R10, R6, 0x2 ;  /* 0x00000002060a7836 */ /* 0x000fe20000000000 */
[----:B------:R1:W-:Y:S01]  /*1ef90*/  STL [R1+0x80], RZ ;  /* 0x000080ff01007387 */ /* 0x0003e20000100800 */
[----:B---3--:R-:W-:Y:S02]  /*1efa0*/  R2UR UR4, R4 ;  /* 0x00000000040472ca */ /* 0x008fe400000e0000 */
[----:B------:R-:W-:-:S13]  /*1efb0*/  R2UR UR5, R5 ;  /* 0x00000000050572ca */ /* 0x000fda00000e0000 */
[----:B------:R-:W-:Y:S01]  /*1efc0*/  HGMMA.64x96x16.F32.BF16 R24, gdesc[UR4], RZ, !UPT, gsb0 ;  /* 0x01600000041879f0 */ /* 0x000fe2000c0018ff */
[----:B----4-:R-:W-:Y:S02]  /*1efd0*/  VIADD R8, R8, 0x2 ;  /* 0x0000000208087836 */ /* 0x010fe40000000000 */
[----:B------:R-:W-:Y:S01]  /*1efe0*/  IMAD.MOV.U32 R4, RZ, RZ, 0x1 ;  /* 0x00000001ff047424 */ /* 0x000fe200078e00ff */
[----:B------:R-:W-:Y:S02]  /*1eff0*/  R2UR UR6, R10 ;  /* 0x000000000a0672ca */ /* 0x000fe400000e0000 */
[----:B------:R-:W-:Y:S02]  /*1f000*/  R2UR UR7, R11 ;  /* 0x000000000b0772ca */ /* 0x000fe400000e0000 */
[----:B------:R-:W-:Y:S02]  /*1f010*/  R2UR UR4, R8 ;  /* 0x00000000080472ca */ /* 0x000fe400000e0000 */
[----:B------:R-:W-:Y:S01]  /*1f020*/  R2UR UR5, R9 ;  /* 0x00000000090572ca */ /* 0x000fe200000e0000 */
[----:B------:R1:W-:Y:S04]  /*1f030*/  STL [R1+0x80], R4 ;  /* 0x0000800401007387 */ /* 0x0003e80000100800 */
[----:B------:R1:W-:Y:S04]  /*1f040*/  STL [R1+0x80], R4 ;  /* 0x0000800401007387 */ /* 0x0003e80000100800 */
[----:B------:R1:W-:Y:S04]  /*1f050*/  STL [R1+0x80], R4 ;  /* 0x0000800401007387 */ /* 0x0003e80000100800 */
[----:B------:R1:W-:Y:S01]  /*1f060*/  STL [R1+0x80], R4 ;  /* 0x0000800401007387 */ /* 0x0003e20000100800 */
[----:B------:R-:W-:-:S03]  /*1f070*/  WARPGROUP.DEPBAR.LE gsb0, 0x0 ;  /* 0x00008000000079c5 */ /* 0x000fc60000010000 */
[----:B------:R1:W5:Y:S04]  /*1f080*/  LD.E R5, desc[UR42][R2.64] ;  /* 0x0000002a02057980 */ /* 0x000368000c101900 */
[----:B------:R1:W5:Y:S01]  /*1f090*/  LD.E R7, desc[UR42][R2.64+0x4] ;  /* 0x0000042a02077980 */ /* 0x000362000c101900 */
[----:B------:R-:W-:-:S06]  /*1f0a0*/  WARPGROUP.ARRIVE ;  /* 0x00000000000079c5 */ /* 0x000fcc0000000000 */
        /* <DEDUP_REMOVED lines=12> */
[----:B--2---:R-:W-:Y:S02]  /*1f170*/  VIADD R14, R14, 0x6 ;  /* 0x000000060e0e7836 */ /* 0x004fe40000000000 */
[----:B------:R-:W-:Y:S01]  /*1f180*/  IMAD.MOV.U32 R9, RZ, RZ, R11 ;  /* 0x000000ffff097224 */ /* 0x000fe200078e000b */
[----:B------:R-:W-:Y:S02]  /*1f190*/  R2UR UR6, R8 ;  /* 0x00000000080672ca */ /* 0x000fe400000e0000 */
[----:B------:R-:W-:Y:S02]  /*1f1a0*/  R2UR UR4, R14 ;  /* 0x000000000e0472ca */ /* 0x000fe400000e0000 */
[----:B------:R-:W-:Y:S02]  /*1f1b0*/  R2UR UR7, R9 ;  /* 0x00000000090772ca */ /* 0x000fe400000e0000 */
[----:B------:R-:W-:-:S02]  /*1f1c0*/  R2UR UR5, R15 ;  /* 0x000000000f0572ca */ /* 0x000fc400000e0000 */
[----:B------:R-:W-:Y:S01]  /*1f1d0*/  LOP3.LUT R16, R16, 0x1, RZ, 0xfc, !PT ;  /* 0x0000000110107812 */ /* 0x000fe200078efcff */
[----:B------:R-:W-:Y:S02]  /*1f1e0*/  WARPGROUP.DEPBAR.LE gsb0, 0x0 ;  /* 0x00008000000079c5 */ /* 0x000fe40000010000 */
[----:B------:R-:W-:-:S08]  /*1f1f0*/  WARPGROUP.ARRIVE ;  /* 0x00000000000079c5 */ /* 0x000fd00000000000 */
[----:B------:R-:W-:Y:S01]  /*1f200*/  HGMMA.64x96x16.F32.BF16 R24, gdesc[UR4], R24, gsb0 ;  /* 0x01600000041879f0 */ /* 0x000fe20008001818 */
[----:B------:R-:W-:Y:S01]  /*1f210*/  ISETP.NE.AND P1, PT, R16, 0x3, PT ;  /* 0x000000031000780c */ /* 0x000fe20003f25270 */
[----:B------:R-:W-:Y:S01]  /*1f220*/  BSSY B0, `(.L_x_3743) ;  /* 0x0000004000007945 */ /* 0x000fe20003800000 */
[----:B------:R-:W-:-:S11]  /*1f230*/  WARPGROUP.DEPBAR.LE gsb0, 0x0 ;  /* 0x00008000000079c5 */ /* 0x000fd60000010000 */
[----:B-1----:R-:W-:Y:S05]  /*1f240*/  @!P1 BRA `(.L_x_3744) ;  /* 0x0000000000049947 */ /* 0x002fea0003800000 */
[----:B------:R-:W-:Y:S01]  /*1f250*/  BPT.TRAP 0x1 ;  /* 0x000000040000795c */ /* 0x000fe20000300000 */
.L_x_3744:
[----:B------:R-:W-:Y:S05]  /*1f260*/  BSYNC B0 ;  /* 0x0000000000007941 */ /* 0x000fea0003800000 */
.L_x_3743:
        /* <DEDUP_REMOVED lines=10> */
.L_x_3746:
[----:B------:R-:W-:Y:S05]  /*1f310*/  BSYNC B0 ;  /* 0x0000000000007941 */ /* 0x000fea0003800000 */
.L_x_3745:
[----:B------:R-:W-:Y:S04]  /*1f320*/  BSSY B0, `(.L_x_3747) ;  /* 0x0000006000007945 */ /* 0x000fe80003800000 */
[----:B--2---:R-:W-:Y:S05]  /*1f330*/  @P0 BRA `(.L_x_3748) ;  /* 0x0000000000100947 */ /* 0x004fea0003800000 */
[----:B-----5:R-:W-:Y:S01]  /*1f340*/  IMAD R6, R6, 0x8, R8 ;  /* 0x0000000806067824 */ /* 0x020fe200078e0208 */
[----:B------:R-:W-:-:S04]  /*1f350*/  SHF.L.U32 R7, R7, 0x1f, RZ ;  /* 0x0000001f07077819 */ /* 0x000fc800000006ff */
[----:B------:R-:W2:Y:S02]  /*1f360*/  SYNCS.PHASECHK.TRANS64.TRYWAIT P0, [R6+URZ], R7 ;  /* 0x00000007060075a7 */ /* 0x000ea4000800017f */
[----:B--2---:R-:W-:Y:S05]  /*1f370*/  @!P0 BRA `(.L_x_3749) ;  /* 0x0000018000888947 */ /* 0x004fea0003800000 */
.L_x_3748:
[----:B------:R-:W-:Y:S05]  /*1f380*/  BSYNC B0 ;  /* 0x0000000000007941 */ /* 0x000fea0003800000 */
.L_x_3747:
[----:B------:R-:W3:Y:S04]  /*1f390*/  LD.E R17, desc[UR42][R2.64] ;  /* 0x0000002a02117980 */ /* 0x000ee8000c101900 */
[----:B--2--5:R-:W3:Y:S04]  /*1f3a0*/  LDL.64 R6, [R1+0x118] ;  /* 0x0001180001067983 */ /* 0x024ee80000100a00 */
[----:B-1----:R-:W2:Y:S04]  /*1f3b0*/  LDL R5, [R1+0x90] ;  /* 0x0000900001057983 */ /* 0x002ea80000100800 */
[----:B------:R-:W4:Y:S04]  /*1f3c0*/  LDL.64 R8, [R1+0x110] ;  /* 0x0001100001087983 */ /* 0x000f280000100a00 */
[----:B------:R-:W4:Y:S04]  /*1f3d0*/  LDL.64 R10, [R1+0x110] ;  /* 0x00011000010a7983 */ /* 0x000f280000100a00 */
[----:B------:R-:W4:Y:S04]  /*1f3e0*/  LDL.64 R12, [R1+0x110] ;  /* 0x00011000010c7983 */ /* 0x000f280000100a00 */
[----:B------:R-:W4:Y:S01]  /*1f3f0*/  LDL.64 R14, [R1+0x110] ;  /* 0x00011000010e7983 */ /* 0x000f220000100a00 */
[----:B------:R-:W-:Y:S05]  /*1f400*/  WARPSYNC.ALL ;  /* 0x0000000000007948 */ /* 0x000fea0003800000 */
[----:B------:R-:W-:Y:S01]  /*1f410*/  WARPGROUP.ARRIVE ;  /* 0x00000000000079c5 */ /* 0x000fe20000000000 */
[----:B---3--:R-:W-:Y:S01]  /*1f420*/  IMAD R6, R17, 0xc00, R6 ;  /* 0x00000c0011067824 */ /* 0x008fe200078e0206 */
[----:B------:R-:W-:Y:S01]  /*1f430*/  R2UR UR7, R7 ;  /* 0x00000000070772ca */ /* 0x000fe200000e0000 */
[----:B------:R-:W3:Y:S01]  /*1f440*/  LDL.64 R16, [R1+0x110] ;  /* 0x0001100001107983 */ /* 0x000ee20000100a00 */
[----:B--2---:R-:W-:-:S02]  /*1f450*/  ISETP.NE.U32.AND P0, PT, R5, RZ, PT ;  /* 0x000000ff0500720c */ /* 0x004fc40003f05070 */
        /* <DEDUP_REMOVED lines=143> */
[----:B----4-:R-:W-:-:S02]  /*1fd50*/  VIADD R12, R12, 0xc04 ;  /* 0x00000c040c0c7836 */ /* 0x010fc40000000000 */
        /* <DEDUP_REMOVED lines=49> */
[----:B------:R-:W4:Y:S04]  /*20070*/  LDL.64 R74, [R1+0x160] ;  /* 0x00016000014a7983 */ /* 0x000f280000100a00 */
[----:B--2---:R-:W2:Y:S04]  /*20080*/  LDL R5, [R1+0x13c] ;  /* 0x00013c0001057983 */ /* 0x004ea80000100800 */
[----:B------:R-:W4:Y:S04]  /*20090*/  LDL R76, [R1+0x168] ;  /* 0x00016800014c7983 */ /* 0x000f280000100800 */
[----:B------:R-:W4:Y:S04]  /*200a0*/  LDL.128 R12, [R1+0x150] ;  /* 0x00015000010c7983 */ /* 0x000f280000100c00 */
[----:B------:R-:W4:Y:S01]  /*200b0*/  LDL.128 R8, [R1+0x140] ;  /* 0x0001400001087983 */ /* 0x000f220000100c00 */
        /* <DEDUP_REMOVED lines=30> */
[----:B------:R-:W-:Y:S02]  /*202a0*/  @P1 SHF.R.U32.HI R6, RZ, R76, R75 ;  /* 0x0000004cff061219 */ /* 0x000fe4000001164b */
[----:B------:R-:W-:Y:S01]  /*202b0*/  LOP3.LUT R5, R20, 0x7ffffffc, RZ, 0xc0, !PT ;  /* 0x7ffffffc14057812 */ /* 0x000fe200078ec0ff */
[----:B------:R-:W-:Y:S02]  /*202c0*/  IMAD.MOV.U32 R7, RZ, RZ, -0x60 ;  /* 0xffffffa0ff077424 */ /* 0x000fe400078e00ff */
[----:B------:R-:W2:Y:S02]  /*202d0*/  SHFL.IDX PT, R72, R6, RZ, 0x1c1f ;  /* 0x001c1fff06487589 */ /* 0x000ea400000e0000 */
[----:B------:R-:W-:Y:S02]  /*202e0*/  IMAD.IADD R5, R16, 0x1, -R5 ;  /* 0x0000000110057824 */ /* 0x000fe400078e0a05 */
[----:B------:R-:W-:Y:S01]  /*202f0*/  IMAD R16, R0, R7, 0x1 ;  /* 0x0000000100107424 */ /* 0x000fe200078e0207 */
[----:B------:R-:W-:-:S03]  /*20300*/  ISETP.GE.AND P2, PT, R13, 0x1, PT ;  /* 0x000000010d00780c */ /* 0x000fc60003f46270 */
[----:B------:R-:W-:Y:S01]  /*20310*/  IMAD R5, R5, -0x2, R16 ;  /* 0xfffffffe05057824 */ /* 0x000fe200078e0210 */
[----:B------:R-:W-:-:S04]  /*20320*/  LOP3.LUT R7, RZ, R10, RZ, 0x33, !PT ;  /* 0x0000000aff077212 */ /* 0x000fc800078e33ff */
[----:B------:R-:W-:Y:S01]  /*20330*/  IADD3 R16, -R8, R5, R9 ;  /* 0x0000000508107210 */ /* 0x000fe20007ffe109 */
[----:B------:R-:W-:-:S04]  /*20340*/  VIADD R86, R5, 0xffffffff ;  /* 0xffffffff05567836 */ /* 0x000fc80000000000 */
[C---:B------:R-:W-:Y:S02]  /*20350*/  IMAD.IADD R11, R16.reuse, 0x1, R11 ;  /* 0x00000001100b7824 */ /* 0x040fe400078e020b */
[----:B------:R-:W-:Y:S02]  /*20360*/  IMAD.IADD R17, R16, 0x1, R7 ;  /* 0x0000000110117824 */ /* 0x000fe400078e0207 */
[----:B------:R-:W-:Y:S02]  /*20370*/  IMAD R21, R0, -0x60, R12 ;  /* 0xffffffa000157824 */ /* 0x000fe400078e020c */
[--C-:B--2---:R-:W-:Y:S02]  /*20380*/  IMAD.IADD R10, R11, 0x1, R72.reuse ;  /* 0x000000010b0a7824 */ /* 0x104fe400078e0248 */
        /* <DEDUP_REMOVED lines=12> */
.L_x_3753:
[----:B------:R-:W-:-:S13]  /*20450*/  ISETP.NE.AND P1, PT, R13, 0x1, PT ;  /* 0x000000010d00780c */ /* 0x000fda0003f25270 */
[----:B------:R-:W-:-:S05]  /*20460*/  @P1 IMAD.HI.U32 R12, R7, R14, RZ ;  /* 0x0000000e070c1227 */ /* 0x000fca00078e00ff */
[----:B------:R-:W-:-:S07]  /*20470*/  @P1 SHF.R.U32.HI R7, RZ, R15, R12 ;  /* 0x0000000fff071219 */ /* 0x000fce000001160c */
.L_x_3754:
[----:B------:R-:W-:Y:S05]  /*20480*/  BSYNC B1 ;  /* 0x0000000000017941 */ /* 0x000fea0003800000 */
.L_x_3752:
[----:B------:R-:W-:-:S05]  /*20490*/  IMAD R12, R7, R13, R86 ;  /* 0x0000000d070c7224 */ /* 0x000fca00078e0256 */
[----:B------:R-:W-:Y:S02]  /*204a0*/  VIMNMX R5, R5, R12, !PT ;  /* 0x0000000c05057248 */ /* 0x000fe40007fe0100 */
[----:B------:R-:W-:-:S07]  /*204b0*/  VIADDMNMX R10, R12, R13, R10, PT ;  /* 0x0000000d0c0a7246 */ /* 0x000fce000380010a */
.L_x_3751:
[----:B------:R-:W-:Y:S05]  /*204c0*/  BSYNC B0 ;  /* 0x0000000000007941 */ /* 0x000fea0003800000 */
.L_x_3750:
[C---:B------:R-:W-:Y:S01]  /*204d0*/  ISETP.GE.AND P1, PT, R21.reuse, 0x9, PT ;  /* 0x000000091500780c */ /* 0x040fe20003f26270 */
[----:B------:R-:W1:Y:S01]  /*204e0*/  SHFL.IDX PT, R6, R6, 0x1, 0x1c1f ;  /* 0x003c1f0006067f89 */ /* 0x000e6200000e0000 */
        /* <DEDUP_REMOVED lines=13> */
[----:B-1----:R-:W-:Y:S01]  /*205c0*/  IMAD.IADD R7, R17, 0x1, R6 ;  /* 0x0000000111077824 */ /* 0x002fe200078e0206 */
        /* <DEDUP_REMOVED lines=115> */
.L_x_3758:
[----:B------:R-:W-:-:S13]  /*20d00*/  ISETP.NE.AND P6, PT, R13, 0x1, PT ;  /* 0x000000010d00780c */ /* 0x000fda0003fc5270 */
[----:B------:R-:W-:-:S05]  /*20d10*/  @P6 IMAD.HI.U32 R14, R8, R14, RZ ;  /* 0x0000000e080e6227 */ /* 0x000fca00078e00ff */
[----:B------:R-:W-:-:S07]  /*20d20*/  @P6 SHF.R.U32.HI R8, RZ, R15, R14 ;  /* 0x0000000fff086219 */ /* 0x000fce000001160e */
.L_x_3759:
[----:B------:R-:W-:Y:S05]  /*20d30*/  BSYNC B1 ;  /* 0x0000000000017941 */ /* 0x000fea0003800000 */
.L_x_3757:
[----:B------:R-:W-:-:S05]  /*20d40*/  IMAD R8, R8, R13, R86 ;  /* 0x0000000d08087224 */ /* 0x000fca00078e0256 */
[----:B------:R-:W-:Y:S02]  /*20d50*/  VIADDMNMX R10, R8, R13, R10, PT ;  /* 0x0000000d080a7246 */ /* 0x000fe4000380010a */
[----:B------:R-:W-:-:S07]  /*20d60*/  VIMNMX R7, R7, R8, !PT ;  /* 0x0000000807077248 */ /* 0x000fce0007fe0100 */
.L_x_3756:
[----:B------:R-:W-:Y:S05]  /*20d70*/  BSYNC B0 ;  /* 0x0000000000007941 */ /* 0x000fea0003800000 */
.L_x_3755:
        /* <DEDUP_REMOVED lines=77> */
[----:B------:R-:W-:Y:S02]  /*21250*/  FMNMX.FTZ R6, R26, R15, !PT ;  /* 0x0000000f1a067209 */ /* 0x000fe40007810000 */
[----:B------:R-:W-:Y:S02]  /*21260*/  FMNMX.FTZ R5, R168, R5, !PT ;  /* 0x00000005a8057209 */ /* 0x000fe40007810000 */
[----:B------:R-:W-:-:S02]  /*21270*/  ISETP.LT.OR P5, PT, R10, 0x49, P5 ;  /* 0x000000490a00780c */ /* 0x000fc40002fa1670 */
[----:B------:R-:W-:Y:S02]  /*21280*/  FMNMX.FTZ R5, R170, R5, !PT ;  /* 0x00000005aa057209 */ /* 0x000fe40007810000 */
[----:B------:R-:W-:Y:S02]  /*21290*/  FSEL R62, R62, -INF , !P5 ;  /* 0xff8000003e3e7808 */ /* 0x000fe40006800000 */
[----:B------:R-:W-:Y:S02]  /*212a0*/  FMNMX.FTZ R5, R212, R5, !PT ;  /* 0x00000005d4057209 */ /* 0x000fe40007810000 */
[----:B------:R-:W-:Y:S02]  /*212b0*/  ISETP.GT.AND P2, PT, R7, 0x50, !P2 ;  /* 0x000000500700780c */ /* 0x000fe40005744270 */
[----:B------:R-:W-:Y:S02]  /*212c0*/  FMNMX.FTZ R5, R84, R5, !PT ;  /* 0x0000000554057209 */ /* 0x000fe40007810000 */
[----:B------:R-:W-:-:S02]  /*212d0*/  ISETP.LT.OR P1, PT, R10, 0x4a, P1 ;  /* 0x0000004a0a00780c */ /* 0x000fc40000f21670 */
        /* <DEDUP_REMOVED lines=39> */
[----:B------:R-:W-:Y:S02]  /*21550*/  FMNMX.FTZ R5, R59, R6, !PT ;  /* 0x000000063b057209 */ /* 0x000fe40007810000 */
[----:B------:R-:W-:Y:S01]  /*21560*/  ISETP.LT.OR P2, PT, R10, 0x51, P2 ;  /* 0x000000510a00780c */ /* 0x000fe20001741670 */
[----:B------:R-:W1:Y:S01]  /*21570*/  SHFL.BFLY PT, R12, R11, 0x1, 0x1f ;  /* 0x0c201f000b0c7f89 */ /* 0x000e6200000e0000 */
        /* <DEDUP_REMOVED lines=17> */
[----:B------:R-:W2:Y:S04]  /*21690*/  LDL.64 R6, [R1+0x440] ;  /* 0x0004400001067983 */ /* 0x000ea80000100a00 */
[----:B------:R-:W-:Y:S04]  /*216a0*/  STL.64 [R1+0x430], R8 ;  /* 0x0004300801007387 */ /* 0x000fe80000100a00 */
[----:B------:R-:W4:Y:S04]  /*216b0*/  LDL R11, [R1+0x434] ;  /* 0x00043400010b7983 */ /* 0x000f280000100800 */
[----:B------:R-:W-:Y:S04]  /*216c0*/  STL [R1+0x430], R10 ;  /* 0x0004300a01007387 */ /* 0x000fe80000100800 */
[----:B------:R-:W3:Y:S04]  /*216d0*/  LDL R12, [R1+0x430] ;  /* 0x00043000010c7983 */ /* 0x000ee80000100800 */
[----:B----4-:R-:W1:Y:S02]  /*216e0*/  SHFL.BFLY PT, R8, R11, 0x2, 0x1f ;  /* 0x0c401f000b087f89 */ /* 0x010e6400000e0000 */
[----:B-1----:R-:W-:-:S05]  /*216f0*/  FMNMX.FTZ R8, R8, R11, !PT ;  /* 0x0000000b08087209 */ /* 0x002fca0007810000 */
[----:B------:R-:W1:Y:S01]  /*21700*/  SHFL.BFLY PT, R9, R8, 0x1, 0x1f ;  /* 0x0c201f0008097f89 */ /* 0x000e6200000e0000 */
[----:B---3--:R-:W-:Y:S01]  /*21710*/  FMUL.FTZ R5, R44, R12 ;  /* 0x0000000c2c057220 */ /* 0x008fe20000410000 */
[----:B------:R-:W-:-:S04]  /*21720*/  FSETP.NEU.FTZ.AND P1, PT, R12, -INF , PT ;  /* 0xff8000000c00780b */ /* 0x000fc80003f3d000 */
[----:B------:R-:W-:Y:S02]  /*21730*/  FSEL R5, R5, RZ, P1 ;  /* 0x000000ff05057208 */ /* 0x000fe40000800000 */
[----:B------:R-:W-:-:S03]  /*21740*/  FSEL R11, R12, RZ, P1 ;  /* 0x000000ff0c0b7208 */ /* 0x000fc60000800000 */
        /* <DEDUP_REMOVED lines=10> */
[----:B-1----:R-:W-:Y:S01]  /*217f0*/  FMNMX.FTZ R8, R8, R9, !PT ;  /* 0x0000000908087209 */ /* 0x002fe20007810000 */
        /* <DEDUP_REMOVED lines=14> */
[C---:B------:R-:W-:Y:S01]  /*218e0*/  FSETP.NEU.FTZ.AND P1, PT, R8.reuse, -INF , PT ;  /* 0xff8000000800780b */ /* 0x040fe20003f3d000 */
[----:B------:R-:W-:-:S03]  /*218f0*/  FMUL.FTZ R5, R8, R44 ;  /* 0x0000002c08057220 */ /* 0x000fc60000410000 */
[----:B------:R-:W-:Y:S02]  /*21900*/  FSEL R10, R8, RZ, P1 ;  /* 0x000000ff080a7208 */ /* 0x000fe40000800000 */
[----:B------:R-:W-:Y:S01]  /*21910*/  FSEL R9, R5, RZ, P1 ;  /* 0x000000ff05097208 */ /* 0x000fe20000800000 */
[----:B------:R-:W-:Y:S02]  /*21920*/  FADD.FTZ R11, R14, -R11 ;  /* 0x8000000b0e0b7221 */ /* 0x000fe40000010000 */
[----:B------:R-:W-:Y:S02]  /*21930*/  FADD.FTZ R15, R15, -R10 ;  /* 0x8000000a0f0f7221 */ /* 0x000fe40000010000 */
[-CC-:B------:R-:W-:Y:S01]  /*21940*/  FFMA.FTZ R169, R26, R44.reuse, -R9.reuse ;  /* 0x0000002c1aa97223 */ /* 0x180fe20000010809 */
[-C--:B------:R-:W-:Y:S01]  /*21950*/  FMUL.FTZ R11, R11, R44.reuse ;  /* 0x0000002c0b0b7220 */ /* 0x080fe20000410000 */
[----:B------:R-:W-:Y:S01]  /*21960*/  FMUL.FTZ R15, R44, R15 ;  /* 0x0000000f2c0f7220 */ /* 0x000fe20000410000 */
[-CC-:B------:R-:W-:Y:S01]  /*21970*/  FFMA.FTZ R13, R27, R44.reuse, -R9.reuse ;  /* 0x0000002c1b0d7223 */ /* 0x180fe20000010809 */
[----:B------:R-:W-:Y:S01]  /*21980*/  MUFU.EX2 R25, R25 ;  /* 0x0000001900197308 */ /* 0x000fe20000000800 */
[----:B------:R-:W-:-:S07]  /*21990*/  FFMA.FTZ R171, R30, R44, -R9 ;  /* 0x0000002c1eab7223 */ /* 0x000fce0000010809 */
[----:B------:R-:W2:Y:S01]  /*219a0*/  MUFU.EX2 R28, R11 ;  /* 0x0000000b001c7308 */ /* 0x000ea20000000800 */
[----:B------:R-:W-:-:S07]  /*219b0*/  FFMA.FTZ R12, R31, R44, -R9 ;  /* 0x0000002c1f0c7223 */ /* 0x000fce0000010809 */
[----:B------:R-:W-:Y:S08]  /*219c0*/  MUFU.EX2 R169, R169 ;  /* 0x000000a900a97308 */ /* 0x000ff00000000800 */
[----:B------:R-:W1:Y:S01]  /*219d0*/  MUFU.EX2 R26, R15 ;  /* 0x0000000f001a7308 */ /* 0x000e620000000800 */
[----:B------:R-:W-:-:S07]  /*219e0*/  FFMA.FTZ R206, R34, R44, -R9 ;  /* 0x0000002c22ce7223 */ /* 0x000fce0000010809 */
[----:B------:R-:W3:Y:S08]  /*219f0*/  MUFU.EX2 R168, R168 ;  /* 0x000000a800a87308 */ /* 0x000ef00000000800 */
[----:B------:R-:W4:Y:S01]  /*21a00*/  MUFU.EX2 R13, R13 ;  /* 0x0000000d000d7308 */ /* 0x000f220000000800 */
[----:B------:R-:W-:-:S07]  /*21a10*/  FFMA.FTZ R207, R35, R44, -R9 ;  /* 0x0000002c23cf7223 */ /* 0x000fce0000010809 */
[----:B------:R-:W5:Y:S08]  /*21a20*/  MUFU.EX2 R170, R170 ;  /* 0x000000aa00aa7308 */ /* 0x000f700000000800 */
[----:B------:R-:W0:Y:S01]  /*21a30*/  MUFU.EX2 R171, R171 ;  /* 0x000000ab00ab7308 */ /* 0x000e220000000800 */
[----:B--2---:R-:W-:Y:S01]  /*21a40*/  FFMA.FTZ R5, R28, R6, R25 ;  /* 0x000000061c057223 */ /* 0x004fe20000010019 */
[----:B-1----:R-:W-:-:S06]  /*21a50*/  FFMA.FTZ R6, R7, R26, R169 ;  /* 0x0000001a07067223 */ /* 0x002fcc00000100a9 */
        /* <DEDUP_REMOVED lines=8> */
[----:B-----5:R-:W-:Y:S01]  /*21ae0*/  FADD.FTZ R5, R170, R5 ;  /* 0x00000005aa057221 */ /* 0x020fe20000010000 */
        /* <DEDUP_REMOVED lines=81> */
[----:B------:R-:W1:Y:S08]  /*22000*/  MUFU.EX2 R177, R177 ;  /* 0x000000b100b17308 */ /* 0x000e700000000800 */
        /* <DEDUP_REMOVED lines=10> */
[----:B--2---:R-:W-:-:S03]  /*220b0*/  FADD.FTZ R10, R16, R7 ;  /* 0x00000007100a7221 */ /* 0x004fc60000010000 */
[----:B---3--:R-:W-:Y:S01]  /*220c0*/  FADD.FTZ R7, R17, R6 ;  /* 0x0000000611077221 */ /* 0x008fe20000010000 */
[----:B----4-:R-:W-:-:S03]  /*220d0*/  FADD.FTZ R11, R5, R10 ;  /* 0x0000000a050b7221 */ /* 0x010fc60000010000 */
[----:B0-----:R-:W-:Y:S01]  /*220e0*/  FADD.FTZ R10, R20, R7 ;  /* 0x00000007140a7221 */ /* 0x001fe20000010000 */
[----:B------:R-:W-:Y:S01]  /*220f0*/  STL [R1+0x434], R8 ;  /* 0x0004340801007387 */ /* 0x000fe20000100800 */
[----:B-----5:R-:W-:-:S05]  /*22100*/  FADD.FTZ R11, R14, R11 ;  /* 0x0000000b0e0b7221 */ /* 0x020fca0000010000 */
[----:B------:R-:W-:Y:S04]  /*22110*/  STL.64 [R1+0x440], R10 ;  /* 0x0004400a01007387 */ /* 0x000fe80000100a00 */
        /* <DEDUP_REMOVED lines=11> */
[----:B0-----:R-:W2:Y:S04]  /*221d0*/  LD.E R9, desc[UR42][R18.64+0x260] ;  /* 0x0002602a12097980 */ /* 0x001ea8000c101900 */
        /* <DEDUP_REMOVED lines=61> */
[----:B------:R-:W-:-:S06]  /*225b0*/  ULOP3.LUT UR5, UR4, 0x8, URZ, 0xfc, !UPT ;  /* 0x0000000804057892 */ /* 0x000fcc000f8efc3f */
[----:B------:R-:W-:Y:S02]  /*225c0*/  IMAD.U32 R8, RZ, RZ, UR5 ;  /* 0x00000005ff087e24 */ /* 0x000fe4000f8e00ff */
[C---:B--2---:R-:W-:Y:S01]  /*225d0*/  FMUL.FTZ R9, R28.reuse, R9 ;  /* 0x000000091c097220 */ /* 0x044fe20000410000 */
[----:B---3--:R-:W-:-:S04]  /*225e0*/  FMUL.FTZ R145, R28, R145 ;  /* 0x000000911c917220 */ /* 0x008fc80000410000 */
[----:B------:R0:W-:Y:S01]  /*225f0*/  ST.E desc[UR42][R18.64+0x260], R9 ;  /* 0x0002600912007985 */ /* 0x0001e2000c10192a */
[C---:B----4-:R-:W-:Y:S01]  /*22600*/  FMUL.FTZ R11, R28.reuse, R11 ;  /* 0x0000000b1c0b7220 */ /* 0x050fe20000410000 */
[C---:B-----5:R-:W-:Y:S01]  /*22610*/  FMUL.FTZ R29, R28.reuse, R29 ;  /* 0x0000001d1c1d7220 */ /* 0x060fe20000410000 */
[C---:B------:R-:W-:Y:S01]  /*22620*/  FMUL.FTZ R31, R28.reuse, R31 ;  /* 0x0000001f1c1f7220 */ /* 0x040fe20000410000 */
[----:B0-----:R-:W-:Y:S02]  /*22630*/  IMAD.U32 R9, RZ, RZ, UR7 ;  /* 0x00000007ff097e24 */ /* 0x001fe4000f8e00ff */
        /* <DEDUP_REMOVED lines=118> */
[----:B0-----:R-:W1:Y:S01]  /*22da0*/  LD.E R11, desc[UR42][R8.64] ;  /* 0x0000002a080b7980 */ /* 0x001e62000c101900 */
[----:B------:R-:W-:-:S06]  /*22db0*/  ULOP3.LUT UR6, UR4, 0xc, URZ, 0xfc, !UPT ;  /* 0x0000000c04067892 */ /* 0x000fcc000f8efc3f */
[----:B------:R-:W-:Y:S02]  /*22dc0*/  IMAD.U32 R10, RZ, RZ, UR6 ;  /* 0x00000006ff0a7e24 */ /* 0x000fe4000f8e00ff */
[----:B-1----:R-:W-:Y:S01]  /*22dd0*/  FMUL.FTZ R27, R26, R11 ;  /* 0x0000000b1a1b7220 */ /* 0x002fe20000410000 */
[----:B------:R-:W-:-:S04]  /*22de0*/  IMAD.U32 R11, RZ, RZ, UR7 ;  /* 0x00000007ff0b7e24 */ /* 0x000fc8000f8e00ff */
[----:B------:R0:W-:Y:S04]  /*22df0*/  ST.E desc[UR42][R8.64], R27 ;  /* 0x0000001b08007985 */ /* 0x0001e8000c10192a */
[----:B------:R-:W2:Y:S01]  /*22e00*/  LD.E R11, desc[UR42][R10.64] ;  /* 0x0000002a0a0b7980 */ /* 0x000ea2000c101900 */
[----:B------:R-:W-:Y:S02]  /*22e10*/  IMAD.U32 R28, RZ, RZ, UR6 ;  /* 0x00000006ff1c7e24 */ /* 0x000fe4000f8e00ff */
[----:B------:R-:W-:Y:S02]  /*22e20*/  IMAD.U32 R29, RZ, RZ, UR7 ;  /* 0x00000007ff1d7e24 */ /* 0x000fe4000f8e00ff */
        /* <DEDUP_REMOVED lines=8> */
[----:B0-----:R-:W5:Y:S04]  /*22eb0*/  LD.E R27, desc[UR42][R18.64+0x25c] ;  /* 0x00025c2a121b7980 */ /* 0x001f68000c101900 */
        /* <DEDUP_REMOVED lines=180> */
[----:B0-----:R-:W5:Y:S04]  /*23a00*/  LD.E R33, desc[UR42][R18.64+0x220] ;  /* 0x0002202a12217980 */ /* 0x001f68000c101900 */
[----:B-1----:R-:W4:Y:S04]  /*23a10*/  LD.E R27, desc[UR42][R2.64] ;  /* 0x0000002a021b7980 */ /* 0x002f28000c101900 */
[----:B--2---:R-:W2:Y:S04]  /*23a20*/  LD.E.64 R10, desc[UR42][R18.64+0xa8] ;  /* 0x0000a82a120a7980 */ /* 0x004ea8000c101b00 */
[----:B-----5:R0:W-:Y:S04]  /*23a30*/  ST.E desc[UR42][R18.64+0x220], R33 ;  /* 0x0002202112007985 */ /* 0x0201e8000c10192a */
[----:B------:R-:W5:Y:S01]  /*23a40*/  LD.E R35, desc[UR42][R6.64] ;  /* 0x0000002a06237980 */ /* 0x000f62000c101900 */
[----:B---3--:R-:W-:-:S03]  /*23a50*/  IMAD.U32 R29, RZ, RZ, UR7 ;  /* 0x00000007ff1d7e24 */ /* 0x008fc6000f8e00ff */
[----:B-----5:R1:W-:Y:S04]  /*23a60*/  ST.E desc[UR42][R6.64], R35 ;  /* 0x0000002306007985 */ /* 0x0203e8000c10192a */
[----:B------:R-:W3:Y:S01]  /*23a70*/  LD.E R37, desc[UR42][R8.64] ;  /* 0x0000002a08257980 */ /* 0x000ee2000c101900 */
[----:B------:R-:W-:Y:S02]  /*23a80*/  IMAD.U32 R30, RZ, RZ, UR6 ;  /* 0x00000006ff1e7e24 */ /* 0x000fe4000f8e00ff */
[----:B----4-:R-:W-:Y:S01]  /*23a90*/  IMAD.U32 R31, RZ, RZ, UR7 ;  /* 0x00000007ff1f7e24 */ /* 0x010fe2000f8e00ff */
[----:B---3--:R3:W-:Y:S04]  /*23aa0*/  ST.E desc[UR42][R8.64], R37 ;  /* 0x0000002508007985 */ /* 0x0087e8000c10192a */
[----:B------:R-:W4:Y:S04]  /*23ab0*/  LD.E R29, desc[UR42][R28.64] ;  /* 0x0000002a1c1d7980 */ /* 0x000f28000c101900 */
[----:B----4-:R4:W-:Y:S04]  /*23ac0*/  ST.E desc[UR42][R30.64], R29 ;  /* 0x0000001d1e007985 */ /* 0x0109e8000c10192a */
[----:B------:R-:W5:Y:S04]  /*23ad0*/  LD.E R39, desc[UR42][R18.64+0x230] ;  /* 0x0002302a12277980 */ /* 0x000f68000c101900 */
[----:B0-----:R-:W2:Y:S04]  /*23ae0*/  LD.E R33, desc[UR42][R18.64+0x234] ;  /* 0x0002342a12217980 */ /* 0x001ea8000c101900 */
[----:B------:R-:W2:Y:S04]  /*23af0*/  LD.E R41, desc[UR42][R18.64+0x238] ;  /* 0x0002382a12297980 */ /* 0x000ea8000c101900 */
[----:B------:R-:W2:Y:S04]  /*23b00*/  LD.E R43, desc[UR42][R18.64+0x23c] ;  /* 0x00023c2a122b7980 */ /* 0x000ea8000c101900 */
[----:B-1----:R-:W2:Y:S04]  /*23b10*/  LD.E R35, desc[UR42][R18.64+0x240] ;  /* 0x0002402a12237980 */ /* 0x002ea8000c101900 */
[----:B------:R-:W2:Y:S04]  /*23b20*/  LD.E R45, desc[UR42][R18.64+0x244] ;  /* 0x0002442a122d7980 */ /* 0x000ea8000c101900 */
[----:B------:R-:W2:Y:S04]  /*23b30*/  LD.E R47, desc[UR42][R18.64+0x248] ;  /* 0x0002482a122f7980 */ /* 0x000ea8000c101900 */
[----:B---3--:R-:W3:Y:S04]  /*23b40*/  LD.E R37, desc[UR42][R18.64+0x24c] ;  /* 0x00024c2a12257980 */ /* 0x008ee8000c101900 */
[----:B------:R-:W3:Y:S04]  /*23b50*/  LD.E R49, desc[UR42][R18.64+0x250] ;  /* 0x0002502a12317980 */ /* 0x000ee8000c101900 */
[----:B------:R-:W3:Y:S04]  /*23b60*/  LD.E R51, desc[UR42][R18.64+0x254] ;  /* 0x0002542a12337980 */ /* 0x000ee8000c101900 */
        /* <DEDUP_REMOVED lines=114> */
[----:B-----5:R-:W-:Y:S04]  /*24290*/  ST.E desc[UR42][R18.64+0x230], R39 ;  /* 0x0002302712007985 */ /* 0x020fe8000c10192a */
[----:B--2---:R-:W-:Y:S04]  /*242a0*/  ST.E desc[UR42][R18.64+0x234], R33 ;  /* 0x0002342112007985 */ /* 0x004fe8000c10192a */
[----:B------:R-:W-:Y:S04]  /*242b0*/  ST.E desc[UR42][R18.64+0x238], R41 ;  /* 0x0002382912007985 */ /* 0x000fe8000c10192a */
[----:B------:R-:W-:Y:S04]  /*242c0*/  ST.E desc[UR42][R18.64+0x23c], R43 ;  /* 0x00023c2b12007985 */ /* 0x000fe8000c10192a */
[----:B------:R-:W-:Y:S04]  /*242d0*/  ST.E desc[UR42][R18.64+0x240], R35 ;  /* 0x0002402312007985 */ /* 0x000fe8000c10192a */
[----:B------:R-:W-:Y:S04]  /*242e0*/  ST.E desc[UR42][R18.64+0x244], R45 ;  /* 0x0002442d12007985 */ /* 0x000fe8000c10192a */
[----:B------:R-:W-:Y:S04]  /*242f0*/  ST.E desc[UR42][R18.64+0x248], R47 ;  /* 0x0002482f12007985 */ /* 0x000fe8000c10192a */
[----:B---3--:R-:W-:Y:S04]  /*24300*/  ST.E desc[UR42][R18.64+0x24c], R37 ;  /* 0x00024c2512007985 */ /* 0x008fe8000c10192a */
        /* <DEDUP_REMOVED lines=117> */
[----:B------:R-:W-:-:S02]  /*24a60*/  IMAD R10, R27, 0xc00, R10 ;  /* 0x00000c001b0a7824 */ /* 0x000fc400078e020a */
[----:B------:R-:W-:Y:S01]  /*24a70*/  IMAD.U32 R27, RZ, RZ, UR7 ;  /* 0x00000007ff1b7e24 */ /* 0x000fe2000f8e00ff */
[----:B------:R-:W-:Y:S01]  /*24a80*/  F2FP.BF16.F32.PACK_AB R168, R168, R25 ;  /* 0x00000019a8a8723e */ /* 0x000fe200000010ff */
[----:B-1----:R-:W-:Y:S01]  /*24a90*/  IMAD.U32 R26, RZ, RZ, UR6 ;  /* 0x00000006ff1a7e24 */ /* 0x002fe2000f8e00ff */
[----:B--2---:R-:W2:Y:S04]  /*24aa0*/  LD.E R28, desc[UR42][R18.64+0x230] ;  /* 0x0002302a121c7980 */ /* 0x004ea8000c101900 */
[----:B------:R-:W2:Y:S04]  /*24ab0*/  LD.E R27, desc[UR42][R26.64] ;  /* 0x0000002a1a1b7980 */ /* 0x000ea8000c101900 */
        /* <DEDUP_REMOVED lines=130> */
[----:B------:R-:W-:Y:S02]  /*252e0*/  F2FP.BF16.F32.PACK_AB R169, R13, R169 ;  /* 0x000000a90da9723e */ /* 0x000fe400000010ff */
[----:B------:R-:W-:Y:S01]  /*252f0*/  F2FP.BF16.F32.PACK_AB R171, R12, R171 ;  /* 0x000000ab0cab723e */ /* 0x000fe200000010ff */
[----:B------:R-:W-:Y:S01]  /*25300*/  VOTEU.ANY UP0, P1 ;  /* 0x00000000003f7886 */ /* 0x000fe20000800100 */
[----:B------:R-:W-:Y:S02]  /*25310*/  VIADD R12, R10, 0x80 ;  /* 0x000000800a0c7836 */ /* 0x000fe40000000000 */
[----:B------:R-:W-:Y:S01]  /*25320*/  IMAD.MOV.U32 R13, RZ, RZ, R11 ;  /* 0x000000ffff0d7224 */ /* 0x000fe200078e000b */
[----:B--2---:R-:W-:-:S06]  /*25330*/  WARPGROUP.ARRIVE ;  /* 0x00000000000079c5 */ /* 0x004fcc0000000000 */
[----:B------:R-:W-:Y:S01]  /*25340*/  HGMMA.64x256x16.F32.BF16 R24, R168, gdesc[UR8].tnspB, R24, UP0, gsb0 ;  /* 0x43e00008a8187df0 */ /* 0x000fe2000b801818 */
[----:B------:R-:W-:Y:S01]  /*25350*/  R2UR UR10, R12 ;  /* 0x000000000c0a72ca */ /* 0x000fe200000e0000 */
[----:B------:R-:W-:Y:S01]  /*25360*/  IMAD.U32 R12, RZ, RZ, UR6 ;  /* 0x00000006ff0c7e24 */ /* 0x000fe2000f8e00ff */
[----:B------:R-:W-:Y:S01]  /*25370*/  R2UR UR11, R13 ;  /* 0x000000000d0b72ca */ /* 0x000fe200000e0000 */
[----:B------:R-:W-:Y:S01]  /*25380*/  IMAD.U32 R13, RZ, RZ, UR7 ;  /* 0x00000007ff0d7e24 */ /* 0x000fe2000f8e00ff */
        /* <DEDUP_REMOVED lines=138> */
[----:B------:R-:W-:Y:S01]  /*25c30*/  R2UR UR10, R12 ;  /* 0x000000000c0a72ca */ /* 0x000fe200000e0000 */
[----:B------:R-:W-:Y:S01]  /*25c40*/  IMAD.U32 R12, RZ, RZ, UR6 ;  /* 0x00000006ff0c7e24 */ /* 0x000fe2000f8e00ff */
[----:B------:R-:W-:Y:S01]  /*25c50*/  R2UR UR11, R13 ;  /* 0x000000000d0b72ca */ /* 0x000fe200000e0000 */
[----:B------:R-:W-:Y:S01]  /*25c60*/  IMAD.U32 R13, RZ, RZ, UR7 ;  /* 0x00000007ff0d7e24 */ /* 0x000fe2000f8e00ff */
        /* <DEDUP_REMOVED lines=283> */
[----:B------:R-:W-:Y:S02]  /*26e20*/  IMAD.U32 R13, RZ, RZ, UR7 ;  /* 0x00000007ff0d7e24 */ /* 0x000fe4000f8e00ff */
        /* <DEDUP_REMOVED lines=137> */
[----:B------:R-:W-:Y:S01]  /*276c0*/  IMAD.U32 R10, RZ, RZ, UR6 ;  /* 0x00000006ff0a7e24 */ /* 0x000fe2000f8e00ff */
[----:B------:R-:W-:Y:S01]  /*276d0*/  R2UR UR11, R11 ;  /* 0x000000000b0b72ca */ /* 0x000fe200000e0000 */
[----:B------:R-:W-:Y:S01]  /*276e0*/  IMAD.U32 R11, RZ, RZ, UR7 ;  /* 0x00000007ff0b7e24 */ /* 0x000fe2000f8e00ff */
[----:B------:R-:W-:Y:S01]  /*276f0*/  STL [R1+0x88], R4 ;  /* 0x0000880401007387 */ /* 0x000fe20000100800 */
[----:B------:R-:W-:-:S03]  /*27700*/  WARPGROUP.DEPBAR.LE gsb0, 0x0 ;  /* 0x00008000000079c5 */ /* 0x000fc60000010000 */
        /* <DEDUP_REMOVED lines=134> */
[----:B------:R-:W-:Y:S01]  /*27f70*/  IMAD.U32 R10, RZ, RZ, UR6 ;  /* 0x00000006ff0a7e24 */ /* 0x000fe2000f8e00ff */
[----:B------:R-:W-:Y:S01]  /*27f80*/  STL [R1+0x88], R4 ;  /* 0x0000880401007387 */ /* 0x000fe20000100800 */
[----:B------:R-:W-:Y:S01]  /*27f90*/  IMAD.U32 R11, RZ, RZ, UR7 ;  /* 0x00000007ff0b7e24 */ /* 0x000fe2000f8e00ff */
[----:B------:R-:W-:Y:S02]  /*27fa0*/  WARPGROUP.DEPBAR.LE gsb0, 0x0 ;  /* 0x00008000000079c5 */ /* 0x000fe40000010000 */
        /* <DEDUP_REMOVED lines=131> */
[----:B0-----:R-:W2:Y:S01]  /*287e0*/  LD.E R11, desc[UR42][R6.64] ;  /* 0x0000002a060b7980 */ /* 0x001ea2000c101900 */
[----:B------:R-:W-:-:S02]  /*287f0*/  IMAD.U32 R14, RZ, RZ, UR6 ;  /* 0x00000006ff0e7e24 */ /* 0x000fc4000f8e00ff */
[----:B------:R-:W-:Y:S01]  /*28800*/  IMAD.U32 R15, RZ, RZ, UR7 ;  /* 0x00000007ff0f7e24 */ /* 0x000fe2000f8e00ff */
[----:B--2---:R0:W-:Y:S04]  /*28810*/  ST.E desc[UR42][R6.64], R11 ;  /* 0x0000000b06007985 */ /* 0x0041e8000c10192a */
[----:B------:R-:W2:Y:S01]  /*28820*/  LD.E R13, desc[UR42][R8.64] ;  /* 0x0000002a080d7980 */ /* 0x000ea2000c101900 */
[----:B------:R-:W-:Y:S02]  /*28830*/  IMAD.U32 R16, RZ, RZ, UR6 ;  /* 0x00000006ff107e24 */ /* 0x000fe4000f8e00ff */
[----:B------:R-:W-:Y:S01]  /*28840*/  IMAD.U32 R17, RZ, RZ, UR7 ;  /* 0x00000007ff117e24 */ /* 0x000fe2000f8e00ff */
[----:B--2---:R2:W-:Y:S04]  /*28850*/  ST.E desc[UR42][R8.64], R13 ;  /* 0x0000000d08007985 */ /* 0x0045e8000c10192a */
[----:B------:R-:W3:Y:S04]  /*28860*/  LD.E R10, desc[UR42][R14.64] ;  /* 0x0000002a0e0a7980 */ /* 0x000ee8000c101900 */
[----:B---3--:R3:W-:Y:S04]  /*28870*/  ST.E desc[UR42][R16.64], R10 ;  /* 0x0000000a10007985 */ /* 0x0087e8000c10192a */
[----:B------:R-:W4:Y:S04]  /*28880*/  LD.E R21, desc[UR42][R18.64+0x230] ;  /* 0x0002302a12157980 */ /* 0x000f28000c101900 */
[----:B------:R-:W5:Y:S04]  /*28890*/  LD.E R25, desc[UR42][R18.64+0x234] ;  /* 0x0002342a12197980 */ /* 0x000f68000c101900 */
[----:B-1----:R-:W5:Y:S04]  /*288a0*/  LD.E R5, desc[UR42][R18.64+0x238] ;  /* 0x0002382a12057980 */ /* 0x002f68000c101900 */
[----:B------:R-:W5:Y:S04]  /*288b0*/  LD.E R27, desc[UR42][R18.64+0x23c] ;  /* 0x00023c2a121b7980 */ /* 0x000f68000c101900 */
[----:B0-----:R-:W5:Y:S04]  /*288c0*/  LD.E R7, desc[UR42][R18.64+0x240] ;  /* 0x0002402a12077980 */ /* 0x001f68000c101900 */
[----:B------:R-:W5:Y:S04]  /*288d0*/  LD.E R11, desc[UR42][R18.64+0x244] ;  /* 0x0002442a120b7980 */ /* 0x000f68000c101900 */
[----:B------:R-:W5:Y:S04]  /*288e0*/  LD.E R29, desc[UR42][R18.64+0x248] ;  /* 0x0002482a121d7980 */ /* 0x000f68000c101900 */
[----:B--2---:R-:W2:Y:S04]  /*288f0*/  LD.E R9, desc[UR42][R18.64+0x24c] ;  /* 0x00024c2a12097980 */ /* 0x004ea8000c101900 */
[----:B------:R-:W2:Y:S04]  /*28900*/  LD.E R13, desc[UR42][R18.64+0x250] ;  /* 0x0002502a120d7980 */ /* 0x000ea8000c101900 */
[----:B------:R-:W2:Y:S04]  /*28910*/  LD.E R15, desc[UR42][R18.64+0x254] ;  /* 0x0002542a120f7980 */ /* 0x000ea8000c101900 */
[----:B---3--:R-:W3:Y:S04]  /*28920*/  LD.E R17, desc[UR42][R18.64+0x258] ;  /* 0x0002582a12117980 */ /* 0x008ee8000c101900 */
[----:B------:R-:W3:Y:S04]  /*28930*/  LD.E R31, desc[UR42][R18.64+0x25c] ;  /* 0x00025c2a121f7980 */ /* 0x000ee8000c101900 */
        /* <DEDUP_REMOVED lines=112> */
[----:B----4-:R0:W-:Y:S04]  /*29040*/  ST.E desc[UR42][R18.64+0x230], R21 ;  /* 0x0002301512007985 */ /* 0x0101e8000c10192a */
[----:B-----5:R0:W-:Y:S04]  /*29050*/  ST.E desc[UR42][R18.64+0x234], R25 ;  /* 0x0002341912007985 */ /* 0x0201e8000c10192a */
[----:B------:R0:W-:Y:S04]  /*29060*/  ST.E desc[UR42][R18.64+0x238], R5 ;  /* 0x0002380512007985 */ /* 0x0001e8000c10192a */
[----:B------:R0:W-:Y:S04]  /*29070*/  ST.E desc[UR42][R18.64+0x23c], R27 ;  /* 0x00023c1b12007985 */ /* 0x0001e8000c10192a */
[----:B------:R0:W-:Y:S04]  /*29080*/  ST.E desc[UR42][R18.64+0x240], R7 ;  /* 0x0002400712007985 */ /* 0x0001e8000c10192a */
[----:B------:R0:W-:Y:S04]  /*29090*/  ST.E desc[UR42][R18.64+0x244], R11 ;  /* 0x0002440b12007985 */ /* 0x0001e8000c10192a */
[----:B------:R0:W-:Y:S04]  /*290a0*/  ST.E desc[UR42][R18.64+0x248], R29 ;  /* 0x0002481d12007985 */ /* 0x0001e8000c10192a */
[----:B--2---:R0:W-:Y:S04]  /*290b0*/  ST.E desc[UR42][R18.64+0x24c], R9 ;  /* 0x00024c0912007985 */ /* 0x0041e8000c10192a */
[----:B------:R0:W-:Y:S04]  /*290c0*/  ST.E desc[UR42][R18.64+0x250], R13 ;  /* 0x0002500d12007985 */ /* 0x0001e8000c10192a */
[----:B------:R0:W-:Y:S04]  /*290d0*/  ST.E desc[UR42][R18.64+0x254], R15 ;  /* 0x0002540f12007985 */ /* 0x0001e8000c10192a */
[----:B---3--:R0:W-:Y:S04]  /*290e0*/  ST.E desc[UR42][R18.64+0x258], R17 ;  /* 0x0002581112007985 */ /* 0x0081e8000c10192a */
        /* <DEDUP_REMOVED lines=121> */
.L_x_3761:
[----:B------:R-:W-:Y:S05]  /*29880*/  BSYNC B0 ;  /* 0x0000000000007941 */ /* 0x000fea0003800000 */
.L_x_3760:
[C---:B------:R-:W-:Y:S01]  /*29890*/  ISETP.GT.AND P0, PT, R0.reuse, R165, PT ;  /* 0x000000a50000720c */ /* 0x040fe20003f04270 */
[----:B------:R-:W-:-:S12]  /*298a0*/  VIADD R0, R0, 0xffffffff ;  /* 0xffffffff00007836 */ /* 0x000fd80000000000 */
[----:B------:R-:W-:Y:S05]  /*298b0*/  @P0 BRA `(.L_x_3762) ;  /* 0xffffff5000c80947 */ /* 0x000fea000383ffff */
.L_x_3735:
[----:B0-----:R-:W2:Y:S01]  /*298c0*/  LDL R5, [R1+0x440] ;  /* 0x0004400001057983 */ /* 0x001ea20000100800 */
[----:B------:R-:W-:Y:S05]  /*298d0*/  WARPSYNC.ALL ;  /* 0x0000000000007948 */ /* 0x000fea0003800000 */
[----:B------:R-:W3:Y:S04]  /*298e0*/  LDL R6, [R1+0x444] ;  /* 0x0004440001067983 */ /* 0x000ee80000100800 */
[----:B------:R-:W4:Y:S04]  /*298f0*/  LDL R136, [R1+0x210] ;  /* 0x0002100001887983 */ /* 0x000f280000100800 */
        /* <DEDUP_REMOVED lines=62> */
[----:B--2---:R-:W0:Y:S02]  /*29ce0*/  SHFL.BFLY PT, R0, R5, 0x2, 0x1f ;  /* 0x0c401f0005007f89 */ /* 0x004e2400000e0000 */
[----:B0-----:R-:W-:-:S05]  /*29cf0*/  FADD.FTZ R0, R5, R0 ;  /* 0x0000000005007221 */ /* 0x001fca0000010000 */
[----:B------:R-:W0:Y:S02]  /*29d00*/  SHFL.BFLY PT, R3, R0, 0x1, 0x1f ;  /* 0x0c201f0000037f89 */ /* 0x000e2400000e0000 */
[----:B0-----:R-:W-:Y:S01]  /*29d10*/  FADD.FTZ R2, R0, R3 ;  /* 0x0000000300027221 */ /* 0x001fe20000010000 */
[----:B----4-:R-:W-:Y:S01]  /*29d20*/  VIADD R136, R136, 0x1 ;  /* 0x0000000188887836 */ /* 0x010fe20000000000 */
[----:B------:R-:W2:Y:S04]  /*29d30*/  LDL R0, [R1+0x21c] ;  /* 0x00021c0001007983 */ /* 0x000ea80000100800 */
[----:B------:R-:W-:Y:S04]  /*29d40*/  STL [R1+0x440], R2 ;  /* 0x0004400201007387 */ /* 0x000fe80000100800 */
[----:B------:R-:W4:Y:S04]  /*29d50*/  LDL R147, [R1+0x440] ;  /* 0x0004400001937983 */ /* 0x000f280000100800 */
[----:B---3--:R-:W0:Y:S02]  /*29d60*/  SHFL.BFLY PT, R3, R6, 0x2, 0x1f ;  /* 0x0c401f0006037f89 */ /* 0x008e2400000e0000 */
[----:B0-----:R-:W-:Y:S01]  /*29d70*/  FADD.FTZ R3, R3, R6 ;  /* 0x0000000603037221 */ /* 0x001fe20000010000 */
[----:B------:R-:W-:Y:S01]  /*29d80*/  ISETP.NE.AND P2, PT, R136, 0x2, PT ;  /* 0x000000028800780c */ /* 0x000fe20003f45270 */
[----:B------:R-:W3:Y:S04]  /*29d90*/  LDL.64 R6, [R1+0x408] ;  /* 0x0004080001067983 */ /* 0x000ee80000100a00 */
[----:B-1----:R-:W0:Y:S08]  /*29da0*/  SHFL.BFLY PT, R4, R3, 0x1, 0x1f ;  /* 0x0c201f0003047f89 */ /* 0x002e3000000e0000 */
[----:B------:R-:W5:Y:S01]  /*29db0*/  @!P2 LDL R134, [R1+0x214] ;  /* 0x000214000186a983 */ /* 0x000f620000100800 */
[----:B0-----:R-:W-:-:S03]  /*29dc0*/  FADD.FTZ R140, R3, R4 ;  /* 0x00000004038c7221 */ /* 0x001fc60000010000 */
[----:B------:R-:W3:Y:S02]  /*29dd0*/  LDL.64 R4, [R1+0x3f8] ;  /* 0x0003f80001047983 */ /* 0x000ee40000100a00 */
[----:B------:R-:W-:Y:S02]  /*29de0*/  FSETP.NE.FTZ.AND P1, PT, R140, RZ, PT ;  /* 0x000000ff8c00720b */ /* 0x000fe40003f35000 */
[----:B------:R-:W3:Y:S11]  /*29df0*/  LDL.64 R2, [R1+0x418] ;  /* 0x0004180001027983 */ /* 0x000ef60000100a00 */
[----:B------:R-:W3:Y:S04]  /*29e00*/  @P1 LDL R143, [R1+0x450] ;  /* 0x00045000018f1983 */ /* 0x000ee80000100800 */
[----:B------:R-:W3:Y:S01]  /*29e10*/  @P1 LDL R145, [R1+0x434] ;  /* 0x0004340001911983 */ /* 0x000ee20000100800 */
[----:B------:R-:W-:-:S02]  /*29e20*/  IMAD.MOV.U32 R142, RZ, RZ, -0x800000 ;  /* 0xff800000ff8e7424 */ /* 0x000fc400078e00ff */
[----:B------:R-:W-:Y:S02]  /*29e30*/  IMAD.MOV.U32 R137, RZ, RZ, RZ ;  /* 0x000000ffff897224 */ /* 0x000fe400078e00ff */
[----:B------:R-:W-:Y:S01]  /*29e40*/  IMAD.MOV.U32 R144, RZ, RZ, -0x800000 ;  /* 0xff800000ff907424 */ /* 0x000fe200078e00ff */
[----:B------:R0:W-:Y:S08]  /*29e50*/  BAR.ARV R219, 0x100 ;  /* 0x000400db0000751d */ /* 0x0001f00000002000 */
[----:B------:R-:W-:Y:S06]  /*29e60*/  BAR.ARV 0x8, 0x180 ;  /* 0x0206000000007b1d */ /* 0x000fec0000002000 */
[----:B----4-:R-:W-:-:S13]  /*29e70*/  FSETP.NE.FTZ.AND P0, PT, R147, RZ, PT ;  /* 0x000000ff9300720b */ /* 0x010fda0003f15000 */
[----:B------:R-:W4:Y:S04]  /*29e80*/  @P0 LDL R138, [R1+0x450] ;  /* 0x00045000018a0983 */ /* 0x000f280000100800 */
[----:B------:R-:W3:Y:S01]  /*29e90*/  @P0 LDL R139, [R1+0x430] ;  /* 0x00043000018b0983 */ /* 0x000ee20000100800 */
[----:B------:R-:W1:Y:S02]  /*29ea0*/  @P0 MUFU.LG2 R141, R147 ;  /* 0x00000093008d0308 */ /* 0x000e640000000c00 */
[----:B-1----:R-:W-:-:S06]  /*29eb0*/  @P0 FMUL.FTZ R141, R141, 0.69314718246459960938 ;  /* 0x3f3172188d8d0820 */ /* 0x002fcc0000410000 */
[----:B------:R-:W-:Y:S08]  /*29ec0*/  @P1 MUFU.LG2 R146, R140 ;  /* 0x0000008c00921308 */ /* 0x000ff00000000c00 */
[----:B------:R-:W1:Y:S01]  /*29ed0*/  @P0 MUFU.RCP R137, R147 ;  /* 0x0000009300890308 */ /* 0x000e620000001000 */
[----:B-----5:R-:W-:Y:S01]  /*29ee0*/  @!P2 LOP3.LUT R134, R134, 0x1, RZ, 0x3c, !PT ;  /* 0x000000018686a812 */ /* 0x020fe200078e3cff */
[----:B--2---:R-:W-:Y:S01]  /*29ef0*/  VIADD R0, R0, 0x1 ;  /* 0x0000000100007836 */ /* 0x004fe20000000000 */
[----:B------:R-:W-:Y:S04]  /*29f00*/  STL [R1+0x444], R140 ;  /* 0x0004448c01007387 */ /* 0x000fe80000100800 */
[----:B------:R-:W-:Y:S04]  /*29f10*/  STL [R1+0x210], R136 ;  /* 0x0002108801007387 */ /* 0x000fe80000100800 */
[----:B------:R-:W-:Y:S01]  /*29f20*/  @!P2 STL [R1+0x214], R134 ;  /* 0x000214860100a387 */ /* 0x000fe20000100800 */
        /* <DEDUP_REMOVED lines=99> */
[----:B---3--:R-:W-:Y:S01]  /*2a560*/  @P0 FFMA.FTZ R142, R138, R139, R141 ;  /* 0x0000008b8a8e0223 */ /* 0x008fe2000001008d */
[----:B------:R-:W-:-:S06]  /*2a570*/  IMAD.MOV.U32 R138, RZ, RZ, RZ ;  /* 0x000000ffff8a7224 */ /* 0x000fcc00078e00ff */
[----:B------:R-:W1:Y:S01]  /*2a580*/  @P1 MUFU.RCP R138, R140 ;  /* 0x0000008c008a1308 */ /* 0x000e620000001000 */
[----:B------:R-:W-:Y:S01]  /*2a590*/  @P1 FMUL.FTZ R139, R146, 0.69314718246459960938 ;  /* 0x3f317218928b1820 */ /* 0x000fe20000410000 */
[----:B------:R-:W-:-:S04]  /*2a5a0*/  @P1 FMUL.FTZ R146, R143, 0.69314718246459960938 ;  /* 0x3f3172188f921820 */ /* 0x000fc80000410000 */
[----:B------:R-:W-:Y:S01]  /*2a5b0*/  @P1 FFMA.FTZ R144, R146, R145, R139 ;  /* 0x0000009192901223 */ /* 0x000fe2000001008b */
[-C--:B-1----:R-:W-:Y:S01]  /*2a5c0*/  FMUL.FTZ R13, R13, R138.reuse ;  /* 0x0000008a0d0d7220 */ /* 0x082fe20000410000 */
        /* <DEDUP_REMOVED lines=98> */
[----:B------:R0:W-:Y:S01]  /*2abf0*/  STL [R1+0x218], R12 ;  /* 0x0002180c01007387 */ /* 0x0001e20000100800 */
[----:B------:R-:W-:-:S13]  /*2ac00*/  PLOP3.LUT P0, PT, PT, PT, PT, 0x8, 0x0 ;  /* 0x000000000000781c */ /* 0x000fda0003f0e170 */
.L_x_3645:
[----:B------:R-:W-:Y:S05]  /*2ac10*/  WARPSYNC.ALL ;  /* 0x0000000000007948 */ /* 0x000fea0003800000 */
[----:B------:R-:W1:Y:S08]  /*2ac20*/  S2UR UR5, SR_CgaCtaId ;  /* 0x00000000000579c3 */ /* 0x000e700000008800 */
[----:B------:R-:W-:Y:S06]  /*2ac30*/  BAR.SYNC.DEFER_BLOCKING 0x5, 0x180 ;  /* 0x0146000000007b1d */ /* 0x000fec0000010000 */
[----:B------:R-:W-:Y:S01]  /*2ac40*/  UMOV UR4, 0x400 ;  /* 0x0000040000047882 */ /* 0x000fe20000000000 */
[----:B------:R-:W-:Y:S01]  /*2ac50*/  BSSY B0, `(.L_x_3763) ;  /* 0x00002e3000007945 */ /* 0x000fe20003800000 */
[----:B-1----:R-:W-:-:S06]  /*2ac60*/  ULEA UR4, UR5, UR4, 0x18 ;  /* 0x0000000405047291 */ /* 0x002fcc000f8ec03f */
[----:B0-----:R-:W-:-:S05]  /*2ac70*/  IMAD.U32 R144, RZ, RZ, UR4 ;  /* 0x00000004ff907e24 */ /* 0x001fca000f8e00ff */
[----:B------:R0:W1:Y:S01]  /*2ac80*/  LDS.128 R120, [R144+0x324d0] ;  /* 0x0324d00090787984 */ /* 0x0000620000000c00 */
[----:B------:R-:W-:Y:S06]  /*2ac90*/  BAR.ARV 0x4, 0x180 ;  /* 0x0106000000007b1d */ /* 0x000fec0000002000 */
[----:B------:R-:W-:Y:S05]  /*2aca0*/  @P0 BRA `(.L_x_3764) ;  /* 0x0000002000280947 */ /* 0x000fea0003800000 */
        /* <DEDUP_REMOVED lines=32> */
[----:B------:R-:W0:Y:S01]  /*2aeb0*/  S2R R17, SR_SWINHI ;  /* 0x0000000000117919 */ /* 0x000e220000002f00 */
[----:B------:R-:W-:Y:S05]  /*2aec0*/  WARPSYNC.ALL ;  /* 0x0000000000007948 */ /* 0x000fea0003800000 */
[----:B------:R-:W-:Y:S01]  /*2aed0*/  ULDC.64 UR4, c[0x0][0xd00] ;  /* 0x0003400000047ab9 */ /* 0x000fe20000000a00 */
[----:B-----5:R-:W-:-:S02]  /*2aee0*/  MOV R2, R144 ;  /* 0x0000009000027202 */ /* 0x020fc40000000f00 */
[----:B0-----:R-:W-:-:S03]  /*2aef0*/  MOV R3, R17 ;  /* 0x0000001100037202 */ /* 0x001fc60000000f00 */
[----:B------:R-:W-:-:S03]  /*2af00*/  IMAD.WIDE R16, R234, 0x2, R2 ;  /* 0x00000002ea107825 */ /* 0x000fc600078e0202 */
[C---:B------:R-:W-:Y:S02]  /*2af10*/  IADD3 R0, P1, R16.reuse, 0x20, RZ ;  /* 0x0000002010007810 */ /* 0x040fe40007f3e0ff */
[----:B------:R-:W-:Y:S02]  /*2af20*/  IADD3 R148, P2, R16, 0x40, RZ ;  /* 0x0000004010947810 */ /* 0x000fe40007f5e0ff */
[----:B------:R-:W-:Y:S02]  /*2af30*/  LOP3.LUT R201, R0, 0x380, RZ, 0xc0, !PT ;  /* 0x0000038000c97812 */ /* 0x000fe400078ec0ff */
[C---:B------:R-:W-:Y:S01]  /*2af40*/  IADD3 R146, P3, R16.reuse, 0x60, RZ ;  /* 0x0000006010927810 */ /* 0x040fe20007f7e0ff */
[----:B------:R-:W-:Y:S01]  /*2af50*/  IMAD.X R197, RZ, RZ, R17, P1 ;  /* 0x000000ffffc57224 */ /* 0x000fe200008e0611 */
[----:B------:R-:W-:Y:S02]  /*2af60*/  SHF.R.U64 R201, R201, 0x3, RZ ;  /* 0x00000003c9c97819 */ /* 0x000fe400000012ff */
[----:B------:R-:W-:-:S02]  /*2af70*/  IADD3 R145, P0, R16, 0x4040, RZ ;  /* 0x0000404010917810 */ /* 0x000fc40007f1e0ff */
[----:B------:R-:W-:Y:S02]  /*2af80*/  IADD3 R170, P1, R16, 0x4060, RZ ;  /* 0x0000406010aa7810 */ /* 0x000fe40007f3e0ff */
[----:B------:R-:W-:Y:S02]  /*2af90*/  LOP3.LUT R178, R148, 0x380, RZ, 0xc0, !PT ;  /* 0x0000038094b27812 */ /* 0x000fe400078ec0ff */
[----:B------:R-:W-:Y:S02]  /*2afa0*/  LOP3.LUT R180, R146, 0x380, RZ, 0xc0, !PT ;  /* 0x0000038092b47812 */ /* 0x000fe400078ec0ff */
[----:B------:R-:W-:Y:S02]  /*2afb0*/  LOP3.LUT R196, R201, R0, RZ, 0x3c, !PT ;  /* 0x00000000c9c47212 */ /* 0x000fe400078e3cff */
[----:B------:R-:W-:Y:S01]  /*2afc0*/  LOP3.LUT R0, R145, 0x380, RZ, 0xc0, !PT ;  /* 0x0000038091007812 */ /* 0x000fe200078ec0ff */
[----:B------:R-:W-:Y:S01]  /*2afd0*/  IMAD.X R181, RZ, RZ, R17, P1 ;  /* 0x000000ffffb57224 */ /* 0x000fe200008e0611 */
[----:B------:R-:W-:-:S02]  /*2afe0*/  IADD3 R20, P4, R16, 0x4000, RZ ;  /* 0x0000400010147810 */ /* 0x000fc40007f9e0ff */
[----:B------:R-:W-:Y:S02]  /*2aff0*/  SHF.R.U64 R203, R178, 0x3, RZ ;  /* 0x00000003b2cb7819 */ /* 0x000fe400000012ff */
[----:B-1----:R-:W-:Y:S02]  /*2b000*/  IADD3 R120, P5, R16, 0x4020, RZ ;  /* 0x0000402010787810 */ /* 0x002fe40007fbe0ff */
[----:B------:R-:W-:Y:S01]  /*2b010*/  SHF.R.U64 R205, R180, 0x3, RZ ;  /* 0x00000003b4cd7819 */ /* 0x000fe200000012ff */
[--C-:B------:R-:W-:Y:S01]  /*2b020*/  IMAD.X R195, RZ, RZ, R17.reuse, P2 ;  /* 0x000000ffffc37224 */ /* 0x100fe200010e0611 */
[----:B------:R-:W-:Y:S01]  /*2b030*/  IADD3 R190, P1, R16, 0xc020, RZ ;  /* 0x0000c02010be7810 */ /* 0x000fe20007f3e0ff */
[----:B------:R-:W-:Y:S01]  /*2b040*/  IMAD.X R189, RZ, RZ, R17, P3 ;  /* 0x000000ffffbd7224 */ /* 0x000fe200018e0611 */
[----:B------:R-:W-:Y:S02]  /*2b050*/  SHF.R.U64 R0, R0, 0x3, RZ ;  /* 0x0000000300007819 */ /* 0x000fe400000012ff */
[----:B------:R-:W-:-:S02]  /*2b060*/  LOP3.LUT R21, R16, 0x380, RZ, 0xc0, !PT ;  /* 0x0000038010157812 */ /* 0x000fc400078ec0ff */
[----:B------:R-:W-:Y:S02]  /*2b070*/  IADD3 R150, P2, R16, 0x8000, RZ ;  /* 0x0000800010967810 */ /* 0x000fe40007f5e0ff */
[----:B------:R-:W-:Y:S02]  /*2b080*/  LOP3.LUT R194, R203, R148, RZ, 0x3c, !PT ;  /* 0x00000094cbc27212 */ /* 0x000fe400078e3cff */
[----:B------:R-:W-:Y:S02]  /*2b090*/  LOP3.LUT R201, R20, 0x380, RZ, 0xc0, !PT ;  /* 0x0000038014c97812 */ /* 0x000fe400078ec0ff */
[----:B------:R-:W-:Y:S02]  /*2b0a0*/  IADD3 R168, P3, R16, 0x8020, RZ ;  /* 0x0000802010a87810 */ /* 0x000fe40007f7e0ff */
[----:B------:R-:W-:Y:S02]  /*2b0b0*/  LOP3.LUT R188, R205, R146, RZ, 0x3c, !PT ;  /* 0x00000092cdbc7212 */ /* 0x000fe400078e3cff */
[----:B------:R-:W-:Y:S01]  /*2b0c0*/  LOP3.LUT R203, R120, 0x380, RZ, 0xc0, !PT ;  /* 0x0000038078cb7812 */ /* 0x000fe200078ec0ff */
[--C-:B------:R-:W-:Y:S01]  /*2b0d0*/  IMAD.X R147, RZ, RZ, R17.reuse, P1 ;  /* 0x000000ffff937224 */ /* 0x100fe200008e0611 */
[----:B------:R-:W-:Y:S01]  /*2b0e0*/  LOP3.LUT R205, R170, 0x380, RZ, 0xc0, !PT ;  /* 0x00000380aacd7812 */ /* 0x000fe200078ec0ff */
[--C-:B------:R-:W-:Y:S01]  /*2b0f0*/  IMAD.X R183, RZ, RZ, R17.reuse, P0 ;  /* 0x000000ffffb77224 */ /* 0x100fe200000e0611 */
[----:B------:R-:W-:Y:S01]  /*2b100*/  LOP3.LUT R182, R0, R145, RZ, 0x3c, !PT ;  /* 0x0000009100b67212 */ /* 0x000fe200078e3cff */
[----:B------:R-:W-:Y:S01]  /*2b110*/  IMAD.X R187, RZ, RZ, R17, P4 ;  /* 0x000000ffffbb7224 */ /* 0x000fe200020e0611 */
[----:B------:R-:W-:-:S02]  /*2b120*/  SHF.R.U64 R199, R21, 0x3, RZ ;  /* 0x0000000315c77819 */ /* 0x000fc400000012ff */
[----:B------:R-:W-:Y:S02]  /*2b130*/  SHF.R.U64 R201, R201, 0x3, RZ ;  /* 0x00000003c9c97819 */ /* 0x000fe400000012ff */
[----:B------:R-:W-:Y:S02]  /*2b140*/  LOP3.LUT R145, R150, 0x380, RZ, 0xc0, !PT ;  /* 0x0000038096917812 */ /* 0x000fe400078ec0ff */
[----:B------:R-:W-:Y:S01]  /*2b150*/  ISETP.NE.U32.AND P1, PT, RZ, UR4, PT ;  /* 0x00000004ff007c0c */ /* 0x000fe2000bf25070 */
[--C-:B------:R-:W-:Y:S01]  /*2b160*/  IMAD.X R185, RZ, RZ, R17.reuse, P5 ;  /* 0x000000ffffb97224 */ /* 0x100fe200028e0611 */
[C---:B------:R-:W-:Y:S01]  /*2b170*/  IADD3 R165, P0, R16.reuse, 0xc000, RZ ;  /* 0x0000c00010a57810 */ /* 0x040fe20007f1e0ff */
[--C-:B------:R-:W-:Y:S01]  /*2b180*/  IMAD.X R179, RZ, RZ, R17.reuse, P2 ;  /* 0x000000ffffb37224 */ /* 0x100fe200010e0611 */
[----:B------:R-:W-:Y:S01]  /*2b190*/  SHF.R.U64 R203, R203, 0x3, RZ ;  /* 0x00000003cbcb7819 */ /* 0x000fe200000012ff */
[----:B------:R-:W-:Y:S01]  /*2b1a0*/  IMAD.X R171, RZ, RZ, R17, P3 ;  /* 0x000000ffffab7224 */ /* 0x000fe200018e0611 */
[----:B------:R-:W-:-:S02]  /*2b1b0*/  IADD3 R200, P4, R16, 0x8040, RZ ;  /* 0x0000804010c87810 */ /* 0x000fc40007f9e0ff */
[----:B------:R-:W-:Y:S02]  /*2b1c0*/  SHF.R.U64 R205, R205, 0x3, RZ ;  /* 0x00000003cdcd7819 */ /* 0x000fe400000012ff */
[C---:B------:R-:W-:Y:S02]  /*2b1d0*/  IADD3 R198, P5, R16.reuse, 0x8060, RZ ;  /* 0x0000806010c67810 */ /* 0x040fe40007fbe0ff */
[C---:B------:R-:W-:Y:S02]  /*2b1e0*/  IADD3 R193, P2, R16.reuse, 0xc040, RZ ;  /* 0x0000c04010c17810 */ /* 0x040fe40007f5e0ff */
[----:B------:R-:W-:Y:S02]  /*2b1f0*/  IADD3 R177, P3, R16, 0xc060, RZ ;  /* 0x0000c06010b17810 */ /* 0x000fe40007f7e0ff */
[----:B------:R-:W-:Y:S02]  /*2b200*/  LOP3.LUT R16, R199, R16, RZ, 0x3c, !PT ;  /* 0x00000010c7107212 */ /* 0x000fe400078e3cff */
[----:B------:R-:W-:-:S02]  /*2b210*/  LOP3.LUT R186, R201, R20, RZ, 0x3c, !PT ;  /* 0x00000014c9ba7212 */ /* 0x000fc400078e3cff */
[----:B------:R-:W-:Y:S02]  /*2b220*/  SHF.R.U64 R145, R145, 0x3, RZ ;  /* 0x0000000391917819 */ /* 0x000fe400000012ff */
[----:B------:R-:W-:Y:S01]  /*2b230*/  ISETP.NE.AND.EX P1, PT, RZ, UR5, PT, P1 ;  /* 0x00000005ff007c0c */ /* 0x000fe2000bf25310 */
[----:B------:R-:W-:Y:S01]  /*2b240*/  ULDC.64 UR4, c[0x0][0xd08] ;  /* 0x0003420000047ab9 */ /* 0x000fe20000000a00 */
[----:B------:R-:W-:Y:S01]  /*2b250*/  LOP3.LUT R184, R203, R120, RZ, 0x3c, !PT ;  /* 0x00000078cbb87212 */ /* 0x000fe200078e3cff */
[----:B------:R-:W-:Y:S01]  /*2b260*/  IMAD.X R149, RZ, RZ, R17, P0 ;  /* 0x000000ffff957224 */ /* 0x000fe200000e0611 */
[----:B------:R-:W-:Y:S02]  /*2b270*/  LOP3.LUT R201, R168, 0x380, RZ, 0xc0, !PT ;  /* 0x00000380a8c97812 */ /* 0x000fe400078ec0ff */
[----:B------:R-:W-:Y:S02]  /*2b280*/  LOP3.LUT R180, R205, R170, RZ, 0x3c, !PT ;  /* 0x000000aacdb47212 */ /* 0x000fe400078e3cff */
[----:B------:R-:W-:-:S02]  /*2b290*/  LOP3.LUT R203, R200, 0x380, RZ, 0xc0, !PT ;  /* 0x00000380c8cb7812 */ /* 0x000fc400078ec0ff */
[----:B------:R-:W-:Y:S02]  /*2b2a0*/  LOP3.LUT R205, R198, 0x380, RZ, 0xc0, !PT ;  /* 0x00000380c6cd7812 */ /* 0x000fe400078ec0ff */
[----:B------:R-:W-:Y:S02]  /*2b2b0*/  ISETP.NE.U32.AND P0, PT, RZ, UR4, PT ;  /* 0x00000004ff007c0c */ /* 0x000fe4000bf05070 */
[----:B------:R-:W-:Y:S02]  /*2b2c0*/  LOP3.LUT R178, R145, R150, RZ, 0x3c, !PT ;  /* 0x0000009691b27212 */ /* 0x000fe400078e3cff */
[----:B------:R-:W-:Y:S02]  /*2b2d0*/  LOP3.LUT R0, R165, 0x380, RZ, 0xc0, !PT ;  /* 0x00000380a5007812 */ /* 0x000fe400078ec0ff */
[----:B------:R-:W-:Y:S02]  /*2b2e0*/  MOV R16, R16 ;  /* 0x0000001000107202 */ /* 0x000fe40000000f00 */
[----:B------:R-:W-:-:S02]  /*2b2f0*/  SHF.R.U64 R201, R201, 0x3, RZ ;  /* 0x00000003c9c97819 */ /* 0x000fc400000012ff */
[----:B------:R-:W-:Y:S02]  /*2b300*/  LOP3.LUT R145, R190, 0x380, RZ, 0xc0, !PT ;  /* 0x00000380be917812 */ /* 0x000fe400078ec0ff */
[----:B------:R-:W-:Y:S02]  /*2b310*/  MOV R196, R196 ;  /* 0x000000c400c47202 */ /* 0x000fe40000000f00 */
[----:B------:R-:W-:Y:S02]  /*2b320*/  SHF.R.U64 R203, R203, 0x3, RZ ;  /* 0x00000003cbcb7819 */ /* 0x000fe400000012ff */
[----:B------:R-:W-:Y:S02]  /*2b330*/  LOP3.LUT R20, R193, 0x380, RZ, 0xc0, !PT ;  /* 0x00000380c1147812 */ /* 0x000fe400078ec0ff */
[----:B------:R-:W-:Y:S02]  /*2b340*/  MOV R194, R194 ;  /* 0x000000c200c27202 */ /* 0x000fe40000000f00 */
[----:B------:R-:W-:-:S02]  /*2b350*/  SHF.R.U64 R205, R205, 0x3, RZ ;  /* 0x00000003cdcd7819 */ /* 0x000fc400000012ff */
[----:B------:R-:W-:Y:S02]  /*2b360*/  LOP3.LUT R120, R177, 0x380, RZ, 0xc0, !PT ;  /* 0x00000380b1787812 */ /* 0x000fe400078ec0ff */
[----:B------:R-:W-:Y:S02]  /*2b370*/  MOV R188, R188 ;  /* 0x000000bc00bc7202 */ /* 0x000fe40000000f00 */
[----:B------:R-:W-:Y:S01]  /*2b380*/  ISETP.NE.AND.EX P0, PT, RZ, UR5, PT, P0 ;  /* 0x00000005ff007c0c */ /* 0x000fe2000bf05300 */
[----:B------:R-:W-:Y:S01]  /*2b390*/  IMAD.X R169, RZ, RZ, R17, P4 ;  /* 0x000000ffffa97224 */ /* 0x000fe200020e0611 */
[----:B------:R-:W-:Y:S02]  /*2b3a0*/  SHF.R.U64 R0, R0, 0x3, RZ ;  /* 0x0000000300007819 */ /* 0x000fe400000012ff */
[----:B------:R-:W-:Y:S02]  /*2b3b0*/  MOV R186, R186 ;  /* 0x000000ba00ba7202 */ /* 0x000fe40000000f00 */
        /* <DEDUP_REMOVED lines=20> */
[----:B------:R0:W-:Y:S01]  /*2b500*/  STSM.16.M88.4 [R16], R140 ;  /* 0x0000008c10007844 */ /* 0x0001e20000000200 */
[----:B------:R-:W-:-:S02]  /*2b510*/  F2FP.BF16.F32.PACK_AB R97, R99, R98 ;  /* 0x000000626361723e */ /* 0x000fc400000010ff */
[----:B------:R-:W-:Y:S02]  /*2b520*/  F2FP.BF16.F32.PACK_AB R106, R101, R100 ;  /* 0x00000064656a723e */ /* 0x000fe400000010ff */
[----:B------:R-:W-:Y:S02]  /*2b530*/  F2FP.BF16.F32.PACK_AB R107, R103, R102 ;  /* 0x00000066676b723e */ /* 0x000fe400000010ff */
[----:B------:R-:W-:Y:S01]  /*2b540*/  F2FP.BF16.F32.PACK_AB R88, R89, R88 ;  /* 0x000000585958723e */ /* 0x000fe200000010ff */
[----:B------:R-:W-:Y:S01]  /*2b550*/  IMAD.X R151, RZ, RZ, R17, P5 ;  /* 0x000000ffff977224 */ /* 0x000fe200028e0611 */
[----:B------:R-:W-:Y:S01]  /*2b560*/  LOP3.LUT R170, R201, R168, RZ, 0x3c, !PT ;  /* 0x000000a8c9aa7212 */ /* 0x000fe200078e3cff */
[----:B------:R1:W-:Y:S01]  /*2b570*/  STSM.16.M88.4 [R196], R132 ;  /* 0x00000084c4007844 */ /* 0x0003e20000000200 */
[----:B------:R-:W-:Y:S02]  /*2b580*/  SHF.R.U64 R145, R145, 0x3, RZ ;  /* 0x0000000391917819 */ /* 0x000fe400000012ff */
[----:B------:R-:W-:-:S02]  /*2b590*/  MOV R184, R184 ;  /* 0x000000b800b87202 */ /* 0x000fc40000000f00 */
[----:B------:R-:W-:Y:S02]  /*2b5a0*/  F2FP.BF16.F32.PACK_AB R98, R93, R92 ;  /* 0x0000005c5d62723e */ /* 0x000fe400000010ff */
[----:B------:R-:W-:Y:S02]  /*2b5b0*/  F2FP.BF16.F32.PACK_AB R99, R95, R94 ;  /* 0x0000005e5f63723e */ /* 0x000fe400000010ff */
[----:B------:R-:W-:Y:S02]  /*2b5c0*/  F2FP.BF16.F32.PACK_AB R89, R91, R90 ;  /* 0x0000005a5b59723e */ /* 0x000fe400000010ff */
[----:B------:R-:W-:Y:S01]  /*2b5d0*/  F2FP.BF16.F32.PACK_AB R80, R81, R80 ;  /* 0x000000505150723e */ /* 0x000fe200000010ff */
[----:B------:R1:W-:Y:S01]  /*2b5e0*/  STSM.16.M88.4 [R194], R124 ;  /* 0x0000007cc2007844 */ /* 0x0003e20000000200 */
[----:B------:R-:W-:Y:S02]  /*2b5f0*/  LOP3.LUT R168, R203, R200, RZ, 0x3c, !PT ;  /* 0x000000c8cba87212 */ /* 0x000fe400078e3cff */
[----:B------:R-:W-:-:S02]  /*2b600*/  SHF.R.U64 R20, R20, 0x3, RZ ;  /* 0x0000000314147819 */ /* 0x000fc400000012ff */
[----:B------:R-:W-:Y:S02]  /*2b610*/  MOV R182, R182 ;  /* 0x000000b600b67202 */ /* 0x000fe40000000f00 */
[----:B------:R-:W-:Y:S02]  /*2b620*/  F2FP.BF16.F32.PACK_AB R90, R85, R84 ;  /* 0x00000054555a723e */ /* 0x000fe400000010ff */
[----:B------:R-:W-:Y:S02]  /*2b630*/  F2FP.BF16.F32.PACK_AB R91, R87, R86 ;  /* 0x00000056575b723e */ /* 0x000fe400000010ff */
[----:B------:R-:W-:Y:S02]  /*2b640*/  F2FP.BF16.F32.PACK_AB R81, R83, R82 ;  /* 0x000000525351723e */ /* 0x000fe400000010ff */
[----:B------:R-:W-:Y:S01]  /*2b650*/  F2FP.BF16.F32.PACK_AB R72, R73, R72 ;  /* 0x000000484948723e */ /* 0x000fe200000010ff */
[----:B------:R1:W-:Y:S01]  /*2b660*/  STSM.16.M88.4 [R188], R112 ;  /* 0x00000070bc007844 */ /* 0x0003e20000000200 */
[----:B------:R-:W-:-:S02]  /*2b670*/  LOP3.LUT R150, R205, R198, RZ, 0x3c, !PT ;  /* 0x000000c6cd967212 */ /* 0x000fc400078e3cff */
[----:B------:R-:W-:Y:S02]  /*2b680*/  SHF.R.U64 R120, R120, 0x3, RZ ;  /* 0x0000000378787819 */ /* 0x000fe400000012ff */
[----:B------:R-:W-:Y:S02]  /*2b690*/  MOV R180, R180 ;  /* 0x000000b400b47202 */ /* 0x000fe40000000f00 */
[----:B------:R-:W-:Y:S02]  /*2b6a0*/  F2FP.BF16.F32.PACK_AB R82, R77, R76 ;  /* 0x0000004c4d52723e */ /* 0x000fe400000010ff */
[----:B------:R-:W-:Y:S02]  /*2b6b0*/  F2FP.BF16.F32.PACK_AB R83, R79, R78 ;  /* 0x0000004e4f53723e */ /* 0x000fe400000010ff */
[----:B------:R-:W-:Y:S02]  /*2b6c0*/  F2FP.BF16.F32.PACK_AB R73, R75, R74 ;  /* 0x0000004a4b49723e */ /* 0x000fe400000010ff */
[----:B------:R-:W-:Y:S01]  /*2b6d0*/  F2FP.BF16.F32.PACK_AB R64, R65, R64 ;  /* 0x000000404140723e */ /* 0x000fe200000010ff */
[----:B------:R-:W-:Y:S01]  /*2b6e0*/  IMAD.X R21, RZ, RZ, R17, P2 ;  /* 0x000000ffff157224 */ /* 0x000fe200010e0611 */
[----:B------:R-:W-:Y:S01]  /*2b6f0*/  LOP3.LUT R148, R0, R165, RZ, 0x3c, !PT ;  /* 0x000000a500947212 */ /* 0x000fe200078e3cff */
[----:B------:R1:W-:Y:S01]  /*2b700*/  STSM.16.M88.4 [R186], R104 ;  /* 0x00000068ba007844 */ /* 0x0003e20000000200 */
[----:B------:R-:W-:-:S02]  /*2b710*/  MOV R178, R178 ;  /* 0x000000b200b27202 */ /* 0x000fc40000000f00 */
        /* <DEDUP_REMOVED lines=12> */
[----:B------:R1:W-:Y:S01]  /*2b7e0*/  STSM.16.M88.4 [R182], R88 ;  /* 0x00000058b6007844 */ /* 0x0003e20000000200 */
[----:B------:R-:W-:Y:S02]  /*2b7f0*/  LOP3.LUT R20, R20, R193, RZ, 0x3c, !PT ;  /* 0x000000c114147212 */ /* 0x000fe400078e3cff */
        /* <DEDUP_REMOVED lines=13> */
[----:B------:R-:W-:Y:S01]  /*2b8d0*/  MOV R148, R148 ;  /* 0x0000009400947202 */ /* 0x000fe20000000f00 */
[----:B------:R-:W2:Y:S01]  /*2b8e0*/  LDC.64 R44, c[0x0][0xd00] ;  /* 0x00034000ff2c7b82 */ /* 0x000ea20000000a00 */
[----:B------:R-:W-:-:S02]  /*2b8f0*/  F2FP.BF16.F32.PACK_AB R42, R37, R36 ;  /* 0x00000024252a723e */ /* 0x000fc400000010ff */
[----:B------:R-:W-:Y:S02]  /*2b900*/  F2FP.BF16.F32.PACK_AB R43, R39, R38 ;  /* 0x00000026272b723e */ /* 0x000fe400000010ff */
[----:B------:R-:W-:Y:S02]  /*2b910*/  F2FP.BF16.F32.PACK_AB R33, R35, R34 ;  /* 0x000000222321723e */ /* 0x000fe400000010ff */
[----:B------:R-:W-:Y:S01]  /*2b920*/  F2FP.BF16.F32.PACK_AB R24, R25, R24 ;  /* 0x000000181918723e */ /* 0x000fe200000010ff */
[----:B------:R1:W-:Y:S01]  /*2b930*/  STSM.16.M88.4 [R170], R64 ;  /* 0x00000040aa007844 */ /* 0x0003e20000000200 */
        /* <DEDUP_REMOVED lines=9> */
[----:B------:R-:W-:Y:S01]  /*2b9d0*/  F2FP.BF16.F32.PACK_AB R9, R11, R10 ;  /* 0x0000000a0b09723e */ /* 0x000fe200000010ff */
[----:B------:R1:W-:Y:S01]  /*2b9e0*/  STSM.16.M88.4 [R150], R48 ;  /* 0x0000003096007844 */ /* 0x0003e20000000200 */
[----:B------:R-:W-:Y:S01]  /*2b9f0*/  MOV R198, R198 ;  /* 0x000000c600c67202 */ /* 0x000fe20000000f00 */
[----:B------:R-:W-:Y:S01]  /*2ba00*/  ULDC UR4, c[0x0][0xb88] ;  /* 0x0002e20000047ab9 */ /* 0x000fe20000000800 */
[----:B------:R-:W-:Y:S01]  /*2ba10*/  F2FP.BF16.F32.PACK_AB R10, R5, R4 ;  /* 0x00000004050a723e */ /* 0x000fe200000010ff */
[----:B0-----:R-:W-:Y:S01]  /*2ba20*/  IMAD.MOV.U32 R16, RZ, RZ, RZ ;  /* 0x000000ffff107224 */ /* 0x001fe200078e00ff */
[----:B------:R-:W-:Y:S01]  /*2ba30*/  F2FP.BF16.F32.PACK_AB R11, R7, R6 ;  /* 0x00000006070b723e */ /* 0x000fe200000010ff */
[----:B------:R-:W0:Y:S01]  /*2ba40*/  @P0 LDC.64 R4, c[0x0][0xd08] ;  /* 0x00034200ff040b82 */ /* 0x000e220000000a00 */
[----:B------:R1:W-:Y:S04]  /*2ba50*/  STSM.16.M88.4 [R148], R40 ;  /* 0x0000002894007844 */ /* 0x0003e80000000200 */
[----:B------:R1:W-:Y:S01]  /*2ba60*/  STSM.16.M88.4 [R146], R32 ;  /* 0x0000002092007844 */ /* 0x0003e20000000200 */
[----:B--2---:R-:W-:-:S02]  /*2ba70*/  IMAD.WIDE R44, R213, 0x4, R44 ;  /* 0x00000004d52c7825 */ /* 0x004fc400078e022c */
[----:B------:R-:W2:Y:S01]  /*2ba80*/  LDC R21, c[0x0][0xce8] ;  /* 0x00033a00ff157b82 */ /* 0x000ea20000000800 */
[----:B------:R1:W-:Y:S04]  /*2ba90*/  STSM.16.M88.4 [R20], R24 ;  /* 0x0000001814007844 */ /* 0x0003e80000000200 */
[----:B------:R1:W-:Y:S03]  /*2baa0*/  STSM.16.M88.4 [R198], R8 ;  /* 0x00000008c6007844 */ /* 0x0003e60000000200 */
[----:B------:R-:W-:Y:S01]  /*2bab0*/  BAR.SYNC.DEFER_BLOCKING 0x1, 0x100 ;  /* 0x0044000000007b1d */ /* 0x000fe20000010000 */
[----:B------:R-:W-:Y:S02]  /*2bac0*/  IMAD.U32 R0, RZ, RZ, UR4 ;  /* 0x00000004ff007e24 */ /* 0x000fe4000f8e00ff */
[----:B0-----:R-:W-:-:S03]  /*2bad0*/  @P0 IMAD.WIDE R4, R213, 0x4, R4 ;  /* 0x00000004d5040825 */ /* 0x001fc600078e0204 */
[----:B------:R1:W5:Y:S04]  /*2bae0*/  @P1 LDG.E R16, desc[UR42][R44.64] ;  /* 0x0000002a2c101981 */ /* 0x000368000c1e1900 */
[----:B------:R1:W5:Y:S01]  /*2baf0*/  @P0 LDG.E R0, desc[UR42][R4.64] ;  /* 0x0000002a04000981 */ /* 0x000362000c1e1900 */
[----:B------:R-:W-:Y:S05]  /*2bb00*/  @P0 BRA `(.L_x_3765) ;  /* 0x0000000000100947 */ /* 0x000fea0003800000 */
[----:B------:R-:W-:Y:S05]  /*2bb10*/  @!P1 BRA `(.L_x_3765) ;  /* 0x00000000000c9947 */ /* 0x000fea0003800000 */
[----:B-1----:R-:W3:Y:S04]  /*2bb20*/  LDG.E R5, desc[UR42][R44.64] ;  /* 0x0000002a2c057981 */ /* 0x002ee8000c1e1900 */
[----:B-----5:R-:W3:Y:S02]  /*2bb30*/  LDG.E R0, desc[UR42][R44.64+0x4] ;  /* 0x0000042a2c007981 */ /* 0x020ee4000c1e1900 */
[----:B---3--:R-:W-:-:S07]  /*2bb40*/  IMAD.IADD R0, R0, 0x1, -R5 ;  /* 0x0000000100007824 */ /* 0x008fce00078e0a05 */
.L_x_3765:
[----:B-12--5:R-:W-:Y:S01]  /*2bb50*/  IMAD R20, R0, R21, RZ ;  /* 0x0000001500147224 */ /* 0x026fe200078e02ff */
[----:B------:R-:W-:Y:S01]  /*2bb60*/  LOP3.LUT P0, RZ, R229, 0x3, RZ, 0xc0, !PT ;  /* 0x00000003e5ff7812 */ /* 0x000fe2000780c0ff */
[--C-:B------:R-:W-:Y:S01]  /*2bb70*/  IMAD.IADD R15, R220, 0x1, R191.reuse ;  /* 0x00000001dc0f7824 */ /* 0x100fe200078e02bf */
[----:B------:R-:W-:Y:S01]  /*2bb80*/  ISETP.NE.AND P2, PT, R21, 0x1, PT ;  /* 0x000000011500780c */ /* 0x000fe20003f45270 */
[----:B------:R-:W-:Y:S01]  /*2bb90*/  IMAD.IADD R8, R232, 0x1, R191 ;  /* 0x00000001e8087824 */ /* 0x000fe200078e02bf */
[----:B------:R-:W-:Y:S02]  /*2bba0*/  ULDC.64 UR4, c[0x0][0xc90] ;  /* 0x0003240000047ab9 */ /* 0x000fe40000000a00 */
[----:B------:R-:W-:-:S09]  /*2bbb0*/  ISETP.GE.OR P3, PT, R15, R20, P0 ;  /* 0x000000140f00720c */ /* 0x000fd20000766670 */
[----:B------:R-:W0:Y:S04]  /*2bbc0*/  @P2 LDC R5, c[0x0][0xcec] ;  /* 0x00033b00ff052b82 */ /* 0x000e280000000800 */
[----:B------:R-:W2:Y:S01]  /*2bbd0*/  @!P3 LDL R11, [R1+0x440] ;  /* 0x00044000010bb983 */ /* 0x000ea20000100800 */
[----:B------:R-:W-:Y:S01]  /*2bbe0*/  SHF.R.S32.HI R0, RZ, 0x1f, R192 ;  /* 0x0000001fff007819 */ /* 0x000fe200000114c0 */
[----:B------:R-:W-:Y:S01]  /*2bbf0*/  IMAD.MOV.U32 R4, RZ, RZ, R8 ;  /* 0x000000ffff047224 */ /* 0x000fe200078e0008 */
[----:B------:R-:W-:Y:S01]  /*2bc00*/  SHF.R.S32.HI R17, RZ, 0x1f, R16 ;  /* 0x0000001fff117819 */ /* 0x000fe20000011410 */
[----:B------:R-:W1:Y:S01]  /*2bc10*/  @P2 LDC R6, c[0x0][0xcf0] ;  /* 0x00033c00ff062b82 */ /* 0x000e620000000800 */
[----:B------:R-:W-:Y:S01]  /*2bc20*/  SHF.R.S32.HI R76, RZ, 0x1f, R213 ;  /* 0x0000001fff4c7819 */ /* 0x000fe200000114d5 */
[----:B------:R-:W-:Y:S01]  /*2bc30*/  IMAD R7, R0, UR4, RZ ;  /* 0x0000000400077c24 */ /* 0x000fe2000f8e02ff */
[----:B------:R-:W-:-:S02]  /*2bc40*/  SEL R77, R213, RZ, !P1 ;  /* 0x000000ffd54d7207 */ /* 0x000fc40004800000 */
[----:B------:R-:W-:-:S03]  /*2bc50*/  SEL R76, R76, RZ, !P1 ;  /* 0x000000ff4c4c7207 */ /* 0x000fc60004800000 */
[----:B------:R-:W3:Y:S01]  /*2bc60*/  @P2 LDC R79, c[0x0][0xcec] ;  /* 0x00033b00ff4f2b82 */ /* 0x000ee20000000800 */
[----:B0-----:R-:W-:-:S07]  /*2bc70*/  @P2 IMAD.HI.U32 R5, R8, R5, RZ ;  /* 0x0000000508052227 */ /* 0x001fce00078e00ff */
[----:B------:R-:W0:Y:S01]  /*2bc80*/  @P2 LDC R81, c[0x0][0xcf0] ;  /* 0x00033c00ff512b82 */ /* 0x000e220000000800 */
[----:B-1----:R-:W-:Y:S01]  /*2bc90*/  @P2 SHF.R.U32.HI R4, RZ, R6, R5 ;  /* 0x00000006ff042219 */ /* 0x002fe20000011605 */
[C---:B------:R-:W-:Y:S02]  /*2bca0*/  IMAD R5, R192.reuse, UR5, R7 ;  /* 0x00000005c0057c24 */ /* 0x040fe4000f8e0207 */
[----:B------:R-:W-:Y:S01]  /*2bcb0*/  IMAD.WIDE.U32 R6, R192, UR4, R16 ;  /* 0x00000004c0067c25 */ /* 0x000fe2000f8e0010 */
[----:B------:R-:W-:Y:S01]  /*2bcc0*/  ULDC.64 UR4, c[0x0][0xc98] ;  /* 0x0003260000047ab9 */ /* 0x000fe20000000a00 */
[--C-:B------:R-:W-:Y:S02]  /*2bcd0*/  SHF.R.S32.HI R13, RZ, 0x1f, R4.reuse ;  /* 0x0000001fff0d7819 */ /* 0x100fe40000011404 */
[----:B------:R-:W-:Y:S02]  /*2bce0*/  IMAD.MOV R9, RZ, RZ, -R4 ;  /* 0x000000ffff097224 */ /* 0x000fe400078e0a04 */
[----:B------:R-:W-:-:S02]  /*2bcf0*/  IMAD.IADD R7, R7, 0x1, R5 ;  /* 0x0000000107077824 */ /* 0x000fc400078e0205 */
[----:B------:R-:W-:Y:S02]  /*2bd00*/  IMAD R9, R21, R9, R8 ;  /* 0x0000000915097224 */ /* 0x000fe400078e0208 */
[----:B------:R-:W-:Y:S02]  /*2bd10*/  IMAD R8, R76, UR4, RZ ;  /* 0x000000044c087c24 */ /* 0x000fe4000f8e02ff */
[----:B------:R-:W-:Y:S01]  /*2bd20*/  IMAD.WIDE.U32 R6, R77, UR4, R6 ;  /* 0x000000044d067c25 */ /* 0x000fe2000f8e0006 */
[----:B------:R-:W-:-:S03]  /*2bd30*/  SHF.R.S32.HI R5, RZ, 0x1f, R9 ;  /* 0x0000001fff057819 */ /* 0x000fc60000011409 */
[----:B------:R-:W-:Y:S01]  /*2bd40*/  IMAD R8, R77, UR5, R8 ;  /* 0x000000054d087c24 */ /* 0x000fe2000f8e0208 */
[----:B------:R-:W-:Y:S01]  /*2bd50*/  IADD3 R4, P1, R4, R6, RZ ;  /* 0x0000000604047210 */ /* 0x000fe20007f3e0ff */
[----:B------:R-:W-:Y:S02]  /*2bd60*/  ULDC.64 UR4, c[0x0][0xc88] ;  /* 0x0003220000047ab9 */ /* 0x000fe40000000a00 */
[----:B------:R-:W-:Y:S01]  /*2bd70*/  IMAD R6, R5, UR4, RZ ;  /* 0x0000000405067c24 */ /* 0x000fe2000f8e02ff */
[----:B------:R-:W-:-:S03]  /*2bd80*/  IADD3.X R5, R13, R7, R8, P1, !PT ;  /* 0x000000070d057210 */ /* 0x000fc60000ffe408 */
[C---:B------:R-:W-:Y:S02]  /*2bd90*/  IMAD R7, R9.reuse, UR5, R6 ;  /* 0x0000000509077c24 */ /* 0x040fe4000f8e0206 */
[----:B------:R-:W-:Y:S01]  /*2bda0*/  IMAD.WIDE.U32 R4, R9, UR4, R4 ;  /* 0x0000000409047c25 */ /* 0x000fe2000f8e0004 */
[----:B------:R-:W-:-:S03]  /*2bdb0*/  ULDC.64 UR4, c[0x0][0xc50] ;  /* 0x0003140000047ab9 */ /* 0x000fc60000000a00 */
[----:B------:R-:W-:Y:S01]  /*2bdc0*/  IMAD.IADD R5, R5, 0x1, R7 ;  /* 0x0000000105057824 */ /* 0x000fe200078e0207 */
[----:B------:R-:W-:-:S04]  /*2bdd0*/  LEA R10, P1, R4, UR4, 0x2 ;  /* 0x00000004040a7c11 */ /* 0x000fc8000f8210ff */
[----:B------:R-:W-:Y:S01]  /*2bde0*/  LEA.HI.X R4, R4, UR5, R5, 0x2, P1 ;  /* 0x0000000504047c11 */ /* 0x000fe200088f1405 */
[----:B------:R-:W-:Y:S01]  /*2bdf0*/  SHFL.IDX PT, R6, R10, RZ, 0x1c1f ;  /* 0x001c1fff0a067589 */ /* 0x000fe200000e0000 */
[----:B------:R-:W-:Y:S01]  /*2be00*/  VIADD R5, R15, 0x8 ;  /* 0x000000080f057836 */ /* 0x000fe20000000000 */
[----:B------:R-:W-:Y:S02]  /*2be10*/  ULDC.64 UR4, c[0x0][0xba0] ;  /* 0x0002e80000047ab9 */ /* 0x000fe40000000a00 */
[----:B------:R-:W2:Y:S02]  /*2be20*/  SHFL.IDX PT, R7, R4, RZ, 0x1c1f ;  /* 0x001c1fff04077589 */ /* 0x000ea400000e0000 */
[----:B------:R-:W-:Y:S02]  /*2be30*/  ISETP.GE.OR P0, PT, R5, R20, P0 ;  /* 0x000000140500720c */ /* 0x000fe40000706670 */
[----:B--2---:R1:W-:Y:S11]  /*2be40*/  @!P3 ST.E desc[UR42][R6.64], R11 ;  /* 0x0000000b0600b985 */ /* 0x0043f6000c10192a */
[----:B------:R-:W2:Y:S01]  /*2be50*/  @!P0 LDL R59, [R1+0x444] ;  /* 0x00044400013b8983 */ /* 0x000ea20000100800 */
[----:B------:R-:W-:-:S03]  /*2be60*/  IMAD R5, R223, 0x40, R161 ;  /* 0x00000040df057824 */ /* 0x000fc600078e02a1 */
[----:B------:R-:W-:Y:S01]  /*2be70*/  SHFL.IDX PT, R54, R10, 0x1, 0x1c1f ;  /* 0x003c1f000a367f89 */ /* 0x000fe200000e0000 */
[----:B------:R-:W-:-:S03]  /*2be80*/  IMAD.WIDE R2, R5, 0x2, R2 ;  /* 0x0000000205027825 */ /* 0x000fc600078e0202 */
[----:B------:R4:W2:Y:S01]  /*2be90*/  SHFL.IDX PT, R55, R4, 0x1, 0x1c1f ;  /* 0x003c1f0004377f89 */ /* 0x0008a200000e0000 */
[C---:B------:R-:W-:Y:S02]  /*2bea0*/  IADD3 R25, P4, R2.reuse, 0x3000, RZ ;  /* 0x0000300002197810 */ /* 0x040fe40007f9e0ff */
[C---:B------:R-:W-:Y:S02]  /*2beb0*/  IADD3 R9, P1, R2.reuse, 0x1000, RZ ;  /* 0x0000100002097810 */ /* 0x040fe40007f3e0ff */
[----:B------:R-:W-:Y:S02]  /*2bec0*/  IADD3 R13, P5, R2, 0x2000, RZ ;  /* 0x00002000020d7810 */ /* 0x000fe40007fbe0ff */
[----:B------:R-:W-:Y:S02]  /*2bed0*/  LOP3.LUT R24, R25, 0x380, RZ, 0xc0, !PT ;  /* 0x0000038019187812 */ /* 0x000fe400078ec0ff */
[----:B------:R-:W-:Y:S02]  /*2bee0*/  LOP3.LUT R8, R9, 0x380, RZ, 0xc0, !PT ;  /* 0x0000038009087812 */ /* 0x000fe400078ec0ff */
[----:B------:R-:W-:-:S02]  /*2bef0*/  LOP3.LUT R12, R13, 0x380, RZ, 0xc0, !PT ;  /* 0x000003800d0c7812 */ /* 0x000fc400078ec0ff */
        /* <DEDUP_REMOVED lines=16> */
[----:B------:R-:W-:Y:S02]  /*2c000*/  LOP3.LUT R36, R37, 0x380, RZ, 0xc0, !PT ;  /* 0x0000038025247812 */ /* 0x000fe400078ec0ff */
        /* <DEDUP_REMOVED lines=34> */
[C---:B------:R-:W-:Y:S01]  /*2c230*/  IADD3 R65, P1, R2.reuse, 0xd000, RZ ;  /* 0x0000d00002417810 */ /* 0x040fe20007f3e0ff */
[----:B------:R-:W-:Y:S01]  /*2c240*/  IMAD.X R73, RZ, RZ, R3, P4 ;  /* 0x000000ffff497224 */ /* 0x000fe200020e0603 */
[C---:B------:R-:W-:Y:S02]  /*2c250*/  IADD3 R69, P5, R2.reuse, 0xe000, RZ ;  /* 0x0000e00002457810 */ /* 0x040fe40007fbe0ff */
[----:B-1----:R-:W-:Y:S02]  /*2c260*/  LOP3.LUT R7, R2, 0x380, RZ, 0xc0, !PT ;  /* 0x0000038002077812 */ /* 0x002fe400078ec0ff */
[----:B----4-:R-:W-:Y:S02]  /*2c270*/  LOP3.LUT R4, R5, 0x380, RZ, 0xc0, !PT ;  /* 0x0000038005047812 */ /* 0x010fe400078ec0ff */
[----:B------:R-:W-:-:S02]  /*2c280*/  LOP3.LUT R60, R61, 0x380, RZ, 0xc0, !PT ;  /* 0x000003803d3c7812 */ /* 0x000fc400078ec0ff */
[----:B------:R-:W-:Y:S02]  /*2c290*/  LOP3.LUT R64, R65, 0x380, RZ, 0xc0, !PT ;  /* 0x0000038041407812 */ /* 0x000fe400078ec0ff */
[----:B------:R-:W-:Y:S02]  /*2c2a0*/  LOP3.LUT R68, R69, 0x380, RZ, 0xc0, !PT ;  /* 0x0000038045447812 */ /* 0x000fe400078ec0ff */
[----:B------:R-:W-:Y:S02]  /*2c2b0*/  SHF.R.U64 R7, R7, 0x3, RZ ;  /* 0x0000000307077819 */ /* 0x000fe400000012ff */
[----:B------:R-:W-:Y:S02]  /*2c2c0*/  SHF.R.U64 R4, R4, 0x3, RZ ;  /* 0x0000000304047819 */ /* 0x000fe400000012ff */
[----:B------:R-:W-:Y:S02]  /*2c2d0*/  SHF.R.U64 R60, R60, 0x3, RZ ;  /* 0x000000033c3c7819 */ /* 0x000fe400000012ff */
[----:B------:R-:W-:-:S02]  /*2c2e0*/  SHF.R.U64 R64, R64, 0x3, RZ ;  /* 0x0000000340407819 */ /* 0x000fc400000012ff */
[----:B------:R-:W-:Y:S02]  /*2c2f0*/  SHF.R.U64 R68, R68, 0x3, RZ ;  /* 0x0000000344447819 */ /* 0x000fe400000012ff */
[----:B------:R-:W-:Y:S02]  /*2c300*/  LOP3.LUT R2, R7, R2, RZ, 0x3c, !PT ;  /* 0x0000000207027212 */ /* 0x000fe400078e3cff */
[----:B------:R-:W-:Y:S01]  /*2c310*/  LOP3.LUT R60, R60, R61, RZ, 0x3c, !PT ;  /* 0x0000003d3c3c7212 */ /* 0x000fe200078e3cff */
[--C-:B------:R-:W-:Y:S01]  /*2c320*/  IMAD.X R61, RZ, RZ, R3.reuse, P3 ;  /* 0x000000ffff3d7224 */ /* 0x100fe200018e0603 */
[----:B------:R-:W-:Y:S01]  /*2c330*/  LOP3.LUT R64, R64, R65, RZ, 0x3c, !PT ;  /* 0x0000004140407212 */ /* 0x000fe200078e3cff */
[--C-:B------:R-:W-:Y:S01]  /*2c340*/  IMAD.X R65, RZ, RZ, R3.reuse, P1 ;  /* 0x000000ffff417224 */ /* 0x100fe200008e0603 */
[----:B------:R-:W-:Y:S01]  /*2c350*/  LOP3.LUT R68, R68, R69, RZ, 0x3c, !PT ;  /* 0x0000004544447212 */ /* 0x000fe200078e3cff */
[----:B------:R-:W-:Y:S01]  /*2c360*/  IMAD.X R69, RZ, RZ, R3, P5 ;  /* 0x000000ffff457224 */ /* 0x000fe200028e0603 */
[----:B------:R-:W-:Y:S01]  /*2c370*/  LOP3.LUT R72, R4, R5, RZ, 0x3c, !PT ;  /* 0x0000000504487212 */ /* 0x000fe200078e3cff */
[----:B------:R-:W-:-:S02]  /*2c380*/  IMAD.IADD R78, R224, 0x1, R191 ;  /* 0x00000001e04e7824 */ /* 0x000fc400078e02bf */
[----:B------:R-:W-:Y:S01]  /*2c390*/  IMAD.IADD R191, R223, 0x1, R191 ;  /* 0x00000001dfbf7824 */ /* 0x000fe200078e02bf */
[----:B------:R-:W-:Y:S01]  /*2c3a0*/  BSSY B1, `(.L_x_3766) ;  /* 0x0000056000017945 */ /* 0x000fe20003800000 */
[----:B--2---:R1:W-:Y:S04]  /*2c3b0*/  @!P0 ST.E desc[UR42][R54.64], R59 ;  /* 0x0000003b36008985 */ /* 0x0043e8000c10192a */
[----:B------:R2:W5:Y:S04]  /*2c3c0*/  LD.E.128 R4, desc[UR42][R2.64] ;  /* 0x0000002a02047980 */ /* 0x000568000c101d00 */
        /* <DEDUP_REMOVED lines=9> */
[----:B------:R-:W-:Y:S01]  /*2c460*/  IMAD R17, R0, UR4, RZ ;  /* 0x0000000400117c24 */ /* 0x000fe2000f8e02ff */
[----:B------:R-:W5:Y:S01]  /*2c470*/  LD.E.128 R32, desc[UR42][R32.64] ;  /* 0x0000002a20207980 */ /* 0x000f62000c101d00 */
[----:B------:R-:W-:-:S03]  /*2c480*/  IMAD.WIDE.U32 R2, R192, UR4, R2 ;  /* 0x00000004c0027c25 */ /* 0x000fc6000f8e0002 */
[----:B------:R-:W5:Y:S01]  /*2c490*/  LD.E.128 R36, desc[UR42][R36.64] ;  /* 0x0000002a24247980 */ /* 0x000f62000c101d00 */
[----:B------:R-:W-:Y:S01]  /*2c4a0*/  IMAD R17, R192, UR5, R17 ;  /* 0x00000005c0117c24 */ /* 0x000fe2000f8e0211 */
[----:B------:R-:W-:Y:S01]  /*2c4b0*/  ULDC.64 UR4, c[0x0][0xbf0] ;  /* 0x0002fc0000047ab9 */ /* 0x000fe20000000a00 */
[----:B---3--:R-:W-:Y:S01]  /*2c4c0*/  @P2 IMAD.HI.U32 R0, R78, R79, RZ ;  /* 0x0000004f4e002227 */ /* 0x008fe200078e00ff */
[----:B------:R-:W5:Y:S03]  /*2c4d0*/  LD.E.128 R40, desc[UR42][R40.64] ;  /* 0x0000002a28287980 */ /* 0x000f66000c101d00 */
[----:B------:R-:W-:Y:S01]  /*2c4e0*/  IMAD.IADD R3, R3, 0x1, R17 ;  /* 0x0000000103037824 */ /* 0x000fe200078e0211 */
[----:B------:R-:W5:Y:S01]  /*2c4f0*/  LD.E.128 R44, desc[UR42][R44.64] ;  /* 0x0000002a2c2c7980 */ /* 0x000f62000c101d00 */
[----:B------:R-:W-:Y:S01]  /*2c500*/  IMAD.MOV.U32 R17, RZ, RZ, R78 ;  /* 0x000000ffff117224 */ /* 0x000fe200078e004e */
[----:B0-----:R-:W-:Y:S01]  /*2c510*/  @P2 SHF.R.U32.HI R17, RZ, R81, R0 ;  /* 0x00000051ff112219 */ /* 0x001fe20000011600 */
[----:B------:R-:W-:Y:S01]  /*2c520*/  IMAD R76, R76, UR4, RZ ;  /* 0x000000044c4c7c24 */ /* 0x000fe2000f8e02ff */
[----:B------:R-:W5:Y:S02]  /*2c530*/  LD.E.128 R48, desc[UR42][R48.64] ;  /* 0x0000002a30307980 */ /* 0x000f64000c101d00 */
[--C-:B------:R-:W-:Y:S01]  /*2c540*/  SHF.R.S32.HI R0, RZ, 0x1f, R17.reuse ;  /* 0x0000001fff007819 */ /* 0x100fe20000011411 */
[----:B------:R-:W-:Y:S01]  /*2c550*/  IMAD.MOV R16, RZ, RZ, -R17 ;  /* 0x000000ffff107224 */ /* 0x000fe200078e0a11 */
[----:B-1----:R-:W5:Y:S01]  /*2c560*/  LD.E.128 R52, desc[UR42][R52.64] ;  /* 0x0000002a34347980 */ /* 0x002f62000c101d00 */
[----:B------:R-:W-:-:S02]  /*2c570*/  IMAD R79, R77, UR5, R76 ;  /* 0x000000054d4f7c24 */ /* 0x000fc4000f8e024c */
[----:B------:R-:W-:Y:S01]  /*2c580*/  IMAD.WIDE.U32 R2, R77, UR4, R2 ;  /* 0x000000044d027c25 */ /* 0x000fe2000f8e0002 */
[----:B------:R-:W-:Y:S01]  /*2c590*/  ULDC.64 UR4, c[0x0][0xbe0] ;  /* 0x0002f80000047ab9 */ /* 0x000fe20000000a00 */
[----:B------:R-:W5:Y:S02]  /*2c5a0*/  LD.E.128 R56, desc[UR42][R56.64] ;  /* 0x0000002a38387980 */ /* 0x000f64000c101d00 */
[----:B------:R-:W-:Y:S02]  /*2c5b0*/  IMAD R0, R0, UR4, RZ ;  /* 0x0000000400007c24 */ /* 0x000fe4000f8e02ff */
[----:B------:R-:W-:Y:S01]  /*2c5c0*/  IMAD R21, R21, R16, R78 ;  /* 0x0000001015157224 */ /* 0x000fe200078e024e */
[----:B------:R-:W5:Y:S01]  /*2c5d0*/  LD.E.128 R60, desc[UR42][R60.64] ;  /* 0x0000002a3c3c7980 */ /* 0x000f62000c101d00 */
[----:B------:R-:W-:-:S03]  /*2c5e0*/  IMAD.IADD R3, R3, 0x1, R79 ;  /* 0x0000000103037824 */ /* 0x000fc600078e024f */
[----:B------:R-:W5:Y:S01]  /*2c5f0*/  LD.E.128 R64, desc[UR42][R64.64] ;  /* 0x0000002a40407980 */ /* 0x000f62000c101d00 */
[----:B------:R-:W-:-:S03]  /*2c600*/  IMAD R77, R17, UR5, R0 ;  /* 0x00000005114d7c24 */ /* 0x000fc6000f8e0200 */
[----:B------:R-:W5:Y:S01]  /*2c610*/  LD.E.128 R68, desc[UR42][R68.64] ;  /* 0x0000002a44447980 */ /* 0x000f62000c101d00 */
[----:B------:R-:W-:-:S03]  /*2c620*/  SHF.R.S32.HI R0, RZ, 0x1f, R21 ;  /* 0x0000001fff007819 */ /* 0x000fc60000011415 */
[----:B------:R-:W5:Y:S01]  /*2c630*/  LD.E.128 R72, desc[UR42][R72.64] ;  /* 0x0000002a48487980 */ /* 0x000f62000c101d00 */
[----:B------:R-:W-:Y:S01]  /*2c640*/  IMAD.WIDE.U32 R2, R17, UR4, R2 ;  /* 0x0000000411027c25 */ /* 0x000fe2000f8e0002 */
[----:B------:R-:W-:Y:S01]  /*2c650*/  ULDC.64 UR4, c[0x0][0xbd8] ;  /* 0x0002f60000047ab9 */ /* 0x000fe20000000a00 */
[----:B------:R-:W-:Y:S01]  /*2c660*/  ISETP.GE.AND P2, PT, R191, R20, PT ;  /* 0x00000014bf00720c */ /* 0x000fe20003f46270 */
        /* <DEDUP_REMOVED lines=8> */
[----:B------:R-:W-:-:S04]  /*2c6f0*/  IMAD.WIDE.U32 R2, R21, UR4, R2 ;  /* 0x0000000415027c25 */ /* 0x000fc8000f8e0002 */
[----:B------:R-:W-:Y:S01]  /*2c700*/  IMAD R77, R21, UR5, R0 ;  /* 0x00000005154d7c24 */ /* 0x000fe2000f8e0200 */
[----:B------:R-:W-:Y:S01]  /*2c710*/  ULDC.64 UR4, c[0x0][0xb80] ;  /* 0x0002e00000047ab9 */ /* 0x000fe20000000a00 */
[----:B------:R-:W-:Y:S01]  /*2c720*/  VIADD R0, R144, 0x32420 ;  /* 0x0003242090007836 */ /* 0x000fe20000000000 */
[C---:B------:R-:W-:Y:S01]  /*2c730*/  LEA R21, P3, R2.reuse, UR4, 0x1 ;  /* 0x0000000402157c11 */ /* 0x040fe2000f8608ff */
[----:B------:R-:W-:Y:S02]  /*2c740*/  IMAD.IADD R3, R3, 0x1, R77 ;  /* 0x0000000103037824 */ /* 0x000fe400078e024d */
[----:B------:R-:W-:Y:S01]  /*2c750*/  VIADD R17, R191, 0x20 ;  /* 0x00000020bf117836 */ /* 0x000fe20000000000 */
[----:B------:R-:W-:Y:S01]  /*2c760*/  PRMT R0, RZ, 0x654, R0 ;  /* 0x00000654ff007816 */ /* 0x000fe20000000000 */
[----:B0-----:R0:W1:Y:S01]  /*2c770*/  SHFL.IDX PT, R78, R21, RZ, 0x181f ;  /* 0x00181fff154e7589 */ /* 0x00106200000e0000 */
[----:B------:R-:W-:Y:S02]  /*2c780*/  LEA.HI.X R80, R2, UR5, R3, 0x1, P3 ;  /* 0x0000000502507c11 */ /* 0x000fe400098f0c03 */
[-C--:B------:R-:W-:Y:S01]  /*2c790*/  ISETP.GE.AND P1, PT, R17, R20.reuse, PT ;  /* 0x000000141100720c */ /* 0x080fe20003f26270 */
[----:B------:R-:W-:Y:S01]  /*2c7a0*/  VIADD R17, R191, 0x40 ;  /* 0x00000040bf117836 */ /* 0x000fe20000000000 */
[----:B------:R2:W-:Y:S04]  /*2c7b0*/  SYNCS.ARRIVE.TRANS64.RED.A1T0 RZ, [R0+URZ], RZ ;  /* 0x000000ff00ff79a7 */ /* 0x0005e8000810043f */
[----:B------:R-:W-:Y:S01]  /*2c7c0*/  ISETP.GE.AND P0, PT, R17, R20, PT ;  /* 0x000000141100720c */ /* 0x000fe20003f06270 */
[----:B--2---:R0:W2:Y:S01]  /*2c7d0*/  SHFL.IDX PT, R0, R80, RZ, 0x181f ;  /* 0x00181fff50007589 */ /* 0x0040a200000e0000 */
[----:B------:R-:W-:Y:S11]  /*2c7e0*/  @P2 BRA `(.L_x_3767) ;  /* 0x0000000000442947 */ /* 0x000ff60003800000 */
[----:B------:R-:W-:Y:S02]  /*2c7f0*/  ULDC UR4, c[0x0][0xbc8] ;  /* 0x0002f20000047ab9 */ /* 0x000fe40000000800 */
[----:B------:R-:W-:Y:S02]  /*2c800*/  ISETP.GE.AND P2, PT, R161, UR4, PT ;  /* 0x00000004a1007c0c */ /* 0x000fe4000bf46270 */
[----:B------:R-:W-:Y:S02]  /*2c810*/  ISETP.GE.AND P3, PT, R163, UR4, PT ;  /* 0x00000004a3007c0c */ /* 0x000fe4000bf66270 */
[----:B------:R-:W-:-:S09]  /*2c820*/  ISETP.GE.AND P4, PT, R162, UR4, PT ;  /* 0x00000004a2007c0c */ /* 0x000fd2000bf86270 */
[----:B-1----:R-:W-:-:S04]  /*2c830*/  @!P2 LEA R2, P5, R161, R78, 0x1 ;  /* 0x0000004ea102a211 */ /* 0x002fc800078a08ff */
[----:B--2---:R-:W-:Y:S02]  /*2c840*/  @!P2 LEA.HI.X R3, R161, R0, R218, 0x1, P5 ;  /* 0x00000000a103a211 */ /* 0x004fe400028f0cda */
        /* <DEDUP_REMOVED lines=11> */
.L_x_3767:
[----:B------:R-:W-:Y:S05]  /*2c900*/  BSYNC B1 ;  /* 0x0000000000017941 */ /* 0x000fea0003800000 */
.L_x_3766:
        /* <DEDUP_REMOVED lines=11> */
[----:B-----5:R-:W-:-:S03]  /*2c9c0*/  @!P3 LEA R4, P5, R163, R16, 0x1 ;  /* 0x00000010a304b211 */ /* 0x020fc600078a08ff */
        /* <DEDUP_REMOVED lines=9> */
.L_x_3769:
[----:B------:R-:W-:Y:S05]  /*2ca60*/  BSYNC B1 ;  /* 0x0000000000017941 */ /* 0x000fea0003800000 */
.L_x_3768:
        /* <DEDUP_REMOVED lines=10> */
[----:B------:R-:W-:Y:S02]  /*2cb10*/  @!P2 LEA R4, P4, R163, R8, 0x1 ;  /* 0x00000008a304a211 */ /* 0x000fe400078808ff */
        /* <DEDUP_REMOVED lines=10> */
.L_x_3771:
[----:B------:R-:W-:Y:S05]  /*2cbc0*/  BSYNC B1 ;  /* 0x0000000000017941 */ /* 0x000fea0003800000 */
.L_x_3770:
[----:B0-----:R-:W-:Y:S01]  /*2cbd0*/  VIADD R3, R191, 0x60 ;  /* 0x00000060bf037836 */ /* 0x001fe20000000000 */
[----:B--2-4-:R-:W2:Y:S04]  /*2cbe0*/  SHFL.IDX PT, R80, R80, 0x3, 0x181f ;  /* 0x00781f0050507f89 */ /* 0x014ea800000e0000 */
[----:B------:R-:W-:Y:S01]  /*2cbf0*/  ISETP.GE.AND P0, PT, R3, R20, PT ;  /* 0x000000140300720c */ /* 0x000fe20003f06270 */
[----:B------:R-:W4:-:S12]  /*2cc00*/  SHFL.IDX PT, R21, R21, 0x3, 0x181f ;  /* 0x00781f0015157f89 */ /* 0x000f1800000e0000 */
[----:B------:R-:W-:Y:S05]  /*2cc10*/  @P0 BRA `(.L_x_3772) ;  /* 0x0000000c00980947 */ /* 0x000fea0003800000 */
[----:B------:R-:W-:Y:S02]  /*2cc20*/  ULDC UR4, c[0x0][0xbc8] ;  /* 0x0002f20000047ab9 */ /* 0x000fe40000000800 */
[----:B------:R-:W-:Y:S02]  /*2cc30*/  ISETP.GE.AND P3, PT, R161, UR4, PT ;  /* 0x00000004a1007c0c */ /* 0x000fe4000bf66270 */
[----:B------:R-:W-:Y:S02]  /*2cc40*/  ISETP.GE.AND P4, PT, R163, UR4, PT ;  /* 0x00000004a3007c0c */ /* 0x000fe4000bf86270 */
[----:B------:R-:W-:-:S09]  /*2cc50*/  ISETP.GE.AND P5, PT, R162, UR4, PT ;  /* 0x00000004a2007c0c */ /* 0x000fd2000bfa6270 */
[-C--:B----4-:R-:W-:Y:S02]  /*2cc60*/  @!P3 LEA R2, P0, R161, R21.reuse, 0x1 ;  /* 0x00000015a102b211 */ /* 0x090fe400078008ff */
[-C--:B------:R-:W-:Y:S02]  /*2cc70*/  @!P4 LEA R4, P1, R163, R21.reuse, 0x1 ;  /* 0x00000015a304c211 */ /* 0x080fe400078208ff */
[C---:B------:R-:W-:Y:S02]  /*2cc80*/  @!P5 LEA R6, P2, R162.reuse, R21, 0x1 ;  /* 0x00000015a206d211 */ /* 0x040fe400078408ff */
[-C--:B--2---:R-:W-:Y:S02]  /*2cc90*/  @!P3 LEA.HI.X R3, R161, R80.reuse, R218, 0x1, P0 ;  /* 0x00000050a103b211 */ /* 0x084fe400000f0cda */
        /* <DEDUP_REMOVED lines=11> */
.L_x_3764:
[----:B------:R-:W-:Y:S01]  /*2cd50*/  ULDC.64 UR4, c[0x0][0xd00] ;  /* 0x0003400000047ab9 */ /* 0x000fe20000000a00 */
[----:B-----5:R-:W2:Y:S01]  /*2cd60*/  LDC.64 R2, c[0x0][0xd00] ;  /* 0x00034000ff027b82 */ /* 0x020ea20000000a00 */
[----:B------:R-:W-:Y:S01]  /*2cd70*/  ISETP.NE.U32.AND P0, PT, RZ, UR4, PT ;  /* 0x00000004ff007c0c */ /* 0x000fe2000bf05070 */
[----:B------:R-:W-:-:S03]  /*2cd80*/  IMAD.MOV.U32 R0, RZ, RZ, RZ ;  /* 0x000000ffff007224 */ /* 0x000fc600078e00ff */
[----:B------:R-:W-:Y:S01]  /*2cd90*/  ISETP.NE.AND.EX P0, PT, RZ, UR5, PT, P0 ;  /* 0x00000005ff007c0c */ /* 0x000fe2000bf05300 */
[----:B------:R-:W-:Y:S02]  /*2cda0*/  ULDC.64 UR4, c[0x0][0xd08] ;  /* 0x0003420000047ab9 */ /* 0x000fe40000000a00 */
[----:B------:R-:W-:Y:S01]  /*2cdb0*/  ISETP.NE.U32.AND P1, PT, RZ, UR4, PT ;  /* 0x00000004ff007c0c */ /* 0x000fe2000bf25070 */
[----:B------:R-:W3:Y:S03]  /*2cdc0*/  LDC R21, c[0x0][0xce8] ;  /* 0x00033a00ff157b82 */ /* 0x000ee60000000800 */
[----:B------:R-:W-:Y:S01]  /*2cdd0*/  ISETP.NE.AND.EX P1, PT, RZ, UR5, PT, P1 ;  /* 0x00000005ff007c0c */ /* 0x000fe2000bf25310 */
[----:B--2---:R-:W-:-:S12]  /*2cde0*/  IMAD.WIDE R2, R213, 0x4, R2 ;  /* 0x00000004d5027825 */ /* 0x004fd800078e0202 */
[----:B------:R-:W2:Y:S01]  /*2cdf0*/  @P1 LDC.64 R4, c[0x0][0xd08] ;  /* 0x00034200ff041b82 */ /* 0x000ea20000000a00 */
[----:B------:R-:W-:Y:S02]  /*2ce00*/  ULDC UR4, c[0x0][0xb88] ;  /* 0x0002e20000047ab9 */ /* 0x000fe40000000800 */
[----:B------:R-:W-:Y:S01]  /*2ce10*/  IMAD.U32 R6, RZ, RZ, UR4 ;  /* 0x00000004ff067e24 */ /* 0x000fe2000f8e00ff */
[----:B------:R4:W5:Y:S01]  /*2ce20*/  @P0 LDG.E R0, desc[UR42][R2.64] ;  /* 0x0000002a02000981 */ /* 0x000962000c1e1900 */
[----:B--2---:R-:W-:-:S05]  /*2ce30*/  @P1 IMAD.WIDE R4, R213, 0x4, R4 ;  /* 0x00000004d5041825 */ /* 0x004fca00078e0204 */
[----:B------:R4:W5:Y:S01]  /*2ce40*/  @P1 LDG.E R6, desc[UR42][R4.64] ;  /* 0x0000002a04061981 */ /* 0x000962000c1e1900 */
[----:B---3--:R-:W-:Y:S02]  /*2ce50*/  ISETP.NE.AND P2, PT, R21, 0x1, PT ;  /* 0x000000011500780c */ /* 0x008fe40003f45270 */
[----:B------:R-:W-:Y:S02]  /*2ce60*/  ISETP.GE.AND P3, PT, R222, 0x80, PT ;  /* 0x00000080de00780c */ /* 0x000fe40003f66270 */
[----:B------:R-:W-:-:S09]  /*2ce70*/  SHF.R.S32.HI R7, RZ, 0x1f, R213 ;  /* 0x0000001fff077819 */ /* 0x000fd200000114d5 */
[----:B------:R-:W2:Y:S01]  /*2ce80*/  @P2 LDC R25, c[0x0][0xcec] ;  /* 0x00033b00ff192b82 */ /* 0x000ea20000000800 */
[----:B----4-:R-:W-:Y:S05]  /*2ce90*/  @P1 BRA `(.L_x_3773) ;  /* 0x0000000000101947 */ /* 0x010fea0003800000 */
[----:B------:R-:W-:Y:S05]  /*2cea0*/  @!P0 BRA `(.L_x_3773) ;  /* 0x00000000000c8947 */ /* 0x000fea0003800000 */
[----:B------:R-:W3:Y:S04]  /*2ceb0*/  LDG.E R5, desc[UR42][R2.64] ;  /* 0x0000002a02057981 */ /* 0x000ee8000c1e1900 */
[----:B-----5:R-:W3:Y:S02]  /*2cec0*/  LDG.E R6, desc[UR42][R2.64+0x4] ;  /* 0x0000042a02067981 */ /* 0x020ee4000c1e1900 */
[----:B---3--:R-:W-:-:S07]  /*2ced0*/  IMAD.IADD R6, R6, 0x1, -R5 ;  /* 0x0000000106067824 */ /* 0x008fce00078e0a05 */
.L_x_3773:
        /* <DEDUP_REMOVED lines=8> */
[----:B----4-:R-:W-:Y:S01]  /*2cf60*/  IMAD R2, R6, R9, RZ ;  /* 0x0000000906027224 */ /* 0x010fe200078e02ff */
[----:B---3--:R-:W-:-:S04]  /*2cf70*/  IADD3 R8, R191, -0x80, R3 ;  /* 0xffffff80bf087810 */ /* 0x008fc80007ffe003 */
        /* <DEDUP_REMOVED lines=19> */
[----:B------:R-:W-:-:S04]  /*2d0b0*/  IMAD.MOV R7, RZ, RZ, -R5 ;  /* 0x000000ffff077224 */ /* 0x000fc800078e0a05 */
[----:B------:R-:W-:Y:S01]  /*2d0c0*/  IMAD R7, R9, R7, R8 ;  /* 0x0000000709077224 */ /* 0x000fe200078e0208 */
[----:B------:R-:W-:Y:S01]  /*2d0d0*/  SHF.R.S32.HI R9, RZ, 0x1f, R5 ;  /* 0x0000001fff097819 */ /* 0x000fe20000011405 */
[----:B------:R-:W-:Y:S01]  /*2d0e0*/  IMAD R8, R13, UR5, R4 ;  /* 0x000000050d087c24 */ /* 0x000fe2000f8e0204 */
[----:B------:R-:W-:Y:S02]  /*2d0f0*/  ULDC.64 UR4, c[0x0][0xc88] ;  /* 0x0003220000047ab9 */ /* 0x000fe40000000a00 */
        /* <DEDUP_REMOVED lines=11> */
.L_x_3775:
[----:B------:R-:W-:Y:S05]  /*2d1b0*/  BSYNC B1 ;  /* 0x0000000000017941 */ /* 0x000fea0003800000 */
.L_x_3774:
[----:B------:R-:W4:Y:S01]  /*2d1c0*/  @P2 LDC R9, c[0x0][0xcf0] ;  /* 0x00033c00ff092b82 */ /* 0x000f220000000800 */
[----:B------:R-:W-:Y:S01]  /*2d1d0*/  ULDC.64 UR4, c[0x0][0xba0] ;  /* 0x0002e80000047ab9 */ /* 0x000fe20000000a00 */
[----:B------:R-:W-:Y:S02]  /*2d1e0*/  IMAD.IADD R8, R224, 0x1, R191 ;  /* 0x00000001e0087824 */ /* 0x000fe400078e02bf */
[----:B---3--:R-:W-:-:S04]  /*2d1f0*/  IMAD R3, R11, UR4, RZ ;  /* 0x000000040b037c24 */ /* 0x008fc8000f8e02ff */
[C---:B------:R-:W-:Y:S02]  /*2d200*/  IMAD R5, R0.reuse, UR5, R3 ;  /* 0x0000000500057c24 */ /* 0x040fe4000f8e0203 */
[----:B------:R-:W-:Y:S01]  /*2d210*/  IMAD.WIDE.U32 R2, R0, UR4, RZ ;  /* 0x0000000400027c25 */ /* 0x000fe2000f8e00ff */
[----:B------:R-:W-:-:S03]  /*2d220*/  ULDC.64 UR4, c[0x0][0xbe8] ;  /* 0x0002fa0000047ab9 */ /* 0x000fc60000000a00 */
[----:B------:R-:W-:Y:S02]  /*2d230*/  IMAD.IADD R3, R3, 0x1, R5 ;  /* 0x0000000103037824 */ /* 0x000fe400078e0205 */
[----:B------:R-:W-:Y:S02]  /*2d240*/  IMAD R5, R10, UR4, RZ ;  /* 0x000000040a057c24 */ /* 0x000fe4000f8e02ff */
[----:B--2---:R-:W-:-:S04]  /*2d250*/  @P2 IMAD.HI.U32 R0, R8, R25, RZ ;  /* 0x0000001908002227 */ /* 0x004fc800078e00ff */
        /* <DEDUP_REMOVED lines=31> */
.L_x_4002:
[----:B------:R-:W-:Y:S01]  /*2d450*/  IMAD R21, R6, R21, RZ ;  /* 0x0000001506157224 */ /* 0x000fe200078e02ff */
[----:B------:R-:W-:Y:S01]  /*2d460*/  BSSY B1, `(.L_x_3777) ;  /* 0x0000015000017945 */ /* 0x000fe20003800000 */
[----:B------:R-:W-:-:S05]  /*2d470*/  IMAD.IADD R6, R223, 0x1, R191 ;  /* 0x00000001df067824 */ /* 0x000fca00078e02bf */
[----:B------:R-:W-:-:S13]  /*2d480*/  ISETP.GE.AND P0, PT, R6, R21, PT ;  /* 0x000000150600720c */ /* 0x000fda0003f06270 */
[----:B------:R-:W-:Y:S05]  /*2d490*/  @P0 BRA `(.L_x_3778) ;  /* 0x0000000000440947 */ /* 0x000fea0003800000 */
[----:B------:R-:W-:Y:S02]  /*2d4a0*/  ULDC UR4, c[0x0][0xbc8] ;  /* 0x0002f20000047ab9 */ /* 0x000fe40000000800 */
[----:B------:R-:W-:Y:S02]  /*2d4b0*/  ISETP.GE.AND P3, PT, R161, UR4, PT ;  /* 0x00000004a1007c0c */ /* 0x000fe4000bf66270 */
[----:B------:R-:W-:Y:S02]  /*2d4c0*/  ISETP.GE.AND P2, PT, R163, UR4, PT ;  /* 0x00000004a3007c0c */ /* 0x000fe4000bf46270 */
[----:B------:R-:W-:Y:S02]  /*2d4d0*/  ISETP.GE.AND P1, PT, R162, UR4, PT ;  /* 0x00000004a2007c0c */ /* 0x000fe4000bf26270 */
[----:B------:R-:W-:-:S07]  /*2d4e0*/  ISETP.GE.AND P0, PT, R164, UR4, PT ;  /* 0x00000004a4007c0c */ /* 0x000fce000bf06270 */
[-C--:B----4-:R-:W-:Y:S02]  /*2d4f0*/  @!P3 LEA R4, P5, R161, R14.reuse, 0x1 ;  /* 0x0000000ea104b211 */ /* 0x090fe400078a08ff */
[----:B------:R-:W-:Y:S02]  /*2d500*/  @!P2 LEA R8, P4, R163, R14, 0x1 ;  /* 0x0000000ea308a211 */ /* 0x000fe400078808ff */
        /* <DEDUP_REMOVED lines=10> */
.L_x_3778:
[----:B------:R-:W-:Y:S05]  /*2d5b0*/  BSYNC B1 ;  /* 0x0000000000017941 */ /* 0x000fea0003800000 */
.L_x_3777:
[----:B------:R-:W-:-:S03]  /*2d5c0*/  UMOV UR4, 0xffffffff ;  /* 0xffffffff00047882 */ /* 0x000fc60000000000 */
[----:B------:R-:W-:Y:S05]  /*2d5d0*/  BRA.DIV UR4, `(.L_x_3779) ;  /* 0x000000a204387947 */ /* 0x000fea000b800000 */
[----:B---3--:R3:W0:Y:S04]  /*2d5e0*/  SHFL.IDX PT, R0, R3, 0x1, 0x181f ;  /* 0x00381f0003007f89 */ /* 0x00862800000e0000 */
[----:B----4-:R3:W4:Y:S02]  /*2d5f0*/  SHFL.IDX PT, R14, R2, 0x1, 0x181f ;  /* 0x00381f00020e7f89 */ /* 0x01072400000e0000 */
.L_x_4006:
[----:B------:R-:W-:Y:S01]  /*2d600*/  VIADD R4, R6, 0x20 ;  /* 0x0000002006047836 */ /* 0x000fe20000000000 */
[----:B------:R-:W-:Y:S04]  /*2d610*/  BSSY B1, `(.L_x_3780) ;  /* 0x0000014000017945 */ /* 0x000fe80003800000 */
        /* <DEDUP_REMOVED lines=9> */
[----:B0-----:R-:W-:Y:S02]  /*2d6b0*/  @!P3 LEA.HI.X R5, R161, R0, R218, 0x1, P5 ;  /* 0x00000000a105b211 */ /* 0x001fe400028f0cda */
        /* <DEDUP_REMOVED lines=9> */
.L_x_3781:
[----:B------:R-:W-:Y:S05]  /*2d750*/  BSYNC B1 ;  /* 0x0000000000017941 */ /* 0x000fea0003800000 */
.L_x_3780:
[----:B------:R-:W-:-:S03]  /*2d760*/  UMOV UR4, 0xffffffff ;  /* 0xffffffff00047882 */ /* 0x000fc60000000000 */
[----:B------:R-:W-:Y:S05]  /*2d770*/  BRA.DIV UR4, `(.L_x_3782) ;  /* 0x000000a204187947 */ /* 0x000fea000b800000 */
[----:B0-----:R0:W0:Y:S04]  /*2d780*/  SHFL.IDX PT, R0, R3, 0x2, 0x181f ;  /* 0x00581f0003007f89 */ /* 0x00102800000e0000 */
[----:B----4-:R4:W0:Y:S02]  /*2d790*/  SHFL.IDX PT, R14, R2, 0x2, 0x181f ;  /* 0x00581f00020e7f89 */ /* 0x01082400000e0000 */
.L_x_4010:
        /* <DEDUP_REMOVED lines=9> */
[-C--:B0-----:R-:W-:Y:S02]  /*2d830*/  @!P3 LEA R4, P5, R161, R14.reuse, 0x1 ;  /* 0x0000000ea104b211 */ /* 0x081fe400078a08ff */
[----:B------:R-:W-:Y:S02]  /*2d840*/  @!P2 LEA R8, P4, R163, R14, 0x1 ;  /* 0x0000000ea308a211 */ /* 0x000fe400078808ff */
[----:B------:R-:W-:Y:S02]  /*2d850*/  @!P3 LEA.HI.X R5, R161, R0, R218, 0x1, P5 ;  /* 0x00000000a105b211 */ /* 0x000fe400028f0cda */
        /* <DEDUP_REMOVED lines=9> */
.L_x_3784:
[----:B------:R-:W-:Y:S05]  /*2d8f0*/  BSYNC B1 ;  /* 0x0000000000017941 */ /* 0x000fea0003800000 */
.L_x_3783:
[----:B------:R-:W-:-:S03]  /*2d900*/  UMOV UR4, 0xffffffff ;  /* 0xffffffff00047882 */ /* 0x000fc60000000000 */
[----:B------:R-:W-:Y:S05]  /*2d910*/  BRA.DIV UR4, `(.L_x_3785) ;  /* 0x0000009e04f87947 */ /* 0x000fea000b800000 */
[----:B0-----:R0:W0:Y:S04]  /*2d920*/  SHFL.IDX PT, R0, R3, 0x3, 0x181f ;  /* 0x00781f0003007f89 */ /* 0x00102800000e0000 */
[----:B------:R0:W0:Y:S02]  /*2d930*/  SHFL.IDX PT, R14, R2, 0x3, 0x181f ;  /* 0x00781f00020e7f89 */ /* 0x00002400000e0000 */
.L_x_4014:
[----:B0-234-:R-:W-:-:S05]  /*2d940*/  VIADD R2, R6, 0x60 ;  /* 0x0000006006027836 */ /* 0x01dfca0000000000 */
[----:B------:R-:W-:-:S13]  /*2d950*/  ISETP.GE.AND P0, PT, R2, R21, PT ;  /* 0x000000150200720c */ /* 0x000fda0003f06270 */
[----:B------:R-:W-:Y:S05]  /*2d960*/  @P0 BRA `(.L_x_3772) ;  /* 0x0000000000440947 */ /* 0x000fea0003800000 */
[----:B------:R-:W-:Y:S02]  /*2d970*/  ULDC UR4, c[0x0][0xbc8] ;  /* 0x0002f20000047ab9 */ /* 0x000fe40000000800 */
[----:B------:R-:W-:Y:S02]  /*2d980*/  ISETP.GE.AND P3, PT, R161, UR4, PT ;  /* 0x00000004a1007c0c */ /* 0x000fe4000bf66270 */
[----:B------:R-:W-:Y:S02]  /*2d990*/  ISETP.GE.AND P2, PT, R163, UR4, PT ;  /* 0x00000004a3007c0c */ /* 0x000fe4000bf46270 */
[----:B------:R-:W-:Y:S02]  /*2d9a0*/  ISETP.GE.AND P1, PT, R162, UR4, PT ;  /* 0x00000004a2007c0c */ /* 0x000fe4000bf26270 */
[----:B------:R-:W-:-:S07]  /*2d9b0*/  ISETP.GE.AND P0, PT, R164, UR4, PT ;  /* 0x00000004a4007c0c */ /* 0x000fce000bf06270 */
[-C--:B------:R-:W-:Y:S02]  /*2d9c0*/  @!P3 LEA R2, P5, R161, R14.reuse, 0x1 ;  /* 0x0000000ea102b211 */ /* 0x080fe400078a08ff */
        /* <DEDUP_REMOVED lines=11> */
.L_x_3772:
[----:B------:R-:W-:Y:S05]  /*2da80*/  BSYNC B0 ;  /* 0x0000000000007941 */ /* 0x000fea0003800000 */
.L_x_3763:
[----:B------:R-:W-:Y:S02]  /*2da90*/  ULDC UR4, c[0x0][0xd3c] ;  /* 0x00034f0000047ab9 */ /* 0x000fe40000000800 */
[----:B-1----:R-:W-:-:S13]  /*2daa0*/  ISETP.GE.AND P0, PT, R123, UR4, PT ;  /* 0x000000047b007c0c */ /* 0x002fda000bf06270 */
[----:B------:R-:W-:Y:S05]  /*2dab0*/  @!P0 BRA `(.L_x_3786) ;  /* 0xfffffd3400c88947 */ /* 0x000fea000383ffff */
[----:B------:R-:W-:Y:S05]  /*2dac0*/  BRA `(.L_x_3567) ;  /* 0x0000008c00607947 */ /* 0x000fea0003800000 */
.L_x_3565:
[----:B------:R-:W-:-:S08]  /*2dad0*/  NOP ;  /* 0x0000000000007918 */ /* 0x000fd00000000000 */
[----:B------:R-:W0:-:S00]  /*2dae0*/  USETMAXREG.DEALLOC.CTAPOOL 0x18 ;  /* 0x00000018000079c8 */ /* 0x000e0000080e0500 */
        /* <DEDUP_REMOVED lines=16> */
.L_x_3787:
        /* <DEDUP_REMOVED lines=42> */
.L_x_3793:
        /* <DEDUP_REMOVED lines=12> */
.L_x_3792:
[----:B------:R-:W-:Y:S05]  /*2df50*/  BSYNC B0 ;  /* 0x0000000000007941 */ /* 0x000fea0003800000 */
.L_x_3791:
        /* <DEDUP_REMOVED lines=21> */
.L_x_3789:
        /* <DEDUP_REMOVED lines=20> */
.L_x_3794:
        /* <DEDUP_REMOVED lines=56> */
.L_x_3790:
[----:B------:R-:W-:Y:S02]  /*2e570*/  IMAD.MOV.U32 R17, RZ, RZ, RZ ;  /* 0x000000ffff117224 */ /* 0x000fe400078e00ff */
[----:B------:R-:W-:Y:S02]  /*2e580*/  IMAD.U32 R16, RZ, RZ, UR6 ;  /* 0x00000006ff107e24 */ /* 0x000fe4000f8e00ff */
[----:B------:R-:W-:-:S07]  /*2e590*/  IMAD.MOV.U32 R18, RZ, RZ, RZ ;  /* 0x000000ffff127224 */ /* 0x000fce00078e00ff */
.L_x_3795:
[----:B------:R-:W-:-:S13]  /*2e5a0*/  ISETP.NE.AND P0, PT, R0, RZ, PT ;  /* 0x000000ff0000720c */ /* 0x000fda0003f05270 */
[----:B------:R-:W1:Y:S01]  /*2e5b0*/  @!P0 S2R R3, SR_CgaCtaId ;  /* 0x0000000000038919 */ /* 0x000e620000008800 */
[----:B------:R-:W-:-:S04]  /*2e5c0*/  @!P0 MOV R0, 0x400 ;  /* 0x0000040000008802 */ /* 0x000fc80000000f00 */
[----:B-1----:R-:W-:-:S05]  /*2e5d0*/  @!P0 LEA R0, R3, R0, 0x18 ;  /* 0x0000000003008211 */ /* 0x002fca00078ec0ff */
[----:B------:R1:W-:Y:S01]  /*2e5e0*/  @!P0 STS.128 [R0+0x324d0], R16 ;  /* 0x0324d01000008388 */ /* 0x0003e20000000c00 */
[----:B------:R-:W-:Y:S06]  /*2e5f0*/  BAR.ARV 0x5, 0x180 ;  /* 0x0146000000007b1d */ /* 0x000fec0000002000 */
.L_x_3788:
        /* <DEDUP_REMOVED lines=11> */
[----:B------:R-:W-:Y:S01]  /*2e6b0*/  STL [R1+0x4d4], RZ ;  /* 0x0004d4ff01007387 */ /* 0x000fe20000100800 */
[----:B------:R-:W-:Y:S01]  /*2e6c0*/  ULDC.64 UR40, c[0x0][0x198] ;  /* 0x0000660000287ab9 */ /* 0x000fe20000000a00 */
[----:B------:R-:W-:Y:S02]  /*2e6d0*/  ULDC UR39, c[0x0][0xc] ;  /* 0x0000030000277ab9 */ /* 0x000fe40000000800 */
[----:B------:R-:W-:Y:S04]  /*2e6e0*/  STL [R1+0x468], RZ ;  /* 0x000468ff01007387 */ /* 0x000fe80000100800 */
        /* <DEDUP_REMOVED lines=17> */
[----:B------:R2:W-:Y:S01]  /*2e800*/  STL [R1+0x478], R2 ;  /* 0x0004780201007387 */ /* 0x0005e20000100800 */
[----:B0-----:R-:W-:Y:S01]  /*2e810*/  IMAD.MOV.U32 R4, RZ, RZ, 0x1 ;  /* 0x00000001ff047424 */ /* 0x001fe200078e00ff */
[----:B-1----:R-:W-:-:S04]  /*2e820*/  LOP3.LUT R3, R0, 0x40, RZ, 0xfc, !PT ;  /* 0x0000004000037812 */ /* 0x002fc800078efcff */
[----:B------:R0:W-:Y:S01]  /*2e830*/  STL [R1+0x474], R4 ;  /* 0x0004740401007387 */ /* 0x0001e20000100800 */
[C---:B--2---:R-:W-:Y:S02]  /*2e840*/  LOP3.LUT R2, R0.reuse, 0x80, RZ, 0xfc, !PT ;  /* 0x0000008000027812 */ /* 0x044fe400078efcff */
[----:B------:R-:W-:-:S07]  /*2e850*/  LOP3.LUT R0, R0, 0xc0, RZ, 0xfc, !PT ;  /* 0x000000c000007812 */ /* 0x000fce00078efcff */
.L_x_3958:
[----:B------:R-:W-:Y:S05]  /*2e860*/  YIELD ;  /* 0x0000000000007946 */ /* 0x000fea0003800000 */
[----:B------:R-:W-:Y:S01]  /*2e870*/  ULDC.64 UR4, c[0x0][0xb20] ;  /* 0x0002c80000047ab9 */ /* 0x000fe20000000a00 */
[----:B---3--:R-:W-:Y:S02]  /*2e880*/  CS2R R6, SRZ ;  /* 0x0000000000067805 */ /* 0x008fe4000001ff00 */
[----:B------:R-:W-:Y:S01]  /*2e890*/  ISETP.NE.U32.AND P0, PT, RZ, UR4, PT ;  /* 0x00000004ff007c0c */ /* 0x000fe2000bf05070 */
[----:B-1----:R-:W1:Y:S01]  /*2e8a0*/  LDC.64 R12, c[0x0][0xaf8] ;  /* 0x0002be00ff0c7b82 */ /* 0x002e620000000a00 */
[----:B------:R-:W-:Y:S01]  /*2e8b0*/  ULDC.64 UR6, c[0x0][0xb00] ;  /* 0x0002c00000067ab9 */ /* 0x000fe20000000a00 */
[----:B------:R-:W-:Y:S01]  /*2e8c0*/  ULDC.64 UR8, c[0x0][0xb08] ;  /* 0x0002c20000087ab9 */ /* 0x000fe20000000a00 */
[----:B------:R-:W-:Y:S01]  /*2e8d0*/  ISETP.NE.AND.EX P0, PT, RZ, UR5, PT, P0 ;  /* 0x00000005ff007c0c */ /* 0x000fe2000bf05300 */
[----:B------:R-:W-:-:S04]  /*2e8e0*/  ULDC.64 UR4, c[0x0][0xb10] ;  /* 0x0002c40000047ab9 */ /* 0x000fc80000000a00 */
[----:B0-----:R-:W0:Y:S08]  /*2e8f0*/  LDC.64 R4, c[0x0][0xb00] ;  /* 0x0002c000ff047b82 */ /* 0x001e300000000a00 */
[----:B------:R-:W2:Y:S02]  /*2e900*/  @P0 LDC.64 R2, c[0x0][0xb20] ;  /* 0x0002c800ff020b82 */ /* 0x000ea40000000a00 */
[----:B--2---:R-:W-:-:S05]  /*2e910*/  @P0 IMAD.WIDE R2, R19, 0x4, R2 ;  /* 0x0000000413020825 */ /* 0x004fca00078e0202 */
        /* <DEDUP_REMOVED lines=9> */
[----:B--2---:R-:W1:Y:S01]  /*2e9b0*/  LDC.64 R2, c[0x0][0xb08] ;  /* 0x0002c200ff027b82 */ /* 0x004e620000000a00 */
[----:B------:R-:W-:-:S02]  /*2e9c0*/  IMAD.MOV.U32 R0, RZ, RZ, RZ ;  /* 0x000000ffff007224 */ /* 0x000fc400078e00ff */
[----:B------:R-:W-:Y:S01]  /*2e9d0*/  ISETP.NE.AND.EX P3, PT, RZ, UR5, PT, P1 ;  /* 0x00000005ff007c0c */ /* 0x000fe2000bf65310 */
[----:B0-----:R-:W-:-:S04]  /*2e9e0*/  IMAD.WIDE R4, R19, 0x4, R4 ;  /* 0x0000000413047825 */ /* 0x001fc800078e0204 */
[----:B------:R-:W0:Y:S01]  /*2e9f0*/  @P0 LDC.64 R10, c[0x0][0xb10] ;  /* 0x0002c400ff0a0b82 */ /* 0x000e220000000a00 */
[----:B------:R-:W-:Y:S01]  /*2ea00*/  ULDC UR4, c[0x0][0x288] ;  /* 0x0000a20000047ab9 */ /* 0x000fe20000000800 */
[----:B------:R-:W-:Y:S02]  /*2ea10*/  ISETP.NE.AND.EX P1, PT, RZ, UR7, PT, P2 ;  /* 0x00000007ff007c0c */ /* 0x000fe4000bf25320 */
[----:B------:R-:W-:-:S04]  /*2ea20*/  ISETP.NE.AND.EX P2, PT, RZ, UR9, PT, P4 ;  /* 0x00000009ff007c0c */ /* 0x000fc8000bf45340 */
[----:B------:R-:W2:Y:S07]  /*2ea30*/  @P3 LDG.E R7, desc[UR42][R12.64] ;  /* 0x0000002a0c073981 */ /* 0x000eae000c1e1900 */
[----:B------:R-:W5:Y:S01]  /*2ea40*/  @P1 LDG.E R8, desc[UR42][R4.64] ;  /* 0x0000002a04081981 */ /* 0x000f62000c1e1900 */
[----:B-1----:R-:W-:-:S05]  /*2ea50*/  IMAD.WIDE R2, R19, 0x4, R2 ;  /* 0x0000000413027825 */ /* 0x002fca00078e0202 */
[----:B------:R-:W5:Y:S01]  /*2ea60*/  @P2 LDG.E R0, desc[UR42][R2.64] ;  /* 0x0000002a02002981 */ /* 0x000f62000c1e1900 */
[----:B0-----:R-:W-:-:S03]  /*2ea70*/  @P0 IMAD.WIDE R10, R19, 0x4, R10 ;  /* 0x00000004130a0825 */ /* 0x001fc600078e020a */
        /* <DEDUP_REMOVED lines=21> */
.L_x_3797:
        /* <DEDUP_REMOVED lines=10> */
.L_x_3798:
[----:B------:R-:W-:Y:S05]  /*2ec70*/  @!P1 BRA `(.L_x_3799) ;  /* 0x00000000000c9947 */ /* 0x000fea0003800000 */
[----:B------:R-:W2:Y:S04]  /*2ec80*/  LDG.E R7, desc[UR42][R4.64] ;  /* 0x0000002a04077981 */ /* 0x000ea8000c1e1900 */
[----:B------:R-:W2:Y:S02]  /*2ec90*/  LDG.E R4, desc[UR42][R4.64+0x4] ;  /* 0x0000042a04047981 */ /* 0x000ea4000c1e1900 */
[----:B--2---:R-:W-:-:S07]  /*2eca0*/  IMAD.IADD R7, R4, 0x1, -R7 ;  /* 0x0000000104077824 */ /* 0x004fce00078e0a07 */
.L_x_3799:
        /* <DEDUP_REMOVED lines=35> */
.L_x_3802:
[----:B------:R-:W-:-:S13]  /*2eee0*/  ISETP.NE.AND P0, PT, R3, 0x1, PT ;  /* 0x000000010300780c */ /* 0x000fda0003f05270 */
[----:B------:R-:W1:Y:S02]  /*2eef0*/  @P0 LDC.64 R4, c[0x0][0xae0] ;  /* 0x0002b800ff040b82 */ /* 0x000e640000000a00 */
[----:B-1----:R-:W-:-:S05]  /*2ef00*/  @P0 IMAD.HI.U32 R4, R2, R4, RZ ;  /* 0x0000000402040227 */ /* 0x002fca00078e00ff */
[----:B------:R-:W-:-:S07]  /*2ef10*/  @P0 SHF.R.U32.HI R2, RZ, R5, R4 ;  /* 0x00000005ff020219 */ /* 0x000fce0000011604 */
.L_x_3803:
[----:B------:R-:W-:Y:S05]  /*2ef20*/  BSYNC B0 ;  /* 0x0000000000007941 */ /* 0x000fea0003800000 */
.L_x_3801:
[----:B------:R-:W-:-:S05]  /*2ef30*/  IMAD R2, R2, R3, R3 ;  /* 0x0000000302027224 */ /* 0x000fca00078e0203 */
[----:B------:R-:W-:-:S07]  /*2ef40*/  VIMNMX R8, R8, R2, PT ;  /* 0x0000000208087248 */ /* 0x000fce0003fe0100 */
.L_x_3800:
        /* <DEDUP_REMOVED lines=20> */
.L_x_3806:
[----:B------:R-:W-:-:S13]  /*2f090*/  ISETP.NE.AND P0, PT, R3, 0x1, PT ;  /* 0x000000010300780c */ /* 0x000fda0003f05270 */
[----:B------:R-:W1:Y:S02]  /*2f0a0*/  @P0 LDC.64 R4, c[0x0][0xae0] ;  /* 0x0002b800ff040b82 */ /* 0x000e640000000a00 */
[----:B-1----:R-:W-:-:S05]  /*2f0b0*/  @P0 IMAD.HI.U32 R4, R2, R4, RZ ;  /* 0x0000000402040227 */ /* 0x002fca00078e00ff */
[----:B------:R-:W-:-:S07]  /*2f0c0*/  @P0 SHF.R.U32.HI R2, RZ, R5, R4 ;  /* 0x00000005ff020219 */ /* 0x000fce0000011604 */
.L_x_3807:
[----:B------:R-:W-:Y:S05]  /*2f0d0*/  BSYNC B0 ;  /* 0x0000000000007941 */ /* 0x000fea0003800000 */
.L_x_3805:
[----:B------:R-:W-:-:S05]  /*2f0e0*/  IMAD R2, R2, R3, RZ ;  /* 0x0000000302027224 */ /* 0x000fca00078e02ff */
[----:B------:R-:W-:-:S07]  /*2f0f0*/  VIMNMX R6, R6, R2, !PT ;  /* 0x0000000206067248 */ /* 0x000fce0007fe0100 */
.L_x_3804:
        /* <DEDUP_REMOVED lines=32> */
.L_x_4017:
[----:B--2---:R-:W-:Y:S02]  /*2f300*/  ISETP.NE.AND P0, PT, R14, RZ, PT ;  /* 0x000000ff0e00720c */ /* 0x004fe40003f05270 */
[----:B------:R-:W-:-:S11]  /*2f310*/  PLOP3.LUT P6, PT, PT, PT, PT, 0x8, 0x0 ;  /* 0x000000000000781c */ /* 0x000fd60003fce170 */
[----:B------:R-:W-:Y:S05]  /*2f320*/  @P0 BRA `(.L_x_3811) ;  /* 0x00000000000c0947 */ /* 0x000fea0003800000 */
[----:B------:R-:W-:-:S03]  /*2f330*/  UMOV UR4, 0xffffffff ;  /* 0xffffffff00047882 */ /* 0x000fc60000000000 */
[----:B------:R-:W-:Y:S05]  /*2f340*/  BRA.DIV UR4, `(.L_x_3812) ;  /* 0x0000008604e87947 */ /* 0x000fea000b800000 */
[----:B------:R-:W-:-:S13]  /*2f350*/  ELECT P6, URZ, PT ;  /* 0x00000000003f782f */ /* 0x000fda00038c0000 */
.L_x_3811:
        /* <DEDUP_REMOVED lines=10> */
.L_x_4020:
[----:B------:R-:W-:Y:S05]  /*2f400*/  BSYNC B1 ;  /* 0x0000000000017941 */ /* 0x000fea0003800000 */
.L_x_3813:
[----:B------:R-:W-:Y:S04]  /*2f410*/  BSSY B1, `(.L_x_3815) ;  /* 0x0000083000017945 */ /* 0x000fe80003800000 */
[----:B------:R-:W-:Y:S05]  /*2f420*/  @!P6 BRA `(.L_x_3816) ;  /* 0x000000080004e947 */ /* 0x000fea0003800000 */
[----:B------:R-:W2:Y:S04]  /*2f430*/  LDL R6, [R1+0x460] ;  /* 0x0004600001067983 */ /* 0x000ea80000100800 */
[----:B------:R-:W3:Y:S01]  /*2f440*/  LDL R7, [R1+0x468] ;  /* 0x0004680001077983 */ /* 0x000ee20000100800 */
[----:B-1----:R-:W1:Y:S01]  /*2f450*/  S2R R5, SR_TID.X ;  /* 0x0000000000057919 */ /* 0x002e620000002100 */
[----:B--2---:R-:W-:Y:S02]  /*2f460*/  IMAD.MOV.U32 R9, RZ, RZ, R6 ;  /* 0x000000ffff097224 */ /* 0x004fe400078e0006 */
[----:B------:R-:W2:Y:S02]  /*2f470*/  LDL R6, [R1+0x478] ;  /* 0x0004780001067983 */ /* 0x000ea40000100800 */
[----:B---3--:R-:W-:Y:S01]  /*2f480*/  IMAD R4, R7, 0x8, R9 ;  /* 0x0000000807047824 */ /* 0x008fe200078e0209 */
[----:B-1----:R-:W-:Y:S01]  /*2f490*/  LOP3.LUT R5, R5, 0x7f, RZ, 0xc0, !PT ;  /* 0x0000007f05057812 */ /* 0x002fe200078ec0ff */
[----:B------:R-:W-:Y:S03]  /*2f4a0*/  BSSY B2, `(.L_x_3817) ;  /* 0x0000005000027945 */ /* 0x000fe60003800000 */
[----:B------:R-:W-:-:S02]  /*2f4b0*/  ISETP.NE.AND P1, PT, R5, RZ, PT ;  /* 0x000000ff0500720c */ /* 0x000fc40003f25270 */
[----:B--2---:R-:W-:-:S04]  /*2f4c0*/  SHF.L.U32 R9, R6, 0x1f, RZ ;  /* 0x0000001f06097819 */ /* 0x004fc800000006ff */
[----:B------:R-:W1:Y:S02]  /*2f4d0*/  SYNCS.PHASECHK.TRANS64.TRYWAIT P0, [R4+URZ+0x324a0], R9 ;  /* 0x0324a009040075a7 */ /* 0x000e64000800017f */
[----:B-1----:R-:W-:Y:S05]  /*2f4e0*/  @!P0 BRA `(.L_x_3818) ;  /* 0x0000008400b88947 */ /* 0x002fea0003800000 */
.L_x_4021:
[----:B------:R-:W-:Y:S05]  /*2f4f0*/  BSYNC B2 ;  /* 0x0000000000027941 */ /* 0x000fea0003800000 */
.L_x_3817:
        /* <DEDUP_REMOVED lines=9> */
.L_x_3820:
[----:B------:R-:W-:Y:S05]  /*2f590*/  BSYNC B2 ;  /* 0x0000000000027941 */ /* 0x000fea0003800000 */
.L_x_3819:
        /* <DEDUP_REMOVED lines=14> */
.L_x_3821:
        /* <DEDUP_REMOVED lines=13> */
.L_x_4022:
[----:B------:R-:W-:Y:S05]  /*2f750*/  BSYNC B2 ;  /* 0x0000000000027941 */ /* 0x000fea0003800000 */
.L_x_3822:
[----:B------:R-:W-:Y:S01]  /*2f760*/  BSSY B2, `(.L_x_3824) ;  /* 0x000000b000027945 */ /* 0x000fe20003800000 */
[----:B------:R-:W-:Y:S02]  /*2f770*/  IMAD.MOV.U32 R10, RZ, RZ, 0x0 ;  /* 0x00000000ff0a7424 */ /* 0x000fe400078e00ff */
[----:B0-----:R-:W-:Y:S01]  /*2f780*/  IMAD.MOV.U32 R11, RZ, RZ, 0x12f00000 ;  /* 0x12f00000ff0b7424 */ /* 0x001fe200078e00ff */
        /* <DEDUP_REMOVED lines=8> */
.L_x_3825:
[----:B------:R-:W-:Y:S05]  /*2f810*/  BSYNC B2 ;  /* 0x0000000000027941 */ /* 0x000fea0003800000 */
.L_x_3824:
        /* <DEDUP_REMOVED lines=11> */
.L_x_3826:
        /* <DEDUP_REMOVED lines=15> */
.L_x_3827:
        /* <DEDUP_REMOVED lines=15> */
.L_x_3828:
        /* <DEDUP_REMOVED lines=15> */
.L_x_3829:
        /* <DEDUP_REMOVED lines=10> */
.L_x_3816:
[----:B------:R-:W-:Y:S05]  /*2fc40*/  BSYNC B1 ;  /* 0x0000000000017941 */ /* 0x000fea0003800000 */
.L_x_3815:
[----:B------:R-:W2:Y:S04]  /*2fc50*/  LDL.LU R6, [R1+0x468] ;  /* 0x0004680001067983 */ /* 0x000ea80000300800 */
[----:B------:R-:W3:Y:S01]  /*2fc60*/  LDL.LU R9, [R1+0x478] ;  /* 0x0004780001097983 */ /* 0x000ee20000300800 */
[----:B-1----:R-:W-:Y:S01]  /*2fc70*/  VIADD R4, R8, 0xfffffffe ;  /* 0xfffffffe08047836 */ /* 0x002fe20000000000 */
        /* <DEDUP_REMOVED lines=10> */
.L_x_3845:
[----:B------:R-:W-:Y:S05]  /*2fd20*/  YIELD ;  /* 0x0000000000007946 */ /* 0x000fea0003800000 */
[----:B------:R-:W-:Y:S04]  /*2fd30*/  BSSY B1, `(.L_x_3830) ;  /* 0x0000081000017945 */ /* 0x000fe80003800000 */
[----:B--2---:R-:W-:Y:S05]  /*2fd40*/  @!P6 BRA `(.L_x_3831) ;  /* 0x0000000400fce947 */ /* 0x004fea0003800000 */
[----:B------:R-:W2:Y:S04]  /*2fd50*/  LDL R8, [R1+0x460] ;  /* 0x0004600001087983 */ /* 0x000ea80000100800 */
[----:B-1----:R-:W2:Y:S04]  /*2fd60*/  LDL R5, [R1+0x468] ;  /* 0x0004680001057983 */ /* 0x002ea80000100800 */
[----:B------:R-:W3:Y:S01]  /*2fd70*/  LDL R6, [R1+0x478] ;  /* 0x0004780001067983 */ /* 0x000ee20000100800 */
[----:B------:R-:W1:Y:S01]  /*2fd80*/  S2R R7, SR_TID.X ;  /* 0x0000000000077919 */ /* 0x000e620000002100 */
[----:B------:R-:W-:Y:S01]  /*2fd90*/  BSSY B2, `(.L_x_3832) ;  /* 0x0000007000027945 */ /* 0x000fe20003800000 */
[----:B-1----:R-:W-:-:S04]  /*2fda0*/  LOP3.LUT R7, R7, 0x7f, RZ, 0xc0, !PT ;  /* 0x0000007f07077812 */ /* 0x002fc800078ec0ff */
[----:B------:R-:W-:Y:S01]  /*2fdb0*/  ISETP.NE.AND P2, PT, R7, RZ, PT ;  /* 0x000000ff0700720c */ /* 0x000fe20003f45270 */
[----:B--2---:R-:W-:Y:S01]  /*2fdc0*/  IMAD R5, R5, 0x8, R8 ;  /* 0x0000000805057824 */ /* 0x004fe200078e0208 */
[----:B---3--:R-:W-:-:S04]  /*2fdd0*/  SHF.L.U32 R6, R6, 0x1f, RZ ;  /* 0x0000001f06067819 */ /* 0x008fc800000006ff */
[----:B------:R-:W1:Y:S02]  /*2fde0*/  SYNCS.PHASECHK.TRANS64.TRYWAIT P1, [R5+URZ+0x324a0], R6 ;  /* 0x0324a006050075a7 */ /* 0x000e64000802017f */
[----:B-1----:R-:W-:Y:S05]  /*2fdf0*/  @!P1 BRA `(.L_x_3833) ;  /* 0x0000007c009c9947 */ /* 0x002fea0003800000 */
.L_x_4023:
[----:B------:R-:W-:Y:S05]  /*2fe00*/  BSYNC B2 ;  /* 0x0000000000027941 */ /* 0x000fea0003800000 */
.L_x_3832:
        /* <DEDUP_REMOVED lines=9> */
.L_x_3835:
[----:B------:R-:W-:Y:S05]  /*2fea0*/  BSYNC B2 ;  /* 0x0000000000027941 */ /* 0x000fea0003800000 */
.L_x_3834:
        /* <DEDUP_REMOVED lines=13> */
.L_x_3836:
        /* <DEDUP_REMOVED lines=13> */
.L_x_4024:
[----:B------:R-:W-:Y:S05]  /*30050*/  BSYNC B2 ;  /* 0x0000000000027941 */ /* 0x000fea0003800000 */
.L_x_3837:
        /* <DEDUP_REMOVED lines=11> */
.L_x_3840:
[----:B------:R-:W-:Y:S05]  /*30110*/  BSYNC B2 ;  /* 0x0000000000027941 */ /* 0x000fea0003800000 */
.L_x_3839:
        /* <DEDUP_REMOVED lines=11> */
.L_x_3841:
        /* <DEDUP_REMOVED lines=15> */
.L_x_3842:
        /* <DEDUP_REMOVED lines=15> */
.L_x_3843:
        /* <DEDUP_REMOVED lines=15> */
.L_x_3844:
        /* <DEDUP_REMOVED lines=10> */
.L_x_3831:
[----:B------:R-:W-:Y:S05]  /*30540*/  BSYNC B1 ;  /* 0x0000000000017941 */ /* 0x000fea0003800000 */
.L_x_3830:
[----:B-1----:R-:W2:Y:S04]  /*30550*/  LDL.LU R9, [R1+0x468] ;  /* 0x0004680001097983 */ /* 0x002ea80000300800 */
[----:B------:R-:W3:Y:S01]  /*30560*/  LDL.LU R7, [R1+0x478] ;  /* 0x0004780001077983 */ /* 0x000ee20000300800 */
[C---:B------:R-:W-:Y:S01]  /*30570*/  ISETP.GT.AND P2, PT, R4.reuse, R3, PT ;  /* 0x000000030400720c */ /* 0x040fe20003f44270 */
[----:B------:R-:W-:Y:S02]  /*30580*/  VIADD R4, R4, 0xffffffff ;  /* 0xffffffff04047836 */ /* 0x000fe40000000000 */
[----:B--2---:R-:W-:-:S05]  /*30590*/  VIADD R5, R9, 0x1 ;  /* 0x0000000109057836 */ /* 0x004fca0000000000 */
[----:B------:R-:W-:-:S04]  /*305a0*/  ISETP.NE.AND P1, PT, R5, 0x2, PT ;  /* 0x000000020500780c */ /* 0x000fc80003f25270 */
[----:B------:R-:W-:Y:S02]  /*305b0*/  SEL R6, RZ, 0x1, P1 ;  /* 0x00000001ff067807 */ /* 0x000fe40000800000 */
[----:B------:R-:W-:Y:S02]  /*305c0*/  SEL R5, R5, RZ, P1 ;  /* 0x000000ff05057207 */ /* 0x000fe40000800000 */
[----:B---3--:R-:W-:-:S03]  /*305d0*/  LOP3.LUT R7, R7, R6, RZ, 0x3c, !PT ;  /* 0x0000000607077212 */ /* 0x008fc600078e3cff */
[----:B------:R2:W-:Y:S04]  /*305e0*/  STL [R1+0x468], R5 ;  /* 0x0004680501007387 */ /* 0x0005e80000100800 */
[----:B------:R2:W-:Y:S01]  /*305f0*/  STL [R1+0x478], R7 ;  /* 0x0004780701007387 */ /* 0x0005e20000100800 */
[----:B------:R-:W-:Y:S05]  /*30600*/  @P2 BRA `(.L_x_3845) ;  /* 0xfffffff400c42947 */ /* 0x000fea000383ffff */
.L_x_3809:
[----:B------:R-:W-:Y:S05]  /*30610*/  BSYNC B0 ;  /* 0x0000000000007941 */ /* 0x000fea0003800000 */
.L_x_3808:
        /* <DEDUP_REMOVED lines=9> */
[----:B----4-:R-:W-:-:S05]  /*306b0*/  @P1 SHF.R.U32.HI R2, RZ, R3, R0 ;  /* 0x00000003ff021219 */ /* 0x010fca0000011600 */
[----:B------:R-:W-:Y:S02]  /*306c0*/  IMAD.IADD R0, R17, 0x1, R2 ;  /* 0x0000000111007824 */ /* 0x000fe400078e0202 */
[----:B------:R-:W2:Y:S02]  /*306d0*/  LDC.64 R2, c[0x0][0xad8] ;  /* 0x0002b600ff027b82 */ /* 0x000ea40000000a00 */
[----:B--2---:R-:W-:Y:S01]  /*306e0*/  ISETP.GE.AND P2, PT, R3, 0x1, PT ;  /* 0x000000010300780c */ /* 0x004fe20003f46270 */
[----:B------:R-:W-:-:S12]  /*306f0*/  IMAD.IADD R2, R0, 0x1, R2 ;  /* 0x0000000100027824 */ /* 0x000fd800078e0202 */
        /* <DEDUP_REMOVED lines=12> */
.L_x_3848:
[----:B------:R-:W-:-:S13]  /*307c0*/  ISETP.NE.AND P0, PT, R3, 0x1, PT ;  /* 0x000000010300780c */ /* 0x000fda0003f05270 */
[----:B-1----:R-:W1:Y:S02]  /*307d0*/  @P0 LDC.64 R4, c[0x0][0xae0] ;  /* 0x0002b800ff040b82 */ /* 0x002e640000000a00 */
[----:B-1----:R-:W-:-:S05]  /*307e0*/  @P0 IMAD.HI.U32 R4, R6, R4, RZ ;  /* 0x0000000406040227 */ /* 0x002fca00078e00ff */
[----:B------:R-:W-:-:S07]  /*307f0*/  @P0 SHF.R.U32.HI R6, RZ, R5, R4 ;  /* 0x00000005ff060219 */ /* 0x000fce0000011604 */
.L_x_3849:
[----:B------:R-:W-:Y:S05]  /*30800*/  BSYNC B0 ;  /* 0x0000000000007941 */ /* 0x000fea0003800000 */
.L_x_3847:
[----:B------:R-:W-:-:S05]  /*30810*/  IMAD R6, R6, R3, R3 ;  /* 0x0000000306067224 */ /* 0x000fca00078e0203 */
[----:B------:R-:W-:-:S07]  /*30820*/  VIMNMX R2, R2, R6, PT ;  /* 0x0000000602027248 */ /* 0x000fce0003fe0100 */
.L_x_3846:
        /* <DEDUP_REMOVED lines=25> */
.L_x_3852:
[----:B------:R-:W-:-:S13]  /*309c0*/  ISETP.NE.AND P0, PT, R3, 0x1, PT ;  /* 0x000000010300780c */ /* 0x000fda0003f05270 */
[----:B-1----:R-:W1:Y:S02]  /*309d0*/  @P0 LDC.64 R4, c[0x0][0xae0] ;  /* 0x0002b800ff040b82 */ /* 0x002e640000000a00 */
[----:B-1----:R-:W-:-:S05]  /*309e0*/  @P0 IMAD.HI.U32 R4, R0, R4, RZ ;  /* 0x0000000400040227 */ /* 0x002fca00078e00ff */
[----:B------:R-:W-:-:S07]  /*309f0*/  @P0 SHF.R.U32.HI R0, RZ, R5, R4 ;  /* 0x00000005ff000219 */ /* 0x000fce0000011604 */
.L_x_3853:
[----:B------:R-:W-:Y:S05]  /*30a00*/  BSYNC B0 ;  /* 0x0000000000007941 */ /* 0x000fea0003800000 */
.L_x_3851:
[----:B------:R-:W-:-:S05]  /*30a10*/  IMAD R0, R0, R3, RZ ;  /* 0x0000000300007224 */ /* 0x000fca00078e02ff */
[----:B------:R-:W-:-:S07]  /*30a20*/  VIMNMX R2, R2, R0, !PT ;  /* 0x0000000002027248 */ /* 0x000fce0007fe0100 */
.L_x_3850:
        /* <DEDUP_REMOVED lines=13> */
[----:B------:R-:W-:Y:S01]  /*30b00*/  VOTEU.ANY UR4, UPT, PT ;  /* 0x0000000000047886 */ /* 0x000fe200038e0100 */
[----:B-1----:R-:W1:Y:S01]  /*30b10*/  LDC.64 R4, c[0x0][0xd60] ;  /* 0x00035800ff047b82 */ /* 0x002e620000000a00 */
[----:B------:R-:W2:Y:S08]  /*30b20*/  FLO.U32 R0, UR4 ;  /* 0x0000000400007d00 */ /* 0x000eb000080e0000 */
[----:B------:R-:W1:Y:S01]  /*30b30*/  POPC R2, UR4 ;  /* 0x0000000400027d09 */ /* 0x000e620008000000 */
[----:B--2---:R-:W-:-:S13]  /*30b40*/  ISETP.EQ.U32.AND P0, PT, R0, R3, PT ;  /* 0x000000030000720c */ /* 0x004fda0003f02070 */
[----:B-1----:R-:W2:Y:S01]  /*30b50*/  @P0 ATOMG.E.ADD.STRONG.GPU PT, R5, desc[UR42][R4.64], R2 ;  /* 0x00000002040509a8 */ /* 0x002ea200081ee1ea */
[----:B------:R-:W1:Y:S02]  /*30b60*/  S2R R3, SR_LTMASK ;  /* 0x0000000000037919 */ /* 0x000e640000003900 */
[----:B-1----:R-:W-:-:S06]  /*30b70*/  LOP3.LUT R3, R3, UR4, RZ, 0xc0, !PT ;  /* 0x0000000403037c12 */ /* 0x002fcc000f8ec0ff */
[----:B------:R-:W1:Y:S01]  /*30b80*/  POPC R3, R3 ;  /* 0x0000000300037309 */ /* 0x000e620000000000 */
[----:B--2---:R-:W1:Y:S02]  /*30b90*/  SHFL.IDX PT, R0, R5, R0, 0x1f ;  /* 0x00001f0005007589 */ /* 0x004e6400000e0000 */
[----:B-1----:R-:W-:Y:S01]  /*30ba0*/  IADD3 R16, R0, UR39, R3 ;  /* 0x0000002700107c10 */ /* 0x002fe2000fffe003 */
[----:B------:R-:W-:Y:S06]  /*30bb0*/  BRA `(.L_x_3856) ;  /* 0x0000004c001c7947 */ /* 0x000fec0003800000 */
.L_x_3855:
        /* <DEDUP_REMOVED lines=21> */
.L_x_3858:
[----:B------:R-:W-:Y:S05]  /*30d10*/  BSYNC B6 ;  /* 0x0000000000067941 */ /* 0x000fea0003800000 */
.L_x_3857:
        /* <DEDUP_REMOVED lines=20> */
.L_x_3861:
        /* <DEDUP_REMOVED lines=15> */
.L_x_3860:
[----:B------:R-:W-:Y:S05]  /*30f50*/  BSYNC B6 ;  /* 0x0000000000067941 */ /* 0x000fea0003800000 */
.L_x_3859:
        /* <DEDUP_REMOVED lines=8> */
[----:B------:R3:W4:Y:S02]  /*30fe0*/  @P0 LDG.E R7, desc[UR42][R2.64] ;  /* 0x0000002a02070981 */ /* 0x000724000c1e1900 */
[----:B---3--:R-:W3:Y:S02]  /*30ff0*/  LDC.64 R2, c[0x0][0x418] ;  /* 0x00010600ff027b82 */ /* 0x008ee40000000a00 */
[----:B---3--:R-:W-:Y:S01]  /*31000*/  LOP3.LUT P0, RZ, R2, UR4, RZ, 0xfc, !PT ;  /* 0x0000000402ff7c12 */ /* 0x008fe2000f80fcff */
[----:B------:R-:W-:-:S03]  /*31010*/  UMOV UR4, 0xffffffff ;  /* 0xffffffff00047882 */ /* 0x000fc60000000000 */
[----:B------:R-:W-:Y:S01]  /*31020*/  LOP3.LUT P0, RZ, R3, UR5, RZ, 0xfc, P0 ;  /* 0x0000000503ff7c12 */ /* 0x000fe2000800fcff */
[----:B--2---:R-:W-:Y:S01]  /*31030*/  VIADD R0, R17, 0xffffffff ;  /* 0xffffffff11007836 */ /* 0x004fe20000000000 */
        /* <DEDUP_REMOVED lines=9> */
.L_x_4027:
        /* <DEDUP_REMOVED lines=11> */
.L_x_4030:
[----:B------:R-:W-:Y:S05]  /*31180*/  @!P6 BRA `(.L_x_3863) ;  /* 0x00000004000ce947 */ /* 0x000fea0003800000 */
[----:B------:R-:W-:-:S04]  /*31190*/  ISETP.NE.U32.AND P0, PT, R2, RZ, PT ;  /* 0x000000ff0200720c */ /* 0x000fc80003f05070 */
[----:B------:R-:W-:-:S13]  /*311a0*/  ISETP.NE.AND.EX P0, PT, R3, RZ, PT, P0 ;  /* 0x000000ff0300720c */ /* 0x000fda0003f05300 */
[----:B------:R-:W-:Y:S05]  /*311b0*/  @!P0 BRA `(.L_x_3865) ;  /* 0x0000000000508947 */ /* 0x000fea0003800000 */
[----:B------:R-:W3:Y:S01]  /*311c0*/  LDC R6, c[0x0][0x43c] ;  /* 0x00010f00ff067b82 */ /* 0x000ee20000000800 */
[----:B-1----:R-:W-:Y:S01]  /*311d0*/  IMAD.MOV.U32 R9, RZ, RZ, R0 ;  /* 0x000000ffff097224 */ /* 0x002fe200078e0000 */
[----:B------:R-:W-:-:S03]  /*311e0*/  ULDC.64 UR4, c[0x0][0x428] ;  /* 0x00010a0000047ab9 */ /* 0x000fc60000000a00 */
[----:B----4-:R-:W-:Y:S01]  /*311f0*/  IMAD.MOV.U32 R0, RZ, RZ, R9 ;  /* 0x000000ffff007224 */ /* 0x010fe200078e0009 */
[----:B---3--:R-:W-:-:S13]  /*31200*/  ISETP.NE.AND P0, PT, R6, 0x1, PT ;  /* 0x000000010600780c */ /* 0x008fda0003f05270 */
[----:B------:R-:W1:Y:S02]  /*31210*/  @P0 LDC.64 R4, c[0x0][0x440] ;  /* 0x00011000ff040b82 */ /* 0x000e640000000a00 */
[----:B-1----:R-:W-:-:S05]  /*31220*/  @P0 IMAD.HI.U32 R4, R9, R4, RZ ;  /* 0x0000000409040227 */ /* 0x002fca00078e00ff */
        /* <DEDUP_REMOVED lines=13> */
.L_x_3865:
[----:B--2---:R-:W2:Y:S04]  /*31300*/  LDL R7, [R1+0x460] ;  /* 0x0004600001077983 */ /* 0x004ea80000100800 */
[----:B----4-:R-:W2:Y:S04]  /*31310*/  LDL R0, [R1+0x464] ;  /* 0x0004640001007983 */ /* 0x010ea80000100800 */
[----:B---3--:R-:W3:Y:S01]  /*31320*/  LDL R2, [R1+0x474] ;  /* 0x0004740001027983 */ /* 0x008ee20000100800 */
[----:B--2---:R-:W-:Y:S01]  /*31330*/  IMAD R0, R0, 0x8, R7 ;  /* 0x0000000800007824 */ /* 0x004fe200078e0207 */
[----:B---3--:R-:W-:-:S04]  /*31340*/  SHF.L.U32 R2, R2, 0x1f, RZ ;  /* 0x0000001f02027819 */ /* 0x008fc800000006ff */
[----:B------:R-:W2:Y:S02]  /*31350*/  SYNCS.PHASECHK.TRANS64.TRYWAIT P0, [R0+URZ+0x32440], R2 ;  /* 0x03244002000075a7 */ /* 0x000ea4000800017f */
[----:B--2---:R-:W-:Y:S05]  /*31360*/  @!P0 BRA `(.L_x_3866) ;  /* 0x0000006800bc8947 */ /* 0x004fea0003800000 */
.L_x_4031:
        /* <DEDUP_REMOVED lines=11> */
.L_x_3867:
[----:B------:R-:W3:Y:S04]  /*31420*/  LDL R6, [R1+0x460] ;  /* 0x0004600001067983 */ /* 0x000ee80000100800 */
[----:B-1----:R-:W3:Y:S04]  /*31430*/  LDL R5, [R1+0x464] ;  /* 0x0004640001057983 */ /* 0x002ee80000100800 */
        /* <DEDUP_REMOVED lines=24> */
.L_x_3863:
        /* <DEDUP_REMOVED lines=26> */
[----:B-1----:R-:W-:Y:S02]  /*31760*/  IMAD.U32 R5, RZ, RZ, UR5 ;  /* 0x00000005ff057e24 */ /* 0x002fe4000f8e00ff */
[----:B------:R-:W-:Y:S02]  /*31770*/  IMAD.U32 R6, RZ, RZ, UR6 ;  /* 0x00000006ff067e24 */ /* 0x000fe4000f8e00ff */
[----:B--2---:R-:W-:-:S02]  /*31780*/  IMAD.U32 R7, RZ, RZ, UR7 ;  /* 0x00000007ff077e24 */ /* 0x004fc4000f8e00ff */
[----:B------:R-:W-:Y:S02]  /*31790*/  IMAD.U32 R10, RZ, RZ, UR8 ;  /* 0x00000008ff0a7e24 */ /* 0x000fe4000f8e00ff */
[----:B0-----:R-:W-:Y:S02]  /*317a0*/  IMAD.U32 R11, RZ, RZ, UR9 ;  /* 0x00000009ff0b7e24 */ /* 0x001fe4000f8e00ff */
[----:B------:R-:W-:Y:S02]  /*317b0*/  IMAD.MOV.U32 R8, RZ, RZ, 0x70 ;  /* 0x00000070ff087424 */ /* 0x000fe400078e00ff */
[----:B------:R-:W-:Y:S02]  /*317c0*/  IMAD.MOV.U32 R12, RZ, RZ, 0x1 ;  /* 0x00000001ff0c7424 */ /* 0x000fe400078e00ff */
[----:B------:R-:W-:-:S07]  /*317d0*/  IMAD.MOV.U32 R13, RZ, RZ, RZ ;  /* 0x000000ffff0d7224 */ /* 0x000fce00078e00ff */
[----:B------:R-:W-:-:S07]  /*317e0*/  LEPC R20, `(.L_x_3869) ;  /* 0x000000001014794e */ /* 0x000fce0000000000 */
[----:B---34-:R-:W-:Y:S05]  /*317f0*/  CALL.ABS.NOINC R2 ;  /* 0x0000000002007343 */ /* 0x018fea0003c00000 */
.L_x_3869:
[----:B------:R-:W-:Y:S05]  /*31800*/  BSYNC B6 ;  /* 0x0000000000067941 */ /* 0x000fea0003800000 */
.L_x_3868:
[----:B0-----:R-:W4:Y:S01]  /*31810*/  LDL R11, [R1+0x488] ;  /* 0x00048800010b7983 */ /* 0x001f220000100800 */
[----:B--2---:R-:W0:Y:S01]  /*31820*/  LDC R7, c[0x0][0x448] ;  /* 0x00011200ff077b82 */ /* 0x004e220000000800 */
[----:B------:R-:W-:Y:S01]  /*31830*/  ULDC.64 UR4, c[0x0][0x298] ;  /* 0x0000a60000047ab9 */ /* 0x000fe20000000a00 */
[----:B------:R-:W-:Y:S01]  /*31840*/  ULDC.64 UR6, c[0x0][0x280] ;  /* 0x0000a00000067ab9 */ /* 0x000fe20000000a00 */
[----:B------:R-:W2:Y:S04]  /*31850*/  LDL R4, [R1+0x4a8] ;  /* 0x0004a80001047983 */ /* 0x000ea80000100800 */
[----:B------:R-:W2:Y:S04]  /*31860*/  LDL R10, [R1+0x49c] ;  /* 0x00049c00010a7983 */ /* 0x000ea80000100800 */
[----:B-1----:R-:W2:Y:S01]  /*31870*/  LDL R9, [R1+0x4b8] ;  /* 0x0004b80001097983 */ /* 0x002ea20000100800 */
[----:B------:R-:W1:Y:S01]  /*31880*/  S2R R2, SR_TID.X ;  /* 0x0000000000027919 */ /* 0x000e620000002100 */
[----:B---3--:R-:W3:Y:S02]  /*31890*/  S2R R0, SR_TID.X ;  /* 0x0000000000007919 */ /* 0x008ee40000002100 */
[----:B------:R-:W2:Y:S01]  /*318a0*/  LDL R8, [R1+0x4bc] ;  /* 0x0004bc0001087983 */ /* 0x000ea20000100800 */
[----:B0-----:R-:W-:-:S03]  /*318b0*/  ISETP.NE.AND P0, PT, R7, 0x1, PT ;  /* 0x000000010700780c */ /* 0x001fc60003f05270 */
[----:B------:R-:W2:Y:S10]  /*318c0*/  LDL R6, [R1+0x4a4] ;  /* 0x0004a40001067983 */ /* 0x000eb40000100800 */
[----:B------:R-:W0:Y:S01]  /*318d0*/  @P0 LDC R3, c[0x0][0x450] ;  /* 0x00011400ff030b82 */ /* 0x000e220000000800 */
[----:B-1----:R-:W-:-:S04]  /*318e0*/  LOP3.LUT R2, R2, 0x7f, RZ, 0xc0, !PT ;  /* 0x0000007f02027812 */ /* 0x002fc800078ec0ff */
[----:B------:R-:W-:Y:S01]  /*318f0*/  SHF.R.U32.HI R2, RZ, 0x3, R2 ;  /* 0x00000003ff027819 */ /* 0x000fe20000011602 */
[----:B---3--:R-:W-:-:S05]  /*31900*/  IMAD.SHL.U32 R0, R0, 0x10, RZ ;  /* 0x0000001000007824 */ /* 0x008fca00078e00ff */
[----:B------:R-:W-:Y:S02]  /*31910*/  LOP3.LUT R0, R2, 0x70, R0, 0xf8, !PT ;  /* 0x0000007002007812 */ /* 0x000fe400078ef800 */
[----:B------:R-:W1:Y:S03]  /*31920*/  @P0 LDC R2, c[0x0][0x44c] ;  /* 0x00011300ff020b82 */ /* 0x000e660000000800 */
[----:B----4-:R-:W-:-:S04]  /*31930*/  IMAD.IADD R5, R0, 0x1, R11 ;  /* 0x0000000100057824 */ /* 0x010fc800078e020b */
[----:B-1----:R-:W-:-:S04]  /*31940*/  @P0 IMAD.HI.U32 R2, R5, R2, RZ ;  /* 0x0000000205020227 */ /* 0x002fc800078e00ff */
[----:B------:R-:W-:Y:S01]  /*31950*/  IMAD.MOV.U32 R0, RZ, RZ, R5 ;  /* 0x000000ffff007224 */ /* 0x000fe200078e0005 */
[----:B0-----:R-:W-:Y:S01]  /*31960*/  @P0 SHF.R.U32.HI R0, RZ, R3, R2 ;  /* 0x00000003ff000219 */ /* 0x001fe20000011602 */
[----:B--2---:R-:W-:-:S04]  /*31970*/  IMAD R2, R4, UR4, RZ ;  /* 0x0000000404027c24 */ /* 0x004fc8000f8e02ff */
        /* <DEDUP_REMOVED lines=42> */
[----:B------:R-:W0:Y:S04]  /*31c20*/  SHFL.IDX PT, R5, R3, RZ, 0x181f ;  /* 0x00181fff03057589 */ /* 0x000e2800000e0000 */
[----:B------:R-:W1:Y:S01]  /*31c30*/  SHFL.IDX PT, R4, R2, RZ, 0x181f ;  /* 0x00181fff02047589 */ /* 0x000e6200000e0000 */
[----:B--2---:R-:W-:-:S03]  /*31c40*/  IMAD R0, R11, R7, RZ ;  /* 0x000000070b007224 */ /* 0x004fc600078e02ff */
[----:B------:R-:W-:Y:S01]  /*31c50*/  SHFL.IDX PT, R7, R2, 0x1, 0x181f ;  /* 0x00381f0002077f89 */ /* 0x000fe200000e0000 */
[----:B---3--:R-:W-:-:S03]  /*31c60*/  IMAD.IADD R8, R8, 0x1, R6 ;  /* 0x0000000108087824 */ /* 0x008fc600078e0206 */
[----:B------:R-:W2:Y:S01]  /*31c70*/  SHFL.IDX PT, R6, R3, 0x1, 0x181f ;  /* 0x00381f0003067f89 */ /* 0x000ea200000e0000 */
[C---:B------:R-:W-:Y:S01]  /*31c80*/  VIADD R11, R8.reuse, 0x10 ;  /* 0x00000010080b7836 */ /* 0x040fe20000000000 */
[-C--:B------:R-:W-:Y:S02]  /*31c90*/  ISETP.GE.AND P1, PT, R8, R0.reuse, PT ;  /* 0x000000000800720c */ /* 0x080fe40003f26270 */
[----:B------:R-:W-:Y:S02]  /*31ca0*/  STL [R1+0x488], R8 ;  /* 0x0004880801007387 */ /* 0x000fe40000100800 */
[----:B------:R-:W-:Y:S02]  /*31cb0*/  ISETP.GE.AND P2, PT, R11, R0, PT ;  /* 0x000000000b00720c */ /* 0x000fe40003f46270 */
[----:B------:R3:W-:Y:S07]  /*31cc0*/  STL [R1+0x4b0], R11 ;  /* 0x0004b00b01007387 */ /* 0x0007ee0000100800 */
[----:B0-----:R-:W-:Y:S01]  /*31cd0*/  @!P1 LEA R5, P3, R10, R5, 0x1 ;  /* 0x000000050a059211 */ /* 0x001fe200078608ff */
[----:B---3--:R-:W-:-:S04]  /*31ce0*/  VIADD R11, R8, 0x20 ;  /* 0x00000020080b7836 */ /* 0x008fc80000000000 */
        /* <DEDUP_REMOVED lines=8> */
[----:B------:R-:W-:Y:S01]  /*31d70*/  @!P2 IMAD.X R4, RZ, RZ, R7, P1 ;  /* 0x000000ffff04a224 */ /* 0x000fe200008e0607 */
        /* <DEDUP_REMOVED lines=58> */
.L_x_4048:
[----:B0-----:R-:W3:Y:S04]  /*32120*/  LDL R2, [R1+0x488] ;  /* 0x0004880001027983 */ /* 0x001ee80000100800 */
[----:B------:R0:W5:Y:S01]  /*32130*/  LDL R8, [R1+0x460] ;  /* 0x0004600001087983 */ /* 0x0001620000100800 */
[----:B---3--:R-:W-:-:S05]  /*32140*/  VIADD R2, R2, 0x70 ;  /* 0x0000007002027836 */ /* 0x008fca0000000000 */
[----:B------:R-:W-:Y:S01]  /*32150*/  ISETP.GE.AND P1, PT, R2, R0, PT ;  /* 0x000000000200720c */ /* 0x000fe20003f26270 */
[----:B------:R1:W-:-:S12]  /*32160*/  STL [R1+0x4d0], R2 ;  /* 0x0004d00201007387 */ /* 0x0003d80000100800 */
[----:B-1----:R-:W-:-:S05]  /*32170*/  @!P1 LEA R2, P2, R10, R3, 0x1 ;  /* 0x000000030a029211 */ /* 0x002fca00078408ff */
[----:B--2---:R-:W-:-:S05]  /*32180*/  @!P1 IMAD.X R3, RZ, RZ, R4, P2 ;  /* 0x000000ffff039224 */ /* 0x004fca00010e0604 */
[----:B------:R-:W-:Y:S01]  /*32190*/  @!PT LDS RZ, [RZ] ;  /* 0x00000000fffff984 */ /* 0x000fe20000000800 */
[----:B------:R-:W-:Y:S01]  /*321a0*/  @!PT LDS RZ, [RZ] ;  /* 0x00000000fffff984 */ /* 0x000fe20000000800 */
[----:B------:R-:W-:Y:S01]  /*321b0*/  @!PT LDS RZ, [RZ] ;  /* 0x00000000fffff984 */ /* 0x000fe20000000800 */
[----:B------:R0:W-:Y:S01]  /*321c0*/  @!P1 LDGSTS.E.BYPASS.LTC128B.128 [R9+0x1bc00], desc[UR42][R2.64], !P0 ;  /* 0x1bc0000002099fae */ /* 0x0001e2000c101d6a */
[----:B------:R-:W-:Y:S01]  /*321d0*/  PLOP3.LUT P0, PT, PT, PT, PT, 0x80, 0x0 ;  /* 0x000000000000781c */ /* 0x000fe20003f0f070 */
[----:B------:R-:W-:-:S12]  /*321e0*/  NOP ;  /* 0x0000000000007918 */ /* 0x000fd80000000000 */
.L_x_3871:
        /* <DEDUP_REMOVED lines=38> */
.L_x_3873:
[----:B------:R-:W-:Y:S05]  /*32450*/  BSYNC B6 ;  /* 0x0000000000067941 */ /* 0x000fea0003800000 */
.L_x_3872:
        /* <DEDUP_REMOVED lines=61> */
[----:B------:R-:W-:Y:S04]  /*32830*/  SHFL.IDX PT, R6, R0, RZ, 0x181f ;  /* 0x00181fff00067589 */ /* 0x000fe800000e0000 */
[----:B------:R-:W5:Y:S01]  /*32840*/  LDL.LU R12, [R1+0x4c4] ;  /* 0x0004c400010c7983 */ /* 0x000f620000300800 */
[----:B--2---:R-:W-:-:S03]  /*32850*/  IMAD R3, R10, R7, RZ ;  /* 0x000000070a037224 */ /* 0x004fc600078e02ff */
[----:B------:R-:W2:Y:S02]  /*32860*/  LDL.LU R10, [R1+0x4c0] ;  /* 0x0004c000010a7983 */ /* 0x000ea40000300800 */
[-C--:B---3--:R-:W-:Y:S02]  /*32870*/  ISETP.GE.AND P4, PT, R4, R3.reuse, PT ;  /* 0x000000030400720c */ /* 0x088fe40003f86270 */
[----:B------:R-:W0:Y:S01]  /*32880*/  SHFL.IDX PT, R4, R2, RZ, 0x181f ;  /* 0x00181fff02047589 */ /* 0x000e2200000e0000 */
[----:B----4-:R-:W-:-:S13]  /*32890*/  ISETP.GE.AND P5, PT, R5, R3, PT ;  /* 0x000000030500720c */ /* 0x010fda0003fa6270 */
        /* <DEDUP_REMOVED lines=76> */
[----:B------:R-:W-:-:S05]  /*32d60*/  @!P4 IMAD.X R4, RZ, RZ, R6, P5 ;  /* 0x000000ffff04c224 */ /* 0x000fca00028e0606 */
[----:B------:R-:W-:-:S04]  /*32d70*/  @!P4 LOP3.LUT R5, R5, R4, RZ, 0x3c, !PT ;  /* 0x000000040505c212 */ /* 0x000fc800078e3cff */
[----:B------:R-:W-:-:S04]  /*32d80*/  @!P4 LOP3.LUT R4, R5, R4, RZ, 0x3c, !PT ;  /* 0x000000040504c212 */ /* 0x000fc800078e3cff */
[----:B------:R-:W-:Y:S01]  /*32d90*/  @!P4 LOP3.LUT R5, R5, R4, RZ, 0x3c, !PT ;  /* 0x000000040505c212 */ /* 0x000fe200078e3cff */
[----:B------:R2:W3:Y:S04]  /*32da0*/  SHFL.IDX PT, R6, R0, 0x7, 0x181f ;  /* 0x00f81f0000067f89 */ /* 0x0004e800000e0000 */
[----:B------:R2:W-:Y:S04]  /*32db0*/  @!P4 LDGSTS.E.BYPASS.LTC128B.128 [R9+0x25400], desc[UR42][R4.64], !P3 ;  /* 0x254000000409cfae */ /* 0x0005e8000d901d6a */
[----:B------:R2:W-:Y:S04]  /*32dc0*/  @!P4 LDGSTS.E.BYPASS.LTC128B.128 [R9+0x29400], desc[UR42][R4.64+0x80], !P2 ;  /* 0x294000800409cfae */ /* 0x0005e8000d101d6a */
[----:B------:R2:W-:Y:S04]  /*32dd0*/  @!P4 LDGSTS.E.BYPASS.LTC128B.128 [R9+0x2d400], desc[UR42][R4.64+0x100], !P1 ;  /* 0x2d4001000409cfae */ /* 0x0005e8000c901d6a */
[----:B-1----:R2:W-:Y:S02]  /*32de0*/  @!P4 LDGSTS.E.BYPASS.LTC128B.128 [R9+0x31400], desc[UR42][R4.64+0x180], !P0 ;  /* 0x314001800409cfae */ /* 0x0025e4000c101d6a */
.L_x_4066:
[----:B--2---:R-:W2:Y:S01]  /*32df0*/  LDL.LU R0, [R1+0x4d0] ;  /* 0x0004d00001007983 */ /* 0x004ea20000300800 */
[----:B------:R-:W-:Y:S01]  /*32e00*/  BSSY B0, `(.L_x_3875) ;  /* 0x000000d000007945 */ /* 0x000fe20003800000 */
[----:B--2---:R-:W-:-:S13]  /*32e10*/  ISETP.GE.AND P4, PT, R0, R3, PT ;  /* 0x000000030000720c */ /* 0x004fda0003f86270 */
[----:B------:R-:W-:Y:S05]  /*32e20*/  @P4 BRA `(.L_x_3876) ;  /* 0x0000000000284947 */ /* 0x000fea0003800000 */
[----:B------:R-:W2:Y:S01]  /*32e30*/  LDL R0, [R1+0x470] ;  /* 0x0004700001007983 */ /* 0x000ea20000100800 */
[----:B------:R-:W-:-:S05]  /*32e40*/  LEA R2, P4, R8, R2, 0x1 ;  /* 0x0000000208027211 */ /* 0x000fca00078808ff */
[----:B---3--:R-:W-:-:S05]  /*32e50*/  IMAD.X R3, RZ, RZ, R6, P4 ;  /* 0x000000ffff037224 */ /* 0x008fca00020e0606 */
[----:B------:R-:W-:Y:S01]  /*32e60*/  @!PT LDS RZ, [RZ] ;  /* 0x00000000fffff984 */ /* 0x000fe20000000800 */
[----:B------:R-:W-:Y:S01]  /*32e70*/  @!PT LDS RZ, [RZ] ;  /* 0x00000000fffff984 */ /* 0x000fe20000000800 */
[----:B------:R-:W-:Y:S01]  /*32e80*/  @!PT LDS RZ, [RZ] ;  /* 0x00000000fffff984 */ /* 0x000fe20000000800 */
[----:B--2---:R1:W-:Y:S04]  /*32e90*/  LDGSTS.E.BYPASS.LTC128B.128 [R0+0x25c00], desc[UR42][R2.64], !P3 ;  /* 0x25c0000002007fae */ /* 0x0043e8000d901d6a */
[----:B------:R1:W-:Y:S04]  /*32ea0*/  LDGSTS.E.BYPASS.LTC128B.128 [R0+0x29c00], desc[UR42][R2.64+0x80], !P2 ;  /* 0x29c0008002007fae */ /* 0x0003e8000d101d6a */
[----:B------:R1:W-:Y:S04]  /*32eb0*/  LDGSTS.E.BYPASS.LTC128B.128 [R0+0x2dc00], desc[UR42][R2.64+0x100], !P1 ;  /* 0x2dc0010002007fae */ /* 0x0003e8000c901d6a */
[----:B------:R1:W-:Y:S02]  /*32ec0*/  LDGSTS.E.BYPASS.LTC128B.128 [R0+0x31c00], desc[UR42][R2.64+0x180], !P0 ;  /* 0x31c0018002007fae */ /* 0x0003e4000c101d6a */
.L_x_3876:
[----:B------:R-:W-:Y:S05]  /*32ed0*/  BSYNC B0 ;  /* 0x0000000000007941 */ /* 0x000fea0003800000 */
.L_x_3875:
[----:B------:R2:W5:Y:S01]  /*32ee0*/  LDL R8, [R1+0x460] ;  /* 0x0004600001087983 */ /* 0x0005620000100800 */
[----:B------:R-:W-:Y:S01]  /*32ef0*/  PLOP3.LUT P0, PT, PT, PT, PT, 0x80, 0x0 ;  /* 0x000000000000781c */ /* 0x000fe20003f0f070 */
[----:B------:R-:W-:-:S12]  /*32f00*/  NOP ;  /* 0x0000000000007918 */ /* 0x000fd80000000000 */
.L_x_3877:
[----:B-1----:R-:W4:Y:S01]  /*32f10*/  LDL R2, [R1+0x460] ;  /* 0x0004600001027983 */ /* 0x002f220000100800 */
        /* <DEDUP_REMOVED lines=16> */
[----:B------:R-:W4:Y:S03]  /*33020*/  SYNCS.PHASECHK.TRANS64.TRYWAIT P0, [R2+URZ+0x32420], R0 ;  /* 0x03242000020075a7 */ /* 0x000f26000800017f */
[----:B-1--4-:R-:W-:Y:S05]  /*33030*/  @!P0 BRA `(.L_x_3879) ;  /* 0x0000006400dc8947 */ /* 0x012fea0003800000 */
.L_x_4067:
[----:B------:R-:W-:Y:S05]  /*33040*/  BSYNC B0 ;  /* 0x0000000000007941 */ /* 0x000fea0003800000 */
.L_x_3878:
[----:B-1----:R-:W4:Y:S01]  /*33050*/  LDL R2, [R1+0x48c] ;  /* 0x00048c0001027983 */ /* 0x002f220000100800 */
[----:B------:R-:W-:Y:S01]  /*33060*/  BSSY B0, `(.L_x_3880) ;  /* 0x000005f000007945 */ /* 0x000fe20003800000 */
[----:B----4-:R-:W-:-:S13]  /*33070*/  LOP3.LUT P0, RZ, R2, 0x1, RZ, 0xc0, !PT ;  /* 0x0000000102ff7812 */ /* 0x010fda000780c0ff */
[----:B------:R-:W-:Y:S05]  /*33080*/  @!P0 BRA `(.L_x_3881) ;  /* 0x0000000400708947 */ /* 0x000fea0003800000 */
[----:B------:R-:W4:Y:S04]  /*33090*/  LDL R2, [R1+0x460] ;  /* 0x0004600001027983 */ /* 0x000f280000100800 */
[----:B0-----:R-:W2:Y:S01]  /*330a0*/  LDL R4, [R1+0x474] ;  /* 0x0004740001047983 */ /* 0x001ea20000100800 */
        /* <DEDUP_REMOVED lines=10> */
.L_x_4068:
[----:B------:R-:W-:Y:S05]  /*33150*/  BSYNC B1 ;  /* 0x0000000000017941 */ /* 0x000fea0003800000 */
.L_x_3882:
        /* <DEDUP_REMOVED lines=9> */
.L_x_3885:
[----:B------:R-:W-:Y:S05]  /*331f0*/  BSYNC B1 ;  /* 0x0000000000017941 */ /* 0x000fea0003800000 */
.L_x_3884:
[----:B------:R-:W2:Y:S04]  /*33200*/  LDL R5, [R1+0x460] ;  /* 0x0004600001057983 */ /* 0x000ea80000100800 */
[----:B0-----:R-:W2:Y:S04]  /*33210*/  LDL R0, [R1+0x464] ;  /* 0x0004640001007983 */ /* 0x001ea80000100800 */
        /* <DEDUP_REMOVED lines=12> */
.L_x_3886:
        /* <DEDUP_REMOVED lines=15> */
.L_x_3887:
        /* <DEDUP_REMOVED lines=15> */
.L_x_3888:
        /* <DEDUP_REMOVED lines=15> */
.L_x_3889:
        /* <DEDUP_REMOVED lines=10> */
.L_x_3881:
[----:B------:R-:W-:Y:S05]  /*33650*/  BSYNC B0 ;  /* 0x0000000000007941 */ /* 0x000fea0003800000 */
.L_x_3880:
[----:B0-----:R-:W4:Y:S04]  /*33660*/  LDL R4, [R1+0x490] ;  /* 0x0004900001047983 */ /* 0x001f280000100800 */
[----:B------:R-:W2:Y:S01]  /*33670*/  LDL R5, [R1+0x484] ;  /* 0x0004840001057983 */ /* 0x000ea20000100800 */
[----:B------:R-:W-:Y:S01]  /*33680*/  BSSY B0, `(.L_x_3890) ;  /* 0x00001ff000007945 */ /* 0x000fe20003800000 */
[----:B----4-:R-:W-:-:S05]  /*33690*/  VIADD R0, R4, 0xfffffffe ;  /* 0xfffffffe04007836 */ /* 0x010fca0000000000 */
[----:B--2---:R-:W-:-:S13]  /*336a0*/  ISETP.GE.AND P0, PT, R0, R5, PT ;  /* 0x000000050000720c */ /* 0x004fda0003f06270 */
[----:B------:R-:W-:Y:S05]  /*336b0*/  @!P0 BRA `(.L_x_3891) ;  /* 0x0000001c00ec8947 */ /* 0x000fea0003800000 */
[----:B------:R-:W-:Y:S01]  /*336c0*/  IMAD.MOV R2, RZ, RZ, -R4 ;  /* 0x000000ffff027224 */ /* 0x000fe200078e0a04 */
[----:B---3--:R-:W-:Y:S01]  /*336d0*/  LOP3.LUT R6, RZ, R5, RZ, 0x33, !PT ;  /* 0x00000005ff067212 */ /* 0x008fe200078e33ff */
        /* <DEDUP_REMOVED lines=42> */
.L_x_3896:
[----:B------:R-:W2:Y:S01]  /*33980*/  LDL R2, [R1+0x460] ;  /* 0x0004600001027983 */ /* 0x000ea20000100800 */
[----:B0-----:R-:W-:Y:S01]  /*33990*/  SHF.L.U32 R5, R7, 0x1f, RZ ;  /* 0x0000001f07057819 */ /* 0x001fe200000006ff */
[----:B------:R-:W0:Y:S01]  /*339a0*/  S2R R3, SR_TID.X ;  /* 0x0000000000037919 */ /* 0x000e220000002100 */
[----:B------:R-:W-:Y:S01]  /*339b0*/  BSSY B3, `(.L_x_3897) ;  /* 0x0000006000037945 */ /* 0x000fe20003800000 */
[----:B0-----:R-:W-:-:S04]  /*339c0*/  LOP3.LUT R3, R3, 0x7f, RZ, 0xc0, !PT ;  /* 0x0000007f03037812 */ /* 0x001fc800078ec0ff */
[----:B------:R-:W-:Y:S01]  /*339d0*/  ISETP.NE.AND P1, PT, R3, RZ, PT ;  /* 0x000000ff0300720c */ /* 0x000fe20003f25270 */
[----:B--2---:R-:W-:-:S04]  /*339e0*/  IMAD R2, R8, 0x8, R2 ;  /* 0x0000000808027824 */ /* 0x004fc800078e0202 */
[----:B------:R-:W0:Y:S02]  /*339f0*/  SYNCS.PHASECHK.TRANS64.TRYWAIT P0, [R2+URZ+0x32440], R5 ;  /* 0x03244005020075a7 */ /* 0x000e24000800017f */
[----:B0-----:R-:W-:Y:S06]  /*33a00*/  @!P0 BRA `(.L_x_3898) ;  /* 0x0000005c00948947 */ /* 0x001fec0003800000 */
.L_x_4069:
[----:B------:R-:W-:Y:S05]  /*33a10*/  BSYNC B3 ;  /* 0x0000000000037941 */ /* 0x000fea0003800000 */
.L_x_3897:
        /* <DEDUP_REMOVED lines=9> */
.L_x_3900:
[----:B------:R-:W-:Y:S05]  /*33ab0*/  BSYNC B3 ;  /* 0x0000000000037941 */ /* 0x000fea0003800000 */
.L_x_3899:
        /* <DEDUP_REMOVED lines=14> */
.L_x_3901:
        /* <DEDUP_REMOVED lines=13> */
.L_x_4070:
[----:B------:R-:W-:Y:S05]  /*33c70*/  BSYNC B3 ;  /* 0x0000000000037941 */ /* 0x000fea0003800000 */
.L_x_3902:
        /* <DEDUP_REMOVED lines=11> */
.L_x_3905:
[----:B------:R-:W-:Y:S05]  /*33d30*/  BSYNC B3 ;  /* 0x0000000000037941 */ /* 0x000fea0003800000 */
.L_x_3904:
        /* <DEDUP_REMOVED lines=11> */
.L_x_3906:
        /* <DEDUP_REMOVED lines=15> */
.L_x_3907:
        /* <DEDUP_REMOVED lines=15> */
.L_x_3908:
        /* <DEDUP_REMOVED lines=15> */
.L_x_3909:
        /* <DEDUP_REMOVED lines=10> */
.L_x_3895:
[----:B------:R-:W-:Y:S05]  /*34160*/  BSYNC B1 ;  /* 0x0000000000017941 */ /* 0x000fea0003800000 */
.L_x_3894:
[----:B------:R-:W2:Y:S02]  /*34170*/  LDL R4, [R1+0x490] ;  /* 0x0004900001047983 */ /* 0x000ea40000100800 */
[----:B--2---:R-:W-:-:S07]  /*34180*/  VIADD R0, R4, 0xfffffffd ;  /* 0xfffffffd04007836 */ /* 0x004fce0000000000 */
.L_x_3893:
[----:B------:R-:W-:Y:S05]  /*34190*/  BSYNC B2 ;  /* 0x0000000000027941 */ /* 0x000fea0003800000 */
.L_x_3892:
[----:B------:R-:W2:Y:S01]  /*341a0*/  LDL.LU R2, [R1+0x490] ;  /* 0x0004900001027983 */ /* 0x000ea20000300800 */
[----:B------:R-:W-:Y:S01]  /*341b0*/  VIADD R6, R6, 0xfffffffe ;  /* 0xfffffffe06067836 */ /* 0x000fe20000000000 */
[----:B--2---:R-:W-:-:S04]  /*341c0*/  LOP3.LUT R2, RZ, R2, RZ, 0x33, !PT ;  /* 0x00000002ff027212 */ /* 0x004fc800078e33ff */
[----:B------:R-:W-:-:S13]  /*341d0*/  ISETP.NE.AND P0, PT, R6, R2, PT ;  /* 0x000000020600720c */ /* 0x000fda0003f05270 */
[----:B------:R-:W-:Y:S05]  /*341e0*/  @!P0 BRA `(.L_x_3891) ;  /* 0x0000001400208947 */ /* 0x000fea0003800000 */
.L_x_3942:
        /* <DEDUP_REMOVED lines=36> */
.L_x_3912:
        /* <DEDUP_REMOVED lines=9> */
.L_x_4071:
[----:B------:R-:W-:Y:S05]  /*344c0*/  BSYNC B2 ;  /* 0x0000000000027941 */ /* 0x000fea0003800000 */
.L_x_3913:
        /* <DEDUP_REMOVED lines=9> */
.L_x_3916:
[----:B------:R-:W-:Y:S05]  /*34560*/  BSYNC B2 ;  /* 0x0000000000027941 */ /* 0x000fea0003800000 */
.L_x_3915:
        /* <DEDUP_REMOVED lines=13> */
.L_x_3917:
        /* <DEDUP_REMOVED lines=13> */
.L_x_4072:
[----:B------:R-:W-:Y:S05]  /*34710*/  BSYNC B2 ;  /* 0x0000000000027941 */ /* 0x000fea0003800000 */
.L_x_3918:
        /* <DEDUP_REMOVED lines=11> */
.L_x_3921:
[----:B------:R-:W-:Y:S05]  /*347d0*/  BSYNC B2 ;  /* 0x0000000000027941 */ /* 0x000fea0003800000 */
.L_x_3920:
        /* <DEDUP_REMOVED lines=10> */
.L_x_3922:
        /* <DEDUP_REMOVED lines=15> */
.L_x_3923:
        /* <DEDUP_REMOVED lines=15> */
.L_x_3924:
        /* <DEDUP_REMOVED lines=15> */
.L_x_3925:
        /* <DEDUP_REMOVED lines=10> */
.L_x_3911:
[----:B------:R-:W-:Y:S05]  /*34bf0*/  BSYNC B1 ;  /* 0x0000000000017941 */ /* 0x000fea0003800000 */
.L_x_3910:
        /* <DEDUP_REMOVED lines=36> */
.L_x_3928:
        /* <DEDUP_REMOVED lines=9> */
.L_x_4073:
[----:B------:R-:W-:Y:S05]  /*34ed0*/  BSYNC B2 ;  /* 0x0000000000027941 */ /* 0x000fea0003800000 */
.L_x_3929:
        /* <DEDUP_REMOVED lines=9> */
.L_x_3932:
[----:B------:R-:W-:Y:S05]  /*34f70*/  BSYNC B2 ;  /* 0x0000000000027941 */ /* 0x000fea0003800000 */
.L_x_3931:
        /* <DEDUP_REMOVED lines=14> */
.L_x_3933:
        /* <DEDUP_REMOVED lines=13> */
.L_x_4074:
[----:B------:R-:W-:Y:S05]  /*35130*/  BSYNC B2 ;  /* 0x0000000000027941 */ /* 0x000fea0003800000 */
.L_x_3934:
        /* <DEDUP_REMOVED lines=11> */
.L_x_3937:
[----:B------:R-:W-:Y:S05]  /*351f0*/  BSYNC B2 ;  /* 0x0000000000027941 */ /* 0x000fea0003800000 */
.L_x_3936:
        /* <DEDUP_REMOVED lines=11> */
.L_x_3938:
        /* <DEDUP_REMOVED lines=15> */
.L_x_3939:
        /* <DEDUP_REMOVED lines=15> */
.L_x_3940:
        /* <DEDUP_REMOVED lines=15> */
.L_x_3941:
        /* <DEDUP_REMOVED lines=10> */
.L_x_3927:
[----:B------:R-:W-:Y:S05]  /*35620*/  BSYNC B1 ;  /* 0x0000000000017941 */ /* 0x000fea0003800000 */
.L_x_3926:
[----:B------:R-:W2:Y:S01]  /*35630*/  LDL R5, [R1+0x484] ;  /* 0x0004840001057983 */ /* 0x000ea20000100800 */
[----:B------:R-:W-:Y:S01]  /*35640*/  VIADD R0, R0, 0xfffffffe ;  /* 0xfffffffe00007836 */ /* 0x000fe20000000000 */
[----:B--2---:R-:W-:-:S13]  /*35650*/  ISETP.GT.AND P0, PT, R6, R5, PT ;  /* 0x000000050600720c */ /* 0x004fda0003f04270 */
[----:B------:R-:W-:Y:S05]  /*35660*/  @P0 BRA `(.L_x_3942) ;  /* 0xffffffe800e00947 */ /* 0x000fea000383ffff */
.L_x_3891:
[----:B------:R-:W-:Y:S05]  /*35670*/  BSYNC B0 ;  /* 0x0000000000007941 */ /* 0x000fea0003800000 */
.L_x_3890:
[----:B------:R-:W2:Y:S04]  /*35680*/  LDL.LU R4, [R1+0x464] ;  /* 0x0004640001047983 */ /* 0x000ea80000300800 */
[----:B------:R-:W4:Y:S01]  /*35690*/  LDL.LU R3, [R1+0x474] ;  /* 0x0004740001037983 */ /* 0x000f220000300800 */
[----:B------:R-:W0:Y:S01]  /*356a0*/  S2R R2, SR_TID.X ;  /* 0x0000000000027919 */ /* 0x000e220000002100 */
[----:B------:R-:W-:Y:S01]  /*356b0*/  BSSY B0, `(.L_x_3943) ;  /* 0x0000015000007945 */ /* 0x000fe20003800000 */
[----:B0-----:R-:W-:-:S04]  /*356c0*/  LOP3.LUT R2, R2, 0x7f, RZ, 0xc0, !PT ;  /* 0x0000007f02027812 */ /* 0x001fc800078ec0ff */
[----:B------:R-:W-:Y:S01]  /*356d0*/  ISETP.NE.AND P1, PT, R2, RZ, PT ;  /* 0x000000ff0200720c */ /* 0x000fe20003f25270 */
[----:B--2---:R-:W-:-:S05]  /*356e0*/  VIADD R0, R4, 0x1 ;  /* 0x0000000104007836 */ /* 0x004fca0000000000 */
[----:B------:R-:W-:-:S04]  /*356f0*/  ISETP.NE.AND P0, PT, R0, 0x2, PT ;  /* 0x000000020000780c */ /* 0x000fc80003f05270 */
[----:B------:R-:W-:-:S04]  /*35700*/  SEL R2, RZ, 0x1, P0 ;  /* 0x00000001ff027807 */ /* 0x000fc80000000000 */
[----:B----4-:R-:W-:-:S05]  /*35710*/  LOP3.LUT R3, R3, R2, RZ, 0x3c, !PT ;  /* 0x0000000203037212 */ /* 0x010fca00078e3cff */
[----:B------:R0:W-:Y:S01]  /*35720*/  STL [R1+0x474], R3 ;  /* 0x0004740301007387 */ /* 0x0001e20000100800 */
[----:B------:R-:W-:Y:S05]  /*35730*/  @P1 BRA `(.L_x_3944) ;  /* 0x0000000000301947 */ /* 0x000fea0003800000 */
[----:B0-----:R-:W0:Y:S01]  /*35740*/  S2R R3, SR_LANEID ;  /* 0x0000000000037919 */ /* 0x001e220000000000 */
[----:B------:R-:W-:Y:S01]  /*35750*/  VOTEU.ANY UR4, UPT, PT ;  /* 0x0000000000047886 */ /* 0x000fe200038e0100 */
[----:B------:R-:W1:Y:S01]  /*35760*/  LDC.64 R4, c[0x0][0xd60] ;  /* 0x00035800ff047b82 */ /* 0x000e620000000a00 */
[----:B------:R-:W0:Y:S02]  /*35770*/  FLO.U32 R2, UR4 ;  /* 0x0000000400027d00 */ /* 0x000e2400080e0000 */
[----:B0-----:R-:W-:-:S06]  /*35780*/  ISETP.EQ.U32.AND P1, PT, R2, R3, PT ;  /* 0x000000030200720c */ /* 0x001fcc0003f22070 */
[----:B------:R-:W1:Y:S07]  /*35790*/  POPC R3, UR4 ;  /* 0x0000000400037d09 */ /* 0x000e6e0008000000 */
[----:B-1----:R-:W2:Y:S01]  /*357a0*/  @P1 ATOMG.E.ADD.STRONG.GPU PT, R3, desc[UR42][R4.64], R3 ;  /* 0x00000003040319a8 */ /* 0x002ea200081ee1ea */
[----:B---3--:R-:W0:Y:S02]  /*357b0*/  S2R R6, SR_LTMASK ;  /* 0x0000000000067919 */ /* 0x008e240000003900 */
[----:B0-----:R-:W-:-:S04]  /*357c0*/  LOP3.LUT R6, R6, UR4, RZ, 0xc0, !PT ;  /* 0x0000000406067c12 */ /* 0x001fc8000f8ec0ff */
[----:B------:R-:W0:Y:S01]  /*357d0*/  POPC R7, R6 ;  /* 0x0000000600077309 */ /* 0x000e220000000000 */
[----:B--2---:R-:W0:Y:S02]  /*357e0*/  SHFL.IDX PT, R2, R3, R2, 0x1f ;  /* 0x00001f0203027589 */ /* 0x004e2400000e0000 */
[----:B0-----:R-:W-:-:S07]  /*357f0*/  IADD3 R16, R2, UR39, R7 ;  /* 0x0000002702107c10 */ /* 0x001fce000fffe007 */
.L_x_3944:
[----:B------:R-:W-:Y:S05]  /*35800*/  BSYNC B0 ;  /* 0x0000000000007941 */ /* 0x000fea0003800000 */
.L_x_3943:
[----:B------:R-:W-:-:S05]  /*35810*/  SEL R0, R0, RZ, P0 ;  /* 0x000000ff00007207 */ /* 0x000fca0000000000 */
[----:B------:R1:W-:Y:S02]  /*35820*/  STL [R1+0x464], R0 ;  /* 0x0004640001007387 */ /* 0x0003e40000100800 */
.L_x_3856:
[----:B------:R-:W-:Y:S05]  /*35830*/  BSYNC B7 ;  /* 0x0000000000077941 */ /* 0x000fea0003800000 */
.L_x_3854:
[----:B-1----:R-:W2:Y:S02]  /*35840*/  LDL R0, [R1+0x48c] ;  /* 0x00048c0001007983 */ /* 0x002ea40000100800 */
[----:B--2---:R-:W-:-:S13]  /*35850*/  LOP3.LUT P0, RZ, R0, 0x40, RZ, 0xc0, !PT ;  /* 0x0000004000ff7812 */ /* 0x004fda000780c0ff */
[----:B------:R-:W-:Y:S05]  /*35860*/  @!P0 BRA `(.L_x_3945) ;  /* 0x0000000000288947 */ /* 0x000fea0003800000 */
[----:B------:R-:W-:Y:S05]  /*35870*/  WARPSYNC.ALL ;  /* 0x0000000000007948 */ /* 0x000fea0003800000 */
[----:B------:R-:W1:Y:S08]  /*35880*/  S2UR UR5, SR_CgaCtaId ;  /* 0x00000000000579c3 */ /* 0x000e700000008800 */
[----:B------:R-:W-:Y:S06]  /*35890*/  BAR.SYNC.DEFER_BLOCKING 0x5, 0x180 ;  /* 0x0146000000007b1d */ /* 0x000fec0000010000 */
[----:B------:R-:W-:-:S02]  /*358a0*/  UMOV UR4, 0x400 ;  /* 0x0000040000047882 */ /* 0x000fc40000000000 */
[----:B-1----:R-:W-:-:S06]  /*358b0*/  ULEA UR4, UR5, UR4, 0x18 ;  /* 0x0000000405047291 */ /* 0x002fcc000f8ec03f */
[----:B------:R-:W-:-:S05]  /*358c0*/  IMAD.U32 R0, RZ, RZ, UR4 ;  /* 0x00000004ff007e24 */ /* 0x000fca000f8e00ff */
[----:B------:R1:W2:Y:S04]  /*358d0*/  LDS.128 R16, [R0+0x324d0] ;  /* 0x0324d00000107984 */ /* 0x0002a80000000c00 */
[----:B------:R1:W-:Y:S01]  /*358e0*/  STL [R1+0x460], R0 ;  /* 0x0004600001007387 */ /* 0x0003e20000100800 */
[----:B------:R-:W-:Y:S06]  /*358f0*/  BAR.ARV 0x4, 0x180 ;  /* 0x0106000000007b1d */ /* 0x000fec0000002000 */
[----:B------:R-:W-:Y:S05]  /*35900*/  BRA `(.L_x_3946) ;  /* 0x0000000800d87947 */ /* 0x000fea0003800000 */
.L_x_3945:
        /* <DEDUP_REMOVED lines=22> */
[----:B------:R-:W-:Y:S04]  /*35a70*/  SHFL.IDX PT, R0, R16, RZ, 0x1f ;  /* 0x00001fff10007589 */ /* 0x000fe800000e0000 */
        /* <DEDUP_REMOVED lines=13> */
.L_x_4084:
[----:B------:R-:W-:Y:S02]  /*35b50*/  ULDC UR4, c[0x0][0xd38] ;  /* 0x00034e0000047ab9 */ /* 0x000fe40000000800 */
[----:B------:R-:W-:-:S04]  /*35b60*/  IMAD.U32 R4, RZ, RZ, UR4 ;  /* 0x00000004ff047e24 */ /* 0x000fc8000f8e00ff */
[----:B-1----:R-:W-:-:S04]  /*35b70*/  IMAD R16, R16, R4, RZ ;  /* 0x0000000410107224 */ /* 0x002fc800078e02ff */
[----:B------:R-:W-:-:S05]  /*35b80*/  IMAD.IADD R5, R5, 0x1, R16 ;  /* 0x0000000105057824 */ /* 0x000fca00078e0210 */
[----:B------:R-:W-:-:S13]  /*35b90*/  ISETP.GT.AND P6, PT, R5, R0, PT ;  /* 0x000000000500720c */ /* 0x000fda0003fc4270 */
[----:B------:R-:W-:Y:S05]  /*35ba0*/  @P6 BRA `(.L_x_3948) ;  /* 0x00000000009c6947 */ /* 0x000fea0003800000 */
.L_x_3953:
[----:B0-----:R-:W0:Y:S01]  /*35bb0*/  LDC R2, c[0x0][0xd3c] ;  /* 0x00034f00ff027b82 */ /* 0x001e220000000800 */
[----:B------:R-:W-:-:S05]  /*35bc0*/  VIADD R19, R19, 0x1f ;  /* 0x0000001f13137836 */ /* 0x000fca0000000000 */
[----:B0-----:R-:W-:-:S13]  /*35bd0*/  ISETP.GE.AND P6, PT, R19, R2, PT ;  /* 0x000000021300720c */ /* 0x001fda0003fc6270 */
[----:B------:R-:W-:Y:S05]  /*35be0*/  @P6 BRA `(.L_x_3949) ;  /* 0x0000000400d46947 */ /* 0x000fea0003800000 */
[----:B------:R-:W0:Y:S01]  /*35bf0*/  S2R R3, SR_TID.X ;  /* 0x0000000000037919 */ /* 0x000e220000002100 */
[----:B------:R-:W-:Y:S01]  /*35c00*/  BSSY B0, `(.L_x_3950) ;  /* 0x0000009000007945 */ /* 0x000fe20003800000 */
[----:B0-----:R-:W-:-:S05]  /*35c10*/  LOP3.LUT R3, R3, 0x1f, RZ, 0xc0, !PT ;  /* 0x0000001f03037812 */ /* 0x001fca00078ec0ff */
[----:B------:R-:W-:Y:S02]  /*35c20*/  IMAD.IADD R4, R19, 0x1, R3 ;  /* 0x0000000113047824 */ /* 0x000fe400078e0203 */
[----:B------:R-:W-:-:S03]  /*35c30*/  IMAD.MOV.U32 R3, RZ, RZ, RZ ;  /* 0x000000ffff037224 */ /* 0x000fc600078e00ff */
[----:B------:R-:W-:-:S13]  /*35c40*/  ISETP.GE.OR P6, PT, R4, R2, !P0 ;  /* 0x000000020400720c */ /* 0x000fda00047c6670 */
[----:B------:R-:W-:Y:S05]  /*35c50*/  @P6 BRA `(.L_x_3951) ;  /* 0x00000000000c6947 */ /* 0x000fea0003800000 */
[----:B------:R-:W0:Y:S02]  /*35c60*/  LDC.64 R2, c[0x0][0xd80] ;  /* 0x00036000ff027b82 */ /* 0x000e240000000a00 */
[----:B0-----:R-:W-:-:S06]  /*35c70*/  IMAD.WIDE R2, R4, 0x4, R2 ;  /* 0x0000000404027825 */ /* 0x001fcc00078e0202 */
[----:B------:R0:W5:Y:S02]  /*35c80*/  LDG.E R3, desc[UR42][R2.64] ;  /* 0x0000002a02037981 */ /* 0x000164000c1e1900 */
.L_x_3951:
[----:B------:R-:W-:Y:S05]  /*35c90*/  BSYNC B0 ;  /* 0x0000000000007941 */ /* 0x000fea0003800000 */
.L_x_3950:
        /* <DEDUP_REMOVED lines=18> */
.L_x_4092:
[----:B------:R-:W-:Y:S02]  /*35dc0*/  ULDC UR4, c[0x0][0xd38] ;  /* 0x00034e0000047ab9 */ /* 0x000fe40000000800 */
[----:B------:R-:W-:-:S04]  /*35dd0*/  IMAD.U32 R4, RZ, RZ, UR4 ;  /* 0x00000004ff047e24 */ /* 0x000fc8000f8e00ff */
[----:B-1----:R-:W-:-:S04]  /*35de0*/  IMAD R16, R16, R4, RZ ;  /* 0x0000000410107224 */ /* 0x002fc800078e02ff */
[----:B------:R-:W-:-:S05]  /*35df0*/  IMAD.IADD R5, R16, 0x1, R5 ;  /* 0x0000000110057824 */ /* 0x000fca00078e0205 */
[----:B------:R-:W-:-:S13]  /*35e00*/  ISETP.GT.AND P6, PT, R5, R0, PT ;  /* 0x000000000500720c */ /* 0x000fda0003fc4270 */
[----:B------:R-:W-:Y:S05]  /*35e10*/  @!P6 BRA `(.L_x_3953) ;  /* 0xfffffffc0064e947 */ /* 0x000fea000383ffff */
.L_x_3948:
        /* <DEDUP_REMOVED lines=8> */
.L_x_4096:
[----:B------:R-:W-:Y:S01]  /*35ea0*/  ISETP.NE.AND P0, PT, R5, RZ, PT ;  /* 0x000000ff0500720c */ /* 0x000fe20003f05270 */
[----:B------:R-:W-:-:S12]  /*35eb0*/  IMAD.MOV.U32 R5, RZ, RZ, RZ ;  /* 0x000000ffff057224 */ /* 0x000fd800078e00ff */
[----:B------:R-:W-:Y:S05]  /*35ec0*/  @!P0 BRA `(.L_x_3955) ;  /* 0x0000000000148947 */ /* 0x000fea0003800000 */
[----:B------:R-:W-:Y:S01]  /*35ed0*/  UMOV UR4, 0xffffffff ;  /* 0xffffffff00047882 */ /* 0x000fe20000000000 */
[----:B------:R-:W-:Y:S02]  /*35ee0*/  VIADD R12, R6, 0xffffffff ;  /* 0xffffffff060c7836 */ /* 0x000fe40000000000 */
[----:B------:R-:W-:Y:S05]  /*35ef0*/  BRA.DIV UR4, `(.L_x_3956) ;  /* 0x00000046042c7947 */ /* 0x000fea000b800000 */
[----:B0-----:R0:W3:Y:S02]  /*35f00*/  SHFL.IDX PT, R2, R2, R12, 0x1f ;  /* 0x00001f0c02027589 */ /* 0x0010e400000e0000 */
.L_x_4099:
[----:B---3--:R-:W-:-:S07]  /*35f10*/  IMAD.MOV.U32 R5, RZ, RZ, R2 ;  /* 0x000000ffff057224 */ /* 0x008fce00078e0002 */
.L_x_3955:
        /* <DEDUP_REMOVED lines=35> */
[----:B------:R-:W-:-:S04]  /*36150*/  VIADDMNMX R4, R3, R4, R7, PT ;  /* 0x0000000403047246 */ /* 0x000fc80003800107 */
        /* <DEDUP_REMOVED lines=19> */
[C---:B------:R-:W-:Y:S01]  /*36290*/  LOP3.LUT R3, R0.reuse, R4, RZ, 0x3c, !PT ;  /* 0x0000000400037212 */ /* 0x040fe200078e3cff */
[----:B------:R-:W-:-:S03]  /*362a0*/  IMAD.IADD R0, R0, 0x1, R5 ;  /* 0x0000000100007824 */ /* 0x000fc600078e0205 */
        /* <DEDUP_REMOVED lines=9> */
.L_x_3949:
[----:B------:R-:W-:Y:S01]  /*36340*/  UMOV UR4, URZ ;  /* 0x0000003f00047c82 */ /* 0x000fe20008000000 */
[----:B------:R-:W-:Y:S01]  /*36350*/  UMOV UR5, URZ ;  /* 0x0000003f00057c82 */ /* 0x000fe20008000000 */
[----:B------:R-:W-:Y:S01]  /*36360*/  ULDC UR6, c[0x0][0xd3c] ;  /* 0x00034f0000067ab9 */ /* 0x000fe20000000800 */
[----:B------:R-:W-:Y:S02]  /*36370*/  IMAD.MOV.U32 R16, RZ, RZ, R0 ;  /* 0x000000ffff107224 */ /* 0x000fe400078e0000 */
[----:B------:R-:W-:Y:S02]  /*36380*/  IMAD.U32 R17, RZ, RZ, UR4 ;  /* 0x00000004ff117e24 */ /* 0x000fe4000f8e00ff */
[----:B------:R-:W-:Y:S02]  /*36390*/  IMAD.U32 R18, RZ, RZ, UR5 ;  /* 0x00000005ff127e24 */ /* 0x000fe4000f8e00ff */
[----:B------:R-:W-:-:S07]  /*363a0*/  IMAD.U32 R19, RZ, RZ, UR6 ;  /* 0x00000006ff137e24 */ /* 0x000fce000f8e00ff */
.L_x_3957:
        /* <DEDUP_REMOVED lines=12> */
.L_x_3946:
[----:B------:R-:W-:Y:S02]  /*36470*/  ULDC UR4, c[0x0][0xd3c] ;  /* 0x00034f0000047ab9 */ /* 0x000fe40000000800 */
[----:B--2---:R-:W-:-:S13]  /*36480*/  ISETP.GE.AND P0, PT, R19, UR4, PT ;  /* 0x0000000413007c0c */ /* 0x004fda000bf06270 */
[----:B------:R-:W-:Y:S05]  /*36490*/  @!P0 BRA `(.L_x_3958) ;  /* 0xffffff8000f08947 */ /* 0x000fea000383ffff */
[----:B------:R-:W-:Y:S05]  /*364a0*/  BSYNC B8 ;  /* 0x0000000000087941 */ /* 0x000fea0003800000 */
.L_x_3796:
[----:B-1----:R-:W2:Y:S01]  /*364b0*/  LDL.LU R0, [R1+0x4d4] ;  /* 0x0004d40001007983 */ /* 0x002ea20000300800 */
[----:B------:R-:W-:Y:S01]  /*364c0*/  BSSY B0, `(.L_x_3959) ;  /* 0x000000b000007945 */ /* 0x000fe20003800000 */
[----:B------:R-:W1:Y:S01]  /*364d0*/  S2R R5, SR_CgaCtaId ;  /* 0x0000000000057919 */ /* 0x000e620000008800 */
        /* <DEDUP_REMOVED lines=9> */
.L_x_4100:
[----:B------:R-:W-:Y:S05]  /*36570*/  BSYNC B0 ;  /* 0x0000000000007941 */ /* 0x000fea0003800000 */
.L_x_3959:
[----:B------:R-:W-:-:S03]  /*36580*/  UMOV UR4, 0xffffffff ;  /* 0xffffffff00047882 */ /* 0x000fc60000000000 */
[----:B------:R-:W-:Y:S05]  /*36590*/  BRA.DIV UR4, `(.L_x_3961) ;  /* 0x0000003e04c07947 */ /* 0x000fea000b800000 */
[----:B------:R-:W1:Y:S02]  /*365a0*/  S2R R2, SR_TID.X ;  /* 0x0000000000027919 */ /* 0x000e640000002100 */
[----:B-1----:R-:W-:-:S04]  /*365b0*/  SHF.R.U32.HI R2, RZ, 0x5, R2 ;  /* 0x00000005ff027819 */ /* 0x002fc80000011602 */
[----:B------:R-:W-:-:S05]  /*365c0*/  LOP3.LUT R2, R2, 0x3, RZ, 0xc0, !PT ;  /* 0x0000000302027812 */ /* 0x000fca00078ec0ff */
[----:B------:R1:W2:Y:S02]  /*365d0*/  SHFL.IDX PT, R14, R2, RZ, 0x1f ;  /* 0x00001fff020e7589 */ /* 0x0002a400000e0000 */
.L_x_4103:
[----:B--2---:R-:W-:-:S13]  /*365e0*/  ISETP.NE.AND P0, PT, R14, RZ, PT ;  /* 0x000000ff0e00720c */ /* 0x004fda0003f05270 */
[----:B------:R-:W-:Y:S05]  /*365f0*/  @P0 BRA `(.L_x_3567) ;  /* 0x0000000000940947 */ /* 0x000fea0003800000 */
[----:B------:R-:W-:-:S03]  /*36600*/  UMOV UR4, 0xffffffff ;  /* 0xffffffff00047882 */ /* 0x000fc60000000000 */
[----:B------:R-:W-:Y:S05]  /*36610*/  BRA.DIV UR4, `(.L_x_3962) ;  /* 0x0000003e04d47947 */ /* 0x000fea000b800000 */
[----:B------:R-:W-:-:S13]  /*36620*/  ELECT P6, URZ, PT ;  /* 0x00000000003f782f */ /* 0x000fda00038c0000 */
.L_x_4106:
[----:B------:R-:W-:Y:S05]  /*36630*/  @!P6 BRA `(.L_x_3567) ;  /* 0x000000000084e947 */ /* 0x000fea0003800000 */
[----:B------:R-:W-:-:S06]  /*36640*/  ULOP3.LUT UR4, UR38, 0x2, URZ, 0xfc, !UPT ;  /* 0x0000000226047892 */ /* 0x000fcc000f8efc3f */
[----:B-1----:R-:W-:-:S05]  /*36650*/  IMAD.U32 R2, RZ, RZ, UR4 ;  /* 0x00000004ff027e24 */ /* 0x002fca000f8e00ff */
[----:B------:R-:W-:-:S13]  /*36660*/  ISETP.NE.AND P2, PT, R2, 0x3, PT ;  /* 0x000000030200780c */ /* 0x000fda0003f45270 */
[----:B------:R-:W-:Y:S05]  /*36670*/  @!P2 BRA `(.L_x_3963) ;  /* 0x000000000004a947 */ /* 0x000fea0003800000 */
[----:B------:R-:W-:Y:S01]  /*36680*/  BPT.TRAP 0x1 ;  /* 0x000000040000795c */ /* 0x000fe20000300000 */
.L_x_3963:
[----:B0-----:R-:W3:Y:S04]  /*36690*/  LDL R3, [R1+0x464] ;  /* 0x0004640001037983 */ /* 0x001ee80000100800 */
[----:B------:R-:W2:Y:S01]  /*366a0*/  LDL.LU R7, [R1+0x474] ;  /* 0x0004740001077983 */ /* 0x000ea20000300800 */
        /* <DEDUP_REMOVED lines=12> */
.L_x_4107:
[----:B------:R-:W1:Y:S02]  /*36770*/  SYNCS.PHASECHK.TRANS64.TRYWAIT P0, [R7+URZ], R2 ;  /* 0x00000002070075a7 */ /* 0x000e64000800017f */
[----:B-1----:R-:W-:Y:S05]  /*36780*/  @!P0 BRA `(.L_x_3965) ;  /* 0x0000003c00ac8947 */ /* 0x002fea0003800000 */
.L_x_4108:
[----:B------:R-:W-:Y:S05]  /*36790*/  @!P2 BRA `(.L_x_3966) ;  /* 0x000000000004a947 */ /* 0x000fea0003800000 */
[----:B------:R-:W-:Y:S01]  /*367a0*/  BPT.TRAP 0x1 ;  /* 0x000000040000795c */ /* 0x000fe20000300000 */
.L_x_3966:
[----:B------:R-:W2:Y:S01]  /*367b0*/  LDL.LU R4, [R1+0x464] ;  /* 0x0004640001047983 */ /* 0x000ea20000300800 */
[----:B------:R-:W-:-:S04]  /*367c0*/  VIADD R0, R0, 0x32460 ;  /* 0x0003246000007836 */ /* 0x000fc80000000000 */
[----:B--2---:R-:W-:-:S04]  /*367d0*/  IMAD R4, R4, 0x8, R0 ;  /* 0x0000000804047824 */ /* 0x004fc800078e0200 */
[----:B------:R-:W2:Y:S02]  /*367e0*/  SYNCS.PHASECHK.TRANS64.TRYWAIT P0, [R4+URZ], R5 ;  /* 0x00000005040075a7 */ /* 0x000ea4000800017f */
[----:B--2---:R-:W-:Y:S05]  /*367f0*/  @!P0 BRA `(.L_x_3967) ;  /* 0x0000003c00a48947 */ /* 0x004fea0003800000 */
.L_x_4109:
[----:B------:R-:W-:-:S07]  /*36800*/  IMAD R3, R3, 0x8, R0 ;  /* 0x0000000803037824 */ /* 0x000fce00078e0200 */
.L_x_3968:
[----:B---3--:R3:W4:Y:S02]  /*36810*/  SYNCS.PHASECHK.TRANS64.TRYWAIT P0, [R3+URZ], R2 ;  /* 0x00000002030075a7 */ /* 0x008724000800017f */
[----:B----4-:R-:W-:Y:S05]  /*36820*/  @!P0 NANOSLEEP.SYNCS 0x989680 ;  /* 0x009896800000895d */ /* 0x010fea0003900000 */
[----:B------:R-:W4:Y:S02]  /*36830*/  @!P0 SYNCS.PHASECHK.TRANS64 P0, [R3+URZ], R2 ;  /* 0x00000002030085a7 */ /* 0x000f24000800007f */
[----:B----4-:R-:W-:Y:S05]  /*36840*/  @!P0 BRA `(.L_x_3968) ;  /* 0xfffffffc00f08947 */ /* 0x010fea000383ffff */
.L_x_3567:
[----:B------:R-:W-:Y:S05]  /*36850*/  BSYNC B9 ;  /* 0x0000000000097941 */ /* 0x000fea0003800000 */
.L_x_3564:
[----:B------:R-:W-:Y:S05]  /*36860*/  EXIT ;  /* 0x000000000000794d */ /* 0x000fea0003800000 */
.L_x_3593:
[----:B0-----:R0:W1:Y:S02]  /*36870*/  SYNCS.PHASECHK.TRANS64.TRYWAIT P6, [R88+URZ+0x32490], R99 ;  /* 0x03249063580075a7 */ /* 0x00106400080c017f */
[----:B-1----:R-:W-:Y:S05]  /*36880*/  @!P6 NANOSLEEP.SYNCS 0x989680 ;  /* 0x009896800000e95d */ /* 0x002fea0003900000 */
[----:B------:R-:W1:Y:S02]  /*36890*/  @!P6 SYNCS.PHASECHK.TRANS64 P6, [R88+URZ+0x32490], R99 ;  /* 0x032490635800e5a7 */ /* 0x000e6400080c007f */
[----:B-1----:R-:W-:Y:S05]  /*368a0*/  @!P6 BRA `(.L_x_3593) ;  /* 0xfffffffc00f0e947 */ /* 0x002fea000383ffff */
[----:B------:R-:W-:Y:S05]  /*368b0*/  BRA `(.L_x_3969) ;  /* 0xfffffcc400d87947 */ /* 0x000fea000383ffff */
.L_x_3615:
[----:B0-----:R0:W1:Y:S02]  /*368c0*/  SYNCS.PHASECHK.TRANS64.TRYWAIT P5, [R88+URZ+0x32490], R99 ;  /* 0x03249063580075a7 */ /* 0x00106400080a017f */
[----:B-1----:R-:W-:Y:S05]  /*368d0*/  @!P5 NANOSLEEP.SYNCS 0x989680 ;  /* 0x009896800000d95d */ /* 0x002fea0003900000 */
[----:B------:R-:W1:Y:S02]  /*368e0*/  @!P5 SYNCS.PHASECHK.TRANS64 P5, [R88+URZ+0x32490], R99 ;  /* 0x032490635800d5a7 */ /* 0x000e6400080a007f */
[----:B-1----:R-:W-:Y:S05]  /*368f0*/  @!P5 BRA `(.L_x_3615) ;  /* 0xfffffffc00f0d947 */ /* 0x002fea000383ffff */
[----:B------:R-:W-:Y:S05]  /*36900*/  BRA `(.L_x_3970) ;  /* 0xfffffcd800ec7947 */ /* 0x000fea000383ffff */
.L_x_3624:
[----:B0-----:R0:W1:Y:S02]  /*36910*/  SYNCS.PHASECHK.TRANS64.TRYWAIT P4, [R88+URZ+0x32490], R99 ;  /* 0x03249063580075a7 */ /* 0x001064000808017f */
[----:B-1----:R-:W-:Y:S05]  /*36920*/  @!P4 NANOSLEEP.SYNCS 0x989680 ;  /* 0x009896800000c95d */ /* 0x002fea0003900000 */
[----:B------:R-:W1:Y:S02]  /*36930*/  @!P4 SYNCS.PHASECHK.TRANS64 P4, [R88+URZ+0x32490], R99 ;  /* 0x032490635800c5a7 */ /* 0x000e64000808007f */
[----:B-1----:R-:W-:Y:S05]  /*36940*/  @!P4 BRA `(.L_x_3624) ;  /* 0xfffffffc00f0c947 */ /* 0x002fea000383ffff */
[----:B------:R-:W-:Y:S05]  /*36950*/  BRA `(.L_x_3971) ;  /* 0xfffffcec00047947 */ /* 0x000fea000383ffff */
.L_x_3630:
[----:B--2---:R2:W3:Y:S02]  /*36960*/  SYNCS.PHASECHK.TRANS64.TRYWAIT P3, [R88+URZ+0x324b0], R99 ;  /* 0x0324b063580075a7 */ /* 0x0044e4000806017f */
[----:B---3--:R-:W-:Y:S05]  /*36970*/  @!P3 NANOSLEEP.SYNCS 0x989680 ;  /* 0x009896800000b95d */ /* 0x008fea0003900000 */
[----:B------:R-:W3:Y:S02]  /*36980*/  @!P3 SYNCS.PHASECHK.TRANS64 P3, [R88+URZ+0x324b0], R99 ;  /* 0x0324b0635800b5a7 */ /* 0x000ee4000806007f */
[----:B---3--:R-:W-:Y:S05]  /*36990*/  @!P3 BRA `(.L_x_3630) ;  /* 0xfffffffc00f0b947 */ /* 0x008fea000383ffff */
[----:B------:R-:W-:Y:S05]  /*369a0*/  BRA `(.L_x_3972) ;  /* 0xfffffcec00947947 */ /* 0x000fea000383ffff */
.L_x_3646:
        /* <DEDUP_REMOVED lines=8> */
.L_x_3974:
[----:B------:R-:W-:Y:S05]  /*36a30*/  BSYNC B0 ;  /* 0x0000000000007941 */ /* 0x000fea0003800000 */
.L_x_3973:
[----:B------:R-:W-:Y:S05]  /*36a40*/  BRA `(.L_x_3975) ;  /* 0xfffffcfc00e07947 */ /* 0x000fea000383ffff */
.L_x_3658:
        /* <DEDUP_REMOVED lines=8> */
.L_x_3977:
[----:B------:R-:W-:Y:S05]  /*36ad0*/  BSYNC B1 ;  /* 0x0000000000017941 */ /* 0x000fea0003800000 */
.L_x_3976:
        /* <DEDUP_REMOVED lines=8> */
.L_x_3978:
[----:B------:R-:W-:Y:S02]  /*36b60*/  IMAD.MOV.U32 R13, RZ, RZ, R7 ;  /* 0x000000ffff0d7224 */ /* 0x000fe400078e0007 */
[----:B------:R-:W-:-:S07]  /*36b70*/  IMAD.MOV.U32 R2, RZ, RZ, R14 ;  /* 0x000000ffff027224 */ /* 0x000fce00078e000e */
[----:B------:R-:W-:Y:S05]  /*36b80*/  WARPSYNC.COLLECTIVE R15, `(.L_x_3979) ;  /* 0x000000000f087348 */ /* 0x000fea0003c00000 */
[----:B------:R0:W1:Y:S02]  /*36b90*/  SHFL.IDX P6, R14, R13, R12, R11 ;  /* 0x0000000c0d0e7389 */ /* 0x00006400000c000b */
[----:B01----:R-:W-:Y:S01]  /*36ba0*/  ENDCOLLECTIVE ;  /* 0x000000000000791b */ /* 0x003fe20003800000 */
.L_x_3979:
[----:B------:R-:W-:Y:S02]  /*36bb0*/  IMAD.MOV.U32 R13, RZ, RZ, R8 ;  /* 0x000000ffff0d7224 */ /* 0x000fe400078e0008 */
[----:B------:R-:W-:-:S07]  /*36bc0*/  IMAD.MOV.U32 R5, RZ, RZ, R14 ;  /* 0x000000ffff057224 */ /* 0x000fce00078e000e */
[----:B------:R-:W-:Y:S05]  /*36bd0*/  WARPSYNC.COLLECTIVE R15, `(.L_x_3980) ;  /* 0x000000000f087348 */ /* 0x000fea0003c00000 */
[----:B------:R0:W1:Y:S02]  /*36be0*/  SHFL.IDX P6, R14, R13, R12, R11 ;  /* 0x0000000c0d0e7389 */ /* 0x00006400000c000b */
[----:B01----:R-:W-:Y:S01]  /*36bf0*/  ENDCOLLECTIVE ;  /* 0x000000000000791b */ /* 0x003fe20003800000 */
.L_x_3980:
[----:B------:R-:W-:Y:S05]  /*36c00*/  BRA `(.L_x_3981) ;  /* 0xfffffd0800a07947 */ /* 0x000fea000383ffff */
.L_x_3661:
        /* <DEDUP_REMOVED lines=8> */
.L_x_3983:
[----:B------:R-:W-:Y:S05]  /*36c90*/  BSYNC B1 ;  /* 0x0000000000017941 */ /* 0x000fea0003800000 */
.L_x_3982:
        /* <DEDUP_REMOVED lines=8> */
.L_x_3984:
[----:B------:R-:W-:Y:S02]  /*36d20*/  IMAD.MOV.U32 R13, RZ, RZ, R7 ;  /* 0x000000ffff0d7224 */ /* 0x000fe400078e0007 */
[----:B------:R-:W-:-:S07]  /*36d30*/  IMAD.MOV.U32 R4, RZ, RZ, R14 ;  /* 0x000000ffff047224 */ /* 0x000fce00078e000e */
[----:B------:R-:W-:Y:S05]  /*36d40*/  WARPSYNC.COLLECTIVE R15, `(.L_x_3985) ;  /* 0x000000000f087348 */ /* 0x000fea0003c00000 */
[----:B------:R0:W1:Y:S02]  /*36d50*/  SHFL.IDX P6, R14, R13, R12, R11 ;  /* 0x0000000c0d0e7389 */ /* 0x00006400000c000b */
[----:B01----:R-:W-:Y:S01]  /*36d60*/  ENDCOLLECTIVE ;  /* 0x000000000000791b */ /* 0x003fe20003800000 */
.L_x_3985:
[----:B------:R-:W-:Y:S02]  /*36d70*/  IMAD.MOV.U32 R13, RZ, RZ, R8 ;  /* 0x000000ffff0d7224 */ /* 0x000fe400078e0008 */
[----:B------:R-:W-:-:S07]  /*36d80*/  IMAD.MOV.U32 R7, RZ, RZ, R14 ;  /* 0x000000ffff077224 */ /* 0x000fce00078e000e */
[----:B------:R-:W-:Y:S05]  /*36d90*/  WARPSYNC.COLLECTIVE R15, `(.L_x_3986) ;  /* 0x000000000f087348 */ /* 0x000fea0003c00000 */
[----:B------:R0:W1:Y:S02]  /*36da0*/  SHFL.IDX P6, R14, R13, R12, R11 ;  /* 0x0000000c0d0e7389 */ /* 0x00006400000c000b */
[----:B01----:R-:W-:Y:S01]  /*36db0*/  ENDCOLLECTIVE ;  /* 0x000000000000791b */ /* 0x003fe20003800000 */
.L_x_3986:
[----:B------:R-:W-:Y:S05]  /*36dc0*/  BRA `(.L_x_3987) ;  /* 0xfffffd0800f07947 */ /* 0x000fea000383ffff */
.L_x_3665:
[----:B------:R0:W0:Y:S02]  /*36dd0*/  SYNCS.PHASECHK.TRANS64.TRYWAIT P0, [R144+URZ+0x32400], R13 ;  /* 0x0324000d900075a7 */ /* 0x000024000800017f */
[----:B0-----:R-:W-:Y:S05]  /*36de0*/  @!P0 NANOSLEEP.SYNCS 0x989680 ;  /* 0x009896800000895d */ /* 0x001fea0003900000 */
[----:B------:R-:W0:Y:S02]  /*36df0*/  @!P0 SYNCS.PHASECHK.TRANS64 P0, [R144+URZ+0x32400], R13 ;  /* 0x0324000d900085a7 */ /* 0x000e24000800007f */
[----:B0-----:R-:W-:Y:S05]  /*36e00*/  @!P0 BRA `(.L_x_3665) ;  /* 0xfffffffc00f08947 */ /* 0x001fea000383ffff */
[----:B------:R-:W-:Y:S05]  /*36e10*/  BRA `(.L_x_3988) ;  /* 0xfffffd0c006c7947 */ /* 0x000fea000383ffff */
.L_x_3673:
        /* <DEDUP_REMOVED lines=9> */
.L_x_3990:
[----:B------:R-:W-:Y:S05]  /*36eb0*/  BSYNC B1 ;  /* 0x0000000000017941 */ /* 0x000fea0003800000 */
.L_x_3989:
        /* <DEDUP_REMOVED lines=10> */
.L_x_3991:
        /* <DEDUP_REMOVED lines=8> */
.L_x_3992:
[----:B------:R-:W-:-:S05]  /*36fe0*/  @!P1 IADD3 R4, P2, R3, R9, RZ ;  /* 0x0000000903049210 */ /* 0x000fca0007f5e0ff */
[----:B------:R-:W-:Y:S02]  /*36ff0*/  @!P1 IMAD.X R5, R2, 0x1, R21, P2 ;  /* 0x0000000102059824 */ /* 0x000fe400010e0615 */
[----:B------:R-:W-:-:S04]  /*37000*/  IMAD.MOV.U32 R13, RZ, RZ, R10 ;  /* 0x000000ffff0d7224 */ /* 0x000fc800078e000a */
[----:B------:R-:W5:Y:S01]  /*37010*/  @!P1 LD.E.128 R4, desc[UR42][R4.64] ;  /* 0x0000002a04049980 */ /* 0x000f62000c101d00 */
[----:B------:R-:W-:-:S07]  /*37020*/  IMAD.MOV.U32 R8, RZ, RZ, R14 ;  /* 0x000000ffff087224 */ /* 0x000fce00078e000e */
[----:B-----5:R-:W-:Y:S05]  /*37030*/  WARPSYNC.COLLECTIVE R15, `(.L_x_3993) ;  /* 0x000000000f087348 */ /* 0x020fea0003c00000 */
[----:B------:R0:W1:Y:S02]  /*37040*/  SHFL.IDX P6, R14, R13, R12, R11 ;  /* 0x0000000c0d0e7389 */ /* 0x00006400000c000b */
[----:B01---5:R-:W-:Y:S01]  /*37050*/  ENDCOLLECTIVE ;  /* 0x000000000000791b */ /* 0x023fe20003800000 */
.L_x_3993:
        /* <DEDUP_REMOVED lines=10> */
.L_x_3994:
[----:B------:R-:W-:Y:S02]  /*37100*/  IMAD.MOV.U32 R13, RZ, RZ, R61 ;  /* 0x000000ffff0d7224 */ /* 0x000fe400078e003d */
[----:B------:R-:W-:-:S07]  /*37110*/  IMAD.MOV.U32 R60, RZ, RZ, R14 ;  /* 0x000000ffff3c7224 */ /* 0x000fce00078e000e */
[----:B------:R-:W-:Y:S05]  /*37120*/  WARPSYNC.COLLECTIVE R15, `(.L_x_3995) ;  /* 0x000000000f087348 */ /* 0x000fea0003c00000 */
[----:B------:R0:W1:Y:S02]  /*37130*/  SHFL.IDX P6, R14, R13, R12, R11 ;  /* 0x0000000c0d0e7389 */ /* 0x00006400000c000b */
[----:B01----:R-:W-:Y:S01]  /*37140*/  ENDCOLLECTIVE ;  /* 0x000000000000791b */ /* 0x003fe20003800000 */
.L_x_3995:
[----:B------:R-:W-:Y:S02]  /*37150*/  IMAD.MOV.U32 R13, RZ, RZ, R62 ;  /* 0x000000ffff0d7224 */ /* 0x000fe400078e003e */
[----:B------:R-:W-:-:S07]  /*37160*/  IMAD.MOV.U32 R61, RZ, RZ, R14 ;  /* 0x000000ffff3d7224 */ /* 0x000fce00078e000e */
[----:B------:R-:W-:Y:S05]  /*37170*/  WARPSYNC.COLLECTIVE R15, `(.L_x_3996) ;  /* 0x000000000f087348 */ /* 0x000fea0003c00000 */
[----:B------:R0:W1:Y:S02]  /*37180*/  SHFL.IDX P6, R14, R13, R12, R11 ;  /* 0x0000000c0d0e7389 */ /* 0x00006400000c000b */
[----:B01----:R-:W-:Y:S01]  /*37190*/  ENDCOLLECTIVE ;  /* 0x000000000000791b */ /* 0x003fe20003800000 */
.L_x_3996:
[----:B------:R-:W-:Y:S02]  /*371a0*/  CS2R R64, SRZ ;  /* 0x0000000000407805 */ /* 0x000fe4000001ff00 */
[----:B------:R-:W-:Y:S01]  /*371b0*/  CS2R R66, SRZ ;  /* 0x0000000000427805 */ /* 0x000fe2000001ff00 */
[----:B------:R-:W-:Y:S02]  /*371c0*/  IMAD.MOV.U32 R13, RZ, RZ, R10 ;  /* 0x000000ffff0d7224 */ /* 0x000fe400078e000a */
[----:B------:R-:W-:-:S07]  /*371d0*/  IMAD.MOV.U32 R62, RZ, RZ, R14 ;  /* 0x000000ffff3e7224 */ /* 0x000fce00078e000e */
[----:B------:R-:W-:Y:S05]  /*371e0*/  WARPSYNC.COLLECTIVE R15, `(.L_x_3997) ;  /* 0x000000000f087348 */ /* 0x000fea0003c00000 */
[----:B------:R0:W1:Y:S02]  /*371f0*/  SHFL.IDX P6, R14, R13, R12, R11 ;  /* 0x0000000c0d0e7389 */ /* 0x00006400000c000b */
[----:B01----:R-:W-:Y:S01]  /*37200*/  ENDCOLLECTIVE ;  /* 0x000000000000791b */ /* 0x003fe20003800000 */
.L_x_3997:
[----:B------:R-:W-:Y:S02]  /*37210*/  CS2R R20, SRZ ;  /* 0x0000000000147805 */ /* 0x000fe4000001ff00 */
[----:B------:R-:W-:Y:S01]  /*37220*/  CS2R R8, SRZ ;  /* 0x0000000000087805 */ /* 0x000fe2000001ff00 */
[----:B------:R-:W-:Y:S02]  /*37230*/  @!P1 IMAD.MOV.U32 R64, RZ, RZ, R4 ;  /* 0x000000ffff409224 */ /* 0x000fe400078e0004 */
[----:B------:R-:W-:Y:S02]  /*37240*/  @!P1 IMAD.MOV.U32 R65, RZ, RZ, R5 ;  /* 0x000000ffff419224 */ /* 0x000fe400078e0005 */
[----:B------:R-:W-:Y:S02]  /*37250*/  IMAD.MOV.U32 R2, RZ, RZ, R64 ;  /* 0x000000ffff027224 */ /* 0x000fe400078e0040 */
[----:B------:R-:W-:Y:S02]  /*37260*/  IMAD.MOV.U32 R3, RZ, RZ, R65 ;  /* 0x000000ffff037224 */ /* 0x000fe400078e0041 */
[----:B------:R-:W-:-:S02]  /*37270*/  @!P1 IMAD.MOV.U32 R66, RZ, RZ, R6 ;  /* 0x000000ffff429224 */ /* 0x000fc400078e0006 */
[----:B------:R-:W-:Y:S01]  /*37280*/  @!P1 IMAD.MOV.U32 R67, RZ, RZ, R7 ;  /* 0x000000ffff439224 */ /* 0x000fe200078e0007 */
[----:B------:R-:W-:Y:S01]  /*37290*/  PRMT R68, R68, 0x5410, R2 ;  /* 0x0000541044447816 */ /* 0x000fe20000000002 */
[----:B------:R-:W-:Y:S01]  /*372a0*/  IMAD.MOV.U32 R4, RZ, RZ, R66 ;  /* 0x000000ffff047224 */ /* 0x000fe200078e0042 */
[----:B------:R-:W-:Y:S02]  /*372b0*/  PRMT R69, R69, 0x5410, R3 ;  /* 0x0000541045457816 */ /* 0x000fe40000000003 */
[----:B------:R-:W-:Y:S01]  /*372c0*/  CS2R R2, SRZ ;  /* 0x0000000000027805 */ /* 0x000fe2000001ff00 */
[----:B------:R-:W-:Y:S01]  /*372d0*/  IMAD.MOV.U32 R5, RZ, RZ, R67 ;  /* 0x000000ffff057224 */ /* 0x000fe200078e0043 */
[----:B------:R-:W-:-:S04]  /*372e0*/  PRMT R68, R4, 0x7610, R68 ;  /* 0x0000761004447816 */ /* 0x000fc80000000044 */
[----:B------:R-:W-:Y:S01]  /*372f0*/  PRMT R69, R5, 0x7610, R69 ;  /* 0x0000761005457816 */ /* 0x000fe20000000045 */
[----:B------:R-:W-:Y:S02]  /*37300*/  @!P1 IMAD.MOV.U32 R2, RZ, RZ, R24 ;  /* 0x000000ffff029224 */ /* 0x000fe400078e0018 */
[----:B------:R-:W-:Y:S02]  /*37310*/  @!P1 IMAD.MOV.U32 R3, RZ, RZ, R25 ;  /* 0x000000ffff039224 */ /* 0x000fe400078e0019 */
[----:B------:R-:W-:Y:S02]  /*37320*/  @!P1 IMAD.MOV.U32 R20, RZ, RZ, R26 ;  /* 0x000000ffff149224 */ /* 0x000fe400078e001a */
[----:B------:R-:W-:Y:S02]  /*37330*/  @!P1 IMAD.MOV.U32 R21, RZ, RZ, R27 ;  /* 0x000000ffff159224 */ /* 0x000fe400078e001b */
[----:B------:R-:W-:Y:S02]  /*37340*/  IMAD.MOV.U32 R4, RZ, RZ, R2 ;  /* 0x000000ffff047224 */ /* 0x000fe400078e0002 */
[----:B------:R-:W-:-:S02]  /*37350*/  IMAD.MOV.U32 R5, RZ, RZ, R3 ;  /* 0x000000ffff057224 */ /* 0x000fc400078e0003 */
[----:B------:R-:W-:Y:S02]  /*37360*/  IMAD.MOV.U32 R6, RZ, RZ, R20 ;  /* 0x000000ffff067224 */ /* 0x000fe400078e0014 */
[----:B------:R-:W-:Y:S01]  /*37370*/  IMAD.MOV.U32 R7, RZ, RZ, R21 ;  /* 0x000000ffff077224 */ /* 0x000fe200078e0015 */
[----:B------:R-:W-:Y:S02]  /*37380*/  PRMT R75, R75, 0x5410, R5 ;  /* 0x000054104b4b7816 */ /* 0x000fe40000000005 */
[----:B------:R-:W-:Y:S02]  /*37390*/  PRMT R77, R77, 0x5410, R6 ;  /* 0x000054104d4d7816 */ /* 0x000fe40000000006 */
[----:B------:R-:W-:Y:S01]  /*373a0*/  PRMT R74, R7, 0x5410, R4 ;  /* 0x00005410074a7816 */ /* 0x000fe20000000004 */
[----:B------:R-:W-:Y:S06]  /*373b0*/  BRA `(.L_x_3998) ;  /* 0xfffffd1800d07947 */ /* 0x000fec000383ffff */
.L_x_3677:
[----:B0-----:R0:W1:Y:S02]  /*373c0*/  SYNCS.PHASECHK.TRANS64.TRYWAIT P1, [R144+URZ+0x32400], R13 ;  /* 0x0324000d900075a7 */ /* 0x001064000802017f */
[----:B-1----:R-:W-:Y:S05]  /*373d0*/  @!P1 NANOSLEEP.SYNCS 0x989680 ;  /* 0x009896800000995d */ /* 0x002fea0003900000 */
[----:B------:R-:W1:Y:S02]  /*373e0*/  @!P1 SYNCS.PHASECHK.TRANS64 P1, [R144+URZ+0x32400], R13 ;  /* 0x0324000d900095a7 */ /* 0x000e64000802007f */
[----:B-1----:R-:W-:Y:S05]  /*373f0*/  @!P1 BRA `(.L_x_3677) ;  /* 0xfffffffc00f09947 */ /* 0x002fea000383ffff */
[----:B------:R-:W-:Y:S05]  /*37400*/  BRA `(.L_x_3999) ;  /* 0xfffffd1c002c7947 */ /* 0x000fea000383ffff */
.L_x_3692:
[----:B0-----:R0:W1:Y:S02]  /*37410*/  SYNCS.PHASECHK.TRANS64.TRYWAIT P0, [R2+URZ], R7 ;  /* 0x00000007020075a7 */ /* 0x001064000800017f */
[----:B-1----:R-:W-:Y:S05]  /*37420*/  @!P0 NANOSLEEP.SYNCS 0x989680 ;  /* 0x009896800000895d */ /* 0x002fea0003900000 */
[----:B------:R-:W1:Y:S02]  /*37430*/  @!P0 SYNCS.PHASECHK.TRANS64 P0, [R2+URZ], R7 ;  /* 0x00000007020085a7 */ /* 0x000e64000800007f */
[----:B-1----:R-:W-:Y:S05]  /*37440*/  @!P0 BRA `(.L_x_3692) ;  /* 0xfffffffc00f08947 */ /* 0x002fea000383ffff */
[----:B------:R-:W-:Y:S05]  /*37450*/  BRA `(.L_x_3691) ;  /* 0xfffffd3000f47947 */ /* 0x000fea000383ffff */
.L_x_3699:
[----:B0-----:R0:W1:Y:S02]  /*37460*/  SYNCS.PHASECHK.TRANS64.TRYWAIT P0, [R4+URZ], R5 ;  /* 0x00000005040075a7 */ /* 0x001064000800017f */
[----:B-1----:R-:W-:Y:S05]  /*37470*/  @!P0 NANOSLEEP.SYNCS 0x989680 ;  /* 0x009896800000895d */ /* 0x002fea0003900000 */
[----:B------:R-:W1:Y:S02]  /*37480*/  @!P0 SYNCS.PHASECHK.TRANS64 P0, [R4+URZ], R5 ;  /* 0x00000005040085a7 */ /* 0x000e64000800007f */
[----:B-1----:R-:W-:Y:S05]  /*37490*/  @!P0 BRA `(.L_x_3699) ;  /* 0xfffffffc00f08947 */ /* 0x002fea000383ffff */
[----:B------:R-:W-:Y:S05]  /*374a0*/  BRA `(.L_x_3698) ;  /* 0xfffffd3800187947 */ /* 0x000fea000383ffff */
.L_x_3724:
[----:B-1----:R1:W2:Y:S02]  /*374b0*/  SYNCS.PHASECHK.TRANS64.TRYWAIT P1, [R0+URZ], R9 ;  /* 0x00000009000075a7 */ /* 0x0022a4000802017f */
[----:B--2---:R-:W-:Y:S05]  /*374c0*/  @!P1 NANOSLEEP.SYNCS 0x989680 ;  /* 0x009896800000995d */ /* 0x004fea0003900000 */
[----:B------:R-:W2:Y:S02]  /*374d0*/  @!P1 SYNCS.PHASECHK.TRANS64 P1, [R0+URZ], R9 ;  /* 0x00000009000095a7 */ /* 0x000ea4000802007f */
[----:B--2---:R-:W-:Y:S05]  /*374e0*/  @!P1 BRA `(.L_x_3724) ;  /* 0xfffffffc00f09947 */ /* 0x004fea000383ffff */
[----:B------:R-:W-:Y:S05]  /*374f0*/  BRA `(.L_x_3723) ;  /* 0xfffffde000547947 */ /* 0x000fea000383ffff */
.L_x_3731:
[----:B-1----:R1:W2:Y:S02]  /*37500*/  SYNCS.PHASECHK.TRANS64.TRYWAIT P1, [R6+URZ], R7 ;  /* 0x00000007060075a7 */ /* 0x0022a4000802017f */
[----:B--2---:R-:W-:Y:S05]  /*37510*/  @!P1 NANOSLEEP.SYNCS 0x989680 ;  /* 0x009896800000995d */ /* 0x004fea0003900000 */
[----:B------:R-:W2:Y:S02]  /*37520*/  @!P1 SYNCS.PHASECHK.TRANS64 P1, [R6+URZ], R7 ;  /* 0x00000007060095a7 */ /* 0x000ea4000802007f */
[----:B--2---:R-:W-:Y:S05]  /*37530*/  @!P1 BRA `(.L_x_3731) ;  /* 0xfffffffc00f09947 */ /* 0x004fea000383ffff */
[----:B------:R-:W-:Y:S05]  /*37540*/  BRA `(.L_x_3730) ;  /* 0xfffffde400787947 */ /* 0x000fea000383ffff */
.L_x_3742:
[----:B-1----:R1:W2:Y:S02]  /*37550*/  SYNCS.PHASECHK.TRANS64.TRYWAIT P0, [R6+URZ], R7 ;  /* 0x00000007060075a7 */ /* 0x0022a4000800017f */
[----:B--2---:R-:W-:Y:S05]  /*37560*/  @!P0 NANOSLEEP.SYNCS 0x989680 ;  /* 0x009896800000895d */ /* 0x004fea0003900000 */
[----:B------:R-:W2:Y:S02]  /*37570*/  @!P0 SYNCS.PHASECHK.TRANS64 P0, [R6+URZ], R7 ;  /* 0x00000007060085a7 */ /* 0x000ea4000800007f */
[----:B--2---:R-:W-:Y:S05]  /*37580*/  @!P0 BRA `(.L_x_3742) ;  /* 0xfffffffc00f08947 */ /* 0x004fea000383ffff */
[----:B------:R-:W-:Y:S05]  /*37590*/  BRA `(.L_x_3741) ;  /* 0xfffffe7800407947 */ /* 0x000fea000383ffff */
.L_x_3749:
[----:B--2---:R2:W3:Y:S02]  /*375a0*/  SYNCS.PHASECHK.TRANS64.TRYWAIT P0, [R6+URZ], R7 ;  /* 0x00000007060075a7 */ /* 0x0044e4000800017f */
[----:B---3--:R-:W-:Y:S05]  /*375b0*/  @!P0 NANOSLEEP.SYNCS 0x989680 ;  /* 0x009896800000895d */ /* 0x008fea0003900000 */
[----:B------:R-:W3:Y:S02]  /*375c0*/  @!P0 SYNCS.PHASECHK.TRANS64 P0, [R6+URZ], R7 ;  /* 0x00000007060085a7 */ /* 0x000ee4000800007f */
[----:B---3--:R-:W-:Y:S05]  /*375d0*/  @!P0 BRA `(.L_x_3749) ;  /* 0xfffffffc00f08947 */ /* 0x008fea000383ffff */
[----:B------:R-:W-:Y:S05]  /*375e0*/  BRA `(.L_x_3748) ;  /* 0xfffffe7c00647947 */ /* 0x000fea000383ffff */
.L_x_3776:
[----:B------:R-:W-:Y:S02]  /*375f0*/  IMAD.MOV.U32 R13, RZ, RZ, R3 ;  /* 0x000000ffff0d7224 */ /* 0x000fe400078e0003 */
[----:B------:R-:W-:Y:S02]  /*37600*/  IMAD.MOV.U32 R12, RZ, RZ, RZ ;  /* 0x000000ffff0c7224 */ /* 0x000fe400078e00ff */
[----:B------:R-:W-:Y:S02]  /*37610*/  IMAD.MOV.U32 R11, RZ, RZ, 0x181f ;  /* 0x0000181fff0b7424 */ /* 0x000fe400078e00ff */
[----:B------:R-:W-:-:S07]  /*37620*/  IMAD.MOV.U32 R15, RZ, RZ, -0x1 ;  /* 0xffffffffff0f7424 */ /* 0x000fce00078e00ff */
[----:B01----:R-:W-:Y:S05]  /*37630*/  WARPSYNC.COLLECTIVE R15, `(.L_x_4000) ;  /* 0x000000000f087348 */ /* 0x003fea0003c00000 */
[----:B------:R2:W3:Y:S02]  /*37640*/  SHFL.IDX P6, R14, R13, R12, R11 ;  /* 0x0000000c0d0e7389 */ /* 0x0004e400000c000b */
[----:B0123--:R-:W-:Y:S01]  /*37650*/  ENDCOLLECTIVE ;  /* 0x000000000000791b */ /* 0x00ffe20003800000 */
.L_x_4000:
[----:B------:R-:W-:Y:S02]  /*37660*/  IMAD.MOV.U32 R13, RZ, RZ, R2 ;  /* 0x000000ffff0d7224 */ /* 0x000fe400078e0002 */
[----:B------:R-:W-:-:S07]  /*37670*/  IMAD.MOV.U32 R0, RZ, RZ, R14 ;  /* 0x000000ffff007224 */ /* 0x000fce00078e000e */
[----:B------:R-:W-:Y:S05]  /*37680*/  WARPSYNC.COLLECTIVE R15, `(.L_x_4001) ;  /* 0x000000000f087348 */ /* 0x000fea0003c00000 */
[----:B------:R0:W1:Y:S02]  /*37690*/  SHFL.IDX P6, R14, R13, R12, R11 ;  /* 0x0000000c0d0e7389 */ /* 0x00006400000c000b */
[----:B01----:R-:W-:Y:S01]  /*376a0*/  ENDCOLLECTIVE ;  /* 0x000000000000791b */ /* 0x003fe20003800000 */
.L_x_4001:
[----:B------:R-:W-:Y:S05]  /*376b0*/  BRA `(.L_x_4002) ;  /* 0xffffff5c00647947 */ /* 0x000fea000383ffff */
.L_x_3779:
[----:B------:R-:W-:Y:S01]  /*376c0*/  BSSY B1, `(.L_x_4003) ;  /* 0x0000008000017945 */ /* 0x000fe20003800000 */
[----:B------:R-:W-:Y:S02]  /*376d0*/  IMAD.MOV.U32 R13, RZ, RZ, R3 ;  /* 0x000000ffff0d7224 */ /* 0x000fe400078e0003 */
[----:B------:R-:W-:Y:S02]  /*376e0*/  IMAD.MOV.U32 R12, RZ, RZ, 0x1 ;  /* 0x00000001ff0c7424 */ /* 0x000fe400078e00ff */
[----:B---3--:R-:W-:Y:S02]  /*376f0*/  IMAD.MOV.U32 R11, RZ, RZ, 0x181f ;  /* 0x0000181fff0b7424 */ /* 0x008fe400078e00ff */
[----:B------:R-:W-:-:S07]  /*37700*/  IMAD.MOV.U32 R15, RZ, RZ, -0x1 ;  /* 0xffffffffff0f7424 */ /* 0x000fce00078e00ff */
[----:B012-4-:R-:W-:Y:S05]  /*37710*/  WARPSYNC.COLLECTIVE R15, `(.L_x_4004) ;  /* 0x000000000f087348 */ /* 0x017fea0003c00000 */
[----:B----4-:R3:W4:Y:S02]  /*37720*/  SHFL.IDX P6, R14, R13, R12, R11 ;  /* 0x0000000c0d0e7389 */ /* 0x01072400000c000b */
[----:B01234-:R-:W-:Y:S01]  /*37730*/  ENDCOLLECTIVE ;  /* 0x000000000000791b */ /* 0x01ffe20003800000 */
.L_x_4004:
[----:B------:R-:W-:Y:S05]  /*37740*/  BSYNC B1 ;  /* 0x0000000000017941 */ /* 0x000fea0003800000 */
.L_x_4003:
        /* <DEDUP_REMOVED lines=8> */
.L_x_4005:
[----:B------:R-:W-:Y:S05]  /*377d0*/  BRA `(.L_x_4006) ;  /* 0xffffff5c00887947 */ /* 0x000fea000383ffff */
.L_x_3782:
[----:B------:R-:W-:Y:S01]  /*377e0*/  BSSY B1, `(.L_x_4007) ;  /* 0x0000008000017945 */ /* 0x000fe20003800000 */
[----:B------:R-:W-:Y:S02]  /*377f0*/  IMAD.MOV.U32 R13, RZ, RZ, R3 ;  /* 0x000000ffff0d7224 */ /* 0x000fe400078e0003 */
[----:B------:R-:W-:Y:S02]  /*37800*/  IMAD.MOV.U32 R12, RZ, RZ, 0x2 ;  /* 0x00000002ff0c7424 */ /* 0x000fe400078e00ff */
[----:B0-----:R-:W-:Y:S02]  /*37810*/  IMAD.MOV.U32 R11, RZ, RZ, 0x181f ;  /* 0x0000181fff0b7424 */ /* 0x001fe400078e00ff */
[----:B------:R-:W-:-:S07]  /*37820*/  IMAD.MOV.U32 R15, RZ, RZ, -0x1 ;  /* 0xffffffffff0f7424 */ /* 0x000fce00078e00ff */
[----:B-1234-:R-:W-:Y:S05]  /*37830*/  WARPSYNC.COLLECTIVE R15, `(.L_x_4008) ;  /* 0x000000000f087348 */ /* 0x01efea0003c00000 */
[----:B----4-:R0:W4:Y:S02]  /*37840*/  SHFL.IDX P6, R14, R13, R12, R11 ;  /* 0x0000000c0d0e7389 */ /* 0x01012400000c000b */
[----:B01234-:R-:W-:Y:S01]  /*37850*/  ENDCOLLECTIVE ;  /* 0x000000000000791b */ /* 0x01ffe20003800000 */
.L_x_4008:
[----:B------:R-:W-:Y:S05]  /*37860*/  BSYNC B1 ;  /* 0x0000000000017941 */ /* 0x000fea0003800000 */
.L_x_4007:
        /* <DEDUP_REMOVED lines=8> */
.L_x_4009:
[----:B------:R-:W-:Y:S05]  /*378f0*/  BRA `(.L_x_4010) ;  /* 0xffffff5c00a87947 */ /* 0x000fea000383ffff */
.L_x_3785:
[----:B------:R-:W-:Y:S01]  /*37900*/  BSSY B1, `(.L_x_4011) ;  /* 0x0000008000017945 */ /* 0x000fe20003800000 */
[----:B------:R-:W-:Y:S02]  /*37910*/  IMAD.MOV.U32 R13, RZ, RZ, R3 ;  /* 0x000000ffff0d7224 */ /* 0x000fe400078e0003 */
[----:B------:R-:W-:Y:S02]  /*37920*/  IMAD.MOV.U32 R12, RZ, RZ, 0x3 ;  /* 0x00000003ff0c7424 */ /* 0x000fe400078e00ff */
[----:B0-----:R-:W-:Y:S02]  /*37930*/  IMAD.MOV.U32 R11, RZ, RZ, 0x181f ;  /* 0x0000181fff0b7424 */ /* 0x001fe400078e00ff */
[----:B------:R-:W-:-:S07]  /*37940*/  IMAD.MOV.U32 R15, RZ, RZ, -0x1 ;  /* 0xffffffffff0f7424 */ /* 0x000fce00078e00ff */
[----:B-1234-:R-:W-:Y:S05]  /*37950*/  WARPSYNC.COLLECTIVE R15, `(.L_x_4012) ;  /* 0x000000000f087348 */ /* 0x01efea0003c00000 */
[----:B------:R0:W0:Y:S02]  /*37960*/  SHFL.IDX P6, R14, R13, R12, R11 ;  /* 0x0000000c0d0e7389 */ /* 0x00002400000c000b */
[----:B01234-:R-:W-:Y:S01]  /*37970*/  ENDCOLLECTIVE ;  /* 0x000000000000791b */ /* 0x01ffe20003800000 */
.L_x_4012:
[----:B------:R-:W-:Y:S05]  /*37980*/  BSYNC B1 ;  /* 0x0000000000017941 */ /* 0x000fea0003800000 */
.L_x_4011:
        /* <DEDUP_REMOVED lines=8> */
.L_x_4013:
[----:B------:R-:W-:Y:S05]  /*37a10*/  BRA `(.L_x_4014) ;  /* 0xffffff5c00c87947 */ /* 0x000fea000383ffff */
.L_x_3810:
        /* <DEDUP_REMOVED lines=11> */
.L_x_4016:
[----:B------:R-:W-:Y:S05]  /*37ad0*/  BSYNC B1 ;  /* 0x0000000000017941 */ /* 0x000fea0003800000 */
.L_x_4015:
[----:B------:R-:W-:Y:S05]  /*37ae0*/  BRA `(.L_x_4017) ;  /* 0xffffff7800047947 */ /* 0x000fea000383ffff */
.L_x_3812:
[----:B------:R-:W-:Y:S01]  /*37af0*/  BSSY B1, `(.L_x_4018) ;  /* 0x0000006000017945 */ /* 0x000fe20003800000 */
[----:B------:R-:W-:-:S07]  /*37b00*/  IMAD.MOV.U32 R15, RZ, RZ, -0x1 ;  /* 0xffffffffff0f7424 */ /* 0x000fce00078e00ff */
[----:B01----:R-:W-:Y:S05]  /*37b10*/  WARPSYNC.COLLECTIVE R15, `(.L_x_4019) ;  /* 0x000000000f0c7348 */ /* 0x003fea0003c00000 */
[----:B------:R-:W-:Y:S02]  /*37b20*/  ELECT P6, UR62, PT ;  /* 0x00000000003e782f */ /* 0x000fe400038c0000 */
[----:B------:R-:W-:Y:S01]  /*37b30*/  MOV R14, UR62 ;  /* 0x0000003e000e7c02 */ /* 0x000fe20008000f00 */
[----:B01----:R-:W-:Y:S10]  /*37b40*/  ENDCOLLECTIVE ;  /* 0x000000000000791b */ /* 0x003ff40003800000 */
.L_x_4019:
[----:B------:R-:W-:Y:S05]  /*37b50*/  BSYNC B1 ;  /* 0x0000000000017941 */ /* 0x000fea0003800000 */
.L_x_4018:
[----:B------:R-:W-:Y:S05]  /*37b60*/  BRA `(.L_x_3811) ;  /* 0xffffff7400fc7947 */ /* 0x000fea000383ffff */
.L_x_3814:
[----:B-1----:R-:W2:Y:S02]  /*37b70*/  LDL R5, [R1+0x460] ;  /* 0x0004600001057983 */ /* 0x002ea40000100800 */
[----:B--2---:R1:W2:Y:S02]  /*37b80*/  SYNCS.PHASECHK.TRANS64.TRYWAIT P0, [R5+URZ+0x32420], R4 ;  /* 0x03242004050075a7 */ /* 0x0042a4000800017f */
[----:B--2---:R-:W-:Y:S05]  /*37b90*/  @!P0 NANOSLEEP.SYNCS 0x989680 ;  /* 0x009896800000895d */ /* 0x004fea0003900000 */
[----:B------:R-:W2:Y:S02]  /*37ba0*/  @!P0 SYNCS.PHASECHK.TRANS64 P0, [R5+URZ+0x32420], R4 ;  /* 0x03242004050085a7 */ /* 0x000ea4000800007f */
[----:B--2---:R-:W-:Y:S05]  /*37bb0*/  @!P0 BRA `(.L_x_3814) ;  /* 0xfffffffc00ec8947 */ /* 0x004fea000383ffff */
[----:B------:R-:W-:Y:S05]  /*37bc0*/  BRA `(.L_x_4020) ;  /* 0xffffff78000c7947 */ /* 0x000fea000383ffff */
.L_x_3818:
[----:B-1----:R1:W2:Y:S02]  /*37bd0*/  SYNCS.PHASECHK.TRANS64.TRYWAIT P0, [R4+URZ+0x324a0], R9 ;  /* 0x0324a009040075a7 */ /* 0x0022a4000800017f */
[----:B--2---:R-:W-:Y:S05]  /*37be0*/  @!P0 NANOSLEEP.SYNCS 0x989680 ;  /* 0x009896800000895d */ /* 0x004fea0003900000 */
[----:B------:R-:W2:Y:S02]  /*37bf0*/  @!P0 SYNCS.PHASECHK.TRANS64 P0, [R4+URZ+0x324a0], R9 ;  /* 0x0324a009040085a7 */ /* 0x000ea4000800007f */
[----:B--2---:R-:W-:Y:S05]  /*37c00*/  @!P0 BRA `(.L_x_3818) ;  /* 0xfffffffc00f08947 */ /* 0x004fea000383ffff */
[----:B------:R-:W-:Y:S05]  /*37c10*/  BRA `(.L_x_4021) ;  /* 0xffffff7800347947 */ /* 0x000fea000383ffff */
.L_x_3823:
[----:B--2---:R2:W3:Y:S02]  /*37c20*/  SYNCS.PHASECHK.TRANS64.TRYWAIT P0, [R4+URZ+0x324c0], R9 ;  /* 0x0324c009040075a7 */ /* 0x0044e4000800017f */
[----:B---3--:R-:W-:Y:S05]  /*37c30*/  @!P0 NANOSLEEP.SYNCS 0x989680 ;  /* 0x009896800000895d */ /* 0x008fea0003900000 */
[----:B------:R-:W3:Y:S02]  /*37c40*/  @!P0 SYNCS.PHASECHK.TRANS64 P0, [R4+URZ+0x324c0], R9 ;  /* 0x0324c009040085a7 */ /* 0x000ee4000800007f */
[----:B---3--:R-:W-:Y:S05]  /*37c50*/  @!P0 BRA `(.L_x_3823) ;  /* 0xfffffffc00f08947 */ /* 0x008fea000383ffff */
[----:B------:R-:W-:Y:S05]  /*37c60*/  BRA `(.L_x_4022) ;  /* 0xffffff7800b87947 */ /* 0x000fea000383ffff */
.L_x_3833:
[----:B-1----:R1:W2:Y:S02]  /*37c70*/  SYNCS.PHASECHK.TRANS64.TRYWAIT P1, [R5+URZ+0x324a0], R6 ;  /* 0x0324a006050075a7 */ /* 0x0022a4000802017f */
[----:B--2---:R-:W-:Y:S05]  /*37c80*/  @!P1 NANOSLEEP.SYNCS 0x989680 ;  /* 0x009896800000995d */ /* 0x004fea0003900000 */
[----:B------:R-:W2:Y:S02]  /*37c90*/  @!P1 SYNCS.PHASECHK.TRANS64 P1, [R5+URZ+0x324a0], R6 ;  /* 0x0324a006050095a7 */ /* 0x000ea4000802007f */
[----:B--2---:R-:W-:Y:S05]  /*37ca0*/  @!P1 BRA `(.L_x_3833) ;  /* 0xfffffffc00f09947 */ /* 0x004fea000383ffff */
[----:B------:R-:W-:Y:S05]  /*37cb0*/  BRA `(.L_x_4023) ;  /* 0xffffff8000507947 */ /* 0x000fea000383ffff */
.L_x_3838:
[----:B--2---:R2:W3:Y:S02]  /*37cc0*/  SYNCS.PHASECHK.TRANS64.TRYWAIT P1, [R5+URZ+0x324c0], R6 ;  /* 0x0324c006050075a7 */ /* 0x0044e4000802017f */
[----:B---3--:R-:W-:Y:S05]  /*37cd0*/  @!P1 NANOSLEEP.SYNCS 0x989680 ;  /* 0x009896800000995d */ /* 0x008fea0003900000 */
[----:B------:R-:W3:Y:S02]  /*37ce0*/  @!P1 SYNCS.PHASECHK.TRANS64 P1, [R5+URZ+0x324c0], R6 ;  /* 0x0324c006050095a7 */ /* 0x000ee4000802007f */
[----:B---3--:R-:W-:Y:S05]  /*37cf0*/  @!P1 BRA `(.L_x_3838) ;  /* 0xfffffffc00f09947 */ /* 0x008fea000383ffff */
[----:B------:R-:W-:Y:S05]  /*37d00*/  BRA `(.L_x_4024) ;  /* 0xffffff8000d07947 */ /* 0x000fea000383ffff */
.L_x_3862:
[----:B------:R-:W3:Y:S01]  /*37d10*/  S2R R4, SR_TID.X ;  /* 0x0000000000047919 */ /* 0x000ee20000002100 */
[----:B------:R-:W-:Y:S01]  /*37d20*/  BSSY B0, `(.L_x_4025) ;  /* 0x000000a000007945 */ /* 0x000fe20003800000 */
[----:B------:R-:W-:Y:S02]  /*37d30*/  IMAD.MOV.U32 R12, RZ, RZ, RZ ;  /* 0x000000ffff0c7224 */ /* 0x000fe400078e00ff */
[----:B0-----:R-:W-:Y:S02]  /*37d40*/  IMAD.MOV.U32 R11, RZ, RZ, 0x1f ;  /* 0x0000001fff0b7424 */ /* 0x001fe400078e00ff */
[----:B------:R-:W-:Y:S01]  /*37d50*/  IMAD.MOV.U32 R15, RZ, RZ, -0x1 ;  /* 0xffffffffff0f7424 */ /* 0x000fe200078e00ff */
[----:B---3--:R-:W-:-:S04]  /*37d60*/  SHF.R.U32.HI R4, RZ, 0x5, R4 ;  /* 0x00000005ff047819 */ /* 0x008fc80000011604 */
[----:B------:R-:W-:-:S05]  /*37d70*/  LOP3.LUT R4, R4, 0x3, RZ, 0xc0, !PT ;  /* 0x0000000304047812 */ /* 0x000fca00078ec0ff */
[----:B------:R-:W-:-:S07]  /*37d80*/  IMAD.MOV.U32 R13, RZ, RZ, R4 ;  /* 0x000000ffff0d7224 */ /* 0x000fce00078e0004 */
[----:B-12---:R-:W-:Y:S05]  /*37d90*/  WARPSYNC.COLLECTIVE R15, `(.L_x_4026) ;  /* 0x000000000f087348 */ /* 0x006fea0003c00000 */
[----:B------:R0:W3:Y:S02]  /*37da0*/  SHFL.IDX P6, R14, R13, R12, R11 ;  /* 0x0000000c0d0e7389 */ /* 0x0000e400000c000b */
[----:B0123--:R-:W-:Y:S01]  /*37db0*/  ENDCOLLECTIVE ;  /* 0x000000000000791b */ /* 0x00ffe20003800000 */
.L_x_4026:
[----:B------:R-:W-:Y:S05]  /*37dc0*/  BSYNC B0 ;  /* 0x0000000000007941 */ /* 0x000fea0003800000 */
.L_x_4025:
[----:B------:R-:W-:Y:S05]  /*37dd0*/  BRA `(.L_x_4027) ;  /* 0xffffff9000bc7947 */ /* 0x000fea000383ffff */
.L_x_3864:
[----:B------:R-:W-:Y:S01]  /*37de0*/  BSSY B0, `(.L_x_4028) ;  /* 0x0000006000007945 */ /* 0x000fe20003800000 */
[----:B------:R-:W-:-:S07]  /*37df0*/  IMAD.MOV.U32 R15, RZ, RZ, -0x1 ;  /* 0xffffffffff0f7424 */ /* 0x000fce00078e00ff */
[----:B012-4-:R-:W-:Y:S05]  /*37e00*/  WARPSYNC.COLLECTIVE R15, `(.L_x_4029) ;  /* 0x000000000f0c7348 */ /* 0x017fea0003c00000 */
[----:B------:R-:W-:Y:S02]  /*37e10*/  ELECT P6, UR62, PT ;  /* 0x00000000003e782f */ /* 0x000fe400038c0000 */
[----:B------:R-:W-:Y:S01]  /*37e20*/  MOV R14, UR62 ;  /* 0x0000003e000e7c02 */ /* 0x000fe20008000f00 */
[----:B012-4-:R-:W-:Y:S10]  /*37e30*/  ENDCOLLECTIVE ;  /* 0x000000000000791b */ /* 0x017ff40003800000 */
.L_x_4029:
[----:B------:R-:W-:Y:S05]  /*37e40*/  BSYNC B0 ;  /* 0x0000000000007941 */ /* 0x000fea0003800000 */
.L_x_4028:
[----:B------:R-:W-:Y:S05]  /*37e50*/  BRA `(.L_x_4030) ;  /* 0xffffff9000c87947 */ /* 0x000fea000383ffff */
.L_x_3866:
[----:B--2---:R2:W3:Y:S02]  /*37e60*/  SYNCS.PHASECHK.TRANS64.TRYWAIT P0, [R0+URZ+0x32440], R2 ;  /* 0x03244002000075a7 */ /* 0x0044e4000800017f */
[----:B---3--:R-:W-:Y:S05]  /*37e70*/  @!P0 NANOSLEEP.SYNCS 0x989680 ;  /* 0x009896800000895d */ /* 0x008fea0003900000 */
[----:B------:R-:W3:Y:S02]  /*37e80*/  @!P0 SYNCS.PHASECHK.TRANS64 P0, [R0+URZ+0x32440], R2 ;  /* 0x03244002000085a7 */ /* 0x000ee4000800007f */
[----:B---3--:R-:W-:Y:S05]  /*37e90*/  @!P0 BRA `(.L_x_3866) ;  /* 0xfffffffc00f08947 */ /* 0x008fea000383ffff */
[----:B------:R-:W-:Y:S05]  /*37ea0*/  BRA `(.L_x_4031) ;  /* 0xffffff9400307947 */ /* 0x000fea000383ffff */
.L_x_3870:
        /* <DEDUP_REMOVED lines=10> */
.L_x_4032:
[----:B------:R0:W-:Y:S01]  /*37f50*/  STL [R1+0x488], R8 ;  /* 0x0004880801007387 */ /* 0x0001e20000100800 */
[----:B------:R-:W-:Y:S02]  /*37f60*/  IMAD.MOV.U32 R13, RZ, RZ, R3 ;  /* 0x000000ffff0d7224 */ /* 0x000fe400078e0003 */
[----:B------:R-:W-:-:S07]  /*37f70*/  IMAD.MOV.U32 R4, RZ, RZ, R14 ;  /* 0x000000ffff047224 */ /* 0x000fce00078e000e */
[----:B0-----:R-:W-:Y:S05]  /*37f80*/  WARPSYNC.COLLECTIVE R15, `(.L_x_4033) ;  /* 0x000000000f087348 */ /* 0x001fea0003c00000 */
[----:B------:R1:W2:Y:S02]  /*37f90*/  SHFL.IDX P6, R14, R13, R12, R11 ;  /* 0x0000000c0d0e7389 */ /* 0x0002a400000c000b */
[----:B012---:R-:W-:Y:S01]  /*37fa0*/  ENDCOLLECTIVE ;  /* 0x000000000000791b */ /* 0x007fe20003800000 */
.L_x_4033:
[----:B------:R-:W-:Y:S02]  /*37fb0*/  IMAD.MOV.U32 R13, RZ, RZ, R2 ;  /* 0x000000ffff0d7224 */ /* 0x000fe400078e0002 */
[----:B------:R-:W-:Y:S02]  /*37fc0*/  IMAD.MOV.U32 R12, RZ, RZ, 0x1 ;  /* 0x00000001ff0c7424 */ /* 0x000fe400078e00ff */
[----:B------:R-:W-:-:S07]  /*37fd0*/  IMAD.MOV.U32 R5, RZ, RZ, R14 ;  /* 0x000000ffff057224 */ /* 0x000fce00078e000e */
[----:B------:R-:W-:Y:S05]  /*37fe0*/  WARPSYNC.COLLECTIVE R15, `(.L_x_4034) ;  /* 0x000000000f087348 */ /* 0x000fea0003c00000 */
[----:B------:R0:W1:Y:S02]  /*37ff0*/  SHFL.IDX P6, R14, R13, R12, R11 ;  /* 0x0000000c0d0e7389 */ /* 0x00006400000c000b */
[----:B01----:R-:W-:Y:S01]  /*38000*/  ENDCOLLECTIVE ;  /* 0x000000000000791b */ /* 0x003fe20003800000 */
.L_x_4034:
[----:B------:R-:W-:Y:S02]  /*38010*/  IMAD.MOV.U32 R13, RZ, RZ, R3 ;  /* 0x000000ffff0d7224 */ /* 0x000fe400078e0003 */
[----:B------:R-:W-:Y:S02]  /*38020*/  IMAD R0, R0, R7, RZ ;  /* 0x0000000700007224 */ /* 0x000fe400078e02ff */
[----:B------:R-:W-:-:S07]  /*38030*/  IMAD.MOV.U32 R7, RZ, RZ, R14 ;  /* 0x000000ffff077224 */ /* 0x000fce00078e000e */
[----:B------:R-:W-:Y:S05]  /*38040*/  WARPSYNC.COLLECTIVE R15, `(.L_x_4035) ;  /* 0x000000000f087348 */ /* 0x000fea0003c00000 */
[----:B------:R0:W1:Y:S02]  /*38050*/  SHFL.IDX P6, R14, R13, R12, R11 ;  /* 0x0000000c0d0e7389 */ /* 0x00006400000c000b */
[----:B01----:R-:W-:Y:S01]  /*38060*/  ENDCOLLECTIVE ;  /* 0x000000000000791b */ /* 0x003fe20003800000 */
.L_x_4035:
        /* <DEDUP_REMOVED lines=10> */
.L_x_4036:
        /* <DEDUP_REMOVED lines=15> */
.L_x_4037:
        /* <DEDUP_REMOVED lines=19> */
.L_x_4038:
        /* <DEDUP_REMOVED lines=10> */
.L_x_4039:
        /* <DEDUP_REMOVED lines=13> */
.L_x_4040:
        /* <DEDUP_REMOVED lines=10> */
.L_x_4041:
        /* <DEDUP_REMOVED lines=13> */
.L_x_4042:
        /* <DEDUP_REMOVED lines=10> */
.L_x_4043:
        /* <DEDUP_REMOVED lines=13> */
.L_x_4044:
        /* <DEDUP_REMOVED lines=10> */
.L_x_4045:
        /* <DEDUP_REMOVED lines=11> */
.L_x_4046:
        /* <DEDUP_REMOVED lines=14> */
.L_x_4047:
[----:B------:R-:W-:Y:S01]  /*389b0*/  IMAD.MOV.U32 R3, RZ, RZ, R14 ;  /* 0x000000ffff037224 */ /* 0x000fe200078e000e */
[----:B------:R-:W-:Y:S06]  /*389c0*/  BRA `(.L_x_4048) ;  /* 0xffffff9400d47947 */ /* 0x000fec000383ffff */
.L_x_3874:
        /* <DEDUP_REMOVED lines=36> */
.L_x_4050:
[----:B------:R-:W-:Y:S05]  /*38c10*/  BSYNC B0 ;  /* 0x0000000000007941 */ /* 0x000fea0003800000 */
.L_x_4049:
        /* <DEDUP_REMOVED lines=10> */
.L_x_4051:
        /* <DEDUP_REMOVED lines=16> */
.L_x_4052:
        /* <DEDUP_REMOVED lines=15> */
.L_x_4053:
        /* <DEDUP_REMOVED lines=9> */
.L_x_4054:
        /* <DEDUP_REMOVED lines=15> */
.L_x_4055:
        /* <DEDUP_REMOVED lines=9> */
.L_x_4056:
        /* <DEDUP_REMOVED lines=15> */
.L_x_4057:
        /* <DEDUP_REMOVED lines=9> */
.L_x_4058:
        /* <DEDUP_REMOVED lines=15> */
.L_x_4059:
        /* <DEDUP_REMOVED lines=9> */
.L_x_4060:
        /* <DEDUP_REMOVED lines=14> */
.L_x_4061:
        /* <DEDUP_REMOVED lines=19> */
.L_x_4062:
[----:B------:R-:W-:Y:S02]  /*395d0*/  IMAD.MOV.U32 R13, RZ, RZ, R2 ;  /* 0x000000ffff0d7224 */ /* 0x000fe400078e0002 */
[----:B------:R-:W-:-:S07]  /*395e0*/  IMAD.MOV.U32 R6, RZ, RZ, R14 ;  /* 0x000000ffff067224 */ /* 0x000fce00078e000e */
[----:B------:R-:W-:Y:S05]  /*395f0*/  WARPSYNC.COLLECTIVE R15, `(.L_x_4063) ;  /* 0x000000000f087348 */ /* 0x000fea0003c00000 */
[----:B------:R0:W1:Y:S02]  /*39600*/  SHFL.IDX P6, R14, R13, R12, R11 ;  /* 0x0000000c0d0e7389 */ /* 0x00006400000c000b */
[----:B01----:R-:W-:Y:S01]  /*39610*/  ENDCOLLECTIVE ;  /* 0x000000000000791b */ /* 0x003fe20003800000 */
.L_x_4063:
[----:B------:R-:W-:Y:S02]  /*39620*/  IMAD.MOV.U32 R13, RZ, RZ, R0 ;  /* 0x000000ffff0d7224 */ /* 0x000fe400078e0000 */
[----:B------:R-:W-:Y:S02]  /*39630*/  IMAD.MOV.U32 R12, RZ, RZ, 0x7 ;  /* 0x00000007ff0c7424 */ /* 0x000fe400078e00ff */
[----:B------:R-:W-:-:S07]  /*39640*/  IMAD.MOV.U32 R4, RZ, RZ, R14 ;  /* 0x000000ffff047224 */ /* 0x000fce00078e000e */
[----:B------:R-:W-:Y:S05]  /*39650*/  WARPSYNC.COLLECTIVE R15, `(.L_x_4064) ;  /* 0x000000000f087348 */ /* 0x000fea0003c00000 */
[----:B------:R0:W1:Y:S02]  /*39660*/  SHFL.IDX P6, R14, R13, R12, R11 ;  /* 0x0000000c0d0e7389 */ /* 0x00006400000c000b */
[----:B01----:R-:W-:Y:S01]  /*39670*/  ENDCOLLECTIVE ;  /* 0x000000000000791b */ /* 0x003fe20003800000 */
.L_x_4064:
        /* <DEDUP_REMOVED lines=10> */
.L_x_4065:
        /* <DEDUP_REMOVED lines=9> */
.L_x_3879:
[----:B-1----:R-:W4:Y:S02]  /*397b0*/  LDL R2, [R1+0x460] ;  /* 0x0004600001027983 */ /* 0x002f240000100800 */
[----:B----4-:R1:W4:Y:S02]  /*397c0*/  SYNCS.PHASECHK.TRANS64.TRYWAIT P0, [R2+URZ+0x32420], R0 ;  /* 0x03242000020075a7 */ /* 0x010324000800017f */
[----:B----4-:R-:W-:Y:S05]  /*397d0*/  @!P0 NANOSLEEP.SYNCS 0x989680 ;  /* 0x009896800000895d */ /* 0x010fea0003900000 */
[----:B------:R-:W4:Y:S02]  /*397e0*/  @!P0 SYNCS.PHASECHK.TRANS64 P0, [R2+URZ+0x32420], R0 ;  /* 0x03242000020085a7 */ /* 0x000f24000800007f */
[----:B----4-:R-:W-:Y:S05]  /*397f0*/  @!P0 BRA `(.L_x_3879) ;  /* 0xfffffffc00ec8947 */ /* 0x010fea000383ffff */
[----:B------:R-:W-:Y:S05]  /*39800*/  BRA `(.L_x_4067) ;  /* 0xffffff98000c7947 */ /* 0x000fea000383ffff */
.L_x_3883:
[----:B0-----:R0:W1:Y:S02]  /*39810*/  SYNCS.PHASECHK.TRANS64.TRYWAIT P0, [R2+URZ+0x32460], R0 ;  /* 0x03246000020075a7 */ /* 0x001064000800017f */
[----:B-1----:R-:W-:Y:S05]  /*39820*/  @!P0 NANOSLEEP.SYNCS 0x989680 ;  /* 0x009896800000895d */ /* 0x002fea0003900000 */
[----:B------:R-:W1:Y:S02]  /*39830*/  @!P0 SYNCS.PHASECHK.TRANS64 P0, [R2+URZ+0x32460], R0 ;  /* 0x03246000020085a7 */ /* 0x000e64000800007f */
[----:B-1----:R-:W-:Y:S05]  /*39840*/  @!P0 BRA `(.L_x_3883) ;  /* 0xfffffffc00f08947 */ /* 0x002fea000383ffff */
[----:B------:R-:W-:Y:S05]  /*39850*/  BRA `(.L_x_4068) ;  /* 0xffffff98003c7947 */ /* 0x000fea000383ffff */
.L_x_3898:
[----:B0-----:R0:W1:Y:S02]  /*39860*/  SYNCS.PHASECHK.TRANS64.TRYWAIT P0, [R2+URZ+0x32440], R5 ;  /* 0x03244005020075a7 */ /* 0x001064000800017f */
[----:B-1----:R-:W-:Y:S05]  /*39870*/  @!P0 NANOSLEEP.SYNCS 0x989680 ;  /* 0x009896800000895d */ /* 0x002fea0003900000 */
[----:B------:R-:W1:Y:S02]  /*39880*/  @!P0 SYNCS.PHASECHK.TRANS64 P0, [R2+URZ+0x32440], R5 ;  /* 0x03244005020085a7 */ /* 0x000e64000800007f */
[----:B-1----:R-:W-:Y:S05]  /*39890*/  @!P0 BRA `(.L_x_3898) ;  /* 0xfffffffc00f08947 */ /* 0x002fea000383ffff */
[----:B------:R-:W-:Y:S05]  /*398a0*/  BRA `(.L_x_4069) ;  /* 0xffffffa000587947 */ /* 0x000fea000383ffff */
.L_x_3903:
[----:B-1----:R1:W2:Y:S02]  /*398b0*/  SYNCS.PHASECHK.TRANS64.TRYWAIT P0, [R2+URZ+0x32460], R5 ;  /* 0x03246005020075a7 */ /* 0x0022a4000800017f */
[----:B--2---:R-:W-:Y:S05]  /*398c0*/  @!P0 NANOSLEEP.SYNCS 0x989680 ;  /* 0x009896800000895d */ /* 0x004fea0003900000 */
[----:B------:R-:W2:Y:S02]  /*398d0*/  @!P0 SYNCS.PHASECHK.TRANS64 P0, [R2+URZ+0x32460], R5 ;  /* 0x03246005020085a7 */ /* 0x000ea4000800007f */
[----:B--2---:R-:W-:Y:S05]  /*398e0*/  @!P0 BRA `(.L_x_3903) ;  /* 0xfffffffc00f08947 */ /* 0x004fea000383ffff */
[----:B------:R-:W-:Y:S05]  /*398f0*/  BRA `(.L_x_4070) ;  /* 0xffffffa000dc7947 */ /* 0x000fea000383ffff */
.L_x_3914:
[----:B0-----:R0:W1:Y:S02]  /*39900*/  SYNCS.PHASECHK.TRANS64.TRYWAIT P0, [R3+URZ+0x32440], R2 ;  /* 0x03244002030075a7 */ /* 0x001064000800017f */
[----:B-1----:R-:W-:Y:S05]  /*39910*/  @!P0 NANOSLEEP.SYNCS 0x989680 ;  /* 0x009896800000895d */ /* 0x002fea0003900000 */
[----:B------:R-:W1:Y:S02]  /*39920*/  @!P0 SYNCS.PHASECHK.TRANS64 P0, [R3+URZ+0x32440], R2 ;  /* 0x03244002030085a7 */ /* 0x000e64000800007f */
[----:B-1----:R-:W-:Y:S05]  /*39930*/  @!P0 BRA `(.L_x_3914) ;  /* 0xfffffffc00f08947 */ /* 0x002fea000383ffff */
[----:B------:R-:W-:Y:S05]  /*39940*/  BRA `(.L_x_4071) ;  /* 0xffffffa800dc7947 */ /* 0x000fea000383ffff */
.L_x_3919:
[----:B-1----:R1:W2:Y:S02]  /*39950*/  SYNCS.PHASECHK.TRANS64.TRYWAIT P0, [R3+URZ+0x32460], R2 ;  /* 0x03246002030075a7 */ /* 0x0022a4000800017f */
[----:B--2---:R-:W-:Y:S05]  /*39960*/  @!P0 NANOSLEEP.SYNCS 0x989680 ;  /* 0x009896800000895d */ /* 0x004fea0003900000 */
[----:B------:R-:W2:Y:S02]  /*39970*/  @!P0 SYNCS.PHASECHK.TRANS64 P0, [R3+URZ+0x32460], R2 ;  /* 0x03246002030085a7 */ /* 0x000ea4000800007f */
[----:B--2---:R-:W-:Y:S05]  /*39980*/  @!P0 BRA `(.L_x_3919) ;  /* 0xfffffffc00f08947 */ /* 0x004fea000383ffff */
[----:B------:R-:W-:Y:S05]  /*39990*/  BRA `(.L_x_4072) ;  /* 0xffffffac005c7947 */ /* 0x000fea000383ffff */
.L_x_3930:
[----:B0-----:R0:W1:Y:S02]  /*399a0*/  SYNCS.PHASECHK.TRANS64.TRYWAIT P0, [R3+URZ+0x32440], R2 ;  /* 0x03244002030075a7 */ /* 0x001064000800017f */
[----:B-1----:R-:W-:Y:S05]  /*399b0*/  @!P0 NANOSLEEP.SYNCS 0x989680 ;  /* 0x009896800000895d */ /* 0x002fea0003900000 */
[----:B------:R-:W1:Y:S02]  /*399c0*/  @!P0 SYNCS.PHASECHK.TRANS64 P0, [R3+URZ+0x32440], R2 ;  /* 0x03244002030085a7 */ /* 0x000e64000800007f */
[----:B-1----:R-:W-:Y:S05]  /*399d0*/  @!P0 BRA `(.L_x_3930) ;  /* 0xfffffffc00f08947 */ /* 0x002fea000383ffff */
[----:B------:R-:W-:Y:S05]  /*399e0*/  BRA `(.L_x_4073) ;  /* 0xffffffb400387947 */ /* 0x000fea000383ffff */
.L_x_3935:
[----:B-1----:R1:W2:Y:S02]  /*399f0*/  SYNCS.PHASECHK.TRANS64.TRYWAIT P0, [R3+URZ+0x32460], R2 ;  /* 0x03246002030075a7 */ /* 0x0022a4000800017f */
[----:B--2---:R-:W-:Y:S05]  /*39a00*/  @!P0 NANOSLEEP.SYNCS 0x989680 ;  /* 0x009896800000895d */ /* 0x004fea0003900000 */
[----:B------:R-:W2:Y:S02]  /*39a10*/  @!P0 SYNCS.PHASECHK.TRANS64 P0, [R3+URZ+0x32460], R2 ;  /* 0x03246002030085a7 */ /* 0x000ea4000800007f */
[----:B--2---:R-:W-:Y:S05]  /*39a20*/  @!P0 BRA `(.L_x_3935) ;  /* 0xfffffffc00f08947 */ /* 0x004fea000383ffff */
[----:B------:R-:W-:Y:S05]  /*39a30*/  BRA `(.L_x_4074) ;  /* 0xffffffb400bc7947 */ /* 0x000fea000383ffff */
.L_x_3947:
[----:B------:R-:W-:Y:S01]  /*39a40*/  BSSY B0, `(.L_x_4075) ;  /* 0x0000008000007945 */ /* 0x000fe20003800000 */
[----:B------:R-:W-:Y:S02]  /*39a50*/  IMAD.MOV.U32 R13, RZ, RZ, R16 ;  /* 0x000000ffff0d7224 */ /* 0x000fe400078e0010 */
[----:B------:R-:W-:Y:S02]  /*39a60*/  IMAD.MOV.U32 R12, RZ, RZ, RZ ;  /* 0x000000ffff0c7224 */ /* 0x000fe400078e00ff */
[----:B0-----:R-:W-:Y:S02]  /*39a70*/  IMAD.MOV.U32 R11, RZ, RZ, 0x1f ;  /* 0x0000001fff0b7424 */ /* 0x001fe400078e00ff */
[----:B------:R-:W-:-:S07]  /*39a80*/  IMAD.MOV.U32 R15, RZ, RZ, -0x1 ;  /* 0xffffffffff0f7424 */ /* 0x000fce00078e00ff */
[----:B-----5:R-:W-:Y:S05]  /*39a90*/  WARPSYNC.COLLECTIVE R15, `(.L_x_4076) ;  /* 0x000000000f087348 */ /* 0x020fea0003c00000 */
[----:B------:R0:W1:Y:S02]  /*39aa0*/  SHFL.IDX P6, R14, R13, R12, R11 ;  /* 0x0000000c0d0e7389 */ /* 0x00006400000c000b */
[----:B01---5:R-:W-:Y:S01]  /*39ab0*/  ENDCOLLECTIVE ;  /* 0x000000000000791b */ /* 0x023fe20003800000 */
.L_x_4076:
[----:B------:R-:W-:Y:S05]  /*39ac0*/  BSYNC B0 ;  /* 0x0000000000007941 */ /* 0x000fea0003800000 */
.L_x_4075:
        /* <DEDUP_REMOVED lines=9> */
.L_x_4077:
        /* <DEDUP_REMOVED lines=18> */
.L_x_4078:
        /* <DEDUP_REMOVED lines=8> */
.L_x_4079:
        /* <DEDUP_REMOVED lines=8> */
.L_x_4080:
        /* <DEDUP_REMOVED lines=8> */
.L_x_4081:
        /* <DEDUP_REMOVED lines=8> */
.L_x_4082:
        /* <DEDUP_REMOVED lines=9> */
.L_x_4083:
[----:B------:R-:W-:Y:S01]  /*39f10*/  IMAD.MOV.U32 R16, RZ, RZ, R14 ;  /* 0x000000ffff107224 */ /* 0x000fe200078e000e */
[----:B------:R-:W-:Y:S06]  /*39f20*/  BRA `(.L_x_4084) ;  /* 0xffffffbc00087947 */ /* 0x000fec000383ffff */
.L_x_3952:
        /* <DEDUP_REMOVED lines=8> */
.L_x_4086:
[----:B------:R-:W-:Y:S05]  /*39fb0*/  BSYNC B0 ;  /* 0x0000000000007941 */ /* 0x000fea0003800000 */
.L_x_4085:
        /* <DEDUP_REMOVED lines=10> */
.L_x_4087:
        /* <DEDUP_REMOVED lines=8> */
.L_x_4088:
        /* <DEDUP_REMOVED lines=8> */
.L_x_4089:
        /* <DEDUP_REMOVED lines=8> */
.L_x_4090:
        /* <DEDUP_REMOVED lines=9> */
.L_x_4091:
[----:B------:R-:W-:Y:S01]  /*3a270*/  IMAD.MOV.U32 R16, RZ, RZ, R14 ;  /* 0x000000ffff107224 */ /* 0x000fe200078e000e */
[----:B------:R-:W-:Y:S06]  /*3a280*/  BRA `(.L_x_4092) ;  /* 0xffffffb800cc7947 */ /* 0x000fec000383ffff */
.L_x_3954:
[----:B------:R-:W-:Y:S01]  /*3a290*/  BSSY B0, `(.L_x_4093) ;  /* 0x0000006000007945 */ /* 0x000fe20003800000 */
[----:B------:R-:W-:Y:S01]  /*3a2a0*/  PLOP3.LUT P6, PT, P6, PT, PT, 0x8, 0x0 ;  /* 0x000000000000781c */ /* 0x000fe200037ce170 */
[----:B------:R-:W-:-:S12]  /*3a2b0*/  IMAD.MOV.U32 R15, RZ, RZ, -0x1 ;  /* 0xffffffffff0f7424 */ /* 0x000fd800078e00ff */
[----:B0----5:R-:W-:Y:S05]  /*3a2c0*/  WARPSYNC.COLLECTIVE R15, `(.L_x_4094) ;  /* 0x000000000f087348 */ /* 0x021fea0003c00000 */
[----:B------:R-:W-:Y:S01]  /*3a2d0*/  VOTE.ANY R14, PT, P6 ;  /* 0x00000000000e7806 */ /* 0x000fe200030e0100 */
[----:B0----5:R-:W-:Y:S06]  /*3a2e0*/  ENDCOLLECTIVE ;  /* 0x000000000000791b */ /* 0x021fec0003800000 */
.L_x_4094:
[----:B------:R-:W-:Y:S05]  /*3a2f0*/  BSYNC B0 ;  /* 0x0000000000007941 */ /* 0x000fea0003800000 */
.L_x_4093:
        /* <DEDUP_REMOVED lines=9> */
.L_x_4095:
[----:B------:R-:W-:Y:S01]  /*3a390*/  IMAD.MOV.U32 R17, RZ, RZ, R14 ;  /* 0x000000ffff117224 */ /* 0x000fe200078e000e */
[----:B------:R-:W-:Y:S06]  /*3a3a0*/  BRA `(.L_x_4096) ;  /* 0xffffffb800bc7947 */ /* 0x000fec000383ffff */
.L_x_3956:
[----:B------:R-:W-:Y:S01]  /*3a3b0*/  BSSY B0, `(.L_x_4097) ;  /* 0x0000007000007945 */ /* 0x000fe20003800000 */
[----:B------:R-:W-:Y:S02]  /*3a3c0*/  IMAD.MOV.U32 R13, RZ, RZ, R2 ;  /* 0x000000ffff0d7224 */ /* 0x000fe400078e0002 */
[----:B------:R-:W-:Y:S02]  /*3a3d0*/  IMAD.MOV.U32 R11, RZ, RZ, 0x1f ;  /* 0x0000001fff0b7424 */ /* 0x000fe400078e00ff */
[----:B------:R-:W-:-:S07]  /*3a3e0*/  IMAD.MOV.U32 R15, RZ, RZ, -0x1 ;  /* 0xffffffffff0f7424 */ /* 0x000fce00078e00ff */
[----:B012--5:R-:W-:Y:S05]  /*3a3f0*/  WARPSYNC.COLLECTIVE R15, `(.L_x_4098) ;  /* 0x000000000f087348 */ /* 0x027fea0003c00000 */
[----:B------:R3:W4:Y:S02]  /*3a400*/  SHFL.IDX P6, R14, R13, R12, R11 ;  /* 0x0000000c0d0e7389 */ /* 0x00072400000c000b */
[----:B012345:R-:W-:Y:S01]  /*3a410*/  ENDCOLLECTIVE ;  /* 0x000000000000791b */ /* 0x03ffe20003800000 */
.L_x_4098:
[----:B------:R-:W-:Y:S05]  /*3a420*/  BSYNC B0 ;  /* 0x0000000000007941 */ /* 0x000fea0003800000 */
.L_x_4097:
[----:B------:R-:W-:Y:S01]  /*3a430*/  IMAD.MOV.U32 R2, RZ, RZ, R14 ;  /* 0x000000ffff027224 */ /* 0x000fe200078e000e */
[----:B------:R-:W-:Y:S06]  /*3a440*/  BRA `(.L_x_4099) ;  /* 0xffffffb800b07947 */ /* 0x000fec000383ffff */
.L_x_3960:
[----:B0-----:R0:W1:Y:S02]  /*3a450*/  SYNCS.PHASECHK.TRANS64.TRYWAIT P0, [R0+URZ+0x32420], R3 ;  /* 0x03242003000075a7 */ /* 0x001064000800017f */
[----:B-1----:R-:W-:Y:S05]  /*3a460*/  @!P0 NANOSLEEP.SYNCS 0x989680 ;  /* 0x009896800000895d */ /* 0x002fea0003900000 */
[----:B------:R-:W1:Y:S02]  /*3a470*/  @!P0 SYNCS.PHASECHK.TRANS64 P0, [R0+URZ+0x32420], R3 ;  /* 0x03242003000085a7 */ /* 0x000e64000800007f */
[----:B-1----:R-:W-:Y:S05]  /*3a480*/  @!P0 BRA `(.L_x_3960) ;  /* 0xfffffffc00f08947 */ /* 0x002fea000383ffff */
[----:B------:R-:W-:Y:S05]  /*3a490*/  BRA `(.L_x_4100) ;  /* 0xffffffc000347947 */ /* 0x000fea000383ffff */
.L_x_3961:
        /* <DEDUP_REMOVED lines=8> */
[----:B0--3-5:R-:W-:Y:S05]  /*3a520*/  WARPSYNC.COLLECTIVE R15, `(.L_x_4102) ;  /* 0x000000000f087348 */ /* 0x029fea0003c00000 */
[----:B------:R1:W2:Y:S02]  /*3a530*/  SHFL.IDX P6, R14, R13, R12, R11 ;  /* 0x0000000c0d0e7389 */ /* 0x0002a400000c000b */
[----:B0123-5:R-:W-:Y:S01]  /*3a540*/  ENDCOLLECTIVE ;  /* 0x000000000000791b */ /* 0x02ffe20003800000 */
.L_x_4102:
[----:B------:R-:W-:Y:S05]  /*3a550*/  BSYNC B0 ;  /* 0x0000000000007941 */ /* 0x000fea0003800000 */
.L_x_4101:
[----:B------:R-:W-:Y:S05]  /*3a560*/  BRA `(.L_x_4103) ;  /* 0xffffffc0001c7947 */ /* 0x000fea000383ffff */
.L_x_3962:
[----:B------:R-:W-:Y:S01]  /*3a570*/  BSSY B0, `(.L_x_4104) ;  /* 0x0000006000007945 */ /* 0x000fe20003800000 */
[----:B------:R-:W-:-:S07]  /*3a580*/  IMAD.MOV.U32 R15, RZ, RZ, -0x1 ;  /* 0xffffffffff0f7424 */ /* 0x000fce00078e00ff */
[----:B01-3-5:R-:W-:Y:S05]  /*3a590*/  WARPSYNC.COLLECTIVE R15, `(.L_x_4105) ;  /* 0x000000000f0c7348 */ /* 0x02bfea0003c00000 */
[----:B------:R-:W-:Y:S02]  /*3a5a0*/  ELECT P6, UR62, PT ;  /* 0x00000000003e782f */ /* 0x000fe400038c0000 */
[----:B------:R-:W-:Y:S01]  /*3a5b0*/  MOV R14, UR62 ;  /* 0x0000003e000e7c02 */ /* 0x000fe20008000f00 */
[----:B01-3-5:R-:W-:Y:S10]  /*3a5c0*/  ENDCOLLECTIVE ;  /* 0x000000000000791b */ /* 0x02bff40003800000 */
.L_x_4105:
[----:B------:R-:W-:Y:S05]  /*3a5d0*/  BSYNC B0 ;  /* 0x0000000000007941 */ /* 0x000fea0003800000 */
.L_x_4104:
[----:B------:R-:W-:Y:S05]  /*3a5e0*/  BRA `(.L_x_4106) ;  /* 0xffffffc000107947 */ /* 0x000fea000383ffff */
.L_x_3964:
[----:B0-----:R0:W1:Y:S02]  /*3a5f0*/  SYNCS.PHASECHK.TRANS64.TRYWAIT P0, [R6+URZ], R5 ;  /* 0x00000005060075a7 */ /* 0x001064000800017f */
[----:B-1----:R-:W-:Y:S05]  /*3a600*/  @!P0 NANOSLEEP.SYNCS 0x989680 ;  /* 0x009896800000895d */ /* 0x002fea0003900000 */
[----:B------:R-:W1:Y:S02]  /*3a610*/  @!P0 SYNCS.PHASECHK.TRANS64 P0, [R6+URZ], R5 ;  /* 0x00000005060085a7 */ /* 0x000e64000800007f */
[----:B-1----:R-:W-:Y:S05]  /*3a620*/  @!P0 BRA `(.L_x_3964) ;  /* 0xfffffffc00f08947 */ /* 0x002fea000383ffff */
[----:B------:R-:W-:Y:S05]  /*3a630*/  BRA `(.L_x_4107) ;  /* 0xffffffc0004c7947 */ /* 0x000fea000383ffff */
.L_x_3965:
[----:B-1----:R1:W2:Y:S02]  /*3a640*/  SYNCS.PHASECHK.TRANS64.TRYWAIT P0, [R7+URZ], R2 ;  /* 0x00000002070075a7 */ /* 0x0022a4000800017f */
[----:B--2---:R-:W-:Y:S05]  /*3a650*/  @!P0 NANOSLEEP.SYNCS 0x989680 ;  /* 0x009896800000895d */ /* 0x004fea0003900000 */
[----:B------:R-:W2:Y:S02]  /*3a660*/  @!P0 SYNCS.PHASECHK.TRANS64 P0, [R7+URZ], R2 ;  /* 0x00000002070085a7 */ /* 0x000ea4000800007f */
[----:B--2---:R-:W-:Y:S05]  /*3a670*/  @!P0 BRA `(.L_x_3965) ;  /* 0xfffffffc00f08947 */ /* 0x004fea000383ffff */
[----:B------:R-:W-:Y:S05]  /*3a680*/  BRA `(.L_x_4108) ;  /* 0xffffffc000407947 */ /* 0x000fea000383ffff */
.L_x_3967:
[----:B--2---:R2:W3:Y:S02]  /*3a690*/  SYNCS.PHASECHK.TRANS64.TRYWAIT P0, [R4+URZ], R5 ;  /* 0x00000005040075a7 */ /* 0x0044e4000800017f */
[----:B---3--:R-:W-:Y:S05]  /*3a6a0*/  @!P0 NANOSLEEP.SYNCS 0x989680 ;  /* 0x009896800000895d */ /* 0x008fea0003900000 */
[----:B------:R-:W3:Y:S02]  /*3a6b0*/  @!P0 SYNCS.PHASECHK.TRANS64 P0, [R4+URZ], R5 ;  /* 0x00000005040085a7 */ /* 0x000ee4000800007f */
[----:B---3--:R-:W-:Y:S05]  /*3a6c0*/  @!P0 BRA `(.L_x_3967) ;  /* 0xfffffffc00f08947 */ /* 0x008fea000383ffff */
[----:B------:R-:W-:Y:S05]  /*3a6d0*/  BRA `(.L_x_4109) ;  /* 0xffffffc000487947 */ /* 0x000fea000383ffff */
        .type           $_ZN7cutlass13device_kernelIN5flash11enable_sm90INS1_16FlashAttnFwdSm90INS1_25CollectiveMainloopFwdSm90ILi2EN4cute5tupleIJNS5_1CILi1EEES8_S8_EEENS6_IJNS7_ILi128EEENS7_ILi96EEENS7_ILi64EEEEEELi256ENS_10bfloat16_tEfNS_4arch4Sm90ELb0ELb1ELb0ELb1ELb0ELb1ELb1ELb1ELb0ELb1ELb0ELb0EEENS1_21CollectiveEpilogueFwdINS6_IJSA_NS7_ILi256EEESB_EEES9_SE_SG_Li256ELb1ELb1ELb0ELb0EEENS1_36VarlenDynamicPersistentTileSchedulerILi128ELi96ELi256ELi128ELb0ELb1ELb1ELb1ELb0ELb1EEEEEEEEEvNT_6ParamsE$_ZZN5flash25CollectiveMainloopFwdSm90ILi2EN4cute5tupleIJNS1_1CILi1EEES4_S4_EEENS2_IJNS3_ILi128EEENS3_ILi96EEENS3_ILi64EEEEEELi256EN7cutlass10bfloat16_tEfNSA_4arch4Sm90ELb0ELb1ELb0ELb1ELb0ELb1ELb1ELb1ELb0ELb1ELb0ELb0EE3mmaINS_16FlashAttnFwdSm90ISE_NS_21CollectiveEpilogueFwdINS2_IJS6_NS3_ILi256EEES7_EEES5_SB_SD_Li256ELb1ELb1ELb0ELb0EEENS_36VarlenDynamicPersistentTileSchedulerILi128ELi96ELi256ELi128ELb0ELb1ELb1ELb1ELb0ELb1EEEE13SharedStorageENS1_6TensorINS1_11ArrayEngineIfLm128EEENS1_6LayoutINS2_IJNS2_IJNS3_ILi2EEEST_NS3_ILi32EEEEEES4_S4_EEENS2_IJNS2_IJS4_ST_NS3_ILi4EEEEEENS3_ILi0EEESZ_EEEEEEENS_7SoftmaxILi2ELi0EEEEEbRKNSE_6ParamsENSA_25PipelineTmaAsyncNoClusterILi2ENSA_16PipelineTmaAsyncILi2EEEEES1B_RNSA_13PipelineStateILj2EEERT0_RT1_iRiRKNS_16SeqlenInfoQKNewKILb1ELb1EEENS2_IJiiiiEEERT_ENKUliT_T0_T1_E_clIZSF_ISO_S12_S14_EbS17_S1B_S1B_S1E_S1G_S1I_iS1J_S1N_S1O_S1Q_EUlRS1R_iE0_NS3_ILb1EEES1Y_EEDaiS1R_S1S_S1T_,@function
        .size           $_ZN7cutlass13device_kernelIN5flash11enable_sm90INS1_16FlashAttnFwdSm90INS1_25CollectiveMainloopFwdSm90ILi2EN4cute5tupleIJNS5_1CILi1EEES8_S8_EEENS6_IJNS7_ILi128EEENS7_ILi96EEENS7_ILi64EEEEEELi256ENS_10bfloat16_tEfNS_4arch4Sm90ELb0ELb1ELb0ELb1ELb0ELb1ELb1ELb1ELb0ELb1ELb0ELb0EEENS1_21CollectiveEpilogueFwdINS6_IJSA_NS7_ILi256EEESB_EEES9_SE_SG_Li256ELb1ELb1ELb0ELb0EEENS1_36VarlenDynamicPersistentTileSchedulerILi128ELi96ELi256ELi128ELb0ELb1ELb1ELb1ELb0ELb1EEEEEEEEEvNT_6ParamsE$_ZZN5flash25CollectiveMainloopFwdSm90ILi2EN4cute5tupleIJNS1_1CILi1EEES4_S4_EEENS2_IJNS3_ILi128EEENS3_ILi96EEENS3_ILi64EEEEEELi256EN7cutlass10bfloat16_tEfNSA_4arch4Sm90ELb0ELb1ELb0ELb1ELb0ELb1ELb1ELb1ELb0ELb1ELb0ELb0EE3mmaINS_16FlashAttnFwdSm90ISE_NS_21CollectiveEpilogueFwdINS2_IJS6_NS3_ILi256EEES7_EEES5_SB_SD_Li256ELb1ELb1ELb0ELb0EEENS_36VarlenDynamicPersistentTileSchedulerILi128ELi96ELi256ELi128ELb0ELb1ELb1ELb1ELb0ELb1EEEE13SharedStorageENS1_6TensorINS1_11ArrayEngineIfLm128EEENS1_6LayoutINS2_IJNS2_IJNS3_ILi2EEEST_NS3_ILi32EEEEEES4_S4_EEENS2_IJNS2_IJS4_ST_NS3_ILi4EEEEEENS3_ILi0EEESZ_EEEEEEENS_7SoftmaxILi2ELi0EEEEEbRKNSE_6ParamsENSA_25PipelineTmaAsyncNoClusterILi2ENSA_16PipelineTmaAsyncILi2EEEEES1B_RNSA_13PipelineStateILj2EEERT0_RT1_iRiRKNS_16SeqlenInfoQKNewKILb1ELb1EEENS2_IJiiiiEEERT_ENKUliT_T0_T1_E_clIZSF_ISO_S12_S14_EbS17_S1B_S1B_S1E_S1G_S1I_iS1J_S1N_S1O_S1Q_EUlRS1R_iE0_NS3_ILb1EEES1Y_EEDaiS1R_S1S_S1T_,(.L_x_6047 - $_ZN7cutlass13device_kernelIN5flash11enable_sm90INS1_16FlashAttnFwdSm90INS1_25CollectiveMainloopFwdSm90ILi2EN4cute5tupleIJNS5_1CILi1EEES8_S8_EEENS6_IJNS7_ILi128EEENS7_ILi96EEENS7_ILi64EEEEEELi256ENS_10bfloat16_tEfNS_4arch4Sm90ELb0ELb1ELb0ELb1ELb0ELb1ELb1ELb1ELb0ELb1ELb0ELb0EEENS1_21CollectiveEpilogueFwdINS6_IJSA_NS7_ILi256EEESB_EEES9_SE_SG_Li256ELb1ELb1ELb0ELb0EEENS1_36VarlenDynamicPersistentTileSchedulerILi128ELi96ELi256ELi128ELb0ELb1ELb1ELb1ELb0ELb1EEEEEEEEEvNT_6ParamsE$_ZZN5flash25CollectiveMainloopFwdSm90ILi2EN4cute5tupleIJNS1_1CILi1EEES4_S4_EEENS2_IJNS3_ILi128EEENS3_ILi96EEENS3_ILi64EEEEEELi256EN7cutlass10bfloat16_tEfNSA_4arch4Sm90ELb0ELb1ELb0ELb1ELb0ELb1ELb1ELb1ELb0ELb1ELb0ELb0EE3mmaINS_16FlashAttnFwdSm90ISE_NS_21CollectiveEpilogueFwdINS2_IJS6_NS3_ILi256EEES7_EEES5_SB_SD_Li256ELb1ELb1ELb0ELb0EEENS_36VarlenDynamicPersistentTileSchedulerILi128ELi96ELi256ELi128ELb0ELb1ELb1ELb1ELb0ELb1EEEE13SharedStorageENS1_6TensorINS1_11ArrayEngineIfLm128EEENS1_6LayoutINS2_IJNS2_IJNS3_ILi2EEEST_NS3_ILi32EEEEEES4_S4_EEENS2_IJNS2_IJS4_ST_NS3_ILi4EEEEEENS3_ILi0EEESZ_EEEEEEENS_7SoftmaxILi2ELi0EEEEEbRKNSE_6ParamsENSA_25PipelineTmaAsyncNoClusterILi2ENSA_16PipelineTmaAsyncILi2EEEEES1B_RNSA_13PipelineStateILj2EEERT0_RT1_iRiRKNS_16SeqlenInfoQKNewKILb1ELb1EEENS2_IJiiiiEEERT_ENKUliT_T0_T1_E_clIZSF_ISO_S12_S14_EbS17_S1B_S1B_S1E_S1G_S1I_iS1J_S1N_S1O_S1Q_EUlRS1R_iE0_NS3_ILb1EEES1Y_EEDaiS1R_S1S_S1T_)
$_ZN7cutlass13device_kernelIN5flash11enable_sm90INS1_16FlashAttnFwdSm90INS1_25CollectiveMainloopFwdSm90ILi2EN4cute5tupleIJNS5_1CILi1EEES8_S8_EEENS6_IJNS7_ILi128EEENS7_ILi96EEENS7_ILi64EEEEEELi256ENS_10bfloat16_tEfNS_4arch4Sm90ELb0ELb1ELb0ELb1ELb0ELb1ELb1ELb1ELb0ELb1ELb0ELb0EEENS1_21CollectiveEpilogueFwdINS6_IJSA_NS7_ILi256EEESB_EEES9_SE_SG_Li256ELb1ELb1ELb0ELb0EEENS1_36VarlenDynamicPersistentTileSchedulerILi128ELi96ELi256ELi128ELb0ELb1ELb1ELb1ELb0ELb1EEEEEEEEEvNT_6ParamsE$_ZZN5flash25CollectiveMainloopFwdSm90ILi2EN4cute5tupleIJNS1_1CILi1EEES4_S4_EEENS2_IJNS3_ILi128EEENS3_ILi96EEENS3_ILi64EEEEEELi256EN7cutlass10bfloat16_tEfNSA_4arch4Sm90ELb0ELb1ELb0ELb1ELb0ELb1ELb1ELb1ELb0ELb1ELb0ELb0EE3mmaINS_16FlashAttnFwdSm90ISE_NS_21CollectiveEpilogueFwdINS2_IJS6_NS3_ILi256EEES7_EEES5_SB_SD_Li256ELb1ELb1ELb0ELb0EEENS_36VarlenDynamicPersistentTileSchedulerILi128ELi96ELi256ELi128ELb0ELb1ELb1ELb1ELb0ELb1EEEE13SharedStorageENS1_6TensorINS1_11ArrayEngineIfLm128EEENS1_6LayoutINS2_IJNS2_IJNS3_ILi2EEEST_NS3_ILi32EEEEEES4_S4_EEENS2_IJNS2_IJS4_ST_NS3_ILi4EEEEEENS3_ILi0EEESZ_EEEEEEENS_7SoftmaxILi2ELi0EEEEEbRKNSE_6ParamsENSA_25PipelineTmaAsyncNoClusterILi2ENSA_16PipelineTmaAsyncILi2EEEEES1B_RNSA_13PipelineStateILj2EEERT0_RT1_iRiRKNS_16SeqlenInfoQKNewKILb1ELb1EEENS2_IJiiiiEEERT_ENKUliT_T0_T1_E_clIZSF_ISO_S12_S14_EbS17_S1B_S1B_S1E_S1G_S1I_iS1J_S1N_S1O_S1Q_EUlRS1R_iE0_NS3_ILb1EEES1Y_EEDaiS1R_S1S_S1T_:
[----:B------:R-:W-:Y:S01]  /*3a6e0*/  R2UR UR5, R2 ;  /* 0x00000000020572ca */ /* 0x000fe200000e0000 */
[----:B------:R-:W-:-:S12]  /*3a6f0*/  ULDC UR4, c[0x0][0x20] ;  /* 0x0000080000047ab9 */ /* 0x000fd80000000800 */
[----:B------:R-:W-:-:S09]  /*3a700*/  UIADD3 UR4, -UR4, UR5, URZ ;  /* 0x0000000504047290 */ /* 0x000fd2000fffe13f */
[----:B------:R-:W2:Y:S04]  /*3a710*/  LDL.64 R6, [UR4+0x18] ;  /* 0x00001804ff067983 */ /* 0x000ea80008100a00 */
[----:B------:R-:W3:Y:S01]  /*3a720*/  LDL.64 R4, [UR4] ;  /* 0x00000004ff047983 */ /* 0x000ee20008100a00 */
[----:B------:R-:W-:-:S03]  /*3a730*/  ULDC.64 UR6, c[0x0][0x208] ;  /* 0x0000820000067ab9 */ /* 0x000fc60000000a00 */
[----:B--2---:R-:W2:Y:S04]  /*3a740*/  LD.E R2, desc[UR6][R6.64+0x1c] ;  /* 0x00001c0606027980 */ /* 0x004ea8000c101900 */
[----:B---3--:R0:W5:Y:S04]  /*3a750*/  LD.E R10, desc[UR6][R4.64] ;  /* 0x00000006040a7980 */ /* 0x008168000c101900 */
[----:B------:R0:W5:Y:S01]  /*3a760*/  LD.E R11, desc[UR6][R4.64+0x4] ;  /* 0x00000406040b7980 */ /* 0x000162000c101900 */
[----:B------:R-:W-:Y:S01]  /*3a770*/  BSSY B1, `(.L_x_4110) ;  /* 0x0000007000017945 */ /* 0x000fe20003800000 */
[----:B------:R-:W-:Y:S01]  /*3a780*/  IMAD.MOV.U32 R3, RZ, RZ, R53 ;  /* 0x000000ffff037224 */ /* 0x000fe200078e0035 */
[----:B--2---:R-:W-:-:S04]  /*3a790*/  LOP3.LUT R2, R2, 0x1, RZ, 0xfc, !PT ;  /* 0x0000000102027812 */ /* 0x004fc800078efcff */
[----:B------:R-:W-:Y:S01]  /*3a7a0*/  ISETP.NE.AND P0, PT, R2, 0x3, PT ;  /* 0x000000030200780c */ /* 0x000fe20003f05270 */
[----:B------:R-:W-:-:S12]  /*3a7b0*/  IMAD.MOV.U32 R2, RZ, RZ, R32 ;  /* 0x000000ffff027224 */ /* 0x000fd800078e0020 */
[----:B0-----:R-:W-:Y:S05]  /*3a7c0*/  @!P0 BRA `(.L_x_4111) ;  /* 0x0000000000048947 */ /* 0x001fea0003800000 */
[----:B------:R-:W-:Y:S01]  /*3a7d0*/  BPT.TRAP 0x1 ;  /* 0x000000040000795c */ /* 0x000fe20000300000 */
.L_x_4111:
[----:B------:R-:W-:Y:S05]  /*3a7e0*/  BSYNC B1 ;  /* 0x0000000000017941 */ /* 0x000fea0003800000 */
.L_x_4110:
        /* <DEDUP_REMOVED lines=13> */
.L_x_4113:
[----:B------:R-:W-:Y:S05]  /*3a8c0*/  BSYNC B1 ;  /* 0x0000000000017941 */ /* 0x000fea0003800000 */
.L_x_4112:
        /* <DEDUP_REMOVED lines=8> */
.L_x_4115:
[----:B------:R-:W-:Y:S05]  /*3a950*/  BSYNC B1 ;  /* 0x0000000000017941 */ /* 0x000fea0003800000 */
.L_x_4114:
[----:B0----5:R-:W2:Y:S04]  /*3a960*/  LDL.64 R8, [UR4] ;  /* 0x00000004ff087983 */ /* 0x021ea80008100a00 */
[----:B------:R-:W3:Y:S04]  /*3a970*/  LDL.64 R6, [UR4+0x28] ;  /* 0x00002804ff067983 */ /* 0x000ee80008100a00 */
[----:B------:R-:W4:Y:S04]  /*3a980*/  LDL.64 R4, [UR4+0x20] ;  /* 0x00002004ff047983 */ /* 0x000f280008100a00 */
[----:B------:R-:W4:Y:S04]  /*3a990*/  LDL.64 R10, [UR4+0x8] ;  /* 0x00000804ff0a7983 */ /* 0x000f280008100a00 */
[----:B--2---:R-:W2:Y:S04]  /*3a9a0*/  LD.E R9, desc[UR6][R8.64] ;  /* 0x0000000608097980 */ /* 0x004ea8000c101900 */
[----:B---3--:R-:W2:Y:S01]  /*3a9b0*/  LD.E.64 R12, desc[UR6][R6.64] ;  /* 0x00000006060c7980 */ /* 0x008ea2000c101b00 */
[----:B------:R-:W-:Y:S05]  /*3a9c0*/  WARPSYNC.ALL ;  /* 0x0000000000007948 */ /* 0x000fea0003800000 */
[----:B----4-:R0:W-:Y:S04]  /*3a9d0*/  ST.E desc[UR6][R10.64], RZ ;  /* 0x000000ff0a007985 */ /* 0x0101e8000c101906 */
[----:B------:R-:W3:Y:S01]  /*3a9e0*/  LD.E.64 R6, desc[UR6][R4.64] ;  /* 0x0000000604067980 */ /* 0x000ee2000c101b00 */
[----:B--2---:R-:W-:Y:S01]  /*3a9f0*/  IMAD R8, R9, 0x300, R12 ;  /* 0x0000030009087824 */ /* 0x004fe200078e020c */
[----:B------:R-:W-:Y:S01]  /*3aa00*/  WARPGROUP.ARRIVE ;  /* 0x00000000000079c5 */ /* 0x000fe20000000000 */
[----:B------:R-:W-:-:S02]  /*3aa10*/  IMAD.MOV.U32 R9, RZ, RZ, R13 ;  /* 0x000000ffff097224 */ /* 0x000fc400078e000d */
[----:B------:R-:W-:Y:S01]  /*3aa20*/  IMAD.MOV.U32 R209, RZ, RZ, 0x1 ;  /* 0x00000001ffd17424 */ /* 0x000fe200078e00ff */
        /* <DEDUP_REMOVED lines=10> */
[----:B------:R-:W-:-:S03]  /*3aad0*/  WARPGROUP.ARRIVE ;  /* 0x00000000000079c5 */ /* 0x000fc60000000000 */
        /* <DEDUP_REMOVED lines=21> */
[----:B------:R-:W-:-:S03]  /*3ac30*/  IMAD.MOV.U32 R9, RZ, RZ, R13 ;  /* 0x000000ffff097224 */ /* 0x000fc600078e000d */
        /* <DEDUP_REMOVED lines=8> */
[----:B------:R-:W2:Y:S04]  /*3acc0*/  LDL.64 R6, [UR4+0x38] ;  /* 0x00003804ff067983 */ /* 0x000ea80008100a00 */
[----:B------:R-:W3:Y:S04]  /*3acd0*/  LDL.64 R4, [UR4+0x30] ;  /* 0x00003004ff047983 */ /* 0x000ee80008100a00 */
[----:B--2---:R-:W2:Y:S01]  /*3ace0*/  LD.E R6, desc[UR6][R6.64] ;  /* 0x0000000606067980 */ /* 0x004ea2000c101900 */
[----:B---3--:R-:W-:Y:S01]  /*3acf0*/  MOV R4, R4 ;  /* 0x0000000400047202 */ /* 0x008fe20000000f00 */
[----:B------:R-:W-:Y:S01]  /*3ad00*/  BSSY B1, `(.L_x_4117) ;  /* 0x0000007000017945 */ /* 0x000fe20003800000 */
[----:B--2---:R-:W-:-:S04]  /*3ad10*/  LEA.HI R8, R6, R6, RZ, 0x1 ;  /* 0x0000000606087211 */ /* 0x004fc800078f08ff */
[----:B------:R-:W-:-:S05]  /*3ad20*/  LOP3.LUT R9, R8, 0xfffffffe, RZ, 0xc0, !PT ;  /* 0xfffffffe08097812 */ /* 0x000fca00078ec0ff */
[----:B------:R-:W-:-:S05]  /*3ad30*/  IMAD.IADD R9, R6, 0x1, -R9 ;  /* 0x0000000106097824 */ /* 0x000fca00078e0a09 */
[----:B------:R-:W-:-:S04]  /*3ad40*/  SHF.L.U32 R9, R9, 0x1f, RZ ;  /* 0x0000001f09097819 */ /* 0x000fc800000006ff */
[----:B------:R-:W1:Y:S02]  /*3ad50*/  SYNCS.PHASECHK.TRANS64.TRYWAIT P0, [R4+URZ+0x32410], R9 ;  /* 0x03241009040075a7 */ /* 0x000e64000800017f */
[----:B01----:R-:W-:Y:S05]  /*3ad60*/  @!P0 BRA `(.L_x_4118) ;  /* 0x000000ac00d48947 */ /* 0x003fea0003800000 */
.L_x_4141:
[----:B------:R-:W-:Y:S05]  /*3ad70*/  BSYNC B1 ;  /* 0x0000000000017941 */ /* 0x000fea0003800000 */
.L_x_4117:
[----:B------:R-:W2:Y:S04]  /*3ad80*/  LDL.64 R6, [UR4+0x40] ;  /* 0x00004004ff067983 */ /* 0x000ea80008100a00 */
[----:B0-----:R-:W3:Y:S04]  /*3ad90*/  LDL.64 R4, [UR4] ;  /* 0x00000004ff047983 */ /* 0x001ee80008100a00 */
[----:B--2---:R-:W2:Y:S04]  /*3ada0*/  LD.E R8, desc[UR6][R6.64+0x1c] ;  /* 0x00001c0606087980 */ /* 0x004ea8000c101900 */
[----:B---3--:R0:W5:Y:S04]  /*3adb0*/  LD.E R10, desc[UR6][R4.64] ;  /* 0x00000006040a7980 */ /* 0x008168000c101900 */
[----:B------:R0:W5:Y:S01]  /*3adc0*/  LD.E R11, desc[UR6][R4.64+0x4] ;  /* 0x00000406040b7980 */ /* 0x000162000c101900 */
[----:B------:R-:W-:Y:S01]  /*3add0*/  BSSY B1, `(.L_x_4119) ;  /* 0x0000005000017945 */ /* 0x000fe20003800000 */
[----:B--2---:R-:W-:-:S04]  /*3ade0*/  LOP3.LUT R8, R8, 0x1, RZ, 0xfc, !PT ;  /* 0x0000000108087812 */ /* 0x004fc800078efcff */
[----:B------:R-:W-:-:S13]  /*3adf0*/  ISETP.NE.AND P0, PT, R8, 0x3, PT ;  /* 0x000000030800780c */ /* 0x000fda0003f05270 */
[----:B0-----:R-:W-:Y:S05]  /*3ae00*/  @!P0 BRA `(.L_x_4120) ;  /* 0x0000000000048947 */ /* 0x001fea0003800000 */
[----:B------:R-:W-:Y:S01]  /*3ae10*/  BPT.TRAP 0x1 ;  /* 0x000000040000795c */ /* 0x000fe20000300000 */
.L_x_4120:
[----:B------:R-:W-:Y:S05]  /*3ae20*/  BSYNC B1 ;  /* 0x0000000000017941 */ /* 0x000fea0003800000 */
.L_x_4119:
        /* <DEDUP_REMOVED lines=13> */
.L_x_4122:
[----:B------:R-:W-:Y:S05]  /*3af00*/  BSYNC B1 ;  /* 0x0000000000017941 */ /* 0x000fea0003800000 */
.L_x_4121:
        /* <DEDUP_REMOVED lines=8> */
.L_x_4124:
[----:B------:R-:W-:Y:S05]  /*3af90*/  BSYNC B1 ;  /* 0x0000000000017941 */ /* 0x000fea0003800000 */
.L_x_4123:
[----:B------:R-:W2:Y:S04]  /*3afa0*/  LDL.64 R12, [UR4] ;  /* 0x00000004ff0c7983 */ /* 0x000ea80008100a00 */
[----:B------:R-:W3:Y:S04]  /*3afb0*/  LDL.64 R10, [UR4+0x58] ;  /* 0x00005804ff0a7983 */ /* 0x000ee80008100a00 */
[----:B------:R-:W4:Y:S04]  /*3afc0*/  LDL.64 R4, [UR4+0x48] ;  /* 0x00004804ff047983 */ /* 0x000f280008100a00 */
[----:B0----5:R-:W4:Y:S04]  /*3afd0*/  LDL.64 R8, [UR4+0x50] ;  /* 0x00005004ff087983 */ /* 0x021f280008100a00 */
[----:B------:R-:W4:Y:S04]  /*3afe0*/  LDL.LU R17, [R1+0x48c] ;  /* 0x00048c0001117983 */ /* 0x000f280000300800 */
[----:B--2---:R-:W2:Y:S04]  /*3aff0*/  LD.E R13, desc[UR6][R12.64] ;  /* 0x000000060c0d7980 */ /* 0x004ea8000c101900 */
[----:B---3--:R-:W2:Y:S04]  /*3b000*/  LD.E.64 R6, desc[UR6][R10.64] ;  /* 0x000000060a067980 */ /* 0x008ea8000c101b00 */
[----:B----4-:R-:W3:Y:S04]  /*3b010*/  LD.E R16, desc[UR6][R4.64] ;  /* 0x0000000604107980 */ /* 0x010ee8000c101900 */
[----:B------:R-:W4:Y:S01]  /*3b020*/  LD.E.64 R14, desc[UR6][R8.64] ;  /* 0x00000006080e7980 */ /* 0x000f22000c101b00 */
[----:B------:R-:W-:Y:S05]  /*3b030*/  WARPSYNC.ALL ;  /* 0x0000000000007948 */ /* 0x000fea0003800000 */
[----:B------:R-:W-:Y:S01]  /*3b040*/  WARPGROUP.ARRIVE ;  /* 0x00000000000079c5 */ /* 0x000fe20000000000 */
[----:B--2---:R-:W-:Y:S01]  /*3b050*/  IMAD R6, R13, 0xc00, R6 ;  /* 0x00000c000d067824 */ /* 0x004fe200078e0206 */
[----:B---3--:R-:W-:-:S04]  /*3b060*/  ISETP.NE.U32.AND P0, PT, R16, RZ, PT ;  /* 0x000000ff1000720c */ /* 0x008fc80003f05070 */
[----:B------:R-:W-:Y:S02]  /*3b070*/  R2UR UR10, R6 ;  /* 0x00000000060a72ca */ /* 0x000fe400000e0000 */
[----:B----4-:R-:W-:Y:S02]  /*3b080*/  R2UR UR8, R14 ;  /* 0x000000000e0872ca */ /* 0x010fe400000e0000 */
[----:B------:R-:W-:Y:S02]  /*3b090*/  R2UR UR9, R15 ;  /* 0x000000000f0972ca */ /* 0x000fe400000e0000 */
[----:B------:R-:W-:-:S03]  /*3b0a0*/  R2UR UR11, R7 ;  /* 0x00000000070b72ca */ /* 0x000fc600000e0000 */
[----:B------:R-:W-:-:S10]  /*3b0b0*/  VOTEU.ANY UP0, P0 ;  /* 0x00000000003f7886 */ /* 0x000fd40000000100 */
        /* <DEDUP_REMOVED lines=177> */
[----:B------:R-:W0:Y:S02]  /*3bbd0*/  S2R R235, SR_TID.X ;  /* 0x0000000000eb7919 */ /* 0x000e240000002100 */
        /* <DEDUP_REMOVED lines=8> */
[----:B------:R-:W2:Y:S04]  /*3bc60*/  @!P1 LDL.64 R6, [UR4+0x18] ;  /* 0x00001804ff069983 */ /* 0x000ea80008100a00 */
[----:B------:R-:W3:Y:S01]  /*3bc70*/  @!P1 LDL.64 R8, [UR4] ;  /* 0x00000004ff089983 */ /* 0x000ee20008100a00 */
[----:B------:R-:W-:-:S04]  /*3bc80*/  SHF.R.U32.HI R10, RZ, 0x7, R235 ;  /* 0x00000007ff0a7819 */ /* 0x000fc800000116eb */
[----:B------:R-:W-:-:S05]  /*3bc90*/  IADD3 R10, -R10, 0xb, RZ ;  /* 0x0000000b0a0a7810 */ /* 0x000fca0007ffe1ff */
[----:B------:R1:W-:Y:S06]  /*3bca0*/  BAR.ARV R10, 0x100 ;  /* 0x0004000a0000751d */ /* 0x0003ec0000002000 */
[----:B--2---:R-:W2:Y:S04]  /*3bcb0*/  @!P1 LD.E.64 R6, desc[UR6][R6.64+0x30] ;  /* 0x0000300606069980 */ /* 0x004ea8000c101b00 */
[----:B---3--:R-:W3:Y:S01]  /*3bcc0*/  @!P1 LD.E R8, desc[UR6][R8.64] ;  /* 0x0000000608089980 */ /* 0x008ee2000c101900 */
[----:B--2---:R-:W-:-:S05]  /*3bcd0*/  @!P1 MOV R11, R6 ;  /* 0x00000006000b9202 */ /* 0x004fca0000000f00 */
[----:B---3--:R-:W-:-:S05]  /*3bce0*/  @!P1 IMAD R11, R8, 0x8, R11 ;  /* 0x00000008080b9824 */ /* 0x008fca00078e020b */
[----:B------:R-:W-:-:S04]  /*3bcf0*/  @!P1 PRMT R11, RZ, 0x654, R11 ;  /* 0x00000654ff0b9816 */ /* 0x000fc8000000000b */
[----:B------:R2:W-:Y:S01]  /*3bd00*/  @!P1 SYNCS.ARRIVE.TRANS64.RED.A1T0 RZ, [R11+URZ], RZ ;  /* 0x000000ff0bff99a7 */ /* 0x0005e2000810043f */
[----:B0-----:R-:W3:Y:S04]  /*3bd10*/  LD.E R5, desc[UR6][R2.64+0x24] ;  /* 0x0000240602057980 */ /* 0x001ee8000c101900 */
[----:B------:R-:W4:Y:S04]  /*3bd20*/  LD.E R4, desc[UR6][R2.64] ;  /* 0x0000000602047980 */ /* 0x000f28000c101900 */
[----:B------:R-:W2:Y:S01]  /*3bd30*/  LD.E R73, desc[UR6][R72.64] ;  /* 0x0000000648497980 */ /* 0x000ea2000c101900 */
[----:B------:R-:W-:-:S03]  /*3bd40*/  LOP3.LUT R17, R17, 0xfff7ffff, RZ, 0xc0, !PT ;  /* 0xfff7ffff11117812 */ /* 0x000fc600078ec0ff */
[----:B------:R-:W2:Y:S01]  /*3bd50*/  LD.E R74, desc[UR6][R2.64+0x18] ;  /* 0x00001806024a7980 */ /* 0x000ea2000c101900 */
[----:B------:R-:W-:-:S03]  /*3bd60*/  @P1 LOP3.LUT R17, R17, 0x80000, RZ, 0xfc, !PT ;  /* 0x0008000011111812 */ /* 0x000fc600078efcff */
[----:B------:R-:W2:Y:S04]  /*3bd70*/  LD.E R13, desc[UR6][R2.64+0x8] ;  /* 0x00000806020d7980 */ /* 0x000ea8000c101900 */
[----:B------:R0:W-:Y:S04]  /*3bd80*/  STL [R1+0x48c], R17 ;  /* 0x00048c1101007387 */ /* 0x0001e80000100800 */
[----:B------:R-:W2:Y:S04]  /*3bd90*/  LD.E R16, desc[UR6][R2.64+0x4] ;  /* 0x0000040602107980 */ /* 0x000ea8000c101900 */
[----:B------:R-:W2:Y:S04]  /*3bda0*/  LD.E R21, desc[UR6][R2.64+0xc] ;  /* 0x00000c0602157980 */ /* 0x000ea8000c101900 */
[----:B------:R-:W2:Y:S04]  /*3bdb0*/  LD.E R20, desc[UR6][R2.64+0x10] ;  /* 0x0000100602147980 */ /* 0x000ea8000c101900 */
[----:B------:R-:W2:Y:S01]  /*3bdc0*/  LD.E R75, desc[UR6][R2.64+0x14] ;  /* 0x00001406024b7980 */ /* 0x000ea2000c101900 */
[----:B---3--:R-:W-:-:S13]  /*3bdd0*/  ISETP.NE.AND P0, PT, R5, 0x1, PT ;  /* 0x000000010500780c */ /* 0x008fda0003f05270 */
[----:B------:R-:W3:Y:S04]  /*3bde0*/  @P0 LD.E R14, desc[UR6][R2.64+0x28] ;  /* 0x00002806020e0980 */ /* 0x000ee8000c101900 */
[----:B0-----:R-:W3:Y:S01]  /*3bdf0*/  @P0 LD.E R17, desc[UR6][R2.64+0x2c] ;  /* 0x00002c0602110980 */ /* 0x001ee2000c101900 */
        /* <DEDUP_REMOVED lines=8> */
[--C-:B-1----:R-:W-:Y:S02]  /*3be80*/  SHF.R.S32.HI R10, RZ, 0x2, R9.reuse ;  /* 0x00000002ff0a7819 */ /* 0x102fe40000011409 */
[----:B--2---:R-:W-:-:S02]  /*3be90*/  SHF.R.S32.HI R11, RZ, 0x1f, R9 ;  /* 0x0000001fff0b7819 */ /* 0x004fc40000011409 */
[----:B------:R-:W-:Y:S02]  /*3bea0*/  LEA.HI R8, R8, R7, RZ, 0x5 ;  /* 0x0000000708087211 */ /* 0x000fe400078f28ff */
[----:B------:R-:W-:Y:S02]  /*3beb0*/  SHF.R.S32.HI R5, RZ, 0x7, R6 ;  /* 0x00000007ff057819 */ /* 0x000fe40000011406 */
[----:B------:R-:W-:Y:S01]  /*3bec0*/  LEA.HI R11, R11, R10, RZ, 0x3 ;  /* 0x0000000a0b0b7211 */ /* 0x000fe200078f18ff */
[----:B------:R-:W-:Y:S01]  /*3bed0*/  IMAD.IADD R15, R4, 0x1, -R15 ;  /* 0x00000001040f7824 */ /* 0x000fe200078e0a0f */
[----:B------:R-:W-:Y:S02]  /*3bee0*/  SHF.R.S32.HI R8, RZ, 0x5, R8 ;  /* 0x00000005ff087819 */ /* 0x000fe40000011408 */
[----:B------:R-:W-:Y:S02]  /*3bef0*/  LEA.HI R6, R6, R5, RZ, 0x1 ;  /* 0x0000000506067211 */ /* 0x000fe400078f08ff */
[----:B------:R-:W-:Y:S01]  /*3bf00*/  LOP3.LUT R11, R11, 0xfffffff8, RZ, 0xc0, !PT ;  /* 0xfffffff80b0b7812 */ /* 0x000fe200078ec0ff */
[----:B------:R-:W-:Y:S01]  /*3bf10*/  IMAD R8, R73, 0x8, R8 ;  /* 0x0000000849087824 */ /* 0x000fe200078e0208 */
[----:B------:R-:W-:-:S02]  /*3bf20*/  LOP3.LUT R6, R6, 0x3fffffe, RZ, 0xc0, !PT ;  /* 0x03fffffe06067812 */ /* 0x000fc400078ec0ff */
[----:B------:R-:W-:Y:S01]  /*3bf30*/  LEA.HI R4, R15, R15, RZ, 0x1 ;  /* 0x0000000f0f047211 */ /* 0x000fe200078f08ff */
[----:B------:R-:W-:Y:S02]  /*3bf40*/  IMAD.IADD R11, R10, 0x1, -R11 ;  /* 0x000000010a0b7824 */ /* 0x000fe400078e0a0b */
[----:B------:R-:W-:Y:S01]  /*3bf50*/  IMAD.IADD R6, R5, 0x1, -R6 ;  /* 0x0000000105067824 */ /* 0x000fe200078e0a06 */
[----:B------:R-:W-:Y:S01]  /*3bf60*/  LOP3.LUT R4, R4, 0x1ffffffe, RZ, 0xc0, !PT ;  /* 0x1ffffffe04047812 */ /* 0x000fe200078ec0ff */
[----:B------:R-:W-:-:S04]  /*3bf70*/  IMAD.U32 R11, R8, 0x10, R11 ;  /* 0x00000010080b7824 */ /* 0x000fc800078e000b */
[----:B------:R-:W-:Y:S02]  /*3bf80*/  IMAD.IADD R4, R15, 0x1, -R4 ;  /* 0x000000010f047824 */ /* 0x000fe400078e0a04 */
[----:B------:R-:W-:-:S04]  /*3bf90*/  IMAD R11, R6, 0x40, R11 ;  /* 0x00000040060b7824 */ /* 0x000fc800078e020b */
[----:B------:R-:W-:Y:S01]  /*3bfa0*/  IMAD R11, R4, 0x8, R11 ;  /* 0x00000008040b7824 */ /* 0x000fe200078e020b */
[----:B------:R-:W-:Y:S01]  /*3bfb0*/  LOP3.LUT R4, R9, 0x7ffffffc, RZ, 0xc0, !PT ;  /* 0x7ffffffc09047812 */ /* 0x000fe200078ec0ff */
[----:B------:R-:W-:-:S04]  /*3bfc0*/  IMAD R5, R0, -0x60, RZ ;  /* 0xffffffa000057824 */ /* 0x000fc800078e02ff */
[----:B------:R-:W-:Y:S02]  /*3bfd0*/  IMAD.IADD R4, R7, 0x1, -R4 ;  /* 0x0000000107047824 */ /* 0x000fe400078e0a04 */
[----:B------:R-:W-:Y:S01]  /*3bfe0*/  VIADD R5, R5, 0x1 ;  /* 0x0000000105057836 */ /* 0x000fe20000000000 */
[----:B------:R-:W-:-:S03]  /*3bff0*/  ISETP.GE.AND P1, PT, R74, 0x1, PT ;  /* 0x000000014a00780c */ /* 0x000fc60003f26270 */
[----:B------:R-:W-:Y:S01]  /*3c000*/  IMAD R6, R4, -0x2, R5 ;  /* 0xfffffffe04067824 */ /* 0x000fe200078e0205 */
[----:B------:R-:W-:Y:S01]  /*3c010*/  LOP3.LUT R8, RZ, R21, RZ, 0x33, !PT ;  /* 0x00000015ff087212 */ /* 0x000fe200078e33ff */
[----:B------:R-:W-:-:S03]  /*3c020*/  IMAD R5, R0, -0x60, R13 ;  /* 0xffffffa000057824 */ /* 0x000fc600078e020d */
[----:B------:R-:W-:Y:S01]  /*3c030*/  IADD3 R7, -R16, R6, R13 ;  /* 0x0000000610077210 */ /* 0x000fe20007ffe10d */
[----:B------:R-:W-:Y:S01]  /*3c040*/  IMAD R10, R4, -0x2, R5 ;  /* 0xfffffffe040a7824 */ /* 0x000fe200078e0205 */
[----:B------:R-:W-:Y:S03]  /*3c050*/  BSSY B1, `(.L_x_4126) ;  /* 0x0000024000017945 */ /* 0x000fe60003800000 */
[C---:B------:R-:W-:Y:S02]  /*3c060*/  IMAD.IADD R15, R7.reuse, 0x1, R20 ;  /* 0x00000001070f7824 */ /* 0x040fe400078e0214 */
[----:B------:R-:W-:Y:S02]  /*3c070*/  IMAD.IADD R8, R7, 0x1, R8 ;  /* 0x0000000107087824 */ /* 0x000fe400078e0208 */
[----:B------:R-:W-:Y:S02]  /*3c080*/  IMAD R75, R0, -0x60, R75 ;  /* 0xffffffa0004b7824 */ /* 0x000fe400078e024b */
[----:B------:R-:W-:-:S02]  /*3c090*/  VIADD R6, R6, 0xffffffff ;  /* 0xffffffff06067836 */ /* 0x000fc40000000000 */
[----:B---3--:R-:W-:-:S05]  /*3c0a0*/  @P0 IMAD.HI.U32 R14, R11, R14, RZ ;  /* 0x0000000e0b0e0227 */ /* 0x008fca00078e00ff */
[----:B------:R-:W-:-:S05]  /*3c0b0*/  @P0 SHF.R.U32.HI R11, RZ, R17, R14 ;  /* 0x00000011ff0b0219 */ /* 0x000fca000001160e */
[----:B------:R-:W0:Y:S02]  /*3c0c0*/  SHFL.IDX PT, R17, R11, RZ, 0x1c1f ;  /* 0x001c1fff0b117589 */ /* 0x000e2400000e0000 */
[----:B0-----:R-:W-:Y:S01]  /*3c0d0*/  VIADDMNMX R7, R17, R15, R10, PT ;  /* 0x0000000f11077246 */ /* 0x001fe2000380010a */
        /* <DEDUP_REMOVED lines=10> */
[----:B------:R-:W2:Y:S04]  /*3c180*/  LD.E R4, desc[UR6][R2.64+0x1c] ;  /* 0x00001c0602047980 */ /* 0x000ea8000c101900 */
[----:B------:R-:W3:Y:S01]  /*3c190*/  LD.E R9, desc[UR6][R2.64+0x20] ;  /* 0x0000200602097980 */ /* 0x000ee2000c101900 */
[----:B--2---:R-:W-:-:S05]  /*3c1a0*/  IMAD.HI.U32 R4, R5, R4, RZ ;  /* 0x0000000405047227 */ /* 0x004fca00078e00ff */
[----:B---3--:R-:W-:-:S07]  /*3c1b0*/  SHF.R.U32.HI R5, RZ, R9, R4 ;  /* 0x00000009ff057219 */ /* 0x008fce0000011604 */
.L_x_4131:
[----:B------:R-:W-:Y:S05]  /*3c1c0*/  BSYNC B3 ;  /* 0x0000000000037941 */ /* 0x000fea0003800000 */
.L_x_4130:
[----:B------:R-:W-:Y:S01]  /*3c1d0*/  LOP3.LUT R5, RZ, R5, RZ, 0x33, !PT ;  /* 0x00000005ff057212 */ /* 0x000fe200078e33ff */
[----:B------:R-:W-:Y:S06]  /*3c1e0*/  BRA `(.L_x_4132) ;  /* 0x0000000000187947 */ /* 0x000fec0003800000 */
.L_x_4129:
[----:B------:R-:W-:-:S13]  /*3c1f0*/  ISETP.NE.AND P0, PT, R74, 0x1, PT ;  /* 0x000000014a00780c */ /* 0x000fda0003f05270 */
[----:B------:R-:W-:Y:S05]  /*3c200*/  @!P0 BRA `(.L_x_4132) ;  /* 0x0000000000108947 */ /* 0x000fea0003800000 */
[----:B------:R-:W2:Y:S04]  /*3c210*/  LD.E R4, desc[UR6][R2.64+0x1c] ;  /* 0x00001c0602047980 */ /* 0x000ea8000c101900 */
[----:B------:R-:W3:Y:S01]  /*3c220*/  LD.E R12, desc[UR6][R2.64+0x20] ;  /* 0x00002006020c7980 */ /* 0x000ee2000c101900 */
[----:B--2---:R-:W-:-:S05]  /*3c230*/  IMAD.HI.U32 R5, R5, R4, RZ ;  /* 0x0000000405057227 */ /* 0x004fca00078e00ff */
[----:B---3--:R-:W-:-:S07]  /*3c240*/  SHF.R.U32.HI R5, RZ, R12, R5 ;  /* 0x0000000cff057219 */ /* 0x008fce0000011605 */
.L_x_4132:
[----:B------:R-:W-:Y:S05]  /*3c250*/  BSYNC B2 ;  /* 0x0000000000027941 */ /* 0x000fea0003800000 */
.L_x_4128:
[----:B------:R-:W-:-:S05]  /*3c260*/  IMAD R5, R74, R5, R6 ;  /* 0x000000054a057224 */ /* 0x000fca00078e0206 */
[----:B------:R-:W-:Y:S02]  /*3c270*/  VIMNMX R0, R0, R5, !PT ;  /* 0x0000000500007248 */ /* 0x000fe40007fe0100 */
[----:B------:R-:W-:-:S07]  /*3c280*/  VIADDMNMX R7, R5, R74, R7, PT ;  /* 0x0000004a05077246 */ /* 0x000fce0003800107 */
.L_x_4127:
[----:B------:R-:W-:Y:S05]  /*3c290*/  BSYNC B1 ;  /* 0x0000000000017941 */ /* 0x000fea0003800000 */
.L_x_4126:
        /* <DEDUP_REMOVED lines=132> */
.L_x_4138:
[----:B------:R-:W-:Y:S05]  /*3cae0*/  BSYNC B3 ;  /* 0x0000000000037941 */ /* 0x000fea0003800000 */
.L_x_4137:
[----:B------:R-:W-:Y:S01]  /*3caf0*/  LOP3.LUT R13, RZ, R13, RZ, 0x33, !PT ;  /* 0x0000000dff0d7212 */ /* 0x000fe200078e33ff */
[----:B------:R-:W-:Y:S06]  /*3cb00*/  BRA `(.L_x_4139) ;  /* 0x0000000000187947 */ /* 0x000fec0003800000 */
.L_x_4136:
[----:B------:R-:W-:-:S13]  /*3cb10*/  ISETP.NE.AND P6, PT, R74, 0x1, PT ;  /* 0x000000014a00780c */ /* 0x000fda0003fc5270 */
[----:B------:R-:W-:Y:S05]  /*3cb20*/  @!P6 BRA `(.L_x_4139) ;  /* 0x000000000010e947 */ /* 0x000fea0003800000 */
[----:B------:R-:W2:Y:S04]  /*3cb30*/  LD.E R4, desc[UR6][R2.64+0x1c] ;  /* 0x00001c0602047980 */ /* 0x000ea8000c101900 */
[----:B------:R-:W3:Y:S01]  /*3cb40*/  LD.E R8, desc[UR6][R2.64+0x20] ;  /* 0x0000200602087980 */ /* 0x000ee2000c101900 */
[----:B--2---:R-:W-:-:S05]  /*3cb50*/  IMAD.HI.U32 R13, R13, R4, RZ ;  /* 0x000000040d0d7227 */ /* 0x004fca00078e00ff */
[----:B---3--:R-:W-:-:S07]  /*3cb60*/  SHF.R.U32.HI R13, RZ, R8, R13 ;  /* 0x00000008ff0d7219 */ /* 0x008fce000001160d */
.L_x_4139:
[----:B------:R-:W-:Y:S05]  /*3cb70*/  BSYNC B2 ;  /* 0x0000000000027941 */ /* 0x000fea0003800000 */
.L_x_4135:
[----:B------:R-:W-:-:S05]  /*3cb80*/  IMAD R13, R74, R13, R6 ;  /* 0x0000000d4a0d7224 */ /* 0x000fca00078e0206 */
[----:B------:R-:W-:Y:S02]  /*3cb90*/  VIADDMNMX R7, R13, R74, R7, PT ;  /* 0x0000004a0d077246 */ /* 0x000fe40003800107 */
[----:B------:R-:W-:-:S07]  /*3cba0*/  VIMNMX R0, R0, R13, !PT ;  /* 0x0000000d00007248 */ /* 0x000fce0007fe0100 */
.L_x_4134:
[----:B------:R-:W-:Y:S05]  /*3cbb0*/  BSYNC B1 ;  /* 0x0000000000017941 */ /* 0x000fea0003800000 */
.L_x_4133:
[C---:B------:R-:W-:Y:S01]  /*3cbc0*/  ISETP.GT.AND P0, PT, R0.reuse, 0x1, !P0 ;  /* 0x000000010000780c */ /* 0x040fe20004704270 */
[----:B------:R-:W2:Y:S01]  /*3cbd0*/  LDL.64 R2, [UR4+0x70] ;  /* 0x00007004ff027983 */ /* 0x000ea20008100a00 */
        /* <DEDUP_REMOVED lines=67> */
[----:B------:R-:W-:-:S04]  /*3d010*/  ISETP.GT.AND P0, PT, R0, 0x48, !P1 ;  /* 0x000000480000780c */ /* 0x000fc80004f04270 */
[----:B------:R-:W-:-:S04]  /*3d020*/  ISETP.LT.OR P0, PT, R7, 0x49, P0 ;  /* 0x000000490700780c */ /* 0x000fc80000701670 */
[----:B------:R-:W-:Y:S02]  /*3d030*/  FSEL R62, R62, -INF , !P0 ;  /* 0xff8000003e3e7808 */ /* 0x000fe40004000000 */
[C---:B------:R-:W-:Y:S02]  /*3d040*/  ISETP.GT.AND P0, PT, R0.reuse, RZ, !P6 ;  /* 0x000000ff0000720c */ /* 0x040fe40007704270 */
[C---:B------:R-:W-:Y:S02]  /*3d050*/  ISETP.GT.AND P2, PT, R0.reuse, 0x49, !P2 ;  /* 0x000000490000780c */ /* 0x040fe40005744270 */
[----:B------:R-:W-:Y:S02]  /*3d060*/  ISETP.LT.OR P0, PT, R7, 0x1, P0 ;  /* 0x000000010700780c */ /* 0x000fe40000701670 */
[----:B------:R-:W-:Y:S02]  /*3d070*/  ISETP.GT.AND P3, PT, R0, 0x50, !P3 ;  /* 0x000000500000780c */ /* 0x000fe40005f64270 */
[----:B------:R-:W-:-:S02]  /*3d080*/  FSEL R8, R26, -INF , !P0 ;  /* 0xff8000001a087808 */ /* 0x000fc40004000000 */
        /* <DEDUP_REMOVED lines=18> */
[----:B------:R-:W-:Y:S02]  /*3d1b0*/  ISETP.LT.OR P2, PT, R7, 0x4a, P2 ;  /* 0x0000004a0700780c */ /* 0x000fe40001741670 */
[----:B------:R-:W-:Y:S02]  /*3d1c0*/  FMNMX.FTZ R11, R59, R4, !PT ;  /* 0x000000043b0b7209 */ /* 0x000fe40007810000 */
        /* <DEDUP_REMOVED lines=16> */
[----:B------:R-:W-:-:S05]  /*3d2d0*/  FMNMX.FTZ R11, R71, R0, !PT ;  /* 0x00000000470b7209 */ /* 0x000fca0007810000 */
[----:B--2---:R0:W-:Y:S04]  /*3d2e0*/  ST.E desc[UR6][R2.64+0x4], R11 ;  /* 0x0000040b02007985 */ /* 0x0041e8000c101906 */
[----:B------:R-:W2:Y:S01]  /*3d2f0*/  LD.E R4, desc[UR6][R2.64+0x4] ;  /* 0x0000040602047980 */ /* 0x000ea2000c101900 */
        /* <DEDUP_REMOVED lines=22> */
[----:B0-----:R-:W-:-:S05]  /*3d460*/  FMNMX.FTZ R11, R69, R0, !PT ;  /* 0x00000000450b7209 */ /* 0x001fca0007810000 */
[----:B------:R-:W0:Y:S02]  /*3d470*/  SHFL.BFLY PT, R0, R11, 0x2, 0x1f ;  /* 0x0c401f000b007f89 */ /* 0x000e2400000e0000 */
[----:B0-----:R-:W-:Y:S02]  /*3d480*/  FMNMX.FTZ R0, R11, R0, !PT ;  /* 0x000000000b007209 */ /* 0x001fe40007810000 */
[----:B------:R-:W-:Y:S04]  /*3d490*/  ST.E desc[UR6][R2.64], R11 ;  /* 0x0000000b02007985 */ /* 0x000fe8000c101906 */
[----:B--2---:R-:W0:Y:S02]  /*3d4a0*/  SHFL.BFLY PT, R7, R4, 0x2, 0x1f ;  /* 0x0c401f0004077f89 */ /* 0x004e2400000e0000 */
[----:B0-----:R-:W-:-:S02]  /*3d4b0*/  FMNMX.FTZ R10, R4, R7, !PT ;  /* 0x00000007040a7209 */ /* 0x001fc40007810000 */
[----:B------:R-:W0:Y:S04]  /*3d4c0*/  SHFL.BFLY PT, R7, R0, 0x1, 0x1f ;  /* 0x0c201f0000077f89 */ /* 0x000e2800000e0000 */
[----:B------:R-:W1:Y:S01]  /*3d4d0*/  SHFL.BFLY PT, R15, R10, 0x1, 0x1f ;  /* 0x0c201f000a0f7f89 */ /* 0x000e6200000e0000 */
[----:B0-----:R-:W-:Y:S02]  /*3d4e0*/  FMNMX.FTZ R13, R0, R7, !PT ;  /* 0x00000007000d7209 */ /* 0x001fe40007810000 */
[----:B-1----:R-:W-:-:S03]  /*3d4f0*/  FMNMX.FTZ R15, R10, R15, !PT ;  /* 0x0000000f0a0f7209 */ /* 0x002fc60007810000 */
[----:B------:R-:W-:Y:S04]  /*3d500*/  ST.E desc[UR6][R2.64], R13 ;  /* 0x0000000d02007985 */ /* 0x000fe8000c101906 */
[----:B------:R0:W-:Y:S04]  /*3d510*/  ST.E desc[UR6][R2.64+0x4], R15 ;  /* 0x0000040f02007985 */ /* 0x0001e8000c101906 */
[----:B------:R-:W2:Y:S04]  /*3d520*/  LDL.64 R6, [UR4+0x70] ;  /* 0x00007004ff067983 */ /* 0x000ea80008100a00 */
[----:B--2---:R-:W2:Y:S04]  /*3d530*/  LD.E R4, desc[UR6][R6.64+0x20] ;  /* 0x0000200606047980 */ /* 0x004ea8000c101900 */
[----:B------:R-:W2:Y:S04]  /*3d540*/  LD.E R17, desc[UR6][R6.64] ;  /* 0x0000000606117980 */ /* 0x000ea8000c101900 */
[----:B------:R-:W3:Y:S01]  /*3d550*/  LD.E R21, desc[UR6][R6.64+0x4] ;  /* 0x0000040606157980 */ /* 0x000ee2000c101900 */
[C---:B--2---:R-:W-:Y:S01]  /*3d560*/  FMUL.FTZ R0, R17.reuse, R4 ;  /* 0x0000000411007220 */ /* 0x044fe20000410000 */
[----:B------:R-:W-:-:S04]  /*3d570*/  FSETP.NEU.FTZ.AND P0, PT, R17, -INF , PT ;  /* 0xff8000001100780b */ /* 0x000fc80003f1d000 */
[----:B------:R-:W-:Y:S01]  /*3d580*/  FSEL R17, R0, RZ, P0 ;  /* 0x000000ff00117208 */ /* 0x000fe20000000000 */
[----:B---3--:R-:W-:Y:S01]  /*3d590*/  FMUL.FTZ R0, R4, R21 ;  /* 0x0000001504007220 */ /* 0x008fe20000410000 */
[----:B------:R-:W-:-:S04]  /*3d5a0*/  FSETP.NEU.FTZ.AND P0, PT, R21, -INF , PT ;  /* 0xff8000001500780b */ /* 0x000fc80003f1d000 */
[----:B0-----:R-:W-:Y:S01]  /*3d5b0*/  FSEL R3, R0, RZ, P0 ;  /* 0x000000ff00037208 */ /* 0x001fe20000000000 */
[-CC-:B------:R-:W-:Y:S01]  /*3d5c0*/  FFMA.FTZ R168, R24, R4.reuse, -R17.reuse ;  /* 0x0000000418a87223 */ /* 0x180fe20000010811 */
[----:B------:R-:W-:-:S03]  /*3d5d0*/  FFMA.FTZ R28, R25, R4, -R17 ;  /* 0x00000004191c7223 */ /* 0x000fc60000010811 */
[-CC-:B------:R-:W-:Y:S01]  /*3d5e0*/  FFMA.FTZ R25, R8, R4.reuse, -R3.reuse ;  /* 0x0000000408197223 */ /* 0x180fe20000010803 */
[-C--:B------:R-:W-:Y:S01]  /*3d5f0*/  FFMA.FTZ R169, R27, R4.reuse, -R3 ;  /* 0x000000041ba97223 */ /* 0x080fe20000010803 */
[-C--:B------:R-:W-:Y:S01]  /*3d600*/  FFMA.FTZ R26, R9, R4.reuse, -R17 ;  /* 0x00000004091a7223 */ /* 0x080fe20000010811 */
[-C--:B------:R-:W-:Y:S01]  /*3d610*/  FFMA.FTZ R24, R30, R4.reuse, -R3 ;  /* 0x000000041e187223 */ /* 0x080fe20000010803 */
[----:B------:R-:W-:Y:S01]  /*3d620*/  MUFU.EX2 R168, R168 ;  /* 0x000000a800a87308 */ /* 0x000fe20000000800 */
[-C--:B------:R-:W-:Y:S01]  /*3d630*/  FFMA.FTZ R170, R29, R4.reuse, -R17 ;  /* 0x000000041daa7223 */ /* 0x080fe20000010811 */
[----:B------:R-:W-:-:S06]  /*3d640*/  FFMA.FTZ R171, R31, R4, -R3 ;  /* 0x000000041fab7223 */ /* 0x000fcc0000010803 */
[----:B------:R-:W0:Y:S01]  /*3d650*/  MUFU.EX2 R28, R28 ;  /* 0x0000001c001c7308 */ /* 0x000e220000000800 */
[-C--:B------:R-:W-:Y:S01]  /*3d660*/  FFMA.FTZ R12, R5, R4.reuse, -R17 ;  /* 0x00000004050c7223 */ /* 0x080fe20000010811 */
[----:B------:R-:W-:-:S06]  /*3d670*/  FFMA.FTZ R16, R34, R4, -R3 ;  /* 0x0000000422107223 */ /* 0x000fcc0000010803 */
[----:B------:R-:W-:Y:S08]  /*3d680*/  MUFU.EX2 R25, R25 ;  /* 0x0000001900197308 */ /* 0x000ff00000000800 */
[----:B------:R-:W1:Y:S01]  /*3d690*/  MUFU.EX2 R169, R169 ;  /* 0x000000a900a97308 */ /* 0x000e620000000800 */
[----:B------:R-:W-:-:S07]  /*3d6a0*/  FFMA.FTZ R11, R33, R4, -R17 ;  /* 0x00000004210b7223 */ /* 0x000fce0000010811 */
[----:B------:R-:W2:Y:S01]  /*3d6b0*/  MUFU.EX2 R26, R26 ;  /* 0x0000001a001a7308 */ /* 0x000ea20000000800 */
[----:B------:R-:W-:-:S07]  /*3d6c0*/  FFMA.FTZ R15, R35, R4, -R3 ;  /* 0x00000004230f7223 */ /* 0x000fce0000010803 */
[----:B------:R-:W3:Y:S01]  /*3d6d0*/  MUFU.EX2 R24, R24 ;  /* 0x0000001800187308 */ /* 0x000ee20000000800 */
[----:B------:R-:W-:-:S07]  /*3d6e0*/  FFMA.FTZ R14, R36, R4, -R17 ;  /* 0x00000004240e7223 */ /* 0x000fce0000010811 */
[----:B------:R-:W4:Y:S01]  /*3d6f0*/  MUFU.EX2 R170, R170 ;  /* 0x000000aa00aa7308 */ /* 0x000f220000000800 */
[----:B------:R-:W-:-:S07]  /*3d700*/  FFMA.FTZ R20, R38, R4, -R3 ;  /* 0x0000000426147223 */ /* 0x000fce0000010803 */
[----:B------:R-:W5:Y:S01]  /*3d710*/  MUFU.EX2 R171, R171 ;  /* 0x000000ab00ab7308 */ /* 0x000f620000000800 */
[----:B0-----:R-:W-:Y:S01]  /*3d720*/  FADD.FTZ R5, R168, R28 ;  /* 0x0000001ca8057221 */ /* 0x001fe20000010000 */
[----:B------:R-:W-:-:S06]  /*3d730*/  FFMA.FTZ R13, R37, R4, -R17 ;  /* 0x00000004250d7223 */ /* 0x000fcc0000010811 */
[----:B------:R-:W0:Y:S01]  /*3d740*/  MUFU.EX2 R12, R12 ;  /* 0x0000000c000c7308 */ /* 0x000e220000000800 */
[-CC-:B------:R-:W-:Y:S01]  /*3d750*/  FFMA.FTZ R184, R40, R4.reuse, -R17.reuse ;  /* 0x0000000428b87223 */ /* 0x180fe20000010811 */
[-CC-:B------:R-:W-:Y:S01]  /*3d760*/  FFMA.FTZ R183, R41, R4.reuse, -R17.reuse ;  /* 0x0000000429b77223 */ /* 0x180fe20000010811 */
[----:B------:R-:W-:-:S05]  /*3d770*/  FFMA.FTZ R186, R44, R4, -R17 ;  /* 0x000000042cba7223 */ /* 0x000fca0000010811 */
[----:B------:R-:W0:Y:S01]  /*3d780*/  MUFU.EX2 R16, R16 ;  /* 0x0000001000107308 */ /* 0x000e220000000800 */
[-CC-:B------:R-:W-:Y:S01]  /*3d790*/  FFMA.FTZ R185, R45, R4.reuse, -R17.reuse ;  /* 0x000000042db97223 */ /* 0x180fe20000010811 */
[-CC-:B------:R-:W-:Y:S01]  /*3d7a0*/  FFMA.FTZ R193, R48, R4.reuse, -R17.reuse ;  /* 0x0000000430c17223 */ /* 0x180fe20000010811 */
[-CC-:B------:R-:W-:Y:S01]  /*3d7b0*/  FFMA.FTZ R190, R49, R4.reuse, -R17.reuse ;  /* 0x0000000431be7223 */ /* 0x180fe20000010811 */
[-CC-:B------:R-:W-:Y:S01]  /*3d7c0*/  FFMA.FTZ R195, R52, R4.reuse, -R17.reuse ;  /* 0x0000000434c37223 */ /* 0x180fe20000010811 */
[-CC-:B------:R-:W-:Y:S01]  /*3d7d0*/  FFMA.FTZ R194, R53, R4.reuse, -R17.reuse ;  /* 0x0000000435c27223 */ /* 0x180fe20000010811 */
[-CC-:B------:R-:W-:Y:S02]  /*3d7e0*/  FFMA.FTZ R201, R56, R4.reuse, -R17.reuse ;  /* 0x0000000438c97223 */ /* 0x180fe40000010811 */
[----:B------:R-:W0:Y:S01]  /*3d7f0*/  MUFU.EX2 R11, R11 ;  /* 0x0000000b000b7308 */ /* 0x000e220000000800 */
[-CC-:B------:R-:W-:Y:S01]  /*3d800*/  FFMA.FTZ R200, R57, R4.reuse, -R17.reuse ;  /* 0x0000000439c87223 */ /* 0x180fe20000010811 */
[-CC-:B------:R-:W-:Y:S01]  /*3d810*/  FFMA.FTZ R203, R60, R4.reuse, -R17.reuse ;  /* 0x000000043ccb7223 */ /* 0x180fe20000010811 */
[-CC-:B------:R-:W-:Y:S01]  /*3d820*/  FFMA.FTZ R202, R61, R4.reuse, -R17.reuse ;  /* 0x000000043dca7223 */ /* 0x180fe20000010811 */
[-CC-:B------:R-:W-:Y:S01]  /*3d830*/  FFMA.FTZ R206, R64, R4.reuse, -R17.reuse ;  /* 0x0000000440ce7223 */ /* 0x180fe20000010811 */
[-CC-:B------:R-:W-:Y:S01]  /*3d840*/  FFMA.FTZ R205, R65, R4.reuse, -R17.reuse ;  /* 0x0000000441cd7223 */ /* 0x180fe20000010811 */
[-CC-:B------:R-:W-:Y:S01]  /*3d850*/  FFMA.FTZ R208, R68, R4.reuse, -R17.reuse ;  /* 0x0000000444d07223 */ /* 0x180fe20000010811 */
[-C--:B------:R-:W-:Y:S01]  /*3d860*/  FFMA.FTZ R207, R69, R4.reuse, -R17 ;  /* 0x0000000445cf7223 */ /* 0x080fe20000010811 */
[----:B------:R-:W0:Y:S01]  /*3d870*/  MUFU.EX2 R15, R15 ;  /* 0x0000000f000f7308 */ /* 0x000e220000000800 */
[----:B-1----:R-:W-:Y:S01]  /*3d880*/  FADD.FTZ R9, R25, R169 ;  /* 0x000000a919097221 */ /* 0x002fe20000010000 */
[-C--:B------:R-:W-:Y:S01]  /*3d890*/  FFMA.FTZ R17, R39, R4.reuse, -R3 ;  /* 0x0000000427117223 */ /* 0x080fe20000010803 */
[----:B--2---:R-:W-:Y:S01]  /*3d8a0*/  FADD.FTZ R5, R26, R5 ;  /* 0x000000051a057221 */ /* 0x004fe20000010000 */
[----:B------:R-:W-:Y:S01]  /*3d8b0*/  FFMA.FTZ R0, R42, R4, -R3 ;  /* 0x000000042a007223 */ /* 0x000fe20000010803 */
[----:B---3--:R-:W-:-:S03]  /*3d8c0*/  FADD.FTZ R2, R24, R9 ;  /* 0x0000000918027221 */ /* 0x008fc60000010000 */
[----:B------:R-:W1:Y:S01]  /*3d8d0*/  MUFU.EX2 R14, R14 ;  /* 0x0000000e000e7308 */ /* 0x000e620000000800 */
[----:B----4-:R-:W-:Y:S01]  /*3d8e0*/  FADD.FTZ R5, R170, R5 ;  /* 0x00000005aa057221 */ /* 0x010fe20000010000 */
[----:B-----5:R-:W-:-:S06]  /*3d8f0*/  FADD.FTZ R9, R171, R2 ;  /* 0x00000002ab097221 */ /* 0x020fcc0000010000 */
[----:B------:R-:W2:Y:S01]  /*3d900*/  MUFU.EX2 R20, R20 ;  /* 0x0000001400147308 */ /* 0x000ea20000000800 */
[----:B------:R-:W-:Y:S01]  /*3d910*/  FFMA.FTZ R187, R43, R4, -R3 ;  /* 0x000000042bbb7223 */ /* 0x000fe20000010803 */
[----:B0-----:R-:W-:-:S06]  /*3d920*/  FADD.FTZ R2, R12, R5 ;  /* 0x000000050c027221 */ /* 0x001fcc0000010000 */
[----:B------:R-:W0:Y:S01]  /*3d930*/  MUFU.EX2 R13, R13 ;  /* 0x0000000d000d7308 */ /* 0x000e220000000800 */
[----:B------:R-:W-:Y:S01]  /*3d940*/  FADD.FTZ R8, R16, R9 ;  /* 0x0000000910087221 */ /* 0x000fe20000010000 */
[----:B------:R-:W-:-:S06]  /*3d950*/  FFMA.FTZ R189, R46, R4, -R3 ;  /* 0x000000042ebd7223 */ /* 0x000fcc0000010803 */
[----:B------:R-:W3:Y:S01]  /*3d960*/  MUFU.EX2 R17, R17 ;  /* 0x0000001100117308 */ /* 0x000ee20000000800 */
[----:B------:R-:W-:Y:S01]  /*3d970*/  FADD.FTZ R5, R11, R2 ;  /* 0x000000020b057221 */ /* 0x000fe20000010000 */
[----:B------:R-:W-:-:S06]  /*3d980*/  FADD.FTZ R9, R15, R8 ;  /* 0x000000080f097221 */ /* 0x000fcc0000010000 */
[----:B------:R-:W4:Y:S01]  /*3d990*/  MUFU.EX2 R184, R184 ;  /* 0x000000b800b87308 */ /* 0x000f220000000800 */
[----:B------:R-:W-:-:S07]  /*3d9a0*/  FFMA.FTZ R188, R47, R4, -R3 ;  /* 0x000000042fbc7223 */ /* 0x000fce0000010803 */
[----:B------:R-:W5:Y:S01]  /*3d9b0*/  MUFU.EX2 R0, R0 ;  /* 0x0000000000007308 */ /* 0x000f620000000800 */
[----:B-1----:R-:W-:Y:S01]  /*3d9c0*/  FADD.FTZ R2, R14, R5 ;  /* 0x000000050e027221 */ /* 0x002fe20000010000 */
[----:B--2---:R-:W-:-:S06]  /*3d9d0*/  FADD.FTZ R10, R20, R9 ;  /* 0x00000009140a7221 */ /* 0x004fcc0000010000 */
[----:B------:R-:W1:Y:S01]  /*3d9e0*/  MUFU.EX2 R183, R183 ;  /* 0x000000b700b77308 */ /* 0x000e620000000800 */
[----:B------:R-:W-:-:S07]  /*3d9f0*/  FFMA.FTZ R197, R50, R4, -R3 ;  /* 0x0000000432c57223 */ /* 0x000fce0000010803 */
[----:B------:R-:W2:Y:S01]  /*3da00*/  MUFU.EX2 R187, R187 ;  /* 0x000000bb00bb7308 */ /* 0x000ea20000000800 */
[----:B0-----:R-:W-:Y:S01]  /*3da10*/  FADD.FTZ R5, R13, R2 ;  /* 0x000000020d057221 */ /* 0x001fe20000010000 */
[----:B---3--:R-:W-:-:S06]  /*3da20*/  FADD.FTZ R9, R17, R10 ;  /* 0x0000000a11097221 */ /* 0x008fcc0000010000 */
[----:B------:R-:W0:Y:S01]  /*3da30*/  MUFU.EX2 R186, R186 ;  /* 0x000000ba00ba7308 */ /* 0x000e220000000800 */
[----:B------:R-:W-:-:S07]  /*3da40*/  FFMA.FTZ R196, R51, R4, -R3 ;  /* 0x0000000433c47223 */ /* 0x000fce0000010803 */
[----:B------:R-:W3:Y:S01]  /*3da50*/  MUFU.EX2 R189, R189 ;  /* 0x000000bd00bd7308 */ /* 0x000ee20000000800 */
[----:B----4-:R-:W-:Y:S01]  /*3da60*/  FADD.FTZ R2, R184, R5 ;  /* 0x00000005b8027221 */ /* 0x010fe20000010000 */
[----:B-----5:R-:W-:-:S06]  /*3da70*/  FADD.FTZ R30, R0, R9 ;  /* 0x00000009001e7221 */ /* 0x020fcc0000010000 */
        /* <DEDUP_REMOVED lines=50> */
[----:B------:R-:W1:Y:S08]  /*3dda0*/  MUFU.EX2 R205, R205 ;  /* 0x000000cd00cd7308 */ /* 0x000e700000000800 */
[----:B------:R-:W2:Y:S01]  /*3ddb0*/  MUFU.EX2 R21, R21 ;  /* 0x0000001500157308 */ /* 0x000ea20000000800 */
[----:B0-----:R-:W-:Y:S01]  /*3ddc0*/  FADD.FTZ R3, R202, R3 ;  /* 0x00000003ca037221 */ /* 0x001fe20000010000 */
[----:B---3--:R-:W-:-:S06]  /*3ddd0*/  FADD.FTZ R5, R9, R2 ;  /* 0x0000000209057221 */ /* 0x008fcc0000010000 */
[----:B------:R-:W0:Y:S08]  /*3dde0*/  MUFU.EX2 R208, R208 ;  /* 0x000000d000d07308 */ /* 0x000e300000000800 */
[----:B------:R-:W3:Y:S01]  /*3ddf0*/  MUFU.EX2 R182, R182 ;  /* 0x000000b600b67308 */ /* 0x000ee20000000800 */
[----:B----4-:R-:W-:Y:S01]  /*3de00*/  FADD.FTZ R2, R206, R3 ;  /* 0x00000003ce027221 */ /* 0x010fe20000010000 */
[----:B-----5:R-:W-:-:S06]  /*3de10*/  FADD.FTZ R4, R180, R5 ;  /* 0x00000005b4047221 */ /* 0x020fcc0000010000 */
[----:B------:R-:W4:Y:S08]  /*3de20*/  MUFU.EX2 R207, R207 ;  /* 0x000000cf00cf7308 */ /* 0x000f300000000800 */
[----:B------:R-:W5:Y:S01]  /*3de30*/  MUFU.EX2 R181, R181 ;  /* 0x000000b500b57308 */ /* 0x000f620000000800 */
[----:B-1----:R-:W-:Y:S01]  /*3de40*/  FADD.FTZ R3, R205, R2 ;  /* 0x00000002cd037221 */ /* 0x002fe20000010000 */
[----:B--2---:R-:W-:-:S03]  /*3de50*/  FADD.FTZ R5, R21, R4 ;  /* 0x0000000415057221 */ /* 0x004fc60000010000 */
[----:B0-----:R-:W-:Y:S01]  /*3de60*/  FADD.FTZ R2, R208, R3 ;  /* 0x00000003d0027221 */ /* 0x001fe20000010000 */
[----:B---3--:R-:W-:-:S03]  /*3de70*/  FADD.FTZ R4, R182, R5 ;  /* 0x00000005b6047221 */ /* 0x008fc60000010000 */
[----:B----4-:R-:W-:Y:S01]  /*3de80*/  FADD.FTZ R31, R207, R2 ;  /* 0x00000002cf1f7221 */ /* 0x010fe20000010000 */
[----:B-----5:R-:W-:-:S04]  /*3de90*/  FADD.FTZ R33, R181, R4 ;  /* 0x00000004b5217221 */ /* 0x020fc80000010000 */
[----:B------:R-:W-:Y:S04]  /*3dea0*/  ST.E desc[UR6][R6.64+0x10], R31 ;  /* 0x0000101f06007985 */ /* 0x000fe8000c101906 */
[----:B------:R0:W-:Y:S04]  /*3deb0*/  ST.E desc[UR6][R6.64+0x14], R33 ;  /* 0x0000142106007985 */ /* 0x0001e8000c101906 */
[----:B------:R-:W2:Y:S04]  /*3dec0*/  LDL.64 R36, [UR4] ;  /* 0x00000004ff247983 */ /* 0x000ea80008100a00 */
[----:B------:R-:W3:Y:S01]  /*3ded0*/  LDL.64 R38, [UR4+0x98] ;  /* 0x00009804ff267983 */ /* 0x000ee20008100a00 */
[----:B------:R-:W-:-:S03]  /*3dee0*/  LEA.HI R34, R235, 0x8, RZ, 0x19 ;  /* 0x00000008eb227811 */ /* 0x000fc600078fc8ff */
[----:B------:R-:W4:Y:S02]  /*3def0*/  LDL.64 R2, [UR4+0x80] ;  /* 0x00008004ff027983 */ /* 0x000f240008100a00 */
[----:B------:R1:W-:Y:S06]  /*3df00*/  BAR.SYNC.DEFER_BLOCKING R34, 0x100 ;  /* 0x000400220000751d */ /* 0x0003ec0000010000 */
[----:B0-----:R-:W5:Y:S04]  /*3df10*/  LDL.64 R6, [UR4+0x88] ;  /* 0x00008804ff067983 */ /* 0x001f680008100a00 */
[----:B--2---:R-:W2:Y:S04]  /*3df20*/  LD.E R37, desc[UR6][R36.64] ;  /* 0x0000000624257980 */ /* 0x004ea8000c101900 */
[----:B---3--:R-:W2:Y:S04]  /*3df30*/  LD.E.64 R4, desc[UR6][R38.64] ;  /* 0x0000000626047980 */ /* 0x008ea8000c101b00 */
[----:B----4-:R-:W3:Y:S04]  /*3df40*/  LD.E R27, desc[UR6][R2.64] ;  /* 0x00000006021b7980 */ /* 0x010ee8000c101900 */
[----:B------:R-:W4:Y:S04]  /*3df50*/  LD.E R29, desc[UR6][R2.64+0x4] ;  /* 0x00000406021d7980 */ /* 0x000f28000c101900 */
        /* <DEDUP_REMOVED lines=72> */
[----:B--2---:R-:W-:-:S03]  /*3e3e0*/  IMAD R4, R37, 0xc00, R4 ;  /* 0x00000c0025047824 */ /* 0x004fc600078e0204 */
        /* <DEDUP_REMOVED lines=58> */
[----:B------:R-:W-:Y:S02]  /*3e790*/  F2FP.BF16.F32.PACK_AB R169, R169, R25 ;  /* 0x00000019a9a9723e */ /* 0x000fe400000010ff */
[----:B------:R-:W-:Y:S01]  /*3e7a0*/  F2FP.BF16.F32.PACK_AB R171, R171, R24 ;  /* 0x00000018abab723e */ /* 0x000fe200000010ff */
        /* <DEDUP_REMOVED lines=128> */
[----:B------:R-:W-:Y:S01]  /*3efb0*/  ST.E desc[UR6][R6.64], RZ ;  /* 0x000000ff06007985 */ /* 0x000fe2000c101906 */
[----:B0-----:R-:W-:-:S06]  /*3efc0*/  WARPGROUP.ARRIVE ;  /* 0x00000000000079c5 */ /* 0x001fcc0000000000 */
[----:B------:R-:W-:Y:S03]  /*3efd0*/  HGMMA.64x256x16.F32.BF16 R24, R168, gdesc[UR8].tnspB, RZ, !UPT, gsb0 ;  /* 0x43e00008a8187df0 */ /* 0x000fe6000c0018ff */
[----:B------:R-:W-:Y:S02]  /*3efe0*/  WARPGROUP.DEPBAR.LE gsb0, 0x0 ;  /* 0x00008000000079c5 */ /* 0x000fe40000010000 */
        /* <DEDUP_REMOVED lines=128> */
[----:B------:R-:W-:Y:S04]  /*3f7f0*/  ST.E desc[UR6][R6.64], R209 ;  /* 0x000000d106007985 */ /* 0x000fe8000c101906 */
[----:B0-----:R-:W5:Y:S04]  /*3f800*/  LD.E R24, desc[UR6][R2.64] ;  /* 0x0000000602187980 */ /* 0x001f68000c101900 */
[----:B-1----:R-:W5:Y:S04]  /*3f810*/  LD.E R25, desc[UR6][R2.64+0x4] ;  /* 0x0000040602197980 */ /* 0x002f68000c101900 */
[----:B--2---:R-:W2:Y:S04]  /*3f820*/  LD.E R26, desc[UR6][R2.64+0x8] ;  /* 0x00000806021a7980 */ /* 0x004ea8000c101900 */
[----:B---3--:R-:W2:Y:S04]  /*3f830*/  LD.E R27, desc[UR6][R2.64+0xc] ;  /* 0x00000c06021b7980 */ /* 0x008ea8000c101900 */
[----:B----4-:R-:W2:Y:S04]  /*3f840*/  LD.E R28, desc[UR6][R2.64+0x10] ;  /* 0x00001006021c7980 */ /* 0x010ea8000c101900 */
        /* <DEDUP_REMOVED lines=130> */
[----:B------:R-:W-:-:S04]  /*40070*/  F2FP.BF16.F32.PACK_AB R171, R17, R20 ;  /* 0x0000001411ab723e */ /* 0x000fc800000010ff */
[----:B--2---:R-:W-:-:S06]  /*40080*/  WARPGROUP.ARRIVE ;  /* 0x00000000000079c5 */ /* 0x004fcc0000000000 */
[----:B------:R-:W-:Y:S03]  /*40090*/  HGMMA.64x256x16.F32.BF16 R24, R168, gdesc[UR8].tnspB, R24, gsb0 ;  /* 0x43e00008a8187df0 */ /* 0x000fe60008001818 */
        /* <DEDUP_REMOVED lines=1457> */
[----:B------:R-:W-:-:S13]  /*45bb0*/  LOP3.LUT P6, RZ, R235, 0x7f, RZ, 0xc0, !PT ;  /* 0x0000007febff7812 */ /* 0x000fda00078cc0ff */
[----:B0-----:R-:W-:Y:S05]  /*45bc0*/  @P6 BRA `(.L_x_4140) ;  /* 0x0000000000206947 */ /* 0x001fea0003800000 */
[----:B------:R-:W2:Y:S04]  /*45bd0*/  LDL.64 R2, [UR4+0x40] ;  /* 0x00004004ff027983 */ /* 0x000ea80008100a00 */
[----:B------:R-:W3:Y:S04]  /*45be0*/  LDL.64 R4, [UR4] ;  /* 0x00000004ff047983 */ /* 0x000ee80008100a00 */
[----:B--2---:R-:W2:Y:S04]  /*45bf0*/  LD.E.64 R2, desc[UR6][R2.64+0x30] ;  /* 0x0000300602027980 */ /* 0x004ea8000c101b00 */
[----:B---3--:R-:W3:Y:S01]  /*45c00*/  LD.E R4, desc[UR6][R4.64] ;  /* 0x0000000604047980 */ /* 0x008ee2000c101900 */
[----:B--2---:R-:W-:-:S05]  /*45c10*/  MOV R7, R2 ;  /* 0x0000000200077202 */ /* 0x004fca0000000f00 */
[----:B---3--:R-:W-:-:S05]  /*45c20*/  IMAD R0, R4, 0x8, R7 ;  /* 0x0000000804007824 */ /* 0x008fca00078e0207 */
[----:B------:R-:W-:-:S04]  /*45c30*/  PRMT R0, RZ, 0x654, R0 ;  /* 0x00000654ff007816 */ /* 0x000fc80000000000 */
[----:B------:R0:W-:Y:S03]  /*45c40*/  SYNCS.ARRIVE.TRANS64.RED.A1T0 RZ, [R0+URZ], RZ ;  /* 0x000000ff00ff79a7 */ /* 0x0001e6000810043f */
.L_x_4140:
[----:B------:R-:W-:-:S04]  /*45c50*/  IMAD.MOV.U32 R237, RZ, RZ, 0x0 ;  /* 0x00000000ffed7424 */ /* 0x000fc800078e00ff */
[----:B0-----:R-:W-:Y:S05]  /*45c60*/  RET.REL.NODEC R236 `(_ZN7cutlass13device_kernelIN5flash11enable_sm90INS1_16FlashAttnFwdSm90INS1_25CollectiveMainloopFwdSm90ILi2EN4cute5tupleIJNS5_1CILi1EEES8_S8_EEENS6_IJNS7_ILi128EEENS7_ILi96EEENS7_ILi64EEEEEELi256ENS_10bfloat16_tEfNS_4arch4Sm90ELb0ELb1ELb0ELb1ELb0ELb1ELb1ELb1ELb0ELb1ELb0ELb0EEENS1_21CollectiveEpilogueFwdINS6_IJSA_NS7_ILi256EEESB_EEES9_SE_SG_Li256ELb1ELb1ELb0ELb0EEENS1_36VarlenDynamicPersistentTileSchedulerILi128ELi96ELi256ELi128ELb0ELb1ELb1ELb1ELb0ELb1EEEEEEEEEvNT_6ParamsE) ;  /* 0xfffffba0ece47950 */ /* 0x001fea0003c3ffff */
.L_x_4116:
[----:B0-----:R0:W1:Y:S02]  /*45c70*/  SYNCS.PHASECHK.TRANS64.TRYWAIT P0, [R8+URZ], R9 ;  /* 0x00000009080075a7 */ /* 0x001064000800017f */
[----:B-1----:R-:W-:Y:S05]  /*45c80*/  @!P0 NANOSLEEP.SYNCS 0x989680 ;  /* 0x009896800000895d */ /* 0x002fea0003900000 */
[----:B------:R-:W1:Y:S02]  /*45c90*/  @!P0 SYNCS.PHASECHK.TRANS64 P0, [R8+URZ], R9 ;  /* 0x00000009080085a7 */ /* 0x000e64000800007f */
[----:B-1----:R-:W-:Y:S05]  /*45ca0*/  @!P0 BRA `(.L_x_4116) ;  /* 0xfffffffc00f08947 */ /* 0x002fea000383ffff */
[----:B------:R-:W-:Y:S05]  /*45cb0*/  BRA `(.L_x_4115) ;  /* 0xffffff4c00247947 */ /* 0x000fea000383ffff */
.L_x_4118:
[----:B0-----:R0:W1:Y:S02]  /*45cc0*/  SYNCS.PHASECHK.TRANS64.TRYWAIT P0, [R4+URZ+0x32410], R9 ;  /* 0x03241009040075a7 */ /* 0x001064000800017f */
[----:B-1----:R-:W-:Y:S05]  /*45cd0*/  @!P0 NANOSLEEP.SYNCS 0x989680 ;  /* 0x009896800000895d */ /* 0x002fea0003900000 */
[----:B------:R-:W1:Y:S02]  /*45ce0*/  @!P0 SYNCS.PHASECHK.TRANS64 P0, [R4+URZ+0x32410], R9 ;  /* 0x03241009040085a7 */ /* 0x000e64000800007f */
[----:B-1----:R-:W-:Y:S05]  /*45cf0*/  @!P0 BRA `(.L_x_4118) ;  /* 0xfffffffc00f08947 */ /* 0x002fea000383ffff */
[----:B------:R-:W-:Y:S05]  /*45d00*/  BRA `(.L_x_4141) ;  /* 0xffffff5000187947 */ /* 0x000fea000383ffff */
.L_x_4125:
[----:B0-----:R0:W1:Y:S02]  /*45d10*/  SYNCS.PHASECHK.TRANS64.TRYWAIT P0, [R8+URZ], R9 ;  /* 0x00000009080075a7 */ /* 0x001064000800017f */
[----:B-1----:R-:W-:Y:S05]  /*45d20*/  @!P0 NANOSLEEP.SYNCS 0x989680 ;  /* 0x009896800000895d */ /* 0x002fea0003900000 */
[----:B------:R-:W1:Y:S02]  /*45d30*/  @!P0 SYNCS.PHASECHK.TRANS64 P0, [R8+URZ], R9 ;  /* 0x00000009080085a7 */ /* 0x000e64000800007f */
[----:B-1----:R-:W-:Y:S05]  /*45d40*/  @!P0 BRA `(.L_x_4125) ;  /* 0xfffffffc00f08947 */ /* 0x002fea000383ffff */
[----:B------:R-:W-:Y:S05]  /*45d50*/  BRA `(.L_x_4124) ;  /* 0xffffff50008c7947 */ /* 0x000fea000383ffff */
.L_x_4142:
        /* <DEDUP_REMOVED lines=10> */
.L_x_6047:


//--------------------- .text._ZN7cutlass13device_kernelIN5flash11enable_sm90INS1_16FlashAttnFwdSm90INS1_25CollectiveMainloopFwdSm90ILi2EN4cute5tupleIJNS5_1CILi1EEES8_S8_EEENS6_IJNS7_ILi128EEENS7_ILi96EEENS7_ILi64EEEEEELi256ENS_10bfloat16_tEfNS_4arch4Sm90ELb1ELb0ELb0ELb0ELb0ELb0ELb0ELb1ELb0ELb1ELb0ELb0EEENS1_21CollectiveEpilogueFwdINS6_IJSA_NS7_ILi256EEESB_EEES9_SE_SG_Li256ELb0ELb1ELb0ELb0EEENS1_30DynamicPersistentTileSchedulerILi256ELi128ELb0ELb1ELb1EEEEEEEEEvNT_6ParamsE --------------------------
	.section	.text._ZN7cutlass13device_kernelIN5flash11enable_sm90INS1_16FlashAttnFwdSm90INS1_25CollectiveMainloopFwdSm90ILi2EN4cute5tupleIJNS5_1CILi1EEES8_S8_EEENS6_IJNS7_ILi128EEENS7_ILi96EEENS7_ILi64EEEEEELi256ENS_10bfloat16_tEfNS_4arch4Sm90ELb1ELb0ELb0ELb0ELb0ELb0ELb0ELb1ELb0ELb1ELb0ELb0EEENS1_21CollectiveEpilogueFwdINS6_IJSA_NS7_ILi256EEESB_EEES9_SE_SG_Li256ELb0ELb1ELb0ELb0EEENS1_30DynamicPersistentTileSchedulerILi256ELi128ELb0ELb1ELb1EEEEEEEEEvNT_6ParamsE,"ax",@progbits
	.align	128
.text._ZN7cutlass13device_kernelIN5flash11enable_sm90INS1_16FlashAttnFwdSm90INS1_25CollectiveMainloopFwdSm90ILi2EN4cute5tupleIJNS5_1CILi1EEES8_S8_EEENS6_IJNS7_ILi128EEENS7_ILi96EEENS7_ILi64EEEEEELi256ENS_10bfloat16_tEfNS_4arch4Sm90ELb1ELb0ELb0ELb0ELb0ELb0ELb0ELb1ELb0ELb1ELb0ELb0EEENS1_21CollectiveEpilogueFwdINS6_IJSA_NS7_ILi256EEESB_EEES9_SE_SG_Li256ELb0ELb1ELb0ELb0EEENS1_30DynamicPersistentTileSchedulerILi256ELi128ELb0ELb1ELb1EEEEEEEEEvNT_6ParamsE:
        .type           _ZN7cutlass13device_kernelIN5flash11enable_sm90INS1_16FlashAttnFwdSm90INS1_25CollectiveMainloopFwdSm90ILi2EN4cute5tupleIJNS5_1CILi1EEES8_S8_EEENS6_IJNS7_ILi128EEENS7_ILi96EEENS7_ILi64EEEEEELi256ENS_10bfloat16_tEfNS_4arch4Sm90ELb1ELb0ELb0ELb0ELb0ELb0ELb0ELb1ELb0ELb1ELb0ELb0EEENS1_21CollectiveEpilogueFwdINS6_IJSA_NS7_ILi256EEESB_EEES9_SE_SG_Li256ELb0ELb1ELb0ELb0EEENS1_30DynamicPersistentTileSchedulerILi256ELi128ELb0ELb1ELb1EEEEEEEEEvNT_6ParamsE,@function
        .size           _ZN7cutlass13device_kernelIN5flash11enable_sm90INS1_16FlashAttnFwdSm90INS1_25CollectiveMainloopFwdSm90ILi2EN4cute5tupleIJNS5_1CILi1EEES8_S8_EEENS6_IJNS7_ILi128EEENS7_ILi96EEENS7_ILi64EEEEEELi256ENS_10bfloat16_tEfNS_4arch4Sm90ELb1ELb0ELb0ELb0ELb0ELb0ELb0ELb1ELb0ELb1ELb0ELb0EEENS1_21CollectiveEpilogueFwdINS6_IJSA_NS7_ILi256EEESB_EEES9_SE_SG_Li256ELb0ELb1ELb0ELb0EEENS1_30DynamicPersistentTileSchedulerILi256ELi128ELb0ELb1ELb1EEEEEEEEEvNT_6ParamsE,(.L_x_6049 - _ZN7cutlass13device_kernelIN5flash11enable_sm90INS1_16FlashAttnFwdSm90INS1_25CollectiveMainloopFwdSm90ILi2EN4cute5tupleIJNS5_1CILi1EEES8_S8_EEENS6_IJNS7_ILi128EEENS7_ILi96EEENS7_ILi64EEEEEELi256ENS_10bfloat16_tEfNS_4arch4Sm90ELb1ELb0ELb0ELb0ELb0ELb0ELb0ELb1ELb0ELb1ELb0ELb0EEENS1_21CollectiveEpilogueFwdINS6_IJSA_NS7_ILi256EEESB_EEES9_SE_SG_Li256ELb0ELb1ELb0ELb0EEENS1_30DynamicPersistentTileSchedulerILi256ELi128ELb0ELb1ELb1EEEEEEEEEvNT_6ParamsE)
        .other          _ZN7cutlass13device_kernelIN5flash11enable_sm90INS1_16FlashAttnFwdSm90INS1_25CollectiveMainloopFwdSm90ILi2EN4cute5tupleIJNS5_1CILi1EEES8_S8_EEENS6_IJNS7_ILi128EEENS7_ILi96EEENS7_ILi64EEEEEELi256ENS_10bfloat16_tEfNS_4arch4Sm90ELb1ELb0ELb0ELb0ELb0ELb0ELb0ELb1ELb0ELb1ELb0ELb0EEENS1_21CollectiveEpilogueFwdINS6_IJSA_NS7_ILi256EEESB_EEES9_SE_SG_Li256ELb0ELb1ELb0ELb0EEENS1_30DynamicPersistentTileSchedulerILi256ELi128ELb0ELb1ELb1EEEEEEEEEvNT_6ParamsE,@"STO_CUDA_ENTRY STV_DEFAULT"
_ZN7cutlass13device_kernelIN5flash11enable_sm90INS1_16FlashAttnFwdSm90INS1_25CollectiveMainloopFwdSm90ILi2EN4cute5tupleIJNS5_1CILi1EEES8_S8_EEENS6_IJNS7_ILi128EEENS7_ILi96EEENS7_ILi64EEEEEELi256ENS_10bfloat16_tEfNS_4arch4Sm90ELb1ELb0ELb0ELb0ELb0ELb0ELb0ELb1ELb0ELb1ELb0ELb0EEENS1_21CollectiveEpilogueFwdINS6_IJSA_NS7_ILi256EEESB_EEES9_SE_SG_Li256ELb0ELb1ELb0ELb0EEENS1_30DynamicPersistentTileSchedulerILi256ELi128ELb0ELb1ELb1EEEEEEEEEvNT_6ParamsE:
        /* <DEDUP_REMOVED lines=18> */
.L_x_4144:
[----:B------:R-:W-:Y:S05]  /*0120*/  BSYNC B0 ;  /* 0x0000000000007941 */ /* 0x000fea0003800000 */
.L_x_4143:
        /* <DEDUP_REMOVED lines=41> */
.L_x_4145:
        /* <DEDUP_REMOVED lines=22> */
.L_x_4146:
        /* <DEDUP_REMOVED lines=18> */
.L_x_4147:
        /* <DEDUP_REMOVED lines=22> */
.L_x_4148:
        /* <DEDUP_REMOVED lines=22> */
.L_x_4149:
[----:B------:R-:W-:Y:S01]  /*0900*/  PLOP3.LUT P0, PT, PT, PT, UP0, 0x80, 0x0 ;  /* 0x000000000000781c */ /* 0x000fe20003f0f008 */
[----:B------:R-:W-:Y:S01]  /*0910*/  UMOV UR40, 0x1 ;  /* 0x0000000100287882 */ /* 0x000fe20000000000 */
[----:B------:R-:W-:Y:S01]  /*0920*/  NOP ;  /* 0x0000000000007918 */ /* 0x000fe20000000000 */
[----:B------:R-:W-:Y:S01]  /*0930*/  USEL UR40, UR40, 0x2, !UP0 ;  /* 0x0000000228287887 */ /* 0x000fe2000c000000 */
[----:B------:R-:W-:Y:S01]  /*0940*/  ULDC.64 UR46, c[0x0][0x208] ;  /* 0x00008200002e7ab9 */ /* 0x000fe20000000a00 */
[----:B012-4-:R-:W-:Y:S08]  /*0950*/  BAR.SYNC.DEFER_BLOCKING 0x0 ;  /* 0x0000000000007b1d */ /* 0x017ff00000010000 */
[----:B------:R-:W-:Y:S05]  /*0960*/  @!P0 BRA `(.L_x_4150) ;  /* 0x000000a000bc8947 */ /* 0x000fea0003800000 */
.L_x_4151:
        /* <DEDUP_REMOVED lines=39> */
[----:B------:R-:W-:Y:S02]  /*0be0*/  LEA.HI R3, R3, R212, RZ, 0x3 ;  /* 0x000000d403037211 */ /* 0x000fe400078f18ff */
[----:B------:R-:W-:Y:S01]  /*0bf0*/  LEA.HI R11, R11, R8, RZ, 0x3 ;  /* 0x000000080b0b7211 */ /* 0x000fe200078f18ff */
[----:B------:R-:W-:Y:S01]  /*0c00*/  IMAD.IADD R7, R212, 0x1, -R7 ;  /* 0x00000001d4077824 */ /* 0x000fe200078e0a07 */
[----:B------:R-:W-:Y:S02]  /*0c10*/  SHF.R.S32.HI R205, RZ, 0x7, R0 ;  /* 0x00000007ffcd7819 */ /* 0x000fe40000011400 */
[----:B------:R-:W-:-:S02]  /*0c20*/  LOP3.LUT R4, R4, 0xfffffc00, RZ, 0xc0, !PT ;  /* 0xfffffc0004047812 */ /* 0x000fc400078ec0ff */
[----:B------:R-:W-:Y:S02]  /*0c30*/  LOP3.LUT R23, R3, 0xfffffff8, RZ, 0xc0, !PT ;  /* 0xfffffff803177812 */ /* 0x000fe400078ec0ff */
[----:B------:R-:W-:Y:S01]  /*0c40*/  LOP3.LUT R11, R11, 0xfffffff8, RZ, 0xc0, !PT ;  /* 0xfffffff80b0b7812 */ /* 0x000fe200078ec0ff */
[----:B------:R-:W-:Y:S01]  /*0c50*/  IMAD R5, R5, 0x40, R4 ;  /* 0x0000004005057824 */ /* 0x000fe200078e0204 */
        /* <DEDUP_REMOVED lines=25> */
.L_x_4202:
        /* <DEDUP_REMOVED lines=21> */
.L_x_4152:
[----:B------:R-:W-:Y:S01]  /*0f40*/  ULDC UR8, c[0x0][0xc54] ;  /* 0x0003150000087ab9 */ /* 0x000fe20000000800 */
[----:B------:R-:W-:Y:S01]  /*0f50*/  UMOV UR4, UR9 ;  /* 0x0000000900047c82 */ /* 0x000fe20008000000 */
[----:B------:R-:W-:-:S11]  /*0f60*/  UISETP.NE.AND UP0, UPT, UR8, 0x1, UPT ;  /* 0x000000010800788c */ /* 0x000fd6000bf05270 */
[----:B------:R-:W-:Y:S02]  /*0f70*/  @UP0 ULDC.64 UR10, c[0x0][0xc58] ;  /* 0x00031600000a0ab9 */ /* 0x000fe40000000a00 */
[----:B------:R-:W-:-:S04]  /*0f80*/  UIMAD.WIDE.U32 UR6, UR9, UR10, URZ ;  /* 0x0000000a090672a5 */ /* 0x000fc8000f8e003f */
[----:B------:R-:W-:-:S04]  /*0f90*/  @UP0 USHF.R.U32.HI UR4, URZ, UR11, UR7 ;  /* 0x0000000b3f040299 */ /* 0x000fc80008011607 */
[----:B------:R-:W-:-:S12]  /*0fa0*/  UIMAD UR6, UR4, UR8, URZ ;  /* 0x00000008040672a4 */ /* 0x000fd8000f8e023f */
.L_x_4153:
[----:B------:R-:W-:Y:S01]  /*0fb0*/  ULOP3.LUT UR4, URZ, UR4, URZ, 0x33, !UPT ;  /* 0x000000043f047292 */ /* 0x000fe2000f8e333f */
[----:B------:R-:W-:Y:S01]  /*0fc0*/  PLOP3.LUT P0, PT, PT, PT, PT, 0x80, 0x0 ;  /* 0x000000000000781c */ /* 0x000fe20003f0f070 */
[----:B------:R-:W-:Y:S01]  /*0fd0*/  UIADD3 UR10, UR9, -UR6, URZ ;  /* 0x80000006090a7290 */ /* 0x000fe2000fffe03f */
[----:B------:R-:W-:Y:S01]  /*0fe0*/  CS2R R4, SRZ ;  /* 0x0000000000047805 */ /* 0x000fe2000001ff00 */
[----:B------:R-:W-:Y:S01]  /*0ff0*/  ULDC UR7, c[0x0][0x448] ;  /* 0x0001120000077ab9 */ /* 0x000fe20000000800 */
[----:B------:R-:W-:Y:S01]  /*1000*/  ULDC UR6, c[0x0][0xc3c] ;  /* 0x00030f0000067ab9 */ /* 0x000fe20000000800 */
[----:B------:R-:W-:Y:S01]  /*1010*/  UISETP.NE.AND UP2, UPT, UR7, 0x1, UPT ;  /* 0x000000010700788c */ /* 0x000fe2000bf45270 */
[----:B------:R-:W-:Y:S01]  /*1020*/  CS2R R6, SRZ ;  /* 0x0000000000067805 */ /* 0x000fe2000001ff00 */
[----:B------:R-:W-:Y:S01]  /*1030*/  UIADD3 UR4, UR4, UR6, URZ ;  /* 0x0000000604047290 */ /* 0x000fe2000fffe03f */
[----:B------:R-:W-:Y:S01]  /*1040*/  CS2R R180, SRZ ;  /* 0x0000000000b47805 */ /* 0x000fe2000001ff00 */
[----:B------:R-:W-:Y:S01]  /*1050*/  ULDC.64 UR12, c[0x0][0x418] ;  /* 0x00010600000c7ab9 */ /* 0x000fe20000000a00 */
[----:B------:R-:W-:Y:S01]  /*1060*/  ULDC UR43, c[0x0][0x424] ;  /* 0x00010900002b7ab9 */ /* 0x000fe20000000800 */
[----:B------:R-:W-:Y:S01]  /*1070*/  UISETP.NE.U32.AND UP0, UPT, UR12, URZ, UPT ;  /* 0x0000003f0c00728c */ /* 0x000fe2000bf05070 */
[----:B------:R-:W-:Y:S01]  /*1080*/  CS2R R148, SRZ ;  /* 0x0000000000947805 */ /* 0x000fe2000001ff00 */
[----:B------:R-:W-:Y:S01]  /*1090*/  USHF.L.U32 UR44, UR4, 0x7, URZ ;  /* 0x00000007042c7899 */ /* 0x000fe2000800063f */
[----:B------:R-:W-:Y:S01]  /*10a0*/  CS2R R178, SRZ ;  /* 0x0000000000b27805 */ /* 0x000fe2000001ff00 */
[----:B------:R-:W-:Y:S01]  /*10b0*/  UISETP.NE.AND.EX UP0, UPT, UR13, URZ, UPT, UP0 ;  /* 0x0000003f0d00728c */ /* 0x000fe2000bf05300 */
[----:B------:R-:W-:Y:S01]  /*10c0*/  CS2R R144, SRZ ;  /* 0x0000000000907805 */ /* 0x000fe2000001ff00 */
[----:B------:R-:W-:Y:S01]  /*10d0*/  UIADD3 UR4, UR44, 0x7f, URZ ;  /* 0x0000007f2c047890 */ /* 0x000fe2000fffe03f */
[----:B------:R-:W-:Y:S01]  /*10e0*/  CS2R R176, SRZ ;  /* 0x0000000000b07805 */ /* 0x000fe2000001ff00 */
[----:B------:R-:W-:Y:S01]  /*10f0*/  ULDC UR8, c[0x0][0x288] ;  /* 0x0000a20000087ab9 */ /* 0x000fe20000000800 */
[----:B------:R-:W-:Y:S01]  /*1100*/  @UP2 ULDC UR6, c[0x0][0x44c] ;  /* 0x0001130000062ab9 */ /* 0x000fe20000000800 */
[----:B------:R-:W-:Y:S01]  /*1110*/  UIADD3 UR8, -UR8, 0x60, URZ ;  /* 0x0000006008087890 */ /* 0x000fe2000fffe13f */
[----:B------:R-:W-:Y:S01]  /*1120*/  CS2R R140, SRZ ;  /* 0x00000000008c7805 */ /* 0x000fe2000001ff00 */
[----:B------:R-:W-:Y:S01]  /*1130*/  UIMAD.WIDE.U32 UR6, UR4, UR6, URZ ;  /* 0x00000006040672a5 */ /* 0x000fe2000f8e003f */
[----:B------:R-:W-:Y:S01]  /*1140*/  CS2R R174, SRZ ;  /* 0x0000000000ae7805 */ /* 0x000fe2000001ff00 */
[----:B------:R-:W-:Y:S01]  /*1150*/  USEL UR43, UR43, 0x1, UP0 ;  /* 0x000000012b2b7887 */ /* 0x000fe20008000000 */
[----:B------:R-:W-:Y:S01]  /*1160*/  CS2R R136, SRZ ;  /* 0x0000000000887805 */ /* 0x000fe2000001ff00 */
[----:B------:R-:W-:Y:S01]  /*1170*/  ULDC UR9, c[0x0][0x2f0] ;  /* 0x0000bc0000097ab9 */ /* 0x000fe20000000800 */
[----:B------:R-:W-:Y:S01]  /*1180*/  @UP2 ULDC UR12, c[0x0][0x450] ;  /* 0x00011400000c2ab9 */ /* 0x000fe20000000800 */
[----:B------:R-:W-:Y:S01]  /*1190*/  UIMAD UR8, UR43, UR9, UR8 ;  /* 0x000000092b0872a4 */ /* 0x000fe2000f8e0208 */
[----:B------:R-:W-:Y:S01]  /*11a0*/  CS2R R120, SRZ ;  /* 0x0000000000787805 */ /* 0x000fe2000001ff00 */
[----:B------:R-:W-:Y:S01]  /*11b0*/  @UP2 USHF.R.U32.HI UR4, URZ, UR12, UR7 ;  /* 0x0000000c3f042299 */ /* 0x000fe20008011607 */
[----:B------:R-:W-:Y:S01]  /*11c0*/  CS2R R132, SRZ ;  /* 0x0000000000847805 */ /* 0x000fe2000001ff00 */
[----:B------:R-:W-:Y:S01]  /*11d0*/  UIMAD UR6, UR43, UR9, 0x5f ;  /* 0x0000005f2b0674a4 */ /* 0x000fe2000f8e0209 */
[----:B------:R-:W-:Y:S01]  /*11e0*/  CS2R R116, SRZ ;  /* 0x0000000000747805 */ /* 0x000fe2000001ff00 */
[----:B------:R-:W-:Y:S01]  /*11f0*/  UIADD3 UR8, UR8, UR4, URZ ;  /* 0x0000000408087290 */ /* 0x000fe2000fffe03f */
[----:B------:R-:W-:Y:S01]  /*1200*/  CS2R R112, SRZ ;  /* 0x0000000000707805 */ /* 0x000fe2000001ff00 */
[----:B------:R-:W-:Y:S01]  /*1210*/  UIMAD.WIDE UR6, UR6, 0x2aaaaaab, URZ ;  /* 0x2aaaaaab060678a5 */ /* 0x000fe2000f8e023f */
[----:B------:R-:W-:Y:S01]  /*1220*/  CS2R R128, SRZ ;  /* 0x0000000000807805 */ /* 0x000fe2000001ff00 */
[----:B------:R-:W-:Y:S01]  /*1230*/  UIMAD.WIDE UR8, UR8, 0x2aaaaaab, URZ ;  /* 0x2aaaaaab080878a5 */ /* 0x000fe2000f8e023f */
[----:B------:R-:W-:Y:S01]  /*1240*/  CS2R R108, SRZ ;  /* 0x00000000006c7805 */ /* 0x000fe2000001ff00 */
[----:B------:R-:W-:Y:S01]  /*1250*/  ULDC UR11, c[0x0][0xc54] ;  /* 0x00031500000b7ab9 */ /* 0x000fe20000000800 */
[----:B------:R-:W-:Y:S01]  /*1260*/  USHF.R.U32.HI UR4, URZ, 0x1f, UR7 ;  /* 0x0000001f3f047899 */ /* 0x000fe20008011607 */
[----:B------:R-:W-:Y:S01]  /*1270*/  CS2R R104, SRZ ;  /* 0x0000000000687805 */ /* 0x000fe2000001ff00 */
[----:B------:R-:W-:Y:S01]  /*1280*/  UIMAD UR11, UR5, UR11, UR10 ;  /* 0x0000000b050b72a4 */ /* 0x000fe2000f8e020a */
[----:B------:R-:W-:Y:S01]  /*1290*/  CS2R R124, SRZ ;  /* 0x00000000007c7805 */ /* 0x000fe2000001ff00 */
[----:B------:R-:W-:Y:S01]  /*12a0*/  USHF.R.U32.HI UR5, URZ, 0x1f, UR9 ;  /* 0x0000001f3f057899 */ /* 0x000fe20008011609 */
[----:B------:R-:W-:Y:S01]  /*12b0*/  CS2R R100, SRZ ;  /* 0x0000000000647805 */ /* 0x000fe2000001ff00 */
[----:B------:R-:W-:Y:S01]  /*12c0*/  ULEA.HI.SX32 UR7, UR7, UR4, 0x1c ;  /* 0x0000000407077291 */ /* 0x000fe2000f8fe23f */
[----:B------:R-:W-:Y:S01]  /*12d0*/  CS2R R96, SRZ ;  /* 0x0000000000607805 */ /* 0x000fe2000001ff00 */
[----:B------:R-:W-:Y:S01]  /*12e0*/  ULEA.HI.SX32 UR9, UR9, UR5, 0x1c ;  /* 0x0000000509097291 */ /* 0x000fe2000f8fe23f */
[----:B------:R-:W-:Y:S01]  /*12f0*/  IMAD.MOV.U32 R202, RZ, RZ, RZ ;  /* 0x000000ffffca7224 */ /* 0x000fe200078e00ff */
[----:B------:R-:W-:Y:S01]  /*1300*/  ULDC UR39, c[0x0][0xc48] ;  /* 0x0003120000277ab9 */ /* 0x000fe20000000800 */
[----:B------:R-:W-:Y:S01]  /*1310*/  UMOV UR42, UR11 ;  /* 0x0000000b002a7c82 */ /* 0x000fe20008000000 */
[----:B------:R-:W-:Y:S01]  /*1320*/  UISETP.LT.AND UP0, UPT, UR7, UR9, UPT ;  /* 0x000000090700728c */ /* 0x000fe2000bf01270 */
[----:B------:R-:W-:Y:S01]  /*1330*/  CS2R R92, SRZ ;  /* 0x00000000005c7805 */ /* 0x000fe2000001ff00 */
[----:B------:R-:W-:Y:S01]  /*1340*/  UISETP.NE.AND UP1, UPT, UR39, 0x1, UPT ;  /* 0x000000012700788c */ /* 0x000fe2000bf25270 */
[----:B------:R-:W-:Y:S01]  /*1350*/  CS2R R88, SRZ ;  /* 0x0000000000587805 */ /* 0x000fe2000001ff00 */
[----:B------:R-:W-:Y:S01]  /*1360*/  USEL UR41, UR7, UR9, UP0 ;  /* 0x0000000907297287 */ /* 0x000fe20008000000 */
[----:B------:R-:W-:Y:S01]  /*1370*/  IMAD.MOV.U32 R201, RZ, RZ, RZ ;  /* 0x000000ffffc97224 */ /* 0x000fe200078e00ff */
[----:B------:R-:W-:-:S02]  /*1380*/  CS2R R84, SRZ ;  /* 0x0000000000547805 */ /* 0x000fc4000001ff00 */
[----:B------:R-:W-:Y:S01]  /*1390*/  CS2R R80, SRZ ;  /* 0x0000000000507805 */ /* 0x000fe2000001ff00 */
[----:B------:R-:W-:Y:S01]  /*13a0*/  UISETP.GE.AND UP0, UPT, UR41, 0x1, UPT ;  /* 0x000000012900788c */ /* 0x000fe2000bf06270 */
[----:B------:R-:W-:Y:S02]  /*13b0*/  CS2R R198, SRZ ;  /* 0x0000000000c67805 */ /* 0x000fe4000001ff00 */
[----:B------:R-:W-:Y:S02]  /*13c0*/  CS2R R76, SRZ ;  /* 0x00000000004c7805 */ /* 0x000fe4000001ff00 */
[----:B------:R-:W-:Y:S02]  /*13d0*/  CS2R R72, SRZ ;  /* 0x0000000000487805 */ /* 0x000fe4000001ff00 */
[----:B------:R-:W-:Y:S01]  /*13e0*/  CS2R R68, SRZ ;  /* 0x0000000000447805 */ /* 0x000fe2000001ff00 */
[----:B------:R-:W-:Y:S01]  /*13f0*/  @UP1 ULDC UR10, c[0x0][0xc4c] ;  /* 0x00031300000a1ab9 */ /* 0x000fe20000000800 */
[----:B------:R-:W-:Y:S01]  /*1400*/  PLOP3.LUT P1, PT, PT, PT, UP0, 0x80, 0x0 ;  /* 0x000000000000781c */ /* 0x000fe20003f2f008 */
[----:B------:R-:W-:Y:S01]  /*1410*/  UIMAD.WIDE.U32 UR4, UR11, UR10, URZ ;  /* 0x0000000a0b0472a5 */ /* 0x000fe2000f8e003f */
[----:B------:R-:W-:Y:S01]  /*1420*/  CS2R R64, SRZ ;  /* 0x0000000000407805 */ /* 0x000fe2000001ff00 */
[----:B------:R-:W-:Y:S01]  /*1430*/  @UP1 ULDC UR6, c[0x0][0xc50] ;  /* 0x0003140000061ab9 */ /* 0x000fe20000000800 */
[----:B------:R-:W-:Y:S01]  /*1440*/  CS2R R196, SRZ ;  /* 0x0000000000c47805 */ /* 0x000fe2000001ff00 */
[----:B------:R-:W-:Y:S01]  /*1450*/  @UP1 USHF.R.U32.HI UR42, URZ, UR6, UR5 ;  /* 0x000000063f2a1299 */ /* 0x000fe20008011605 */
[----:B------:R-:W-:-:S02]  /*1460*/  CS2R R60, SRZ ;  /* 0x00000000003c7805 */ /* 0x000fc4000001ff00 */
[----:B------:R-:W-:Y:S02]  /*1470*/  CS2R R56, SRZ ;  /* 0x0000000000387805 */ /* 0x000fe4000001ff00 */
[----:B------:R-:W-:Y:S01]  /*1480*/  CS2R R52, SRZ ;  /* 0x0000000000347805 */ /* 0x000fe2000001ff00 */
[----:B------:R-:W-:Y:S01]  /*1490*/  UIADD3 UR4, -UR42, URZ, URZ ;  /* 0x0000003f2a047290 */ /* 0x000fe2000fffe13f */
[----:B------:R-:W-:Y:S02]  /*14a0*/  CS2R R194, SRZ ;  /* 0x0000000000c27805 */ /* 0x000fe4000001ff00 */
[----:B------:R-:W-:Y:S02]  /*14b0*/  CS2R R94, SRZ ;  /* 0x00000000005e7805 */ /* 0x000fe4000001ff00 */
[----:B------:R-:W-:Y:S01]  /*14c0*/  CS2R R90, SRZ ;  /* 0x00000000005a7805 */ /* 0x000fe2000001ff00 */
[----:B------:R-:W-:Y:S01]  /*14d0*/  UIMAD UR39, UR39, UR4, UR11 ;  /* 0x00000004272772a4 */ /* 0x000fe2000f8e020b */
        /* <DEDUP_REMOVED lines=60> */
.L_x_4155:
        /* <DEDUP_REMOVED lines=13> */
.L_x_4306:
[----:B0-----:R-:W-:Y:S01]  /*1970*/  IMAD.U32 R0, RZ, RZ, UR45 ;  /* 0x0000002dff007e24 */ /* 0x001fe2000f8e00ff */
[----:B------:R-:W-:Y:S05]  /*1980*/  WARPSYNC.ALL ;  /* 0x0000000000007948 */ /* 0x000fea0003800000 */
[----:B------:R0:W-:Y:S01]  /*1990*/  BAR.SYNC.DEFER_BLOCKING R8, 0x100 ;  /* 0x000400080000751d */ /* 0x0001e20000010000 */
[----:B------:R-:W-:-:S13]  /*19a0*/  ISETP.NE.AND P0, PT, R0, 0x3, PT ;  /* 0x000000030000780c */ /* 0x000fda0003f05270 */
[----:B0-----:R-:W-:Y:S05]  /*19b0*/  @!P0 BRA `(.L_x_4157) ;  /* 0x0000000000048947 */ /* 0x001fea0003800000 */
[----:B------:R-:W-:Y:S01]  /*19c0*/  BPT.TRAP 0x1 ;  /* 0x000000040000795c */ /* 0x000fe20000300000 */
.L_x_4157:
[----:B------:R-:W-:Y:S02]  /*19d0*/  IMAD.U32 R11, RZ, RZ, UR37 ;  /* 0x00000025ff0b7e24 */ /* 0x000fe4000f8e00ff */
[----:B------:R-:W-:-:S03]  /*19e0*/  IMAD.U32 R6, RZ, RZ, UR36 ;  /* 0x00000024ff067e24 */ /* 0x000fc6000f8e00ff */
[----:B------:R-:W-:Y:S01]  /*19f0*/  SHF.L.U32 R11, R11, 0x1f, RZ ;  /* 0x0000001f0b0b7819 */ /* 0x000fe200000006ff */
[----:B------:R-:W-:-:S04]  /*1a00*/  IMAD R6, R6, 0x8, R7 ;  /* 0x0000000806067824 */ /* 0x000fc800078e0207 */
[----:B------:R0:W1:Y:S01]  /*1a10*/  SYNCS.PHASECHK.TRANS64.TRYWAIT P1, [R6+URZ+0x22830], R11 ;  /* 0x0228300b060075a7 */ /* 0x000062000802017f */
[----:B------:R-:W-:Y:S05]  /*1a20*/  @!P0 BRA `(.L_x_4158) ;  /* 0x0000000000048947 */ /* 0x000fea0003800000 */
[----:B------:R-:W-:Y:S01]  /*1a30*/  BPT.TRAP 0x1 ;  /* 0x000000040000795c */ /* 0x000fe20000300000 */
.L_x_4158:
[----:B-1----:R-:W-:Y:S05]  /*1a40*/  @P1 BRA `(.L_x_4159) ;  /* 0x0000000000081947 */ /* 0x002fea0003800000 */
[----:B------:R-:W1:Y:S02]  /*1a50*/  SYNCS.PHASECHK.TRANS64.TRYWAIT P1, [R6+URZ+0x22830], R11 ;  /* 0x0228300b060075a7 */ /* 0x000e64000802017f */
[----:B-1----:R-:W-:Y:S05]  /*1a60*/  @!P1 BRA `(.L_x_4160) ;  /* 0x000000d800809947 */ /* 0x002fea0003800000 */
.L_x_4159:
        /* <DEDUP_REMOVED lines=10> */
[----:B------:R-:W-:Y:S01]  /*1b10*/  VIADD R0, R16, UR44 ;  /* 0x0000002c10007c36 */ /* 0x000fe20008000000 */
        /* <DEDUP_REMOVED lines=13> */
[----:B------:R-:W-:-:S03]  /*1bf0*/  UIADD3 UR18, UR6, 0x6, URZ ;  /* 0x0000000606127890 */ /* 0x000fc6000fffe03f */
[----:B------:R-:W-:Y:S02]  /*1c00*/  ULDC UR6, c[0x0][0x448] ;  /* 0x0001120000067ab9 */ /* 0x000fe40000000800 */
[----:B------:R-:W-:-:S06]  /*1c10*/  UISETP.NE.AND UP0, UPT, UR6, 0x1, UPT ;  /* 0x000000010600788c */ /* 0x000fcc000bf05270 */
[----:B------:R-:W-:-:S05]  /*1c20*/  PLOP3.LUT P1, PT, PT, PT, UP0, 0x80, 0x0 ;  /* 0x000000000000781c */ /* 0x000fca0003f2f008 */
[----:B------:R-:W-:-:S08]  /*1c30*/  @UP0 ULDC UR6, c[0x0][0x44c] ;  /* 0x0001130000060ab9 */ /* 0x000fd00000000800 */
[----:B------:R-:W-:Y:S01]  /*1c40*/  @P1 IMAD.HI.U32 R3, R0, UR6, RZ ;  /* 0x0000000600031c27 */ /* 0x000fe2000f8e00ff */
[----:B------:R-:W-:-:S04]  /*1c50*/  @UP0 ULDC UR6, c[0x0][0x450] ;  /* 0x0001140000060ab9 */ /* 0x000fc80000000800 */
[----:B------:R-:W-:Y:S01]  /*1c60*/  @P1 SHF.R.U32.HI R0, RZ, UR6, R3 ;  /* 0x00000006ff001c19 */ /* 0x000fe20008011603 */
[----:B------:R-:W-:Y:S02]  /*1c70*/  UMOV UR6, 0xffffffa0 ;  /* 0xffffffa000067882 */ /* 0x000fe40000000000 */
[----:B------:R-:W-:Y:S02]  /*1c80*/  UIMAD UR6, UR41, UR6, 0x60 ;  /* 0x00000060290674a4 */ /* 0x000fe4000f8e0206 */
[----:B------:R-:W3:Y:S04]  /*1c90*/  SHFL.IDX PT, R5, R0, 0x1, 0x1c1f ;  /* 0x003c1f0000057f89 */ /* 0x000ee800000e0000 */
[----:B------:R-:W4:Y:S01]  /*1ca0*/  SHFL.IDX PT, R0, R0, RZ, 0x1c1f ;  /* 0x001c1fff00007589 */ /* 0x000f2200000e0000 */
[----:B------:R-:W-:-:S02]  /*1cb0*/  WARPGROUP.DEPBAR.LE gsb0, 0x0 ;  /* 0x00008000000079c5 */ /* 0x000fc40000010000 */
[----:B------:R-:W-:-:S06]  /*1cc0*/  WARPGROUP.ARRIVE ;  /* 0x00000000000079c5 */ /* 0x000fcc0000000000 */
[----:B------:R-:W-:Y:S01]  /*1cd0*/  HGMMA.64x96x16.F32.BF16 R24, gdesc[UR8], R24, gsb0 ;  /* 0x01600000081879f0 */ /* 0x000fe20008001818 */
[----:B------:R-:W-:Y:S02]  /*1ce0*/  ULDC UR10, c[0x0][0x988] ;  /* 0x00026200000a7ab9 */ /* 0x000fe40000000800 */
[----:B------:R-:W-:Y:S02]  /*1cf0*/  WARPGROUP.DEPBAR.LE gsb0, 0x0 ;  /* 0x00008000000079c5 */ /* 0x000fe40000010000 */
[----:B------:R-:W-:-:S06]  /*1d00*/  WARPGROUP.ARRIVE ;  /* 0x00000000000079c5 */ /* 0x000fcc0000000000 */
[----:B------:R-:W-:Y:S01]  /*1d10*/  HGMMA.64x96x16.F32.BF16 R24, gdesc[UR12], R24, gsb0 ;  /* 0x016000000c1879f0 */ /* 0x000fe20008001818 */
[----:B------:R-:W-:Y:S01]  /*1d20*/  ULDC UR14, c[0x0][0x2f0] ;  /* 0x0000bc00000e7ab9 */ /* 0x000fe20000000800 */
[----:B------:R-:W-:Y:S01]  /*1d30*/  ULDC UR15, c[0x0][0x288] ;  /* 0x0000a200000f7ab9 */ /* 0x000fe20000000800 */
[----:B------:R-:W-:-:S06]  /*1d40*/  UIMAD UR6, UR43, UR14, UR6 ;  /* 0x0000000e2b0672a4 */ /* 0x000fcc000f8e0206 */
[----:B------:R-:W-:-:S04]  /*1d50*/  IMAD.U32 R4, RZ, RZ, UR6 ;  /* 0x00000006ff047e24 */ /* 0x000fc8000f8e00ff */
[----:B------:R-:W-:Y:S02]  /*1d60*/  IMAD R3, R17, -0x2, R4 ;  /* 0xfffffffe11037824 */ /* 0x000fe400078e0204 */
[----:B------:R-:W-:-:S05]  /*1d70*/  IMAD.U32 R4, RZ, RZ, UR15 ;  /* 0x0000000fff047e24 */ /* 0x000fca000f8e00ff */
[----:B------:R-:W-:-:S04]  /*1d80*/  IADD3 R4, R3, 0x1, -R4 ;  /* 0x0000000103047810 */ /* 0x000fc80007ffe804 */
[-CC-:B---3--:R-:W-:Y:S02]  /*1d90*/  VIADDMNMX R5, R5, R4.reuse, R3.reuse, PT ;  /* 0x0000000405057246 */ /* 0x188fe40003800103 */
[----:B----4-:R-:W-:Y:S02]  /*1da0*/  VIADDMNMX R3, R0, R4, R3, PT ;  /* 0x0000000400037246 */ /* 0x010fe40003800103 */
[C---:B------:R-:W-:Y:S02]  /*1db0*/  ISETP.GT.AND P2, PT, R5.reuse, RZ, PT ;  /* 0x000000ff0500720c */ /* 0x040fe40003f44270 */
[C---:B------:R-:W-:Y:S02]  /*1dc0*/  ISETP.GT.AND P3, PT, R5.reuse, 0x1, PT ;  /* 0x000000010500780c */ /* 0x040fe40003f64270 */
[----:B------:R-:W-:Y:S02]  /*1dd0*/  ISETP.GT.AND P4, PT, R5, 0x8, PT ;  /* 0x000000080500780c */ /* 0x000fe40003f84270 */
[----:B------:R-:W-:Y:S01]  /*1de0*/  ISETP.GT.AND P5, PT, R3, 0x8, PT ;  /* 0x000000080300780c */ /* 0x000fe20003fa4270 */
[----:B------:R-:W-:-:S02]  /*1df0*/  WARPGROUP.DEPBAR.LE gsb0, 0x0 ;  /* 0x00008000000079c5 */ /* 0x000fc40000010000 */
[----:B------:R-:W-:-:S06]  /*1e00*/  WARPGROUP.ARRIVE ;  /* 0x00000000000079c5 */ /* 0x000fcc0000000000 */
[----:B------:R-:W-:Y:S03]  /*1e10*/  HGMMA.64x96x16.F32.BF16 R24, gdesc[UR16], R24, gsb0 ;  /* 0x01600000101879f0 */ /* 0x000fe60008001818 */
[----:B------:R-:W-:Y:S02]  /*1e20*/  WARPGROUP.DEPBAR.LE gsb0, 0x0 ;  /* 0x00008000000079c5 */ /* 0x000fe40000010000 */
[----:B------:R-:W-:Y:S02]  /*1e30*/  FSEL R26, R26, -INF , P2 ;  /* 0xff8000001a1a7808 */ /* 0x000fe40001000000 */
[----:B------:R-:W-:Y:S02]  /*1e40*/  FSEL R27, R27, -INF , P3 ;  /* 0xff8000001b1b7808 */ /* 0x000fe40001800000 */
[----:B------:R-:W-:Y:S02]  /*1e50*/  ISETP.GT.AND P2, PT, R5, 0x9, PT ;  /* 0x000000090500780c */ /* 0x000fe40003f44270 */
[----:B------:R-:W-:-:S02]  /*1e60*/  FSEL R30, R30, -INF , P4 ;  /* 0xff8000001e1e7808 */ /* 0x000fc40002000000 */
[----:B------:R-:W-:Y:S02]  /*1e70*/  FMNMX.FTZ R9, R26, R27, !PT ;  /* 0x0000001b1a097209 */ /* 0x000fe40007810000 */
[----:B------:R-:W-:Y:S02]  /*1e80*/  ISETP.GT.AND P3, PT, R5, 0x10, PT ;  /* 0x000000100500780c */ /* 0x000fe40003f64270 */
[----:B------:R-:W-:Y:S02]  /*1e90*/  FSEL R31, R31, -INF , P2 ;  /* 0xff8000001f1f7808 */ /* 0x000fe40001000000 */
[----:B------:R-:W-:Y:S02]  /*1ea0*/  FMNMX.FTZ R10, R30, R9, !PT ;  /* 0x000000091e0a7209 */ /* 0x000fe40007810000 */
        /* <DEDUP_REMOVED lines=57> */
[----:B------:R-:W-:Y:S02]  /*2240*/  FSEL R71, R71, -INF , P2 ;  /* 0xff80000047477808 */ /* 0x000fe40001000000 */
[----:B------:R-:W-:Y:S02]  /*2250*/  FMNMX.FTZ R10, R70, R5, !PT ;  /* 0x00000005460a7209 */ /* 0x000fe40007810000 */
[----:B------:R-:W-:Y:S02]  /*2260*/  ISETP.GT.AND P3, PT, R3, RZ, PT ;  /* 0x000000ff0300720c */ /* 0x000fe40003f64270 */
[----:B------:R-:W-:Y:S02]  /*2270*/  FMNMX.FTZ R10, R71, R10, !PT ;  /* 0x0000000a470a7209 */ /* 0x000fe40007810000 */
[----:B------:R-:W-:-:S02]  /*2280*/  ISETP.GT.AND P4, PT, R3, 0x1, PT ;  /* 0x000000010300780c */ /* 0x000fc40003f84270 */
[----:B------:R-:W-:Y:S01]  /*2290*/  FSEL R24, R24, -INF , P3 ;  /* 0xff80000018187808 */ /* 0x000fe20001800000 */
[----:B------:R-:W3:Y:S01]  /*22a0*/  SHFL.BFLY PT, R5, R10, 0x2, 0x1f ;  /* 0x0c401f000a057f89 */ /* 0x000ee200000e0000 */
[----:B------:R-:W-:Y:S02]  /*22b0*/  FSEL R25, R25, -INF , P4 ;  /* 0xff80000019197808 */ /* 0x000fe40002000000 */
[C---:B------:R-:W-:Y:S02]  /*22c0*/  ISETP.GT.AND P2, PT, R3.reuse, 0x9, PT ;  /* 0x000000090300780c */ /* 0x040fe40003f44270 */
[----:B------:R-:W-:Y:S02]  /*22d0*/  FSEL R28, R28, -INF , P5 ;  /* 0xff8000001c1c7808 */ /* 0x000fe40002800000 */
[----:B------:R-:W-:Y:S02]  /*22e0*/  ISETP.GT.AND P3, PT, R3, 0x10, PT ;  /* 0x000000100300780c */ /* 0x000fe40003f64270 */
[----:B------:R-:W-:-:S02]  /*22f0*/  FSEL R29, R29, -INF , P2 ;  /* 0xff8000001d1d7808 */ /* 0x000fc40001000000 */
[C---:B------:R-:W-:Y:S02]  /*2300*/  ISETP.GT.AND P2, PT, R3.reuse, 0x11, PT ;  /* 0x000000110300780c */ /* 0x040fe40003f44270 */
[----:B------:R-:W-:Y:S02]  /*2310*/  FSEL R32, R32, -INF , P3 ;  /* 0xff80000020207808 */ /* 0x000fe40001800000 */
[----:B------:R-:W-:Y:S02]  /*2320*/  ISETP.GT.AND P3, PT, R3, 0x18, PT ;  /* 0x000000180300780c */ /* 0x000fe40003f64270 */
[----:B------:R-:W-:Y:S02]  /*2330*/  FSEL R33, R33, -INF , P2 ;  /* 0xff80000021217808 */ /* 0x000fe40001000000 */
[----:B------:R-:W-:Y:S02]  /*2340*/  ISETP.GT.AND P2, PT, R3, 0x19, PT ;  /* 0x000000190300780c */ /* 0x000fe40003f44270 */
[----:B------:R-:W-:-:S02]  /*2350*/  FSEL R36, R36, -INF , P3 ;  /* 0xff80000024247808 */ /* 0x000fc40001800000 */
[----:B------:R-:W-:Y:S02]  /*2360*/  ISETP.GT.AND P3, PT, R3, 0x20, PT ;  /* 0x000000200300780c */ /* 0x000fe40003f64270 */
[----:B---3--:R-:W-:Y:S02]  /*2370*/  FMNMX.FTZ R5, R10, R5, !PT ;  /* 0x000000050a057209 */ /* 0x008fe40007810000 */
[----:B------:R-:W-:Y:S02]  /*2380*/  FSEL R37, R37, -INF , P2 ;  /* 0xff80000025257808 */ /* 0x000fe40001000000 */
[C---:B------:R-:W-:Y:S01]  /*2390*/  ISETP.GT.AND P2, PT, R3.reuse, 0x21, PT ;  /* 0x000000210300780c */ /* 0x040fe20003f44270 */
[----:B------:R-:W3:Y:S01]  /*23a0*/  SHFL.BFLY PT, R12, R5, 0x1, 0x1f ;  /* 0x0c201f00050c7f89 */ /* 0x000ee200000e0000 */
[----:B------:R-:W-:Y:S02]  /*23b0*/  FSEL R40, R40, -INF , P3 ;  /* 0xff80000028287808 */ /* 0x000fe40001800000 */
[----:B------:R-:W-:-:S02]  /*23c0*/  ISETP.GT.AND P3, PT, R3, 0x28, PT ;  /* 0x000000280300780c */ /* 0x000fc40003f64270 */
[----:B------:R-:W-:Y:S02]  /*23d0*/  FSEL R41, R41, -INF , P2 ;  /* 0xff80000029297808 */ /* 0x000fe40001000000 */
[C---:B------:R-:W-:Y:S02]  /*23e0*/  ISETP.GT.AND P2, PT, R3.reuse, 0x29, PT ;  /* 0x000000290300780c */ /* 0x040fe40003f44270 */
[----:B------:R-:W-:Y:S02]  /*23f0*/  FSEL R44, R44, -INF , P3 ;  /* 0xff8000002c2c7808 */ /* 0x000fe40001800000 */
[----:B------:R-:W-:Y:S02]  /*2400*/  ISETP.GT.AND P3, PT, R3, 0x30, PT ;  /* 0x000000300300780c */ /* 0x000fe40003f64270 */
[----:B------:R-:W-:Y:S02]  /*2410*/  FSEL R45, R45, -INF , P2 ;  /* 0xff8000002d2d7808 */ /* 0x000fe40001000000 */
[----:B------:R-:W-:-:S02]  /*2420*/  ISETP.GT.AND P2, PT, R3, 0x31, PT ;  /* 0x000000310300780c */ /* 0x000fc40003f44270 */
[----:B------:R-:W-:Y:S02]  /*2430*/  FSEL R48, R48, -INF , P3 ;  /* 0xff80000030307808 */ /* 0x000fe40001800000 */
[----:B------:R-:W-:Y:S02]  /*2440*/  ISETP.GT.AND P3, PT, R3, 0x38, PT ;  /* 0x000000380300780c */ /* 0x000fe40003f64270 */
[----:B------:R-:W-:Y:S02]  /*2450*/  FSEL R49, R49, -INF , P2 ;  /* 0xff80000031317808 */ /* 0x000fe40001000000 */
[----:B------:R-:W-:Y:S02]  /*2460*/  ISETP.GT.AND P2, PT, R3, 0x39, PT ;  /* 0x000000390300780c */ /* 0x000fe40003f44270 */
[----:B---3--:R-:W-:Y:S02]  /*2470*/  FMNMX.FTZ R0, R5, R12, !PT ;  /* 0x0000000c05007209 */ /* 0x008fe40007810000 */
[----:B------:R-:W-:-:S02]  /*2480*/  FMNMX.FTZ R5, R24, R25, !PT ;  /* 0x0000001918057209 */ /* 0x000fc40007810000 */
[C---:B------:R-:W-:Y:S01]  /*2490*/  FSETP.NEU.FTZ.AND P4, PT, R0.reuse, -INF , PT ;  /* 0xff8000000000780b */ /* 0x040fe20003f9d000 */
[----:B------:R-:W-:Y:S01]  /*24a0*/  FMUL.FTZ R4, R0, UR10 ;  /* 0x0000000a00047c20 */ /* 0x000fe20008410000 */
[----:B------:R-:W-:Y:S02]  /*24b0*/  FSEL R52, R52, -INF , P3 ;  /* 0xff80000034347808 */ /* 0x000fe40001800000 */
[----:B------:R-:W-:Y:S02]  /*24c0*/  ISETP.GT.AND P3, PT, R3, 0x40, PT ;  /* 0x000000400300780c */ /* 0x000fe40003f64270 */
[----:B------:R-:W-:Y:S02]  /*24d0*/  FSEL R9, R4, RZ, P4 ;  /* 0x000000ff04097208 */ /* 0x000fe40002000000 */
[----:B------:R-:W-:Y:S02]  /*24e0*/  FMNMX.FTZ R4, R28, R5, !PT ;  /* 0x000000051c047209 */ /* 0x000fe40007810000 */
[----:B------:R-:W-:Y:S01]  /*24f0*/  FSEL R53, R53, -INF , P2 ;  /* 0xff80000035357808 */ /* 0x000fe20001000000 */
[--C-:B------:R-:W-:Y:S01]  /*2500*/  FFMA.FTZ R153, R26, UR10, -R9.reuse ;  /* 0x0000000a1a997c23 */ /* 0x100fe20008010809 */
[----:B------:R-:W-:Y:S01]  /*2510*/  FMNMX.FTZ R5, R29, R4, !PT ;  /* 0x000000041d057209 */ /* 0x000fe20007810000 */
[--C-:B------:R-:W-:Y:S01]  /*2520*/  FFMA.FTZ R27, R27, UR10, -R9.reuse ;  /* 0x0000000a1b1b7c23 */ /* 0x100fe20008010809 */
[----:B------:R-:W-:Y:S01]  /*2530*/  ISETP.GT.AND P2, PT, R3, 0x41, PT ;  /* 0x000000410300780c */ /* 0x000fe20003f44270 */
[--C-:B------:R-:W-:Y:S01]  /*2540*/  FFMA.FTZ R30, R30, UR10, -R9.reuse ;  /* 0x0000000a1e1e7c23 */ /* 0x100fe20008010809 */
[----:B------:R-:W-:Y:S01]  /*2550*/  FMNMX.FTZ R4, R32, R5, !PT ;  /* 0x0000000520047209 */ /* 0x000fe20007810000 */
[----:B------:R-:W-:Y:S01]  /*2560*/  MUFU.EX2 R153, R153 ;  /* 0x0000009900997308 */ /* 0x000fe20000000800 */
        /* <DEDUP_REMOVED lines=23> */
[----:B------:R-:W3:Y:S01]  /*26e0*/  MUFU.EX2 R31, R31 ;  /* 0x0000001f001f7308 */ /* 0x000ee20000000800 */
[----:B------:R-:W-:Y:S01]  /*26f0*/  FSEL R61, R61, -INF , P2 ;  /* 0xff8000003d3d7808 */ /* 0x000fe20001000000 */
[--C-:B------:R-:W-:Y:S01]  /*2700*/  FFMA.FTZ R50, R50, UR10, -R9.reuse ;  /* 0x0000000a32327c23 */ /* 0x100fe20008010809 */
[----:B------:R-:W-:Y:S01]  /*2710*/  FMNMX.FTZ R5, R45, R4, !PT ;  /* 0x000000042d057209 */ /* 0x000fe20007810000 */
[--C-:B------:R-:W-:Y:S01]  /*2720*/  FFMA.FTZ R51, R51, UR10, -R9.reuse ;  /* 0x0000000a33337c23 */ /* 0x100fe20008010809 */
[----:B------:R-:W-:Y:S01]  /*2730*/  ISETP.GT.AND P2, PT, R3, 0x51, PT ;  /* 0x000000510300780c */ /* 0x000fe20003f44270 */
[--C-:B------:R-:W-:Y:S01]  /*2740*/  FFMA.FTZ R54, R54, UR10, -R9.reuse ;  /* 0x0000000a36367c23 */ /* 0x100fe20008010809 */
[----:B------:R-:W-:Y:S01]  /*2750*/  FMNMX.FTZ R4, R48, R5, !PT ;  /* 0x0000000530047209 */ /* 0x000fe20007810000 */
[--C-:B------:R-:W-:Y:S01]  /*2760*/  FFMA.FTZ R55, R55, UR10, -R9.reuse ;  /* 0x0000000a37377c23 */ /* 0x100fe20008010809 */
        /* <DEDUP_REMOVED lines=17> */
[----:B------:R-:W-:Y:S01]  /*2880*/  FFMA.FTZ R9, R71, UR10, -R9 ;  /* 0x0000000a47097c23 */ /* 0x000fe20008010809 */
[----:B------:R-:W-:-:S02]  /*2890*/  FMNMX.FTZ R5, R57, R4, !PT ;  /* 0x0000000439057209 */ /* 0x000fc40007810000 */
[----:B------:R-:W-:Y:S02]  /*28a0*/  FSEL R69, R69, -INF , P2 ;  /* 0xff80000045457808 */ /* 0x000fe40001000000 */
[----:B------:R-:W-:Y:S01]  /*28b0*/  FMNMX.FTZ R4, R60, R5, !PT ;  /* 0x000000053c047209 */ /* 0x000fe20007810000 */
[----:B------:R-:W4:Y:S01]  /*28c0*/  MUFU.EX2 R35, R35 ;  /* 0x0000002300237308 */ /* 0x000f220000000800 */
[----:B---3--:R-:W-:Y:S02]  /*28d0*/  F2FP.BF16.F32.PACK_AB R155, R31, R30 ;  /* 0x0000001e1f9b723e */ /* 0x008fe400000010ff */
[----:B------:R-:W-:-:S04]  /*28e0*/  FMNMX.FTZ R5, R61, R4, !PT ;  /* 0x000000043d057209 */ /* 0x000fc80007810000 */
[----:B------:R-:W-:Y:S01]  /*28f0*/  FMNMX.FTZ R4, R64, R5, !PT ;  /* 0x0000000540047209 */ /* 0x000fe20007810000 */
[----:B------:R3:W-:Y:S03]  /*2900*/  MUFU.EX2 R175, R9 ;  /* 0x0000000900af7308 */ /* 0x0007e60000000800 */
[----:B------:R-:W-:-:S04]  /*2910*/  FMNMX.FTZ R3, R65, R4, !PT ;  /* 0x0000000441037209 */ /* 0x000fc80007810000 */
[----:B------:R-:W-:Y:S01]  /*2920*/  FMNMX.FTZ R4, R68, R3, !PT ;  /* 0x0000000344047209 */ /* 0x000fe20007810000 */
[----:B------:R-:W-:Y:S01]  /*2930*/  MUFU.EX2 R38, R38 ;  /* 0x0000002600267308 */ /* 0x000fe20000000800 */
[----:B---3--:R-:W-:Y:S01]  /*2940*/  FADD.FTZ R9, R153, R10 ;  /* 0x0000000a99097221 */ /* 0x008fe20000010000 */
[----:B------:R-:W-:Y:S02]  /*2950*/  F2FP.BF16.F32.PACK_AB R153, R10, R153 ;  /* 0x000000990a99723e */ /* 0x000fe400000010ff */
[----:B------:R-:W-:Y:S02]  /*2960*/  FMNMX.FTZ R4, R69, R4, !PT ;  /* 0x0000000445047209 */ /* 0x000fe40007810000 */
[----:B----4-:R-:W-:Y:S02]  /*2970*/  F2FP.BF16.F32.PACK_AB R157, R35, R34 ;  /* 0x00000022239d723e */ /* 0x010fe400000010ff */
[----:B------:R-:W3:Y:S01]  /*2980*/  MUFU.EX2 R39, R39 ;  /* 0x0000002700277308 */ /* 0x000ee20000000800 */
[----:B------:R-:W4:Y:S07]  /*2990*/  SHFL.BFLY PT, R3, R4, 0x2, 0x1f ;  /* 0x0c401f0004037f89 */ /* 0x000f2e00000e0000 */
[----:B------:R-:W-:Y:S08]  /*29a0*/  MUFU.EX2 R42, R42 ;  /* 0x0000002a002a7308 */ /* 0x000ff00000000800 */
[----:B------:R-:W5:Y:S01]  /*29b0*/  MUFU.EX2 R43, R43 ;  /* 0x0000002b002b7308 */ /* 0x000f620000000800 */
[----:B---3--:R-:W-:-:S07]  /*29c0*/  F2FP.BF16.F32.PACK_AB R159, R39, R38 ;  /* 0x00000026279f723e */ /* 0x008fce00000010ff */
[----:B------:R-:W-:Y:S01]  /*29d0*/  MUFU.EX2 R46, R46 ;  /* 0x0000002e002e7308 */ /* 0x000fe20000000800 */
[----:B----4-:R-:W-:-:S05]  /*29e0*/  FMNMX.FTZ R5, R4, R3, !PT ;  /* 0x0000000304057209 */ /* 0x010fca0007810000 */
[----:B------:R-:W3:Y:S02]  /*29f0*/  SHFL.BFLY PT, R4, R5, 0x1, 0x1f ;  /* 0x0c201f0005047f89 */ /* 0x000ee400000e0000 */
[----:B------:R-:W4:Y:S01]  /*2a00*/  MUFU.EX2 R47, R47 ;  /* 0x0000002f002f7308 */ /* 0x000f220000000800 */
[----:B-----5:R-:W-:-:S07]  /*2a10*/  F2FP.BF16.F32.PACK_AB R161, R43, R42 ;  /* 0x0000002a2ba1723e */ /* 0x020fce00000010ff */
[----:B------:R-:W-:Y:S08]  /*2a20*/  MUFU.EX2 R50, R50 ;  /* 0x0000003200327308 */ /* 0x000ff00000000800 */
[----:B------:R-:W-:Y:S01]  /*2a30*/  MUFU.EX2 R51, R51 ;  /* 0x0000003300337308 */ /* 0x000fe20000000800 */
[----:B----4-:R-:W-:Y:S02]  /*2a40*/  F2FP.BF16.F32.PACK_AB R163, R47, R46 ;  /* 0x0000002e2fa3723e */ /* 0x010fe400000010ff */
[----:B---3--:R-:W-:-:S05]  /*2a50*/  FMNMX.FTZ R3, R5, R4, !PT ;  /* 0x0000000405037209 */ /* 0x008fca0007810000 */
[----:B------:R-:W-:Y:S01]  /*2a60*/  MUFU.EX2 R54, R54 ;  /* 0x0000003600367308 */ /* 0x000fe20000000800 */
[C---:B------:R-:W-:Y:S01]  /*2a70*/  FSETP.NEU.FTZ.AND P2, PT, R3.reuse, -INF , PT ;  /* 0xff8000000300780b */ /* 0x040fe20003f5d000 */
[----:B------:R-:W-:-:S05]  /*2a80*/  FMUL.FTZ R4, R3, UR10 ;  /* 0x0000000a03047c20 */ /* 0x000fca0008410000 */
[----:B------:R-:W-:Y:S01]  /*2a90*/  FSEL R5, R4, RZ, P2 ;  /* 0x000000ff04057208 */ /* 0x000fe20001000000 */
[----:B------:R-:W-:Y:S01]  /*2aa0*/  FADD.FTZ R4, R30, R9 ;  /* 0x000000091e047221 */ /* 0x000fe20000010000 */
[----:B--2---:R-:W-:Y:S01]  /*2ab0*/  LOP3.LUT P2, RZ, R14, 0x7f, RZ, 0xc0, !PT ;  /* 0x0000007f0eff7812 */ /* 0x004fe2000784c0ff */
[----:B------:R-:W-:Y:S01]  /*2ac0*/  MUFU.EX2 R55, R55 ;  /* 0x0000003700377308 */ /* 0x000fe20000000800 */
[----:B------:R-:W-:Y:S01]  /*2ad0*/  SHF.R.U32.HI R14, RZ, 0x7, R14 ;  /* 0x00000007ff0e7819 */ /* 0x000fe2000001160e */
        /* <DEDUP_REMOVED lines=32> */
[--C-:B------:R-:W-:Y:S01]  /*2ce0*/  FFMA.FTZ R68, R68, UR10, -R5.reuse ;  /* 0x0000000a44447c23 */ /* 0x100fe20008010805 */
[----:B------:R-:W-:Y:S01]  /*2cf0*/  FFMA.FTZ R5, R69, UR10, -R5 ;  /* 0x0000000a45057c23 */ /* 0x000fe20008010805 */
[----:B------:R-:W-:-:S02]  /*2d00*/  F2FP.BF16.F32.PACK_AB R165, R51, R50 ;  /* 0x0000003233a5723e */ /* 0x000fc400000010ff */
[----:B------:R-:W-:Y:S02]  /*2d10*/  F2FP.BF16.F32.PACK_AB R167, R55, R54 ;  /* 0x0000003637a7723e */ /* 0x000fe400000010ff */
[----:B------:R-:W2:Y:S01]  /*2d20*/  MUFU.EX2 R32, R32 ;  /* 0x0000002000207308 */ /* 0x000ea20000000800 */
[----:B---3--:R-:W-:Y:S01]  /*2d30*/  FADD.FTZ R4, R28, R9 ;  /* 0x000000091c047221 */ /* 0x008fe20000010000 */
[----:B------:R-:W-:Y:S01]  /*2d40*/  IADD3 R9, -R14, 0xb, RZ ;  /* 0x0000000b0e097810 */ /* 0x000fe20007ffe1ff */
[----:B------:R-:W-:Y:S01]  /*2d50*/  FADD.FTZ R14, R42, R15 ;  /* 0x0000000f2a0e7221 */ /* 0x000fe20000010000 */
[----:B------:R-:W-:-:S03]  /*2d60*/  F2FP.BF16.F32.PACK_AB R152, R25, R24 ;  /* 0x000000181998723e */ /* 0x000fc600000010ff */
[----:B------:R-:W-:Y:S01]  /*2d70*/  FADD.FTZ R15, R43, R14 ;  /* 0x0000000e2b0f7221 */ /* 0x000fe20000010000 */
[----:B------:R-:W3:Y:S01]  /*2d80*/  MUFU.EX2 R33, R33 ;  /* 0x0000002100217308 */ /* 0x000ee20000000800 */
[C---:B----4-:R-:W-:Y:S01]  /*2d90*/  FADD.FTZ R13, R29.reuse, R4 ;  /* 0x000000041d0d7221 */ /* 0x050fe20000010000 */
[----:B------:R-:W-:Y:S02]  /*2da0*/  @!P2 VIADD R4, R6, 0x22840 ;  /* 0x000228400604a836 */ /* 0x000fe40000000000 */
[----:B------:R-:W-:Y:S01]  /*2db0*/  FADD.FTZ R14, R46, R15 ;  /* 0x0000000f2e0e7221 */ /* 0x000fe20000010000 */
[----:B------:R-:W-:Y:S02]  /*2dc0*/  F2FP.BF16.F32.PACK_AB R154, R29, R28 ;  /* 0x0000001c1d9a723e */ /* 0x000fe400000010ff */
[----:B------:R-:W-:Y:S01]  /*2dd0*/  @!P2 PRMT R4, RZ, 0x654, R4 ;  /* 0x00000654ff04a816 */ /* 0x000fe20000000004 */
[----:B------:R-:W4:Y:S01]  /*2de0*/  MUFU.EX2 R36, R36 ;  /* 0x0000002400247308 */ /* 0x000f220000000800 */
[----:B--2---:R-:W-:Y:S01]  /*2df0*/  FADD.FTZ R12, R32, R13 ;  /* 0x0000000d200c7221 */ /* 0x004fe20000010000 */
[----:B------:R2:W-:Y:S06]  /*2e00*/  BAR.ARV R9, 0x100 ;  /* 0x000400090000751d */ /* 0x0005ec0000002000 */
[----:B------:R-:W5:Y:S01]  /*2e10*/  MUFU.EX2 R37, R37 ;  /* 0x0000002500257308 */ /* 0x000f620000000800 */
[----:B---3--:R-:W-:Y:S01]  /*2e20*/  FADD.FTZ R13, R33, R12 ;  /* 0x0000000c210d7221 */ /* 0x008fe20000010000 */
[----:B------:R-:W-:Y:S01]  /*2e30*/  FADD.FTZ R15, R47, R14 ;  /* 0x0000000e2f0f7221 */ /* 0x000fe20000010000 */
[----:B------:R3:W-:Y:S01]  /*2e40*/  @!P2 SYNCS.ARRIVE.TRANS64.RED.A1T0 RZ, [R4+URZ], RZ ;  /* 0x000000ff04ffa9a7 */ /* 0x0007e2000810043f */
[----:B------:R-:W-:-:S04]  /*2e50*/  F2FP.BF16.F32.PACK_AB R156, R33, R32 ;  /* 0x00000020219c723e */ /* 0x000fc800000010ff */
        /* <DEDUP_REMOVED lines=32> */
[----:B---3--:R-:W-:-:S07]  /*3060*/  FADD.FTZ R10, R62, R15 ;  /* 0x0000000f3e0a7221 */ /* 0x008fce0000010000 */
[----:B------:R-:W3:Y:S01]  /*3070*/  MUFU.EX2 R56, R56 ;  /* 0x0000003800387308 */ /* 0x000ee20000000800 */
[C---:B----4-:R-:W-:Y:S01]  /*3080*/  FADD.FTZ R13, R53.reuse, R4 ;  /* 0x00000004350d7221 */ /* 0x050fe20000010000 */
[----:B------:R-:W-:-:S06]  /*3090*/  F2FP.BF16.F32.PACK_AB R166, R53, R52 ;  /* 0x0000003435a6723e */ /* 0x000fcc00000010ff */
[----:B------:R-:W4:Y:S01]  /*30a0*/  MUFU.EX2 R66, R66 ;  /* 0x0000004200427308 */ /* 0x000f220000000800 */
[C---:B-----5:R-:W-:Y:S01]  /*30b0*/  FADD.FTZ R15, R63.reuse, R10 ;  /* 0x0000000a3f0f7221 */ /* 0x060fe20000010000 */
[----:B------:R-:W-:-:S06]  /*30c0*/  F2FP.BF16.F32.PACK_AB R171, R63, R62 ;  /* 0x0000003e3fab723e */ /* 0x000fcc00000010ff */
[----:B------:R-:W5:Y:S01]  /*30d0*/  MUFU.EX2 R57, R57 ;  /* 0x0000003900397308 */ /* 0x000f620000000800 */
[----:B---3--:R-:W-:-:S07]  /*30e0*/  FADD.FTZ R4, R56, R13 ;  /* 0x0000000d38047221 */ /* 0x008fce0000010000 */
        /* <DEDUP_REMOVED lines=13> */
[----:B---3--:R-:W-:Y:S01]  /*31c0*/  FADD.FTZ R15, R61, R4 ;  /* 0x000000043d0f7221 */ /* 0x008fe20000010000 */
[C---:B------:R-:W-:Y:S01]  /*31d0*/  FADD.FTZ R4, R175.reuse, R10 ;  /* 0x0000000aaf047221 */ /* 0x040fe20000010000 */
[----:B------:R-:W-:Y:S02]  /*31e0*/  F2FP.BF16.F32.PACK_AB R175, R175, R70 ;  /* 0x00000046afaf723e */ /* 0x000fe400000010ff */
[----:B------:R-:W-:-:S03]  /*31f0*/  F2FP.BF16.F32.PACK_AB R170, R61, R60 ;  /* 0x0000003c3daa723e */ /* 0x000fc600000010ff */
[----:B------:R-:W3:Y:S01]  /*3200*/  MUFU.EX2 R68, R68 ;  /* 0x0000004400447308 */ /* 0x000ee20000000800 */
[----:B----4-:R-:W-:-:S07]  /*3210*/  FADD.FTZ R10, R64, R15 ;  /* 0x0000000f400a7221 */ /* 0x010fce0000010000 */
[----:B------:R-:W4:Y:S01]  /*3220*/  MUFU.EX2 R13, R5 ;  /* 0x00000005000d7308 */ /* 0x000f220000000800 */
[C---:B-----5:R-:W-:Y:S01]  /*3230*/  FADD.FTZ R15, R65.reuse, R10 ;  /* 0x0000000a410f7221 */ /* 0x060fe20000010000 */
[----:B------:R-:W-:-:S03]  /*3240*/  F2FP.BF16.F32.PACK_AB R172, R65, R64 ;  /* 0x0000004041ac723e */ /* 0x000fc600000010ff */
[----:B---3--:R-:W-:-:S04]  /*3250*/  FADD.FTZ R10, R68, R15 ;  /* 0x0000000f440a7221 */ /* 0x008fc80000010000 */
[C---:B----4-:R-:W-:Y:S01]  /*3260*/  FADD.FTZ R5, R13.reuse, R10 ;  /* 0x0000000a0d057221 */ /* 0x050fe20000010000 */
[----:B------:R-:W-:Y:S01]  /*3270*/  F2FP.BF16.F32.PACK_AB R174, R13, R68 ;  /* 0x000000440dae723e */ /* 0x000fe200000010ff */
[----:B--2---:R-:W-:Y:S06]  /*3280*/  @!P0 BRA `(.L_x_4161) ;  /* 0x0000000000048947 */ /* 0x004fec0003800000 */
[----:B------:R-:W-:Y:S01]  /*3290*/  BPT.TRAP 0x1 ;  /* 0x000000040000795c */ /* 0x000fe20000300000 */
.L_x_4161:
[----:B------:R2:W3:Y:S01]  /*32a0*/  SYNCS.PHASECHK.TRANS64.TRYWAIT P3, [R6+URZ+0x22850], R11 ;  /* 0x0228500b060075a7 */ /* 0x0004e2000806017f */
[----:B------:R-:W-:Y:S05]  /*32b0*/  @!P0 BRA `(.L_x_4162) ;  /* 0x0000000000048947 */ /* 0x000fea0003800000 */
[----:B------:R-:W-:Y:S01]  /*32c0*/  BPT.TRAP 0x1 ;  /* 0x000000040000795c */ /* 0x000fe20000300000 */
.L_x_4162:
[----:B---3--:R-:W-:Y:S05]  /*32d0*/  @P3 BRA `(.L_x_4163) ;  /* 0x0000000000083947 */ /* 0x008fea0003800000 */
[----:B------:R-:W3:Y:S02]  /*32e0*/  SYNCS.PHASECHK.TRANS64.TRYWAIT P3, [R6+URZ+0x22850], R11 ;  /* 0x0228500b060075a7 */ /* 0x000ee4000806017f */
[----:B---3--:R-:W-:Y:S05]  /*32f0*/  @!P3 BRA `(.L_x_4164) ;  /* 0x000000c00070b947 */ /* 0x008fea0003800000 */
.L_x_4163:
[----:B------:R-:W-:Y:S01]  /*3300*/  R2UR UR6, R7 ;  /* 0x00000000070672ca */ /* 0x000fe200000e0000 */
[----:B------:R4:W-:Y:S01]  /*3310*/  BAR.SYNC.DEFER_BLOCKING R8, 0x100 ;  /* 0x000400080000751d */ /* 0x0009e20000010000 */
[----:B------:R-:W-:Y:S01]  /*3320*/  UIMAD UR14, UR43, UR14, -UR15 ;  /* 0x0000000e2b0e72a4 */ /* 0x000fe2000f8e0a0f */
[----:B0123--:R-:W-:Y:S01]  /*3330*/  @!P2 VIADD R6, R6, 0x22860 ;  /* 0x000228600606a836 */ /* 0x00ffe20000000000 */
[----:B------:R-:W-:-:S03]  /*3340*/  UIADD3 UR23, UR41, -0x2, URZ ;  /* 0xfffffffe29177890 */ /* 0x000fc6000fffe03f */
[----:B------:R-:W-:Y:S01]  /*3350*/  UMOV UR7, 0x40000040 ;  /* 0x4000004000077882 */ /* 0x000fe20000000000 */
[----:B------:R-:W-:Y:S01]  /*3360*/  @UP0 ULDC UR18, c[0x0][0x450] ;  /* 0x0001140000120ab9 */ /* 0x000fe20000000800 */
[----:B------:R-:W-:-:S04]  /*3370*/  @!P2 PRMT R6, RZ, 0x654, R6 ;  /* 0x00000654ff06a816 */ /* 0x000fc80000000006 */
        /* <DEDUP_REMOVED lines=33> */
[----:B------:R-:W-:Y:S02]  /*3590*/  UMOV UR7, 0x40000040 ;  /* 0x4000004000077882 */ /* 0x000fe40000000000 */
[----:B------:R-:W-:Y:S01]  /*35a0*/  UMOV UR11, UR44 ;  /* 0x0000002c000b7c82 */ /* 0x000fe20008000000 */
[----:B------:R-:W-:Y:S02]  /*35b0*/  WARPGROUP.DEPBAR.LE gsb0, 0x0 ;  /* 0x00008000000079c5 */ /* 0x000fe40000010000 */
[----:B------:R-:W-:-:S15]  /*35c0*/  WARPGROUP.ARRIVE ;  /* 0x00000000000079c5 */ /* 0x000fde0000000000 */
[----:B------:R-:W-:-:S06]  /*35d0*/  NOP ;  /* 0x0000000000007918 */ /* 0x000fcc0000000000 */
[----:B------:R-:W-:Y:S01]  /*35e0*/  HGMMA.64x256x16.F32.BF16 R24, R172, gdesc[UR4].tnspB, R24, gsb0 ;  /* 0x43e00004ac187df0 */ /* 0x000fe20008001818 */
[----:B------:R-:W-:Y:S02]  /*35f0*/  @UP0 ULDC UR6, c[0x0][0x44c] ;  /* 0x0001130000060ab9 */ /* 0x000fe40000000800 */
[----:B------:R-:W-:-:S04]  /*3600*/  UIMAD.WIDE.U32 UR6, UR44, UR6, URZ ;  /* 0x000000062c0672a5 */ /* 0x000fc8000f8e003f */
[----:B------:R-:W-:-:S04]  /*3610*/  @UP0 USHF.R.U32.HI UR11, URZ, UR18, UR7 ;  /* 0x000000123f0b0299 */ /* 0x000fc80008011607 */
[----:B------:R-:W-:-:S04]  /*3620*/  UIADD3 UR6, UR14, UR11, URZ ;  /* 0x0000000b0e067290 */ /* 0x000fc8000fffe03f */
[----:B------:R-:W-:-:S04]  /*3630*/  UIMAD.WIDE UR6, UR6, 0x2aaaaaab, URZ ;  /* 0x2aaaaaab060678a5 */ /* 0x000fc8000f8e023f */
[----:B------:R-:W-:-:S04]  /*3640*/  USHF.R.U32.HI UR6, URZ, 0x1f, UR7 ;  /* 0x0000001f3f067899 */ /* 0x000fc80008011607 */
[----:B------:R-:W-:-:S04]  /*3650*/  ULEA.HI.SX32 UR6, UR7, UR6, 0x1c ;  /* 0x0000000607067291 */ /* 0x000fc8000f8fe23f */
[----:B------:R-:W-:-:S04]  /*3660*/  UISETP.LT.AND UP1, UPT, URZ, UR6, UPT ;  /* 0x000000063f00728c */ /* 0x000fc8000bf21270 */
[----:B------:R-:W-:-:S04]  /*3670*/  USEL UR22, URZ, UR6, !UP1 ;  /* 0x000000063f167287 */ /* 0x000fc8000c800000 */
[----:B------:R-:W-:-:S06]  /*3680*/  UISETP.GE.AND UP1, UPT, UR23, UR22, UPT ;  /* 0x000000161700728c */ /* 0x000fcc000bf26270 */
[----:B------:R-:W-:Y:S01]  /*3690*/  PLOP3.LUT P3, PT, PT, PT, UP1, 0x80, 0x0 ;  /* 0x000000000000781c */ /* 0x000fe20003f6f018 */
[----:B------:R-:W-:Y:S02]  /*36a0*/  WARPGROUP.DEPBAR.LE gsb0, 0x0 ;  /* 0x00008000000079c5 */ /* 0x000fe40000010000 */
[----:B------:R4:W-:Y:S10]  /*36b0*/  @!P2 SYNCS.ARRIVE.TRANS64.RED.A1T0 RZ, [R6+URZ], RZ ;  /* 0x000000ff06ffa9a7 */ /* 0x0009f4000810043f */
[----:B----4-:R-:W-:Y:S05]  /*36c0*/  @!P3 BRA `(.L_x_4165) ;  /* 0x000000240028b947 */ /* 0x010fea0003800000 */
[----:B------:R-:W-:Y:S01]  /*36d0*/  IMAD.MOV.U32 R7, RZ, RZ, R0 ;  /* 0x000000ffff077224 */ /* 0x000fe200078e0000 */
[----:B------:R-:W-:Y:S01]  /*36e0*/  ULDC UR25, c[0x0][0x288] ;  /* 0x0000a20000197ab9 */ /* 0x000fe20000000800 */
[----:B------:R-:W-:Y:S01]  /*36f0*/  IMAD.MOV.U32 R8, RZ, RZ, R3 ;  /* 0x000000ffff087224 */ /* 0x000fe200078e0003 */
[----:B------:R-:W-:-:S06]  /*3700*/  ULDC UR24, c[0x0][0x988] ;  /* 0x0002620000187ab9 */ /* 0x000fcc0000000800 */
.L_x_4174:
[----:B------:R-:W-:-:S04]  /*3710*/  UIADD3 UR36, UR36, 0x1, URZ ;  /* 0x0000000124247890 */ /* 0x000fc8000fffe03f */
[----:B------:R-:W-:-:S04]  /*3720*/  UISETP.NE.AND UP1, UPT, UR36, 0x2, UPT ;  /* 0x000000022400788c */ /* 0x000fc8000bf25270 */
[----:B------:R-:W-:Y:S02]  /*3730*/  USEL UR6, URZ, 0x1, UP1 ;  /* 0x000000013f067887 */ /* 0x000fe40008800000 */
[----:B------:R-:W-:Y:S02]  /*3740*/  USEL UR36, UR36, URZ, UP1 ;  /* 0x0000003f24247287 */ /* 0x000fe40008800000 */
[----:B------:R-:W-:Y:S01]  /*3750*/  ULOP3.LUT UR37, UR37, UR6, URZ, 0x3c, !UPT ;  /* 0x0000000625257292 */ /* 0x000fe2000f8e3c3f */
[----:B0-----:R-:W-:Y:S11]  /*3760*/  @!P0 BRA `(.L_x_4166) ;  /* 0x0000000000048947 */ /* 0x001ff60003800000 */
[----:B------:R-:W-:Y:S01]  /*3770*/  BPT.TRAP 0x1 ;  /* 0x000000040000795c */ /* 0x000fe20000300000 */
.L_x_4166:
        /* <DEDUP_REMOVED lines=9> */
.L_x_4167:
[----:B-1----:R-:W-:Y:S05]  /*3810*/  @P3 BRA `(.L_x_4168) ;  /* 0x0000000000083947 */ /* 0x002fea0003800000 */
[----:B------:R-:W1:Y:S02]  /*3820*/  SYNCS.PHASECHK.TRANS64.TRYWAIT P3, [UR26+0x22830], R6 ;  /* 0x02283006ff0075a7 */ /* 0x000e64000806015a */
[----:B-1----:R-:W-:Y:S05]  /*3830*/  @!P3 BRA `(.L_x_4169) ;  /* 0x000000bc0034b947 */ /* 0x002fea0003800000 */
.L_x_4168:
[----:B------:R-:W-:Y:S01]  /*3840*/  UIMAD UR6, UR36, 0x300, UR20 ;  /* 0x00000300240678a4 */ /* 0x000fe2000f8e0214 */
[----:B------:R-:W-:Y:S01]  /*3850*/  WARPGROUP.ARRIVE ;  /* 0x00000000000079c5 */ /* 0x000fe20000000000 */
[----:B------:R-:W-:Y:S01]  /*3860*/  UMOV UR7, 0x40000040 ;  /* 0x4000004000077882 */ /* 0x000fe20000000000 */
[----:B------:R-:W-:Y:S01]  /*3870*/  UMOV UR11, 0x40000040 ;  /* 0x40000040000b7882 */ /* 0x000fe20000000000 */
[----:B------:R-:W-:Y:S01]  /*3880*/  UIADD3 UR10, UR6, 0x2, URZ ;  /* 0x00000002060a7890 */ /* 0x000fe2000fffe03f */
[----:B------:R-:W-:Y:S01]  /*3890*/  VIADD R10, R16, UR44 ;  /* 0x0000002c100a7c36 */ /* 0x000fe20008000000 */
[----:B------:R-:W-:Y:S01]  /*38a0*/  UIADD3 UR14, UR6, 0x4, URZ ;  /* 0x00000004060e7890 */ /* 0x000fe2000fffe03f */
[----:B------:R-:W2:Y:S01]  /*38b0*/  LDC R12, c[0x0][0x2f0] ;  /* 0x0000bc00ff0c7b82 */ /* 0x000ea20000000800 */
[----:B------:R-:W-:Y:S01]  /*38c0*/  UMOV UR15, 0x40000040 ;  /* 0x40000040000f7882 */ /* 0x000fe20000000000 */
[----:B------:R-:W-:Y:S01]  /*38d0*/  HGMMA.64x96x16.F32.BF16 R152, gdesc[UR4], RZ, !UPT, gsb0 ;  /* 0x01600000049879f0 */ /* 0x000fe2000c0018ff */
[----:B------:R-:W-:Y:S01]  /*38e0*/  UIADD3 UR18, UR6, 0x6, URZ ;  /* 0x0000000606127890 */ /* 0x000fe2000fffe03f */
[----:B------:R-:W-:Y:S01]  /*38f0*/  IMAD.MOV.U32 R14, RZ, RZ, -0x2 ;  /* 0xfffffffeff0e7424 */ /* 0x000fe200078e00ff */
[----:B------:R-:W-:Y:S01]  /*3900*/  UMOV UR19, 0x40000040 ;  /* 0x4000004000137882 */ /* 0x000fe20000000000 */
[----:B------:R-:W-:Y:S01]  /*3910*/  @UP0 ULDC UR6, c[0x0][0x44c] ;  /* 0x0001130000060ab9 */ /* 0x000fe20000000800 */
[----:B------:R-:W3:Y:S01]  /*3920*/  S2R R202, SR_TID.X ;  /* 0x0000000000ca7919 */ /* 0x000ee20000002100 */
[----:B------:R-:W-:Y:S01]  /*3930*/  @P1 IMAD.HI.U32 R0, R10, UR6, RZ ;  /* 0x000000060a001c27 */ /* 0x000fe2000f8e00ff */
[----:B------:R-:W-:-:S04]  /*3940*/  @UP0 ULDC UR6, c[0x0][0x450] ;  /* 0x0001140000060ab9 */ /* 0x000fc80000000800 */
[----:B------:R-:W-:Y:S01]  /*3950*/  @P1 SHF.R.U32.HI R10, RZ, UR6, R0 ;  /* 0x00000006ff0a1c19 */ /* 0x000fe20008011600 */
[----:B------:R-:W-:Y:S02]  /*3960*/  UMOV UR6, 0x1 ;  /* 0x0000000100067882 */ /* 0x000fe40000000000 */
[----:B------:R-:W-:Y:S02]  /*3970*/  UIMAD UR6, UR23, -0x60, UR6 ;  /* 0xffffffa0170678a4 */ /* 0x000fe4000f8e0206 */
[----:B------:R-:W4:Y:S04]  /*3980*/  SHFL.IDX PT, R0, R10, 0x1, 0x1c1f ;  /* 0x003c1f000a007f89 */ /* 0x000f2800000e0000 */
[----:B------:R-:W-:Y:S01]  /*3990*/  IMAD R21, R17, R14, UR6 ;  /* 0x0000000611157e24 */ /* 0x000fe2000f8e020e */
[----:B------:R-:W5:Y:S03]  /*39a0*/  SHFL.IDX PT, R10, R10, RZ, 0x1c1f ;  /* 0x001c1fff0a0a7589 */ /* 0x000f6600000e0000 */
[----:B--2---:R-:W-:Y:S01]  /*39b0*/  IMAD R21, R12, UR43, R21 ;  /* 0x0000002b0c157c24 */ /* 0x004fe2000f8e0215 */
[----:B---3--:R-:W-:-:S04]  /*39c0*/  SHF.R.U32.HI R202, RZ, 0x7, R202 ;  /* 0x00000007ffca7819 */ /* 0x008fc800000116ca */
[----:B----4-:R-:W-:-:S04]  /*39d0*/  IADD3 R0, R0, -UR25, R21 ;  /* 0x8000001900007c10 */ /* 0x010fc8000fffe015 */
[C---:B------:R-:W-:Y:S02]  /*39e0*/  ISETP.GT.AND P3, PT, R0.reuse, RZ, PT ;  /* 0x000000ff0000720c */ /* 0x040fe40003f64270 */
[----:B------:R-:W-:Y:S02]  /*39f0*/  ISETP.GT.AND P4, PT, R0, 0x1, PT ;  /* 0x000000010000780c */ /* 0x000fe40003f84270 */
[----:B-----5:R-:W-:-:S04]  /*3a00*/  IADD3 R21, R10, -UR25, R21 ;  /* 0x800000190a157c10 */ /* 0x020fc8000fffe015 */
[----:B------:R-:W-:Y:S01]  /*3a10*/  ISETP.GT.AND P5, PT, R21, 0x8, PT ;  /* 0x000000081500780c */ /* 0x000fe20003fa4270 */
        /* <DEDUP_REMOVED lines=12> */
[----:B------:R-:W-:Y:S02]  /*3ae0*/  ISETP.GT.AND P3, PT, R0, 0x8, PT ;  /* 0x000000080000780c */ /* 0x000fe40003f64270 */
[----:B------:R-:W-:Y:S02]  /*3af0*/  FSEL R155, R155, -INF , P4 ;  /* 0xff8000009b9b7808 */ /* 0x000fe40002000000 */
[----:B------:R-:W-:-:S02]  /*3b00*/  FMNMX.FTZ R12, R11, R7, !PT ;  /* 0x000000070b0c7209 */ /* 0x000fc40007810000 */
[----:B------:R-:W-:Y:S02]  /*3b10*/  ISETP.GT.AND P4, PT, R0, 0x9, PT ;  /* 0x000000090000780c */ /* 0x000fe40003f84270 */
[----:B------:R-:W-:Y:S02]  /*3b20*/  FSEL R13, R158, -INF , P3 ;  /* 0xff8000009e0d7808 */ /* 0x000fe40001800000 */
[----:B------:R-:W-:Y:S02]  /*3b30*/  FMNMX.FTZ R12, R155, R12, !PT ;  /* 0x0000000c9b0c7209 */ /* 0x000fe40007810000 */
[----:B------:R-:W-:Y:S02]  /*3b40*/  ISETP.GT.AND P3, PT, R0, 0x10, PT ;  /* 0x000000100000780c */ /* 0x000fe40003f64270 */
[----:B------:R-:W-:Y:S02]  /*3b50*/  FSEL R159, R159, -INF , P4 ;  /* 0xff8000009f9f7808 */ /* 0x000fe40002000000 */
[----:B------:R-:W-:-:S02]  /*3b60*/  FMNMX.FTZ R12, R13, R12, !PT ;  /* 0x0000000c0d0c7209 */ /* 0x000fc40007810000 */
[----:B------:R-:W-:Y:S02]  /*3b70*/  ISETP.GT.AND P4, PT, R0, 0x11, PT ;  /* 0x000000110000780c */ /* 0x000fe40003f84270 */
[----:B-1----:R-:W-:Y:S02]  /*3b80*/  FSEL R3, R162, -INF , P3 ;  /* 0xff800000a2037808 */ /* 0x002fe40001800000 */
[----:B------:R-:W-:Y:S02]  /*3b90*/  FMNMX.FTZ R12, R159, R12, !PT ;  /* 0x0000000c9f0c7209 */ /* 0x000fe40007810000 */
        /* <DEDUP_REMOVED lines=54> */
[----:B------:R-:W-:Y:S02]  /*3f00*/  FSEL R199, R199, -INF , P4 ;  /* 0xff800000c7c77808 */ /* 0x000fe40002000000 */
[----:B------:R-:W-:Y:S02]  /*3f10*/  FMNMX.FTZ R0, R198, R9, !PT ;  /* 0x00000009c6007209 */ /* 0x000fe40007810000 */
[----:B------:R-:W-:-:S02]  /*3f20*/  ISETP.GT.AND P3, PT, R21, RZ, PT ;  /* 0x000000ff1500720c */ /* 0x000fc40003f64270 */
[----:B------:R-:W-:Y:S02]  /*3f30*/  FMNMX.FTZ R12, R199, R0, !PT ;  /* 0x00000000c70c7209 */ /* 0x000fe40007810000 */
[----:B------:R-:W-:Y:S02]  /*3f40*/  ISETP.GT.AND P4, PT, R21, 0x1, PT ;  /* 0x000000011500780c */ /* 0x000fe40003f84270 */
[----:B------:R-:W-:Y:S01]  /*3f50*/  FSEL R156, R156, -INF , P5 ;  /* 0xff8000009c9c7808 */ /* 0x000fe20002800000 */
[----:B------:R-:W1:Y:S01]  /*3f60*/  SHFL.BFLY PT, R9, R12, 0x2, 0x1f ;  /* 0x0c401f000c097f89 */ /* 0x000e6200000e0000 */
[----:B------:R-:W-:Y:S02]  /*3f70*/  FSEL R153, R153, -INF , P4 ;  /* 0xff80000099997808 */ /* 0x000fe40002000000 */
[----:B------:R-:W-:-:S04]  /*3f80*/  ISETP.GT.AND P5, PT, R21, 0x10, PT ;  /* 0x000000101500780c */ /* 0x000fc80003fa4270 */
[----:B------:R-:W-:Y:S02]  /*3f90*/  FSEL R160, R160, -INF , P5 ;  /* 0xff800000a0a07808 */ /* 0x000fe40002800000 */
[----:B------:R-:W-:-:S04]  /*3fa0*/  ISETP.GT.AND P5, PT, R21, 0x18, PT ;  /* 0x000000181500780c */ /* 0x000fc80003fa4270 */
[----:B------:R-:W-:Y:S02]  /*3fb0*/  FSEL R164, R164, -INF , P5 ;  /* 0xff800000a4a47808 */ /* 0x000fe40002800000 */
[----:B------:R-:W-:-:S04]  /*3fc0*/  ISETP.GT.AND P5, PT, R21, 0x20, PT ;  /* 0x000000201500780c */ /* 0x000fc80003fa4270 */
[----:B------:R-:W-:Y:S02]  /*3fd0*/  FSEL R168, R168, -INF , P5 ;  /* 0xff800000a8a87808 */ /* 0x000fe40002800000 */
[C---:B------:R-:W-:Y:S02]  /*3fe0*/  ISETP.GT.AND P5, PT, R21.reuse, 0x28, PT ;  /* 0x000000281500780c */ /* 0x040fe40003fa4270 */
[----:B-1----:R-:W-:Y:S02]  /*3ff0*/  FMNMX.FTZ R14, R12, R9, !PT ;  /* 0x000000090c0e7209 */ /* 0x002fe40007810000 */
[----:B------:R-:W-:Y:S02]  /*4000*/  FSEL R172, R172, -INF , P5 ;  /* 0xff800000acac7808 */ /* 0x000fe40002800000 */
[----:B------:R-:W-:Y:S01]  /*4010*/  ISETP.GT.AND P5, PT, R21, 0x30, PT ;  /* 0x000000301500780c */ /* 0x000fe20003fa4270 */
[----:B------:R-:W1:Y:S03]  /*4020*/  SHFL.BFLY PT, R9, R14, 0x1, 0x1f ;  /* 0x0c201f000e097f89 */ /* 0x000e6600000e0000 */
[----:B------:R-:W-:-:S02]  /*4030*/  FSEL R176, R176, -INF , P5 ;  /* 0xff800000b0b07808 */ /* 0x000fc40002800000 */
[----:B------:R-:W-:-:S04]  /*4040*/  ISETP.GT.AND P5, PT, R21, 0x38, PT ;  /* 0x000000381500780c */ /* 0x000fc80003fa4270 */
[----:B------:R-:W-:Y:S02]  /*4050*/  FSEL R180, R180, -INF , P5 ;  /* 0xff800000b4b47808 */ /* 0x000fe40002800000 */
[----:B------:R-:W-:-:S04]  /*4060*/  ISETP.GT.AND P5, PT, R21, 0x40, PT ;  /* 0x000000401500780c */ /* 0x000fc80003fa4270 */
[----:B------:R-:W-:Y:S02]  /*4070*/  FSEL R184, R184, -INF , P5 ;  /* 0xff800000b8b87808 */ /* 0x000fe40002800000 */
[----:B------:R-:W-:-:S04]  /*4080*/  ISETP.GT.AND P5, PT, R21, 0x48, PT ;  /* 0x000000481500780c */ /* 0x000fc80003fa4270 */
[----:B------:R-:W-:Y:S02]  /*4090*/  FSEL R188, R188, -INF , P5 ;  /* 0xff800000bcbc7808 */ /* 0x000fe40002800000 */
[----:B------:R-:W-:Y:S02]  /*40a0*/  ISETP.GT.AND P5, PT, R21, 0x50, PT ;  /* 0x000000501500780c */ /* 0x000fe40003fa4270 */
[----:B-1----:R-:W-:Y:S02]  /*40b0*/  FMNMX.FTZ R0, R14, R9, !PT ;  /* 0x000000090e007209 */ /* 0x002fe40007810000 */
[----:B------:R-:W-:Y:S02]  /*40c0*/  FSEL R9, R152, -INF , P3 ;  /* 0xff80000098097808 */ /* 0x000fe40001800000 */
[C---:B------:R-:W-:Y:S01]  /*40d0*/  FSETP.NEU.FTZ.AND P4, PT, R0.reuse, -INF , PT ;  /* 0xff8000000000780b */ /* 0x040fe20003f9d000 */
[----:B------:R-:W-:Y:S01]  /*40e0*/  FMUL.FTZ R12, R0, UR10 ;  /* 0x0000000a000c7c20 */ /* 0x000fe20008410000 */
[----:B------:R-:W-:-:S02]  /*40f0*/  FMNMX.FTZ R10, R9, R8, !PT ;  /* 0x00000008090a7209 */ /* 0x000fc40007810000 */
[----:B------:R-:W-:Y:S02]  /*4100*/  ISETP.GT.AND P3, PT, R21, 0x9, PT ;  /* 0x000000091500780c */ /* 0x000fe40003f64270 */
[----:B------:R-:W-:Y:S02]  /*4110*/  FMNMX.FTZ R15, R153, R10, !PT ;  /* 0x0000000a990f7209 */ /* 0x000fe40007810000 */
[----:B------:R-:W-:Y:S02]  /*4120*/  FSEL R10, R12, RZ, P4 ;  /* 0x000000ff0c0a7208 */ /* 0x000fe40002000000 */
[----:B------:R-:W-:Y:S02]  /*4130*/  FSEL R157, R157, -INF , P3 ;  /* 0xff8000009d9d7808 */ /* 0x000fe40001800000 */
        /* <DEDUP_REMOVED lines=15> */
[----:B------:R1:W-:Y:S01]  /*4230*/  MUFU.EX2 R12, R20 ;  /* 0x00000014000c7308 */ /* 0x0003e20000000800 */
[----:B------:R-:W-:Y:S01]  /*4240*/  FMNMX.FTZ R14, R164, R15, !PT ;  /* 0x0000000fa40e7209 */ /* 0x000fe20007810000 */
[--C-:B------:R-:W-:Y:S01]  /*4250*/  FFMA.FTZ R15, R170, UR10, -R10.reuse ;  /* 0x0000000aaa0f7c23 */ /* 0x100fe2000801080a */
[----:B------:R-:W-:Y:S01]  /*4260*/  ISETP.GT.AND P3, PT, R21, 0x21, PT ;  /* 0x000000211500780c */ /* 0x000fe20003f64270 */
[--C-:B------:R-:W-:Y:S01]  /*4270*/  FFMA.FTZ R11, R11, UR10, -R10.reuse ;  /* 0x0000000a0b0b7c23 */ /* 0x100fe2000801080a */
[----:B------:R-:W-:Y:S01]  /*4280*/  FMNMX.FTZ R13, R165, R14, !PT ;  /* 0x0000000ea50d7209 */ /* 0x000fe20007810000 */
[----:B------:R-:W-:Y:S01]  /*4290*/  FFMA.FTZ R195, R195, UR10, -R10 ;  /* 0x0000000ac3c37c23 */ /* 0x000fe2000801080a */
[----:B------:R-:W-:Y:S01]  /*42a0*/  FSEL R169, R169, -INF , P3 ;  /* 0xff800000a9a97808 */ /* 0x000fe20001800000 */
[----:B------:R-:W-:Y:S01]  /*42b0*/  MUFU.EX2 R155, R155 ;  /* 0x0000009b009b7308 */ /* 0x000fe20000000800 */
[----:B------:R-:W-:-:S02]  /*42c0*/  FMNMX.FTZ R14, R168, R13, !PT ;  /* 0x0000000da80e7209 */ /* 0x000fc40007810000 */
[----:B------:R-:W-:Y:S02]  /*42d0*/  ISETP.GT.AND P3, PT, R21, 0x29, PT ;  /* 0x000000291500780c */ /* 0x000fe40003f64270 */
[----:B------:R-:W-:Y:S02]  /*42e0*/  FMNMX.FTZ R13, R169, R14, !PT ;  /* 0x0000000ea90d7209 */ /* 0x000fe40007810000 */
[----:B------:R-:W-:Y:S01]  /*42f0*/  FSEL R173, R173, -INF , P3 ;  /* 0xff800000adad7808 */ /* 0x000fe20001800000 */
[----:B------:R2:W-:Y:S01]  /*4300*/  MUFU.EX2 R14, R159 ;  /* 0x0000009f000e7308 */ /* 0x0005e20000000800 */
[----:B-1----:R-:W-:Y:S01]  /*4310*/  FMNMX.FTZ R20, R172, R13, !PT ;  /* 0x0000000dac147209 */ /* 0x002fe20007810000 */
[----:B------:R-:W-:Y:S01]  /*4320*/  FFMA.FTZ R13, R3, UR10, -R10 ;  /* 0x0000000a030d7c23 */ /* 0x000fe2000801080a */
[----:B------:R-:W-:Y:S02]  /*4330*/  ISETP.GT.AND P3, PT, R21, 0x31, PT ;  /* 0x000000311500780c */ /* 0x000fe40003f64270 */
[----:B------:R-:W-:-:S02]  /*4340*/  FMNMX.FTZ R3, R173, R20, !PT ;  /* 0x00000014ad037209 */ /* 0x000fc40007810000 */
[----:B------:R-:W-:Y:S01]  /*4350*/  FSEL R177, R177, -INF , P3 ;  /* 0xff800000b1b17808 */ /* 0x000fe20001800000 */
[----:B------:R-:W-:Y:S01]  /*4360*/  MUFU.EX2 R11, R11 ;  /* 0x0000000b000b7308 */ /* 0x000fe20000000800 */
[----:B------:R-:W-:Y:S01]  /*4370*/  FMNMX.FTZ R20, R176, R3, !PT ;  /* 0x00000003b0147209 */ /* 0x000fe20007810000 */
[--C-:B--2---:R-:W-:Y:S01]  /*4380*/  FFMA.FTZ R159, R166, UR10, -R10.reuse ;  /* 0x0000000aa69f7c23 */ /* 0x104fe2000801080a */
[----:B------:R-:W-:Y:S01]  /*4390*/  ISETP.GT.AND P3, PT, R21, 0x39, PT ;  /* 0x000000391500780c */ /* 0x000fe20003f64270 */
[--C-:B------:R-:W-:Y:S01]  /*43a0*/  FFMA.FTZ R166, R183, UR10, -R10.reuse ;  /* 0x0000000ab7a67c23 */ /* 0x100fe2000801080a */
[----:B------:R-:W-:Y:S01]  /*43b0*/  FMNMX.FTZ R3, R177, R20, !PT ;  /* 0x00000014b1037209 */ /* 0x000fe20007810000 */
[----:B------:R-:W-:Y:S01]  /*43c0*/  FFMA.FTZ R183, R199, UR10, -R10 ;  /* 0x0000000ac7b77c23 */ /* 0x000fe2000801080a */
[----:B------:R-:W-:Y:S01]  /*43d0*/  FSEL R181, R181, -INF , P3 ;  /* 0xff800000b5b57808 */ /* 0x000fe20001800000 */
[----:B------:R1:W-:Y:S01]  /*43e0*/  MUFU.EX2 R20, R163 ;  /* 0x000000a300147308 */ /* 0x0003e20000000800 */
[----:B------:R-:W-:-:S02]  /*43f0*/  FMNMX.FTZ R152, R180, R3, !PT ;  /* 0x00000003b4987209 */ /* 0x000fc40007810000 */
[----:B------:R-:W-:Y:S02]  /*4400*/  ISETP.GT.AND P3, PT, R21, 0x41, PT ;  /* 0x000000411500780c */ /* 0x000fe40003f64270 */
[----:B------:R-:W-:Y:S02]  /*4410*/  FMNMX.FTZ R3, R181, R152, !PT ;  /* 0x00000098b5037209 */ /* 0x000fe40007810000 */
[----:B------:R-:W-:Y:S01]  /*4420*/  FSEL R185, R185, -INF , P3 ;  /* 0xff800000b9b97808 */ /* 0x000fe20001800000 */
[----:B------:R-:W-:Y:S01]  /*4430*/  MUFU.EX2 R13, R13 ;  /* 0x0000000d000d7308 */ /* 0x000fe20000000800 */
[----:B------:R-:W-:Y:S01]  /*4440*/  FMNMX.FTZ R152, R184, R3, !PT ;  /* 0x00000003b8987209 */ /* 0x000fe20007810000 */
[--C-:B-1----:R-:W-:Y:S01]  /*4450*/  FFMA.FTZ R163, R174, UR10, -R10.reuse ;  /* 0x0000000aaea37c23 */ /* 0x102fe2000801080a */
[----:B------:R-:W-:Y:S01]  /*4460*/  ISETP.GT.AND P3, PT, R21, 0x49, PT ;  /* 0x000000491500780c */ /* 0x000fe20003f64270 */
[----:B------:R-:W-:Y:S01]  /*4470*/  FFMA.FTZ R174, R190, UR10, -R10 ;  /* 0x0000000abeae7c23 */ /* 0x000fe2000801080a */
[----:B------:R-:W-:-:S02]  /*4480*/  FMNMX.FTZ R3, R185, R152, !PT ;  /* 0x00000098b9037209 */ /* 0x000fc40007810000 */
[----:B------:R-:W-:Y:S01]  /*4490*/  FSEL R189, R189, -INF , P3 ;  /* 0xff800000bdbd7808 */ /* 0x000fe20001800000 */
[----:B------:R1:W-:Y:S01]  /*44a0*/  MUFU.EX2 R152, R167 ;  /* 0x000000a700987308 */ /* 0x0003e20000000800 */
[----:B------:R-:W-:Y:S02]  /*44b0*/  FMNMX.FTZ R154, R188, R3, !PT ;  /* 0x00000003bc9a7209 */ /* 0x000fe40007810000 */
[----:B------:R-:W-:Y:S02]  /*44c0*/  ISETP.GT.AND P3, PT, R21, 0x51, PT ;  /* 0x000000511500780c */ /* 0x000fe40003f64270 */
[----:B------:R-:W-:Y:S02]  /*44d0*/  FSEL R192, R192, -INF , P5 ;  /* 0xff800000c0c07808 */ /* 0x000fe40002800000 */
[----:B------:R-:W-:Y:S01]  /*44e0*/  FMNMX.FTZ R3, R189, R154, !PT ;  /* 0x0000009abd037209 */ /* 0x000fe20007810000 */
[----:B------:R-:W-:Y:S01]  /*44f0*/  MUFU.EX2 R159, R159 ;  /* 0x0000009f009f7308 */ /* 0x000fe20000000800 */
[----:B------:R-:W-:Y:S01]  /*4500*/  ISETP.GT.AND P5, PT, R21, 0x58, PT ;  /* 0x000000581500780c */ /* 0x000fe20003fa4270 */
[----:B-1----:R-:W-:Y:S01]  /*4510*/  FFMA.FTZ R167, R182, UR10, -R10 ;  /* 0x0000000ab6a77c23 */ /* 0x002fe2000801080a */
[----:B------:R-:W-:-:S02]  /*4520*/  FSEL R193, R193, -INF , P3 ;  /* 0xff800000c1c17808 */ /* 0x000fc40001800000 */
[----:B------:R-:W-:Y:S02]  /*4530*/  FMNMX.FTZ R154, R192, R3, !PT ;  /* 0x00000003c09a7209 */ /* 0x000fe40007810000 */
[----:B------:R-:W-:Y:S01]  /*4540*/  ISETP.GT.AND P3, PT, R21, 0x59, PT ;  /* 0x000000591500780c */ /* 0x000fe20003f64270 */
[--C-:B------:R-:W-:Y:S01]  /*4550*/  FFMA.FTZ R21, R178, UR10, -R10.reuse ;  /* 0x0000000ab2157c23 */ /* 0x100fe2000801080a */
[----:B------:R-:W-:Y:S01]  /*4560*/  FSEL R196, R196, -INF , P5 ;  /* 0xff800000c4c47808 */ /* 0x000fe20002800000 */
[----:B------:R-:W-:Y:S01]  /*4570*/  FFMA.FTZ R178, R194, UR10, -R10 ;  /* 0x0000000ac2b27c23 */ /* 0x000fe2000801080a */
[----:B------:R-:W-:Y:S01]  /*4580*/  FMNMX.FTZ R3, R193, R154, !PT ;  /* 0x0000009ac1037209 */ /* 0x000fe20007810000 */
[----:B------:R-:W-:Y:S01]  /*4590*/  MUFU.EX2 R15, R15 ;  /* 0x0000000f000f7308 */ /* 0x000fe20000000800 */
[----:B------:R-:W-:Y:S02]  /*45a0*/  FSEL R197, R197, -INF , P3 ;  /* 0xff800000c5c57808 */ /* 0x000fe40001800000 */
[----:B------:R-:W-:-:S04]  /*45b0*/  FMNMX.FTZ R158, R196, R3, !PT ;  /* 0x00000003c49e7209 */ /* 0x000fc80007810000 */
[----:B------:R-:W-:Y:S01]  /*45c0*/  FMNMX.FTZ R3, R197, R158, !PT ;  /* 0x0000009ec5037209 */ /* 0x000fe20007810000 */
[----:B------:R1:W-:Y:S01]  /*45d0*/  MUFU.EX2 R154, R171 ;  /* 0x000000ab009a7308 */ /* 0x0003e20000000800 */
[--C-:B------:R-:W-:Y:S01]  /*45e0*/  FFMA.FTZ R158, R175, UR10, -R10.reuse ;  /* 0x0000000aaf9e7c23 */ /* 0x100fe2000801080a */
[--C-:B------:R-:W-:Y:S02]  /*45f0*/  FFMA.FTZ R175, R191, UR10, -R10.reuse ;  /* 0x0000000abfaf7c23 */ /* 0x100fe4000801080a */
[----:B------:R-:W2:Y:S04]  /*4600*/  SHFL.BFLY PT, R170, R3, 0x2, 0x1f ;  /* 0x0c401f0003aa7f89 */ /* 0x000ea800000e0000 */
[----:B------:R-:W-:Y:S01]  /*4610*/  MUFU.EX2 R163, R163 ;  /* 0x000000a300a37308 */ /* 0x000fe20000000800 */
[----:B-1----:R-:W-:-:S07]  /*4620*/  FFMA.FTZ R171, R187, UR10, -R10 ;  /* 0x0000000abbab7c23 */ /* 0x002fce000801080a */
[----:B------:R-:W-:Y:S08]  /*4630*/  MUFU.EX2 R158, R158 ;  /* 0x0000009e009e7308 */ /* 0x000ff00000000800 */
[----:B------:R-:W-:Y:S01]  /*4640*/  MUFU.EX2 R21, R21 ;  /* 0x0000001500157308 */ /* 0x000fe20000000800 */
[----:B--2---:R-:W-:Y:S01]  /*4650*/  FMNMX.FTZ R179, R3, R170, !PT ;  /* 0x000000aa03b37209 */ /* 0x004fe20007810000 */
[----:B------:R-:W-:-:S06]  /*4660*/  FFMA.FTZ R170, R186, UR10, -R10 ;  /* 0x0000000abaaa7c23 */ /* 0x000fcc000801080a */
[----:B------:R-:W-:Y:S01]  /*4670*/  MUFU.EX2 R162, R162 ;  /* 0x000000a200a27308 */ /* 0x000fe20000000800 */
[----:B------:R-:W1:Y:S07]  /*4680*/  SHFL.BFLY PT, R182, R179, 0x1, 0x1f ;  /* 0x0c201f00b3b67f89 */ /* 0x000e6e00000e0000 */
[----:B------:R-:W-:Y:S08]  /*4690*/  MUFU.EX2 R167, R167 ;  /* 0x000000a700a77308 */ /* 0x000ff00000000800 */
[----:B------:R-:W-:Y:S08]  /*46a0*/  MUFU.EX2 R166, R166 ;  /* 0x000000a600a67308 */ /* 0x000ff00000000800 */
[----:B------:R-:W-:Y:S01]  /*46b0*/  MUFU.EX2 R170, R170 ;  /* 0x000000aa00aa7308 */ /* 0x000fe20000000800 */
[----:B-1----:R-:W-:Y:S01]  /*46c0*/  FMNMX.FTZ R3, R179, R182, !PT ;  /* 0x000000b6b3037209 */ /* 0x002fe20007810000 */
[----:B------:R-:W-:Y:S01]  /*46d0*/  FFMA.FTZ R182, R198, UR10, -R10 ;  /* 0x0000000ac6b67c23 */ /* 0x000fe2000801080a */
[----:B------:R-:W-:-:S02]  /*46e0*/  FSEL R10, R0, RZ, P4 ;  /* 0x000000ff000a7208 */ /* 0x000fc40002000000 */
[C---:B------:R-:W-:Y:S01]  /*46f0*/  FSETP.NEU.FTZ.AND P3, PT, R3.reuse, -INF , PT ;  /* 0xff8000000300780b */ /* 0x040fe20003f7d000 */
[----:B------:R-:W-:Y:S02]  /*4700*/  FMUL.FTZ R190, R3, UR10 ;  /* 0x0000000a03be7c20 */ /* 0x000fe40008410000 */
[----:B------:R-:W-:Y:S01]  /*4710*/  FADD.FTZ R10, -R10, R7 ;  /* 0x000000070a0a7221 */ /* 0x000fe20000010100 */
[----:B------:R1:W-:Y:S02]  /*4720*/  MUFU.EX2 R179, R195 ;  /* 0x000000c300b37308 */ /* 0x0003e40000000800 */
[----:B------:R-:W-:Y:S01]  /*4730*/  FSEL R190, R190, RZ, P3 ;  /* 0x000000ffbebe7208 */ /* 0x000fe20001800000 */
[----:B------:R-:W-:-:S04]  /*4740*/  FMUL.FTZ R10, R10, UR10 ;  /* 0x0000000a0a0a7c20 */ /* 0x000fc80008410000 */
[--C-:B------:R-:W-:Y:S01]  /*4750*/  FFMA.FTZ R187, R9, UR10, -R190.reuse ;  /* 0x0000000a09bb7c23 */ /* 0x100fe200080108be */
[----:B------:R-:W-:Y:S01]  /*4760*/  FSEL R9, R3, RZ, P3 ;  /* 0x000000ff03097208 */ /* 0x000fe20001800000 */
[----:B------:R-:W2:Y:S01]  /*4770*/  MUFU.EX2 R10, R10 ;  /* 0x0000000a000a7308 */ /* 0x000ea20000000800 */
[--C-:B------:R-:W-:Y:S01]  /*4780*/  FFMA.FTZ R186, R153, UR10, -R190.reuse ;  /* 0x0000000a99ba7c23 */ /* 0x100fe200080108be */
[--C-:B------:R-:W-:Y:S01]  /*4790*/  FFMA.FTZ R156, R156, UR10, -R190.reuse ;  /* 0x0000000a9c9c7c23 */ /* 0x100fe200080108be */
[----:B------:R-:W-:Y:S01]  /*47a0*/  FFMA.FTZ R191, R157, UR10, -R190 ;  /* 0x0000000a9dbf7c23 */ /* 0x000fe200080108be */
[----:B------:R-:W-:Y:S01]  /*47b0*/  FADD.FTZ R9, -R9, R8 ;  /* 0x0000000809097221 */ /* 0x000fe20000010100 */
[--C-:B------:R-:W-:Y:S01]  /*47c0*/  FFMA.FTZ R160, R160, UR10, -R190.reuse ;  /* 0x0000000aa0a07c23 */ /* 0x100fe200080108be */
[--C-:B-1----:R-:W-:Y:S01]  /*47d0*/  FFMA.FTZ R195, R161, UR10, -R190.reuse ;  /* 0x0000000aa1c37c23 */ /* 0x102fe200080108be */
[--C-:B------:R-:W-:Y:S01]  /*47e0*/  FFMA.FTZ R164, R164, UR10, -R190.reuse ;  /* 0x0000000aa4a47c23 */ /* 0x100fe200080108be */
[----:B------:R-:W-:Y:S01]  /*47f0*/  FMUL.FTZ R8, R9, UR10 ;  /* 0x0000000a09087c20 */ /* 0x000fe20008410000 */
        /* <DEDUP_REMOVED lines=8> */
[----:B------:R-:W1:Y:S01]  /*4880*/  MUFU.EX2 R8, R8 ;  /* 0x0000000800087308 */ /* 0x000e620000000800 */
[----:B--2---:R-:W-:Y:S01]  /*4890*/  FFMA.FTZ R9, R10, R4, R11 ;  /* 0x000000040a097223 */ /* 0x004fe2000001000b */
[--C-:B------:R-:W-:Y:S01]  /*48a0*/  FFMA.FTZ R176, R176, UR10, -R190.reuse ;  /* 0x0000000ab0b07c23 */ /* 0x100fe200080108be */
[--C-:B------:R-:W-:Y:S01]  /*48b0*/  FFMA.FTZ R192, R192, UR10, -R190.reuse ;  /* 0x0000000ac0c07c23 */ /* 0x100fe200080108be */
[--C-:B------:R-:W-:Y:S01]  /*48c0*/  FFMA.FTZ R193, R193, UR10, -R190.reuse ;  /* 0x0000000ac1c17c23 */ /* 0x100fe200080108be */
[----:B------:R-:W-:Y:S01]  /*48d0*/  FADD.FTZ R4, R12, R9 ;  /* 0x000000090c047221 */ /* 0x000fe20000010000 */
[----:B------:R-:W-:Y:S01]  /*48e0*/  FFMA.FTZ R196, R196, UR10, -R190 ;  /* 0x0000000ac4c47c23 */ /* 0x000fe200080108be */
[----:B------:R-:W-:Y:S01]  /*48f0*/  F2FP.BF16.F32.PACK_AB R165, R162, R21 ;  /* 0x00000015a2a5723e */ /* 0x000fe200000010ff */
[----:B------:R-:W2:Y:S01]  /*4900*/  MUFU.EX2 R186, R186 ;  /* 0x000000ba00ba7308 */ /* 0x000ea20000000800 */
[----:B------:R-:W-:Y:S01]  /*4910*/  FADD.FTZ R9, R155, R4 ;  /* 0x000000049b097221 */ /* 0x000fe20000010000 */
[----:B------:R-:W-:Y:S01]  /*4920*/  F2FP.BF16.F32.PACK_AB R155, R14, R155 ;  /* 0x0000009b0e9b723e */ /* 0x000fe200000010ff */
[-C--:B------:R-:W-:Y:S01]  /*4930*/  FMUL.FTZ R26, R26, R10.reuse ;  /* 0x0000000a1a1a7220 */ /* 0x080fe20000410000 */
[-C--:B------:R-:W-:Y:S01]  /*4940*/  FMUL.FTZ R27, R27, R10.reuse ;  /* 0x0000000a1b1b7220 */ /* 0x080fe20000410000 */
[----:B------:R-:W-:Y:S01]  /*4950*/  FADD.FTZ R4, R14, R9 ;  /* 0x000000090e047221 */ /* 0x000fe20000010000 */
[-C--:B------:R-:W-:Y:S01]  /*4960*/  FMUL.FTZ R30, R30, R10.reuse ;  /* 0x0000000a1e1e7220 */ /* 0x080fe20000410000 */
[-C--:B------:R-:W-:Y:S01]  /*4970*/  FMUL.FTZ R31, R31, R10.reuse ;  /* 0x0000000a1f1f7220 */ /* 0x080fe20000410000 */
[----:B------:R-:W3:Y:S01]  /*4980*/  MUFU.EX2 R156, R156 ;  /* 0x0000009c009c7308 */ /* 0x000ee20000000800 */
[----:B-1----:R-:W-:Y:S01]  /*4990*/  FFMA.FTZ R9, R8, R5, R187 ;  /* 0x0000000508097223 */ /* 0x002fe200000100bb */
[----:B------:R-:W-:Y:S01]  /*49a0*/  FADD.FTZ R157, R13, R4 ;  /* 0x000000040d9d7221 */ /* 0x000fe20000010000 */
[----:B------:R-:W-:Y:S01]  /*49b0*/  FFMA.FTZ R5, R180, UR10, -R190 ;  /* 0x0000000ab4057c23 */ /* 0x000fe200080108be */
[-C--:B------:R-:W-:Y:S01]  /*49c0*/  FMUL.FTZ R34, R34, R10.reuse ;  /* 0x0000000a22227220 */ /* 0x080fe20000410000 */
[-C--:B------:R-:W-:Y:S01]  /*49d0*/  FMUL.FTZ R35, R35, R10.reuse ;  /* 0x0000000a23237220 */ /* 0x080fe20000410000 */
[----:B------:R-:W-:Y:S01]  /*49e0*/  FADD.FTZ R180, R20, R157 ;  /* 0x0000009d14b47221 */ /* 0x000fe20000010000 */
[----:B------:R-:W-:Y:S01]  /*49f0*/  FMUL.FTZ R38, R38, R10 ;  /* 0x0000000a26267220 */ /* 0x000fe20000410000 */
[----:B------:R-:W1:Y:S01]  /*4a00*/  MUFU.EX2 R191, R191 ;  /* 0x000000bf00bf7308 */ /* 0x000e620000000800 */
[----:B--2---:R-:W-:Y:S01]  /*4a10*/  FADD.FTZ R153, R186, R9 ;  /* 0x00000009ba997221 */ /* 0x004fe20000010000 */
[----:B------:R-:W-:Y:S01]  /*4a20*/  FADD.FTZ R157, R159, R180 ;  /* 0x000000b49f9d7221 */ /* 0x000fe20000010000 */
[----:B------:R-:W-:Y:S01]  /*4a30*/  IADD3 R9, -R202, 0xb, RZ ;  /* 0x0000000bca097810 */ /* 0x000fe20007ffe1ff */
[--C-:B------:R-:W-:Y:S01]  /*4a40*/  FFMA.FTZ R180, R181, UR10, -R190.reuse ;  /* 0x0000000ab5b47c23 */ /* 0x100fe200080108be */
[--C-:B------:R-:W-:Y:S01]  /*4a50*/  FFMA.FTZ R181, R184, UR10, -R190.reuse ;  /* 0x0000000ab8b57c23 */ /* 0x100fe200080108be */
[----:B------:R-:W-:Y:S01]  /*4a60*/  FADD.FTZ R198, R152, R157 ;  /* 0x0000009d98c67221 */ /* 0x000fe20000010000 */
[----:B------:R-:W-:Y:S01]  /*4a70*/  FFMA.FTZ R184, R185, UR10, -R190 ;  /* 0x0000000ab9b87c23 */ /* 0x000fe200080108be */
[----:B------:R-:W2:Y:S01]  /*4a80*/  MUFU.EX2 R160, R160 ;  /* 0x000000a000a07308 */ /* 0x000ea20000000800 */
[----:B---3--:R-:W-:Y:S01]  /*4a90*/  FADD.FTZ R4, R156, R153 ;  /* 0x000000999c047221 */ /* 0x008fe20000010000 */
[----:B------:R-:W-:Y:S01]  /*4aa0*/  FADD.FTZ R157, R15, R198 ;  /* 0x000000c60f9d7221 */ /* 0x000fe20000010000 */
[--C-:B------:R-:W-:Y:S01]  /*4ab0*/  FFMA.FTZ R185, R188, UR10, -R190.reuse ;  /* 0x0000000abcb97c23 */ /* 0x100fe200080108be */
[--C-:B------:R-:W-:Y:S01]  /*4ac0*/  FFMA.FTZ R188, R189, UR10, -R190.reuse ;  /* 0x0000000abdbc7c23 */ /* 0x100fe200080108be */
[----:B------:R-:W-:Y:S01]  /*4ad0*/  FFMA.FTZ R190, R197, UR10, -R190 ;  /* 0x0000000ac5be7c23 */ /* 0x000fe200080108be */
[----:B------:R-:W-:Y:S01]  /*4ae0*/  FADD.FTZ R198, R154, R157 ;  /* 0x0000009d9ac67221 */ /* 0x000fe20000010000 */
[----:B------:R-:W-:Y:S01]  /*4af0*/  F2FP.BF16.F32.PACK_AB R159, R152, R159 ;  /* 0x0000009f989f723e */ /* 0x000fe200000010ff */
[----:B------:R-:W3:Y:S01]  /*4b00*/  MUFU.EX2 R195, R195 ;  /* 0x000000c300c37308 */ /* 0x000ee20000000800 */
[----:B-1----:R-:W-:Y:S01]  /*4b10*/  FADD.FTZ R153, R191, R4 ;  /* 0x00000004bf997221 */ /* 0x002fe20000010000 */
[----:B------:R-:W-:-:S02]  /*4b20*/  @!P2 VIADD R4, R177, 0x22840 ;  /* 0x00022840b104a836 */ /* 0x000fc40000000000 */
[----:B------:R-:W-:Y:S01]  /*4b30*/  FADD.FTZ R157, R163, R198 ;  /* 0x000000c6a39d7221 */ /* 0x000fe20000010000 */
[----:B------:R-:W-:Y:S01]  /*4b40*/  F2FP.BF16.F32.PACK_AB R163, R158, R163 ;  /* 0x000000a39ea3723e */ /* 0x000fe200000010ff */
[-C--:B------:R-:W-:Y:S01]  /*4b50*/  FMUL.FTZ R39, R39, R10.reuse ;  /* 0x0000000a27277220 */ /* 0x080fe20000410000 */
[----:B------:R-:W-:Y:S01]  /*4b60*/  F2FP.BF16.F32.PACK_AB R152, R186, R187 ;  /* 0x000000bbba98723e */ /* 0x000fe200000010ff */
[-C--:B------:R-:W-:Y:S01]  /*4b70*/  FMUL.FTZ R42, R42, R10.reuse ;  /* 0x0000000a2a2a7220 */ /* 0x080fe20000410000 */
[----:B------:R-:W1:Y:S01]  /*4b80*/  MUFU.EX2 R164, R164 ;  /* 0x000000a400a47308 */ /* 0x000e620000000800 */
[----:B--2---:R-:W-:Y:S01]  /*4b90*/  FADD.FTZ R194, R160, R153 ;  /* 0x00000099a0c27221 */ /* 0x004fe20000010000 */
[----:B------:R-:W-:Y:S01]  /*4ba0*/  @!P2 PRMT R4, RZ, 0x654, R4 ;  /* 0x00000654ff04a816 */ /* 0x000fe20000000004 */
[----:B------:R2:W-:Y:S06]  /*4bb0*/  BAR.ARV R9, 0x100 ;  /* 0x000400090000751d */ /* 0x0005ec0000002000 */
[----:B------:R-:W4:Y:S01]  /*4bc0*/  MUFU.EX2 R199, R199 ;  /* 0x000000c700c77308 */ /* 0x000f220000000800 */
[----:B---3--:R-:W-:Y:S01]  /*4bd0*/  FADD.FTZ R153, R195, R194 ;  /* 0x000000c2c3997221 */ /* 0x008fe20000010000 */
[----:B------:R3:W-:Y:S01]  /*4be0*/  @!P2 SYNCS.ARRIVE.TRANS64.RED.A1T0 RZ, [R4+URZ], RZ ;  /* 0x000000ff04ffa9a7 */ /* 0x0007e2000810043f */
        /* <DEDUP_REMOVED lines=39> */
[----:B------:R-:W-:Y:S01]  /*4e60*/  FADD.FTZ R153, R167, R194 ;  /* 0x000000c2a7997221 */ /* 0x000fe20000010000 */
[----:B------:R-:W-:Y:S01]  /*4e70*/  F2FP.BF16.F32.PACK_AB R167, R166, R167 ;  /* 0x000000a7a6a7723e */ /* 0x000fe200000010ff */
[-C--:B------:R-:W-:Y:S01]  /*4e80*/  FMUL.FTZ R94, R94, R10.reuse ;  /* 0x0000000a5e5e7220 */ /* 0x080fe20000410000 */
[----:B------:R-:W-:Y:S01]  /*4e90*/  FMUL.FTZ R95, R95, R10 ;  /* 0x0000000a5f5f7220 */ /* 0x000fe20000410000 */
[----:B------:R-:W-:Y:S01]  /*4ea0*/  FADD.FTZ R161, R166, R153 ;  /* 0x00000099a6a17221 */ /* 0x000fe20000010000 */
[----:B------:R-:W-:Y:S01]  /*4eb0*/  F2FP.BF16.F32.PACK_AB R153, R12, R11 ;  /* 0x0000000b0c99723e */ /* 0x000fe200000010ff */
[----:B------:R-:W4:Y:S01]  /*4ec0*/  MUFU.EX2 R203, R203 ;  /* 0x000000cb00cb7308 */ /* 0x000f220000000800 */
[C---:B---3--:R-:W-:Y:S01]  /*4ed0*/  FADD.FTZ R157, R201.reuse, R4 ;  /* 0x00000004c99d7221 */ /* 0x048fe20000010000 */
[----:B------:R-:W-:Y:S01]  /*4ee0*/  FADD.FTZ R12, R170, R161 ;  /* 0x000000a1aa0c7221 */ /* 0x000fe20000010000 */
[----:B------:R-:W-:Y:S01]  /*4ef0*/  F2FP.BF16.F32.PACK_AB R162, R201, R172 ;  /* 0x000000acc9a2723e */ /* 0x000fe200000010ff */
[-C--:B------:R-:W-:Y:S01]  /*4f00*/  FMUL.FTZ R98, R98, R10.reuse ;  /* 0x0000000a62627220 */ /* 0x080fe20000410000 */
[-C--:B------:R-:W-:Y:S01]  /*4f10*/  FMUL.FTZ R99, R99, R10.reuse ;  /* 0x0000000a63637220 */ /* 0x080fe20000410000 */
[-C--:B------:R-:W-:Y:S01]  /*4f20*/  FMUL.FTZ R102, R102, R10.reuse ;  /* 0x0000000a66667220 */ /* 0x080fe20000410000 */
[-C--:B------:R-:W-:Y:S01]  /*4f30*/  FMUL.FTZ R103, R103, R10.reuse ;  /* 0x0000000a67677220 */ /* 0x080fe20000410000 */
[----:B------:R-:W3:Y:S01]  /*4f40*/  MUFU.EX2 R171, R171 ;  /* 0x000000ab00ab7308 */ /* 0x000ee20000000800 */
[----:B-1----:R-:W-:Y:S01]  /*4f50*/  FADD.FTZ R4, R176, R157 ;  /* 0x0000009db0047221 */ /* 0x002fe20000010000 */
[----:B------:R-:W-:Y:S01]  /*4f60*/  F2FP.BF16.F32.PACK_AB R157, R20, R13 ;  /* 0x0000000d149d723e */ /* 0x000fe200000010ff */
[-C--:B------:R-:W-:Y:S01]  /*4f70*/  FMUL.FTZ R106, R106, R10.reuse ;  /* 0x0000000a6a6a7220 */ /* 0x080fe20000410000 */
[-C--:B------:R-:W-:Y:S01]  /*4f80*/  FMUL.FTZ R107, R107, R10.reuse ;  /* 0x0000000a6b6b7220 */ /* 0x080fe20000410000 */
[-C--:B------:R-:W-:Y:S01]  /*4f90*/  FMUL.FTZ R110, R110, R10.reuse ;  /* 0x0000000a6e6e7220 */ /* 0x080fe20000410000 */
        /* <DEDUP_REMOVED lines=28> */
[----:B------:R-:W-:Y:S01]  /*5160*/  F2FP.BF16.F32.PACK_AB R161, R154, R15 ;  /* 0x0000000f9aa1723e */ /* 0x000fe200000010ff */
[----:B------:R-:W-:Y:S01]  /*5170*/  FMUL.FTZ R147, R147, R10 ;  /* 0x0000000a93937220 */ /* 0x000fe20000410000 */
[----:B------:R-:W-:Y:S01]  /*5180*/  F2FP.BF16.F32.PACK_AB R154, R191, R156 ;  /* 0x0000009cbf9a723e */ /* 0x000fe200000010ff */
[----:B------:R-:W-:Y:S01]  /*5190*/  FMUL.FTZ R150, R150, R10 ;  /* 0x0000000a96967220 */ /* 0x000fe20000410000 */
[----:B------:R-:W-:Y:S01]  /*51a0*/  F2FP.BF16.F32.PACK_AB R156, R195, R160 ;  /* 0x000000a0c39c723e */ /* 0x000fe200000010ff */
[----:B------:R-:W-:Y:S01]  /*51b0*/  FMUL.FTZ R151, R151, R10 ;  /* 0x0000000a97977220 */ /* 0x000fe20000410000 */
[----:B------:R-:W4:Y:S01]  /*51c0*/  MUFU.EX2 R181, R181 ;  /* 0x000000b500b57308 */ /* 0x000f220000000800 */
[----:B---3--:R-:W-:Y:S01]  /*51d0*/  FADD.FTZ R4, R180, R13 ;  /* 0x0000000db4047221 */ /* 0x008fe20000010000 */
[----:B------:R-:W-:Y:S01]  /*51e0*/  F2FP.BF16.F32.PACK_AB R160, R7, R168 ;  /* 0x000000a807a0723e */ /* 0x000fe200000010ff */
[-C--:B------:R-:W-:Y:S01]  /*51f0*/  FMUL.FTZ R24, R24, R8.reuse ;  /* 0x0000000818187220 */ /* 0x080fe20000410000 */
[----:B------:R-:W-:Y:S01]  /*5200*/  F2FP.BF16.F32.PACK_AB R166, R180, R5 ;  /* 0x00000005b4a6723e */ /* 0x000fe200000010ff */
        /* <DEDUP_REMOVED lines=18> */
[----:B------:R-:W-:Y:S01]  /*5330*/  FMUL.FTZ R52, R52, R8 ;  /* 0x0000000834347220 */ /* 0x000fe20000410000 */
[----:B------:R-:W4:Y:S01]  /*5340*/  MUFU.EX2 R185, R185 ;  /* 0x000000b900b97308 */ /* 0x000f220000000800 */
[----:B---3--:R-:W-:Y:S01]  /*5350*/  FADD.FTZ R14, R178, R15 ;  /* 0x0000000fb20e7221 */ /* 0x008fe20000010000 */
[----:B------:R-:W-:Y:S01]  /*5360*/  F2FP.BF16.F32.PACK_AB R173, R179, R178 ;  /* 0x000000b2b3ad723e */ /* 0x000fe200000010ff */
[-C--:B------:R-:W-:Y:S01]  /*5370*/  FMUL.FTZ R53, R53, R8.reuse ;  /* 0x0000000835357220 */ /* 0x080fe20000410000 */
[-C--:B------:R-:W-:Y:S01]  /*5380*/  FMUL.FTZ R56, R56, R8.reuse ;  /* 0x0000000838387220 */ /* 0x080fe20000410000 */
[-C--:B------:R-:W-:Y:S01]  /*5390*/  FMUL.FTZ R57, R57, R8.reuse ;  /* 0x0000000839397220 */ /* 0x080fe20000410000 */
[-C--:B------:R-:W-:Y:S01]  /*53a0*/  FMUL.FTZ R60, R60, R8.reuse ;  /* 0x000000083c3c7220 */ /* 0x080fe20000410000 */
[-C--:B------:R-:W-:Y:S01]  /*53b0*/  FMUL.FTZ R61, R61, R8.reuse ;  /* 0x000000083d3d7220 */ /* 0x080fe20000410000 */
[----:B------:R-:W3:Y:S01]  /*53c0*/  MUFU.EX2 R182, R182 ;  /* 0x000000b600b67308 */ /* 0x000ee20000000800 */
[C---:B-1----:R-:W-:Y:S01]  /*53d0*/  FADD.FTZ R4, R184.reuse, R13 ;  /* 0x0000000db8047221 */ /* 0x042fe20000010000 */
[----:B------:R-:W-:Y:S01]  /*53e0*/  FADD.FTZ R13, R179, R14 ;  /* 0x0000000eb30d7221 */ /* 0x000fe20000010000 */
[----:B------:R-:W-:Y:S01]  /*53f0*/  F2FP.BF16.F32.PACK_AB R168, R184, R181 ;  /* 0x000000b5b8a8723e */ /* 0x000fe200000010ff */
        /* <DEDUP_REMOVED lines=52> */
[----:B------:R-:W-:Y:S01]  /*5740*/  FMUL.FTZ R140, R140, R8 ;  /* 0x000000088c8c7220 */ /* 0x000fe20000410000 */
[C---:B----4-:R-:W-:Y:S01]  /*5750*/  FADD.FTZ R4, R183.reuse, R4 ;  /* 0x00000004b7047221 */ /* 0x050fe20000010000 */
[----:B------:R-:W-:Y:S01]  /*5760*/  F2FP.BF16.F32.PACK_AB R175, R183, R182 ;  /* 0x000000b6b7af723e */ /* 0x000fe200000010ff */
[-C--:B------:R-:W-:Y:S01]  /*5770*/  FMUL.FTZ R141, R141, R8.reuse ;  /* 0x000000088d8d7220 */ /* 0x080fe20000410000 */
[-C--:B------:R-:W-:Y:S01]  /*5780*/  FMUL.FTZ R144, R144, R8.reuse ;  /* 0x0000000890907220 */ /* 0x080fe20000410000 */
[-C--:B------:R-:W-:Y:S01]  /*5790*/  FMUL.FTZ R145, R145, R8.reuse ;  /* 0x0000000891917220 */ /* 0x080fe20000410000 */
[-C--:B------:R-:W-:Y:S01]  /*57a0*/  FMUL.FTZ R148, R148, R8.reuse ;  /* 0x0000000894947220 */ /* 0x080fe20000410000 */
[----:B------:R-:W-:Y:S01]  /*57b0*/  FMUL.FTZ R149, R149, R8 ;  /* 0x0000000895957220 */ /* 0x000fe20000410000 */
[C---:B---3--:R-:W-:Y:S01]  /*57c0*/  FADD.FTZ R5, R13.reuse, R14 ;  /* 0x0000000e0d057221 */ /* 0x048fe20000010000 */
[----:B------:R-:W-:Y:S01]  /*57d0*/  F2FP.BF16.F32.PACK_AB R174, R13, R196 ;  /* 0x000000c40dae723e */ /* 0x000fe200000010ff */
[----:B--2---:R-:W-:Y:S06]  /*57e0*/  @!P0 BRA `(.L_x_4170) ;  /* 0x0000000000048947 */ /* 0x004fec0003800000 */
[----:B------:R-:W-:Y:S01]  /*57f0*/  BPT.TRAP 0x1 ;  /* 0x000000040000795c */ /* 0x000fe20000300000 */
.L_x_4170:
[----:B------:R1:W2:Y:S01]  /*5800*/  SYNCS.PHASECHK.TRANS64.TRYWAIT P3, [UR26+0x22850], R6 ;  /* 0x02285006ff0075a7 */ /* 0x0002a2000806015a */
[----:B------:R-:W-:Y:S05]  /*5810*/  @!P0 BRA `(.L_x_4171) ;  /* 0x0000000000048947 */ /* 0x000fea0003800000 */
[----:B------:R-:W-:Y:S01]  /*5820*/  BPT.TRAP 0x1 ;  /* 0x000000040000795c */ /* 0x000fe20000300000 */
.L_x_4171:
[----:B--2---:R-:W-:Y:S05]  /*5830*/  @P3 BRA `(.L_x_4172) ;  /* 0x0000000000083947 */ /* 0x004fea0003800000 */
[----:B------:R-:W2:Y:S02]  /*5840*/  SYNCS.PHASECHK.TRANS64.TRYWAIT P3, [UR26+0x22850], R6 ;  /* 0x02285006ff0075a7 */ /* 0x000ea4000806015a */
[----:B--2---:R-:W-:Y:S05]  /*5850*/  @!P3 BRA `(.L_x_4173) ;  /* 0x0000009c0044b947 */ /* 0x004fea0003800000 */
.L_x_4172:
[----:B------:R-:W3:Y:S01]  /*5860*/  S2R R7, SR_TID.X ;  /* 0x0000000000077919 */ /* 0x000ee20000002100 */
[----:B------:R-:W-:Y:S01]  /*5870*/  UIMAD UR11, UR36, 0xc00, UR21 ;  /* 0x00000c00240b78a4 */ /* 0x000fe2000f8e0215 */
[----:B--2---:R-:W-:Y:S01]  /*5880*/  @!P2 VIADD R177, R177, 0x22860 ;  /* 0x00022860b1b1a836 */ /* 0x004fe20000000000 */
[----:B------:R-:W-:Y:S01]  /*5890*/  UMOV UR7, 0x40000040 ;  /* 0x4000004000077882 */ /* 0x000fe20000000000 */
[----:B------:R-:W-:Y:S01]  /*58a0*/  UISETP.GT.AND UP1, UPT, UR23, UR22, UPT ;  /* 0x000000161700728c */ /* 0x000fe2000bf24270 */
[----:B------:R-:W-:Y:S01]  /*58b0*/  IMAD.MOV.U32 R8, RZ, RZ, R3 ;  /* 0x000000ffff087224 */ /* 0x000fe200078e0003 */
[----:B------:R-:W-:Y:S01]  /*58c0*/  UIADD3 UR23, UR23, -0x1, URZ ;  /* 0xffffffff17177890 */ /* 0x000fe2000fffe03f */
[----:B------:R-:W-:Y:S01]  /*58d0*/  @!P2 PRMT R177, RZ, 0x654, R177 ;  /* 0x00000654ffb1a816 */ /* 0x000fe200000000b1 */
[----:B------:R-:W-:Y:S02]  /*58e0*/  UMOV UR6, UR11 ;  /* 0x0000000b00067c82 */ /* 0x000fe40008000000 */
[----:B------:R-:W-:-:S02]  /*58f0*/  PLOP3.LUT P3, PT, PT, PT, UP1, 0x80, 0x0 ;  /* 0x000000000000781c */ /* 0x000fc40003f6f018 */
[----:B---3--:R-:W-:-:S05]  /*5900*/  SHF.R.U32.HI R7, RZ, 0x7, R7 ;  /* 0x00000007ff077819 */ /* 0x008fca0000011607 */
[----:B01----:R-:W-:Y:S02]  /*5910*/  VIADD R6, R7, 0x8 ;  /* 0x0000000807067836 */ /* 0x003fe40000000000 */
        /* <DEDUP_REMOVED lines=37> */
.L_x_4165:
[----:B------:R-:W-:-:S13]  /*5b70*/  ISETP.LE.AND P1, PT, RZ, UR23, PT ;  /* 0x00000017ff007c0c */ /* 0x000fda000bf23270 */
[----:B------:R-:W-:Y:S05]  /*5b80*/  @!P1 BRA `(.L_x_4175) ;  /* 0x0000001c004c9947 */ /* 0x000fea0003800000 */
[----:B------:R-:W-:Y:S01]  /*5b90*/  IMAD.MOV.U32 R201, RZ, RZ, R0 ;  /* 0x000000ffffc97224 */ /* 0x000fe200078e0000 */
[----:B------:R-:W-:Y:S01]  /*5ba0*/  ULDC UR22, c[0x0][0x988] ;  /* 0x0002620000167ab9 */ /* 0x000fe20000000800 */
[----:B------:R-:W-:-:S07]  /*5bb0*/  IMAD.MOV.U32 R7, RZ, RZ, R3 ;  /* 0x000000ffff077224 */ /* 0x000fce00078e0003 */
.L_x_4184:
[----:B------:R-:W-:-:S04]  /*5bc0*/  UIADD3 UR36, UR36, 0x1, URZ ;  /* 0x0000000124247890 */ /* 0x000fc8000fffe03f */
[----:B------:R-:W-:-:S04]  /*5bd0*/  UISETP.NE.AND UP0, UPT, UR36, 0x2, UPT ;  /* 0x000000022400788c */ /* 0x000fc8000bf05270 */
[----:B------:R-:W-:Y:S02]  /*5be0*/  USEL UR6, URZ, 0x1, UP0 ;  /* 0x000000013f067887 */ /* 0x000fe40008000000 */
[----:B------:R-:W-:Y:S02]  /*5bf0*/  USEL UR36, UR36, URZ, UP0 ;  /* 0x0000003f24247287 */ /* 0x000fe40008000000 */
[----:B------:R-:W-:Y:S01]  /*5c00*/  ULOP3.LUT UR37, UR37, UR6, URZ, 0x3c, !UPT ;  /* 0x0000000625257292 */ /* 0x000fe2000f8e3c3f */
[----:B-1----:R-:W-:Y:S11]  /*5c10*/  @!P0 BRA `(.L_x_4176) ;  /* 0x0000000000048947 */ /* 0x002ff60003800000 */
[----:B------:R-:W-:Y:S01]  /*5c20*/  BPT.TRAP 0x1 ;  /* 0x000000040000795c */ /* 0x000fe20000300000 */
.L_x_4176:
[----:B------:R-:W1:Y:S01]  /*5c30*/  S2UR UR7, SR_CgaCtaId ;  /* 0x00000000000779c3 */ /* 0x000e620000008800 */
[----:B------:R-:W-:Y:S01]  /*5c40*/  UMOV UR6, 0x400 ;  /* 0x0000040000067882 */ /* 0x000fe20000000000 */
[----:B0-----:R-:W-:-:S05]  /*5c50*/  IMAD.U32 R6, RZ, RZ, UR37 ;  /* 0x00000025ff067e24 */ /* 0x001fca000f8e00ff */
[----:B------:R-:W-:Y:S01]  /*5c60*/  SHF.L.U32 R6, R6, 0x1f, RZ ;  /* 0x0000001f06067819 */ /* 0x000fe200000006ff */
[----:B-1----:R-:W-:-:S04]  /*5c70*/  ULEA UR6, UR7, UR6, 0x18 ;  /* 0x0000000607067291 */ /* 0x002fc8000f8ec03f */
[----:B------:R-:W-:-:S09]  /*5c80*/  ULEA UR24, UR36, UR6, 0x3 ;  /* 0x0000000624187291 */ /* 0x000fd2000f8e183f */
[----:B------:R0:W1:Y:S01]  /*5c90*/  SYNCS.PHASECHK.TRANS64.TRYWAIT P1, [UR24+0x22830], R6 ;  /* 0x02283006ff0075a7 */ /* 0x0000620008020158 */
[----:B------:R-:W-:Y:S05]  /*5ca0*/  @!P0 BRA `(.L_x_4177) ;  /* 0x0000000000048947 */ /* 0x000fea0003800000 */
[----:B------:R-:W-:Y:S01]  /*5cb0*/  BPT.TRAP 0x1 ;  /* 0x000000040000795c */ /* 0x000fe20000300000 */
.L_x_4177:
[----:B-1----:R-:W-:Y:S05]  /*5cc0*/  @P1 BRA `(.L_x_4178) ;  /* 0x0000000000081947 */ /* 0x002fea0003800000 */
[----:B------:R-:W1:Y:S02]  /*5cd0*/  SYNCS.PHASECHK.TRANS64.TRYWAIT P1, [UR24+0x22830], R6 ;  /* 0x02283006ff0075a7 */ /* 0x000e640008020158 */
[----:B-1----:R-:W-:Y:S05]  /*5ce0*/  @!P1 BRA `(.L_x_4179) ;  /* 0x0000009800349947 */ /* 0x002fea0003800000 */
.L_x_4178:
        /* <DEDUP_REMOVED lines=50> */
[----:B-1----:R-:W-:-:S05]  /*6010*/  FMNMX.FTZ R3, R12, R3, !PT ;  /* 0x000000030c037209 */ /* 0x002fca0007810000 */
[C---:B------:R-:W-:Y:S01]  /*6020*/  FADD.FTZ R0, -R3.reuse, R7 ;  /* 0x0000000703007221 */ /* 0x040fe20000010100 */
[----:B------:R-:W-:-:S03]  /*6030*/  FMUL.FTZ R9, R3, UR10 ;  /* 0x0000000a03097c20 */ /* 0x000fc60008410000 */
        /* <DEDUP_REMOVED lines=14> */
[----:B------:R-:W2:Y:S01]  /*6120*/  MUFU.EX2 R7, R7 ;  /* 0x0000000700077308 */ /* 0x000ea20000000800 */
        /* <DEDUP_REMOVED lines=9> */
[-C--:B-1----:R-:W-:Y:S01]  /*61c0*/  FMUL.FTZ R24, R24, R8.reuse ;  /* 0x0000000818187220 */ /* 0x082fe20000410000 */
[----:B------:R-:W-:Y:S01]  /*61d0*/  FMNMX.FTZ R0, R166, R11, !PT ;  /* 0x0000000ba6007209 */ /* 0x000fe20007810000 */
[--C-:B------:R-:W-:Y:S01]  /*61e0*/  FFMA.FTZ R11, R157, UR10, -R9.reuse ;  /* 0x0000000a9d0b7c23 */ /* 0x100fe20008010809 */
[----:B------:R-:W-:Y:S01]  /*61f0*/  FFMA.FTZ R157, R177, UR10, -R9 ;  /* 0x0000000ab19d7c23 */ /* 0x000fe20008010809 */
        /* <DEDUP_REMOVED lines=11> */
[----:B---3--:R-:W-:Y:S01]  /*62b0*/  FADD.FTZ R5, R152, R5 ;  /* 0x0000000598057221 */ /* 0x008fe20000010000 */
        /* <DEDUP_REMOVED lines=19> */
[-C--:B------:R-:W-:Y:S01]  /*63f0*/  FMUL.FTZ R53, R53, R8.reuse ;  /* 0x0000000835357220 */ /* 0x080fe20000410000 */
        /* <DEDUP_REMOVED lines=73> */
[----:B------:R-:W-:Y:S01]  /*6890*/  FMUL.FTZ R149, R149, R8 ;  /* 0x0000000895957220 */ /* 0x000fe20000410000 */
[----:B------:R-:W-:Y:S01]  /*68a0*/  MUFU.EX2 R161, R161 ;  /* 0x000000a100a17308 */ /* 0x000fe20000000800 */
[----:B------:R-:W-:-:S07]  /*68b0*/  F2FP.BF16.F32.PACK_AB R152, R152, R7 ;  /* 0x000000079898723e */ /* 0x000fce00000010ff */
[----:B------:R-:W-:Y:S08]  /*68c0*/  MUFU.EX2 R168, R168 ;  /* 0x000000a800a87308 */ /* 0x000ff00000000800 */
[----:B------:R-:W-:Y:S01]  /*68d0*/  MUFU.EX2 R165, R165 ;  /* 0x000000a500a57308 */ /* 0x000fe20000000800 */
[----:B-1----:R-:W-:-:S05]  /*68e0*/  FMNMX.FTZ R0, R177, R0, !PT ;  /* 0x00000000b1007209 */ /* 0x002fca0007810000 */
[C---:B------:R-:W-:Y:S01]  /*68f0*/  FMUL.FTZ R189, R0.reuse, UR10 ;  /* 0x0000000a00bd7c20 */ /* 0x040fe20008410000 */
[----:B------:R-:W-:Y:S01]  /*6900*/  FADD.FTZ R9, -R0, R201 ;  /* 0x000000c900097221 */ /* 0x000fe20000010100 */
[----:B------:R-:W-:Y:S02]  /*6910*/  MUFU.EX2 R169, R169 ;  /* 0x000000a900a97308 */ /* 0x000fe40000000800 */
[--C-:B------:R-:W-:Y:S01]  /*6920*/  FFMA.FTZ R214, R175, UR10, -R189.reuse ;  /* 0x0000000aafd67c23 */ /* 0x100fe200080108bd */
[--C-:B------:R-:W-:Y:S01]  /*6930*/  FFMA.FTZ R175, R178, UR10, -R189.reuse ;  /* 0x0000000ab2af7c23 */ /* 0x100fe200080108bd */
[--C-:B------:R-:W-:Y:S01]  /*6940*/  FFMA.FTZ R178, R179, UR10, -R189.reuse ;  /* 0x0000000ab3b27c23 */ /* 0x100fe200080108bd */
[--C-:B------:R-:W-:Y:S01]  /*6950*/  FFMA.FTZ R179, R182, UR10, -R189.reuse ;  /* 0x0000000ab6b37c23 */ /* 0x100fe200080108bd */
[--C-:B------:R-:W-:Y:S01]  /*6960*/  FFMA.FTZ R182, R183, UR10, -R189.reuse ;  /* 0x0000000ab7b67c23 */ /* 0x100fe200080108bd */
[----:B------:R-:W-:Y:S02]  /*6970*/  IMAD.U32 R183, RZ, RZ, UR24 ;  /* 0x00000018ffb77e24 */ /* 0x000fe4000f8e00ff */
[----:B------:R-:W-:Y:S01]  /*6980*/  FMUL.FTZ R9, R9, UR10 ;  /* 0x0000000a09097c20 */ /* 0x000fe20008410000 */
[--C-:B------:R-:W-:Y:S01]  /*6990*/  FFMA.FTZ R184, R154, UR10, -R189.reuse ;  /* 0x0000000a9ab87c23 */ /* 0x100fe200080108bd */
[--C-:B------:R-:W-:Y:S01]  /*69a0*/  FFMA.FTZ R155, R155, UR10, -R189.reuse ;  /* 0x0000000a9b9b7c23 */ /* 0x100fe200080108bd */
[----:B------:R-:W-:Y:S01]  /*69b0*/  @!P2 VIADD R154, R183, 0x22840 ;  /* 0x00022840b79aa836 */ /* 0x000fe20000000000 */
[----:B------:R1:W-:Y:S01]  /*69c0*/  MUFU.EX2 R181, R9 ;  /* 0x0000000900b57308 */ /* 0x0003e20000000800 */
[--C-:B------:R-:W-:Y:S01]  /*69d0*/  FFMA.FTZ R185, R158, UR10, -R189.reuse ;  /* 0x0000000a9eb97c23 */ /* 0x100fe200080108bd */
[--C-:B------:R-:W-:Y:S01]  /*69e0*/  FFMA.FTZ R188, R159, UR10, -R189.reuse ;  /* 0x0000000a9fbc7c23 */ /* 0x100fe200080108bd */
[--C-:B------:R-:W-:Y:S01]  /*69f0*/  FFMA.FTZ R159, R162, UR10, -R189.reuse ;  /* 0x0000000aa29f7c23 */ /* 0x100fe200080108bd */
[----:B------:R-:W-:Y:S01]  /*6a00*/  @!P2 PRMT R154, RZ, 0x654, R154 ;  /* 0x00000654ff9aa816 */ /* 0x000fe2000000009a */
[--C-:B------:R-:W-:Y:S01]  /*6a10*/  FFMA.FTZ R192, R163, UR10, -R189.reuse ;  /* 0x0000000aa3c07c23 */ /* 0x100fe200080108bd */
[--C-:B------:R-:W-:Y:S01]  /*6a20*/  FFMA.FTZ R163, R166, UR10, -R189.reuse ;  /* 0x0000000aa6a37c23 */ /* 0x100fe200080108bd */
[--C-:B------:R-:W-:Y:S01]  /*6a30*/  FFMA.FTZ R202, R171, UR10, -R189.reuse ;  /* 0x0000000aabca7c23 */ /* 0x100fe200080108bd */
[----:B------:R-:W2:Y:S01]  /*6a40*/  MUFU.EX2 R184, R184 ;  /* 0x000000b800b87308 */ /* 0x000ea20000000800 */
[----:B-1----:R-:W-:Y:S01]  /*6a50*/  IADD3 R9, -R203, 0xb, RZ ;  /* 0x0000000bcb097810 */ /* 0x002fe20007ffe1ff */
[--C-:B------:R-:W-:Y:S01]  /*6a60*/  FFMA.FTZ R171, R174, UR10, -R189.reuse ;  /* 0x0000000aaeab7c23 */ /* 0x100fe200080108bd */
[--C-:B------:R-:W-:Y:S01]  /*6a70*/  FFMA.FTZ R186, R186, UR10, -R189.reuse ;  /* 0x0000000ababa7c23 */ /* 0x100fe200080108bd */
[--C-:B------:R-:W-:Y:S01]  /*6a80*/  FFMA.FTZ R187, R187, UR10, -R189.reuse ;  /* 0x0000000abbbb7c23 */ /* 0x100fe200080108bd */
[--C-:B------:R-:W-:Y:S01]  /*6a90*/  FFMA.FTZ R190, R190, UR10, -R189.reuse ;  /* 0x0000000abebe7c23 */ /* 0x100fe200080108bd */
[----:B------:R1:W-:Y:S06]  /*6aa0*/  BAR.ARV R9, 0x100 ;  /* 0x000400090000751d */ /* 0x0003ec0000002000 */
[----:B------:R3:W-:Y:S01]  /*6ab0*/  @!P2 SYNCS.ARRIVE.TRANS64.RED.A1T0 RZ, [R154+URZ], RZ ;  /* 0x000000ff9affa9a7 */ /* 0x0007e2000810043f */
[----:B------:R-:W4:Y:S01]  /*6ac0*/  MUFU.EX2 R155, R155 ;  /* 0x0000009b009b7308 */ /* 0x000f220000000800 */
[--C-:B------:R-:W-:Y:S01]  /*6ad0*/  FFMA.FTZ R191, R191, UR10, -R189.reuse ;  /* 0x0000000abfbf7c23 */ /* 0x100fe200080108bd */
[--C-:B------:R-:W-:Y:S01]  /*6ae0*/  FFMA.FTZ R194, R194, UR10, -R189.reuse ;  /* 0x0000000ac2c27c23 */ /* 0x100fe200080108bd */
[--C-:B------:R-:W-:Y:S01]  /*6af0*/  FFMA.FTZ R195, R195, UR10, -R189.reuse ;  /* 0x0000000ac3c37c23 */ /* 0x100fe200080108bd */
[----:B--2---:R-:W-:Y:S01]  /*6b00*/  FFMA.FTZ R4, R181, R4, R184 ;  /* 0x00000004b5047223 */ /* 0x004fe200000100b8 */
[--C-:B------:R-:W-:Y:S01]  /*6b10*/  FFMA.FTZ R198, R198, UR10, -R189.reuse ;  /* 0x0000000ac6c67c23 */ /* 0x100fe200080108bd */
[----:B------:R-:W-:Y:S01]  /*6b20*/  FFMA.FTZ R199, R199, UR10, -R189 ;  /* 0x0000000ac7c77c23 */ /* 0x000fe200080108bd */
[----:B---3--:R-:W-:Y:S01]  /*6b30*/  FADD.FTZ R154, R10, R5 ;  /* 0x000000050a9a7221 */ /* 0x008fe20000010000 */
[----:B------:R-:W-:Y:S01]  /*6b40*/  MUFU.EX2 R185, R185 ;  /* 0x000000b900b97308 */ /* 0x000fe20000000800 */
[----:B------:R-:W-:Y:S01]  /*6b50*/  F2FP.BF16.F32.PACK_AB R162, R153, R14 ;  /* 0x0000000e99a2723e */ /* 0x000fe200000010ff */
[-C--:B------:R-:W-:Y:S01]  /*6b60*/  FMUL.FTZ R26, R26, R181.reuse ;  /* 0x000000b51a1a7220 */ /* 0x080fe20000410000 */
[----:B------:R-:W-:Y:S01]  /*6b70*/  FADD.FTZ R5, R11, R154 ;  /* 0x0000009a0b057221 */ /* 0x000fe20000010000 */
[----:B------:R-:W-:Y:S01]  /*6b80*/  F2FP.BF16.F32.PACK_AB R166, R161, R20 ;  /* 0x00000014a1a6723e */ /* 0x000fe200000010ff */
[-C--:B------:R-:W-:Y:S01]  /*6b90*/  FMUL.FTZ R27, R27, R181.reuse ;  /* 0x000000b51b1b7220 */ /* 0x080fe20000410000 */
[-C--:B------:R-:W-:Y:S01]  /*6ba0*/  FMUL.FTZ R30, R30, R181.reuse ;  /* 0x000000b51e1e7220 */ /* 0x080fe20000410000 */
[----:B------:R-:W-:Y:S01]  /*6bb0*/  FADD.FTZ R154, R156, R5 ;  /* 0x000000059c9a7221 */ /* 0x000fe20000010000 */
[----:B------:R-:W-:Y:S01]  /*6bc0*/  MUFU.EX2 R188, R188 ;  /* 0x000000bc00bc7308 */ /* 0x000fe20000000800 */
[----:B----4-:R-:W-:Y:S01]  /*6bd0*/  FADD.FTZ R4, R155, R4 ;  /* 0x000000049b047221 */ /* 0x010fe20000010000 */
[C---:B------:R-:W-:Y:S01]  /*6be0*/  F2FP.BF16.F32.PACK_AB R156, R13.reuse, R156 ;  /* 0x0000009c0d9c723e */ /* 0x040fe200000010ff */
[----:B------:R-:W-:Y:S01]  /*6bf0*/  FADD.FTZ R5, R13, R154 ;  /* 0x0000009a0d057221 */ /* 0x000fe20000010000 */
[-C--:B------:R-:W-:Y:S01]  /*6c00*/  FMUL.FTZ R31, R31, R181.reuse ;  /* 0x000000b51f1f7220 */ /* 0x080fe20000410000 */
[-C--:B------:R-:W-:Y:S01]  /*6c10*/  FMUL.FTZ R34, R34, R181.reuse ;  /* 0x000000b522227220 */ /* 0x080fe20000410000 */
[-C--:B------:R-:W-:Y:S01]  /*6c20*/  FMUL.FTZ R35, R35, R181.reuse ;  /* 0x000000b523237220 */ /* 0x080fe20000410000 */
[----:B------:R-:W-:Y:S01]  /*6c30*/  FADD.FTZ R154, R12, R5 ;  /* 0x000000050c9a7221 */ /* 0x000fe20000010000 */
[----:B------:R-:W-:Y:S01]  /*6c40*/  MUFU.EX2 R159, R159 ;  /* 0x0000009f009f7308 */ /* 0x000fe20000000800 */
[-C--:B------:R-:W-:Y:S01]  /*6c50*/  FMUL.FTZ R38, R38, R181.reuse ;  /* 0x000000b526267220 */ /* 0x080fe20000410000 */
[-C--:B------:R-:W-:Y:S01]  /*6c60*/  FMUL.FTZ R39, R39, R181.reuse ;  /* 0x000000b527277220 */ /* 0x080fe20000410000 */
[----:B------:R-:W-:Y:S01]  /*6c70*/  FADD.FTZ R5, R15, R154 ;  /* 0x0000009a0f057221 */ /* 0x000fe20000010000 */
[-C--:B------:R-:W-:Y:S01]  /*6c80*/  FMUL.FTZ R42, R42, R181.reuse ;  /* 0x000000b52a2a7220 */ /* 0x080fe20000410000 */
[-C--:B------:R-:W-:Y:S01]  /*6c90*/  FMUL.FTZ R43, R43, R181.reuse ;  /* 0x000000b52b2b7220 */ /* 0x080fe20000410000 */
[-C--:B------:R-:W-:Y:S01]  /*6ca0*/  FMUL.FTZ R46, R46, R181.reuse ;  /* 0x000000b52e2e7220 */ /* 0x080fe20000410000 */
[----:B------:R-:W-:Y:S01]  /*6cb0*/  FADD.FTZ R154, R160, R5 ;  /* 0x00000005a09a7221 */ /* 0x000fe20000010000 */
[----:B------:R-:W2:Y:S01]  /*6cc0*/  MUFU.EX2 R192, R192 ;  /* 0x000000c000c07308 */ /* 0x000ea20000000800 */
[----:B------:R-:W-:Y:S01]  /*6cd0*/  F2FP.BF16.F32.PACK_AB R160, R21, R160 ;  /* 0x000000a015a0723e */ /* 0x000fe200000010ff */
[-C--:B------:R-:W-:Y:S01]  /*6ce0*/  FMUL.FTZ R47, R47, R181.reuse ;  /* 0x000000b52f2f7220 */ /* 0x080fe20000410000 */
[----:B------:R-:W-:Y:S01]  /*6cf0*/  FADD.FTZ R5, R21, R154 ;  /* 0x0000009a15057221 */ /* 0x000fe20000010000 */
[-C--:B------:R-:W-:Y:S01]  /*6d00*/  FMUL.FTZ R50, R50, R181.reuse ;  /* 0x000000b532327220 */ /* 0x080fe20000410000 */
[-C--:B------:R-:W-:Y:S01]  /*6d10*/  FMUL.FTZ R51, R51, R181.reuse ;  /* 0x000000b533337220 */ /* 0x080fe20000410000 */
[-C--:B------:R-:W-:Y:S01]  /*6d20*/  FMUL.FTZ R54, R54, R181.reuse ;  /* 0x000000b536367220 */ /* 0x080fe20000410000 */
[----:B------:R-:W-:Y:S01]  /*6d30*/  FADD.FTZ R154, R14, R5 ;  /* 0x000000050e9a7221 */ /* 0x000fe20000010000 */
[----:B------:R3:W-:Y:S01]  /*6d40*/  MUFU.EX2 R177, R196 ;  /* 0x000000c400b17308 */ /* 0x0007e20000000800 */
[-C--:B------:R-:W-:Y:S01]  /*6d50*/  FMUL.FTZ R55, R55, R181.reuse ;  /* 0x000000b537377220 */ /* 0x080fe20000410000 */
[-C--:B------:R-:W-:Y:S01]  /*6d60*/  FMUL.FTZ R58, R58, R181.reuse ;  /* 0x000000b53a3a7220 */ /* 0x080fe20000410000 */
[----:B------:R-:W-:Y:S01]  /*6d70*/  FADD.FTZ R5, R153, R154 ;  /* 0x0000009a99057221 */ /* 0x000fe20000010000 */
[----:B------:R-:W-:Y:S01]  /*6d80*/  F2FP.BF16.F32.PACK_AB R153, R155, R184 ;  /* 0x000000b89b99723e */ /* 0x000fe200000010ff */
[-C--:B------:R-:W-:Y:S01]  /*6d90*/  FMUL.FTZ R59, R59, R181.reuse ;  /* 0x000000b53b3b7220 */ /* 0x080fe20000410000 */
[-C--:B------:R-:W-:Y:S01]  /*6da0*/  FMUL.FTZ R62, R62, R181.reuse ;  /* 0x000000b53e3e7220 */ /* 0x080fe20000410000 */
[----:B------:R-:W-:Y:S01]  /*6db0*/  FADD.FTZ R154, R164, R5 ;  /* 0x00000005a49a7221 */ /* 0x000fe20000010000 */
[----:B------:R-:W-:Y:S01]  /*6dc0*/  MUFU.EX2 R163, R163 ;  /* 0x000000a300a37308 */ /* 0x000fe20000000800 */
[--C-:B---3--:R-:W-:Y:S01]  /*6dd0*/  FFMA.FTZ R196, R167, UR10, -R189.reuse ;  /* 0x0000000aa7c47c23 */ /* 0x108fe200080108bd */
[----:B------:R-:W-:Y:S01]  /*6de0*/  FFMA.FTZ R167, R170, UR10, -R189 ;  /* 0x0000000aaaa77c23 */ /* 0x000fe200080108bd */
[C---:B------:R-:W-:Y:S01]  /*6df0*/  FADD.FTZ R5, R157.reuse, R154 ;  /* 0x0000009a9d057221 */ /* 0x040fe20000010000 */
[----:B------:R-:W-:Y:S01]  /*6e00*/  F2FP.BF16.F32.PACK_AB R164, R157, R164 ;  /* 0x000000a49da4723e */ /* 0x000fe200000010ff */
[----:B------:R-:W-:Y:S01]  /*6e10*/  FMUL.FTZ R63, R63, R181 ;  /* 0x000000b53f3f7220 */ /* 0x000fe20000410000 */
[----:B--2---:R-:W-:Y:S01]  /*6e20*/  F2FP.BF16.F32.PACK_AB R157, R192, R159 ;  /* 0x0000009fc09d723e */ /* 0x004fe200000010ff */
[----:B------:R-:W-:Y:S01]  /*6e30*/  FADD.FTZ R154, R20, R5 ;  /* 0x00000005149a7221 */ /* 0x000fe20000010000 */
[----:B------:R-:W2:Y:S01]  /*6e40*/  MUFU.EX2 R196, R196 ;  /* 0x000000c400c47308 */ /* 0x000ea20000000800 */
[-C--:B------:R-:W-:Y:S01]  /*6e50*/  FMUL.FTZ R66, R66, R181.reuse ;  /* 0x000000b542427220 */ /* 0x080fe20000410000 */
[-C--:B------:R-:W-:Y:S01]  /*6e60*/  FMUL.FTZ R67, R67, R181.reuse ;  /* 0x000000b543437220 */ /* 0x080fe20000410000 */
[----:B------:R-:W-:Y:S01]  /*6e70*/  FADD.FTZ R5, R161, R154 ;  /* 0x0000009aa1057221 */ /* 0x000fe20000010000 */
[-C--:B------:R-:W-:Y:S01]  /*6e80*/  FMUL.FTZ R70, R70, R181.reuse ;  /* 0x000000b546467220 */ /* 0x080fe20000410000 */
[-C--:B------:R-:W-:Y:S01]  /*6e90*/  FMUL.FTZ R71, R71, R181.reuse ;  /* 0x000000b547477220 */ /* 0x080fe20000410000 */
[-C--:B------:R-:W-:Y:S01]  /*6ea0*/  FMUL.FTZ R74, R74, R181.reuse ;  /* 0x000000b54a4a7220 */ /* 0x080fe20000410000 */
[----:B------:R-:W-:Y:S01]  /*6eb0*/  FADD.FTZ R154, R168, R5 ;  /* 0x00000005a89a7221 */ /* 0x000fe20000010000 */
[----:B------:R-:W-:Y:S01]  /*6ec0*/  MUFU.EX2 R167, R167 ;  /* 0x000000a700a77308 */ /* 0x000fe20000000800 */
[----:B------:R-:W-:Y:S01]  /*6ed0*/  F2FP.BF16.F32.PACK_AB R168, R165, R168 ;  /* 0x000000a8a5a8723e */ /* 0x000fe200000010ff */
[-C--:B------:R-:W-:Y:S01]  /*6ee0*/  FMUL.FTZ R75, R75, R181.reuse ;  /* 0x000000b54b4b7220 */ /* 0x080fe20000410000 */
[----:B------:R-:W-:Y:S01]  /*6ef0*/  FADD.FTZ R154, R165, R154 ;  /* 0x0000009aa59a7221 */ /* 0x000fe20000010000 */
[-C--:B------:R-:W-:Y:S01]  /*6f00*/  FMUL.FTZ R78, R78, R181.reuse ;  /* 0x000000b54e4e7220 */ /* 0x080fe20000410000 */
[-C--:B------:R-:W-:Y:S01]  /*6f10*/  FMUL.FTZ R79, R79, R181.reuse ;  /* 0x000000b54f4f7220 */ /* 0x080fe20000410000 */
[-C--:B------:R-:W-:Y:S01]  /*6f20*/  FMUL.FTZ R82, R82, R181.reuse ;  /* 0x000000b552527220 */ /* 0x080fe20000410000 */
[----:B------:R-:W-:Y:S01]  /*6f30*/  FADD.FTZ R5, R169, R154 ;  /* 0x0000009aa9057221 */ /* 0x000fe20000010000 */
[----:B------:R-:W-:Y:S01]  /*6f40*/  F2FP.BF16.F32.PACK_AB R154, R11, R10 ;  /* 0x0000000a0b9a723e */ /* 0x000fe200000010ff */
[----:B------:R-:W-:Y:S01]  /*6f50*/  FADD.FTZ R11, R185, R4 ;  /* 0x00000004b90b7221 */ /* 0x000fe20000010000 */
[----:B------:R-:W3:Y:S01]  /*6f60*/  MUFU.EX2 R202, R202 ;  /* 0x000000ca00ca7308 */ /* 0x000ee20000000800 */
[-C--:B------:R-:W-:Y:S01]  /*6f70*/  FMUL.FTZ R83, R83, R181.reuse ;  /* 0x000000b553537220 */ /* 0x080fe20000410000 */
[-C--:B------:R-:W-:Y:S01]  /*6f80*/  FMUL.FTZ R86, R86, R181.reuse ;  /* 0x000000b556567220 */ /* 0x080fe20000410000 */
[----:B------:R-:W-:Y:S01]  /*6f90*/  FADD.FTZ R4, R188, R11 ;  /* 0x0000000bbc047221 */ /* 0x000fe20000010000 */
[-C--:B------:R-:W-:Y:S01]  /*6fa0*/  FMUL.FTZ R87, R87, R181.reuse ;  /* 0x000000b557577220 */ /* 0x080fe20000410000 */
[-C--:B------:R-:W-:Y:S01]  /*6fb0*/  FMUL.FTZ R90, R90, R181.reuse ;  /* 0x000000b55a5a7220 */ /* 0x080fe20000410000 */
[----:B------:R-:W-:Y:S01]  /*6fc0*/  FMUL.FTZ R91, R91, R181 ;  /* 0x000000b55b5b7220 */ /* 0x000fe20000410000 */
[----:B------:R-:W-:Y:S01]  /*6fd0*/  FADD.FTZ R11, R159, R4 ;  /* 0x000000049f0b7221 */ /* 0x000fe20000010000 */
[----:B------:R-:W4:Y:S01]  /*6fe0*/  MUFU.EX2 R171, R171 ;  /* 0x000000ab00ab7308 */ /* 0x000f220000000800 */
[----:B--2---:R-:W-:Y:S01]  /*6ff0*/  F2FP.BF16.F32.PACK_AB R159, R196, R163 ;  /* 0x000000a3c49f723e */ /* 0x004fe200000010ff */
[-C--:B------:R-:W-:Y:S01]  /*7000*/  FMUL.FTZ R94, R94, R181.reuse ;  /* 0x000000b55e5e7220 */ /* 0x080fe20000410000 */
[----:B------:R-:W-:Y:S01]  /*7010*/  FADD.FTZ R4, R192, R11 ;  /* 0x0000000bc0047221 */ /* 0x000fe20000010000 */
[-C--:B------:R-:W-:Y:S01]  /*7020*/  FMUL.FTZ R95, R95, R181.reuse ;  /* 0x000000b55f5f7220 */ /* 0x080fe20000410000 */
[-C--:B------:R-:W-:Y:S01]  /*7030*/  FMUL.FTZ R98, R98, R181.reuse ;  /* 0x000000b562627220 */ /* 0x080fe20000410000 */
[----:B------:R-:W-:Y:S01]  /*7040*/  FMUL.FTZ R99, R99, R181 ;  /* 0x000000b563637220 */ /* 0x000fe20000410000 */
[----:B------:R-:W-:Y:S01]  /*7050*/  FADD.FTZ R11, R163, R4 ;  /* 0x00000004a30b7221 */ /* 0x000fe20000010000 */
[----:B------:R-:W2:Y:S01]  /*7060*/  MUFU.EX2 R214, R214 ;  /* 0x000000d600d67308 */ /* 0x000ea20000000800 */
[----:B---3--:R-:W-:Y:S01]  /*7070*/  F2FP.BF16.F32.PACK_AB R161, R202, R167 ;  /* 0x000000a7caa1723e */ /* 0x008fe200000010ff */
[-C--:B------:R-:W-:Y:S01]  /*7080*/  FMUL.FTZ R102, R102, R181.reuse ;  /* 0x000000b566667220 */ /* 0x080fe20000410000 */
[----:B------:R-:W-:Y:S01]  /*7090*/  FADD.FTZ R4, R196, R11 ;  /* 0x0000000bc4047221 */ /* 0x000fe20000010000 */
[-C--:B------:R-:W-:Y:S01]  /*70a0*/  FMUL.FTZ R103, R103, R181.reuse ;  /* 0x000000b567677220 */ /* 0x080fe20000410000 */
[-C--:B------:R-:W-:Y:S01]  /*70b0*/  FMUL.FTZ R106, R106, R181.reuse ;  /* 0x000000b56a6a7220 */ /* 0x080fe20000410000 */
[-C--:B------:R-:W-:Y:S01]  /*70c0*/  FMUL.FTZ R107, R107, R181.reuse ;  /* 0x000000b56b6b7220 */ /* 0x080fe20000410000 */
        /* <DEDUP_REMOVED lines=8> */
[----:B----4-:R-:W-:Y:S01]  /*7150*/  FADD.FTZ R11, R171, R4 ;  /* 0x00000004ab0b7221 */ /* 0x010fe20000010000 */
[----:B------:R-:W4:Y:S01]  /*7160*/  MUFU.EX2 R178, R178 ;  /* 0x000000b200b27308 */ /* 0x000f220000000800 */
[C---:B--2---:R-:W-:Y:S01]  /*7170*/  F2FP.BF16.F32.PACK_AB R163, R214.reuse, R171 ;  /* 0x000000abd6a3723e */ /* 0x044fe200000010ff */
[-C--:B------:R-:W-:Y:S01]  /*7180*/  FMUL.FTZ R119, R119, R181.reuse ;  /* 0x000000b577777220 */ /* 0x080fe20000410000 */
[----:B------:R-:W-:Y:S01]  /*7190*/  FADD.FTZ R4, R214, R11 ;  /* 0x0000000bd6047221 */ /* 0x000fe20000010000 */
        /* <DEDUP_REMOVED lines=21> */
[----:B--2---:R-:W-:Y:S01]  /*72f0*/  FADD.FTZ R11, R179, R4 ;  /* 0x00000004b30b7221 */ /* 0x004fe20000010000 */
[----:B------:R-:W-:Y:S01]  /*7300*/  FMUL.FTZ R151, R151, R181 ;  /* 0x000000b597977220 */ /* 0x000fe20000410000 */
[----:B------:R-:W-:-:S05]  /*7310*/  F2FP.BF16.F32.PACK_AB R155, R188, R185 ;  /* 0x000000b9bc9b723e */ /* 0x000fca00000010ff */
        /* <DEDUP_REMOVED lines=9> */
[----:B---3--:R-:W-:Y:S01]  /*73b0*/  FADD.FTZ R5, R173, R158 ;  /* 0x0000009ead057221 */ /* 0x008fe20000010000 */
[----:B------:R-:W-:-:S06]  /*73c0*/  F2FP.BF16.F32.PACK_AB R158, R15, R12 ;  /* 0x0000000c0f9e723e */ /* 0x000fcc00000010ff */
[----:B------:R-:W3:Y:S01]  /*73d0*/  MUFU.EX2 R190, R190 ;  /* 0x000000be00be7308 */ /* 0x000ee20000000800 */
[C---:B----4-:R-:W-:Y:S01]  /*73e0*/  FADD.FTZ R11, R187.reuse, R4 ;  /* 0x00000004bb0b7221 */ /* 0x050fe20000010000 */
[----:B------:R-:W-:-:S06]  /*73f0*/  F2FP.BF16.F32.PACK_AB R169, R187, R186 ;  /* 0x000000babba9723e */ /* 0x000fcc00000010ff */
[----:B------:R-:W4:Y:S01]  /*7400*/  MUFU.EX2 R191, R191 ;  /* 0x000000bf00bf7308 */ /* 0x000f220000000800 */
[C---:B--2---:R-:W-:Y:S01]  /*7410*/  FADD.FTZ R10, R176.reuse, R5 ;  /* 0x00000005b00a7221 */ /* 0x044fe20000010000 */
[----:B------:R-:W-:-:S03]  /*7420*/  F2FP.BF16.F32.PACK_AB R172, R176, R173 ;  /* 0x000000adb0ac723e */ /* 0x000fc600000010ff */
[----:B------:R-:W-:-:S03]  /*7430*/  FADD.FTZ R5, R177, R10 ;  /* 0x0000000ab1057221 */ /* 0x000fc60000010000 */
        /* <DEDUP_REMOVED lines=11> */
[----:B----4-:R-:W-:Y:S01]  /*74f0*/  FADD.FTZ R11, R7, R4 ;  /* 0x00000004070b7221 */ /* 0x010fe20000010000 */
[C---:B--2---:R-:W-:Y:S01]  /*7500*/  FADD.FTZ R5, R180.reuse, R5 ;  /* 0x00000005b4057221 */ /* 0x044fe20000010000 */
[----:B------:R-:W-:Y:S02]  /*7510*/  F2FP.BF16.F32.PACK_AB R174, R180, R177 ;  /* 0x000000b1b4ae723e */ /* 0x000fe400000010ff */
[C---:B---3--:R-:W-:Y:S01]  /*7520*/  FADD.FTZ R4, R10.reuse, R11 ;  /* 0x0000000b0a047221 */ /* 0x048fe20000010000 */
[----:B------:R-:W-:Y:S01]  /*7530*/  F2FP.BF16.F32.PACK_AB R175, R10, R7 ;  /* 0x000000070aaf723e */ /* 0x000fe200000010ff */
[----:B-1----:R-:W-:Y:S06]  /*7540*/  @!P0 BRA `(.L_x_4180) ;  /* 0x0000000000048947 */ /* 0x002fec0003800000 */
[----:B------:R-:W-:Y:S01]  /*7550*/  BPT.TRAP 0x1 ;  /* 0x000000040000795c */ /* 0x000fe20000300000 */
.L_x_4180:
[----:B------:R1:W2:Y:S01]  /*7560*/  SYNCS.PHASECHK.TRANS64.TRYWAIT P1, [UR24+0x22850], R6 ;  /* 0x02285006ff0075a7 */ /* 0x0002a20008020158 */
[----:B------:R-:W-:Y:S05]  /*7570*/  @!P0 BRA `(.L_x_4181) ;  /* 0x0000000000048947 */ /* 0x000fea0003800000 */
[----:B------:R-:W-:Y:S01]  /*7580*/  BPT.TRAP 0x1 ;  /* 0x000000040000795c */ /* 0x000fe20000300000 */
.L_x_4181:
[----:B--2---:R-:W-:Y:S05]  /*7590*/  @P1 BRA `(.L_x_4182) ;  /* 0x0000000000081947 */ /* 0x004fea0003800000 */
[----:B------:R-:W2:Y:S02]  /*75a0*/  SYNCS.PHASECHK.TRANS64.TRYWAIT P1, [UR24+0x22850], R6 ;  /* 0x02285006ff0075a7 */ /* 0x000ea40008020158 */
[----:B--2---:R-:W-:Y:S05]  /*75b0*/  @!P1 BRA `(.L_x_4183) ;  /* 0x0000008000189947 */ /* 0x004fea0003800000 */
.L_x_4182:
[----:B------:R-:W3:Y:S01]  /*75c0*/  S2R R7, SR_TID.X ;  /* 0x0000000000077919 */ /* 0x000ee20000002100 */
[----:B------:R-:W-:Y:S01]  /*75d0*/  UIMAD UR11, UR36, 0xc00, UR21 ;  /* 0x00000c00240b78a4 */ /* 0x000fe2000f8e0215 */
[----:B------:R-:W-:Y:S01]  /*75e0*/  ISETP.LT.AND P1, PT, RZ, UR23, PT ;  /* 0x00000017ff007c0c */ /* 0x000fe2000bf21270 */
[----:B------:R-:W-:Y:S01]  /*75f0*/  UMOV UR7, 0x40000040 ;  /* 0x4000004000077882 */ /* 0x000fe20000000000 */
[----:B--2---:R-:W-:Y:S01]  /*7600*/  @!P2 VIADD R183, R183, 0x22860 ;  /* 0x00022860b7b7a836 */ /* 0x004fe20000000000 */
[----:B------:R-:W-:Y:S01]  /*7610*/  UIADD3 UR23, UR23, -0x1, URZ ;  /* 0xffffffff17177890 */ /* 0x000fe2000fffe03f */
[----:B------:R-:W-:Y:S02]  /*7620*/  IMAD.MOV.U32 R201, RZ, RZ, R0 ;  /* 0x000000ffffc97224 */ /* 0x000fe400078e0000 */
[----:B------:R-:W-:Y:S01]  /*7630*/  UMOV UR6, UR11 ;  /* 0x0000000b00067c82 */ /* 0x000fe20008000000 */
[----:B------:R-:W-:Y:S02]  /*7640*/  @!P2 PRMT R183, RZ, 0x654, R183 ;  /* 0x00000654ffb7a816 */ /* 0x000fe400000000b7 */
        /* <DEDUP_REMOVED lines=39> */
.L_x_4175:
        /* <DEDUP_REMOVED lines=8> */
[----:B01----:R-:W0:Y:S01]  /*7940*/  SHFL.BFLY PT, R6, R5, 0x2, 0x1f ;  /* 0x0c401f0005067f89 */ /* 0x003e2200000e0000 */
[----:B------:R-:W-:-:S02]  /*7950*/  UIADD3 UR38, UR38, 0x1, URZ ;  /* 0x0000000126267890 */ /* 0x000fc4000fffe03f */
[----:B------:R-:W-:Y:S01]  /*7960*/  USEL UR36, UR36, URZ, UP0 ;  /* 0x0000003f24247287 */ /* 0x000fe20008000000 */
[----:B--2---:R-:W-:Y:S01]  /*7970*/  FADD.FTZ R11, R11, R4 ;  /* 0x000000040b0b7221 */ /* 0x004fe20000010000 */
[----:B------:R-:W-:Y:S01]  /*7980*/  IMAD.MOV.U32 R4, RZ, RZ, RZ ;  /* 0x000000ffff047224 */ /* 0x000fe200078e00ff */
[----:B------:R-:W-:-:S03]  /*7990*/  ULOP3.LUT UR37, UR37, UR4, URZ, 0x3c, !UPT ;  /* 0x0000000425257292 */ /* 0x000fc6000f8e3c3f */
[----:B------:R-:W1:Y:S01]  /*79a0*/  SHFL.BFLY PT, R8, R11, 0x1, 0x1f ;  /* 0x0c201f000b087f89 */ /* 0x000e6200000e0000 */
[----:B0-----:R-:W-:Y:S01]  /*79b0*/  FADD.FTZ R6, R6, R5 ;  /* 0x0000000506067221 */ /* 0x001fe20000010000 */
[----:B------:R-:W-:-:S04]  /*79c0*/  IMAD.MOV.U32 R5, RZ, RZ, -0x800000 ;  /* 0xff800000ff057424 */ /* 0x000fc800078e00ff */
[----:B------:R-:W0:Y:S01]  /*79d0*/  SHFL.BFLY PT, R7, R6, 0x1, 0x1f ;  /* 0x0c201f0006077f89 */ /* 0x000e2200000e0000 */
[----:B-1----:R-:W-:Y:S01]  /*79e0*/  FADD.FTZ R10, R11, R8 ;  /* 0x000000080b0a7221 */ /* 0x002fe20000010000 */
[----:B------:R-:W-:-:S04]  /*79f0*/  IMAD.U32 R8, RZ, RZ, UR10 ;  /* 0x0000000aff087e24 */ /* 0x000fc8000f8e00ff */
[----:B------:R-:W-:-:S13]  /*7a00*/  FSETP.NE.FTZ.AND P2, PT, R10, RZ, PT ;  /* 0x000000ff0a00720b */ /* 0x000fda0003f55000 */
[----:B------:R-:W1:Y:S01]  /*7a10*/  @P2 MUFU.RCP R4, R10 ;  /* 0x0000000a00042308 */ /* 0x000e620000001000 */
[----:B------:R-:W-:Y:S01]  /*7a20*/  @P2 FMUL.FTZ R14, R14, 0.69314718246459960938 ;  /* 0x3f3172180e0e2820 */ /* 0x000fe20000410000 */
[----:B0-----:R-:W-:Y:S01]  /*7a30*/  FADD.FTZ R12, R6, R7 ;  /* 0x00000007060c7221 */ /* 0x001fe20000010000 */
[----:B------:R-:W-:Y:S02]  /*7a40*/  IMAD.MOV.U32 R7, RZ, RZ, RZ ;  /* 0x000000ffff077224 */ /* 0x000fe400078e00ff */
[----:B------:R-:W-:Y:S02]  /*7a50*/  IMAD.MOV.U32 R6, RZ, RZ, -0x800000 ;  /* 0xff800000ff067424 */ /* 0x000fe400078e00ff */
[----:B------:R-:W-:Y:S01]  /*7a60*/  FSETP.NE.FTZ.AND P1, PT, R12, RZ, PT ;  /* 0x000000ff0c00720b */ /* 0x000fe20003f35000 */
[----:B------:R-:W0:Y:S01]  /*7a70*/  @P2 MUFU.LG2 R10, R10 ;  /* 0x0000000a000a2308 */ /* 0x000e220000000c00 */
[-C--:B-1----:R-:W-:Y:S01]  /*7a80*/  FMUL.FTZ R26, R26, R4.reuse ;  /* 0x000000041a1a7220 */ /* 0x082fe20000410000 */
[-C--:B------:R-:W-:Y:S01]  /*7a90*/  FMUL.FTZ R34, R34, R4.reuse ;  /* 0x0000000422227220 */ /* 0x080fe20000410000 */
[----:B------:R-:W-:-:S09]  /*7aa0*/  FMUL.FTZ R35, R35, R4 ;  /* 0x0000000423237220 */ /* 0x000fd20000410000 */
[----:B---3--:R-:W1:Y:S01]  /*7ab0*/  @P1 MUFU.LG2 R9, R12 ;  /* 0x0000000c00091308 */ /* 0x008e620000000c00 */
[----:B------:R-:W-:Y:S01]  /*7ac0*/  @P1 FMUL.FTZ R8, R8, 0.69314718246459960938 ;  /* 0x3f31721808081820 */ /* 0x000fe20000410000 */
[-C--:B------:R-:W-:Y:S01]  /*7ad0*/  FMUL.FTZ R38, R38, R4.reuse ;  /* 0x0000000426267220 */ /* 0x080fe20000410000 */
[-C--:B------:R-:W-:Y:S01]  /*7ae0*/  FMUL.FTZ R39, R39, R4.reuse ;  /* 0x0000000427277220 */ /* 0x080fe20000410000 */
[-C--:B------:R-:W-:Y:S01]  /*7af0*/  FMUL.FTZ R42, R42, R4.reuse ;  /* 0x000000042a2a7220 */ /* 0x080fe20000410000 */
[----:B0-----:R-:W-:Y:S01]  /*7b00*/  @P2 FMUL.FTZ R11, R10, 0.69314718246459960938 ;  /* 0x3f3172180a0b2820 */ /* 0x001fe20000410000 */
        /* <DEDUP_REMOVED lines=19> */
[-C--:B0-----:R-:W-:Y:S01]  /*7c40*/  FMUL.FTZ R183, R48, R7.reuse ;  /* 0x0000000730b77220 */ /* 0x081fe20000410000 */
        /* <DEDUP_REMOVED lines=106> */
.L_x_4154:
        /* <DEDUP_REMOVED lines=18> */
[----:B------:R-:W-:-:S03]  /*8410*/  F2FP.BF16.F32.PACK_AB R32, R33, R32 ;  /* 0x000000202120723e */ /* 0x000fc600000010ff */
[----:B------:R-:W1:Y:S01]  /*8420*/  LDC R48, c[0x0][0xbe8] ;  /* 0x0002fa00ff307b82 */ /* 0x000e620000000800 */
[----:B------:R-:W-:Y:S01]  /*8430*/  F2FP.BF16.F32.PACK_AB R33, R35, R34 ;  /* 0x000000222321723e */ /* 0x000fe200000010ff */
[----:B------:R-:W-:Y:S01]  /*8440*/  ULDC.64 UR8, c[0x0][0xb90] ;  /* 0x0002e40000087ab9 */ /* 0x000fe20000000a00 */
[----:B------:R-:W-:Y:S01]  /*8450*/  F2FP.BF16.F32.PACK_AB R35, R39, R38 ;  /* 0x000000262723723e */ /* 0x000fe200000010ff */
[----:B------:R-:W-:Y:S01]  /*8460*/  VIADD R39, R16, UR44 ;  /* 0x0000002c10277c36 */ /* 0x000fe20008000000 */
[----:B------:R-:W-:Y:S01]  /*8470*/  UIMAD UR5, UR10, UR8, URZ ;  /* 0x000000080a0572a4 */ /* 0x000fe2000f8e023f */
[----:B------:R-:W-:Y:S01]  /*8480*/  F2FP.BF16.F32.PACK_AB R40, R41, R40 ;  /* 0x000000282928723e */ /* 0x000fe200000010ff */
[----:B------:R-:W-:Y:S01]  /*8490*/  UIMAD.WIDE.U32 UR6, UR39, UR8, URZ ;  /* 0x00000008270672a5 */ /* 0x000fe2000f8e003f */
[----:B------:R-:W-:Y:S01]  /*84a0*/  F2FP.BF16.F32.PACK_AB R34, R37, R36 ;  /* 0x000000242522723e */ /* 0x000fe200000010ff */
[----:B------:R-:W-:Y:S01]  /*84b0*/  UIMAD UR5, UR39, UR9, UR5 ;  /* 0x00000009270572a4 */ /* 0x000fe2000f8e0205 */
[----:B------:R-:W-:Y:S01]  /*84c0*/  F2FP.BF16.F32.PACK_AB R41, R43, R42 ;  /* 0x0000002a2b29723e */ /* 0x000fe200000010ff */
[----:B------:R-:W-:Y:S01]  /*84d0*/  IMAD.MOV.U32 R36, RZ, RZ, R39 ;  /* 0x000000ffff247224 */ /* 0x000fe200078e0027 */
[----:B------:R-:W-:Y:S01]  /*84e0*/  F2FP.BF16.F32.PACK_AB R42, R45, R182 ;  /* 0x000000b62d2a723e */ /* 0x000fe200000010ff */
[----:B------:R-:W-:Y:S01]  /*84f0*/  ULDC.64 UR8, c[0x0][0xb98] ;  /* 0x0002e60000087ab9 */ /* 0x000fe20000000a00 */
[----:B------:R-:W-:Y:S01]  /*8500*/  F2FP.BF16.F32.PACK_AB R43, R47, R46 ;  /* 0x0000002e2f2b723e */ /* 0x000fe200000010ff */
[----:B------:R-:W-:-:S02]  /*8510*/  UIADD3 UR7, UR7, UR5, URZ ;  /* 0x0000000507077290 */ /* 0x000fc4000fffe03f */
[----:B------:R-:W-:Y:S02]  /*8520*/  UIMAD UR5, UR12, UR8, URZ ;  /* 0x000000080c0572a4 */ /* 0x000fe4000f8e023f */
[----:B------:R-:W-:Y:S01]  /*8530*/  UIMAD.WIDE.U32 UR6, UR42, UR8, UR6 ;  /* 0x000000082a0672a5 */ /* 0x000fe2000f8e0006 */
[----:B------:R-:W-:Y:S02]  /*8540*/  MOV R172, R203 ;  /* 0x000000cb00ac7202 */ /* 0x000fe40000000f00 */
[----:B0-----:R-:W-:Y:S01]  /*8550*/  MOV R173, R0 ;  /* 0x0000000000ad7202 */ /* 0x001fe20000000f00 */
[----:B------:R-:W-:-:S03]  /*8560*/  UIMAD UR5, UR42, UR9, UR5 ;  /* 0x000000092a0572a4 */ /* 0x000fc6000f8e0205 */
[----:B------:R-:W-:Y:S01]  /*8570*/  ULDC.64 UR8, c[0x0][0xae8] ;  /* 0x0002ba0000087ab9 */ /* 0x000fe20000000a00 */
[----:B------:R-:W-:-:S04]  /*8580*/  IMAD.WIDE R20, R207, 0x2, R172 ;  /* 0x00000002cf147825 */ /* 0x000fc800078e02ac */
[----:B------:R-:W-:Y:S01]  /*8590*/  IMAD.WIDE R172, R3, 0x2, R172 ;  /* 0x0000000203ac7825 */ /* 0x000fe200078e02ac */
[C---:B------:R-:W-:Y:S02]  /*85a0*/  IADD3 R9, P3, R20.reuse, 0xc060, RZ ;  /* 0x0000c06014097810 */ /* 0x040fe40007f7e0ff */
[C---:B------:R-:W-:Y:S02]  /*85b0*/  IADD3 R115, P0, R20.reuse, 0x8060, RZ ;  /* 0x0000806014737810 */ /* 0x040fe40007f1e0ff */
[----:B------:R-:W-:Y:S02]  /*85c0*/  LOP3.LUT R8, R9, 0x380, RZ, 0xc0, !PT ;  /* 0x0000038009087812 */ /* 0x000fe400078ec0ff */
[----:B------:R-:W-:Y:S01]  /*85d0*/  IADD3 R111, P2, R20, 0x8040, RZ ;  /* 0x00008040146f7810 */ /* 0x000fe20007f5e0ff */
[--C-:B------:R-:W-:Y:S01]  /*85e0*/  IMAD.X R153, RZ, RZ, R21.reuse, P0 ;  /* 0x000000ffff997224 */ /* 0x100fe200000e0615 */
[----:B------:R-:W-:Y:S02]  /*85f0*/  SHF.R.U64 R8, R8, 0x3, RZ ;  /* 0x0000000308087819 */ /* 0x000fe400000012ff */
[----:B------:R-:W-:Y:S01]  /*8600*/  LOP3.LUT R0, R115, 0x380, RZ, 0xc0, !PT ;  /* 0x0000038073007812 */ /* 0x000fe200078ec0ff */
[----:B------:R-:W-:Y:S01]  /*8610*/  IMAD.X R157, RZ, RZ, R21, P2 ;  /* 0x000000ffff9d7224 */ /* 0x000fe200010e0615 */
[----:B------:R-:W-:-:S02]  /*8620*/  LOP3.LUT R147, R20, 0x380, RZ, 0xc0, !PT ;  /* 0x0000038014937812 */ /* 0x000fc400078ec0ff */
[----:B------:R-:W-:Y:S01]  /*8630*/  LOP3.LUT R8, R8, R9, RZ, 0x3c, !PT ;  /* 0x0000000908087212 */ /* 0x000fe200078e3cff */
[--C-:B------:R-:W-:Y:S01]  /*8640*/  IMAD.X R9, RZ, RZ, R21.reuse, P3 ;  /* 0x000000ffff097224 */ /* 0x100fe200018e0615 */
[----:B------:R-:W-:Y:S02]  /*8650*/  IADD3 R12, P2, R20, 0x4000, RZ ;  /* 0x00004000140c7810 */ /* 0x000fe40007f5e0ff */
[----:B------:R-:W-:Y:S02]  /*8660*/  SHF.R.U64 R0, R0, 0x3, RZ ;  /* 0x0000000300007819 */ /* 0x000fe400000012ff */
[C---:B------:R-:W-:Y:S01]  /*8670*/  IADD3 R127, P4, R20.reuse, 0xc040, RZ ;  /* 0x0000c040147f7810 */ /* 0x040fe20007f9e0ff */
[--C-:B------:R-:W-:Y:S01]  /*8680*/  IMAD.X R13, RZ, RZ, R21.reuse, P2 ;  /* 0x000000ffff0d7224 */ /* 0x100fe200010e0615 */
        /* <DEDUP_REMOVED lines=10> */
[----:B------:R-:W-:Y:S01]  /*8730*/  IMAD.X R159, RZ, RZ, R21, P3 ;  /* 0x000000ffff9f7224 */ /* 0x000fe200018e0615 */
[----:B------:R-:W-:-:S02]  /*8740*/  IADD3 R115, P2, R172, 0x7000, RZ ;  /* 0x00007000ac737810 */ /* 0x000fc40007f5e0ff */
        /* <DEDUP_REMOVED lines=18> */
[----:B------:R-:W-:Y:S02]  /*8870*/  SHF.R.U64 R114, R114, 0x3, RZ ;  /* 0x0000000372727819 */ /* 0x000fe400000012ff */
[----:B------:R-:W-:Y:S02]  /*8880*/  LOP3.LUT R150, R20, R119, RZ, 0x3c, !PT ;  /* 0x0000007714967212 */ /* 0x000fe400078e3cff */
[----:B------:R-:W-:Y:S02]  /*8890*/  LOP3.LUT R20, R107, 0x380, RZ, 0xc0, !PT ;  /* 0x000003806b147812 */ /* 0x000fe400078ec0ff */
[----:B------:R-:W-:Y:S02]  /*88a0*/  SHF.R.U64 R21, R21, 0x3, RZ ;  /* 0x0000000315157819 */ /* 0x000fe400000012ff */
[----:B------:R-:W-:Y:S01]  /*88b0*/  LOP3.LUT R114, R114, R115, RZ, 0x3c, !PT ;  /* 0x0000007372727212 */ /* 0x000fe200078e3cff */
[----:B------:R-:W-:Y:S01]  /*88c0*/  IMAD.X R115, RZ, RZ, R173, P2 ;  /* 0x000000ffff737224 */ /* 0x000fe200010e06ad */
[----:B------:R-:W-:-:S02]  /*88d0*/  IADD3 R143, P2, R172, 0xe000, RZ ;  /* 0x0000e000ac8f7810 */ /* 0x000fc40007f5e0ff */
[----:B------:R-:W-:Y:S02]  /*88e0*/  SHF.R.U64 R20, R20, 0x3, RZ ;  /* 0x0000000314147819 */ /* 0x000fe400000012ff */
[----:B------:R-:W-:Y:S02]  /*88f0*/  LOP3.LUT R158, R21, R102, RZ, 0x3c, !PT ;  /* 0x00000066159e7212 */ /* 0x000fe400078e3cff */
[----:B------:R-:W-:Y:S02]  /*8900*/  LOP3.LUT R21, R98, 0x380, RZ, 0xc0, !PT ;  /* 0x0000038062157812 */ /* 0x000fe400078ec0ff */
[----:B------:R-:W-:Y:S02]  /*8910*/  LOP3.LUT R142, R143, 0x380, RZ, 0xc0, !PT ;  /* 0x000003808f8e7812 */ /* 0x000fe400078ec0ff */
[----:B------:R-:W-:Y:S02]  /*8920*/  LOP3.LUT R160, R20, R107, RZ, 0x3c, !PT ;  /* 0x0000006b14a07212 */ /* 0x000fe400078e3cff */
[----:B------:R-:W-:-:S02]  /*8930*/  LOP3.LUT R20, R103, 0x380, RZ, 0xc0, !PT ;  /* 0x0000038067147812 */ /* 0x000fc400078ec0ff */
[----:B------:R-:W-:Y:S02]  /*8940*/  SHF.R.U64 R21, R21, 0x3, RZ ;  /* 0x0000000315157819 */ /* 0x000fe400000012ff */
[----:B------:R-:W-:Y:S02]  /*8950*/  SHF.R.U64 R142, R142, 0x3, RZ ;  /* 0x000000038e8e7819 */ /* 0x000fe400000012ff */
[----:B------:R-:W-:Y:S02]  /*8960*/  SHF.R.U64 R20, R20, 0x3, RZ ;  /* 0x0000000314147819 */ /* 0x000fe400000012ff */
[----:B------:R-:W-:Y:S02]  /*8970*/  LOP3.LUT R162, R21, R98, RZ, 0x3c, !PT ;  /* 0x0000006215a27212 */ /* 0x000fe400078e3cff */
[----:B------:R-:W-:Y:S02]  /*8980*/  IADD3 R21, P3, R172, 0x1000, RZ ;  /* 0x00001000ac157810 */ /* 0x000fe40007f7e0ff */
[----:B------:R-:W-:Y:S01]  /*8990*/  LOP3.LUT R142, R142, R143, RZ, 0x3c, !PT ;  /* 0x0000008f8e8e7212 */ /* 0x000fe200078e3cff */
[----:B------:R-:W-:Y:S01]  /*89a0*/  IMAD.X R143, RZ, RZ, R173, P2 ;  /* 0x000000ffff8f7224 */ /* 0x000fe200010e06ad */
[----:B------:R-:W-:-:S02]  /*89b0*/  LOP3.LUT R0, R3, 0x380, RZ, 0xc0, !PT ;  /* 0x0000038003007812 */ /* 0x000fc400078ec0ff */
[----:B-1----:R-:W-:Y:S02]  /*89c0*/  ISETP.NE.AND P2, PT, R48, 0x1, PT ;  /* 0x000000013000780c */ /* 0x002fe40003f45270 */
[----:B------:R-:W-:Y:S02]  /*89d0*/  LOP3.LUT R166, R20, R103, RZ, 0x3c, !PT ;  /* 0x0000006714a67212 */ /* 0x000fe400078e3cff */
[----:B------:R-:W-:Y:S02]  /*89e0*/  LOP3.LUT R20, R21, 0x380, RZ, 0xc0, !PT ;  /* 0x0000038015147812 */ /* 0x000fe400078ec0ff */
[----:B------:R-:W-:Y:S02]  /*89f0*/  SHF.R.U64 R0, R0, 0x3, RZ ;  /* 0x0000000300007819 */ /* 0x000fe400000012ff */
[----:B------:R-:W-:Y:S02]  /*8a00*/  SHF.R.U64 R20, R20, 0x3, RZ ;  /* 0x0000000314147819 */ /* 0x000fe400000012ff */
[----:B------:R-:W-:-:S02]  /*8a10*/  LOP3.LUT R154, R0, R3, RZ, 0x3c, !PT ;  /* 0x00000003009a7212 */ /* 0x000fc400078e3cff */
[----:B------:R-:W-:Y:S02]  /*8a20*/  MOV R213, R146 ;  /* 0x0000009200d57202 */ /* 0x000fe40000000f00 */
[----:B------:R-:W-:Y:S02]  /*8a30*/  LOP3.LUT R3, R30, 0x380, RZ, 0xc0, !PT ;  /* 0x000003801e037812 */ /* 0x000fe400078ec0ff */
[----:B------:R-:W-:Y:S01]  /*8a40*/  LOP3.LUT R20, R20, R21, RZ, 0x3c, !PT ;  /* 0x0000001514147212 */ /* 0x000fe200078e3cff */
[----:B------:R-:W-:Y:S01]  /*8a50*/  IMAD.X R21, RZ, RZ, R173, P3 ;  /* 0x000000ffff157224 */ /* 0x000fe200018e06ad */
[----:B------:R-:W-:Y:S01]  /*8a60*/  LOP3.LUT R0, R31, 0x380, RZ, 0xc0, !PT ;  /* 0x000003801f007812 */ /* 0x000fe200078ec0ff */
[----:B------:R0:W-:Y:S01]  /*8a70*/  STSM.16.M88.4 [R213], R24 ;  /* 0x00000018d5007844 */ /* 0x0001e20000000200 */
[----:B------:R-:W-:Y:S02]  /*8a80*/  SHF.R.U64 R3, R3, 0x3, RZ ;  /* 0x0000000303037819 */ /* 0x000fe400000012ff */
[----:B------:R-:W-:-:S02]  /*8a90*/  IADD3 R119, P3, R172, 0x8000, RZ ;  /* 0x00008000ac777810 */ /* 0x000fc40007f7e0ff */
[----:B------:R-:W-:Y:S02]  /*8aa0*/  SHF.R.U64 R0, R0, 0x3, RZ ;  /* 0x0000000300007819 */ /* 0x000fe400000012ff */
[----:B------:R-:W-:Y:S02]  /*8ab0*/  LOP3.LUT R168, R3, R30, RZ, 0x3c, !PT ;  /* 0x0000001e03a87212 */ /* 0x000fe400078e3cff */
[----:B------:R-:W-:Y:S02]  /*8ac0*/  LOP3.LUT R118, R119, 0x380, RZ, 0xc0, !PT ;  /* 0x0000038077767812 */ /* 0x000fe400078ec0ff */
[----:B------:R-:W-:Y:S02]  /*8ad0*/  LOP3.LUT R3, R12, 0x380, RZ, 0xc0, !PT ;  /* 0x000003800c037812 */ /* 0x000fe400078ec0ff */
[----:B------:R-:W-:Y:S02]  /*8ae0*/  LOP3.LUT R164, R0, R31, RZ, 0x3c, !PT ;  /* 0x0000001f00a47212 */ /* 0x000fe400078e3cff */
[----:B------:R-:W-:Y:S01]  /*8af0*/  SHF.R.U64 R118, R118, 0x3, RZ ;  /* 0x0000000376767819 */ /* 0x000fe200000012ff */
[----:B0-----:R-:W0:Y:S01]  /*8b00*/  @P2 LDC R24, c[0x0][0xbec] ;  /* 0x0002fb00ff182b82 */ /* 0x001e220000000800 */
[----:B------:R-:W-:-:S02]  /*8b10*/  LOP3.LUT R106, R111, 0x380, RZ, 0xc0, !PT ;  /* 0x000003806f6a7812 */ /* 0x000fc400078ec0ff */
[----:B------:R-:W-:Y:S02]  /*8b20*/  LOP3.LUT R0, R99, 0x380, RZ, 0xc0, !PT ;  /* 0x0000038063007812 */ /* 0x000fe400078ec0ff */
[----:B------:R-:W-:Y:S02]  /*8b30*/  SHF.R.U64 R3, R3, 0x3, RZ ;  /* 0x0000000303037819 */ /* 0x000fe400000012ff */
[----:B------:R-:W-:Y:S01]  /*8b40*/  LOP3.LUT R118, R118, R119, RZ, 0x3c, !PT ;  /* 0x0000007776767212 */ /* 0x000fe200078e3cff */
[----:B------:R-:W1:Y:S01]  /*8b50*/  @P2 LDC R27, c[0x0][0xbf0] ;  /* 0x0002fc00ff1b2b82 */ /* 0x000e620000000800 */
[----:B------:R-:W-:Y:S01]  /*8b60*/  SHF.R.U64 R106, R106, 0x3, RZ ;  /* 0x000000036a6a7819 */ /* 0x000fe200000012ff */
[----:B------:R-:W-:Y:S01]  /*8b70*/  IMAD.X R119, RZ, RZ, R173, P3 ;  /* 0x000000ffff777224 */ /* 0x000fe200018e06ad */
[----:B------:R-:W-:Y:S02]  /*8b80*/  SHF.R.U64 R0, R0, 0x3, RZ ;  /* 0x0000000300007819 */ /* 0x000fe400000012ff */
[----:B------:R-:W-:-:S02]  /*8b90*/  LOP3.LUT R12, R3, R12, RZ, 0x3c, !PT ;  /* 0x0000000c030c7212 */ /* 0x000fc400078e3cff */
[C---:B------:R-:W-:Y:S02]  /*8ba0*/  IADD3 R107, P0, R172.reuse, 0x5000, RZ ;  /* 0x00005000ac6b7810 */ /* 0x040fe40007f1e0ff */
[----:B------:R-:W-:Y:S02]  /*8bb0*/  IADD3 R3, P3, R172, 0xf000, RZ ;  /* 0x0000f000ac037810 */ /* 0x000fe40007f7e0ff */
[----:B------:R-:W-:Y:S02]  /*8bc0*/  LOP3.LUT R10, R127, 0x380, RZ, 0xc0, !PT ;  /* 0x000003807f0a7812 */ /* 0x000fe400078ec0ff */
[----:B------:R-:W-:Y:S01]  /*8bd0*/  LOP3.LUT R14, R123, 0x380, RZ, 0xc0, !PT ;  /* 0x000003807b0e7812 */ /* 0x000fe200078ec0ff */
[----:B------:R-:W-:Y:S01]  /*8be0*/  IMAD.X R147, RZ, RZ, R173, P3 ;  /* 0x000000ffff937224 */ /* 0x000fe200018e06ad */
[----:B------:R-:W-:Y:S01]  /*8bf0*/  LOP3.LUT R156, R106, R111, RZ, 0x3c, !PT ;  /* 0x0000006f6a9c7212 */ /* 0x000fe200078e3cff */
[----:B0-----:R-:W-:Y:S01]  /*8c00*/  @P2 IMAD.HI.U32 R24, R39, R24, RZ ;  /* 0x0000001827182227 */ /* 0x001fe200078e00ff */
[----:B------:R-:W-:-:S02]  /*8c10*/  LOP3.LUT R170, R0, R99, RZ, 0x3c, !PT ;  /* 0x0000006300aa7212 */ /* 0x000fc400078e3cff */
[----:B------:R-:W-:Y:S02]  /*8c20*/  LOP3.LUT R106, R107, 0x380, RZ, 0xc0, !PT ;  /* 0x000003806b6a7812 */ /* 0x000fe400078ec0ff */
[----:B------:R-:W-:Y:S02]  /*8c30*/  LOP3.LUT R0, R3, 0x380, RZ, 0xc0, !PT ;  /* 0x0000038003007812 */ /* 0x000fe400078ec0ff */
[----:B------:R-:W-:Y:S02]  /*8c40*/  SHF.R.U64 R10, R10, 0x3, RZ ;  /* 0x000000030a0a7819 */ /* 0x000fe400000012ff */
[----:B------:R-:W-:Y:S02]  /*8c50*/  SHF.R.U64 R14, R14, 0x3, RZ ;  /* 0x000000030e0e7819 */ /* 0x000fe400000012ff */
[----:B------:R-:W-:Y:S02]  /*8c60*/  SHF.R.U64 R106, R106, 0x3, RZ ;  /* 0x000000036a6a7819 */ /* 0x000fe400000012ff */
[----:B------:R-:W-:-:S02]  /*8c70*/  SHF.R.U64 R0, R0, 0x3, RZ ;  /* 0x0000000300007819 */ /* 0x000fc400000012ff */
[----:B------:R-:W-:Y:S02]  /*8c80*/  LOP3.LUT R10, R10, R127, RZ, 0x3c, !PT ;  /* 0x0000007f0a0a7212 */ /* 0x000fe400078e3cff */
[----:B------:R-:W-:Y:S02]  /*8c90*/  LOP3.LUT R14, R14, R123, RZ, 0x3c, !PT ;  /* 0x0000007b0e0e7212 */ /* 0x000fe400078e3cff */
[----:B------:R-:W-:Y:S01]  /*8ca0*/  LOP3.LUT R106, R106, R107, RZ, 0x3c, !PT ;  /* 0x0000006b6a6a7212 */ /* 0x000fe200078e3cff */
[----:B------:R-:W-:Y:S01]  /*8cb0*/  IMAD.X R107, RZ, RZ, R173, P0 ;  /* 0x000000ffff6b7224 */ /* 0x000fe200000e06ad */
[----:B------:R-:W-:Y:S02]  /*8cc0*/  LOP3.LUT R146, R0, R3, RZ, 0x3c, !PT ;  /* 0x0000000300927212 */ /* 0x000fe400078e3cff */
[----:B------:R-:W-:Y:S02]  /*8cd0*/  MOV R154, R154 ;  /* 0x0000009a009a7202 */ /* 0x000fe40000000f00 */
[----:B------:R-:W-:-:S02]  /*8ce0*/  MOV R3, R8 ;  /* 0x0000000800037202 */ /* 0x000fc40000000f00 */
[----:B------:R-:W-:Y:S01]  /*8cf0*/  MOV R0, R10 ;  /* 0x0000000a00007202 */ /* 0x000fe20000000f00 */
[----:B------:R-:W-:Y:S01]  /*8d00*/  STSM.16.M88.4 [R154], R32 ;  /* 0x000000209a007844 */ /* 0x000fe20000000200 */
[----:B------:R-:W-:Y:S02]  /*8d10*/  MOV R164, R164 ;  /* 0x000000a400a47202 */ /* 0x000fe40000000f00 */
[----:B------:R-:W-:Y:S02]  /*8d20*/  IADD3 R135, P0, R172, 0xc000, RZ ;  /* 0x0000c000ac877810 */ /* 0x000fe40007f1e0ff */
[----:B------:R-:W-:Y:S01]  /*8d30*/  MOV R44, R14 ;  /* 0x0000000e002c7202 */ /* 0x000fe20000000f00 */
[----:B------:R-:W-:Y:S01]  /*8d40*/  STSM.16.M88.4 [R164], R40 ;  /* 0x00000028a4007844 */ /* 0x000fe20000000200 */
[----:B------:R-:W-:Y:S02]  /*8d50*/  MOV R170, R170 ;  /* 0x000000aa00aa7202 */ /* 0x000fe40000000f00 */
        /* <DEDUP_REMOVED lines=8> */
[----:B------:R-:W-:Y:S02]  /*8de0*/  F2FP.BF16.F32.PACK_AB R14, R61, R186 ;  /* 0x000000ba3d0e723e */ /* 0x000fe400000010ff */
[----:B------:R-:W-:Y:S02]  /*8df0*/  F2FP.BF16.F32.PACK_AB R15, R63, R62 ;  /* 0x0000003e3f0f723e */ /* 0x000fe400000010ff */
[----:B-1----:R-:W-:Y:S02]  /*8e00*/  @P2 SHF.R.U32.HI R36, RZ, R27, R24 ;  /* 0x0000001bff242219 */ /* 0x002fe40000011618 */
[----:B------:R-:W-:Y:S01]  /*8e10*/  LOP3.LUT R134, R135, 0x380, RZ, 0xc0, !PT ;  /* 0x0000038087867812 */ /* 0x000fe200078ec0ff */
[----:B------:R1:W-:Y:S01]  /*8e20*/  STSM.16.M88.4 [R25], R12 ;  /* 0x0000000c19007844 */ /* 0x0003e20000000200 */
[----:B------:R-:W-:Y:S01]  /*8e30*/  MOV R168, R168 ;  /* 0x000000a800a87202 */ /* 0x000fe20000000f00 */
[----:B------:R-:W-:Y:S01]  /*8e40*/  IMAD.MOV R37, RZ, RZ, -R36 ;  /* 0x000000ffff257224 */ /* 0x000fe200078e0a24 */
[----:B------:R-:W-:-:S02]  /*8e50*/  IADD3 R111, P1, R172, 0x6000, RZ ;  /* 0x00006000ac6f7810 */ /* 0x000fc40007f3e0ff */
[----:B------:R-:W-:Y:S01]  /*8e60*/  MOV R166, R166 ;  /* 0x000000a600a67202 */ /* 0x000fe20000000f00 */
[----:B------:R-:W-:Y:S01]  /*8e70*/  IMAD R37, R48, R37, R39 ;  /* 0x0000002530257224 */ /* 0x000fe200078e0227 */
[----:B0-----:R-:W-:Y:S02]  /*8e80*/  F2FP.BF16.F32.PACK_AB R8, R65, R187 ;  /* 0x000000bb4108723e */ /* 0x001fe400000010ff */
[----:B------:R-:W-:Y:S02]  /*8e90*/  F2FP.BF16.F32.PACK_AB R9, R67, R66 ;  /* 0x000000424309723e */ /* 0x000fe400000010ff */
[----:B------:R-:W-:Y:S02]  /*8ea0*/  F2FP.BF16.F32.PACK_AB R10, R69, R188 ;  /* 0x000000bc450a723e */ /* 0x000fe400000010ff */
[----:B------:R-:W-:Y:S02]  /*8eb0*/  F2FP.BF16.F32.PACK_AB R11, R71, R70 ;  /* 0x00000046470b723e */ /* 0x000fe400000010ff */
[----:B------:R-:W-:-:S02]  /*8ec0*/  SHF.R.U64 R134, R134, 0x3, RZ ;  /* 0x0000000386867819 */ /* 0x000fc400000012ff */
[----:B-1----:R-:W-:Y:S01]  /*8ed0*/  F2FP.BF16.F32.PACK_AB R12, R73, R189 ;  /* 0x000000bd490c723e */ /* 0x002fe200000010ff */
[----:B------:R0:W-:Y:S01]  /*8ee0*/  STSM.16.M88.4 [R168], R8 ;  /* 0x00000008a8007844 */ /* 0x0001e20000000200 */
        /* <DEDUP_REMOVED lines=9> */
[----:B------:R-:W-:Y:S02]  /*8f80*/  LOP3.LUT R110, R111, 0x380, RZ, 0xc0, !PT ;  /* 0x000003806f6e7812 */ /* 0x000fe400078ec0ff */
[----:B------:R-:W-:Y:S01]  /*8f90*/  LOP3.LUT R134, R134, R135, RZ, 0x3c, !PT ;  /* 0x0000008786867212 */ /* 0x000fe200078e3cff */
[----:B------:R-:W-:Y:S01]  /*8fa0*/  IMAD.X R135, RZ, RZ, R173, P0 ;  /* 0x000000ffff877224 */ /* 0x000fe200000e06ad */
[----:B------:R2:W-:Y:S01]  /*8fb0*/  STSM.16.M88.4 [R162], R24 ;  /* 0x00000018a2007844 */ /* 0x0005e20000000200 */
[----:B------:R-:W-:Y:S02]  /*8fc0*/  SHF.R.U64 R110, R110, 0x3, RZ ;  /* 0x000000036e6e7819 */ /* 0x000fe400000012ff */
[----:B0-----:R-:W-:Y:S01]  /*8fd0*/  F2FP.BF16.F32.PACK_AB R9, R52, R7 ;  /* 0x000000073409723e */ /* 0x001fe200000010ff */
[----:B-1----:R-:W-:Y:S01]  /*8fe0*/  IMAD.U32 R13, RZ, RZ, UR5 ;  /* 0x00000005ff0d7e24 */ /* 0x002fe2000f8e00ff */
[----:B------:R-:W-:Y:S01]  /*8ff0*/  SHF.R.S32.HI R12, RZ, 0x1f, R36 ;  /* 0x0000001fff0c7819 */ /* 0x000fe20000011424 */
[----:B------:R-:W-:Y:S01]  /*9000*/  ULDC UR5, c[0x0][0xa88] ;  /* 0x0002a20000057ab9 */ /* 0x000fe20000000800 */
[----:B------:R-:W-:-:S02]  /*9010*/  SHF.R.S32.HI R7, RZ, 0x1f, R37 ;  /* 0x0000001fff077819 */ /* 0x000fc40000011425 */
[----:B------:R-:W-:Y:S01]  /*9020*/  LOP3.LUT R110, R110, R111, RZ, 0x3c, !PT ;  /* 0x0000006f6e6e7212 */ /* 0x000fe200078e3cff */
[----:B------:R-:W-:Y:S01]  /*9030*/  IMAD.X R111, RZ, RZ, R173, P1 ;  /* 0x000000ffff6f7224 */ /* 0x000fe200008e06ad */
[----:B------:R-:W-:Y:S02]  /*9040*/  IADD3 R139, P1, R172, 0xd000, RZ ;  /* 0x0000d000ac8b7810 */ /* 0x000fe40007f3e0ff */
[----:B------:R-:W-:Y:S02]  /*9050*/  MOV R160, R160 ;  /* 0x000000a000a07202 */ /* 0x000fe40000000f00 */
[----:B--2---:R-:W-:Y:S01]  /*9060*/  IADD3 R24, P0, R36, UR6, RZ ;  /* 0x0000000624187c10 */ /* 0x004fe2000ff1e0ff */
[----:B------:R-:W-:Y:S01]  /*9070*/  VIADD R26, R206, UR44 ;  /* 0x0000002cce1a7c36 */ /* 0x000fe20008000000 */
[----:B------:R-:W-:Y:S02]  /*9080*/  F2FP.BF16.F32.PACK_AB R32, R89, R193 ;  /* 0x000000c15920723e */ /* 0x000fe400000010ff */
[----:B------:R-:W-:Y:S01]  /*9090*/  IADD3.X R25, R12, UR7, R13, P0, !PT ;  /* 0x000000070c197c10 */ /* 0x000fe200087fe40d */
[----:B------:R-:W-:Y:S01]  /*90a0*/  ULDC.64 UR6, c[0x0][0xb88] ;  /* 0x0002e20000067ab9 */ /* 0x000fe20000000a00 */
[----:B------:R-:W-:Y:S01]  /*90b0*/  F2FP.BF16.F32.PACK_AB R33, R91, R90 ;  /* 0x0000005a5b21723e */ /* 0x000fe200000010ff */
[----:B------:R-:W-:Y:S01]  /*90c0*/  IMAD R12, R7, UR6, RZ ;  /* 0x00000006070c7c24 */ /* 0x000fe2000f8e02ff */
[----:B------:R-:W-:Y:S01]  /*90d0*/  F2FP.BF16.F32.PACK_AB R34, R93, R194 ;  /* 0x000000c25d22723e */ /* 0x000fe200000010ff */
[----:B------:R-:W-:Y:S01]  /*90e0*/  IMAD.WIDE.U32 R24, R37, UR6, R24 ;  /* 0x0000000625187c25 */ /* 0x000fe2000f8e0018 */
[----:B------:R-:W-:-:S02]  /*90f0*/  F2FP.BF16.F32.PACK_AB R35, R95, R94 ;  /* 0x0000005e5f23723e */ /* 0x000fc400000010ff */
[----:B------:R-:W-:Y:S01]  /*9100*/  MOV R158, R158 ;  /* 0x0000009e009e7202 */ /* 0x000fe20000000f00 */
[----:B------:R-:W-:Y:S01]  /*9110*/  IMAD R37, R37, UR7, R12 ;  /* 0x0000000725257c24 */ /* 0x000fe2000f8e020c */
[----:B------:R-:W-:Y:S01]  /*9120*/  F2FP.BF16.F32.PACK_AB R8, R97, R195 ;  /* 0x000000c36108723e */ /* 0x000fe200000010ff */
[----:B------:R0:W-:Y:S01]  /*9130*/  STSM.16.M88.4 [R160], R32 ;  /* 0x00000020a0007844 */ /* 0x0001e20000000200 */
[----:B------:R-:W-:Y:S01]  /*9140*/  F2FP.BF16.F32.PACK_AB R10, R101, R196 ;  /* 0x000000c4650a723e */ /* 0x000fe200000010ff */
[----:B------:R-:W-:Y:S01]  /*9150*/  ULDC.64 UR6, c[0x0][0xb50] ;  /* 0x0002d40000067ab9 */ /* 0x000fe20000000a00 */
[----:B------:R-:W-:Y:S01]  /*9160*/  F2FP.BF16.F32.PACK_AB R11, R60, R56 ;  /* 0x000000383c0b723e */ /* 0x000fe200000010ff */
[----:B------:R-:W-:Y:S01]  /*9170*/  IMAD R7, R48, UR5, RZ ;  /* 0x0000000530077c24 */ /* 0x000fe2000f8e02ff */
[----:B------:R-:W-:Y:S02]  /*9180*/  LOP3.LUT R138, R139, 0x380, RZ, 0xc0, !PT ;  /* 0x000003808b8a7812 */ /* 0x000fe400078ec0ff */
[----:B------:R-:W-:Y:S01]  /*9190*/  LOP3.LUT P0, RZ, R204, 0x3, RZ, 0xc0, !PT ;  /* 0x00000003ccff7812 */ /* 0x000fe2000780c0ff */
[----:B------:R1:W-:Y:S01]  /*91a0*/  STSM.16.M88.4 [R158], R8 ;  /* 0x000000089e007844 */ /* 0x0003e20000000200 */
[----:B------:R-:W-:-:S02]  /*91b0*/  SHF.R.U64 R138, R138, 0x3, RZ ;  /* 0x000000038a8a7819 */ /* 0x000fc400000012ff */
[----:B------:R-:W-:Y:S02]  /*91c0*/  MOV R156, R156 ;  /* 0x0000009c009c7202 */ /* 0x000fe40000000f00 */
[----:B------:R-:W-:Y:S02]  /*91d0*/  F2FP.BF16.F32.PACK_AB R12, R105, R197 ;  /* 0x000000c5690c723e */ /* 0x000fe400000010ff */
[----:B------:R-:W-:Y:S02]  /*91e0*/  F2FP.BF16.F32.PACK_AB R13, R68, R64 ;  /* 0x00000040440d723e */ /* 0x000fe400000010ff */
[----:B0-----:R-:W-:Y:S02]  /*91f0*/  LEA R34, P3, R24, UR6, 0x2 ;  /* 0x0000000618227c11 */ /* 0x001fe4000f8610ff */
[----:B------:R-:W-:Y:S02]  /*9200*/  F2FP.BF16.F32.PACK_AB R14, R109, R198 ;  /* 0x000000c66d0e723e */ /* 0x000fe400000010ff */
[----:B------:R-:W-:Y:S01]  /*9210*/  F2FP.BF16.F32.PACK_AB R15, R76, R72 ;  /* 0x000000484c0f723e */ /* 0x000fe200000010ff */
[----:B------:R-:W-:Y:S01]  /*9220*/  SHFL.IDX PT, R46, R34, RZ, 0x1c1f ;  /* 0x001c1fff222e7589 */ /* 0x000fe200000e0000 */
[----:B------:R-:W-:Y:S01]  /*9230*/  LOP3.LUT R138, R138, R139, RZ, 0x3c, !PT ;  /* 0x0000008b8a8a7212 */ /* 0x000fe200078e3cff */
[----:B-1----:R-:W-:Y:S01]  /*9240*/  IMAD.IADD R9, R25, 0x1, R37 ;  /* 0x0000000119097824 */ /* 0x002fe200078e0225 */
[----:B------:R-:W-:Y:S01]  /*9250*/  MOV R152, R152 ;  /* 0x0000009800987202 */ /* 0x000fe20000000f00 */
[----:B------:R-:W-:Y:S01]  /*9260*/  VIADD R8, R26, 0x8 ;  /* 0x000000081a087836 */ /* 0x000fe20000000000 */
[----:B------:R0:W-:Y:S01]  /*9270*/  STSM.16.M88.4 [R156], R12 ;  /* 0x0000000c9c007844 */ /* 0x0001e20000000200 */
[----:B------:R-:W-:Y:S01]  /*9280*/  IMAD.X R139, RZ, RZ, R173, P1 ;  /* 0x000000ffff8b7224 */ /* 0x000fe200008e06ad */
[----:B------:R-:W-:-:S02]  /*9290*/  LEA.HI.X R35, R24, UR7, R9, 0x2, P3 ;  /* 0x0000000718237c11 */ /* 0x000fc400098f1409 */
[-C--:B------:R-:W-:Y:S01]  /*92a0*/  ISETP.GE.OR P1, PT, R26, R7.reuse, P0 ;  /* 0x000000071a00720c */ /* 0x080fe20000726670 */
[----:B------:R-:W-:Y:S01]  /*92b0*/  SHFL.IDX PT, R50, R34, 0x1, 0x1c1f ;  /* 0x003c1f0022327f89 */ /* 0x000fe200000e0000 */
[----:B------:R-:W-:Y:S02]  /*92c0*/  ISETP.GE.OR P0, PT, R8, R7, P0 ;  /* 0x000000070800720c */ /* 0x000fe40000706670 */
[----:B------:R-:W-:Y:S01]  /*92d0*/  F2FP.BF16.F32.PACK_AB R8, R113, R199 ;  /* 0x000000c77108723e */ /* 0x000fe200000010ff */
[----:B------:R-:W1:Y:S01]  /*92e0*/  SHFL.IDX PT, R47, R35, RZ, 0x1c1f ;  /* 0x001c1fff232f7589 */ /* 0x000e6200000e0000 */
[----:B------:R-:W-:Y:S02]  /*92f0*/  F2FP.BF16.F32.PACK_AB R9, R84, R80 ;  /* 0x000000505409723e */ /* 0x000fe400000010ff */
[----:B------:R-:W-:Y:S01]  /*9300*/  F2FP.BF16.F32.PACK_AB R10, R117, R201 ;  /* 0x000000c9750a723e */ /* 0x000fe200000010ff */
[----:B------:R-:W2:Y:S01]  /*9310*/  SHFL.IDX PT, R51, R35, 0x1, 0x1c1f ;  /* 0x003c1f0023337f89 */ /* 0x000ea200000e0000 */
[----:B------:R-:W-:-:S02]  /*9320*/  F2FP.BF16.F32.PACK_AB R11, R92, R88 ;  /* 0x000000585c0b723e */ /* 0x000fc400000010ff */
[----:B------:R-:W-:Y:S02]  /*9330*/  MOV R150, R150 ;  /* 0x0000009600967202 */ /* 0x000fe40000000f00 */
[----:B0-----:R-:W-:Y:S01]  /*9340*/  F2FP.BF16.F32.PACK_AB R12, R121, R202 ;  /* 0x000000ca790c723e */ /* 0x001fe200000010ff */
[----:B------:R0:W-:Y:S01]  /*9350*/  STSM.16.M88.4 [R152], R8 ;  /* 0x0000000898007844 */ /* 0x0001e20000000200 */
[----:B------:R-:W-:Y:S02]  /*9360*/  F2FP.BF16.F32.PACK_AB R13, R100, R96 ;  /* 0x00000060640d723e */ /* 0x000fe400000010ff */
[----:B------:R-:W-:Y:S02]  /*9370*/  F2FP.BF16.F32.PACK_AB R14, R125, R124 ;  /* 0x0000007c7d0e723e */ /* 0x000fe400000010ff */
[----:B------:R-:W-:Y:S02]  /*9380*/  F2FP.BF16.F32.PACK_AB R15, R108, R104 ;  /* 0x000000686c0f723e */ /* 0x000fe400000010ff */
[----:B------:R-:W-:-:S02]  /*9390*/  F2FP.BF16.F32.PACK_AB R24, R129, R128 ;  /* 0x000000808118723e */ /* 0x000fc400000010ff */
[----:B------:R-:W-:Y:S01]  /*93a0*/  F2FP.BF16.F32.PACK_AB R25, R116, R112 ;  /* 0x000000707419723e */ /* 0x000fe200000010ff */
[----:B------:R-:W-:Y:S01]  /*93b0*/  STSM.16.M88.4 [R150], R12 ;  /* 0x0000000c96007844 */ /* 0x000fe20000000200 */
[----:B------:R-:W-:Y:S02]  /*93c0*/  F2FP.BF16.F32.PACK_AB R26, R133, R132 ;  /* 0x00000084851a723e */ /* 0x000fe400000010ff */
[----:B------:R-:W-:Y:S02]  /*93d0*/  F2FP.BF16.F32.PACK_AB R27, R174, R120 ;  /* 0x00000078ae1b723e */ /* 0x000fe400000010ff */
[----:B------:R-:W-:Y:S01]  /*93e0*/  F2FP.BF16.F32.PACK_AB R32, R137, R136 ;  /* 0x000000888920723e */ /* 0x000fe200000010ff */
[----:B0-----:R-:W0:Y:S01]  /*93f0*/  @P2 LDC R9, c[0x0][0xbf0] ;  /* 0x0002fc00ff092b82 */ /* 0x001e220000000800 */
[----:B------:R-:W-:Y:S01]  /*9400*/  F2FP.BF16.F32.PACK_AB R33, R176, R175 ;  /* 0x000000afb021723e */ /* 0x000fe200000010ff */
[----:B------:R-:W-:Y:S01]  /*9410*/  STSM.16.M88.4 [R44], R24 ;  /* 0x000000182c007844 */ /* 0x000fe20000000200 */
[----:B------:R-:W-:-:S02]  /*9420*/  F2FP.BF16.F32.PACK_AB R34, R141, R140 ;  /* 0x0000008c8d22723e */ /* 0x000fc400000010ff */
[----:B------:R-:W-:Y:S02]  /*9430*/  F2FP.BF16.F32.PACK_AB R35, R178, R177 ;  /* 0x000000b1b223723e */ /* 0x000fe400000010ff */
[----:B------:R-:W-:Y:S02]  /*9440*/  F2FP.BF16.F32.PACK_AB R56, R145, R144 ;  /* 0x000000909138723e */ /* 0x000fe400000010ff */
[----:B------:R-:W-:Y:S01]  /*9450*/  F2FP.BF16.F32.PACK_AB R57, R180, R179 ;  /* 0x000000b3b439723e */ /* 0x000fe200000010ff */
[----:B------:R3:W-:Y:S01]  /*9460*/  STSM.16.M88.4 [R0], R32 ;  /* 0x0000002000007844 */ /* 0x0007e20000000200 */
[----:B------:R-:W-:Y:S02]  /*9470*/  F2FP.BF16.F32.PACK_AB R58, R149, R148 ;  /* 0x00000094953a723e */ /* 0x000fe400000010ff */
[----:B------:R-:W-:Y:S02]  /*9480*/  F2FP.BF16.F32.PACK_AB R59, R4, R181 ;  /* 0x000000b5043b723e */ /* 0x000fe400000010ff */
[----:B------:R-:W-:-:S02]  /*9490*/  IADD3 R31, P4, R172, 0x2000, RZ ;  /* 0x00002000ac1f7810 */ /* 0x000fc40007f9e0ff */
[C---:B------:R-:W-:Y:S01]  /*94a0*/  IADD3 R99, P5, R172.reuse, 0x3000, RZ ;  /* 0x00003000ac637810 */ /* 0x040fe20007fbe0ff */
[----:B------:R-:W-:Y:S01]  /*94b0*/  STSM.16.M88.4 [R3], R56 ;  /* 0x0000003803007844 */ /* 0x000fe20000000200 */
[----:B------:R-:W-:Y:S02]  /*94c0*/  IADD3 R103, P6, R172, 0x4000, RZ ;  /* 0x00004000ac677810 */ /* 0x000fe40007fde0ff */
[----:B------:R-:W-:Y:S01]  /*94d0*/  LOP3.LUT R30, R31, 0x380, RZ, 0xc0, !PT ;  /* 0x000003801f1e7812 */ /* 0x000fe200078ec0ff */
[----:B------:R-:W-:Y:S01]  /*94e0*/  BAR.SYNC.DEFER_BLOCKING 0x1, 0x100 ;  /* 0x0044000000007b1d */ /* 0x000fe20000010000 */
[----:B------:R-:W-:Y:S02]  /*94f0*/  LOP3.LUT R98, R99, 0x380, RZ, 0xc0, !PT ;  /* 0x0000038063627812 */ /* 0x000fe400078ec0ff */
[----:B------:R-:W-:Y:S01]  /*9500*/  LOP3.LUT R102, R103, 0x380, RZ, 0xc0, !PT ;  /* 0x0000038067667812 */ /* 0x000fe200078ec0ff */
[----:B---3--:R-:W-:Y:S01]  /*9510*/  IMAD R0, R23, 0x20, R200 ;  /* 0x0000002017007824 */ /* 0x008fe200078e02c8 */
[----:B------:R-:W-:-:S02]  /*9520*/  SHF.R.U64 R30, R30, 0x3, RZ ;  /* 0x000000031e1e7819 */ /* 0x000fc400000012ff */
[----:B------:R-:W-:Y:S02]  /*9530*/  SHF.R.U64 R98, R98, 0x3, RZ ;  /* 0x0000000362627819 */ /* 0x000fe400000012ff */
[----:B------:R-:W-:Y:S01]  /*9540*/  SHF.R.U64 R102, R102, 0x3, RZ ;  /* 0x0000000366667819 */ /* 0x000fe200000012ff */
[----:B------:R-:W-:Y:S01]  /*9550*/  UIMAD UR5, UR10, UR8, URZ ;  /* 0x000000080a0572a4 */ /* 0x000fe2000f8e023f */
[----:B------:R-:W-:Y:S01]  /*9560*/  LOP3.LUT R30, R30, R31, RZ, 0x3c, !PT ;  /* 0x0000001f1e1e7212 */ /* 0x000fe200078e3cff */
[--C-:B------:R-:W-:Y:S01]  /*9570*/  IMAD.X R31, RZ, RZ, R173.reuse, P4 ;  /* 0x000000ffff1f7224 */ /* 0x100fe200020e06ad */
[----:B------:R-:W-:Y:S01]  /*9580*/  LOP3.LUT R98, R98, R99, RZ, 0x3c, !PT ;  /* 0x0000006362627212 */ /* 0x000fe200078e3cff */
[--C-:B------:R-:W-:Y:S01]  /*9590*/  IMAD.X R99, RZ, RZ, R173.reuse, P5 ;  /* 0x000000ffff637224 */ /* 0x100fe200028e06ad */
[----:B------:R-:W-:Y:S01]  /*95a0*/  LOP3.LUT R102, R102, R103, RZ, 0x3c, !PT ;  /* 0x0000006766667212 */ /* 0x000fe200078e3cff */
[----:B------:R-:W-:Y:S01]  /*95b0*/  IMAD.X R103, RZ, RZ, R173, P6 ;  /* 0x000000ffff677224 */ /* 0x000fe200030e06ad */
[----:B------:R-:W-:-:S02]  /*95c0*/  IADD3 R123, P4, R172, 0x9000, RZ ;  /* 0x00009000ac7b7810 */ /* 0x000fc40007f9e0ff */
[C---:B------:R-:W-:Y:S01]  /*95d0*/  LOP3.LUT R29, R172.reuse, 0x380, RZ, 0xc0, !PT ;  /* 0x00000380ac1d7812 */ /* 0x040fe200078ec0ff */
[----:B-1----:R-:W-:Y:S01]  /*95e0*/  @!P1 ST.E desc[UR46][R46.64], R6 ;  /* 0x000000062e009985 */ /* 0x002fe2000c10192e */
[C---:B------:R-:W-:Y:S01]  /*95f0*/  IADD3 R127, P5, R172.reuse, 0xa000, RZ ;  /* 0x0000a000ac7f7810 */ /* 0x040fe20007fbe0ff */
[----:B------:R-:W-:Y:S01]  /*9600*/  UIMAD.WIDE.U32 UR6, UR39, UR8, URZ ;  /* 0x00000008270672a5 */ /* 0x000fe2000f8e003f */
[----:B------:R-:W-:Y:S01]  /*9610*/  IADD3 R131, P6, R172, 0xb000, RZ ;  /* 0x0000b000ac837810 */ /* 0x000fe20007fde0ff */
[----:B--2---:R1:W-:Y:S01]  /*9620*/  @!P0 ST.E desc[UR46][R50.64], R5 ;  /* 0x0000000532008985 */ /* 0x0043e2000c10192e */
[----:B------:R-:W-:Y:S01]  /*9630*/  UIMAD UR5, UR39, UR9, UR5 ;  /* 0x00000009270572a4 */ /* 0x000fe2000f8e0205 */
[----:B------:R-:W-:Y:S01]  /*9640*/  LOP3.LUT R122, R123, 0x380, RZ, 0xc0, !PT ;  /* 0x000003807b7a7812 */ /* 0x000fe200078ec0ff */
[----:B------:R-:W-:Y:S01]  /*9650*/  ULDC.64 UR10, c[0x0][0xaf0] ;  /* 0x0002bc00000a7ab9 */ /* 0x000fe20000000a00 */
[----:B------:R-:W-:Y:S02]  /*9660*/  LOP3.LUT R126, R127, 0x380, RZ, 0xc0, !PT ;  /* 0x000003807f7e7812 */ /* 0x000fe400078ec0ff */
[----:B------:R-:W-:-:S02]  /*9670*/  LOP3.LUT R130, R131, 0x380, RZ, 0xc0, !PT ;  /* 0x0000038083827812 */ /* 0x000fc400078ec0ff */
[----:B------:R-:W-:Y:S01]  /*9680*/  SHF.R.U64 R29, R29, 0x3, RZ ;  /* 0x000000031d1d7819 */ /* 0x000fe200000012ff */
[----:B-1----:R-:W1:Y:S01]  /*9690*/  @P2 LDC R5, c[0x0][0xbec] ;  /* 0x0002fb00ff052b82 */ /* 0x002e620000000800 */
[----:B------:R-:W-:Y:S01]  /*96a0*/  VIADD R6, R0, UR44 ;  /* 0x0000002c00067c36 */ /* 0x000fe20008000000 */
[----:B------:R-:W-:Y:S01]  /*96b0*/  UIMAD UR8, UR12, UR10, URZ ;  /* 0x0000000a0c0872a4 */ /* 0x000fe2000f8e023f */
[----:B------:R-:W-:Y:S01]  /*96c0*/  SHF.R.U64 R122, R122, 0x3, RZ ;  /* 0x000000037a7a7819 */ /* 0x000fe200000012ff */
[----:B------:R-:W-:Y:S01]  /*96d0*/  UIADD3 UR7, UR7, UR5, URZ ;  /* 0x0000000507077290 */ /* 0x000fe2000fffe03f */
[----:B------:R-:W-:Y:S01]  /*96e0*/  IMAD.MOV.U32 R3, RZ, RZ, R6 ;  /* 0x000000ffff037224 */ /* 0x000fe200078e0006 */
[----:B------:R-:W-:Y:S01]  /*96f0*/  UIMAD UR5, UR42, UR11, UR8 ;  /* 0x0000000b2a0572a4 */ /* 0x000fe2000f8e0208 */
[----:B------:R-:W-:Y:S01]  /*9700*/  SHF.R.U64 R126, R126, 0x3, RZ ;  /* 0x000000037e7e7819 */ /* 0x000fe200000012ff */
[----:B------:R-:W-:Y:S01]  /*9710*/  UIMAD.WIDE.U32 UR42, UR42, UR10, UR6 ;  /* 0x0000000a2a2a72a5 */ /* 0x000fe2000f8e0006 */
[----:B------:R-:W-:Y:S01]  /*9720*/  SHF.R.U64 R130, R130, 0x3, RZ ;  /* 0x0000000382827819 */ /* 0x000fe200000012ff */
[----:B------:R2:W5:Y:S01]  /*9730*/  LD.E.128 R40, desc[UR46][R20.64] ;  /* 0x0000002e14287980 */ /* 0x000562000c101d00 */
[----:B------:R-:W-:Y:S01]  /*9740*/  LOP3.LUT R122, R122, R123, RZ, 0x3c, !PT ;  /* 0x0000007b7a7a7212 */ /* 0x000fe200078e3cff */
[----:B------:R-:W-:Y:S01]  /*9750*/  UIADD3 UR5, UR43, UR5, URZ ;  /* 0x000000052b057290 */ /* 0x000fe2000fffe03f */
[----:B------:R-:W-:Y:S01]  /*9760*/  LOP3.LUT R126, R126, R127, RZ, 0x3c, !PT ;  /* 0x0000007f7e7e7212 */ /* 0x000fe200078e3cff */
[--C-:B------:R-:W-:Y:S01]  /*9770*/  IMAD.X R123, RZ, RZ, R173.reuse, P4 ;  /* 0x000000ffff7b7224 */ /* 0x100fe200020e06ad */
[----:B------:R-:W-:Y:S01]  /*9780*/  LOP3.LUT R130, R130, R131, RZ, 0x3c, !PT ;  /* 0x0000008382827212 */ /* 0x000fe200078e3cff */
[--C-:B------:R-:W-:Y:S01]  /*9790*/  IMAD.X R127, RZ, RZ, R173.reuse, P5 ;  /* 0x000000ffff7f7224 */ /* 0x100fe200028e06ad */
[----:B------:R-:W-:Y:S01]  /*97a0*/  LOP3.LUT R28, R29, R172, RZ, 0x3c, !PT ;  /* 0x000000ac1d1c7212 */ /* 0x000fe200078e3cff */
[--C-:B------:R-:W-:Y:S01]  /*97b0*/  IMAD.X R131, RZ, RZ, R173.reuse, P6 ;  /* 0x000000ffff837224 */ /* 0x100fe200030e06ad */
[----:B------:R-:W-:Y:S01]  /*97c0*/  ULDC.64 UR6, c[0x0][0xae0] ;  /* 0x0002b80000067ab9 */ /* 0x000fe20000000a00 */
[----:B------:R-:W-:Y:S01]  /*97d0*/  IMAD.MOV.U32 R29, RZ, RZ, R173 ;  /* 0x000000ffff1d7224 */ /* 0x000fe200078e00ad */
[----:B------:R2:W5:Y:S01]  /*97e0*/  LD.E.128 R52, desc[UR46][R30.64] ;  /* 0x0000002e1e347980 */ /* 0x000562000c101d00 */
[----:B-1----:R-:W-:-:S03]  /*97f0*/  @P2 IMAD.HI.U32 R0, R6, R5, RZ ;  /* 0x0000000506002227 */ /* 0x002fc600078e00ff */
[----:B------:R2:W5:Y:S02]  /*9800*/  LD.E.128 R36, desc[UR46][R28.64] ;  /* 0x0000002e1c247980 */ /* 0x000564000c101d00 */
[----:B0-----:R-:W-:Y:S01]  /*9810*/  @P2 SHF.R.U32.HI R3, RZ, R9, R0 ;  /* 0x00000009ff032219 */ /* 0x001fe20000011600 */
[----:B------:R-:W-:Y:S01]  /*9820*/  IMAD.U32 R4, RZ, RZ, UR42 ;  /* 0x0000002aff047e24 */ /* 0x000fe2000f8e00ff */
[----:B------:R-:W5:Y:S02]  /*9830*/  LD.E.128 R96, desc[UR46][R98.64] ;  /* 0x0000002e62607980 */ /* 0x000f64000c101d00 */
[--C-:B------:R-:W-:Y:S01]  /*9840*/  SHF.R.S32.HI R0, RZ, 0x1f, R3.reuse ;  /* 0x0000001fff007819 */ /* 0x100fe20000011403 */
[----:B------:R-:W-:Y:S01]  /*9850*/  IMAD.MOV R9, RZ, RZ, -R3 ;  /* 0x000000ffff097224 */ /* 0x000fe200078e0a03 */
[----:B------:R-:W5:Y:S01]  /*9860*/  LD.E.128 R100, desc[UR46][R102.64] ;  /* 0x0000002e66647980 */ /* 0x000f62000c101d00 */
[----:B------:R-:W-:Y:S02]  /*9870*/  IMAD.U32 R5, RZ, RZ, UR43 ;  /* 0x0000002bff057e24 */ /* 0x000fe4000f8e00ff */
        /* <DEDUP_REMOVED lines=8> */
[----:B------:R-:W-:Y:S01]  /*9900*/  IMAD.WIDE.U32 R4, R3, UR6, R4 ;  /* 0x0000000603047c25 */ /* 0x000fe2000f8e0004 */
[----:B------:R-:W-:Y:S02]  /*9910*/  ULDC.64 UR6, c[0x0][0xad8] ;  /* 0x0002b60000067ab9 */ /* 0x000fe40000000a00 */
        /* <DEDUP_REMOVED lines=19> */
[----:B------:R-:W-:Y:S01]  /*9a50*/  ISETP.GE.AND P2, PT, R14, R7, PT ;  /* 0x000000070e00720c */ /* 0x000fe20003f46270 */
[----:B------:R-:W-:Y:S02]  /*9a60*/  ULDC.64 UR6, c[0x0][0xa80] ;  /* 0x0002a00000067ab9 */ /* 0x000fe40000000a00 */
[----:B------:R-:W-:Y:S01]  /*9a70*/  IMAD.IADD R3, R5, 0x1, R3 ;  /* 0x0000000105037824 */ /* 0x000fe200078e0203 */
[----:B------:R-:W-:Y:S01]  /*9a80*/  LEA R6, P3, R4, UR6, 0x1 ;  /* 0x0000000604067c11 */ /* 0x000fe2000f8608ff */
[----:B------:R-:W-:-:S02]  /*9a90*/  VIADD R203, R203, 0x22820 ;  /* 0x00022820cbcb7836 */ /* 0x000fc40000000000 */
[----:B------:R-:W-:Y:S01]  /*9aa0*/  VIADD R0, R14, 0x20 ;  /* 0x000000200e007836 */ /* 0x000fe20000000000 */
[----:B------:R-:W-:Y:S02]  /*9ab0*/  LEA.HI.X R3, R4, UR7, R3, 0x1, P3 ;  /* 0x0000000704037c11 */ /* 0x000fe400098f0c03 */
[----:B------:R-:W-:Y:S02]  /*9ac0*/  PRMT R203, RZ, 0x654, R203 ;  /* 0x00000654ffcb7816 */ /* 0x000fe400000000cb */
[-C--:B------:R-:W-:Y:S01]  /*9ad0*/  ISETP.GE.AND P1, PT, R0, R7.reuse, PT ;  /* 0x000000070000720c */ /* 0x080fe20003f26270 */
[----:B------:R-:W-:Y:S01]  /*9ae0*/  VIADD R0, R14, 0x40 ;  /* 0x000000400e007836 */ /* 0x000fe20000000000 */
[----:B0-----:R2:W-:Y:S01]  /*9af0*/  SYNCS.ARRIVE.TRANS64.RED.A1T0 RZ, [R203+URZ], RZ ;  /* 0x000000ffcbff79a7 */ /* 0x0015e2000810043f */
        /* <DEDUP_REMOVED lines=22> */
.L_x_4188:
[----:B------:R-:W-:Y:S05]  /*9c60*/  BSYNC B1 ;  /* 0x0000000000017941 */ /* 0x000fea0003800000 */
.L_x_4187:
[----:B-1-3--:R1:W3:Y:S01]  /*9c70*/  SHFL.IDX PT, R13, R3, 0x1, 0x181f ;  /* 0x00381f00030d7f89 */ /* 0x00a2e200000e0000 */
[----:B------:R-:W-:Y:S03]  /*9c80*/  BSSY B1, `(.L_x_4189) ;  /* 0x0000014000017945 */ /* 0x000fe60003800000 */
[----:B------:R1:W4:Y:S01]  /*9c90*/  SHFL.IDX PT, R11, R6, 0x1, 0x181f ;  /* 0x00381f00060b7f89 */ /* 0x00032200000e0000 */
[----:B------:R-:W-:Y:S05]  /*9ca0*/  @P1 BRA `(.L_x_4190) ;  /* 0x0000000000441947 */ /* 0x000fea0003800000 */
[----:B------:R-:W-:Y:S02]  /*9cb0*/  ULDC UR5, c[0x0][0xac8] ;  /* 0x0002b20000057ab9 */ /* 0x000fe40000000800 */
[----:B------:R-:W-:Y:S02]  /*9cc0*/  ISETP.GE.AND P4, PT, R2, UR5, PT ;  /* 0x0000000502007c0c */ /* 0x000fe4000bf86270 */
[----:B------:R-:W-:Y:S02]  /*9cd0*/  ISETP.GE.AND P3, PT, R19, UR5, PT ;  /* 0x0000000513007c0c */ /* 0x000fe4000bf66270 */
[----:B------:R-:W-:Y:S02]  /*9ce0*/  ISETP.GE.AND P2, PT, R18, UR5, PT ;  /* 0x0000000512007c0c */ /* 0x000fe4000bf46270 */
[----:B------:R-:W-:-:S07]  /*9cf0*/  ISETP.GE.AND P1, PT, R22, UR5, PT ;  /* 0x0000000516007c0c */ /* 0x000fce000bf26270 */
[CC--:B----4-:R-:W-:Y:S02]  /*9d00*/  @!P4 LEA R4, P6, R2.reuse, R11.reuse, 0x1 ;  /* 0x0000000b0204c211 */ /* 0x0d0fe400078c08ff */
[C---:B------:R-:W-:Y:S02]  /*9d10*/  @!P3 LEA R8, P5, R19.reuse, R11, 0x1 ;  /* 0x0000000b1308b211 */ /* 0x040fe400078a08ff */
[----:B---3--:R-:W-:Y:S02]  /*9d20*/  @!P4 LEA.HI.X R5, R2, R13, R211, 0x1, P6 ;  /* 0x0000000d0205c211 */ /* 0x008fe400030f0cd3 */
        /* <DEDUP_REMOVED lines=9> */
.L_x_4190:
[----:B------:R-:W-:Y:S05]  /*9dc0*/  BSYNC B1 ;  /* 0x0000000000017941 */ /* 0x000fea0003800000 */
.L_x_4189:
        /* <DEDUP_REMOVED lines=15> */
[----:B-----5:R0:W-:Y:S01]  /*9ec0*/  @!P3 ST.E.128 desc[UR46][R4.64], R52 ;  /* 0x000000340400b985 */ /* 0x0201e2000c101d2e */
[----:B----4-:R-:W-:-:S02]  /*9ed0*/  @!P1 LEA.HI.X R11, R18, R13, R209, 0x1, P4 ;  /* 0x0000000d120b9211 */ /* 0x010fc400020f0cd1 */
[----:B------:R-:W-:Y:S01]  /*9ee0*/  @!P0 LEA.HI.X R13, R22, R13, R208, 0x1, P6 ;  /* 0x0000000d160d8211 */ /* 0x000fe200030f0cd0 */
[----:B------:R0:W-:Y:S04]  /*9ef0*/  @!P2 ST.E.128 desc[UR46][R8.64], R108 ;  /* 0x0000006c0800a985 */ /* 0x0001e8000c101d2e */
[----:B------:R0:W-:Y:S04]  /*9f00*/  @!P1 ST.E.128 desc[UR46][R10.64], R124 ;  /* 0x0000007c0a009985 */ /* 0x0001e8000c101d2e */
[----:B------:R0:W-:Y:S02]  /*9f10*/  @!P0 ST.E.128 desc[UR46][R12.64], R140 ;  /* 0x0000008c0c008985 */ /* 0x0001e4000c101d2e */
.L_x_4192:
[----:B------:R-:W-:Y:S05]  /*9f20*/  BSYNC B1 ;  /* 0x0000000000017941 */ /* 0x000fea0003800000 */
.L_x_4191:
[----:B------:R-:W-:Y:S01]  /*9f30*/  VIADD R0, R14, 0x60 ;  /* 0x000000600e007836 */ /* 0x000fe20000000000 */
[----:B-123--:R-:W1:Y:S04]  /*9f40*/  SHFL.IDX PT, R3, R3, 0x3, 0x181f ;  /* 0x00781f0003037f89 */ /* 0x00ee6800000e0000 */
[----:B------:R-:W-:Y:S01]  /*9f50*/  ISETP.GE.AND P0, PT, R0, R7, PT ;  /* 0x000000070000720c */ /* 0x000fe20003f06270 */
[----:B0---4-:R0:W2:-:S12]  /*9f60*/  SHFL.IDX PT, R11, R6, 0x3, 0x181f ;  /* 0x00781f00060b7f89 */ /* 0x01109800000e0000 */
[----:B0-----:R-:W-:Y:S05]  /*9f70*/  @P0 BRA `(.L_x_4193) ;  /* 0x0000000c00200947 */ /* 0x001fea0003800000 */
[----:B------:R-:W-:Y:S02]  /*9f80*/  ULDC UR5, c[0x0][0xac8] ;  /* 0x0002b20000057ab9 */ /* 0x000fe40000000800 */
[----:B------:R-:W-:Y:S02]  /*9f90*/  ISETP.GE.AND P3, PT, R2, UR5, PT ;  /* 0x0000000502007c0c */ /* 0x000fe4000bf66270 */
[----:B------:R-:W-:Y:S02]  /*9fa0*/  ISETP.GE.AND P4, PT, R19, UR5, PT ;  /* 0x0000000513007c0c */ /* 0x000fe4000bf86270 */
[----:B------:R-:W-:-:S09]  /*9fb0*/  ISETP.GE.AND P5, PT, R18, UR5, PT ;  /* 0x0000000512007c0c */ /* 0x000fd2000bfa6270 */
[-C--:B--2---:R-:W-:Y:S02]  /*9fc0*/  @!P3 LEA R4, P0, R2, R11.reuse, 0x1 ;  /* 0x0000000b0204b211 */ /* 0x084fe400078008ff */
        /* <DEDUP_REMOVED lines=14> */
.L_x_4186:
        /* <DEDUP_REMOVED lines=50> */
.L_x_4195:
[----:B------:R-:W-:Y:S05]  /*a3d0*/  BSYNC B1 ;  /* 0x0000000000017941 */ /* 0x000fea0003800000 */
.L_x_4194:
        /* <DEDUP_REMOVED lines=11> */
[----:B-1----:R-:W-:-:S03]  /*a490*/  @P1 SHF.R.U32.HI R3, RZ, R11, R0 ;  /* 0x0000000bff031219 */ /* 0x002fc60000011600 */
[----:B------:R-:W-:Y:S01]  /*a4a0*/  UIMAD UR5, UR42, UR11, UR5 ;  /* 0x0000000b2a0572a4 */ /* 0x000fe2000f8e0205 */
[--C-:B------:R-:W-:Y:S01]  /*a4b0*/  SHF.R.S32.HI R0, RZ, 0x1f, R3.reuse ;  /* 0x0000001fff007819 */ /* 0x100fe20000011403 */
[----:B------:R-:W-:Y:S01]  /*a4c0*/  UIMAD.WIDE.U32 UR42, UR42, UR10, UR6 ;  /* 0x0000000a2a2a72a5 */ /* 0x000fe2000f8e0006 */
[----:B------:R-:W-:Y:S02]  /*a4d0*/  IMAD.MOV R7, RZ, RZ, -R3 ;  /* 0x000000ffff077224 */ /* 0x000fe400078e0a03 */
[----:B------:R-:W-:Y:S01]  /*a4e0*/  ULDC.64 UR6, c[0x0][0xae0] ;  /* 0x0002b80000067ab9 */ /* 0x000fe20000000a00 */
[----:B------:R-:W-:Y:S01]  /*a4f0*/  UIADD3 UR5, UR43, UR5, URZ ;  /* 0x000000052b057290 */ /* 0x000fe2000fffe03f */
[----:B------:R-:W-:Y:S02]  /*a500*/  IMAD R0, R0, UR6, RZ ;  /* 0x0000000600007c24 */ /* 0x000fe4000f8e02ff */
[----:B------:R-:W-:Y:S02]  /*a510*/  IMAD R7, R10, R7, R8 ;  /* 0x000000070a077224 */ /* 0x000fe400078e0208 */
[----:B------:R-:W-:-:S02]  /*a520*/  IMAD.U32 R5, RZ, RZ, UR43 ;  /* 0x0000002bff057e24 */ /* 0x000fc4000f8e00ff */
[----:B------:R-:W-:Y:S02]  /*a530*/  IMAD.U32 R4, RZ, RZ, UR42 ;  /* 0x0000002aff047e24 */ /* 0x000fe4000f8e00ff */
[----:B------:R-:W-:Y:S01]  /*a540*/  IMAD.U32 R5, RZ, RZ, UR5 ;  /* 0x00000005ff057e24 */ /* 0x000fe2000f8e00ff */
[----:B------:R-:W-:Y:S01]  /*a550*/  ULDC UR5, c[0x0][0xa88] ;  /* 0x0002a20000057ab9 */ /* 0x000fe20000000800 */
[C---:B------:R-:W-:Y:S01]  /*a560*/  IMAD R9, R3.reuse, UR7, R0 ;  /* 0x0000000703097c24 */ /* 0x040fe2000f8e0200 */
[----:B------:R-:W-:Y:S01]  /*a570*/  SHF.R.S32.HI R0, RZ, 0x1f, R7 ;  /* 0x0000001fff007819 */ /* 0x000fe20000011407 */
[----:B------:R-:W-:Y:S01]  /*a580*/  IMAD.WIDE.U32 R4, R3, UR6, R4 ;  /* 0x0000000603047c25 */ /* 0x000fe2000f8e0004 */
[----:B------:R-:W-:-:S03]  /*a590*/  ULDC.64 UR6, c[0x0][0xad8] ;  /* 0x0002b60000067ab9 */ /* 0x000fc60000000a00 */
        /* <DEDUP_REMOVED lines=35> */
.L_x_4197:
[----:B------:R-:W-:Y:S05]  /*a7d0*/  BSYNC B1 ;  /* 0x0000000000017941 */ /* 0x000fea0003800000 */
.L_x_4196:
        /* <DEDUP_REMOVED lines=21> */
.L_x_4199:
[----:B------:R-:W-:Y:S05]  /*a930*/  BSYNC B1 ;  /* 0x0000000000017941 */ /* 0x000fea0003800000 */
.L_x_4198:
        /* <DEDUP_REMOVED lines=21> */
.L_x_4201:
[----:B------:R-:W-:Y:S05]  /*aa90*/  BSYNC B1 ;  /* 0x0000000000017941 */ /* 0x000fea0003800000 */
.L_x_4200:
[----:B------:R-:W-:Y:S01]  /*aaa0*/  VIADD R0, R8, 0x60 ;  /* 0x0000006008007836 */ /* 0x000fe20000000000 */
[----:B0-----:R0:W0:Y:S04]  /*aab0*/  SHFL.IDX PT, R3, R7, 0x3, 0x181f ;  /* 0x00781f0007037f89 */ /* 0x00102800000e0000 */
[----:B------:R-:W-:Y:S01]  /*aac0*/  ISETP.GE.AND P0, PT, R0, R9, PT ;  /* 0x000000090000720c */ /* 0x000fe20003f06270 */
[----:B-1-3--:R1:W3:-:S12]  /*aad0*/  SHFL.IDX PT, R5, R6, 0x3, 0x181f ;  /* 0x00781f0006057f89 */ /* 0x00a2d800000e0000 */
[----:B-1----:R-:W-:Y:S05]  /*aae0*/  @P0 BRA `(.L_x_4193) ;  /* 0x0000000000440947 */ /* 0x002fea0003800000 */
[----:B------:R-:W-:Y:S02]  /*aaf0*/  ULDC UR5, c[0x0][0xac8] ;  /* 0x0002b20000057ab9 */ /* 0x000fe40000000800 */
[----:B------:R-:W-:Y:S02]  /*ab00*/  ISETP.GE.AND P3, PT, R2, UR5, PT ;  /* 0x0000000502007c0c */ /* 0x000fe4000bf66270 */
[----:B------:R-:W-:Y:S02]  /*ab10*/  ISETP.GE.AND P2, PT, R19, UR5, PT ;  /* 0x0000000513007c0c */ /* 0x000fe4000bf46270 */
[----:B------:R-:W-:Y:S02]  /*ab20*/  ISETP.GE.AND P1, PT, R18, UR5, PT ;  /* 0x0000000512007c0c */ /* 0x000fe4000bf26270 */
[----:B------:R-:W-:-:S07]  /*ab30*/  ISETP.GE.AND P0, PT, R22, UR5, PT ;  /* 0x0000000516007c0c */ /* 0x000fce000bf06270 */
[-C--:B--234-:R-:W-:Y:S02]  /*ab40*/  @!P3 LEA R6, P6, R2, R5.reuse, 0x1 ;  /* 0x000000050206b211 */ /* 0x09cfe400078c08ff */
        /* <DEDUP_REMOVED lines=11> */
.L_x_4193:
[----:B------:R-:W-:Y:S05]  /*ac00*/  BSYNC B0 ;  /* 0x0000000000007941 */ /* 0x000fea0003800000 */
.L_x_4185:
[----:B------:R-:W-:Y:S02]  /*ac10*/  ULDC UR5, c[0x0][0xc38] ;  /* 0x00030e0000057ab9 */ /* 0x000fe40000000800 */
[----:B------:R-:W-:-:S06]  /*ac20*/  UISETP.GE.AND UP0, UPT, UR4, UR5, UPT ;  /* 0x000000050400728c */ /* 0x000fcc000bf06270 */
[----:B------:R-:W-:-:S13]  /*ac30*/  PLOP3.LUT P0, PT, PT, PT, UP0, 0x80, 0x0 ;  /* 0x000000000000781c */ /* 0x000fda0003f0f008 */
[----:B------:R-:W-:Y:S05]  /*ac40*/  @!P0 BRA `(.L_x_4202) ;  /* 0xffffff6000688947 */ /* 0x000fea000383ffff */
[----:B------:R-:W-:Y:S05]  /*ac50*/  EXIT ;  /* 0x000000000000794d */ /* 0x000fea0003800000 */
.L_x_4150:
[----:B------:R-:W-:-:S08]  /*ac60*/  NOP ;  /* 0x0000000000007918 */ /* 0x000fd00000000000 */
[----:B------:R-:W0:-:S00]  /*ac70*/  USETMAXREG.DEALLOC.CTAPOOL 0x18 ;  /* 0x00000018000079c8 */ /* 0x000e0000080e0500 */
[----:B0-----:R-:W-:-:S06]  /*ac80*/  LOP3.LUT R0, R0, 0x3, RZ, 0xc0, !PT ;  /* 0x0000000300007812 */ /* 0x001fcc00078ec0ff */
[----:B------:R-:W0:Y:S01]  /*ac90*/  S2UR UR6, SR_CTAID.X ;  /* 0x00000000000679c3 */ /* 0x000e220000002500 */
[----:B------:R-:W-:Y:S01]  /*aca0*/  IMAD.MOV.U32 R18, RZ, RZ, RZ ;  /* 0x000000ffff127224 */ /* 0x000fe200078e00ff */
[----:B------:R-:W1:Y:S02]  /*acb0*/  SHFL.IDX PT, R0, R0, RZ, 0x1f ;  /* 0x00001fff00007589 */ /* 0x000e6400000e0000 */
[----:B-1----:R-:W-:-:S04]  /*acc0*/  ISETP.NE.AND P0, PT, R0, RZ, PT ;  /* 0x000000ff0000720c */ /* 0x002fc80003f05270 */
[----:B------:R-:W0:Y:S01]  /*acd0*/  LDC R0, c[0x0][0xc38] ;  /* 0x00030e00ff007b82 */ /* 0x000e220000000800 */
[----:B------:R-:W-:-:S05]  /*ace0*/  P2R R2, PR, RZ, 0x1 ;  /* 0x00000001ff027803 */ /* 0x000fca0000000000 */
[----:B------:R1:W-:Y:S03]  /*acf0*/  STL [R1+0x20], R2 ;  /* 0x0000200201007387 */ /* 0x0003e60000100800 */
[----:B------:R-:W-:Y:S06]  /*ad00*/  @P0 BAR.ARV 0x4, 0x180 ;  /* 0x0106000000000b1d */ /* 0x000fec0000002000 */
[----:B------:R1:W-:Y:S01]  /*ad10*/  STL [R1+0x1c], RZ ;  /* 0x00001cff01007387 */ /* 0x0003e20000100800 */
[----:B0-----:R-:W-:Y:S01]  /*ad20*/  ISETP.LE.AND P0, PT, R0, UR6, PT ;  /* 0x0000000600007c0c */ /* 0x001fe2000bf03270 */
[----:B------:R-:W-:-:S05]  /*ad30*/  IMAD.MOV.U32 R0, RZ, RZ, 0x1 ;  /* 0x00000001ff007424 */ /* 0x000fca00078e00ff */
[----:B------:R1:W-:Y:S07]  /*ad40*/  STL [R1], R0 ;  /* 0x0000000001007387 */ /* 0x0003ee0000100800 */
[----:B------:R-:W-:Y:S05]  /*ad50*/  @P0 BRA `(.L_x_4203) ;  /* 0x0000004000c40947 */ /* 0x000fea0003800000 */
[----:B------:R-:W0:Y:S01]  /*ad60*/  S2R R5, SR_TID.X ;  /* 0x0000000000057919 */ /* 0x000e220000002100 */
[----:B------:R-:W2:Y:S01]  /*ad70*/  S2UR UR5, SR_CgaCtaId ;  /* 0x00000000000579c3 */ /* 0x000ea20000008800 */
[----:B------:R-:W-:Y:S01]  /*ad80*/  UMOV UR4, 0x400 ;  /* 0x0000040000047882 */ /* 0x000fe20000000000 */
[----:B------:R-:W-:Y:S01]  /*ad90*/  IMAD.MOV.U32 R18, RZ, RZ, RZ ;  /* 0x000000ffff127224 */ /* 0x000fe200078e00ff */
[----:B------:R-:W-:Y:S01]  /*ada0*/  ULDC UR41, c[0x0][0xc] ;  /* 0x0000030000297ab9 */ /* 0x000fe20000000800 */
[----:B------:R-:W-:Y:S01]  /*adb0*/  ULDC.64 UR44, c[0x0][0x198] ;  /* 0x00006600002c7ab9 */ /* 0x000fe20000000a00 */
[----:B--2---:R-:W-:-:S06]  /*adc0*/  ULEA UR4, UR5, UR4, 0x18 ;  /* 0x0000000405047291 */ /* 0x004fcc000f8ec03f */
[----:B------:R-:W-:Y:S01]  /*add0*/  IMAD.U32 R17, RZ, RZ, UR4 ;  /* 0x00000004ff117e24 */ /* 0x000fe2000f8e00ff */
[C---:B0-----:R-:W-:Y:S01]  /*ade0*/  LOP3.LUT R4, R5.reuse, 0x7f, RZ, 0xc0, !PT ;  /* 0x0000007f05047812 */ /* 0x041fe200078ec0ff */
[----:B-1----:R-:W-:-:S05]  /*adf0*/  IMAD.SHL.U32 R0, R5, 0x8, RZ ;  /* 0x0000000805007824 */ /* 0x002fca00078e00ff */
[----:B------:R-:W-:-:S04]  /*ae00*/  LOP3.LUT R2, R0, 0x1f8, RZ, 0xc0, !PT ;  /* 0x000001f800027812 */ /* 0x000fc800078ec0ff */
        /* <DEDUP_REMOVED lines=9> */
[----:B------:R0:W-:Y:S04]  /*aea0*/  STL [R1+0x14], R3 ;  /* 0x0000140301007387 */ /* 0x0001e80000100800 */
[----:B------:R0:W-:Y:S04]  /*aeb0*/  STL [R1+0x10], R2 ;  /* 0x0000100201007387 */ /* 0x0001e80000100800 */
[----:B------:R0:W-:Y:S04]  /*aec0*/  STL [R1], R0 ;  /* 0x0000000001007387 */ /* 0x0001e80000100800 */
[----:B------:R0:W-:Y:S02]  /*aed0*/  STL [R1+0x1c], RZ ;  /* 0x00001cff01007387 */ /* 0x0001e40000100800 */
.L_x_4293:
        /* <DEDUP_REMOVED lines=23> */
.L_x_4204:
[----:B------:R-:W-:Y:S01]  /*b050*/  ULDC UR9, c[0x0][0xc54] ;  /* 0x0003150000097ab9 */ /* 0x000fe20000000800 */
[----:B------:R-:W-:Y:S01]  /*b060*/  UMOV UR5, UR8 ;  /* 0x0000000800057c82 */ /* 0x000fe20008000000 */
[----:B------:R-:W-:-:S11]  /*b070*/  UISETP.NE.AND UP0, UPT, UR9, 0x1, UPT ;  /* 0x000000010900788c */ /* 0x000fd6000bf05270 */
[----:B------:R-:W-:Y:S02]  /*b080*/  @UP0 ULDC.64 UR10, c[0x0][0xc58] ;  /* 0x00031600000a0ab9 */ /* 0x000fe40000000a00 */
[----:B------:R-:W-:-:S04]  /*b090*/  UIMAD.WIDE.U32 UR6, UR8, UR10, URZ ;  /* 0x0000000a080672a5 */ /* 0x000fc8000f8e003f */
[----:B------:R-:W-:-:S04]  /*b0a0*/  @UP0 USHF.R.U32.HI UR5, URZ, UR11, UR7 ;  /* 0x0000000b3f050299 */ /* 0x000fc80008011607 */
[----:B------:R-:W-:-:S12]  /*b0b0*/  UIMAD UR6, UR5, UR9, URZ ;  /* 0x00000009050672a4 */ /* 0x000fd8000f8e023f */
.L_x_4205:
[----:B------:R-:W-:Y:S01]  /*b0c0*/  ULOP3.LUT UR39, URZ, UR5, URZ, 0x33, !UPT ;  /* 0x000000053f277292 */ /* 0x000fe2000f8e333f */
[----:B------:R-:W-:Y:S01]  /*b0d0*/  BSSY B7, `(.L_x_4206) ;  /* 0x00003dc000077945 */ /* 0x000fe20003800000 */
[----:B------:R-:W-:Y:S01]  /*b0e0*/  ULDC UR7, c[0x0][0x448] ;  /* 0x0001120000077ab9 */ /* 0x000fe20000000800 */
[----:B------:R-:W-:Y:S01]  /*b0f0*/  ULDC UR5, c[0x0][0xc3c] ;  /* 0x00030f0000057ab9 */ /* 0x000fe20000000800 */
[----:B------:R-:W-:Y:S02]  /*b100*/  UISETP.NE.AND UP1, UPT, UR7, 0x1, UPT ;  /* 0x000000010700788c */ /* 0x000fe4000bf25270 */
[----:B------:R-:W-:Y:S01]  /*b110*/  UIADD3 UR39, UR39, UR5, URZ ;  /* 0x0000000527277290 */ /* 0x000fe2000fffe03f */
[----:B------:R-:W-:Y:S01]  /*b120*/  ULDC.64 UR10, c[0x0][0x418] ;  /* 0x00010600000a7ab9 */ /* 0x000fe20000000a00 */
[----:B------:R-:W-:Y:S02]  /*b130*/  UIADD3 UR5, UR8, -UR6, URZ ;  /* 0x8000000608057290 */ /* 0x000fe4000fffe03f */
[----:B------:R-:W-:-:S02]  /*b140*/  UISETP.NE.U32.AND UP0, UPT, UR10, URZ, UPT ;  /* 0x0000003f0a00728c */ /* 0x000fc4000bf05070 */
[----:B------:R-:W-:Y:S02]  /*b150*/  USHF.L.U32 UR8, UR39, 0x7, URZ ;  /* 0x0000000727087899 */ /* 0x000fe4000800063f */
[----:B------:R-:W-:Y:S01]  /*b160*/  UISETP.NE.AND.EX UP0, UPT, UR11, URZ, UPT, UP0 ;  /* 0x0000003f0b00728c */ /* 0x000fe2000bf05300 */
[----:B------:R-:W-:Y:S01]  /*b170*/  ULDC UR7, c[0x0][0x288] ;  /* 0x0000a20000077ab9 */ /* 0x000fe20000000800 */
[----:B------:R-:W-:Y:S01]  /*b180*/  UIADD3 UR8, UR8, 0x7f, URZ ;  /* 0x0000007f08087890 */ /* 0x000fe2000fffe03f */
[----:B------:R-:W-:Y:S01]  /*b190*/  ULDC UR6, c[0x0][0x424] ;  /* 0x0001090000067ab9 */ /* 0x000fe20000000800 */
[----:B------:R-:W-:Y:S02]  /*b1a0*/  UIADD3 UR13, -UR7, 0x60, URZ ;  /* 0x00000060070d7890 */ /* 0x000fe4000fffe13f */
[----:B------:R-:W-:Y:S01]  /*b1b0*/  USEL UR9, UR6, 0x1, UP0 ;  /* 0x0000000106097887 */ /* 0x000fe20008000000 */
[----:B------:R-:W-:Y:S01]  /*b1c0*/  @UP1 ULDC UR7, c[0x0][0x44c] ;  /* 0x0001130000071ab9 */ /* 0x000fe20000000800 */
[----:B------:R-:W-:Y:S01]  /*b1d0*/  ULDC UR12, c[0x0][0x2f0] ;  /* 0x0000bc00000c7ab9 */ /* 0x000fe20000000800 */
[----:B------:R-:W-:Y:S01]  /*b1e0*/  UIMAD.WIDE.U32 UR6, UR8, UR7, URZ ;  /* 0x00000007080672a5 */ /* 0x000fe2000f8e003f */
[----:B------:R-:W-:Y:S01]  /*b1f0*/  @UP1 ULDC UR14, c[0x0][0x450] ;  /* 0x00011400000e1ab9 */ /* 0x000fe20000000800 */
[----:B------:R-:W-:-:S02]  /*b200*/  UIMAD UR13, UR9, UR12, UR13 ;  /* 0x0000000c090d72a4 */ /* 0x000fc4000f8e020d */
[----:B------:R-:W-:Y:S02]  /*b210*/  @UP1 USHF.R.U32.HI UR8, URZ, UR14, UR7 ;  /* 0x0000000e3f081299 */ /* 0x000fe40008011607 */
[----:B------:R-:W-:Y:S02]  /*b220*/  UIMAD UR6, UR9, UR12, 0x5f ;  /* 0x0000005f090674a4 */ /* 0x000fe4000f8e020c */
[----:B------:R-:W-:Y:S02]  /*b230*/  UIADD3 UR8, UR13, UR8, URZ ;  /* 0x000000080d087290 */ /* 0x000fe4000fffe03f */
[----:B------:R-:W-:Y:S02]  /*b240*/  UIMAD.WIDE UR6, UR6, 0x2aaaaaab, URZ ;  /* 0x2aaaaaab060678a5 */ /* 0x000fe4000f8e023f */
[----:B------:R-:W-:Y:S02]  /*b250*/  UIMAD.WIDE UR8, UR8, 0x2aaaaaab, URZ ;  /* 0x2aaaaaab080878a5 */ /* 0x000fe4000f8e023f */
[----:B------:R-:W-:-:S02]  /*b260*/  USHF.R.U32.HI UR12, URZ, 0x1f, UR7 ;  /* 0x0000001f3f0c7899 */ /* 0x000fc40008011607 */
[----:B------:R-:W-:Y:S01]  /*b270*/  USHF.R.U32.HI UR6, URZ, 0x1f, UR9 ;  /* 0x0000001f3f067899 */ /* 0x000fe20008011609 */
[----:B------:R-:W-:Y:S01]  /*b280*/  ULDC UR11, c[0x0][0xc48] ;  /* 0x00031200000b7ab9 */ /* 0x000fe20000000800 */
[----:B------:R-:W-:Y:S02]  /*b290*/  ULEA.HI.SX32 UR12, UR7, UR12, 0x1c ;  /* 0x0000000c070c7291 */ /* 0x000fe4000f8fe23f */
[----:B------:R-:W-:Y:S02]  /*b2a0*/  ULEA.HI.SX32 UR6, UR9, UR6, 0x1c ;  /* 0x0000000609067291 */ /* 0x000fe4000f8fe23f */
[----:B------:R-:W-:Y:S02]  /*b2b0*/  UISETP.NE.AND UP0, UPT, UR11, 0x1, UPT ;  /* 0x000000010b00788c */ /* 0x000fe4000bf05270 */
[----:B------:R-:W-:Y:S01]  /*b2c0*/  UISETP.LT.AND UP1, UPT, UR12, UR6, UPT ;  /* 0x000000060c00728c */ /* 0x000fe2000bf21270 */
[----:B------:R-:W-:-:S03]  /*b2d0*/  ULDC UR10, c[0x0][0xc54] ;  /* 0x00031500000a7ab9 */ /* 0x000fc60000000800 */
[----:B------:R-:W-:Y:S02]  /*b2e0*/  USEL UR38, UR12, UR6, UP1 ;  /* 0x000000060c267287 */ /* 0x000fe40008800000 */
[----:B------:R-:W-:-:S03]  /*b2f0*/  UIMAD UR10, UR4, UR10, UR5 ;  /* 0x0000000a040a72a4 */ /* 0x000fc6000f8e0205 */
[----:B------:R-:W-:Y:S01]  /*b300*/  @UP0 ULDC UR4, c[0x0][0xc4c] ;  /* 0x0003130000040ab9 */ /* 0x000fe20000000800 */
[----:B------:R-:W-:Y:S01]  /*b310*/  ISETP.LT.AND P0, PT, RZ, UR38, PT ;  /* 0x00000026ff007c0c */ /* 0x000fe2000bf01270 */
[----:B------:R-:W-:Y:S01]  /*b320*/  UIMAD.WIDE.U32 UR4, UR10, UR4, URZ ;  /* 0x000000040a0472a5 */ /* 0x000fe2000f8e003f */
[----:B------:R-:W-:Y:S01]  /*b330*/  @UP0 ULDC UR7, c[0x0][0xc50] ;  /* 0x0003140000070ab9 */ /* 0x000fe20000000800 */
[----:B------:R-:W-:Y:S02]  /*b340*/  UMOV UR42, UR10 ;  /* 0x0000000a002a7c82 */ /* 0x000fe40008000000 */
[----:B------:R-:W-:-:S04]  /*b350*/  @UP0 USHF.R.U32.HI UR42, URZ, UR7, UR5 ;  /* 0x000000073f2a0299 */ /* 0x000fc80008011605 */
[----:B------:R-:W-:-:S04]  /*b360*/  UIADD3 UR36, -UR42, URZ, URZ ;  /* 0x0000003f2a247290 */ /* 0x000fc8000fffe13f */
[----:B------:R-:W-:Y:S01]  /*b370*/  UIMAD UR36, UR11, UR36, UR10 ;  /* 0x000000240b2472a4 */ /* 0x000fe2000f8e020a */
[----:B------:R-:W-:Y:S11]  /*b380*/  @P0 BRA `(.L_x_4207) ;  /* 0x0000000000480947 */ /* 0x000ff60003800000 */
        /* <DEDUP_REMOVED lines=18> */
.L_x_4207:
        /* <DEDUP_REMOVED lines=20> */
.L_x_4210:
[----:B------:R-:W-:Y:S05]  /*b5f0*/  BSYNC B6 ;  /* 0x0000000000067941 */ /* 0x000fea0003800000 */
.L_x_4209:
        /* <DEDUP_REMOVED lines=20> */
.L_x_4213:
        /* <DEDUP_REMOVED lines=15> */
.L_x_4212:
[----:B------:R-:W-:Y:S05]  /*b830*/  BSYNC B6 ;  /* 0x0000000000067941 */ /* 0x000fea0003800000 */
.L_x_4211:
        /* <DEDUP_REMOVED lines=19> */
[----:B------:R-:W-:-:S05]  /*b970*/  P2R R5, PR, RZ, 0x2 ;  /* 0x00000002ff057803 */ /* 0x000fca0000000000 */
[----:B------:R0:W-:Y:S01]  /*b980*/  STL [R1+0xc], R5 ;  /* 0x00000c0501007387 */ /* 0x0001e20000100800 */
[----:B--2---:R-:W-:Y:S02]  /*b990*/  SHF.R.S32.HI R7, RZ, 0x1f, R19 ;  /* 0x0000001fff077819 */ /* 0x004fe40000011413 */
[----:B------:R-:W-:-:S03]  /*b9a0*/  SEL R16, R19, RZ, !P1 ;  /* 0x000000ff13107207 */ /* 0x000fc60004800000 */
[----:B------:R0:W-:Y:S01]  /*b9b0*/  STL [R1+0x4], R7 ;  /* 0x0000040701007387 */ /* 0x0001e20000100800 */
[----:B------:R-:W-:Y:S05]  /*b9c0*/  BRA.DIV UR4, `(.L_x_4214) ;  /* 0x0000003e04287947 */ /* 0x000fea000b800000 */
[----:B------:R1:W2:Y:S02]  /*b9d0*/  SHFL.IDX PT, R14, R4, RZ, 0x1f ;  /* 0x00001fff040e7589 */ /* 0x0002a400000e0000 */
.L_x_4308:
[----:B------:R-:W-:Y:S01]  /*b9e0*/  PLOP3.LUT P2, PT, PT, PT, PT, 0x8, 0x0 ;  /* 0x000000000000781c */ /* 0x000fe20003f4e170 */
[----:B------:R3:W-:Y:S01]  /*b9f0*/  STL [R1+0x18], R0 ;  /* 0x0000180001007387 */ /* 0x0007e20000100800 */
[----:B--2---:R-:W-:Y:S02]  /*ba00*/  ISETP.NE.AND P0, PT, R14, RZ, PT ;  /* 0x000000ff0e00720c */ /* 0x004fe40003f05270 */
[----:B-1----:R-:W-:-:S05]  /*ba10*/  P2R R4, PR, RZ, 0x4 ;  /* 0x00000004ff047803 */ /* 0x002fca0000000000 */
[----:B------:R3:W-:Y:S06]  /*ba20*/  STL [R1+0x8], R4 ;  /* 0x0000080401007387 */ /* 0x0007ec0000100800 */
[----:B------:R-:W-:Y:S05]  /*ba30*/  @P0 BRA `(.L_x_4215) ;  /* 0x0000000000f00947 */ /* 0x000fea0003800000 */
[----:B------:R-:W-:-:S03]  /*ba40*/  UMOV UR4, 0xffffffff ;  /* 0xffffffff00047882 */ /* 0x000fc60000000000 */
[----:B------:R-:W-:Y:S05]  /*ba50*/  BRA.DIV UR4, `(.L_x_4216) ;  /* 0x0000003e04247947 */ /* 0x000fea000b800000 */
[----:B------:R-:W-:-:S13]  /*ba60*/  ELECT P6, URZ, PT ;  /* 0x00000000003f782f */ /* 0x000fda00038c0000 */
.L_x_4311:
[----:B------:R-:W-:Y:S05]  /*ba70*/  @!P6 BRA `(.L_x_4215) ;  /* 0x0000000000e0e947 */ /* 0x000fea0003800000 */
[----:B------:R-:W-:Y:S01]  /*ba80*/  IMAD.MOV.U32 R16, RZ, RZ, R19 ;  /* 0x000000ffff107224 */ /* 0x000fe200078e0013 */
[----:B------:R-:W-:Y:S06]  /*ba90*/  @!P1 BRA `(.L_x_4217) ;  /* 0x00000000004c9947 */ /* 0x000fec0003800000 */
[----:B------:R-:W1:Y:S01]  /*baa0*/  LDC R6, c[0x0][0x43c] ;  /* 0x00010f00ff067b82 */ /* 0x000e620000000800 */
[----:B------:R-:W-:Y:S01]  /*bab0*/  IMAD.MOV.U32 R8, RZ, RZ, R0 ;  /* 0x000000ffff087224 */ /* 0x000fe200078e0000 */
[----:B------:R-:W-:Y:S01]  /*bac0*/  ULDC.64 UR4, c[0x0][0x428] ;  /* 0x00010a0000047ab9 */ /* 0x000fe20000000a00 */
[----:B-1----:R-:W-:-:S13]  /*bad0*/  ISETP.NE.AND P0, PT, R6, 0x1, PT ;  /* 0x000000010600780c */ /* 0x002fda0003f05270 */
[----:B0--3--:R-:W0:Y:S02]  /*bae0*/  @P0 LDC.64 R4, c[0x0][0x440] ;  /* 0x00011000ff040b82 */ /* 0x009e240000000a00 */
        /* <DEDUP_REMOVED lines=14> */
.L_x_4217:
[----:B---3--:R-:W2:Y:S01]  /*bbd0*/  LDL R0, [R1] ;  /* 0x0000000001007983 */ /* 0x008ea20000100800 */
[----:B-1----:R-:W-:Y:S01]  /*bbe0*/  IMAD R3, R18, 0x8, R17 ;  /* 0x0000000812037824 */ /* 0x002fe200078e0211 */
[----:B0-----:R-:W0:Y:S02]  /*bbf0*/  S2R R7, SR_TID.X ;  /* 0x0000000000077919 */ /* 0x001e240000002100 */
[----:B0-----:R-:W-:-:S04]  /*bc00*/  LOP3.LUT R7, R7, 0x7f, RZ, 0xc0, !PT ;  /* 0x0000007f07077812 */ /* 0x001fc800078ec0ff */
[----:B------:R-:W-:Y:S02]  /*bc10*/  ISETP.NE.AND P1, PT, R7, RZ, PT ;  /* 0x000000ff0700720c */ /* 0x000fe40003f25270 */
[----:B--2---:R-:W-:-:S04]  /*bc20*/  SHF.L.U32 R0, R0, 0x1f, RZ ;  /* 0x0000001f00007819 */ /* 0x004fc800000006ff */
[----:B------:R-:W0:Y:S02]  /*bc30*/  SYNCS.PHASECHK.TRANS64.TRYWAIT P0, [R3+URZ+0x22840], R0 ;  /* 0x02284000030075a7 */ /* 0x000e24000800017f */
[----:B0-----:R-:W-:Y:S05]  /*bc40*/  @!P0 BRA `(.L_x_4218) ;  /* 0x0000003800c88947 */ /* 0x001fea0003800000 */
.L_x_4312:
        /* <DEDUP_REMOVED lines=8> */
.L_x_4219:
        /* <DEDUP_REMOVED lines=10> */
[----:B------:R-:W-:-:S02]  /*bd70*/  UMOV UR34, URZ ;  /* 0x0000003f00227c82 */ /* 0x000fc40008000000 */
[----:B------:R-:W-:-:S03]  /*bd80*/  P2R R0, PR, RZ, 0x1 ;  /* 0x00000001ff007803 */ /* 0x000fc60000000000 */
[----:B------:R-:W-:Y:S02]  /*bd90*/  UIADD3 UR33, UR33, 0x22830, URZ ;  /* 0x0002283021217890 */ /* 0x000fe4000fffe03f */
[----:B------:R1:W-:Y:S02]  /*bda0*/  STL [R1+0x8], R0 ;  /* 0x0000080001007387 */ /* 0x0003e40000100800 */
[----:B------:R-:W-:Y:S01]  /*bdb0*/  UIADD3 UR32, UR32, 0x1c400, URZ ;  /* 0x0001c40020207890 */ /* 0x000fe2000fffe03f */
[----:B--2---:R-:W-:-:S13]  /*bdc0*/  R2UR UR35, R2 ;  /* 0x00000000022372ca */ /* 0x004fda00000e0000 */
[----:B------:R-:W-:-:S09]  /*bdd0*/  UIMAD UR35, UR35, 0x60, URZ ;  /* 0x00000060232378a4 */ /* 0x000fd2000f8e023f */
[----:B------:R1:W-:Y:S02]  /*bde0*/  UTMALDG.4D [UR32], [UR4], desc[UR6] ;  /* 0x00000620040075b4 */ /* 0x0003e40008019000 */
[----:B-1----:R-:W-:Y:S01]  /*bdf0*/  NOP ;  /* 0x0000000000007918 */ /* 0x002fe20000000000 */
.L_x_4215:
[----:B---3--:R-:W-:Y:S01]  /*be00*/  VIADD R0, R17, 0x18400 ;  /* 0x0001840011007836 */ /* 0x008fe20000000000 */
        /* <DEDUP_REMOVED lines=9> */
[----:B------:R-:W-:Y:S02]  /*bea0*/  IMAD.U32 R4, RZ, RZ, UR6 ;  /* 0x00000006ff047e24 */ /* 0x000fe4000f8e00ff */
[----:B------:R-:W1:Y:S01]  /*beb0*/  LDC.64 R2, c[0x4][R2] ;  /* 0x0100000002027b82 */ /* 0x000e620000000a00 */
[----:B0-----:R-:W-:Y:S02]  /*bec0*/  IMAD.U32 R5, RZ, RZ, UR7 ;  /* 0x00000007ff057e24 */ /* 0x001fe4000f8e00ff */
        /* <DEDUP_REMOVED lines=8> */
[----:B-1----:R-:W-:Y:S05]  /*bf50*/  CALL.ABS.NOINC R2 ;  /* 0x0000000002007343 */ /* 0x002fea0003c00000 */
.L_x_4221:
[----:B------:R-:W-:Y:S05]  /*bf60*/  BSYNC B6 ;  /* 0x0000000000067941 */ /* 0x000fea0003800000 */
.L_x_4220:
[----:B------:R1:W5:Y:S01]  /*bf70*/  LDL R10, [R1+0x14] ;  /* 0x00001400010a7983 */ /* 0x0003620000100800 */
[----:B0-----:R-:W0:Y:S01]  /*bf80*/  LDC R7, c[0x0][0x448] ;  /* 0x00011200ff077b82 */ /* 0x001e220000000800 */
[----:B------:R-:W2:Y:S01]  /*bf90*/  S2R R0, SR_TID.X ;  /* 0x0000000000007919 */ /* 0x000ea20000002100 */
[----:B------:R-:W3:Y:S01]  /*bfa0*/  S2R R2, SR_TID.X ;  /* 0x0000000000027919 */ /* 0x000ee20000002100 */
[----:B------:R-:W-:Y:S01]  /*bfb0*/  USHF.R.S32.HI UR4, URZ, 0x1f, UR36 ;  /* 0x0000001f3f047899 */ /* 0x000fe20008011424 */
[----:B------:R-:W-:Y:S01]  /*bfc0*/  ULDC.64 UR8, c[0x0][0x2d8] ;  /* 0x0000b60000087ab9 */ /* 0x000fe20000000a00 */
[----:B0-----:R-:W-:Y:S01]  /*bfd0*/  ISETP.NE.AND P0, PT, R7, 0x1, PT ;  /* 0x000000010700780c */ /* 0x001fe20003f05270 */
[----:B--2---:R-:W-:-:S12]  /*bfe0*/  IMAD.SHL.U32 R4, R0, 0x10, RZ ;  /* 0x0000001000047824 */ /* 0x004fd800078e00ff */
[----:B------:R-:W0:Y:S01]  /*bff0*/  @P0 LDC R3, c[0x0][0x44c] ;  /* 0x00011300ff030b82 */ /* 0x000e220000000800 */
[----:B---3--:R-:W-:-:S04]  /*c000*/  LOP3.LUT R2, R2, 0x7f, RZ, 0xc0, !PT ;  /* 0x0000007f02027812 */ /* 0x008fc800078ec0ff */
[----:B------:R-:W-:-:S03]  /*c010*/  SHF.R.U32.HI R2, RZ, 0x3, R2 ;  /* 0x00000003ff027819 */ /* 0x000fc60000011602 */
[----:B------:R-:W2:Y:S01]  /*c020*/  @P0 LDC R0, c[0x0][0x450] ;  /* 0x00011400ff000b82 */ /* 0x000ea20000000800 */
[----:B------:R-:W-:Y:S01]  /*c030*/  LOP3.LUT R4, R2, 0x70, R4, 0xf8, !PT ;  /* 0x0000007002047812 */ /* 0x000fe200078ef804 */
[----:B------:R-:W-:Y:S01]  /*c040*/  IMAD.U32 R2, RZ, RZ, UR39 ;  /* 0x00000027ff027e24 */ /* 0x000fe2000f8e00ff */
[----:B------:R-:W-:Y:S02]  /*c050*/  UIMAD UR6, UR4, UR8, URZ ;  /* 0x00000008040672a4 */ /* 0x000fe4000f8e023f */
[----:B------:R-:W-:Y:S01]  /*c060*/  UIMAD.WIDE.U32 UR4, UR36, UR8, URZ ;  /* 0x00000008240472a5 */ /* 0x000fe2000f8e003f */
[----:B------:R-:W-:Y:S01]  /*c070*/  IMAD R2, R2, 0x80, R4 ;  /* 0x0000008002027824 */ /* 0x000fe200078e0204 */
[----:B------:R-:W-:Y:S02]  /*c080*/  UIMAD UR6, UR36, UR9, UR6 ;  /* 0x00000009240672a4 */ /* 0x000fe4000f8e0206 */
[----:B------:R-:W-:Y:S02]  /*c090*/  USHF.R.S32.HI UR7, URZ, 0x1f, UR42 ;  /* 0x0000001f3f077899 */ /* 0x000fe4000801142a */
[----:B------:R-:W-:Y:S01]  /*c0a0*/  UIADD3 UR5, UR5, UR6, URZ ;  /* 0x0000000605057290 */ /* 0x000fe2000fffe03f */
[----:B------:R-:W-:Y:S01]  /*c0b0*/  IMAD.MOV.U32 R6, RZ, RZ, R2 ;  /* 0x000000ffff067224 */ /* 0x000fe200078e0002 */
[----:B------:R-:W-:Y:S01]  /*c0c0*/  ULDC.64 UR8, c[0x0][0x2e0] ;  /* 0x0000b80000087ab9 */ /* 0x000fe20000000a00 */
[----:B0-----:R-:W-:Y:S01]  /*c0d0*/  @P0 IMAD.HI.U32 R3, R2, R3, RZ ;  /* 0x0000000302030227 */ /* 0x001fe200078e00ff */
[----:B------:R-:W-:Y:S01]  /*c0e0*/  UIMAD.WIDE.U32 UR4, UR42, UR8, UR4 ;  /* 0x000000082a0472a5 */ /* 0x000fe2000f8e0004 */
[----:B------:R-:W0:Y:S01]  /*c0f0*/  S2R R9, SR_TID.X ;  /* 0x0000000000097919 */ /* 0x000e220000002100 */
[----:B------:R-:W-:-:S02]  /*c100*/  UIMAD UR6, UR7, UR8, URZ ;  /* 0x00000008070672a4 */ /* 0x000fc4000f8e023f */
[----:B--2---:R-:W-:Y:S02]  /*c110*/  @P0 SHF.R.U32.HI R6, RZ, R0, R3 ;  /* 0x00000000ff060219 */ /* 0x004fe40000011603 */
[----:B------:R-:W-:Y:S01]  /*c120*/  UIMAD UR6, UR42, UR9, UR6 ;  /* 0x000000092a0672a4 */ /* 0x000fe2000f8e0206 */
[----:B------:R-:W-:Y:S02]  /*c130*/  IMAD.U32 R4, RZ, RZ, UR4 ;  /* 0x00000004ff047e24 */ /* 0x000fe4000f8e00ff */
        /* <DEDUP_REMOVED lines=26> */
[----:B-1----:R-:W-:Y:S10]  /*c2e0*/  BRA.DIV UR4, `(.L_x_4222) ;  /* 0x0000003604347947 */ /* 0x002ff4000b800000 */
[----:B------:R-:W0:Y:S01]  /*c2f0*/  S2R R6, SR_TID.X ;  /* 0x0000000000067919 */ /* 0x000e220000002100 */
[----:B------:R-:W-:Y:S01]  /*c300*/  IMAD.U32 R4, RZ, RZ, UR39 ;  /* 0x00000027ff047e24 */ /* 0x000fe2000f8e00ff */
[----:B------:R-:W-:Y:S01]  /*c310*/  ULDC UR4, c[0x0][0x288] ;  /* 0x0000a20000047ab9 */ /* 0x000fe20000000800 */
[----:B------:R-:W1:Y:S01]  /*c320*/  S2R R8, SR_TID.X ;  /* 0x0000000000087919 */ /* 0x000e620000002100 */
[----:B------:R-:W-:Y:S01]  /*c330*/  IMAD R3, R7, UR4, RZ ;  /* 0x0000000407037c24 */ /* 0x000fe2000f8e02ff */
[----:B------:R-:W-:Y:S01]  /*c340*/  SHFL.IDX PT, R9, R2, 0x1, 0x181f ;  /* 0x00381f0002097f89 */ /* 0x000fe200000e0000 */
[----:B0-----:R-:W-:-:S04]  /*c350*/  LOP3.LUT R6, R6, 0x7f, RZ, 0xc0, !PT ;  /* 0x0000007f06067812 */ /* 0x001fc800078ec0ff */
[----:B------:R-:W-:Y:S01]  /*c360*/  SHF.R.U32.HI R6, RZ, 0x3, R6 ;  /* 0x00000003ff067819 */ /* 0x000fe20000011606 */
[----:B-1----:R-:W-:Y:S02]  /*c370*/  IMAD.SHL.U32 R11, R8, 0x8, RZ ;  /* 0x00000008080b7824 */ /* 0x002fe400078e00ff */
[----:B------:R-:W-:Y:S02]  /*c380*/  SHFL.IDX PT, R8, R0, 0x1, 0x181f ;  /* 0x00381f0000087f89 */ /* 0x000fe400000e0000 */
[----:B------:R-:W-:Y:S01]  /*c390*/  IMAD R4, R4, 0x80, R6 ;  /* 0x0000008004047824 */ /* 0x000fe200078e0206 */
[----:B------:R-:W-:Y:S01]  /*c3a0*/  LOP3.LUT R11, R11, 0x38, RZ, 0xc0, !PT ;  /* 0x000000380b0b7812 */ /* 0x000fe200078ec0ff */
[----:B------:R-:W0:Y:S02]  /*c3b0*/  SHFL.IDX PT, R6, R0, RZ, 0x181f ;  /* 0x00181fff00067589 */ /* 0x000e2400000e0000 */
[C---:B------:R-:W-:Y:S01]  /*c3c0*/  VIADD R5, R4.reuse, 0x10 ;  /* 0x0000001004057836 */ /* 0x040fe20000000000 */
[----:B------:R-:W-:-:S04]  /*c3d0*/  ISETP.GE.AND P3, PT, R4, R3, PT ;  /* 0x000000030400720c */ /* 0x000fc80003f66270 */
[----:B------:R-:W-:Y:S02]  /*c3e0*/  ISETP.GE.AND P1, PT, R5, R3, PT ;  /* 0x000000030500720c */ /* 0x000fe40003f26270 */
[----:B------:R-:W1:Y:S07]  /*c3f0*/  SHFL.IDX PT, R5, R2, RZ, 0x181f ;  /* 0x00181fff02057589 */ /* 0x000e6e00000e0000 */
[----:B0-----:R-:W-:-:S05]  /*c400*/  @!P3 LEA R6, P2, R11, R6, 0x1 ;  /* 0x000000060b06b211 */ /* 0x001fca00078408ff */
[----:B-1----:R-:W-:-:S04]  /*c410*/  @!P3 IMAD.X R5, RZ, RZ, R5, P2 ;  /* 0x000000ffff05b224 */ /* 0x002fc800010e0605 */
        /* <DEDUP_REMOVED lines=40> */
[----:B0-----:R-:W0:Y:S04]  /*c6a0*/  SHFL.IDX PT, R6, R0, 0x6, 0x181f ;  /* 0x00d81f0000067f89 */ /* 0x001e2800000e0000 */
[----:B------:R-:W1:Y:S03]  /*c6b0*/  SHFL.IDX PT, R0, R0, 0x7, 0x181f ;  /* 0x00f81f0000007f89 */ /* 0x000e6600000e0000 */
[----:B0-----:R-:W-:-:S05]  /*c6c0*/  @!P1 LEA R6, P2, R11, R6, 0x1 ;  /* 0x000000060b069211 */ /* 0x001fca00078408ff */
[----:B------:R-:W-:-:S04]  /*c6d0*/  @!P1 IMAD.X R5, RZ, RZ, R5, P2 ;  /* 0x000000ffff059224 */ /* 0x000fc800010e0605 */
[----:B------:R-:W-:Y:S02]  /*c6e0*/  @!P1 IMAD.MOV.U32 R7, RZ, RZ, R5 ;  /* 0x000000ffff079224 */ /* 0x000fe400078e0005 */
[----:B------:R0:W2:Y:S04]  /*c6f0*/  SHFL.IDX PT, R5, R2, 0x7, 0x181f ;  /* 0x00f81f0002057f89 */ /* 0x0000a800000e0000 */
[----:B-1----:R0:W-:Y:S02]  /*c700*/  @!P1 LDGSTS.E.BYPASS.LTC128B.128 [R10+0x1b400], desc[UR46][R6.64], !P0 ;  /* 0x1b400000060a9fae */ /* 0x0021e4000c101d6e */
.L_x_4329:
[----:B0-----:R-:W0:Y:S01]  /*c710*/  S2R R2, SR_TID.X ;  /* 0x0000000000027919 */ /* 0x001e220000002100 */
[----:B------:R-:W-:-:S05]  /*c720*/  VIADD R4, R4, 0x70 ;  /* 0x0000007004047836 */ /* 0x000fca0000000000 */
[----:B------:R-:W-:Y:S01]  /*c730*/  ISETP.GE.AND P1, PT, R4, R3, PT ;  /* 0x000000030400720c */ /* 0x000fe20003f26270 */
[----:B0-----:R-:W-:-:S05]  /*c740*/  IMAD.SHL.U32 R2, R2, 0x8, RZ ;  /* 0x0000000802027824 */ /* 0x001fca00078e00ff */
[----:B------:R-:W-:-:S07]  /*c750*/  LOP3.LUT R2, R2, 0x38, RZ, 0xc0, !PT ;  /* 0x0000003802027812 */ /* 0x000fce00078ec0ff */
[----:B------:R-:W-:-:S05]  /*c760*/  @!P1 LEA R2, P2, R2, R0, 0x1 ;  /* 0x0000000002029211 */ /* 0x000fca00078408ff */
[----:B--2---:R-:W-:-:S05]  /*c770*/  @!P1 IMAD.X R3, RZ, RZ, R5, P2 ;  /* 0x000000ffff039224 */ /* 0x004fca00010e0605 */
[----:B------:R-:W-:Y:S01]  /*c780*/  @!PT LDS RZ, [RZ] ;  /* 0x00000000fffff984 */ /* 0x000fe20000000800 */
[----:B------:R-:W-:Y:S01]  /*c790*/  @!PT LDS RZ, [RZ] ;  /* 0x00000000fffff984 */ /* 0x000fe20000000800 */
[----:B------:R-:W-:Y:S01]  /*c7a0*/  @!PT LDS RZ, [RZ] ;  /* 0x00000000fffff984 */ /* 0x000fe20000000800 */
[----:B------:R0:W-:Y:S01]  /*c7b0*/  @!P1 LDGSTS.E.BYPASS.LTC128B.128 [R10+0x1bc00], desc[UR46][R2.64], !P0 ;  /* 0x1bc00000020a9fae */ /* 0x0001e2000c101d6e */
[----:B------:R-:W-:Y:S01]  /*c7c0*/  PLOP3.LUT P0, PT, PT, PT, PT, 0x80, 0x0 ;  /* 0x000000000000781c */ /* 0x000fe20003f0f070 */
[----:B------:R-:W-:-:S12]  /*c7d0*/  NOP ;  /* 0x0000000000007918 */ /* 0x000fd80000000000 */
.L_x_4223:
[----:B------:R-:W-:Y:S02]  /*c7e0*/  PLOP3.LUT P1, PT, P1, P0, PT, 0xa2, 0x0 ;  /* 0x000000000000781c */ /* 0x000fe40000f21472 */
[----:B------:R-:W-:-:S08]  /*c7f0*/  @P0 R2UR P1, UR4, R17 ;  /* 0x00000000110402ca */ /* 0x000fd00000020000 */
[----:B------:R-:W-:-:S05]  /*c800*/  @P0 PLOP3.LUT P0, PT, P1, PT, PT, 0x80, 0x0 ;  /* 0x000000000000081c */ /* 0x000fca0000f0f070 */
[----:B------:R-:W-:Y:S01]  /*c810*/  @!P1 SYNCS.ARRIVE.TRANS64.RED.A0T1 RZ, [UR4+0x22800], RZ ;  /* 0x022800ffffff99a7 */ /* 0x000fe20008200404 */
[----:B------:R-:W-:Y:S07]  /*c820*/  @!P1 ARRIVES.LDGSTSBAR.64.TRANSCNT [UR4+0x22800] ;  /* 0x02280000ff0099b0 */ /* 0x000fee0008000a84 */
[----:B------:R-:W-:Y:S05]  /*c830*/  @P0 BRA.U.ANY `(.L_x_4223) ;  /* 0xfffffffd00e80947 */ /* 0x000fea000393ffff */
[----:B0-----:R-:W2:Y:S02]  /*c840*/  LDL.LU R2, [R1+0x1c] ;  /* 0x00001c0001027983 */ /* 0x001ea40000300800 */
        /* <DEDUP_REMOVED lines=11> */
.L_x_4330:
[----:B------:R-:W-:Y:S05]  /*c900*/  BSYNC B0 ;  /* 0x0000000000007941 */ /* 0x000fea0003800000 */
.L_x_4224:
[----:B------:R-:W2:Y:S01]  /*c910*/  LDL R2, [R1+0x8] ;  /* 0x0000080001027983 */ /* 0x000ea20000100800 */
[----:B------:R-:W-:Y:S01]  /*c920*/  BSSY B0, `(.L_x_4226) ;  /* 0x0000059000007945 */ /* 0x000fe20003800000 */
[----:B--2---:R-:W-:-:S13]  /*c930*/  ISETP.NE.AND P0, PT, R2, RZ, PT ;  /* 0x000000ff0200720c */ /* 0x004fda0003f05270 */
[----:B------:R-:W-:Y:S05]  /*c940*/  @!P0 BRA `(.L_x_4227) ;  /* 0x0000000400588947 */ /* 0x000fea0003800000 */
[----:B------:R-:W2:Y:S01]  /*c950*/  LDL R3, [R1] ;  /* 0x0000000001037983 */ /* 0x000ea20000100800 */
[----:B------:R-:W1:Y:S02]  /*c960*/  S2R R2, SR_TID.X ;  /* 0x0000000000027919 */ /* 0x000e640000002100 */
[----:B-1----:R-:W-:Y:S01]  /*c970*/  LOP3.LUT R4, R2, 0x7f, RZ, 0xc0, !PT ;  /* 0x0000007f02047812 */ /* 0x002fe200078ec0ff */
[----:B------:R-:W-:Y:S01]  /*c980*/  IMAD R2, R18, 0x8, R17 ;  /* 0x0000000812027824 */ /* 0x000fe200078e0211 */
[----:B------:R-:W-:Y:S02]  /*c990*/  BSSY B1, `(.L_x_4228) ;  /* 0x0000005000017945 */ /* 0x000fe40003800000 */
[----:B------:R-:W-:Y:S02]  /*c9a0*/  ISETP.NE.AND P1, PT, R4, RZ, PT ;  /* 0x000000ff0400720c */ /* 0x000fe40003f25270 */
[----:B--2---:R-:W-:-:S04]  /*c9b0*/  SHF.L.U32 R3, R3, 0x1f, RZ ;  /* 0x0000001f03037819 */ /* 0x004fc800000006ff */
[----:B------:R-:W1:Y:S02]  /*c9c0*/  SYNCS.PHASECHK.TRANS64.TRYWAIT P0, [R2+URZ+0x22860], R3 ;  /* 0x02286003020075a7 */ /* 0x000e64000800017f */
[----:B-1----:R-:W-:Y:S05]  /*c9d0*/  @!P0 BRA `(.L_x_4229) ;  /* 0x00000038001c8947 */ /* 0x002fea0003800000 */
.L_x_4331:
[----:B------:R-:W-:Y:S05]  /*c9e0*/  BSYNC B1 ;  /* 0x0000000000017941 */ /* 0x000fea0003800000 */
.L_x_4228:
[----:B------:R-:W-:Y:S04]  /*c9f0*/  BSSY B1, `(.L_x_4230) ;  /* 0x0000009000017945 */ /* 0x000fe80003800000 */
[----:B------:R-:W-:Y:S05]  /*ca00*/  @P1 BRA `(.L_x_4231) ;  /* 0x00000000001c1947 */ /* 0x000fea0003800000 */
[----:B0-----:R-:W0:Y:S01]  /*ca10*/  S2R R0, SR_TID.X ;  /* 0x0000000000007919 */ /* 0x001e220000002100 */
[----:B-1----:R-:W-:-:S04]  /*ca20*/  IMAD.MOV.U32 R3, RZ, RZ, 0xc000 ;  /* 0x0000c000ff037424 */ /* 0x002fc800078e00ff */
[----:B------:R2:W-:Y:S01]  /*ca30*/  SYNCS.ARRIVE.TRANS64 RZ, [R2+URZ+0x22850], R3 ;  /* 0x0228500302ff79a7 */ /* 0x0005e2000800003f */
[----:B0-----:R-:W-:-:S04]  /*ca40*/  LOP3.LUT R0, R0, 0x1f, RZ, 0xc0, !PT ;  /* 0x0000001f00007812 */ /* 0x001fc800078ec0ff */
[----:B------:R-:W-:-:S13]  /*ca50*/  ISETP.NE.AND P0, PT, R0, RZ, PT ;  /* 0x000000ff0000720c */ /* 0x000fda0003f05270 */
[----:B--2---:R-:W-:Y:S05]  /*ca60*/  @!P0 BRA `(.L_x_4231) ;  /* 0x0000000000048947 */ /* 0x004fea0003800000 */
[----:B------:R-:W-:Y:S01]  /*ca70*/  BPT.TRAP 0x1 ;  /* 0x000000040000795c */ /* 0x000fe20000300000 */
.L_x_4231:
[----:B------:R-:W-:Y:S05]  /*ca80*/  BSYNC B1 ;  /* 0x0000000000017941 */ /* 0x000fea0003800000 */
.L_x_4230:
[----:B-1----:R-:W2:Y:S01]  /*ca90*/  LDL.LU R3, [R1+0x18] ;  /* 0x0000180001037983 */ /* 0x002ea20000300800 */
        /* <DEDUP_REMOVED lines=10> */
.L_x_4232:
        /* <DEDUP_REMOVED lines=15> */
.L_x_4233:
        /* <DEDUP_REMOVED lines=15> */
.L_x_4234:
        /* <DEDUP_REMOVED lines=15> */
.L_x_4235:
        /* <DEDUP_REMOVED lines=10> */
.L_x_4227:
[----:B------:R-:W-:Y:S05]  /*ceb0*/  BSYNC B0 ;  /* 0x0000000000007941 */ /* 0x000fea0003800000 */
.L_x_4226:
[----:B------:R-:W-:-:S06]  /*cec0*/  UISETP.GE.AND UP0, UPT, UR38, 0x2, UPT ;  /* 0x000000022600788c */ /* 0x000fcc000bf06270 */
[----:B------:R-:W-:-:S13]  /*ced0*/  PLOP3.LUT P0, PT, PT, PT, UP0, 0x80, 0x0 ;  /* 0x000000000000781c */ /* 0x000fda0003f0f008 */
[----:B------:R-:W-:Y:S05]  /*cee0*/  @!P0 BRA `(.L_x_4236) ;  /* 0x0000001c00808947 */ /* 0x000fea0003800000 */
[----:B------:R-:W-:Y:S02]  /*cef0*/  ULOP3.LUT UR4, UR38, 0x1, URZ, 0xc0, !UPT ;  /* 0x0000000126047892 */ /* 0x000fe4000f8ec03f */
[----:B------:R-:W-:Y:S02]  /*cf00*/  IMAD.U32 R6, RZ, RZ, UR38 ;  /* 0x00000026ff067e24 */ /* 0x000fe4000f8e00ff */
[----:B------:R-:W-:Y:S02]  /*cf10*/  UISETP.NE.U32.AND UP0, UPT, UR4, 0x1, UPT ;  /* 0x000000010400788c */ /* 0x000fe4000bf05070 */
[----:B------:R-:W-:-:S04]  /*cf20*/  VIADD R6, R6, 0xfffffffe ;  /* 0xfffffffe06067836 */ /* 0x000fc80000000000 */
[----:B0-----:R-:W-:Y:S01]  /*cf30*/  IMAD.MOV.U32 R0, RZ, RZ, R6 ;  /* 0x000000ffff007224 */ /* 0x001fe200078e0006 */
[----:B------:R-:W-:-:S13]  /*cf40*/  PLOP3.LUT P0, PT, PT, PT, UP0, 0x80, 0x0 ;  /* 0x000000000000781c */ /* 0x000fda0003f0f008 */
[----:B------:R-:W-:Y:S05]  /*cf50*/  @!P0 BRA `(.L_x_4237) ;  /* 0x0000000800748947 */ /* 0x000fea0003800000 */
[----:B------:R-:W2:Y:S04]  /*cf60*/  LDL R4, [R1+0x8] ;  /* 0x0000080001047983 */ /* 0x000ea80000100800 */
[----:B------:R-:W3:Y:S01]  /*cf70*/  LDL.LU R8, [R1] ;  /* 0x0000000001087983 */ /* 0x000ee20000300800 */
[----:B------:R-:W-:Y:S01]  /*cf80*/  VIADD R18, R18, 0x1 ;  /* 0x0000000112127836 */ /* 0x000fe20000000000 */
[----:B------:R-:W-:Y:S04]  /*cf90*/  BSSY B0, `(.L_x_4238) ;  /* 0x0000097000007945 */ /* 0x000fe80003800000 */
[----:B------:R-:W-:-:S04]  /*cfa0*/  ISETP.NE.AND P0, PT, R18, 0x2, PT ;  /* 0x000000021200780c */ /* 0x000fc80003f05270 */
[----:B------:R-:W-:Y:S02]  /*cfb0*/  SEL R0, RZ, 0x1, P0 ;  /* 0x00000001ff007807 */ /* 0x000fe40000000000 */
[----:B------:R-:W-:Y:S02]  /*cfc0*/  SEL R18, R18, RZ, P0 ;  /* 0x000000ff12127207 */ /* 0x000fe40000000000 */
[----:B--2---:R-:W-:Y:S02]  /*cfd0*/  ISETP.NE.AND P2, PT, R4, RZ, PT ;  /* 0x000000ff0400720c */ /* 0x004fe40003f45270 */
[----:B---3--:R-:W-:-:S05]  /*cfe0*/  LOP3.LUT R8, R8, R0, RZ, 0x3c, !PT ;  /* 0x0000000008087212 */ /* 0x008fca00078e3cff */
[----:B------:R0:W-:Y:S06]  /*cff0*/  STL [R1], R8 ;  /* 0x0000000801007387 */ /* 0x0001ec0000100800 */
[----:B------:R-:W-:Y:S05]  /*d000*/  @!P2 BRA `(.L_x_4239) ;  /* 0x00000008003ca947 */ /* 0x000fea0003800000 */
[----:B------:R-:W2:Y:S01]  /*d010*/  LDL R4, [R1+0xc] ;  /* 0x00000c0001047983 */ /* 0x000ea20000100800 */
[----:B------:R-:W-:Y:S01]  /*d020*/  IMAD.MOV.U32 R0, RZ, RZ, R6 ;  /* 0x000000ffff007224 */ /* 0x000fe200078e0006 */
[----:B--2---:R-:W-:-:S13]  /*d030*/  ISETP.NE.AND P2, PT, R4, RZ, PT ;  /* 0x000000ff0400720c */ /* 0x004fda0003f45270 */
[----:B------:R-:W-:Y:S05]  /*d040*/  @!P2 BRA `(.L_x_4240) ;  /* 0x00000000004ca947 */ /* 0x000fea0003800000 */
[----:B------:R-:W2:Y:S01]  /*d050*/  LDL R5, [R1+0x4] ;  /* 0x0000040001057983 */ /* 0x000ea20000100800 */
[----:B------:R-:W1:Y:S01]  /*d060*/  LDC R0, c[0x0][0x43c] ;  /* 0x00010f00ff007b82 */ /* 0x000e620000000800 */
[----:B------:R-:W-:Y:S01]  /*d070*/  IMAD.MOV.U32 R4, RZ, RZ, R6 ;  /* 0x000000ffff047224 */ /* 0x000fe200078e0006 */
[----:B------:R-:W-:Y:S01]  /*d080*/  ULDC.64 UR4, c[0x0][0x428] ;  /* 0x00010a0000047ab9 */ /* 0x000fe20000000a00 */
[----:B-1----:R-:W-:-:S13]  /*d090*/  ISETP.NE.AND P0, PT, R0, 0x1, PT ;  /* 0x000000010000780c */ /* 0x002fda0003f05270 */
[----:B------:R-:W1:Y:S02]  /*d0a0*/  @P0 LDC.64 R2, c[0x0][0x440] ;  /* 0x00011000ff020b82 */ /* 0x000e640000000a00 */
[----:B-1----:R-:W-:-:S05]  /*d0b0*/  @P0 IMAD.HI.U32 R2, R6, R2, RZ ;  /* 0x0000000206020227 */ /* 0x002fca00078e00ff */
[----:B------:R-:W-:-:S05]  /*d0c0*/  @P0 SHF.R.U32.HI R4, RZ, R3, R2 ;  /* 0x00000003ff040219 */ /* 0x000fca0000011602 */
[----:B------:R-:W-:-:S04]  /*d0d0*/  IMAD.MOV R3, RZ, RZ, -R4 ;  /* 0x000000ffff037224 */ /* 0x000fc800078e0a04 */
[----:B------:R-:W-:Y:S02]  /*d0e0*/  IMAD R0, R0, R3, R6 ;  /* 0x0000000300007224 */ /* 0x000fe400078e0206 */
[----:B------:R-:W1:Y:S01]  /*d0f0*/  LDC.64 R2, c[0x0][0x418] ;  /* 0x00010600ff027b82 */ /* 0x000e620000000a00 */
[----:B--2---:R-:W-:Y:S01]  /*d100*/  IMAD R7, R5, UR4, RZ ;  /* 0x0000000405077c24 */ /* 0x004fe2000f8e02ff */
[----:B------:R-:W-:-:S03]  /*d110*/  SHF.R.S32.HI R5, RZ, 0x1f, R4 ;  /* 0x0000001fff057819 */ /* 0x000fc60000011404 */
[C---:B------:R-:W-:Y:S02]  /*d120*/  IMAD R7, R19.reuse, UR5, R7 ;  /* 0x0000000513077c24 */ /* 0x040fe4000f8e0207 */
[----:B------:R-:W-:-:S04]  /*d130*/  IMAD.WIDE.U32 R4, R19, UR4, R4 ;  /* 0x0000000413047c25 */ /* 0x000fc8000f8e0004 */
[----:B------:R-:W-:Y:S01]  /*d140*/  IMAD.IADD R7, R7, 0x1, R5 ;  /* 0x0000000107077824 */ /* 0x000fe200078e0205 */
[----:B-1----:R-:W-:-:S04]  /*d150*/  LEA R2, P0, R4, R2, 0x2 ;  /* 0x0000000204027211 */ /* 0x002fc800078010ff */
[----:B------:R-:W-:-:S05]  /*d160*/  LEA.HI.X R3, R4, R3, R7, 0x2, P0 ;  /* 0x0000000304037211 */ /* 0x000fca00000f1407 */
[----:B------:R1:W5:Y:S04]  /*d170*/  LDG.E R16, desc[UR46][R2.64] ;  /* 0x0000002e02107981 */ /* 0x000368000c1e1900 */
.L_x_4240:
        /* <DEDUP_REMOVED lines=8> */
.L_x_4332:
[----:B------:R-:W-:Y:S05]  /*d200*/  BSYNC B1 ;  /* 0x0000000000017941 */ /* 0x000fea0003800000 */
.L_x_4241:
        /* <DEDUP_REMOVED lines=9> */
.L_x_4244:
[----:B------:R-:W-:Y:S05]  /*d2a0*/  BSYNC B1 ;  /* 0x0000000000017941 */ /* 0x000fea0003800000 */
.L_x_4243:
[----:B------:R-:W-:Y:S01]  /*d2b0*/  IMAD R0, R0, 0x60, RZ ;  /* 0x0000006000007824 */ /* 0x000fe200078e02ff */
[----:B------:R-:W-:Y:S01]  /*d2c0*/  UIADD3 UR4, UP0, UR44, 0x370, URZ ;  /* 0x000003702c047890 */ /* 0x000fe2000ff1e03f */
[----:B------:R-:W-:Y:S01]  /*d2d0*/  IMAD.MOV.U32 R7, RZ, RZ, RZ ;  /* 0x000000ffff077224 */ /* 0x000fe200078e00ff */
[----:B------:R-:W-:Y:S01]  /*d2e0*/  PLOP3.LUT P0, PT, PT, PT, PT, 0x80, 0x0 ;  /* 0x000000000000781c */ /* 0x000fe20003f0f070 */
[----:B------:R-:W-:Y:S01]  /*d2f0*/  IMAD R4, R18, 0x3000, R17 ;  /* 0x0000300012047824 */ /* 0x000fe200078e0211 */
[----:B------:R-:W-:Y:S01]  /*d300*/  R2UR UR11, R0 ;  /* 0x00000000000b72ca */ /* 0x000fe200000e0000 */
[----:B------:R-:W-:Y:S01]  /*d310*/  VIADD R5, R3, 0x22830 ;  /* 0x0002283003057836 */ /* 0x000fe20000000000 */
[----:B------:R-:W-:Y:S01]  /*d320*/  R2UR UR10, R7 ;  /* 0x00000000070a72ca */ /* 0x000fe200000e0000 */
[----:B------:R-:W-:Y:S01]  /*d330*/  VIADD R4, R4, 0x1c400 ;  /* 0x0001c40004047836 */ /* 0x000fe20000000000 */
[----:B------:R-:W-:Y:S01]  /*d340*/  UIADD3.X UR5, URZ, UR45, URZ, UP0, !UPT ;  /* 0x0000002d3f057290 */ /* 0x000fe200087fe43f */
[----:B------:R-:W-:Y:S01]  /*d350*/  UMOV UR6, 0x0 ;  /* 0x0000000000067882 */ /* 0x000fe20000000000 */
[----:B------:R-:W-:-:S11]  /*d360*/  UMOV UR7, 0x14f00000 ;  /* 0x14f0000000077882 */ /* 0x000fd60000000000 */
.L_x_4245:
[----:B------:R-:W-:-:S13]  /*d370*/  @P0 ELECT P2, URZ, PT ;  /* 0x00000000003f082f */ /* 0x000fda0003840000 */
[----:B-----5:R-:W-:Y:S01]  /*d380*/  @P2 R2UR UR13, R16 ;  /* 0x00000000100d22ca */ /* 0x020fe200000e0000 */
[----:B------:R-:W-:Y:S01]  /*d390*/  UMOV UR12, UR36 ;  /* 0x00000024000c7c82 */ /* 0x000fe20008000000 */
        /* <DEDUP_REMOVED lines=9> */
.L_x_4333:
[----:B------:R-:W-:Y:S05]  /*d430*/  BSYNC B1 ;  /* 0x0000000000017941 */ /* 0x000fea0003800000 */
.L_x_4246:
[----:B------:R-:W-:Y:S01]  /*d440*/  BSSY B1, `(.L_x_4248) ;  /* 0x000000b000017945 */ /* 0x000fe20003800000 */
[----:B0-----:R-:W-:Y:S02]  /*d450*/  IMAD.MOV.U32 R8, RZ, RZ, 0x0 ;  /* 0x00000000ff087424 */ /* 0x001fe400078e00ff */
[----:B------:R-:W-:Y:S01]  /*d460*/  IMAD.MOV.U32 R9, RZ, RZ, 0x14f00000 ;  /* 0x14f00000ff097424 */ /* 0x000fe200078e00ff */
        /* <DEDUP_REMOVED lines=8> */
.L_x_4249:
[----:B------:R-:W-:Y:S05]  /*d4f0*/  BSYNC B1 ;  /* 0x0000000000017941 */ /* 0x000fea0003800000 */
.L_x_4248:
[----:B------:R-:W-:Y:S01]  /*d500*/  R2UR UR10, R7 ;  /* 0x00000000070a72ca */ /* 0x000fe200000e0000 */
[----:B-12---:R-:W-:Y:S01]  /*d510*/  IMAD R2, R18, 0xc000, R17 ;  /* 0x0000c00012027824 */ /* 0x006fe200078e0211 */
[----:B------:R-:W-:Y:S01]  /*d520*/  R2UR UR6, R8 ;  /* 0x00000000080672ca */ /* 0x000fe200000e0000 */
[----:B------:R-:W-:Y:S01]  /*d530*/  UIADD3 UR4, UP0, UR44, 0x470, URZ ;  /* 0x000004702c047890 */ /* 0x000fe2000ff1e03f */
[----:B------:R-:W-:Y:S01]  /*d540*/  R2UR UR7, R9 ;  /* 0x00000000090772ca */ /* 0x000fe200000e0000 */
[----:B------:R-:W-:Y:S01]  /*d550*/  VIADD R3, R3, 0x22850 ;  /* 0x0002285003037836 */ /* 0x000fe20000000000 */
[----:B------:R-:W-:Y:S01]  /*d560*/  R2UR UR11, R0 ;  /* 0x00000000000b72ca */ /* 0x000fe200000e0000 */
[----:B------:R-:W-:Y:S01]  /*d570*/  VIADD R4, R2, 0x400 ;  /* 0x0000040002047836 */ /* 0x000fe20000000000 */
[----:B------:R-:W-:Y:S01]  /*d580*/  PLOP3.LUT P0, PT, PT, PT, PT, 0x80, 0x0 ;  /* 0x000000000000781c */ /* 0x000fe20003f0f070 */
[----:B------:R-:W-:-:S12]  /*d590*/  UIADD3.X UR5, URZ, UR45, URZ, UP0, !UPT ;  /* 0x0000002d3f057290 */ /* 0x000fd800087fe43f */
.L_x_4250:
[----:B------:R-:W-:-:S13]  /*d5a0*/  @P0 ELECT P1, URZ, PT ;  /* 0x00000000003f082f */ /* 0x000fda0003820000 */
[----:B------:R-:W-:Y:S01]  /*d5b0*/  @P1 R2UR UR13, R16 ;  /* 0x00000000100d12ca */ /* 0x000fe200000e0000 */
[----:B------:R-:W-:Y:S01]  /*d5c0*/  UMOV UR12, UR36 ;  /* 0x00000024000c7c82 */ /* 0x000fe20008000000 */
        /* <DEDUP_REMOVED lines=10> */
[----:B------:R-:W-:Y:S02]  /*d670*/  R2UR UR11, R0 ;  /* 0x00000000000b72ca */ /* 0x000fe400000e0000 */
[----:B------:R-:W-:-:S13]  /*d680*/  PLOP3.LUT P0, PT, PT, PT, PT, 0x80, 0x0 ;  /* 0x000000000000781c */ /* 0x000fda0003f0f070 */
.L_x_4251:
        /* <DEDUP_REMOVED lines=15> */
.L_x_4252:
        /* <DEDUP_REMOVED lines=15> */
.L_x_4253:
        /* <DEDUP_REMOVED lines=8> */
[----:B-1----:R-:W-:Y:S05]  /*d8f0*/  @P0 BRA.U.ANY `(.L_x_4253) ;  /* 0xfffffffd00dc0947 */ /* 0x002fea000393ffff */
.L_x_4239:
[----:B------:R-:W-:Y:S05]  /*d900*/  BSYNC B0 ;  /* 0x0000000000007941 */ /* 0x000fea0003800000 */
.L_x_4238:
[----:B------:R-:W-:-:S06]  /*d910*/  UIADD3 UR4, UR38, -0x3, URZ ;  /* 0xfffffffd26047890 */ /* 0x000fcc000fffe03f */
[----:B------:R-:W-:-:S07]  /*d920*/  IMAD.U32 R0, RZ, RZ, UR4 ;  /* 0x00000004ff007e24 */ /* 0x000fce000f8e00ff */
.L_x_4237:
[----:B------:R-:W-:Y:S01]  /*d930*/  ISETP.NE.AND P0, PT, R6, RZ, PT ;  /* 0x000000ff0600720c */ /* 0x000fe20003f05270 */
[----:B------:R-:W-:-:S12]  /*d940*/  BSSY B0, `(.L_x_4236) ;  /* 0x000013a000007945 */ /* 0x000fd80003800000 */
[----:B------:R-:W-:Y:S05]  /*d950*/  @!P0 BRA `(.L_x_4254) ;  /* 0x0000001000e08947 */ /* 0x000fea0003800000 */
.L_x_4287:
[----:B------:R-:W2:Y:S04]  /*d960*/  LDL R3, [R1+0x8] ;  /* 0x0000080001037983 */ /* 0x000ea80000100800 */
[----:B------:R-:W3:Y:S01]  /*d970*/  LDL.LU R2, [R1] ;  /* 0x0000000001027983 */ /* 0x000ee20000300800 */
[----:B------:R-:W-:Y:S01]  /*d980*/  VIADD R6, R18, 0x1 ;  /* 0x0000000112067836 */ /* 0x000fe20000000000 */
[----:B------:R-:W-:Y:S05]  /*d990*/  YIELD ;  /* 0x0000000000007946 */ /* 0x000fea0003800000 */
[----:B------:R-:W-:Y:S01]  /*d9a0*/  ISETP.NE.AND P0, PT, R6, 0x2, PT ;  /* 0x000000020600780c */ /* 0x000fe20003f05270 */
[----:B------:R-:W-:Y:S03]  /*d9b0*/  BSSY B1, `(.L_x_4255) ;  /* 0x0000095000017945 */ /* 0x000fe60003800000 */
[----:B-1----:R-:W-:-:S02]  /*d9c0*/  SEL R7, RZ, 0x1, P0 ;  /* 0x00000001ff077807 */ /* 0x002fc40000000000 */
[----:B------:R-:W-:Y:S02]  /*d9d0*/  SEL R6, R6, RZ, P0 ;  /* 0x000000ff06067207 */ /* 0x000fe40000000000 */
[----:B--2---:R-:W-:Y:S02]  /*d9e0*/  ISETP.NE.AND P1, PT, R3, RZ, PT ;  /* 0x000000ff0300720c */ /* 0x004fe40003f25270 */
[----:B---3--:R-:W-:-:S11]  /*d9f0*/  LOP3.LUT R7, R2, R7, RZ, 0x3c, !PT ;  /* 0x0000000702077212 */ /* 0x008fd600078e3cff */
[----:B------:R-:W-:Y:S05]  /*da00*/  @!P1 BRA `(.L_x_4256) ;  /* 0x00000008003c9947 */ /* 0x000fea0003800000 */
[----:B------:R-:W2:Y:S01]  /*da10*/  LDL R2, [R1+0xc] ;  /* 0x00000c0001027983 */ /* 0x000ea20000100800 */
[----:B0-----:R-:W-:Y:S01]  /*da20*/  IMAD.MOV.U32 R8, RZ, RZ, R0 ;  /* 0x000000ffff087224 */ /* 0x001fe200078e0000 */
[----:B--2---:R-:W-:-:S13]  /*da30*/  ISETP.NE.AND P1, PT, R2, RZ, PT ;  /* 0x000000ff0200720c */ /* 0x004fda0003f25270 */
[----:B------:R-:W-:Y:S05]  /*da40*/  @!P1 BRA `(.L_x_4257) ;  /* 0x00000000004c9947 */ /* 0x000fea0003800000 */
[----:B------:R-:W2:Y:S01]  /*da50*/  LDL R5, [R1+0x4] ;  /* 0x0000040001057983 */ /* 0x000ea20000100800 */
        /* <DEDUP_REMOVED lines=18> */
.L_x_4257:
        /* <DEDUP_REMOVED lines=8> */
.L_x_4334:
[----:B------:R-:W-:Y:S05]  /*dc00*/  BSYNC B2 ;  /* 0x0000000000027941 */ /* 0x000fea0003800000 */
.L_x_4258:
        /* <DEDUP_REMOVED lines=9> */
.L_x_4261:
[----:B------:R-:W-:Y:S05]  /*dca0*/  BSYNC B2 ;  /* 0x0000000000027941 */ /* 0x000fea0003800000 */
.L_x_4260:
        /* <DEDUP_REMOVED lines=11> */
.L_x_4262:
        /* <DEDUP_REMOVED lines=13> */
.L_x_4335:
[----:B------:R-:W-:Y:S05]  /*de30*/  BSYNC B2 ;  /* 0x0000000000027941 */ /* 0x000fea0003800000 */
.L_x_4263:
        /* <DEDUP_REMOVED lines=11> */
.L_x_4266:
[----:B------:R-:W-:Y:S05]  /*def0*/  BSYNC B2 ;  /* 0x0000000000027941 */ /* 0x000fea0003800000 */
.L_x_4265:
        /* <DEDUP_REMOVED lines=9> */
.L_x_4267:
        /* <DEDUP_REMOVED lines=15> */
.L_x_4268:
        /* <DEDUP_REMOVED lines=15> */
.L_x_4269:
        /* <DEDUP_REMOVED lines=15> */
.L_x_4270:
        /* <DEDUP_REMOVED lines=10> */
.L_x_4256:
[----:B------:R-:W-:Y:S05]  /*e300*/  BSYNC B1 ;  /* 0x0000000000017941 */ /* 0x000fea0003800000 */
.L_x_4255:
[----:B------:R-:W2:Y:S01]  /*e310*/  LDL R2, [R1+0x8] ;  /* 0x0000080001027983 */ /* 0x000ea20000100800 */
[----:B------:R-:W-:Y:S01]  /*e320*/  VIADD R6, R6, 0x1 ;  /* 0x0000000106067836 */ /* 0x000fe20000000000 */
[----:B------:R-:W-:Y:S04]  /*e330*/  BSSY B1, `(.L_x_4271) ;  /* 0x0000097000017945 */ /* 0x000fe80003800000 */
[----:B------:R-:W-:-:S04]  /*e340*/  ISETP.NE.AND P0, PT, R6, 0x2, PT ;  /* 0x000000020600780c */ /* 0x000fc80003f05270 */
[----:B------:R-:W-:Y:S02]  /*e350*/  SEL R18, R6, RZ, P0 ;  /* 0x000000ff06127207 */ /* 0x000fe40000000000 */
[----:B--2---:R-:W-:Y:S02]  /*e360*/  ISETP.NE.AND P2, PT, R2, RZ, PT ;  /* 0x000000ff0200720c */ /* 0x004fe40003f45270 */
[----:B------:R-:W-:-:S04]  /*e370*/  SEL R2, RZ, 0x1, P0 ;  /* 0x00000001ff027807 */ /* 0x000fc80000000000 */
[----:B------:R-:W-:-:S05]  /*e380*/  LOP3.LUT R7, R7, R2, RZ, 0x3c, !PT ;  /* 0x0000000207077212 */ /* 0x000fca00078e3cff */
[----:B------:R1:W-:Y:S02]  /*e390*/  STL [R1], R7 ;  /* 0x0000000701007387 */ /* 0x0003e40000100800 */
[----:B------:R-:W-:Y:S05]  /*e3a0*/  @!P2 BRA `(.L_x_4272) ;  /* 0x00000008003ca947 */ /* 0x000fea0003800000 */
[----:B------:R-:W2:Y:S01]  /*e3b0*/  LDL R3, [R1+0xc] ;  /* 0x00000c0001037983 */ /* 0x000ea20000100800 */
[----:B------:R-:W-:Y:S01]  /*e3c0*/  VIADD R6, R0, 0xffffffff ;  /* 0xffffffff00067836 */ /* 0x000fe20000000000 */
[----:B--2---:R-:W-:-:S13]  /*e3d0*/  ISETP.NE.AND P2, PT, R3, RZ, PT ;  /* 0x000000ff0300720c */ /* 0x004fda0003f45270 */
[----:B------:R-:W-:Y:S05]  /*e3e0*/  @!P2 BRA `(.L_x_4273) ;  /* 0x00000000004ca947 */ /* 0x000fea0003800000 */
[----:B------:R-:W2:Y:S01]  /*e3f0*/  LDL R9, [R1+0x4] ;  /* 0x0000040001097983 */ /* 0x000ea20000100800 */
[----:B------:R-:W3:Y:S01]  /*e400*/  LDC R4, c[0x0][0x43c] ;  /* 0x00010f00ff047b82 */ /* 0x000ee20000000800 */
[----:B------:R-:W-:Y:S01]  /*e410*/  ULDC.64 UR4, c[0x0][0x428] ;  /* 0x00010a0000047ab9 */ /* 0x000fe20000000a00 */
[----:B---3--:R-:W-:-:S13]  /*e420*/  ISETP.NE.AND P0, PT, R4, 0x1, PT ;  /* 0x000000010400780c */ /* 0x008fda0003f05270 */
[----:B------:R-:W3:Y:S02]  /*e430*/  @P0 LDC.64 R2, c[0x0][0x440] ;  /* 0x00011000ff020b82 */ /* 0x000ee40000000a00 */
[----:B---3--:R-:W-:-:S04]  /*e440*/  @P0 IMAD.HI.U32 R5, R6, R2, RZ ;  /* 0x0000000206050227 */ /* 0x008fc800078e00ff */
        /* <DEDUP_REMOVED lines=13> */
.L_x_4273:
[----:B------:R-:W3:Y:S01]  /*e520*/  S2R R2, SR_TID.X ;  /* 0x0000000000027919 */ /* 0x000ee20000002100 */
[----:B--2---:R-:W-:Y:S01]  /*e530*/  IMAD R4, R18, 0x8, R17 ;  /* 0x0000000812047824 */ /* 0x004fe200078e0211 */
[----:B------:R-:W-:Y:S01]  /*e540*/  BSSY B2, `(.L_x_4274) ;  /* 0x0000006000027945 */ /* 0x000fe20003800000 */
[----:B---3--:R-:W-:Y:S02]  /*e550*/  LOP3.LUT R3, R2, 0x7f, RZ, 0xc0, !PT ;  /* 0x0000007f02037812 */ /* 0x008fe400078ec0ff */
[----:B------:R-:W-:Y:S02]  /*e560*/  SHF.L.U32 R2, R7, 0x1f, RZ ;  /* 0x0000001f07027819 */ /* 0x000fe400000006ff */
[----:B------:R-:W-:Y:S02]  /*e570*/  ISETP.NE.AND P1, PT, R3, RZ, PT ;  /* 0x000000ff0300720c */ /* 0x000fe40003f25270 */
[----:B------:R-:W2:Y:S02]  /*e580*/  SYNCS.PHASECHK.TRANS64.TRYWAIT P0, [R4+URZ+0x22840], R2 ;  /* 0x02284002040075a7 */ /* 0x000ea4000800017f */
[----:B--2---:R-:W-:Y:S09]  /*e590*/  @!P0 BRA `(.L_x_4275) ;  /* 0x0000001c00908947 */ /* 0x004ff20003800000 */
.L_x_4336:
[----:B------:R-:W-:Y:S05]  /*e5a0*/  BSYNC B2 ;  /* 0x0000000000027941 */ /* 0x000fea0003800000 */
.L_x_4274:
[----:B------:R-:W-:Y:S04]  /*e5b0*/  BSSY B2, `(.L_x_4276) ;  /* 0x0000009000027945 */ /* 0x000fe80003800000 */
[----:B------:R-:W-:Y:S05]  /*e5c0*/  @P1 BRA `(.L_x_4277) ;  /* 0x00000000001c1947 */ /* 0x000fea0003800000 */
[----:B------:R-:W3:Y:S02]  /*e5d0*/  S2R R3, SR_TID.X ;  /* 0x0000000000037919 */ /* 0x000ee40000002100 */
[----:B---3--:R-:W-:Y:S01]  /*e5e0*/  LOP3.LUT R5, R3, 0x1f, RZ, 0xc0, !PT ;  /* 0x0000001f03057812 */ /* 0x008fe200078ec0ff */
[----:B------:R-:W-:-:S03]  /*e5f0*/  IMAD.MOV.U32 R3, RZ, RZ, 0x3000 ;  /* 0x00003000ff037424 */ /* 0x000fc600078e00ff */
[----:B------:R-:W-:Y:S01]  /*e600*/  ISETP.NE.AND P0, PT, R5, RZ, PT ;  /* 0x000000ff0500720c */ /* 0x000fe20003f05270 */
[----:B------:R3:W-:-:S12]  /*e610*/  SYNCS.ARRIVE.TRANS64 RZ, [R4+URZ+0x22830], R3 ;  /* 0x0228300304ff79a7 */ /* 0x0007d8000800003f */
[----:B---3--:R-:W-:Y:S05]  /*e620*/  @!P0 BRA `(.L_x_4277) ;  /* 0x0000000000048947 */ /* 0x008fea0003800000 */
[----:B------:R-:W-:Y:S01]  /*e630*/  BPT.TRAP 0x1 ;  /* 0x000000040000795c */ /* 0x000fe20000300000 */
.L_x_4277:
[----:B------:R-:W-:Y:S05]  /*e640*/  BSYNC B2 ;  /* 0x0000000000027941 */ /* 0x000fea0003800000 */
.L_x_4276:
[----:B------:R-:W-:Y:S01]  /*e650*/  IMAD.MOV.U32 R5, RZ, RZ, RZ ;  /* 0x000000ffff057224 */ /* 0x000fe200078e00ff */
[----:B------:R-:W-:Y:S01]  /*e660*/  UIADD3 UR4, UP0, UR44, 0x370, URZ ;  /* 0x000003702c047890 */ /* 0x000fe2000ff1e03f */
[----:B-1----:R-:W-:Y:S01]  /*e670*/  IMAD R7, R18, 0x3000, R17 ;  /* 0x0000300012077824 */ /* 0x002fe200078e0211 */
        /* <DEDUP_REMOVED lines=8> */
.L_x_4278:
        /* <DEDUP_REMOVED lines=13> */
.L_x_4337:
[----:B------:R-:W-:Y:S05]  /*e7d0*/  BSYNC B2 ;  /* 0x0000000000027941 */ /* 0x000fea0003800000 */
.L_x_4279:
        /* <DEDUP_REMOVED lines=11> */
.L_x_4282:
[----:B------:R-:W-:Y:S05]  /*e890*/  BSYNC B2 ;  /* 0x0000000000027941 */ /* 0x000fea0003800000 */
.L_x_4281:
        /* <DEDUP_REMOVED lines=9> */
.L_x_4283:
        /* <DEDUP_REMOVED lines=15> */
.L_x_4284:
        /* <DEDUP_REMOVED lines=15> */
.L_x_4285:
        /* <DEDUP_REMOVED lines=15> */
.L_x_4286:
        /* <DEDUP_REMOVED lines=10> */
.L_x_4272:
[----:B------:R-:W-:Y:S05]  /*eca0*/  BSYNC B1 ;  /* 0x0000000000017941 */ /* 0x000fea0003800000 */
.L_x_4271:
[C---:B------:R-:W-:Y:S01]  /*ecb0*/  ISETP.GT.AND P0, PT, R0.reuse, 0x1, PT ;  /* 0x000000010000780c */ /* 0x040fe20003f04270 */
[----:B------:R-:W-:-:S12]  /*ecc0*/  VIADD R0, R0, 0xfffffffe ;  /* 0xfffffffe00007836 */ /* 0x000fd80000000000 */
[----:B------:R-:W-:Y:S05]  /*ecd0*/  @P0 BRA `(.L_x_4287) ;  /* 0xffffffec00200947 */ /* 0x000fea000383ffff */
.L_x_4254:
[----:B------:R-:W-:Y:S05]  /*ece0*/  BSYNC B0 ;  /* 0x0000000000007941 */ /* 0x000fea0003800000 */
.L_x_4236:
[----:B------:R-:W2:Y:S01]  /*ecf0*/  LDL.LU R2, [R1] ;  /* 0x0000000001027983 */ /* 0x000ea20000300800 */
[----:B0-----:R-:W0:Y:S01]  /*ed00*/  S2R R0, SR_TID.X ;  /* 0x0000000000007919 */ /* 0x001e220000002100 */
[----:B------:R-:W-:-:S05]  /*ed10*/  VIADD R18, R18, 0x1 ;  /* 0x0000000112127836 */ /* 0x000fca0000000000 */
[----:B------:R-:W-:Y:S02]  /*ed20*/  ISETP.NE.AND P1, PT, R18, 0x2, PT ;  /* 0x000000021200780c */ /* 0x000fe40003f25270 */
[----:B0-----:R-:W-:-:S04]  /*ed30*/  LOP3.LUT R0, R0, 0x7f, RZ, 0xc0, !PT ;  /* 0x0000007f00007812 */ /* 0x001fc800078ec0ff */
[----:B------:R-:W-:Y:S02]  /*ed40*/  ISETP.NE.AND P0, PT, R0, RZ, PT ;  /* 0x000000ff0000720c */ /* 0x000fe40003f05270 */
[----:B------:R-:W-:Y:S01]  /*ed50*/  SEL R0, RZ, 0x1, P1 ;  /* 0x00000001ff007807 */ /* 0x000fe20000800000 */
[----:B------:R-:W-:Y:S03]  /*ed60*/  BSSY B0, `(.L_x_4288) ;  /* 0x0000011000007945 */ /* 0x000fe60003800000 */
[----:B--2---:R-:W-:-:S05]  /*ed70*/  LOP3.LUT R2, R2, R0, RZ, 0x3c, !PT ;  /* 0x0000000002027212 */ /* 0x004fca00078e3cff */
[----:B------:R0:W-:Y:S02]  /*ed80*/  STL [R1], R2 ;  /* 0x0000000201007387 */ /* 0x0001e40000100800 */
[----:B------:R-:W-:Y:S05]  /*ed90*/  @P0 BRA `(.L_x_4289) ;  /* 0x0000000000340947 */ /* 0x000fea0003800000 */
[----:B------:R-:W2:Y:S01]  /*eda0*/  S2R R5, SR_LANEID ;  /* 0x0000000000057919 */ /* 0x000ea20000000000 */
[----:B------:R-:W-:Y:S01]  /*edb0*/  VOTEU.ANY UR4, UPT, PT ;  /* 0x0000000000047886 */ /* 0x000fe200038e0100 */
[----:B0-----:R-:W0:Y:S01]  /*edc0*/  LDC.64 R2, c[0x0][0xc80] ;  /* 0x00032000ff027b82 */ /* 0x001e220000000a00 */
[----:B------:R-:W2:Y:S02]  /*edd0*/  FLO.U32 R0, UR4 ;  /* 0x0000000400007d00 */ /* 0x000ea400080e0000 */
[----:B--2---:R-:W-:-:S06]  /*ede0*/  ISETP.EQ.U32.AND P2, PT, R0, R5, PT ;  /* 0x000000050000720c */ /* 0x004fcc0003f42070 */
[----:B------:R-:W0:Y:S07]  /*edf0*/  POPC R5, UR4 ;  /* 0x0000000400057d09 */ /* 0x000e2e0008000000 */
[----:B0-----:R-:W2:Y:S01]  /*ee00*/  @P2 ATOMG.E.ADD.STRONG.GPU PT, R3, desc[UR46][R2.64], R5 ;  /* 0x00000005020329a8 */ /* 0x001ea200081ee1ee */
[----:B------:R-:W0:Y:S02]  /*ee10*/  S2R R4, SR_LTMASK ;  /* 0x0000000000047919 */ /* 0x000e240000003900 */
[----:B0-----:R-:W-:-:S04]  /*ee20*/  LOP3.LUT R4, R4, UR4, RZ, 0xc0, !PT ;  /* 0x0000000404047c12 */ /* 0x001fc8000f8ec0ff */
[----:B-1----:R-:W0:Y:S01]  /*ee30*/  POPC R7, R4 ;  /* 0x0000000400077309 */ /* 0x002e220000000000 */
[----:B--2---:R-:W0:Y:S02]  /*ee40*/  SHFL.IDX PT, R0, R3, R0, 0x1f ;  /* 0x00001f0003007589 */ /* 0x004e2400000e0000 */
[----:B0-----:R-:W-:-:S05]  /*ee50*/  IADD3 R0, R0, UR41, R7 ;  /* 0x0000002900007c10 */ /* 0x001fca000fffe007 */
[----:B------:R2:W-:Y:S02]  /*ee60*/  STL [R1+0x10], R0 ;  /* 0x0000100001007387 */ /* 0x0005e40000100800 */
.L_x_4289:
[----:B------:R-:W-:Y:S05]  /*ee70*/  BSYNC B0 ;  /* 0x0000000000007941 */ /* 0x000fea0003800000 */
.L_x_4288:
[----:B------:R-:W-:-:S07]  /*ee80*/  SEL R18, R18, RZ, P1 ;  /* 0x000000ff12127207 */ /* 0x000fce0000800000 */
.L_x_4208:
[----:B------:R-:W-:Y:S05]  /*ee90*/  BSYNC B7 ;  /* 0x0000000000077941 */ /* 0x000fea0003800000 */
.L_x_4206:
[----:B0-2---:R-:W2:Y:S04]  /*eea0*/  LDL R0, [R1+0x20] ;  /* 0x0000200001007983 */ /* 0x005ea80000100800 */
[----:B------:R0:W5:Y:S01]  /*eeb0*/  LDL R2, [R1+0x10] ;  /* 0x0000100001027983 */ /* 0x0001620000100800 */
[----:B--2---:R-:W-:-:S13]  /*eec0*/  ISETP.NE.AND P1, PT, R0, RZ, PT ;  /* 0x000000ff0000720c */ /* 0x004fda0003f25270 */
        /* <DEDUP_REMOVED lines=11> */
.L_x_4290:
[----:B------:R-:W-:-:S03]  /*ef80*/  UMOV UR4, 0xffffffff ;  /* 0xffffffff00047882 */ /* 0x000fc60000000000 */
[----:B------:R-:W-:Y:S05]  /*ef90*/  BRA.DIV UR4, `(.L_x_4292) ;  /* 0x0000001604387947 */ /* 0x000fea000b800000 */
[----:B-----5:R0:W2:Y:S02]  /*efa0*/  SHFL.IDX PT, R14, R2, RZ, 0x1f ;  /* 0x00001fff020e7589 */ /* 0x0200a400000e0000 */
.L_x_4340:
[----:B------:R-:W3:Y:S01]  /*efb0*/  @!P0 S2R R3, SR_CgaCtaId ;  /* 0x0000000000038919 */ /* 0x000ee20000008800 */
[----:B------:R-:W-:Y:S05]  /*efc0*/  WARPSYNC.ALL ;  /* 0x0000000000007948 */ /* 0x000fea0003800000 */
[----:B------:R-:W-:Y:S01]  /*efd0*/  BAR.SYNC.DEFER_BLOCKING 0x4, 0x180 ;  /* 0x0106000000007b1d */ /* 0x000fe20000010000 */
[----:B------:R-:W-:-:S05]  /*efe0*/  @!P0 MOV R0, 0x400 ;  /* 0x0000040000008802 */ /* 0x000fca0000000f00 */
[----:B--2---:R2:W-:Y:S01]  /*eff0*/  STL [R1+0x10], R14 ;  /* 0x0000100e01007387 */ /* 0x0045e20000100800 */
[----:B---3--:R-:W-:-:S05]  /*f000*/  @!P0 LEA R17, R3, R0, 0x18 ;  /* 0x0000000003118211 */ /* 0x008fca00078ec0ff */
[----:B------:R2:W-:Y:S01]  /*f010*/  @!P0 STS [R17+0x228d0], R2 ;  /* 0x0228d00211008388 */ /* 0x0005e20000000800 */
[----:B------:R-:W-:Y:S06]  /*f020*/  BAR.ARV 0x5, 0x180 ;  /* 0x0146000000007b1d */ /* 0x000fec0000002000 */
.L_x_4291:
[----:B------:R-:W3:Y:S01]  /*f030*/  LDL R0, [R1+0x10] ;  /* 0x0000100001007983 */ /* 0x000ee20000100800 */
[----:B------:R-:W-:Y:S02]  /*f040*/  ULDC UR4, c[0x0][0xc38] ;  /* 0x00030e0000047ab9 */ /* 0x000fe40000000800 */
[----:B---3--:R-:W-:-:S13]  /*f050*/  ISETP.GE.AND P0, PT, R0, UR4, PT ;  /* 0x0000000400007c0c */ /* 0x008fda000bf06270 */
[----:B------:R-:W-:Y:S05]  /*f060*/  @!P0 BRA `(.L_x_4293) ;  /* 0xffffffbc009c8947 */ /* 0x000fea000383ffff */
.L_x_4203:
[----:B-1----:R-:W3:Y:S01]  /*f070*/  LDL.LU R0, [R1+0x1c] ;  /* 0x00001c0001007983 */ /* 0x002ee20000300800 */
[----:B------:R-:W-:Y:S01]  /*f080*/  BSSY B0, `(.L_x_4294) ;  /* 0x000000b000007945 */ /* 0x000fe20003800000 */
[----:B------:R-:W1:Y:S01]  /*f090*/  S2R R5, SR_CgaCtaId ;  /* 0x0000000000057919 */ /* 0x000e620000008800 */
[----:B---3--:R-:W-:-:S05]  /*f0a0*/  VIADD R0, R0, 0x1 ;  /* 0x0000000100007836 */ /* 0x008fca0000000000 */
[----:B0-2---:R-:W-:-:S04]  /*f0b0*/  LEA.HI R2, R0, R0, RZ, 0x1 ;  /* 0x0000000000027211 */ /* 0x005fc800078f08ff */
[----:B------:R-:W-:-:S05]  /*f0c0*/  LOP3.LUT R3, R2, 0xfffffffe, RZ, 0xc0, !PT ;  /* 0xfffffffe02037812 */ /* 0x000fca00078ec0ff */
[----:B------:R-:W-:Y:S01]  /*f0d0*/  IMAD.IADD R3, R0, 0x1, -R3 ;  /* 0x0000000100037824 */ /* 0x000fe200078e0a03 */
[----:B------:R-:W-:-:S04]  /*f0e0*/  MOV R0, 0x400 ;  /* 0x0000040000007802 */ /* 0x000fc80000000f00 */
[----:B-1----:R-:W-:Y:S02]  /*f0f0*/  LEA R0, R5, R0, 0x18 ;  /* 0x0000000005007211 */ /* 0x002fe400078ec0ff */
[----:B------:R-:W-:-:S04]  /*f100*/  SHF.L.U32 R3, R3, 0x1f, RZ ;  /* 0x0000001f03037819 */ /* 0x000fc800000006ff */
[----:B------:R-:W0:Y:S02]  /*f110*/  SYNCS.PHASECHK.TRANS64.TRYWAIT P0, [R0+URZ+0x22820], R3 ;  /* 0x02282003000075a7 */ /* 0x000e24000800017f */
[----:B0-----:R-:W-:Y:S05]  /*f120*/  @!P0 BRA `(.L_x_4295) ;  /* 0x0000001000fc8947 */ /* 0x001fea0003800000 */
.L_x_4341:
[----:B------:R-:W-:Y:S05]  /*f130*/  BSYNC B0 ;  /* 0x0000000000007941 */ /* 0x000fea0003800000 */
.L_x_4294:
[----:B------:R-:W-:-:S03]  /*f140*/  UMOV UR4, 0xffffffff ;  /* 0xffffffff00047882 */ /* 0x000fc60000000000 */
[----:B------:R-:W-:Y:S05]  /*f150*/  BRA.DIV UR4, `(.L_x_4296) ;  /* 0x0000001604047947 */ /* 0x000fea000b800000 */
[----:B------:R-:W1:Y:S02]  /*f160*/  S2R R2, SR_TID.X ;  /* 0x0000000000027919 */ /* 0x000e640000002100 */
[----:B-1----:R-:W-:-:S04]  /*f170*/  SHF.R.U32.HI R2, RZ, 0x5, R2 ;  /* 0x00000005ff027819 */ /* 0x002fc80000011602 */
[----:B------:R-:W-:-:S05]  /*f180*/  LOP3.LUT R2, R2, 0x3, RZ, 0xc0, !PT ;  /* 0x0000000302027812 */ /* 0x000fca00078ec0ff */
[----:B------:R1:W2:Y:S02]  /*f190*/  SHFL.IDX PT, R14, R2, RZ, 0x1f ;  /* 0x00001fff020e7589 */ /* 0x0002a400000e0000 */
.L_x_4344:
[----:B--2---:R-:W-:Y:S01]  /*f1a0*/  ISETP.NE.AND P0, PT, R14, RZ, PT ;  /* 0x000000ff0e00720c */ /* 0x004fe20003f05270 */
[----:B------:R-:W-:-:S12]  /*f1b0*/  BSSY B0, `(.L_x_4297) ;  /* 0x0000025000007945 */ /* 0x000fd80003800000 */
[----:B------:R-:W-:Y:S05]  /*f1c0*/  @P0 BRA `(.L_x_4298) ;  /* 0x00000000008c0947 */ /* 0x000fea0003800000 */
[----:B------:R-:W-:-:S03]  /*f1d0*/  UMOV UR4, 0xffffffff ;  /* 0xffffffff00047882 */ /* 0x000fc60000000000 */
[----:B------:R-:W-:Y:S05]  /*f1e0*/  BRA.DIV UR4, `(.L_x_4299) ;  /* 0x0000001604147947 */ /* 0x000fea000b800000 */
[----:B------:R-:W-:-:S13]  /*f1f0*/  ELECT P6, URZ, PT ;  /* 0x00000000003f782f */ /* 0x000fda00038c0000 */
.L_x_4347:
[----:B------:R-:W-:Y:S05]  /*f200*/  @!P6 BRA `(.L_x_4298) ;  /* 0x00000000007ce947 */ /* 0x000fea0003800000 */
[----:B------:R-:W-:-:S06]  /*f210*/  ULOP3.LUT UR4, UR40, 0x2, URZ, 0xfc, !UPT ;  /* 0x0000000228047892 */ /* 0x000fcc000f8efc3f */
[----:B-1----:R-:W-:-:S05]  /*f220*/  IMAD.U32 R2, RZ, RZ, UR4 ;  /* 0x00000004ff027e24 */ /* 0x002fca000f8e00ff */
[----:B------:R-:W-:-:S13]  /*f230*/  ISETP.NE.AND P2, PT, R2, 0x3, PT ;  /* 0x000000030200780c */ /* 0x000fda0003f45270 */
[----:B------:R-:W-:Y:S05]  /*f240*/  @!P2 BRA `(.L_x_4300) ;  /* 0x000000000004a947 */ /* 0x000fea0003800000 */
[----:B------:R-:W-:Y:S01]  /*f250*/  BPT.TRAP 0x1 ;  /* 0x000000040000795c */ /* 0x000fe20000300000 */
.L_x_4300:
[----:B------:R-:W2:Y:S01]  /*f260*/  LDL.LU R7, [R1] ;  /* 0x0000000001077983 */ /* 0x000ea20000300800 */
[----:B0-----:R-:W-:Y:S02]  /*f270*/  VIADD R3, R0, 0x22840 ;  /* 0x0002284000037836 */ /* 0x001fe40000000000 */
[C---:B------:R-:W-:Y:S02]  /*f280*/  VIADD R2, R18.reuse, 0x1 ;  /* 0x0000000112027836 */ /* 0x040fe40000000000 */
[----:B------:R-:W-:-:S03]  /*f290*/  IMAD R6, R18, 0x8, R3 ;  /* 0x0000000812067824 */ /* 0x000fc600078e0203 */
[----:B------:R-:W-:-:S04]  /*f2a0*/  ISETP.NE.AND P1, PT, R2, 0x2, PT ;  /* 0x000000020200780c */ /* 0x000fc80003f25270 */
[----:B------:R-:W-:Y:S02]  /*f2b0*/  SEL R4, RZ, 0x1, P1 ;  /* 0x00000001ff047807 */ /* 0x000fe40000800000 */
[C---:B--2---:R-:W-:Y:S02]  /*f2c0*/  SHF.L.U32 R5, R7.reuse, 0x1f, RZ ;  /* 0x0000001f07057819 */ /* 0x044fe400000006ff */
[----:B------:R-:W-:Y:S02]  /*f2d0*/  LOP3.LUT R7, R7, R4, RZ, 0x3c, !PT ;  /* 0x0000000407077212 */ /* 0x000fe400078e3cff */
[----:B------:R-:W0:Y:S01]  /*f2e0*/  SYNCS.PHASECHK.TRANS64.TRYWAIT P0, [R6+URZ], R5 ;  /* 0x00000005060075a7 */ /* 0x000e22000800017f */
[----:B------:R-:W-:Y:S02]  /*f2f0*/  SEL R4, R2, RZ, P1 ;  /* 0x000000ff02047207 */ /* 0x000fe40000800000 */
[----:B------:R-:W-:-:S03]  /*f300*/  SHF.L.U32 R2, R7, 0x1f, RZ ;  /* 0x0000001f07027819 */ /* 0x000fc600000006ff */
[----:B------:R-:W-:Y:S01]  /*f310*/  IMAD R3, R4, 0x8, R3 ;  /* 0x0000000804037824 */ /* 0x000fe200078e0203 */
[----:B0-----:R-:W-:Y:S06]  /*f320*/  @!P0 BRA `(.L_x_4301) ;  /* 0x0000001000e48947 */ /* 0x001fec0003800000 */
.L_x_4348:
[----:B------:R-:W1:Y:S02]  /*f330*/  SYNCS.PHASECHK.TRANS64.TRYWAIT P0, [R3+URZ], R2 ;  /* 0x00000002030075a7 */ /* 0x000e64000800017f */
[----:B-1----:R-:W-:Y:S05]  /*f340*/  @!P0 BRA `(.L_x_4302) ;  /* 0x0000001000f08947 */ /* 0x002fea0003800000 */
.L_x_4349:
[----:B------:R-:W-:Y:S05]  /*f350*/  @!P2 BRA `(.L_x_4303) ;  /* 0x000000000004a947 */ /* 0x000fea0003800000 */
[----:B------:R-:W-:Y:S01]  /*f360*/  BPT.TRAP 0x1 ;  /* 0x000000040000795c */ /* 0x000fe20000300000 */
.L_x_4303:
[----:B-1----:R-:W-:-:S04]  /*f370*/  VIADD R3, R0, 0x22860 ;  /* 0x0002286000037836 */ /* 0x002fc80000000000 */
[----:B------:R-:W-:-:S04]  /*f380*/  IMAD R18, R18, 0x8, R3 ;  /* 0x0000000812127824 */ /* 0x000fc800078e0203 */
[----:B------:R-:W1:Y:S02]  /*f390*/  SYNCS.PHASECHK.TRANS64.TRYWAIT P0, [R18+URZ], R5 ;  /* 0x00000005120075a7 */ /* 0x000e64000800017f */
[----:B-1----:R-:W-:Y:S05]  /*f3a0*/  @!P0 BRA `(.L_x_4304) ;  /* 0x0000001000ec8947 */ /* 0x002fea0003800000 */
.L_x_4350:
[----:B------:R-:W-:-:S07]  /*f3b0*/  IMAD R3, R4, 0x8, R3 ;  /* 0x0000000804037824 */ /* 0x000fce00078e0203 */
.L_x_4305:
[----:B--2---:R2:W3:Y:S02]  /*f3c0*/  SYNCS.PHASECHK.TRANS64.TRYWAIT P0, [R3+URZ], R2 ;  /* 0x00000002030075a7 */ /* 0x0044e4000800017f */
[----:B---3--:R-:W-:Y:S05]  /*f3d0*/  @!P0 NANOSLEEP.SYNCS 0x989680 ;  /* 0x009896800000895d */ /* 0x008fea0003900000 */
[----:B------:R-:W3:Y:S02]  /*f3e0*/  @!P0 SYNCS.PHASECHK.TRANS64 P0, [R3+URZ], R2 ;  /* 0x00000002030085a7 */ /* 0x000ee4000800007f */
[----:B---3--:R-:W-:Y:S05]  /*f3f0*/  @!P0 BRA `(.L_x_4305) ;  /* 0xfffffffc00f08947 */ /* 0x008fea000383ffff */
.L_x_4298:
[----:B------:R-:W-:Y:S05]  /*f400*/  BSYNC B0 ;  /* 0x0000000000007941 */ /* 0x000fea0003800000 */
.L_x_4297:
[----:B------:R-:W-:Y:S05]  /*f410*/  EXIT ;  /* 0x000000000000794d */ /* 0x000fea0003800000 */
.L_x_4156:
[----:B0-----:R0:W1:Y:S02]  /*f420*/  SYNCS.PHASECHK.TRANS64.TRYWAIT P0, [R7+URZ+0x22800], R0 ;  /* 0x02280000070075a7 */ /* 0x001064000800017f */
[----:B-1----:R-:W-:Y:S05]  /*f430*/  @!P0 NANOSLEEP.SYNCS 0x989680 ;  /* 0x009896800000895d */ /* 0x002fea0003900000 */
[----:B------:R-:W1:Y:S02]  /*f440*/  @!P0 SYNCS.PHASECHK.TRANS64 P0, [R7+URZ+0x22800], R0 ;  /* 0x02280000070085a7 */ /* 0x000e64000800007f */
[----:B-1----:R-:W-:Y:S05]  /*f450*/  @!P0 BRA `(.L_x_4156) ;  /* 0xfffffffc00f08947 */ /* 0x002fea000383ffff */
[----:B------:R-:W-:Y:S05]  /*f460*/  BRA `(.L_x_4306) ;  /* 0xffffff2400407947 */ /* 0x000fea000383ffff */
.L_x_4160:
[----:B-1----:R1:W2:Y:S02]  /*f470*/  SYNCS.PHASECHK.TRANS64.TRYWAIT P1, [R6+URZ+0x22830], R11 ;  /* 0x0228300b060075a7 */ /* 0x0022a4000802017f */
[----:B--2---:R-:W-:Y:S05]  /*f480*/  @!P1 NANOSLEEP.SYNCS 0x989680 ;  /* 0x009896800000995d */ /* 0x004fea0003900000 */
[----:B------:R-:W2:Y:S02]  /*f490*/  @!P1 SYNCS.PHASECHK.TRANS64 P1, [R6+URZ+0x22830], R11 ;  /* 0x0228300b060095a7 */ /* 0x000ea4000802007f */
[----:B--2---:R-:W-:Y:S05]  /*f4a0*/  @!P1 BRA `(.L_x_4160) ;  /* 0xfffffffc00f09947 */ /* 0x004fea000383ffff */
[----:B------:R-:W-:Y:S05]  /*f4b0*/  BRA `(.L_x_4159) ;  /* 0xffffff24006c7947 */ /* 0x000fea000383ffff */
.L_x_4164:
[----:B---3--:R3:W4:Y:S02]  /*f4c0*/  SYNCS.PHASECHK.TRANS64.TRYWAIT P3, [R6+URZ+0x22850], R11 ;  /* 0x0228500b060075a7 */ /* 0x008724000806017f */
[----:B----4-:R-:W-:Y:S05]  /*f4d0*/  @!P3 NANOSLEEP.SYNCS 0x989680 ;  /* 0x009896800000b95d */ /* 0x010fea0003900000 */
[----:B------:R-:W4:Y:S02]  /*f4e0*/  @!P3 SYNCS.PHASECHK.TRANS64 P3, [R6+URZ+0x22850], R11 ;  /* 0x0228500b0600b5a7 */ /* 0x000f24000806007f */
[----:B----4-:R-:W-:Y:S05]  /*f4f0*/  @!P3 BRA `(.L_x_4164) ;  /* 0xfffffffc00f0b947 */ /* 0x010fea000383ffff */
[----:B------:R-:W-:Y:S05]  /*f500*/  BRA `(.L_x_4163) ;  /* 0xffffff3c007c7947 */ /* 0x000fea000383ffff */
.L_x_4169:
[----:B-1----:R-:W-:-:S04]  /*f510*/  IMAD.U32 R3, RZ, RZ, UR26 ;  /* 0x0000001aff037e24 */ /* 0x002fc8000f8e00ff */
[----:B------:R1:W2:Y:S03]  /*f520*/  SYNCS.PHASECHK.TRANS64.TRYWAIT P3, [R3+URZ+0x22830], R6 ;  /* 0x02283006030075a7 */ /* 0x0002a6000806017f */
[----:B--2---:R-:W-:Y:S05]  /*f530*/  @!P3 NANOSLEEP.SYNCS 0x989680 ;  /* 0x009896800000b95d */ /* 0x004fea0003900000 */
[----:B------:R-:W2:Y:S02]  /*f540*/  @!P3 SYNCS.PHASECHK.TRANS64 P3, [R3+URZ+0x22830], R6 ;  /* 0x022830060300b5a7 */ /* 0x000ea4000806007f */
[----:B--2---:R-:W-:Y:S05]  /*f550*/  @!P3 BRA `(.L_x_4169) ;  /* 0xfffffffc00ecb947 */ /* 0x004fea000383ffff */
[----:B------:R-:W-:Y:S05]  /*f560*/  BRA `(.L_x_4168) ;  /* 0xffffff4000b47947 */ /* 0x000fea000383ffff */
.L_x_4173:
[----:B--2---:R2:W3:Y:S02]  /*f570*/  SYNCS.PHASECHK.TRANS64.TRYWAIT P3, [R177+URZ+0x22850], R6 ;  /* 0x02285006b10075a7 */ /* 0x0044e4000806017f */
[----:B---3--:R-:W-:Y:S05]  /*f580*/  @!P3 NANOSLEEP.SYNCS 0x989680 ;  /* 0x009896800000b95d */ /* 0x008fea0003900000 */
[----:B------:R-:W3:Y:S02]  /*f590*/  @!P3 SYNCS.PHASECHK.TRANS64 P3, [R177+URZ+0x22850], R6 ;  /* 0x02285006b100b5a7 */ /* 0x000ee4000806007f */
[----:B---3--:R-:W-:Y:S05]  /*f5a0*/  @!P3 BRA `(.L_x_4173) ;  /* 0xfffffffc00f0b947 */ /* 0x008fea000383ffff */
[----:B------:R-:W-:Y:S05]  /*f5b0*/  BRA `(.L_x_4172) ;  /* 0xffffff6000a87947 */ /* 0x000fea000383ffff */
.L_x_4179:
[----:B-1----:R-:W-:-:S04]  /*f5c0*/  IMAD.U32 R3, RZ, RZ, UR24 ;  /* 0x00000018ff037e24 */ /* 0x002fc8000f8e00ff */
[----:B------:R1:W2:Y:S03]  /*f5d0*/  SYNCS.PHASECHK.TRANS64.TRYWAIT P1, [R3+URZ+0x22830], R6 ;  /* 0x02283006030075a7 */ /* 0x0002a6000802017f */
[----:B--2---:R-:W-:Y:S05]  /*f5e0*/  @!P1 NANOSLEEP.SYNCS 0x989680 ;  /* 0x009896800000995d */ /* 0x004fea0003900000 */
[----:B------:R-:W2:Y:S02]  /*f5f0*/  @!P1 SYNCS.PHASECHK.TRANS64 P1, [R3+URZ+0x22830], R6 ;  /* 0x02283006030095a7 */ /* 0x000ea4000802007f */
[----:B--2---:R-:W-:Y:S05]  /*f600*/  @!P1 BRA `(.L_x_4179) ;  /* 0xfffffffc00ec9947 */ /* 0x004fea000383ffff */
[----:B------:R-:W-:Y:S05]  /*f610*/  BRA `(.L_x_4178) ;  /* 0xffffff6400b47947 */ /* 0x000fea000383ffff */
.L_x_4183:
[----:B--2---:R2:W3:Y:S02]  /*f620*/  SYNCS.PHASECHK.TRANS64.TRYWAIT P1, [R183+URZ+0x22850], R6 ;  /* 0x02285006b70075a7 */ /* 0x0044e4000802017f */
[----:B---3--:R-:W-:Y:S05]  /*f630*/  @!P1 NANOSLEEP.SYNCS 0x989680 ;  /* 0x009896800000995d */ /* 0x008fea0003900000 */
[----:B------:R-:W3:Y:S02]  /*f640*/  @!P1 SYNCS.PHASECHK.TRANS64 P1, [R183+URZ+0x22850], R6 ;  /* 0x02285006b70095a7 */ /* 0x000ee4000802007f */
[----:B---3--:R-:W-:Y:S05]  /*f650*/  @!P1 BRA `(.L_x_4183) ;  /* 0xfffffffc00f09947 */ /* 0x008fea000383ffff */
[----:B------:R-:W-:Y:S05]  /*f660*/  BRA `(.L_x_4182) ;  /* 0xffffff7c00d47947 */ /* 0x000fea000383ffff */
.L_x_4214:
[----:B------:R-:W-:Y:S02]  /*f670*/  IMAD.MOV.U32 R13, RZ, RZ, R4 ;  /* 0x000000ffff0d7224 */ /* 0x000fe400078e0004 */
[----:B------:R-:W-:Y:S02]  /*f680*/  IMAD.MOV.U32 R12, RZ, RZ, RZ ;  /* 0x000000ffff0c7224 */ /* 0x000fe400078e00ff */
[----:B------:R-:W-:Y:S02]  /*f690*/  IMAD.MOV.U32 R11, RZ, RZ, 0x1f ;  /* 0x0000001fff0b7424 */ /* 0x000fe400078e00ff */
[----:B------:R-:W-:-:S07]  /*f6a0*/  IMAD.MOV.U32 R15, RZ, RZ, -0x1 ;  /* 0xffffffffff0f7424 */ /* 0x000fce00078e00ff */
[----:B0-----:R-:W-:Y:S05]  /*f6b0*/  WARPSYNC.COLLECTIVE R15, `(.L_x_4307) ;  /* 0x000000000f087348 */ /* 0x001fea0003c00000 */
[----:B------:R1:W2:Y:S02]  /*f6c0*/  SHFL.IDX P6, R14, R13, R12, R11 ;  /* 0x0000000c0d0e7389 */ /* 0x0002a400000c000b */
[----:B012---:R-:W-:Y:S01]  /*f6d0*/  ENDCOLLECTIVE ;  /* 0x000000000000791b */ /* 0x007fe20003800000 */
.L_x_4307:
[----:B------:R-:W-:Y:S05]  /*f6e0*/  BRA `(.L_x_4308) ;  /* 0xffffffc000bc7947 */ /* 0x000fea000383ffff */
.L_x_4216:
[----:B------:R-:W-:Y:S01]  /*f6f0*/  BSSY B0, `(.L_x_4309) ;  /* 0x0000006000007945 */ /* 0x000fe20003800000 */
[----:B------:R-:W-:-:S07]  /*f700*/  IMAD.MOV.U32 R15, RZ, RZ, -0x1 ;  /* 0xffffffffff0f7424 */ /* 0x000fce00078e00ff */
[----:B0--3--:R-:W-:Y:S05]  /*f710*/  WARPSYNC.COLLECTIVE R15, `(.L_x_4310) ;  /* 0x000000000f0c7348 */ /* 0x009fea0003c00000 */
[----:B------:R-:W-:Y:S02]  /*f720*/  ELECT P6, UR62, PT ;  /* 0x00000000003e782f */ /* 0x000fe400038c0000 */
[----:B------:R-:W-:Y:S01]  /*f730*/  MOV R14, UR62 ;  /* 0x0000003e000e7c02 */ /* 0x000fe20008000f00 */
[----:B0--3--:R-:W-:Y:S10]  /*f740*/  ENDCOLLECTIVE ;  /* 0x000000000000791b */ /* 0x009ff40003800000 */
.L_x_4310:
[----:B------:R-:W-:Y:S05]  /*f750*/  BSYNC B0 ;  /* 0x0000000000007941 */ /* 0x000fea0003800000 */
.L_x_4309:
[----:B------:R-:W-:Y:S05]  /*f760*/  BRA `(.L_x_4311) ;  /* 0xffffffc000c07947 */ /* 0x000fea000383ffff */
.L_x_4218:
[----:B0-----:R0:W1:Y:S02]  /*f770*/  SYNCS.PHASECHK.TRANS64.TRYWAIT P0, [R3+URZ+0x22840], R0 ;  /* 0x02284000030075a7 */ /* 0x001064000800017f */
[----:B-1----:R-:W-:Y:S05]  /*f780*/  @!P0 NANOSLEEP.SYNCS 0x989680 ;  /* 0x009896800000895d */ /* 0x002fea0003900000 */
[----:B------:R-:W1:Y:S02]  /*f790*/  @!P0 SYNCS.PHASECHK.TRANS64 P0, [R3+URZ+0x22840], R0 ;  /* 0x02284000030085a7 */ /* 0x000e64000800007f */
[----:B-1----:R-:W-:Y:S05]  /*f7a0*/  @!P0 BRA `(.L_x_4218) ;  /* 0xfffffffc00f08947 */ /* 0x002fea000383ffff */
[----:B------:R-:W-:Y:S05]  /*f7b0*/  BRA `(.L_x_4312) ;  /* 0xffffffc400247947 */ /* 0x000fea000383ffff */
.L_x_4222:
[----:B------:R-:W-:Y:S01]  /*f7c0*/  IMAD.MOV.U32 R13, RZ, RZ, R2 ;  /* 0x000000ffff0d7224 */ /* 0x000fe200078e0002 */
[----:B------:R-:W-:Y:S01]  /*f7d0*/  LOP3.LUT R9, R9, 0x7f, RZ, 0xc0, !PT ;  /* 0x0000007f09097812 */ /* 0x000fe200078ec0ff */
[----:B------:R-:W-:Y:S02]  /*f7e0*/  IMAD.MOV.U32 R12, RZ, RZ, RZ ;  /* 0x000000ffff0c7224 */ /* 0x000fe400078e00ff */
[----:B------:R-:W-:Y:S01]  /*f7f0*/  IMAD.MOV.U32 R11, RZ, RZ, 0x181f ;  /* 0x0000181fff0b7424 */ /* 0x000fe200078e00ff */
[----:B------:R-:W-:Y:S01]  /*f800*/  SHF.R.U32.HI R9, RZ, 0x3, R9 ;  /* 0x00000003ff097819 */ /* 0x000fe20000011609 */
[----:B------:R-:W-:Y:S02]  /*f810*/  IMAD.MOV.U32 R15, RZ, RZ, -0x1 ;  /* 0xffffffffff0f7424 */ /* 0x000fe400078e00ff */
[----:B------:R-:W-:-:S07]  /*f820*/  IMAD.U32 R4, RZ, RZ, UR39 ;  /* 0x00000027ff047e24 */ /* 0x000fce000f8e00ff */
[----:B-----5:R-:W-:Y:S05]  /*f830*/  WARPSYNC.COLLECTIVE R15, `(.L_x_4313) ;  /* 0x000000000f087348 */ /* 0x020fea0003c00000 */
[----:B------:R0:W1:Y:S02]  /*f840*/  SHFL.IDX P6, R14, R13, R12, R11 ;  /* 0x0000000c0d0e7389 */ /* 0x00006400000c000b */
[----:B01---5:R-:W-:Y:S01]  /*f850*/  ENDCOLLECTIVE ;  /* 0x000000000000791b */ /* 0x023fe20003800000 */
.L_x_4313:
[----:B------:R-:W-:Y:S02]  /*f860*/  IMAD R4, R4, 0x80, R9 ;  /* 0x0000008004047824 */ /* 0x000fe400078e0209 */
[----:B------:R-:W-:Y:S02]  /*f870*/  IMAD.MOV.U32 R13, RZ, RZ, R0 ;  /* 0x000000ffff0d7224 */ /* 0x000fe400078e0000 */
[----:B------:R-:W-:-:S07]  /*f880*/  IMAD.MOV.U32 R5, RZ, RZ, R14 ;  /* 0x000000ffff057224 */ /* 0x000fce00078e000e */
[----:B------:R-:W-:Y:S05]  /*f890*/  WARPSYNC.COLLECTIVE R15, `(.L_x_4314) ;  /* 0x000000000f087348 */ /* 0x000fea0003c00000 */
[----:B------:R0:W1:Y:S02]  /*f8a0*/  SHFL.IDX P6, R14, R13, R12, R11 ;  /* 0x0000000c0d0e7389 */ /* 0x00006400000c000b */
[----:B01----:R-:W-:Y:S01]  /*f8b0*/  ENDCOLLECTIVE ;  /* 0x000000000000791b */ /* 0x003fe20003800000 */
.L_x_4314:
        /* <DEDUP_REMOVED lines=9> */
.L_x_4315:
[----:B------:R-:W-:Y:S02]  /*f950*/  @!P1 LEA R6, P2, R8, R6, 0x1 ;  /* 0x0000000608069211 */ /* 0x000fe400078408ff */
[----:B------:R-:W0:Y:S03]  /*f960*/  S2R R8, SR_TID.X ;  /* 0x0000000000087919 */ /* 0x000e260000002100 */
        /* <DEDUP_REMOVED lines=11> */
[----:B01----:R-:W-:Y:S05]  /*fa20*/  WARPSYNC.COLLECTIVE R15, `(.L_x_4316) ;  /* 0x000000000f087348 */ /* 0x003fea0003c00000 */
[----:B------:R2:W3:Y:S02]  /*fa30*/  SHFL.IDX P6, R14, R13, R12, R11 ;  /* 0x0000000c0d0e7389 */ /* 0x0004e400000c000b */
[----:B0123--:R-:W-:Y:S01]  /*fa40*/  ENDCOLLECTIVE ;  /* 0x000000000000791b */ /* 0x00ffe20003800000 */
.L_x_4316:
        /* <DEDUP_REMOVED lines=8> */
.L_x_4317:
[----:B------:R-:W-:Y:S02]  /*fad0*/  @!P1 LEA R6, P2, R7, R8, 0x1 ;  /* 0x0000000807069211 */ /* 0x000fe400078408ff */
[----:B------:R-:W0:Y:S03]  /*fae0*/  S2R R8, SR_TID.X ;  /* 0x0000000000087919 */ /* 0x000e260000002100 */
[----:B------:R-:W-:-:S05]  /*faf0*/  @!P1 IMAD.X R7, RZ, RZ, R9, P2 ;  /* 0x000000ffff079224 */ /* 0x000fca00010e0609 */
        /* <DEDUP_REMOVED lines=10> */
.L_x_4318:
[----:B------:R-:W-:Y:S02]  /*fba0*/  IMAD.SHL.U32 R9, R8, 0x8, RZ ;  /* 0x0000000808097824 */ /* 0x000fe400078e00ff */
[----:B------:R-:W-:Y:S02]  /*fbb0*/  VIADD R8, R4, 0x60 ;  /* 0x0000006004087836 */ /* 0x000fe40000000000 */
[----:B------:R-:W-:Y:S01]  /*fbc0*/  IMAD.MOV.U32 R13, RZ, RZ, R2 ;  /* 0x000000ffff0d7224 */ /* 0x000fe200078e0002 */
[----:B------:R-:W-:Y:S01]  /*fbd0*/  LOP3.LUT R9, R9, 0x38, RZ, 0xc0, !PT ;  /* 0x0000003809097812 */ /* 0x000fe200078ec0ff */
[----:B------:R-:W-:Y:S02]  /*fbe0*/  IMAD.MOV.U32 R12, RZ, RZ, 0x3 ;  /* 0x00000003ff0c7424 */ /* 0x000fe400078e00ff */
[----:B------:R-:W-:-:S07]  /*fbf0*/  IMAD.MOV.U32 R6, RZ, RZ, R14 ;  /* 0x000000ffff067224 */ /* 0x000fce00078e000e */
[----:B------:R-:W-:Y:S05]  /*fc00*/  WARPSYNC.COLLECTIVE R15, `(.L_x_4319) ;  /* 0x000000000f087348 */ /* 0x000fea0003c00000 */
[----:B------:R0:W1:Y:S02]  /*fc10*/  SHFL.IDX P6, R14, R13, R12, R11 ;  /* 0x0000000c0d0e7389 */ /* 0x00006400000c000b */
[----:B01----:R-:W-:Y:S01]  /*fc20*/  ENDCOLLECTIVE ;  /* 0x000000000000791b */ /* 0x003fe20003800000 */
.L_x_4319:
        /* <DEDUP_REMOVED lines=14> */
.L_x_4320:
[----:B------:R-:W-:Y:S02]  /*fd10*/  IMAD.MOV.U32 R13, RZ, RZ, R2 ;  /* 0x000000ffff0d7224 */ /* 0x000fe400078e0002 */
[----:B------:R-:W-:Y:S02]  /*fd20*/  IMAD.MOV.U32 R12, RZ, RZ, 0x4 ;  /* 0x00000004ff0c7424 */ /* 0x000fe400078e00ff */
[----:B------:R-:W-:-:S07]  /*fd30*/  IMAD.MOV.U32 R6, RZ, RZ, R14 ;  /* 0x000000ffff067224 */ /* 0x000fce00078e000e */
[----:B------:R-:W-:Y:S05]  /*fd40*/  WARPSYNC.COLLECTIVE R15, `(.L_x_4321) ;  /* 0x000000000f087348 */ /* 0x000fea0003c00000 */
[----:B------:R0:W1:Y:S02]  /*fd50*/  SHFL.IDX P6, R14, R13, R12, R11 ;  /* 0x0000000c0d0e7389 */ /* 0x00006400000c000b */
[----:B01----:R-:W-:Y:S01]  /*fd60*/  ENDCOLLECTIVE ;  /* 0x000000000000791b */ /* 0x003fe20003800000 */
.L_x_4321:
        /* <DEDUP_REMOVED lines=14> */
.L_x_4322:
[----:B------:R-:W-:Y:S02]  /*fe50*/  IMAD.MOV.U32 R13, RZ, RZ, R2 ;  /* 0x000000ffff0d7224 */ /* 0x000fe400078e0002 */
[----:B------:R-:W-:Y:S02]  /*fe60*/  IMAD.MOV.U32 R12, RZ, RZ, 0x5 ;  /* 0x00000005ff0c7424 */ /* 0x000fe400078e00ff */
[----:B------:R-:W-:-:S07]  /*fe70*/  IMAD.MOV.U32 R6, RZ, RZ, R14 ;  /* 0x000000ffff067224 */ /* 0x000fce00078e000e */
[----:B------:R-:W-:Y:S05]  /*fe80*/  WARPSYNC.COLLECTIVE R15, `(.L_x_4323) ;  /* 0x000000000f087348 */ /* 0x000fea0003c00000 */
[----:B------:R0:W1:Y:S02]  /*fe90*/  SHFL.IDX P6, R14, R13, R12, R11 ;  /* 0x0000000c0d0e7389 */ /* 0x00006400000c000b */
[----:B01----:R-:W-:Y:S01]  /*fea0*/  ENDCOLLECTIVE ;  /* 0x000000000000791b */ /* 0x003fe20003800000 */
.L_x_4323:
        /* <DEDUP_REMOVED lines=14> */
.L_x_4324:
[----:B------:R-:W-:Y:S02]  /*ff90*/  IMAD.MOV.U32 R13, RZ, RZ, R2 ;  /* 0x000000ffff0d7224 */ /* 0x000fe400078e0002 */
[----:B------:R-:W-:Y:S02]  /*ffa0*/  IMAD.MOV.U32 R12, RZ, RZ, 0x6 ;  /* 0x00000006ff0c7424 */ /* 0x000fe400078e00ff */
[----:B------:R-:W-:-:S07]  /*ffb0*/  IMAD.MOV.U32 R6, RZ, RZ, R14 ;  /* 0x000000ffff067224 */ /* 0x000fce00078e000e */
[----:B------:R-:W-:Y:S05]  /*ffc0*/  WARPSYNC.COLLECTIVE R15, `(.L_x_4325) ;  /* 0x000000000f087348 */ /* 0x000fea0003c00000 */
[----:B------:R0:W1:Y:S02]  /*ffd0*/  SHFL.IDX P6, R14, R13, R12, R11 ;  /* 0x0000000c0d0e7389 */ /* 0x00006400000c000b */
[----:B01----:R-:W-:Y:S01]  /*ffe0*/  ENDCOLLECTIVE ;  /* 0x000000000000791b */ /* 0x003fe20003800000 */
.L_x_4325:
        /* <DEDUP_REMOVED lines=13> */
.L_x_4326:
[----:B------:R-:W-:Y:S02]  /*100c0*/  IMAD.MOV.U32 R13, RZ, RZ, R2 ;  /* 0x000000ffff0d7224 */ /* 0x000fe400078e0002 */
[----:B------:R-:W-:Y:S02]  /*100d0*/  IMAD.MOV.U32 R12, RZ, RZ, 0x7 ;  /* 0x00000007ff0c7424 */ /* 0x000fe400078e00ff */
[----:B------:R-:W-:-:S07]  /*100e0*/  IMAD.MOV.U32 R6, RZ, RZ, R14 ;  /* 0x000000ffff067224 */ /* 0x000fce00078e000e */
[----:B------:R-:W-:Y:S05]  /*100f0*/  WARPSYNC.COLLECTIVE R15, `(.L_x_4327) ;  /* 0x000000000f087348 */ /* 0x000fea0003c00000 */
[----:B------:R0:W1:Y:S02]  /*10100*/  SHFL.IDX P6, R14, R13, R12, R11 ;  /* 0x0000000c0d0e7389 */ /* 0x00006400000c000b */
[----:B01----:R-:W-:Y:S01]  /*10110*/  ENDCOLLECTIVE ;  /* 0x000000000000791b */ /* 0x003fe20003800000 */
.L_x_4327:
        /* <DEDUP_REMOVED lines=12> */
.L_x_4328:
[----:B------:R-:W-:Y:S01]  /*101e0*/  IMAD.MOV.U32 R0, RZ, RZ, R14 ;  /* 0x000000ffff007224 */ /* 0x000fe200078e000e */
[----:B------:R-:W-:Y:S06]  /*101f0*/  BRA `(.L_x_4329) ;  /* 0xffffffc400447947 */ /* 0x000fec000383ffff */
.L_x_4225:
[----:B0-----:R0:W1:Y:S02]  /*10200*/  SYNCS.PHASECHK.TRANS64.TRYWAIT P0, [R17+URZ+0x22820], R0 ;  /* 0x02282000110075a7 */ /* 0x001064000800017f */
[----:B-1----:R-:W-:Y:S05]  /*10210*/  @!P0 NANOSLEEP.SYNCS 0x989680 ;  /* 0x009896800000895d */ /* 0x002fea0003900000 */
[----:B------:R-:W1:Y:S02]  /*10220*/  @!P0 SYNCS.PHASECHK.TRANS64 P0, [R17+URZ+0x22820], R0 ;  /* 0x02282000110085a7 */ /* 0x000e64000800007f */
[----:B-1----:R-:W-:Y:S05]  /*10230*/  @!P0 BRA `(.L_x_4225) ;  /* 0xfffffffc00f08947 */ /* 0x002fea000383ffff */
[----:B------:R-:W-:Y:S05]  /*10240*/  BRA `(.L_x_4330) ;  /* 0xffffffc400ac7947 */ /* 0x000fea000383ffff */
.L_x_4229:
[----:B-1----:R1:W2:Y:S02]  /*10250*/  SYNCS.PHASECHK.TRANS64.TRYWAIT P0, [R2+URZ+0x22860], R3 ;  /* 0x02286003020075a7 */ /* 0x0022a4000800017f */
[----:B--2---:R-:W-:Y:S05]  /*10260*/  @!P0 NANOSLEEP.SYNCS 0x989680 ;  /* 0x009896800000895d */ /* 0x004fea0003900000 */
[----:B------:R-:W2:Y:S02]  /*10270*/  @!P0 SYNCS.PHASECHK.TRANS64 P0, [R2+URZ+0x22860], R3 ;  /* 0x02286003020085a7 */ /* 0x000ea4000800007f */
[----:B--2---:R-:W-:Y:S05]  /*10280*/  @!P0 BRA `(.L_x_4229) ;  /* 0xfffffffc00f08947 */ /* 0x004fea000383ffff */
[----:B------:R-:W-:Y:S05]  /*10290*/  BRA `(.L_x_4331) ;  /* 0xffffffc400d07947 */ /* 0x000fea000383ffff */
.L_x_4242:
[----:B-1----:R1:W2:Y:S02]  /*102a0*/  SYNCS.PHASECHK.TRANS64.TRYWAIT P0, [R3+URZ+0x22840], R2 ;  /* 0x02284002030075a7 */ /* 0x0022a4000800017f */
[----:B--2---:R-:W-:Y:S05]  /*102b0*/  @!P0 NANOSLEEP.SYNCS 0x989680 ;  /* 0x009896800000895d */ /* 0x004fea0003900000 */
[----:B------:R-:W2:Y:S02]  /*102c0*/  @!P0 SYNCS.PHASECHK.TRANS64 P0, [R3+URZ+0x22840], R2 ;  /* 0x02284002030085a7 */ /* 0x000ea4000800007f */
[----:B--2---:R-:W-:Y:S05]  /*102d0*/  @!P0 BRA `(.L_x_4242) ;  /* 0xfffffffc00f08947 */ /* 0x004fea000383ffff */
[----:B------:R-:W-:Y:S05]  /*102e0*/  BRA `(.L_x_4332) ;  /* 0xffffffcc00c47947 */ /* 0x000fea000383ffff */
.L_x_4247:
[----:B--2---:R2:W3:Y:S02]  /*102f0*/  SYNCS.PHASECHK.TRANS64.TRYWAIT P0, [R3+URZ+0x22860], R2 ;  /* 0x02286002030075a7 */ /* 0x0044e4000800017f */
[----:B---3--:R-:W-:Y:S05]  /*10300*/  @!P0 NANOSLEEP.SYNCS 0x989680 ;  /* 0x009896800000895d */ /* 0x008fea0003900000 */
[----:B------:R-:W3:Y:S02]  /*10310*/  @!P0 SYNCS.PHASECHK.TRANS64 P0, [R3+URZ+0x22860], R2 ;  /* 0x02286002030085a7 */ /* 0x000ee4000800007f */
[----:B---3--:R-:W-:Y:S05]  /*10320*/  @!P0 BRA `(.L_x_4247) ;  /* 0xfffffffc00f08947 */ /* 0x008fea000383ffff */
[----:B------:R-:W-:Y:S05]  /*10330*/  BRA `(.L_x_4333) ;  /* 0xffffffd0003c7947 */ /* 0x000fea000383ffff */
.L_x_4259:
[----:B0-----:R0:W1:Y:S02]  /*10340*/  SYNCS.PHASECHK.TRANS64.TRYWAIT P0, [R4+URZ+0x22840], R2 ;  /* 0x02284002040075a7 */ /* 0x001064000800017f */
[----:B-1----:R-:W-:Y:S05]  /*10350*/  @!P0 NANOSLEEP.SYNCS 0x989680 ;  /* 0x009896800000895d */ /* 0x002fea0003900000 */
[----:B------:R-:W1:Y:S02]  /*10360*/  @!P0 SYNCS.PHASECHK.TRANS64 P0, [R4+URZ+0x22840], R2 ;  /* 0x02284002040085a7 */ /* 0x000e64000800007f */
[----:B-1----:R-:W-:Y:S05]  /*10370*/  @!P0 BRA `(.L_x_4259) ;  /* 0xfffffffc00f08947 */ /* 0x002fea000383ffff */
[----:B------:R-:W-:Y:S05]  /*10380*/  BRA `(.L_x_4334) ;  /* 0xffffffd8001c7947 */ /* 0x000fea000383ffff */
.L_x_4264:
[----:B-1----:R1:W2:Y:S02]  /*10390*/  SYNCS.PHASECHK.TRANS64.TRYWAIT P0, [R4+URZ+0x22860], R2 ;  /* 0x02286002040075a7 */ /* 0x0022a4000800017f */
[----:B--2---:R-:W-:Y:S05]  /*103a0*/  @!P0 NANOSLEEP.SYNCS 0x989680 ;  /* 0x009896800000895d */ /* 0x004fea0003900000 */
[----:B------:R-:W2:Y:S02]  /*103b0*/  @!P0 SYNCS.PHASECHK.TRANS64 P0, [R4+URZ+0x22860], R2 ;  /* 0x02286002040085a7 */ /* 0x000ea4000800007f */
[----:B--2---:R-:W-:Y:S05]  /*103c0*/  @!P0 BRA `(.L_x_4264) ;  /* 0xfffffffc00f08947 */ /* 0x004fea000383ffff */
[----:B------:R-:W-:Y:S05]  /*103d0*/  BRA `(.L_x_4335) ;  /* 0xffffffd800947947 */ /* 0x000fea000383ffff */
.L_x_4275:
[----:B--2---:R2:W3:Y:S02]  /*103e0*/  SYNCS.PHASECHK.TRANS64.TRYWAIT P0, [R4+URZ+0x22840], R2 ;  /* 0x02284002040075a7 */ /* 0x0044e4000800017f */
[----:B---3--:R-:W-:Y:S05]  /*103f0*/  @!P0 NANOSLEEP.SYNCS 0x989680 ;  /* 0x009896800000895d */ /* 0x008fea0003900000 */
[----:B------:R-:W3:Y:S02]  /*10400*/  @!P0 SYNCS.PHASECHK.TRANS64 P0, [R4+URZ+0x22840], R2 ;  /* 0x02284002040085a7 */ /* 0x000ee4000800007f */
[----:B---3--:R-:W-:Y:S05]  /*10410*/  @!P0 BRA `(.L_x_4275) ;  /* 0xfffffffc00f08947 */ /* 0x008fea000383ffff */
[----:B------:R-:W-:Y:S05]  /*10420*/  BRA `(.L_x_4336) ;  /* 0xffffffe0005c7947 */ /* 0x000fea000383ffff */
.L_x_4280:
[----:B-1----:R1:W3:Y:S02]  /*10430*/  SYNCS.PHASECHK.TRANS64.TRYWAIT P0, [R4+URZ+0x22860], R2 ;  /* 0x02286002040075a7 */ /* 0x0022e4000800017f */
[----:B---3--:R-:W-:Y:S05]  /*10440*/  @!P0 NANOSLEEP.SYNCS 0x989680 ;  /* 0x009896800000895d */ /* 0x008fea0003900000 */
[----:B------:R-:W3:Y:S02]  /*10450*/  @!P0 SYNCS.PHASECHK.TRANS64 P0, [R4+URZ+0x22860], R2 ;  /* 0x02286002040085a7 */ /* 0x000ee4000800007f */
[----:B---3--:R-:W-:Y:S05]  /*10460*/  @!P0 BRA `(.L_x_4280) ;  /* 0xfffffffc00f08947 */ /* 0x008fea000383ffff */
[----:B------:R-:W-:Y:S05]  /*10470*/  BRA `(.L_x_4337) ;  /* 0xffffffe000d47947 */ /* 0x000fea000383ffff */
.L_x_4292:
[----:B------:R-:W-:Y:S01]  /*10480*/  BSSY B0, `(.L_x_4338) ;  /* 0x0000008000007945 */ /* 0x000fe20003800000 */
[----:B-----5:R-:W-:Y:S02]  /*10490*/  IMAD.MOV.U32 R13, RZ, RZ, R2 ;  /* 0x000000ffff0d7224 */ /* 0x020fe400078e0002 */
[----:B------:R-:W-:Y:S02]  /*104a0*/  IMAD.MOV.U32 R12, RZ, RZ, RZ ;  /* 0x000000ffff0c7224 */ /* 0x000fe400078e00ff */
[----:B------:R-:W-:Y:S02]  /*104b0*/  IMAD.MOV.U32 R11, RZ, RZ, 0x1f ;  /* 0x0000001fff0b7424 */ /* 0x000fe400078e00ff */
[----:B------:R-:W-:-:S07]  /*104c0*/  IMAD.MOV.U32 R15, RZ, RZ, -0x1 ;  /* 0xffffffffff0f7424 */ /* 0x000fce00078e00ff */
[----:B-1----:R-:W-:Y:S05]  /*104d0*/  WARPSYNC.COLLECTIVE R15, `(.L_x_4339) ;  /* 0x000000000f087348 */ /* 0x002fea0003c00000 */
[----:B------:R0:W2:Y:S02]  /*104e0*/  SHFL.IDX P6, R14, R13, R12, R11 ;  /* 0x0000000c0d0e7389 */ /* 0x0000a400000c000b */
[----:B012---:R-:W-:Y:S01]  /*104f0*/  ENDCOLLECTIVE ;  /* 0x000000000000791b */ /* 0x007fe20003800000 */
.L_x_4339:
[----:B------:R-:W-:Y:S05]  /*10500*/  BSYNC B0 ;  /* 0x0000000000007941 */ /* 0x000fea0003800000 */
.L_x_4338:
[----:B------:R-:W-:Y:S05]  /*10510*/  BRA `(.L_x_4340) ;  /* 0xffffffe800a47947 */ /* 0x000fea000383ffff */
.L_x_4295:
[----:B0-----:R0:W1:Y:S02]  /*10520*/  SYNCS.PHASECHK.TRANS64.TRYWAIT P0, [R0+URZ+0x22820], R3 ;  /* 0x02282003000075a7 */ /* 0x001064000800017f */
[----:B-1----:R-:W-:Y:S05]  /*10530*/  @!P0 NANOSLEEP.SYNCS 0x989680 ;  /* 0x009896800000895d */ /* 0x002fea0003900000 */
[----:B------:R-:W1:Y:S02]  /*10540*/  @!P0 SYNCS.PHASECHK.TRANS64 P0, [R0+URZ+0x22820], R3 ;  /* 0x02282003000085a7 */ /* 0x000e64000800007f */
[----:B-1----:R-:W-:Y:S05]  /*10550*/  @!P0 BRA `(.L_x_4295) ;  /* 0xfffffffc00f08947 */ /* 0x002fea000383ffff */
[----:B------:R-:W-:Y:S05]  /*10560*/  BRA `(.L_x_4341) ;  /* 0xffffffe800f07947 */ /* 0x000fea000383ffff */
.L_x_4296:
        /* <DEDUP_REMOVED lines=11> */
.L_x_4343:
[----:B------:R-:W-:Y:S05]  /*10620*/  BSYNC B0 ;  /* 0x0000000000007941 */ /* 0x000fea0003800000 */
.L_x_4342:
[----:B------:R-:W-:Y:S05]  /*10630*/  BRA `(.L_x_4344) ;  /* 0xffffffe800d87947 */ /* 0x000fea000383ffff */
.L_x_4299:
[----:B------:R-:W-:Y:S01]  /*10640*/  BSSY B1, `(.L_x_4345) ;  /* 0x0000006000017945 */ /* 0x000fe20003800000 */
[----:B------:R-:W-:-:S07]  /*10650*/  IMAD.MOV.U32 R15, RZ, RZ, -0x1 ;  /* 0xffffffffff0f7424 */ /* 0x000fce00078e00ff */
[----:B01----:R-:W-:Y:S05]  /*10660*/  WARPSYNC.COLLECTIVE R15, `(.L_x_4346) ;  /* 0x000000000f0c7348 */ /* 0x003fea0003c00000 */
[----:B------:R-:W-:Y:S02]  /*10670*/  ELECT P6, UR62, PT ;  /* 0x00000000003e782f */ /* 0x000fe400038c0000 */
[----:B------:R-:W-:Y:S01]  /*10680*/  MOV R14, UR62 ;  /* 0x0000003e000e7c02 */ /* 0x000fe20008000f00 */
[----:B01----:R-:W-:Y:S10]  /*10690*/  ENDCOLLECTIVE ;  /* 0x000000000000791b */ /* 0x003ff40003800000 */
.L_x_4346:
[----:B------:R-:W-:Y:S05]  /*106a0*/  BSYNC B1 ;  /* 0x0000000000017941 */ /* 0x000fea0003800000 */
.L_x_4345:
[----:B------:R-:W-:Y:S05]  /*106b0*/  BRA `(.L_x_4347) ;  /* 0xffffffe800d07947 */ /* 0x000fea000383ffff */
.L_x_4301:
[----:B0-----:R0:W1:Y:S02]  /*106c0*/  SYNCS.PHASECHK.TRANS64.TRYWAIT P0, [R6+URZ], R5 ;  /* 0x00000005060075a7 */ /* 0x001064000800017f */
[----:B-1----:R-:W-:Y:S05]  /*106d0*/  @!P0 NANOSLEEP.SYNCS 0x989680 ;  /* 0x009896800000895d */ /* 0x002fea0003900000 */
[----:B------:R-:W1:Y:S02]  /*106e0*/  @!P0 SYNCS.PHASECHK.TRANS64 P0, [R6+URZ], R5 ;  /* 0x00000005060085a7 */ /* 0x000e64000800007f */
[----:B-1----:R-:W-:Y:S05]  /*106f0*/  @!P0 BRA `(.L_x_4301) ;  /* 0xfffffffc00f08947 */ /* 0x002fea000383ffff */
[----:B------:R-:W-:Y:S05]  /*10700*/  BRA `(.L_x_4348) ;  /* 0xffffffec00087947 */ /* 0x000fea000383ffff */
.L_x_4302:
[----:B-1----:R1:W2:Y:S02]  /*10710*/  SYNCS.PHASECHK.TRANS64.TRYWAIT P0, [R3+URZ], R2 ;  /* 0x00000002030075a7 */ /* 0x0022a4000800017f */
[----:B--2---:R-:W-:Y:S05]  /*10720*/  @!P0 NANOSLEEP.SYNCS 0x989680 ;  /* 0x009896800000895d */ /* 0x004fea0003900000 */
[----:B------:R-:W2:Y:S02]  /*10730*/  @!P0 SYNCS.PHASECHK.TRANS64 P0, [R3+URZ], R2 ;  /* 0x00000002030085a7 */ /* 0x000ea4000800007f */
[----:B--2---:R-:W-:Y:S05]  /*10740*/  @!P0 BRA `(.L_x_4302) ;  /* 0xfffffffc00f08947 */ /* 0x004fea000383ffff */
[----:B------:R-:W-:Y:S05]  /*10750*/  BRA `(.L_x_4349) ;  /* 0xffffffe800fc7947 */ /* 0x000fea000383ffff */
.L_x_4304:
[----:B-1----:R1:W2:Y:S02]  /*10760*/  SYNCS.PHASECHK.TRANS64.TRYWAIT P0, [R18+URZ], R5 ;  /* 0x00000005120075a7 */ /* 0x0022a4000800017f */
[----:B--2---:R-:W-:Y:S05]  /*10770*/  @!P0 NANOSLEEP.SYNCS 0x989680 ;  /* 0x009896800000895d */ /* 0x004fea0003900000 */
[----:B------:R-:W2:Y:S02]  /*10780*/  @!P0 SYNCS.PHASECHK.TRANS64 P0, [R18+URZ], R5 ;  /* 0x00000005120085a7 */ /* 0x000ea4000800007f */
[----:B--2---:R-:W-:Y:S05]  /*10790*/  @!P0 BRA `(.L_x_4304) ;  /* 0xfffffffc00f08947 */ /* 0x004fea000383ffff */
[----:B------:R-:W-:Y:S05]  /*107a0*/  BRA `(.L_x_4350) ;  /* 0xffffffec00007947 */ /* 0x000fea000383ffff */
.L_x_4351:
        /* <DEDUP_REMOVED lines=13> */
.L_x_6049:


//--------------------- .text._ZN7cutlass13device_kernelIN5flash11enable_sm90INS1_16FlashAttnFwdSm90INS1_25CollectiveMainloopFwdSm90ILi2EN4cute5tupleIJNS5_1CILi1EEES8_S8_EEENS6_IJNS7_ILi128EEENS7_ILi96EEENS7_ILi64EEEEEELi256ENS_10bfloat16_tEfNS_4arch4Sm90ELb1ELb0ELb0ELb0ELb0ELb0ELb1ELb1ELb0ELb1ELb0ELb0EEENS1_21CollectiveEpilogueFwdINS6_IJSA_NS7_ILi256EEESB_EEES9_SE_SG_Li256ELb0ELb1ELb0ELb0EEENS1_30DynamicPersistentTileSchedulerILi256ELi128ELb0ELb1ELb1EEEEEEEEEvNT_6ParamsE --------------------------
	.section	.text._ZN7cutlass13device_kernelIN5flash11enable_sm90INS1_16FlashAttnFwdSm90INS1_25CollectiveMainloopFwdSm90ILi2EN4cute5tupleIJNS5_1CILi1EEES8_S8_EEENS6_IJNS7_ILi128EEENS7_ILi96EEENS7_ILi64EEEEEELi256ENS_10bfloat16_tEfNS_4arch4Sm90ELb1ELb0ELb0ELb0ELb0ELb0ELb1ELb1ELb0ELb1ELb0ELb0EEENS1_21CollectiveEpilogueFwdINS6_IJSA_NS7_ILi256EEESB_EEES9_SE_SG_Li256ELb0ELb1ELb0ELb0EEENS1_30DynamicPersistentTileSchedulerILi256ELi128ELb0ELb1ELb1EEEEEEEEEvNT_6ParamsE,"ax",@progbits
	.align	128
.text._ZN7cutlass13device_kernelIN5flash11enable_sm90INS1_16FlashAttnFwdSm90INS1_25CollectiveMainloopFwdSm90ILi2EN4cute5tupleIJNS5_1CILi1EEES8_S8_EEENS6_IJNS7_ILi128EEENS7_ILi96EEENS7_ILi64EEEEEELi256ENS_10bfloat16_tEfNS_4arch4Sm90ELb1ELb0ELb0ELb0ELb0ELb0ELb1ELb1ELb0ELb1ELb0ELb0EEENS1_21CollectiveEpilogueFwdINS6_IJSA_NS7_ILi256EEESB_EEES9_SE_SG_Li256ELb0ELb1ELb0ELb0EEENS1_30DynamicPersistentTileSchedulerILi256ELi128ELb0ELb1ELb1EEEEEEEEEvNT_6ParamsE:
        .type           _ZN7cutlass13device_kernelIN5flash11enable_sm90INS1_16FlashAttnFwdSm90INS1_25CollectiveMainloopFwdSm90ILi2EN4cute5tupleIJNS5_1CILi1EEES8_S8_EEENS6_IJNS7_ILi128EEENS7_ILi96EEENS7_ILi64EEEEEELi256ENS_10bfloat16_tEfNS_4arch4Sm90ELb1ELb0ELb0ELb0ELb0ELb0ELb1ELb1ELb0ELb1ELb0ELb0EEENS1_21CollectiveEpilogueFwdINS6_IJSA_NS7_ILi256EEESB_EEES9_SE_SG_Li256ELb0ELb1ELb0ELb0EEENS1_30DynamicPersistentTileSchedulerILi256ELi128ELb0ELb1ELb1EEEEEEEEEvNT_6ParamsE,@function
        .size           _ZN7cutlass13device_kernelIN5flash11enable_sm90INS1_16FlashAttnFwdSm90INS1_25CollectiveMainloopFwdSm90ILi2EN4cute5tupleIJNS5_1CILi1EEES8_S8_EEENS6_IJNS7_ILi128EEENS7_ILi96EEENS7_ILi64EEEEEELi256ENS_10bfloat16_tEfNS_4arch4Sm90ELb1ELb0ELb0ELb0ELb0ELb0ELb1ELb1ELb0ELb1ELb0ELb0EEENS1_21CollectiveEpilogueFwdINS6_IJSA_NS7_ILi256EEESB_EEES9_SE_SG_Li256ELb0ELb1ELb0ELb0EEENS1_30DynamicPersistentTileSchedulerILi256ELi128ELb0ELb1ELb1EEEEEEEEEvNT_6ParamsE,(.L_x_6050 - _ZN7cutlass13device_kernelIN5flash11enable_sm90INS1_16FlashAttnFwdSm90INS1_25CollectiveMainloopFwdSm90ILi2EN4cute5tupleIJNS5_1CILi1EEES8_S8_EEENS6_IJNS7_ILi128EEENS7_ILi96EEENS7_ILi64EEEEEELi256ENS_10bfloat16_tEfNS_4arch4Sm90ELb1ELb0ELb0ELb0ELb0ELb0ELb1ELb1ELb0ELb1ELb0ELb0EEENS1_21CollectiveEpilogueFwdINS6_IJSA_NS7_ILi256EEESB_EEES9_SE_SG_Li256ELb0ELb1ELb0ELb0EEENS1_30DynamicPersistentTileSchedulerILi256ELi128ELb0ELb1ELb1EEEEEEEEEvNT_6ParamsE)
        .other          _ZN7cutlass13device_kernelIN5flash11enable_sm90INS1_16FlashAttnFwdSm90INS1_25CollectiveMainloopFwdSm90ILi2EN4cute5tupleIJNS5_1CILi1EEES8_S8_EEENS6_IJNS7_ILi128EEENS7_ILi96EEENS7_ILi64EEEEEELi256ENS_10bfloat16_tEfNS_4arch4Sm90ELb1ELb0ELb0ELb0ELb0ELb0ELb1ELb1ELb0ELb1ELb0ELb0EEENS1_21CollectiveEpilogueFwdINS6_IJSA_NS7_ILi256EEESB_EEES9_SE_SG_Li256ELb0ELb1ELb0ELb0EEENS1_30DynamicPersistentTileSchedulerILi256ELi128ELb0ELb1ELb1EEEEEEEEEvNT_6ParamsE,@"STO_CUDA_ENTRY STV_DEFAULT"
_ZN7cutlass13device_kernelIN5flash11enable_sm90INS1_16FlashAttnFwdSm90INS1_25CollectiveMainloopFwdSm90ILi2EN4cute5tupleIJNS5_1CILi1EEES8_S8_EEENS6_IJNS7_ILi128EEENS7_ILi96EEENS7_ILi64EEEEEELi256ENS_10bfloat16_tEfNS_4arch4Sm90ELb1ELb0ELb0ELb0ELb0ELb0ELb1ELb1ELb0ELb1ELb0ELb0EEENS1_21CollectiveEpilogueFwdINS6_IJSA_NS7_ILi256EEESB_EEES9_SE_SG_Li256ELb0ELb1ELb0ELb0EEENS1_30DynamicPersistentTileSchedulerILi256ELi128ELb0ELb1ELb1EEEEEEEEEvNT_6ParamsE:
        /* <DEDUP_REMOVED lines=18> */
.L_x_4353:
[----:B------:R-:W-:Y:S05]  /*0120*/  BSYNC B0 ;  /* 0x0000000000007941 */ /* 0x000fea0003800000 */
.L_x_4352:
        /* <DEDUP_REMOVED lines=43> */
.L_x_4354:
        /* <DEDUP_REMOVED lines=22> */
.L_x_4355:
        /* <DEDUP_REMOVED lines=18> */
.L_x_4356:
        /* <DEDUP_REMOVED lines=22> */
.L_x_4357:
        /* <DEDUP_REMOVED lines=22> */
.L_x_4358:
        /* <DEDUP_REMOVED lines=9> */
.L_x_4360:
[----:B------:R-:W-:-:S08]  /*09b0*/  NOP ;  /* 0x0000000000007918 */ /* 0x000fd00000000000 */
[----:B------:R-:W1:Y:S02]  /*09c0*/  USETMAXREG.TRY_ALLOC.CTAPOOL UP0, 0xf0 ;  /* 0x000000f0000079c8 */ /* 0x000e640008000600 */
[----:B-1----:R-:W-:-:S13]  /*09d0*/  PLOP3.LUT P0, PT, PT, PT, UP0, 0x80, 0x0 ;  /* 0x000000000000781c */ /* 0x002fda0003f0f008 */
[----:B------:R-:W-:Y:S05]  /*09e0*/  @!P0 BRA `(.L_x_4360) ;  /* 0xfffffffc00f08947 */ /* 0x000fea000383ffff */
[----:B------:R-:W1:Y:S01]  /*09f0*/  S2R R0, SR_TID.X ;  /* 0x0000000000007919 */ /* 0x000e620000002100 */
[----:B------:R-:W2:Y:S08]  /*0a00*/  S2UR UR4, SR_CTAID.X ;  /* 0x00000000000479c3 */ /* 0x000eb00000002500 */
[----:B------:R-:W-:Y:S08]  /*0a10*/  BAR.ARV 0x4, 0x180 ;  /* 0x0106000000007b1d */ /* 0x000ff00000002000 */
[----:B------:R-:W-:Y:S06]  /*0a20*/  BAR.ARV 0x8, 0x180 ;  /* 0x0206000000007b1d */ /* 0x000fec0000002000 */
[----:B-1----:R-:W-:-:S04]  /*0a30*/  SHF.R.U32.HI R0, RZ, 0x7, R0 ;  /* 0x00000007ff007819 */ /* 0x002fc80000011600 */
[----:B------:R-:W-:Y:S02]  /*0a40*/  ISETP.NE.AND P0, PT, R0, 0x1, PT ;  /* 0x000000010000780c */ /* 0x000fe40003f05270 */
[----:B------:R-:W2:Y:S11]  /*0a50*/  LDC R0, c[0x0][0xd38] ;  /* 0x00034e00ff007b82 */ /* 0x000eb60000000800 */
[----:B------:R-:W-:Y:S06]  /*0a60*/  @!P0 BAR.ARV 0x9, 0x100 ;  /* 0x0244000000008b1d */ /* 0x000fec0000002000 */
[----:B--2---:R-:W-:-:S13]  /*0a70*/  ISETP.LE.AND P0, PT, R0, UR4, PT ;  /* 0x0000000400007c0c */ /* 0x004fda000bf03270 */
[----:B------:R-:W-:Y:S05]  /*0a80*/  @P0 EXIT ;  /* 0x000000000000094d */ /* 0x000fea0003800000 */
[----:B------:R-:W2:Y:S01]  /*0a90*/  LDL R3, [R1+0x4c] ;  /* 0x00004c0001037983 */ /* 0x000ea20000100800 */
[----:B------:R-:W-:Y:S01]  /*0aa0*/  UMOV UR37, URZ ;  /* 0x0000003f00257c82 */ /* 0x000fe20008000000 */
[----:B------:R-:W-:Y:S01]  /*0ab0*/  UMOV UR36, URZ ;  /* 0x0000003f00247c82 */ /* 0x000fe20008000000 */
[----:B0-----:R-:W0:Y:S02]  /*0ac0*/  S2R R2, SR_TID.X ;  /* 0x0000000000027919 */ /* 0x001e240000002100 */
[----:B0-----:R-:W-:Y:S01]  /*0ad0*/  VIADD R232, R2, 0xffffff80 ;  /* 0xffffff8002e87836 */ /* 0x001fe20000000000 */
[----:B--2---:R-:W-:-:S04]  /*0ae0*/  R2UR UR5, R3 ;  /* 0x00000000030572ca */ /* 0x004fc800000e0000 */
[----:B------:R-:W-:-:S04]  /*0af0*/  SHF.R.S32.HI R3, RZ, 0x1f, R232 ;  /* 0x0000001fff037819 */ /* 0x000fc800000114e8 */
[CC--:B------:R-:W-:Y:S02]  /*0b00*/  LEA.HI R5, R3.reuse, R232.reuse, RZ, 0x7 ;  /* 0x000000e803057211 */ /* 0x0c0fe400078f38ff */
[-C--:B------:R-:W-:Y:S02]  /*0b10*/  LEA.HI R0, R3, R232.reuse, RZ, 0x4 ;  /* 0x000000e803007211 */ /* 0x080fe400078f20ff */
[----:B------:R-:W-:Y:S02]  /*0b20*/  LOP3.LUT R223, R5, 0xffffff80, RZ, 0xc0, !PT ;  /* 0xffffff8005df7812 */ /* 0x000fe400078ec0ff */
[----:B------:R-:W-:Y:S01]  /*0b30*/  SHF.R.S32.HI R9, RZ, 0x4, R0 ;  /* 0x00000004ff097819 */ /* 0x000fe20000011400 */
[----:B------:R-:W-:Y:S01]  /*0b40*/  ULOP3.LUT UR5, UR5, 0x1, URZ, 0xfc, !UPT ;  /* 0x0000000105057892 */ /* 0x000fe2000f8efc3f */
[----:B------:R-:W-:Y:S01]  /*0b50*/  LEA.HI R2, R3, R232, RZ, 0x5 ;  /* 0x000000e803027211 */ /* 0x000fe200078f28ff */
[----:B------:R-:W-:Y:S01]  /*0b60*/  IMAD.IADD R223, R232, 0x1, -R223 ;  /* 0x00000001e8df7824 */ /* 0x000fe200078e0adf */
[----:B------:R-:W-:-:S02]  /*0b70*/  LOP3.LUT R7, R0, 0x3fffff0, RZ, 0xc0, !PT ;  /* 0x03fffff000077812 */ /* 0x000fc400078ec0ff */
[----:B------:R-:W-:Y:S01]  /*0b80*/  LEA.HI R0, R0, R9, RZ, 0x1 ;  /* 0x0000000900007211 */ /* 0x000fe200078f08ff */
[----:B------:R-:W-:Y:S01]  /*0b90*/  IMAD.SHL.U32 R2, R2, 0x20, RZ ;  /* 0x0000002002027824 */ /* 0x000fe200078e00ff */
[----:B------:R-:W-:Y:S01]  /*0ba0*/  SHF.R.S32.HI R4, RZ, 0x1f, R223 ;  /* 0x0000001fff047819 */ /* 0x000fe200000114df */
[----:B------:R-:W-:Y:S01]  /*0bb0*/  IMAD.IADD R7, R232, 0x1, -R7 ;  /* 0x00000001e8077824 */ /* 0x000fe200078e0a07 */
[----:B------:R-:W-:Y:S01]  /*0bc0*/  LOP3.LUT R0, R0, 0x1ffffffe, RZ, 0xc0, !PT ;  /* 0x1ffffffe00007812 */ /* 0x000fe200078ec0ff */
[----:B------:R-:W-:Y:S01]  /*0bd0*/  IMAD.U32 R227, RZ, RZ, UR5 ;  /* 0x00000005ffe37e24 */ /* 0x000fe2000f8e00ff */
[----:B------:R-:W-:Y:S01]  /*0be0*/  LEA.HI R6, R4, R223, RZ, 0x2 ;  /* 0x000000df04067211 */ /* 0x000fe200078f10ff */
[----:B------:R-:W-:Y:S01]  /*0bf0*/  UMOV UR5, URZ ;  /* 0x0000003f00057c82 */ /* 0x000fe20008000000 */
[----:B------:R-:W-:Y:S01]  /*0c00*/  LEA.HI R10, R3, R232, RZ, 0x2 ;  /* 0x000000e8030a7211 */ /* 0x000fe200078f10ff */
[----:B------:R-:W-:Y:S01]  /*0c10*/  IMAD.IADD R0, R9, 0x1, -R0 ;  /* 0x0000000109007824 */ /* 0x000fe200078e0a00 */
[--C-:B------:R-:W-:Y:S01]  /*0c20*/  SHF.R.S32.HI R8, RZ, 0x2, R6.reuse ;  /* 0x00000002ff087819 */ /* 0x100fe20000011406 */
[----:B------:R-:W-:Y:S01]  /*0c30*/  IMAD.U32 R222, RZ, RZ, UR5 ;  /* 0x00000005ffde7e24 */ /* 0x000fe2000f8e00ff */
        /* <DEDUP_REMOVED lines=8> */
[----:B------:R-:W-:Y:S01]  /*0cc0*/  LEA.HI R3, R3, R232, RZ, 0x3 ;  /* 0x000000e803037211 */ /* 0x000fe200078f18ff */
[----:B------:R-:W-:Y:S01]  /*0cd0*/  IMAD R226, R0, 0x8, R7 ;  /* 0x0000000800e27824 */ /* 0x000fe200078e0207 */
[----:B------:R-:W-:-:S02]  /*0ce0*/  LOP3.LUT R11, R11, 0xfffffff8, RZ, 0xc0, !PT ;  /* 0xfffffff80b0b7812 */ /* 0x000fc400078ec0ff */
[----:B------:R-:W-:Y:S02]  /*0cf0*/  LEA.HI R4, R4, R223, RZ, 0x5 ;  /* 0x000000df04047211 */ /* 0x000fe400078f28ff */
[----:B------:R-:W-:Y:S01]  /*0d00*/  LOP3.LUT R9, R5, 0x3fffffe, RZ, 0xc0, !PT ;  /* 0x03fffffe05097812 */ /* 0x000fe200078ec0ff */
[----:B------:R-:W-:Y:S01]  /*0d10*/  IMAD.IADD R11, R8, 0x1, -R11 ;  /* 0x00000001080b7824 */ /* 0x000fe200078e0a0b */
[----:B------:R-:W-:Y:S02]  /*0d20*/  LOP3.LUT R5, R3, 0xfffffff8, RZ, 0xc0, !PT ;  /* 0xfffffff803057812 */ /* 0x000fe400078ec0ff */
[----:B------:R-:W-:Y:S01]  /*0d30*/  SHF.R.S32.HI R4, RZ, 0x5, R4 ;  /* 0x00000005ff047819 */ /* 0x000fe20000011404 */
[----:B------:R-:W-:Y:S01]  /*0d40*/  IMAD.IADD R9, R224, 0x1, -R9 ;  /* 0x00000001e0097824 */ /* 0x000fe200078e0a09 */
[----:B------:R-:W-:Y:S01]  /*0d50*/  LEA.HI R8, R2, R2, RZ, 0x1 ;  /* 0x0000000202087211 */ /* 0x000fe200078f08ff */
[----:B------:R-:W-:Y:S01]  /*0d60*/  IMAD.IADD R218, R232, 0x1, -R5 ;  /* 0x00000001e8da7824 */ /* 0x000fe200078e0a05 */
[----:B------:R-:W-:Y:S01]  /*0d70*/  LOP3.LUT R6, R6, 0x7ffffffc, RZ, 0xc0, !PT ;  /* 0x7ffffffc06067812 */ /* 0x000fe200078ec0ff */
[----:B------:R-:W-:Y:S01]  /*0d80*/  IMAD R4, R4, 0x10, R11 ;  /* 0x0000001004047824 */ /* 0x000fe200078e020b */
[----:B------:R-:W-:Y:S01]  /*0d90*/  LOP3.LUT R11, R8, 0x1ffffffe, RZ, 0xc0, !PT ;  /* 0x1ffffffe080b7812 */ /* 0x000fe200078ec0ff */
[----:B------:R-:W-:Y:S01]  /*0da0*/  IMAD.SHL.U32 R200, R218, 0x8, RZ ;  /* 0x00000008dac87824 */ /* 0x000fe200078e00ff */
[----:B------:R-:W-:Y:S01]  /*0db0*/  SHF.R.S32.HI R221, RZ, 0x3, R3 ;  /* 0x00000003ffdd7819 */ /* 0x000fe20000011403 */
[----:B------:R-:W-:-:S02]  /*0dc0*/  IMAD R225, R9, 0x40, R4 ;  /* 0x0000004009e17824 */ /* 0x000fc400078e0204 */
[C---:B------:R-:W-:Y:S01]  /*0dd0*/  VIADD R205, R200.reuse, 0x40 ;  /* 0x00000040c8cd7836 */ /* 0x040fe20000000000 */
[----:B------:R-:W-:Y:S01]  /*0de0*/  SHF.R.S32.HI R231, RZ, 0x1f, R200 ;  /* 0x0000001fffe77819 */ /* 0x000fe200000114c8 */
[C---:B------:R-:W-:Y:S02]  /*0df0*/  VIADD R204, R200.reuse, 0x80 ;  /* 0x00000080c8cc7836 */ /* 0x040fe40000000000 */
[----:B------:R-:W-:Y:S01]  /*0e00*/  VIADD R206, R200, 0xc0 ;  /* 0x000000c0c8ce7836 */ /* 0x000fe20000000000 */
[----:B------:R-:W-:Y:S01]  /*0e10*/  SHF.R.S32.HI R230, RZ, 0x1f, R205 ;  /* 0x0000001fffe67819 */ /* 0x000fe200000114cd */
[----:B------:R-:W-:Y:S01]  /*0e20*/  IMAD.IADD R202, R2, 0x1, -R11 ;  /* 0x0000000102ca7824 */ /* 0x000fe200078e0a0b */
[----:B------:R-:W-:Y:S01]  /*0e30*/  SHF.R.S32.HI R229, RZ, 0x1f, R204 ;  /* 0x0000001fffe57819 */ /* 0x000fe200000114cc */
[----:B------:R-:W-:Y:S01]  /*0e40*/  IMAD.IADD R203, R223, 0x1, -R6 ;  /* 0x00000001dfcb7824 */ /* 0x000fe200078e0a06 */
[----:B------:R-:W-:Y:S01]  /*0e50*/  SHF.R.S32.HI R228, RZ, 0x1f, R206 ;  /* 0x0000001fffe47819 */ /* 0x000fe200000114ce */
[----:B------:R-:W-:-:S07]  /*0e60*/  IMAD R202, R202, 0x8, R225 ;  /* 0x00000008caca7824 */ /* 0x000fce00078e02e1 */
.L_x_4412:
        /* <DEDUP_REMOVED lines=21> */
.L_x_4361:
[----:B------:R-:W-:Y:S01]  /*0fc0*/  ULDC UR7, c[0x0][0xd54] ;  /* 0x0003550000077ab9 */ /* 0x000fe20000000800 */
[----:B------:R-:W-:Y:S01]  /*0fd0*/  UMOV UR6, UR9 ;  /* 0x0000000900067c82 */ /* 0x000fe20008000000 */
[----:B------:R-:W-:-:S11]  /*0fe0*/  UISETP.NE.AND UP0, UPT, UR7, 0x1, UPT ;  /* 0x000000010700788c */ /* 0x000fd6000bf05270 */
[----:B------:R-:W-:Y:S02]  /*0ff0*/  @UP0 ULDC.64 UR10, c[0x0][0xd58] ;  /* 0x00035600000a0ab9 */ /* 0x000fe40000000a00 */
[----:B------:R-:W-:-:S04]  /*1000*/  UIMAD.WIDE.U32 UR4, UR9, UR10, URZ ;  /* 0x0000000a090472a5 */ /* 0x000fc8000f8e003f */
[----:B------:R-:W-:-:S04]  /*1010*/  @UP0 USHF.R.U32.HI UR6, URZ, UR11, UR5 ;  /* 0x0000000b3f060299 */ /* 0x000fc80008011605 */
[----:B------:R-:W-:-:S12]  /*1020*/  UIMAD UR4, UR6, UR7, URZ ;  /* 0x00000007060472a4 */ /* 0x000fd8000f8e023f */
.L_x_4362:
[----:B------:R-:W0:Y:S01]  /*1030*/  LDC R0, c[0x0][0x448] ;  /* 0x00011200ff007b82 */ /* 0x000e220000000800 */
[----:B------:R-:W-:Y:S01]  /*1040*/  ULOP3.LUT UR5, URZ, UR6, URZ, 0x33, !UPT ;  /* 0x000000063f057292 */ /* 0x000fe2000f8e333f */
[----:B------:R-:W-:Y:S01]  /*1050*/  CS2R R170, SRZ ;  /* 0x0000000000aa7805 */ /* 0x000fe2000001ff00 */
[----:B------:R-:W-:Y:S01]  /*1060*/  ULDC.64 UR10, c[0x0][0x418] ;  /* 0x00010600000a7ab9 */ /* 0x000fe20000000a00 */
[----:B------:R-:W-:Y:S01]  /*1070*/  ULDC UR6, c[0x0][0xd3c] ;  /* 0x00034f0000067ab9 */ /* 0x000fe20000000800 */
[----:B------:R-:W-:Y:S01]  /*1080*/  UISETP.NE.U32.AND UP0, UPT, UR10, URZ, UPT ;  /* 0x0000003f0a00728c */ /* 0x000fe2000bf05070 */
[----:B------:R-:W-:Y:S01]  /*1090*/  CS2R R148, SRZ ;  /* 0x0000000000947805 */ /* 0x000fe2000001ff00 */
[----:B------:R-:W-:Y:S01]  /*10a0*/  UIADD3 UR5, UR5, UR6, URZ ;  /* 0x0000000605057290 */ /* 0x000fe2000fffe03f */
[----:B------:R-:W-:Y:S01]  /*10b0*/  CS2R R168, SRZ ;  /* 0x0000000000a87805 */ /* 0x000fe2000001ff00 */
[----:B------:R-:W-:Y:S01]  /*10c0*/  UISETP.NE.AND.EX UP0, UPT, UR11, URZ, UPT, UP0 ;  /* 0x0000003f0b00728c */ /* 0x000fe2000bf05300 */
[----:B------:R-:W-:Y:S01]  /*10d0*/  CS2R R144, SRZ ;  /* 0x0000000000907805 */ /* 0x000fe2000001ff00 */
[----:B------:R-:W-:Y:S01]  /*10e0*/  USHF.L.U32 UR38, UR5, 0x7, URZ ;  /* 0x0000000705267899 */ /* 0x000fe2000800063f */
[----:B------:R-:W-:Y:S01]  /*10f0*/  CS2R R120, SRZ ;  /* 0x0000000000787805 */ /* 0x000fe2000001ff00 */
[----:B------:R-:W-:Y:S01]  /*1100*/  ULDC UR6, c[0x0][0x424] ;  /* 0x0001090000067ab9 */ /* 0x000fe20000000800 */
[----:B------:R-:W-:Y:S01]  /*1110*/  ULDC UR5, c[0x0][0x288] ;  /* 0x0000a20000057ab9 */ /* 0x000fe20000000800 */
[----:B------:R-:W-:Y:S01]  /*1120*/  UIADD3 UR10, UR38, 0x7f, URZ ;  /* 0x0000007f260a7890 */ /* 0x000fe2000fffe03f */
[----:B------:R-:W-:Y:S01]  /*1130*/  CS2R R116, SRZ ;  /* 0x0000000000747805 */ /* 0x000fe2000001ff00 */
[----:B------:R-:W-:Y:S01]  /*1140*/  UIADD3 UR5, -UR5, 0x60, URZ ;  /* 0x0000006005057890 */ /* 0x000fe2000fffe13f */
[----:B------:R-:W-:Y:S01]  /*1150*/  CS2R R140, SRZ ;  /* 0x00000000008c7805 */ /* 0x000fe2000001ff00 */
[----:B------:R-:W-:Y:S01]  /*1160*/  USEL UR12, UR6, 0x1, UP0 ;  /* 0x00000001060c7887 */ /* 0x000fe20008000000 */
[----:B------:R-:W-:Y:S01]  /*1170*/  CS2R R112, SRZ ;  /* 0x0000000000707805 */ /* 0x000fe2000001ff00 */
[----:B------:R-:W-:Y:S01]  /*1180*/  ULDC UR7, c[0x0][0x2f0] ;  /* 0x0000bc0000077ab9 */ /* 0x000fe20000000800 */
[----:B------:R-:W-:Y:S01]  /*1190*/  UIADD3 UR4, UR9, -UR4, URZ ;  /* 0x8000000409047290 */ /* 0x000fe2000fffe03f */
[----:B------:R-:W-:-:S02]  /*11a0*/  CS2R R108, SRZ ;  /* 0x00000000006c7805 */ /* 0x000fc4000001ff00 */
[----:B0-----:R-:W-:Y:S01]  /*11b0*/  ISETP.NE.AND P0, PT, R0, 0x1, PT ;  /* 0x000000010000780c */ /* 0x001fe20003f05270 */
[----:B------:R-:W-:Y:S01]  /*11c0*/  IMAD.U32 R0, RZ, RZ, UR10 ;  /* 0x0000000aff007e24 */ /* 0x000fe2000f8e00ff */
[----:B------:R-:W-:Y:S02]  /*11d0*/  UIMAD UR5, UR12, UR7, UR5 ;  /* 0x000000070c0572a4 */ /* 0x000fe4000f8e0205 */
[----:B------:R-:W-:Y:S01]  /*11e0*/  IMAD.U32 R201, RZ, RZ, UR12 ;  /* 0x0000000cffc97e24 */ /* 0x000fe2000f8e00ff */
[----:B------:R-:W-:Y:S01]  /*11f0*/  UIMAD UR6, UR12, UR7, 0x5f ;  /* 0x0000005f0c0674a4 */ /* 0x000fe2000f8e0207 */
[----:B------:R-:W-:Y:S01]  /*1200*/  CS2R R136, SRZ ;  /* 0x0000000000887805 */ /* 0x000fe2000001ff00 */
[----:B------:R-:W-:Y:S01]  /*1210*/  ULDC UR9, c[0x0][0xd48] ;  /* 0x0003520000097ab9 */ /* 0x000fe20000000800 */
[----:B------:R-:W-:Y:S01]  /*1220*/  CS2R R104, SRZ ;  /* 0x0000000000687805 */ /* 0x000fe2000001ff00 */
[----:B------:R-:W-:Y:S01]  /*1230*/  UISETP.NE.AND UP0, UPT, UR9, 0x1, UPT ;  /* 0x000000010900788c */ /* 0x000fe2000bf05270 */
[----:B------:R-:W-:Y:S01]  /*1240*/  CS2R R100, SRZ ;  /* 0x0000000000647805 */ /* 0x000fe2000001ff00 */
[----:B------:R-:W-:Y:S01]  /*1250*/  UIMAD.WIDE UR6, UR6, 0x2aaaaaab, URZ ;  /* 0x2aaaaaab060678a5 */ /* 0x000fe2000f8e023f */
[----:B------:R-:W-:-:S02]  /*1260*/  CS2R R132, SRZ ;  /* 0x0000000000847805 */ /* 0x000fc4000001ff00 */
[----:B------:R-:W-:Y:S01]  /*1270*/  CS2R R96, SRZ ;  /* 0x0000000000607805 */ /* 0x000fe2000001ff00 */
[----:B------:R-:W0:Y:S01]  /*1280*/  @P0 LDC R2, c[0x0][0x44c] ;  /* 0x00011300ff020b82 */ /* 0x000e220000000800 */
[----:B------:R-:W-:Y:S01]  /*1290*/  USHF.R.U32.HI UR6, URZ, 0x1f, UR7 ;  /* 0x0000001f3f067899 */ /* 0x000fe20008011607 */
[----:B------:R-:W-:Y:S02]  /*12a0*/  CS2R R92, SRZ ;  /* 0x00000000005c7805 */ /* 0x000fe4000001ff00 */
[----:B------:R-:W-:Y:S02]  /*12b0*/  CS2R R128, SRZ ;  /* 0x0000000000807805 */ /* 0x000fe4000001ff00 */
[----:B------:R-:W-:Y:S01]  /*12c0*/  CS2R R88, SRZ ;  /* 0x0000000000587805 */ /* 0x000fe2000001ff00 */
[----:B------:R-:W-:Y:S01]  /*12d0*/  ULEA.HI.SX32 UR6, UR7, UR6, 0x1c ;  /* 0x0000000607067291 */ /* 0x000fe2000f8fe23f */
[----:B------:R-:W-:Y:S02]  /*12e0*/  CS2R R84, SRZ ;  /* 0x0000000000547805 */ /* 0x000fe4000001ff00 */
[----:B------:R-:W-:Y:S01]  /*12f0*/  CS2R R124, SRZ ;  /* 0x00000000007c7805 */ /* 0x000fe2000001ff00 */
[----:B------:R-:W1:Y:S01]  /*1300*/  @P0 LDC R3, c[0x0][0x450] ;  /* 0x00011400ff030b82 */ /* 0x000e620000000800 */
[----:B------:R-:W-:Y:S01]  /*1310*/  @UP0 ULDC UR7, c[0x0][0xd50] ;  /* 0x0003540000070ab9 */ /* 0x000fe20000000800 */
        /* <DEDUP_REMOVED lines=14> */
[----:B0-----:R-:W-:Y:S01]  /*1400*/  @P0 IMAD.HI.U32 R2, R2, UR10, RZ ;  /* 0x0000000a02020c27 */ /* 0x001fe2000f8e00ff */
[----:B------:R-:W-:Y:S02]  /*1410*/  CS2R R36, SRZ ;  /* 0x0000000000247805 */ /* 0x000fe4000001ff00 */
[----:B------:R-:W-:Y:S02]  /*1420*/  CS2R R98, SRZ ;  /* 0x0000000000627805 */ /* 0x000fe4000001ff00 */
[----:B------:R-:W-:Y:S02]  /*1430*/  CS2R R186, SRZ ;  /* 0x0000000000ba7805 */ /* 0x000fe4000001ff00 */
[----:B------:R-:W-:Y:S02]  /*1440*/  CS2R R94, SRZ ;  /* 0x00000000005e7805 */ /* 0x000fe4000001ff00 */
[----:B------:R-:W-:-:S02]  /*1450*/  CS2R R90, SRZ ;  /* 0x00000000005a7805 */ /* 0x000fc4000001ff00 */
[----:B------:R-:W-:Y:S02]  /*1460*/  CS2R R184, SRZ ;  /* 0x0000000000b87805 */ /* 0x000fe4000001ff00 */
[----:B------:R-:W-:Y:S02]  /*1470*/  CS2R R86, SRZ ;  /* 0x0000000000567805 */ /* 0x000fe4000001ff00 */
[----:B-1----:R-:W-:Y:S02]  /*1480*/  @P0 SHF.R.U32.HI R0, RZ, R3, R2 ;  /* 0x00000003ff000219 */ /* 0x002fe40000011602 */
[----:B------:R-:W-:Y:S02]  /*1490*/  CS2R R82, SRZ ;  /* 0x0000000000527805 */ /* 0x000fe4000001ff00 */
[----:B------:R-:W-:Y:S02]  /*14a0*/  PLOP3.LUT P0, PT, PT, PT, PT, 0x80, 0x0 ;  /* 0x000000000000781c */ /* 0x000fe40003f0f070 */
[----:B------:R-:W-:-:S02]  /*14b0*/  CS2R R182, SRZ ;  /* 0x0000000000b67805 */ /* 0x000fc4000001ff00 */
[----:B------:R-:W-:Y:S01]  /*14c0*/  CS2R R78, SRZ ;  /* 0x00000000004e7805 */ /* 0x000fe2000001ff00 */
[----:B------:R-:W-:Y:S01]  /*14d0*/  VIADD R0, R0, UR5 ;  /* 0x0000000500007c36 */ /* 0x000fe20008000000 */
[----:B------:R-:W-:Y:S01]  /*14e0*/  ULDC UR5, c[0x0][0xd54] ;  /* 0x0003550000057ab9 */ /* 0x000fe20000000800 */
[----:B------:R-:W-:Y:S01]  /*14f0*/  CS2R R74, SRZ ;  /* 0x00000000004a7805 */ /* 0x000fe2000001ff00 */
[----:B------:R-:W-:Y:S01]  /*1500*/  UIMAD UR8, UR8, UR5, UR4 ;  /* 0x00000005080872a4 */ /* 0x000fe2000f8e0204 */
[----:B------:R-:W-:Y:S01]  /*1510*/  IMAD.HI R0, R0, 0x2aaaaaab, RZ ;  /* 0x2aaaaaab00007827 */ /* 0x000fe200078e02ff */
[----:B------:R-:W-:Y:S01]  /*1520*/  CS2R R180, SRZ ;  /* 0x0000000000b47805 */ /* 0x000fe2000001ff00 */
[----:B------:R-:W-:Y:S01]  /*1530*/  @UP0 ULDC UR4, c[0x0][0xd4c] ;  /* 0x0003530000040ab9 */ /* 0x000fe20000000800 */
[----:B------:R-:W-:Y:S01]  /*1540*/  CS2R R70, SRZ ;  /* 0x0000000000467805 */ /* 0x000fe2000001ff00 */
[----:B------:R-:W-:Y:S01]  /*1550*/  UIMAD.WIDE.U32 UR4, UR8, UR4, URZ ;  /* 0x00000004080472a5 */ /* 0x000fe2000f8e003f */
[----:B------:R-:W-:Y:S01]  /*1560*/  SHF.R.U32.HI R3, RZ, 0x1f, R0 ;  /* 0x0000001fff037819 */ /* 0x000fe20000011600 */
[----:B------:R-:W-:Y:S01]  /*1570*/  UMOV UR10, UR8 ;  /* 0x00000008000a7c82 */ /* 0x000fe20008000000 */
[----:B------:R-:W-:Y:S01]  /*1580*/  CS2R R66, SRZ ;  /* 0x0000000000427805 */ /* 0x000fe2000001ff00 */
[----:B------:R-:W-:Y:S01]  /*1590*/  @UP0 USHF.R.U32.HI UR10, URZ, UR7, UR5 ;  /* 0x000000073f0a0299 */ /* 0x000fe20008011605 */
[----:B------:R-:W-:-:S02]  /*15a0*/  LEA.HI.SX32 R156, R0, R3, 0x1c ;  /* 0x00000003009c7211 */ /* 0x000fc400078fe2ff */
[----:B------:R-:W-:Y:S01]  /*15b0*/  CS2R R2, SRZ ;  /* 0x0000000000027805 */ /* 0x000fe2000001ff00 */
[----:B------:R-:W-:Y:S01]  /*15c0*/  IMAD.MOV.U32 R0, RZ, RZ, RZ ;  /* 0x000000ffff007224 */ /* 0x000fe200078e00ff */
[----:B------:R-:W-:Y:S01]  /*15d0*/  UIADD3 UR4, -UR10, URZ, URZ ;  /* 0x0000003f0a047290 */ /* 0x000fe2000fffe13f */
[----:B------:R-:W-:Y:S01]  /*15e0*/  VIMNMX R156, R156, UR6, PT ;  /* 0x000000069c9c7c48 */ /* 0x000fe2000bfe0100 */
[----:B------:R-:W-:Y:S01]  /*15f0*/  IMAD.U32 R220, RZ, RZ, UR10 ;  /* 0x0000000affdc7e24 */ /* 0x000fe2000f8e00ff */
[----:B------:R-:W-:Y:S01]  /*1600*/  CS2R R178, SRZ ;  /* 0x0000000000b27805 */ /* 0x000fe2000001ff00 */
[----:B------:R-:W-:Y:S01]  /*1610*/  UIMAD UR4, UR9, UR4, UR8 ;  /* 0x00000004090472a4 */ /* 0x000fe2000f8e0208 */
[----:B------:R-:W-:Y:S02]  /*1620*/  ISETP.GE.AND P1, PT, R156, 0x1, PT ;  /* 0x000000019c00780c */ /* 0x000fe40003f26270 */
[----:B------:R-:W-:Y:S02]  /*1630*/  CS2R R62, SRZ ;  /* 0x00000000003e7805 */ /* 0x000fe4000001ff00 */
[----:B------:R-:W-:-:S02]  /*1640*/  CS2R R58, SRZ ;  /* 0x00000000003a7805 */ /* 0x000fc4000001ff00 */
[----:B------:R-:W-:Y:S02]  /*1650*/  CS2R R176, SRZ ;  /* 0x0000000000b07805 */ /* 0x000fe4000001ff00 */
[----:B------:R-:W-:Y:S01]  /*1660*/  CS2R R54, SRZ ;  /* 0x0000000000367805 */ /* 0x000fe2000001ff00 */
[----:B------:R-:W-:Y:S01]  /*1670*/  IMAD.U32 R219, RZ, RZ, UR4 ;  /* 0x00000004ffdb7e24 */ /* 0x000fe2000f8e00ff */
        /* <DEDUP_REMOVED lines=8> */
[----:B------:R-:W-:Y:S01]  /*1700*/  CS2R R26, SRZ ;  /* 0x00000000001a7805 */ /* 0x000fe2000001ff00 */
[----:B------:R-:W-:Y:S01]  /*1710*/  IMAD.MOV.U32 R30, RZ, RZ, RZ ;  /* 0x000000ffff1e7224 */ /* 0x000fe200078e00ff */
[----:B------:R-:W-:-:S02]  /*1720*/  CS2R R28, SRZ ;  /* 0x00000000001c7805 */ /* 0x000fc4000001ff00 */
        /* <DEDUP_REMOVED lines=14> */
[----:B------:R-:W-:Y:S02]  /*1810*/  USHF.R.U32.HI UR4, URZ, 0x4, UR5 ;  /* 0x000000043f047899 */ /* 0x000fe40008011605 */
[----:B------:R-:W-:Y:S02]  /*1820*/  UIADD3 UR5, UR5, 0xa000, URZ ;  /* 0x0000a00005057890 */ /* 0x000fe4000fffe03f */
[----:B------:R-:W-:Y:S02]  /*1830*/  ULOP3.LUT UR4, UR4, 0x3fff, URZ, 0xc0, !UPT ;  /* 0x00003fff04047892 */ /* 0x000fe4000f8ec03f */
[----:B------:R-:W-:Y:S02]  /*1840*/  USHF.R.U32.HI UR5, URZ, 0x4, UR5 ;  /* 0x000000043f057899 */ /* 0x000fe40008011605 */
[----:B------:R-:W-:Y:S02]  /*1850*/  ULOP3.LUT UR41, UR4, 0x10000, URZ, 0xfc, !UPT ;  /* 0x0001000004297892 */ /* 0x000fe4000f8efc3f */
[----:B------:R-:W-:-:S03]  /*1860*/  ULOP3.LUT UR40, UR5, 0x3fff, URZ, 0xc0, !UPT ;  /* 0x00003fff05287892 */ /* 0x000fc6000f8ec03f */
[----:B------:R-:W-:Y:S02]  /*1870*/  UMOV UR5, 0x40000040 ;  /* 0x4000004000057882 */ /* 0x000fe40000000000 */
[----:B------:R-:W-:Y:S01]  /*1880*/  UMOV UR4, UR41 ;  /* 0x0000002900047c82 */ /* 0x000fe20008000000 */
[----:B------:R-:W-:Y:S02]  /*1890*/  IMAD.U32 R23, RZ, RZ, UR5 ;  /* 0x00000005ff177e24 */ /* 0x000fe4000f8e00ff */
[----:B------:R-:W-:Y:S01]  /*18a0*/  IMAD.U32 R22, RZ, RZ, UR4 ;  /* 0x00000004ff167e24 */ /* 0x000fe2000f8e00ff */
        /* <DEDUP_REMOVED lines=17> */
.L_x_4364:
[----:B------:R-:W-:Y:S01]  /*19c0*/  R2UR UR5, R222 ;  /* 0x00000000de0572ca */ /* 0x000fe200000e0000 */
[----:B------:R-:W0:Y:S01]  /*19d0*/  S2R R3, SR_CgaCtaId ;  /* 0x0000000000037919 */ /* 0x000e220000008800 */
[----:B------:R-:W-:Y:S01]  /*19e0*/  MOV R0, 0x400 ;  /* 0x0000040000007802 */ /* 0x000fe20000000f00 */
[----:B------:R-:W1:Y:S10]  /*19f0*/  S2R R16, SR_TID.X ;  /* 0x0000000000107919 */ /* 0x000e740000002100 */
[----:B------:R-:W-:-:S04]  /*1a00*/  ULEA.HI UR4, UR5, UR5, URZ, 0x1 ;  /* 0x0000000505047291 */ /* 0x000fc8000f8f083f */
[----:B------:R-:W-:-:S04]  /*1a10*/  ULOP3.LUT UR4, UR4, 0xfffffffe, URZ, 0xc0, !UPT ;  /* 0xfffffffe04047892 */ /* 0x000fc8000f8ec03f */
[----:B------:R-:W-:-:S06]  /*1a20*/  UIADD3 UR4, UR5, -UR4, URZ ;  /* 0x8000000405047290 */ /* 0x000fcc000fffe03f */
[----:B------:R-:W-:-:S05]  /*1a30*/  IMAD.U32 R2, RZ, RZ, UR4 ;  /* 0x00000004ff027e24 */ /* 0x000fca000f8e00ff */
[----:B------:R-:W-:Y:S02]  /*1a40*/  SHF.L.U32 R2, R2, 0x1f, RZ ;  /* 0x0000001f02027819 */ /* 0x000fe400000006ff */
[----:B0-----:R-:W-:Y:S02]  /*1a50*/  LEA R5, R3, R0, 0x18 ;  /* 0x0000000003057211 */ /* 0x001fe400078ec0ff */
[----:B-1----:R-:W-:Y:S02]  /*1a60*/  SHF.R.U32.HI R16, RZ, 0x7, R16 ;  /* 0x00000007ff107819 */ /* 0x002fe40000011610 */
[----:B------:R-:W0:Y:S03]  /*1a70*/  SYNCS.PHASECHK.TRANS64.TRYWAIT P0, [R5+URZ+0x32400], R2 ;  /* 0x03240002050075a7 */ /* 0x000e26000800017f */
[----:B------:R-:W-:Y:S01]  /*1a80*/  VIADD R215, R16, 0x8 ;  /* 0x0000000810d77836 */ /* 0x000fe20000000000 */
[----:B0-----:R-:W-:Y:S06]  /*1a90*/  @!P0 BRA `(.L_x_4365) ;  /* 0x000000fc002c8947 */ /* 0x001fec0003800000 */
.L_x_4522:
[----:B------:R-:W-:Y:S05]  /*1aa0*/  WARPSYNC.ALL ;  /* 0x0000000000007948 */ /* 0x000fea0003800000 */
[----:B------:R-:W-:Y:S01]  /*1ab0*/  R2UR UR4, R227 ;  /* 0x00000000e30472ca */ /* 0x000fe200000e0000 */
[----:B------:R1:W-:-:S12]  /*1ac0*/  BAR.SYNC.DEFER_BLOCKING R215, 0x100 ;  /* 0x000400d70000751d */ /* 0x0003d80000010000 */
[----:B------:R-:W-:-:S05]  /*1ad0*/  IMAD.U32 R0, RZ, RZ, UR4 ;  /* 0x00000004ff007e24 */ /* 0x000fca000f8e00ff */
[----:B------:R-:W-:-:S13]  /*1ae0*/  ISETP.NE.AND P0, PT, R0, 0x3, PT ;  /* 0x000000030000780c */ /* 0x000fda0003f05270 */
[----:B-1----:R-:W-:Y:S05]  /*1af0*/  @!P0 BRA `(.L_x_4366) ;  /* 0x0000000000048947 */ /* 0x002fea0003800000 */
[----:B------:R-:W-:Y:S01]  /*1b00*/  BPT.TRAP 0x1 ;  /* 0x000000040000795c */ /* 0x000fe20000300000 */
.L_x_4366:
[----:B------:R-:W-:Y:S02]  /*1b10*/  IMAD.U32 R3, RZ, RZ, UR37 ;  /* 0x00000025ff037e24 */ /* 0x000fe4000f8e00ff */
[----:B------:R-:W-:-:S03]  /*1b20*/  IMAD.U32 R0, RZ, RZ, UR36 ;  /* 0x00000024ff007e24 */ /* 0x000fc6000f8e00ff */
[----:B------:R-:W-:Y:S01]  /*1b30*/  SHF.L.U32 R3, R3, 0x1f, RZ ;  /* 0x0000001f03037819 */ /* 0x000fe200000006ff */
[----:B------:R-:W-:-:S04]  /*1b40*/  IMAD R0, R0, 0x8, R5 ;  /* 0x0000000800007824 */ /* 0x000fc800078e0205 */
[----:B------:R1:W2:Y:S01]  /*1b50*/  SYNCS.PHASECHK.TRANS64.TRYWAIT P1, [R0+URZ+0x32430], R3 ;  /* 0x03243003000075a7 */ /* 0x0002a2000802017f */
[----:B------:R-:W-:Y:S05]  /*1b60*/  @!P0 BRA `(.L_x_4367) ;  /* 0x0000000000048947 */ /* 0x000fea0003800000 */
[----:B------:R-:W-:Y:S01]  /*1b70*/  BPT.TRAP 0x1 ;  /* 0x000000040000795c */ /* 0x000fe20000300000 */
.L_x_4367:
[----:B--2---:R-:W-:Y:S05]  /*1b80*/  @P1 BRA `(.L_x_4368) ;  /* 0x0000000000081947 */ /* 0x004fea0003800000 */
[----:B------:R-:W2:Y:S02]  /*1b90*/  SYNCS.PHASECHK.TRANS64.TRYWAIT P1, [R0+URZ+0x32430], R3 ;  /* 0x03243003000075a7 */ /* 0x000ea4000802017f */
[----:B--2---:R-:W-:Y:S05]  /*1ba0*/  @!P1 BRA `(.L_x_4369) ;  /* 0x000000f800fc9947 */ /* 0x004fea0003800000 */
.L_x_4368:
[----:B------:R-:W-:Y:S01]  /*1bb0*/  R2UR UR4, R5 ;  /* 0x00000000050472ca */ /* 0x000fe200000e0000 */
[----:B------:R-:W-:Y:S01]  /*1bc0*/  WARPGROUP.ARRIVE ;  /* 0x00000000000079c5 */ /* 0x000fe20000000000 */
[----:B------:R-:W-:Y:S01]  /*1bd0*/  UMOV UR8, UR41 ;  /* 0x0000002900087c82 */ /* 0x000fe20008000000 */
[----:B------:R-:W-:Y:S01]  /*1be0*/  UMOV UR9, 0x40000040 ;  /* 0x4000004000097882 */ /* 0x000fe20000000000 */
[----:B------:R-:W-:Y:S01]  /*1bf0*/  UMOV UR11, 0x40000040 ;  /* 0x40000040000b7882 */ /* 0x000fe20000000000 */
[----:B------:R-:W-:-:S08]  /*1c00*/  UIADD3 UR5, UR41, 0x2, URZ ;  /* 0x0000000229057890 */ /* 0x000fd0000fffe03f */
[----:B------:R-:W-:-:S04]  /*1c10*/  UIADD3 UR4, UR4, 0x1c400, URZ ;  /* 0x0001c40004047890 */ /* 0x000fc8000fffe03f */
[----:B------:R-:W-:-:S04]  /*1c20*/  USHF.R.U32.HI UR4, URZ, 0x4, UR4 ;  /* 0x000000043f047899 */ /* 0x000fc80008011604 */
[----:B------:R-:W-:-:S04]  /*1c30*/  ULOP3.LUT UR4, UR4, 0x3fff, URZ, 0xc0, !UPT ;  /* 0x00003fff04047892 */ /* 0x000fc8000f8ec03f */
[----:B------:R-:W-:-:S04]  /*1c40*/  ULOP3.LUT UR39, UR4, 0x10000, URZ, 0xfc, !UPT ;  /* 0x0001000004277892 */ /* 0x000fc8000f8efc3f */
[----:B------:R-:W-:-:S04]  /*1c50*/  UIMAD UR4, UR36, 0x300, UR39 ;  /* 0x00000300240478a4 */ /* 0x000fc8000f8e0227 */
[----:B------:R-:W-:-:S03]  /*1c60*/  UIADD3 UR6, UR4, 0x2, URZ ;  /* 0x0000000204067890 */ /* 0x000fc6000fffe03f */
[----:B------:R-:W-:Y:S02]  /*1c70*/  UMOV UR10, UR4 ;  /* 0x00000004000a7c82 */ /* 0x000fe40008000000 */
        /* <DEDUP_REMOVED lines=35> */
.L_x_4523:
[----:B------:R-:W-:Y:S05]  /*1eb0*/  @!P0 BRA `(.L_x_4371) ;  /* 0x0000000000048947 */ /* 0x000fea0003800000 */
[----:B------:R-:W-:Y:S01]  /*1ec0*/  BPT.TRAP 0x1 ;  /* 0x000000040000795c */ /* 0x000fe20000300000 */
.L_x_4371:
[----:B------:R4:W0:Y:S01]  /*1ed0*/  SYNCS.PHASECHK.TRANS64.TRYWAIT P1, [R0+URZ+0x32450], R3 ;  /* 0x03245003000075a7 */ /* 0x000822000802017f */
[----:B------:R-:W-:Y:S05]  /*1ee0*/  @!P0 BRA `(.L_x_4372) ;  /* 0x0000000000048947 */ /* 0x000fea0003800000 */
[----:B------:R-:W-:Y:S01]  /*1ef0*/  BPT.TRAP 0x1 ;  /* 0x000000040000795c */ /* 0x000fe20000300000 */
.L_x_4372:
[----:B0-----:R-:W-:Y:S05]  /*1f00*/  @P1 BRA `(.L_x_4373) ;  /* 0x0000000000081947 */ /* 0x001fea0003800000 */
[----:B------:R-:W0:Y:S02]  /*1f10*/  SYNCS.PHASECHK.TRANS64.TRYWAIT P1, [R0+URZ+0x32450], R3 ;  /* 0x03245003000075a7 */ /* 0x000e24000802017f */
[----:B0-----:R-:W-:Y:S05]  /*1f20*/  @!P1 BRA `(.L_x_4374) ;  /* 0x000000f800449947 */ /* 0x001fea0003800000 */
.L_x_4373:
[----:B------:R-:W-:Y:S01]  /*1f30*/  R2UR UR4, R5 ;  /* 0x00000000050472ca */ /* 0x000fe200000e0000 */
[----:B------:R-:W-:Y:S01]  /*1f40*/  WARPGROUP.ARRIVE ;  /* 0x00000000000079c5 */ /* 0x000fe20000000000 */
[----:B------:R-:W-:Y:S01]  /*1f50*/  UMOV UR9, 0x40000040 ;  /* 0x4000004000097882 */ /* 0x000fe20000000000 */
[----:B------:R-:W-:Y:S01]  /*1f60*/  UMOV UR11, 0x40000040 ;  /* 0x40000040000b7882 */ /* 0x000fe20000000000 */
[----:B------:R-:W-:Y:S01]  /*1f70*/  IMAD.U32 R11, RZ, RZ, UR9 ;  /* 0x00000009ff0b7e24 */ /* 0x000fe2000f8e00ff */
[----:B------:R-:W-:Y:S01]  /*1f80*/  UMOV UR13, 0x40000040 ;  /* 0x40000040000d7882 */ /* 0x000fe20000000000 */
[----:B------:R-:W-:Y:S01]  /*1f90*/  UMOV UR15, 0x40000040 ;  /* 0x40000040000f7882 */ /* 0x000fe20000000000 */
[----:B------:R-:W-:Y:S01]  /*1fa0*/  IMAD.U32 R9, RZ, RZ, UR13 ;  /* 0x0000000dff097e24 */ /* 0x000fe2000f8e00ff */
[----:B------:R-:W-:Y:S01]  /*1fb0*/  UMOV UR17, 0x40000040 ;  /* 0x4000004000117882 */ /* 0x000fe20000000000 */
[----:B------:R-:W-:Y:S01]  /*1fc0*/  UMOV UR19, 0x40000040 ;  /* 0x4000004000137882 */ /* 0x000fe20000000000 */
[----:B------:R-:W-:Y:S01]  /*1fd0*/  UMOV UR21, 0x40000040 ;  /* 0x4000004000157882 */ /* 0x000fe20000000000 */
[----:B------:R-:W-:Y:S01]  /*1fe0*/  UMOV UR23, 0x40000040 ;  /* 0x4000004000177882 */ /* 0x000fe20000000000 */
[----:B------:R-:W-:Y:S01]  /*1ff0*/  UMOV UR25, 0x40000040 ;  /* 0x4000004000197882 */ /* 0x000fe20000000000 */
[----:B------:R-:W-:Y:S01]  /*2000*/  UIADD3 UR4, UR4, 0x400, URZ ;  /* 0x0000040004047890 */ /* 0x000fe2000fffe03f */
[----:B------:R-:W0:Y:S01]  /*2010*/  LDC R72, c[0x0][0x448] ;  /* 0x00011200ff487b82 */ /* 0x000e220000000800 */
[----:B------:R-:W-:Y:S01]  /*2020*/  UMOV UR27, 0x40000040 ;  /* 0x40000040001b7882 */ /* 0x000fe20000000000 */
[----:B------:R-:W-:Y:S01]  /*2030*/  UMOV UR29, 0x40000040 ;  /* 0x40000040001d7882 */ /* 0x000fe20000000000 */
[----:B------:R-:W-:Y:S01]  /*2040*/  USHF.R.U32.HI UR4, URZ, 0x4, UR4 ;  /* 0x000000043f047899 */ /* 0x000fe20008011604 */
[----:B------:R-:W-:Y:S01]  /*2050*/  MOV R12, UR39 ;  /* 0x00000027000c7c02 */ /* 0x000fe20008000f00 */
[----:B------:R-:W-:Y:S01]  /*2060*/  UMOV UR31, 0x40000040 ;  /* 0x40000040001f7882 */ /* 0x000fe20000000000 */
[----:B------:R-:W-:Y:S01]  /*2070*/  UMOV UR33, 0x40000040 ;  /* 0x4000004000217882 */ /* 0x000fe20000000000 */
[----:B------:R-:W-:Y:S01]  /*2080*/  ULOP3.LUT UR6, UR4, 0x3fff, URZ, 0xc0, !UPT ;  /* 0x00003fff04067892 */ /* 0x000fe2000f8ec03f */
[----:B------:R-:W-:Y:S01]  /*2090*/  MOV R13, UR38 ;  /* 0x00000026000d7c02 */ /* 0x000fe20008000f00 */
[----:B------:R-:W-:Y:S01]  /*20a0*/  ULOP3.LUT UR4, UR40, 0x10000, URZ, 0xfc, !UPT ;  /* 0x0001000028047892 */ /* 0x000fe2000f8efc3f */
[----:B------:R-:W-:Y:S01]  /*20b0*/  MOV R20, UR37 ;  /* 0x0000002500147c02 */ /* 0x000fe20008000f00 */
[----:B------:R-:W-:Y:S01]  /*20c0*/  ULOP3.LUT UR7, UR6, 0x10000, URZ, 0xfc, !UPT ;  /* 0x0001000006077892 */ /* 0x000fe2000f8efc3f */
[----:B------:R-:W-:Y:S01]  /*20d0*/  MOV R21, UR36 ;  /* 0x0000002400157c02 */ /* 0x000fe20008000f00 */
[----:B------:R-:W-:Y:S01]  /*20e0*/  UIADD3 UR16, UR4, 0x404, URZ ;  /* 0x0000040404107890 */ /* 0x000fe2000fffe03f */
[----:B------:R-:W5:Y:S01]  /*20f0*/  LDC R214, c[0x0][0x2f0] ;  /* 0x0000bc00ffd67b82 */ /* 0x000f620000000800 */
[----:B------:R-:W-:Y:S01]  /*2100*/  UIMAD UR5, UR36, 0xc00, UR7 ;  /* 0x00000c00240578a4 */ /* 0x000fe2000f8e0207 */
[----:B------:R-:W-:Y:S01]  /*2110*/  R2UR UR56, R201 ;  /* 0x00000000c93872ca */ /* 0x000fe200000e0000 */
[----:B------:R-:W-:Y:S01]  /*2120*/  UMOV UR8, UR4 ;  /* 0x0000000400087c82 */ /* 0x000fe20008000000 */
[----:B------:R-:W-:Y:S01]  /*2130*/  UIADD3 UR20, UR4, 0x406, URZ ;  /* 0x0000040604147890 */ /* 0x000fe2000fffe03f */
[----:B------:R-:W-:Y:S01]  /*2140*/  IMAD.U32 R10, RZ, RZ, UR8 ;  /* 0x00000008ff0a7e24 */ /* 0x000fe2000f8e00ff */
[----:B------:R-:W-:Y:S01]  /*2150*/  UIADD3 UR18, UR5, 0x304, URZ ;  /* 0x0000030405127890 */ /* 0x000fe2000fffe03f */
[----:B------:R-:W5:Y:S01]  /*2160*/  S2R R74, SR_TID.X ;  /* 0x00000000004a7919 */ /* 0x000f620000002100 */
[----:B------:R-:W-:Y:S01]  /*2170*/  UMOV UR10, UR5 ;  /* 0x00000005000a7c82 */ /* 0x000fe20008000000 */
[----:B------:R-:W-:Y:S01]  /*2180*/  UIADD3 UR22, UR5, 0x306, URZ ;  /* 0x0000030605167890 */ /* 0x000fe2000fffe03f */
[----:B------:R-:W-:Y:S01]  /*2190*/  HGMMA.64x96x16.F32.BF16 R24, gdesc[UR8], R24, gsb0 ;  /* 0x01600000081879f0 */ /* 0x000fe20008001818 */
[----:B------:R-:W-:Y:S01]  /*21a0*/  UIADD3 UR8, UR4, 0x2, URZ ;  /* 0x0000000204087890 */ /* 0x000fe2000fffe03f */
[----:B0-----:R-:W-:Y:S01]  /*21b0*/  ISETP.NE.AND P1, PT, R72, 0x1, PT ;  /* 0x000000014800780c */ /* 0x001fe20003f25270 */
[----:B------:R-:W-:Y:S01]  /*21c0*/  UIADD3 UR9, UR5, 0x2, URZ ;  /* 0x0000000205097890 */ /* 0x000fe2000fffe03f */
[----:B------:R-:W0:Y:S01]  /*21d0*/  LDC R213, c[0x0][0x288] ;  /* 0x0000a200ffd57b82 */ /* 0x000e220000000800 */
        /* <DEDUP_REMOVED lines=30> */
[----:B------:R-:W-:Y:S01]  /*23c0*/  UMOV UR37, 0x40000040 ;  /* 0x4000004000257882 */ /* 0x000fe20000000000 */
[----:B------:R-:W-:Y:S01]  /*23d0*/  UMOV UR39, 0x40000040 ;  /* 0x4000004000277882 */ /* 0x000fe20000000000 */
[----:B-12-4-:R-:W-:Y:S01]  /*23e0*/  IMAD.U32 R3, RZ, RZ, UR37 ;  /* 0x00000025ff037e24 */ /* 0x016fe2000f8e00ff */
[----:B------:R-:W-:Y:S01]  /*23f0*/  ULOP3.LUT UR6, UR6, 0x3000000, URZ, 0xfc, !UPT ;  /* 0x0300000006067892 */ /* 0x000fe2000f8efc3f */
        /* <DEDUP_REMOVED lines=21> */
[----:B---3--:R-:W-:Y:S01]  /*2550*/  IMAD.U32 R5, RZ, RZ, UR13 ;  /* 0x0000000dff057e24 */ /* 0x008fe2000f8e00ff */
        /* <DEDUP_REMOVED lines=9> */
[----:B------:R-:W-:Y:S02]  /*25f0*/  UMOV UR36, UR4 ;  /* 0x0000000400247c82 */ /* 0x000fe40008000000 */
[----:B------:R-:W-:Y:S01]  /*2600*/  UMOV UR38, UR5 ;  /* 0x0000000500267c82 */ /* 0x000fe20008000000 */
[----:B------:R-:W-:Y:S01]  /*2610*/  IMAD.U32 R2, RZ, RZ, UR36 ;  /* 0x00000024ff027e24 */ /* 0x000fe2000f8e00ff */
        /* <DEDUP_REMOVED lines=37> */
[----:B------:R-:W-:Y:S01]  /*2870*/  HGMMA.64x96x16.F32.BF16 R24, gdesc[UR36], R24, gsb0 ;  /* 0x01600000241879f0 */ /* 0x000fe20008001818 */
[----:B------:R-:W-:Y:S02]  /*2880*/  R2UR UR38, R13 ;  /* 0x000000000d2672ca */ /* 0x000fe400000e0000 */
[----:B------:R-:W1:Y:S01]  /*2890*/  @P1 LDC R13, c[0x0][0x44c] ;  /* 0x00011300ff0d1b82 */ /* 0x000e620000000800 */
[----:B------:R-:W-:Y:S02]  /*28a0*/  R2UR UR36, R21 ;  /* 0x00000000152472ca */ /* 0x000fe400000e0000 */
[----:B------:R-:W-:Y:S02]  /*28b0*/  R2UR UR39, R12 ;  /* 0x000000000c2772ca */ /* 0x000fe400000e0000 */
[----:B------:R-:W-:-:S03]  /*28c0*/  R2UR UR37, R20 ;  /* 0x00000000142572ca */ /* 0x000fc600000e0000 */
[----:B------:R-:W2:Y:S03]  /*28d0*/  @P1 LDC R21, c[0x0][0x450] ;  /* 0x00011400ff151b82 */ /* 0x000ea60000000800 */
[----:B------:R-:W-:-:S03]  /*28e0*/  VIADD R12, R202, UR38 ;  /* 0x00000026ca0c7c36 */ /* 0x000fc60008000000 */
[----:B------:R-:W-:-:S07]  /*28f0*/  UIMAD UR4, UR36, 0xc00, UR6 ;  /* 0x00000c00240478a4 */ /* 0x000fce000f8e0206 */
[----:B------:R-:W-:Y:S01]  /*2900*/  UMOV UR10, UR4 ;  /* 0x00000004000a7c82 */ /* 0x000fe20008000000 */
[----:B-1----:R-:W-:-:S04]  /*2910*/  @P1 IMAD.HI.U32 R20, R12, R13, RZ ;  /* 0x0000000d0c141227 */ /* 0x002fc800078e00ff */
[----:B------:R-:W-:Y:S01]  /*2920*/  IMAD.MOV.U32 R13, RZ, RZ, R12 ;  /* 0x000000ffff0d7224 */ /* 0x000fe200078e000c */
[----:B--2---:R-:W-:Y:S01]  /*2930*/  @P1 SHF.R.U32.HI R13, RZ, R21, R20 ;  /* 0x00000015ff0d1219 */ /* 0x004fe20000011614 */
[----:B------:R-:W-:-:S04]  /*2940*/  IMAD.MOV.U32 R21, RZ, RZ, -0x60 ;  /* 0xffffffa0ff157424 */ /* 0x000fc800078e00ff */
[----:B------:R-:W1:Y:S01]  /*2950*/  SHFL.IDX PT, R20, R13, RZ, 0x1c1f ;  /* 0x001c1fff0d147589 */ /* 0x000e6200000e0000 */
[----:B------:R-:W-:-:S03]  /*2960*/  IMAD R21, R156, R21, 0x60 ;  /* 0x000000609c157424 */ /* 0x000fc600078e0215 */
[----:B------:R-:W2:Y:S01]  /*2970*/  SHFL.IDX PT, R72, R13, 0x1, 0x1c1f ;  /* 0x003c1f000d487f89 */ /* 0x000ea200000e0000 */
[----:B-----5:R-:W-:-:S04]  /*2980*/  IMAD R12, R214, UR56, R21 ;  /* 0x00000038d60c7c24 */ /* 0x020fc8000f8e0215 */
[----:B------:R-:W-:-:S05]  /*2990*/  IMAD R12, R203, -0x2, R12 ;  /* 0xfffffffecb0c7824 */ /* 0x000fca00078e020c */
[--C-:B0-----:R-:W-:Y:S01]  /*29a0*/  IADD3 R21, R12, 0x1, -R213.reuse ;  /* 0x000000010c157810 */ /* 0x101fe20007ffe8d5 */
[----:B------:R-:W-:-:S03]  /*29b0*/  IMAD R213, R214, UR56, -R213 ;  /* 0x00000038d6d57c24 */ /* 0x000fc6000f8e0ad5 */
[----:B-1----:R-:W-:-:S04]  /*29c0*/  VIADDMNMX R20, R20, R21, R12, PT ;  /* 0x0000001514147246 */ /* 0x002fc8000380010c */
[C---:B------:R-:W-:Y:S02]  /*29d0*/  ISETP.GT.AND P6, PT, R20.reuse, RZ, PT ;  /* 0x000000ff1400720c */ /* 0x040fe40003fc4270 */
[C---:B------:R-:W-:Y:S02]  /*29e0*/  ISETP.GT.AND P5, PT, R20.reuse, 0x1, PT ;  /* 0x000000011400780c */ /* 0x040fe40003fa4270 */
[C---:B------:R-:W-:Y:S02]  /*29f0*/  ISETP.GT.AND P4, PT, R20.reuse, 0x8, PT ;  /* 0x000000081400780c */ /* 0x040fe40003f84270 */
[----:B------:R-:W-:Y:S02]  /*2a00*/  ISETP.GT.AND P2, PT, R20, 0x9, PT ;  /* 0x000000091400780c */ /* 0x000fe40003f44270 */
[----:B--2---:R-:W-:Y:S02]  /*2a10*/  VIADDMNMX R72, R72, R21, R12, PT ;  /* 0x0000001548487246 */ /* 0x004fe4000380010c */
[----:B------:R-:W-:Y:S01]  /*2a20*/  ISETP.GT.AND P3, PT, R20, 0x10, PT ;  /* 0x000000101400780c */ /* 0x000fe20003f64270 */
[----:B------:R-:W-:-:S02]  /*2a30*/  WARPGROUP.DEPBAR.LE gsb0, 0x0 ;  /* 0x00008000000079c5 */ /* 0x000fc40000010000 */
[----:B------:R-:W-:Y:S02]  /*2a40*/  FSEL R21, R24, -INF , P6 ;  /* 0xff80000018157808 */ /* 0x000fe40003000000 */
[----:B------:R-:W-:Y:S02]  /*2a50*/  ISETP.GT.AND P6, PT, R20, 0x11, PT ;  /* 0x000000111400780c */ /* 0x000fe40003fc4270 */
[----:B------:R-:W-:Y:S02]  /*2a60*/  FSEL R25, R25, -INF , P5 ;  /* 0xff80000019197808 */ /* 0x000fe40002800000 */
[----:B------:R-:W-:Y:S02]  /*2a70*/  FSEL R73, R28, -INF , P4 ;  /* 0xff8000001c497808 */ /* 0x000fe40002000000 */
[----:B------:R-:W-:Y:S02]  /*2a80*/  FSEL R29, R29, -INF , P2 ;  /* 0xff8000001d1d7808 */ /* 0x000fe40001000000 */
[----:B------:R-:W-:-:S02]  /*2a90*/  ISETP.GT.AND P5, PT, R20, 0x18, PT ;  /* 0x000000181400780c */ /* 0x000fc40003fa4270 */
[C---:B------:R-:W-:Y:S02]  /*2aa0*/  ISETP.GT.AND P4, PT, R20.reuse, 0x19, PT ;  /* 0x000000191400780c */ /* 0x040fe40003f84270 */
[----:B------:R-:W-:Y:S02]  /*2ab0*/  ISETP.GT.AND P2, PT, R20, 0x20, PT ;  /* 0x000000201400780c */ /* 0x000fe40003f44270 */
[----:B------:R-:W-:Y:S02]  /*2ac0*/  FSEL R157, R32, -INF , P3 ;  /* 0xff800000209d7808 */ /* 0x000fe40001800000 */
[----:B------:R-:W-:Y:S02]  /*2ad0*/  FSEL R161, R33, -INF , P6 ;  /* 0xff80000021a17808 */ /* 0x000fe40003000000 */
[C---:B------:R-:W-:Y:S02]  /*2ae0*/  ISETP.GT.AND P3, PT, R20.reuse, 0x21, PT ;  /* 0x000000211400780c */ /* 0x040fe40003f64270 */
[----:B------:R-:W-:-:S02]  /*2af0*/  ISETP.GT.AND P6, PT, R20, 0x28, PT ;  /* 0x000000281400780c */ /* 0x000fc40003fc4270 */
[----:B------:R-:W-:Y:S02]  /*2b00*/  FSEL R166, R36, -INF , P5 ;  /* 0xff80000024a67808 */ /* 0x000fe40002800000 */
[----:B------:R-:W-:Y:S02]  /*2b10*/  FSEL R171, R37, -INF , P4 ;  /* 0xff80000025ab7808 */ /* 0x000fe40002000000 */
[----:B------:R-:W-:Y:S02]  /*2b20*/  FSEL R158, R40, -INF , P2 ;  /* 0xff800000289e7808 */ /* 0x000fe40001000000 */
[C---:B------:R-:W-:Y:S02]  /*2b30*/  ISETP.GT.AND P5, PT, R20.reuse, 0x29, PT ;  /* 0x000000291400780c */ /* 0x040fe40003fa4270 */
[C---:B------:R-:W-:Y:S02]  /*2b40*/  ISETP.GT.AND P4, PT, R20.reuse, 0x30, PT ;  /* 0x000000301400780c */ /* 0x040fe40003f84270 */
[----:B------:R-:W-:-:S02]  /*2b50*/  ISETP.GT.AND P2, PT, R20, 0x31, PT ;  /* 0x000000311400780c */ /* 0x000fc40003f44270 */
[----:B------:R-:W-:Y:S02]  /*2b60*/  FSEL R162, R41, -INF , P3 ;  /* 0xff80000029a27808 */ /* 0x000fe40001800000 */
[----:B------:R-:W-:Y:S02]  /*2b70*/  FSEL R170, R44, -INF , P6 ;  /* 0xff8000002caa7808 */ /* 0x000fe40003000000 */
[C---:B------:R-:W-:Y:S02]  /*2b80*/  ISETP.GT.AND P3, PT, R20.reuse, 0x38, PT ;  /* 0x000000381400780c */ /* 0x040fe40003f64270 */
[----:B------:R-:W-:Y:S02]  /*2b90*/  ISETP.GT.AND P6, PT, R20, 0x39, PT ;  /* 0x000000391400780c */ /* 0x000fe40003fc4270 */
[----:B------:R-:W-:Y:S02]  /*2ba0*/  FSEL R173, R45, -INF , P5 ;  /* 0xff8000002dad7808 */ /* 0x000fe40002800000 */
[----:B------:R-:W-:-:S02]  /*2bb0*/  FSEL R159, R48, -INF , P4 ;  /* 0xff800000309f7808 */ /* 0x000fc40002000000 */
[----:B------:R-:W-:Y:S02]  /*2bc0*/  FSEL R163, R49, -INF , P2 ;  /* 0xff80000031a37808 */ /* 0x000fe40001000000 */
[C---:B------:R-:W-:Y:S02]  /*2bd0*/  ISETP.GT.AND P5, PT, R20.reuse, 0x40, PT ;  /* 0x000000401400780c */ /* 0x040fe40003fa4270 */
[C---:B------:R-:W-:Y:S02]  /*2be0*/  ISETP.GT.AND P4, PT, R20.reuse, 0x41, PT ;  /* 0x000000411400780c */ /* 0x040fe40003f84270 */
[----:B------:R-:W-:Y:S02]  /*2bf0*/  ISETP.GT.AND P2, PT, R20, 0x48, PT ;  /* 0x000000481400780c */ /* 0x000fe40003f44270 */
[----:B------:R-:W-:Y:S02]  /*2c00*/  FSEL R167, R52, -INF , P3 ;  /* 0xff80000034a77808 */ /* 0x000fe40001800000 */
[----:B------:R-:W-:-:S02]  /*2c10*/  FSEL R172, R53, -INF , P6 ;  /* 0xff80000035ac7808 */ /* 0x000fc40003000000 */
[----:B------:R-:W-:Y:S02]  /*2c20*/  FMNMX.FTZ R12, R21, R25, !PT ;  /* 0x00000019150c7209 */ /* 0x000fe40007810000 */
[C---:B------:R-:W-:Y:S02]  /*2c30*/  ISETP.GT.AND P3, PT, R20.reuse, 0x49, PT ;  /* 0x000000491400780c */ /* 0x040fe40003f64270 */
[----:B------:R-:W-:Y:S02]  /*2c40*/  ISETP.GT.AND P6, PT, R20, 0x50, PT ;  /* 0x000000501400780c */ /* 0x000fe40003fc4270 */
[----:B------:R-:W-:Y:S02]  /*2c50*/  FSEL R160, R56, -INF , P5 ;  /* 0xff80000038a07808 */ /* 0x000fe40002800000 */
[----:B------:R-:W-:Y:S02]  /*2c60*/  FSEL R164, R57, -INF , P4 ;  /* 0xff80000039a47808 */ /* 0x000fe40002000000 */
[----:B------:R-:W-:-:S02]  /*2c70*/  FSEL R168, R60, -INF , P2 ;  /* 0xff8000003ca87808 */ /* 0x000fc40001000000 */
[C---:B------:R-:W-:Y:S02]  /*2c80*/  ISETP.GT.AND P5, PT, R20.reuse, 0x51, PT ;  /* 0x000000511400780c */ /* 0x040fe40003fa4270 */
[C---:B------:R-:W-:Y:S02]  /*2c90*/  ISETP.GT.AND P4, PT, R20.reuse, 0x58, PT ;  /* 0x000000581400780c */ /* 0x040fe40003f84270 */
[----:B------:R-:W-:Y:S02]  /*2ca0*/  ISETP.GT.AND P2, PT, R20, 0x59, PT ;  /* 0x000000591400780c */ /* 0x000fe40003f44270 */
[----:B------:R-:W-:Y:S02]  /*2cb0*/  FMNMX.FTZ R20, R73, R12, !PT ;  /* 0x0000000c49147209 */ /* 0x000fe40007810000 */
[----:B------:R-:W-:Y:S02]  /*2cc0*/  FSEL R174, R61, -INF , P3 ;  /* 0xff8000003dae7808 */ /* 0x000fe40001800000 */
[----:B------:R-:W-:-:S02]  /*2cd0*/  FSEL R12, R64, -INF , P6 ;  /* 0xff800000400c7808 */ /* 0x000fc40003000000 */
[C---:B------:R-:W-:Y:S02]  /*2ce0*/  ISETP.GT.AND P3, PT, R72.reuse, RZ, PT ;  /* 0x000000ff4800720c */ /* 0x040fe40003f64270 */
[C---:B------:R-:W-:Y:S02]  /*2cf0*/  ISETP.GT.AND P6, PT, R72.reuse, 0x1, PT ;  /* 0x000000014800780c */ /* 0x040fe40003fc4270 */
[----:B------:R-:W-:Y:S02]  /*2d00*/  FSEL R165, R65, -INF , P5 ;  /* 0xff80000041a57808 */ /* 0x000fe40002800000 */
[----:B------:R-:W-:Y:S02]  /*2d10*/  ISETP.GT.AND P5, PT, R72, 0x8, PT ;  /* 0x000000084800780c */ /* 0x000fe40003fa4270 */
[----:B------:R-:W-:Y:S02]  /*2d20*/  FSEL R26, R26, -INF , P3 ;  /* 0xff8000001a1a7808 */ /* 0x000fe40001800000 */
[----:B------:R-:W-:-:S02]  /*2d30*/  FSEL R24, R27, -INF , P6 ;  /* 0xff8000001b187808 */ /* 0x000fc40003000000 */
[----:B------:R-:W-:Y:S02]  /*2d40*/  FMNMX.FTZ R20, R29, R20, !PT ;  /* 0x000000141d147209 */ /* 0x000fe40007810000 */
[----:B------:R-:W-:Y:S02]  /*2d50*/  FSEL R169, R68, -INF , P4 ;  /* 0xff80000044a97808 */ /* 0x000fe40002000000 */
[----:B------:R-:W-:Y:S02]  /*2d60*/  ISETP.GT.AND P4, PT, R72, 0x9, PT ;  /* 0x000000094800780c */ /* 0x000fe40003f84270 */
[----:B------:R-:W-:Y:S02]  /*2d70*/  FSEL R30, R30, -INF , P5 ;  /* 0xff8000001e1e7808 */ /* 0x000fe40002800000 */
[----:B------:R-:W-:Y:S02]  /*2d80*/  FMNMX.FTZ R13, R26, R24, !PT ;  /* 0x000000181a0d7209 */ /* 0x000fe40007810000 */
        /* <DEDUP_REMOVED lines=16> */
[----:B------:R-:W-:Y:S02]  /*2e90*/  ISETP.GT.AND P5, PT, R72, 0x20, PT ;  /* 0x000000204800780c */ /* 0x000fe40003fa4270 */
[----:B------:R-:W-:Y:S02]  /*2ea0*/  FSEL R197, R39, -INF , P3 ;  /* 0xff80000027c57808 */ /* 0x000fe40001800000 */
[----:B------:R-:W-:-:S02]  /*2eb0*/  FMNMX.FTZ R20, R193, R20, !PT ;  /* 0x00000014c1147209 */ /* 0x000fc40007810000 */
[----:B------:R-:W-:Y:S02]  /*2ec0*/  FMNMX.FTZ R27, R158, R27, !PT ;  /* 0x0000001b9e1b7209 */ /* 0x000fe40007810000 */
[----:B------:R-:W-:Y:S02]  /*2ed0*/  ISETP.GT.AND P4, PT, R72, 0x21, PT ;  /* 0x000000214800780c */ /* 0x000fe40003f84270 */
[----:B------:R-:W-:Y:S02]  /*2ee0*/  FSEL R177, R42, -INF , P5 ;  /* 0xff8000002ab17808 */ /* 0x000fe40002800000 */
[----:B------:R-:W-:Y:S02]  /*2ef0*/  FMNMX.FTZ R20, R197, R20, !PT ;  /* 0x00000014c5147209 */ /* 0x000fe40007810000 */
[----:B------:R-:W-:Y:S02]  /*2f00*/  FMNMX.FTZ R27, R162, R27, !PT ;  /* 0x0000001ba21b7209 */ /* 0x000fe40007810000 */
[----:B------:R-:W-:-:S02]  /*2f10*/  ISETP.GT.AND P3, PT, R72, 0x28, PT ;  /* 0x000000284800780c */ /* 0x000fc40003f64270 */
[----:B------:R-:W-:Y:S02]  /*2f20*/  FSEL R189, R43, -INF , P4 ;  /* 0xff8000002bbd7808 */ /* 0x000fe40002000000 */
[----:B------:R-:W-:Y:S02]  /*2f30*/  FMNMX.FTZ R20, R177, R20, !PT ;  /* 0x00000014b1147209 */ /* 0x000fe40007810000 */
        /* <DEDUP_REMOVED lines=54> */
[----:B------:R-:W-:Y:S02]  /*32a0*/  FSEL R212, R71, -INF , P3 ;  /* 0xff80000047d47808 */ /* 0x000fe40001800000 */
[----:B------:R-:W-:Y:S01]  /*32b0*/  FMNMX.FTZ R13, R208, R13, !PT ;  /* 0x0000000dd00d7209 */ /* 0x000fe20007810000 */
[----:B------:R-:W0:Y:S03]  /*32c0*/  SHFL.BFLY PT, R27, R32, 0x2, 0x1f ;  /* 0x0c401f00201b7f89 */ /* 0x000e2600000e0000 */
        /* <DEDUP_REMOVED lines=17> */
[----:B------:R-:W-:Y:S01]  /*33e0*/  FFMA.FTZ R183, R29, UR5, -R210 ;  /* 0x000000051db77c23 */ /* 0x000fe200080108d2 */
[----:B------:R-:W-:Y:S01]  /*33f0*/  LOP3.LUT P2, RZ, R74, 0x7f, RZ, 0xc0, !PT ;  /* 0x0000007f4aff7812 */ /* 0x000fe2000784c0ff */
[----:B------:R-:W-:Y:S01]  /*3400*/  MUFU.EX2 R180, R180 ;  /* 0x000000b400b47308 */ /* 0x000fe20000000800 */
[----:B------:R-:W-:Y:S01]  /*3410*/  SHF.R.U32.HI R74, RZ, 0x7, R74 ;  /* 0x00000007ff4a7819 */ /* 0x000fe2000001164a */
[--C-:B------:R-:W-:Y:S01]  /*3420*/  FFMA.FTZ R185, R24, UR5, -R211.reuse ;  /* 0x0000000518b97c23 */ /* 0x100fe200080108d3 */
[--C-:B------:R-:W-:Y:S01]  /*3430*/  FFMA.FTZ R184, R26, UR5, -R211.reuse ;  /* 0x000000051ab87c23 */ /* 0x100fe200080108d3 */
[--C-:B------:R-:W-:Y:S01]  /*3440*/  FFMA.FTZ R186, R30, UR5, -R211.reuse ;  /* 0x000000051eba7c23 */ /* 0x100fe200080108d3 */
[----:B------:R-:W-:Y:S01]  /*3450*/  IADD3 R21, -R74, 0xb, RZ ;  /* 0x0000000b4a157810 */ /* 0x000fe20007ffe1ff */
[----:B------:R-:W-:Y:S01]  /*3460*/  FFMA.FTZ R187, R28, UR5, -R211 ;  /* 0x000000051cbb7c23 */ /* 0x000fe200080108d3 */
[--C-:B------:R-:W-:Y:S01]  /*3470*/  FFMA.FTZ R157, R157, UR5, -R210.reuse ;  /* 0x000000059d9d7c23 */ /* 0x100fe200080108d2 */
[----:B------:R-:W0:Y:S01]  /*3480*/  MUFU.EX2 R181, R181 ;  /* 0x000000b500b57308 */ /* 0x000e220000000800 */
[--C-:B------:R-:W-:Y:S01]  /*3490*/  FFMA.FTZ R161, R161, UR5, -R210.reuse ;  /* 0x00000005a1a17c23 */ /* 0x100fe200080108d2 */
[--C-:B------:R-:W-:Y:S01]  /*34a0*/  FFMA.FTZ R166, R166, UR5, -R210.reuse ;  /* 0x00000005a6a67c23 */ /* 0x100fe200080108d2 */
[----:B------:R-:W-:Y:S01]  /*34b0*/  FFMA.FTZ R171, R171, UR5, -R210 ;  /* 0x00000005abab7c23 */ /* 0x000fe200080108d2 */
[----:B------:R-:W-:-:S02]  /*34c0*/  @!P2 VIADD R24, R0, 0x32440 ;  /* 0x000324400018a836 */ /* 0x000fc40000000000 */
[--C-:B------:R-:W-:Y:S01]  /*34d0*/  FFMA.FTZ R176, R176, UR5, -R211.reuse ;  /* 0x00000005b0b07c23 */ /* 0x100fe200080108d3 */
[--C-:B------:R-:W-:Y:S01]  /*34e0*/  FFMA.FTZ R188, R188, UR5, -R211.reuse ;  /* 0x00000005bcbc7c23 */ /* 0x100fe200080108d3 */
[--C-:B------:R-:W-:Y:S01]  /*34f0*/  FFMA.FTZ R193, R193, UR5, -R211.reuse ;  /* 0x00000005c1c17c23 */ /* 0x100fe200080108d3 */
[----:B------:R-:W-:Y:S01]  /*3500*/  MUFU.EX2 R182, R182 ;  /* 0x000000b600b67308 */ /* 0x000fe20000000800 */
        /* <DEDUP_REMOVED lines=21> */
[--C-:B------:R-:W-:Y:S01]  /*3660*/  FFMA.FTZ R172, R172, UR5, -R210.reuse ;  /* 0x00000005acac7c23 */ /* 0x100fe200080108d2 */
[--C-:B------:R-:W-:Y:S01]  /*3670*/  FFMA.FTZ R178, R178, UR5, -R211.reuse ;  /* 0x00000005b2b27c23 */ /* 0x100fe200080108d3 */
[--C-:B------:R-:W-:Y:S01]  /*3680*/  FFMA.FTZ R190, R190, UR5, -R211.reuse ;  /* 0x00000005bebe7c23 */ /* 0x100fe200080108d3 */
[--C-:B------:R-:W-:Y:S01]  /*3690*/  FFMA.FTZ R195, R195, UR5, -R211.reuse ;  /* 0x00000005c3c37c23 */ /* 0x100fe200080108d3 */
[--C-:B------:R-:W-:Y:S01]  /*36a0*/  FFMA.FTZ R199, R199, UR5, -R211.reuse ;  /* 0x00000005c7c77c23 */ /* 0x100fe200080108d3 */
[--C-:B----4-:R-:W-:Y:S01]  /*36b0*/  FFMA.FTZ R215, R164, UR5, -R210.reuse ;  /* 0x00000005a4d77c23 */ /* 0x110fe200080108d2 */
        /* <DEDUP_REMOVED lines=10> */
[--C-:B------:R-:W-:Y:S01]  /*3760*/  FFMA.FTZ R207, R12, UR5, -R210.reuse ;  /* 0x000000050ccf7c23 */ /* 0x100fe200080108d2 */
[--C-:B------:R-:W-:Y:S01]  /*3770*/  FFMA.FTZ R12, R165, UR5, -R210.reuse ;  /* 0x00000005a50c7c23 */ /* 0x100fe200080108d2 */
[--C-:B------:R-:W-:Y:S01]  /*3780*/  FFMA.FTZ R165, R169, UR5, -R210.reuse ;  /* 0x00000005a9a57c23 */ /* 0x100fe200080108d2 */
[----:B------:R-:W-:Y:S01]  /*3790*/  FFMA.FTZ R210, R175, UR5, -R210 ;  /* 0x00000005afd27c23 */ /* 0x000fe200080108d2 */
[--C-:B------:R-:W-:Y:S01]  /*37a0*/  FFMA.FTZ R169, R196, UR5, -R211.reuse ;  /* 0x00000005c4a97c23 */ /* 0x100fe200080108d3 */
[--C-:B------:R-:W-:Y:S01]  /*37b0*/  FFMA.FTZ R192, R192, UR5, -R211.reuse ;  /* 0x00000005c0c07c23 */ /* 0x100fe200080108d3 */
[----:B------:R-:W0:Y:S01]  /*37c0*/  MUFU.EX2 R157, R157 ;  /* 0x0000009d009d7308 */ /* 0x000e220000000800 */
[--C-:B------:R-:W-:Y:S01]  /*37d0*/  FFMA.FTZ R175, R208, UR5, -R211.reuse ;  /* 0x00000005d0af7c23 */ /* 0x100fe200080108d3 */
[----:B------:R-:W-:Y:S01]  /*37e0*/  FFMA.FTZ R196, R212, UR5, -R211 ;  /* 0x00000005d4c47c23 */ /* 0x000fe200080108d3 */
[----:B------:R-:W-:Y:S01]  /*37f0*/  FADD.FTZ R181, R180, R181 ;  /* 0x000000b5b4b57221 */ /* 0x000fe20000010000 */
[----:B------:R-:W-:Y:S01]  /*3800*/  FADD.FTZ R185, R184, R185 ;  /* 0x000000b9b8b97221 */ /* 0x000fe20000010000 */
[----:B------:R-:W-:-:S02]  /*3810*/  @!P2 VIADD R0, R0, 0x32460 ;  /* 0x000324600000a836 */ /* 0x000fc40000000000 */
[----:B------:R-:W-:Y:S01]  /*3820*/  FADD.FTZ R182, R182, R181 ;  /* 0x000000b5b6b67221 */ /* 0x000fe20000010000 */
[----:B------:R-:W-:Y:S01]  /*3830*/  MUFU.EX2 R161, R161 ;  /* 0x000000a100a17308 */ /* 0x000fe20000000800 */
[----:B---3--:R-:W-:Y:S01]  /*3840*/  F2FP.BF16.F32.PACK_AB R155, R187, R186 ;  /* 0x000000babb9b723e */ /* 0x008fe200000010ff */
[----:B------:R-:W-:Y:S01]  /*3850*/  FADD.FTZ R186, R186, R185 ;  /* 0x000000b9baba7221 */ /* 0x000fe20000010000 */
[----:B------:R-:W-:Y:S01]  /*3860*/  FADD.FTZ R182, R183, R182 ;  /* 0x000000b6b7b67221 */ /* 0x000fe20000010000 */
[----:B------:R-:W-:Y:S01]  /*3870*/  @!P2 PRMT R0, RZ, 0x654, R0 ;  /* 0x00000654ff00a816 */ /* 0x000fe20000000000 */
[----:B--2---:R-:W-:Y:S01]  /*3880*/  WARPGROUP.ARRIVE ;  /* 0x00000000000079c5 */ /* 0x004fe20000000000 */
[----:B------:R-:W-:Y:S02]  /*3890*/  FADD.FTZ R187, R187, R186 ;  /* 0x000000babbbb7221 */ /* 0x000fe40000010000 */
[----:B------:R-:W-:Y:S01]  /*38a0*/  MUFU.EX2 R166, R166 ;  /* 0x000000a600a67308 */ /* 0x000fe20000000800 */
[----:B0-----:R-:W-:-:S02]  /*38b0*/  FADD.FTZ R182, R157, R182 ;  /* 0x000000b69db67221 */ /* 0x001fc40000010000 */
[----:B------:R-:W-:Y:S01]  /*38c0*/  HGMMA.64x256x16.F32.BF16 R24, R152, gdesc[UR8].tnspB, RZ, !UPT, gsb0 ;  /* 0x43e0000898187df0 */ /* 0x000fe2000c0018ff */
[----:B------:R-:W-:Y:S01]  /*38d0*/  UIADD3 UR10, UR4, 0x80, URZ ;  /* 0x00000080040a7890 */ /* 0x000fe2000fffe03f */
[----:B------:R-:W-:-:S03]  /*38e0*/  UMOV UR11, 0x40000040 ;  /* 0x40000040000b7882 */ /* 0x000fc60000000000 */
[----:B------:R-:W-:Y:S08]  /*38f0*/  MUFU.EX2 R171, R171 ;  /* 0x000000ab00ab7308 */ /* 0x000ff00000000800 */
[----:B------:R-:W0:Y:S08]  /*3900*/  MUFU.EX2 R176, R176 ;  /* 0x000000b000b07308 */ /* 0x000e300000000800 */
[----:B------:R-:W2:Y:S08]  /*3910*/  MUFU.EX2 R188, R188 ;  /* 0x000000bc00bc7308 */ /* 0x000eb00000000800 */
[----:B------:R-:W-:Y:S01]  /*3920*/  MUFU.EX2 R193, R193 ;  /* 0x000000c100c17308 */ /* 0x000fe20000000800 */
[----:B0-----:R-:W-:-:S07]  /*3930*/  FADD.FTZ R187, R176, R187 ;  /* 0x000000bbb0bb7221 */ /* 0x001fce0000010000 */
[----:B------:R-:W0:Y:S08]  /*3940*/  MUFU.EX2 R197, R197 ;  /* 0x000000c500c57308 */ /* 0x000e300000000800 */
[----:B------:R-:W3:Y:S08]  /*3950*/  MUFU.EX2 R158, R158 ;  /* 0x0000009e009e7308 */ /* 0x000ef00000000800 */
[----:B------:R-:W-:Y:S08]  /*3960*/  MUFU.EX2 R162, R162 ;  /* 0x000000a200a27308 */ /* 0x000ff00000000800 */
[----:B------:R-:W-:Y:S08]  /*3970*/  MUFU.EX2 R170, R170 ;  /* 0x000000aa00aa7308 */ /* 0x000ff00000000800 */
[----:B------:R-:W-:Y:S08]  /*3980*/  MUFU.EX2 R173, R173 ;  /* 0x000000ad00ad7308 */ /* 0x000ff00000000800 */
[----:B------:R-:W4:Y:S08]  /*3990*/  MUFU.EX2 R177, R177 ;  /* 0x000000b100b17308 */ /* 0x000f300000000800 */
[----:B------:R-:W5:Y:S08]  /*39a0*/  MUFU.EX2 R189, R189 ;  /* 0x000000bd00bd7308 */ /* 0x000f700000000800 */
        /* <DEDUP_REMOVED lines=24> */
[C---:B------:R-:W-:Y:S01]  /*3b30*/  F2FP.BF16.F32.PACK_AB R152, R161.reuse, R157 ;  /* 0x0000009da198723e */ /* 0x040fe200000010ff */
[----:B------:R-:W-:Y:S01]  /*3b40*/  FADD.FTZ R161, R161, R182 ;  /* 0x000000b6a1a17221 */ /* 0x000fe20000010000 */
[C---:B--2---:R-:W-:Y:S01]  /*3b50*/  F2FP.BF16.F32.PACK_AB R153, R188.reuse, R176 ;  /* 0x000000b0bc99723e */ /* 0x044fe200000010ff */
[----:B------:R-:W-:Y:S01]  /*3b60*/  FADD.FTZ R188, R188, R187 ;  /* 0x000000bbbcbc7221 */ /* 0x000fe20000010000 */
[----:B------:R-:W-:Y:S01]  /*3b70*/  F2FP.BF16.F32.PACK_AB R154, R171, R166 ;  /* 0x000000a6ab9a723e */ /* 0x000fe200000010ff */
[----:B------:R-:W2:Y:S01]  /*3b80*/  MUFU.EX2 R169, R169 ;  /* 0x000000a900a97308 */ /* 0x000ea20000000800 */
[----:B0-----:R-:W-:Y:S01]  /*3b90*/  F2FP.BF16.F32.PACK_AB R155, R197, R193 ;  /* 0x000000c1c59b723e */ /* 0x001fe200000010ff */
[----:B------:R-:W-:Y:S01]  /*3ba0*/  FADD.FTZ R166, R166, R161 ;  /* 0x000000a1a6a67221 */ /* 0x000fe20000010000 */
[----:B------:R-:W-:Y:S02]  /*3bb0*/  FADD.FTZ R188, R193, R188 ;  /* 0x000000bcc1bc7221 */ /* 0x000fe40000010000 */
[----:B------:R-:W-:Y:S01]  /*3bc0*/  WARPGROUP.ARRIVE ;  /* 0x00000000000079c5 */ /* 0x000fe20000000000 */
[----:B------:R-:W-:Y:S01]  /*3bd0*/  FADD.FTZ R171, R171, R166 ;  /* 0x000000a6abab7221 */ /* 0x000fe20000010000 */
[----:B------:R-:W-:Y:S01]  /*3be0*/  FADD.FTZ R188, R197, R188 ;  /* 0x000000bcc5bc7221 */ /* 0x000fe20000010000 */
[----:B------:R-:W-:Y:S02]  /*3bf0*/  MUFU.EX2 R175, R175 ;  /* 0x000000af00af7308 */ /* 0x000fe40000000800 */
[----:B---3--:R-:W-:Y:S01]  /*3c00*/  FADD.FTZ R171, R158, R171 ;  /* 0x000000ab9eab7221 */ /* 0x008fe20000010000 */
[----:B------:R-:W-:Y:S01]  /*3c10*/  HGMMA.64x256x16.F32.BF16 R24, R152, gdesc[UR8].tnspB, R24, gsb0 ;  /* 0x43e0000898187df0 */ /* 0x000fe20008001818 */
[----:B------:R-:W-:Y:S01]  /*3c20*/  UIADD3 UR10, UR4, 0x100, URZ ;  /* 0x00000100040a7890 */ /* 0x000fe2000fffe03f */
[----:B----4-:R-:W-:Y:S01]  /*3c30*/  FADD.FTZ R188, R177, R188 ;  /* 0x000000bcb1bc7221 */ /* 0x010fe20000010000 */
[----:B------:R-:W-:Y:S01]  /*3c40*/  UMOV UR11, 0x40000040 ;  /* 0x40000040000b7882 */ /* 0x000fe20000000000 */
[----:B------:R-:W-:Y:S01]  /*3c50*/  FADD.FTZ R171, R162, R171 ;  /* 0x000000aba2ab7221 */ /* 0x000fe20000010000 */
[----:B------:R-:W0:Y:S01]  /*3c60*/  MUFU.EX2 R196, R196 ;  /* 0x000000c400c47308 */ /* 0x000e220000000800 */
[----:B------:R-:W-:-:S02]  /*3c70*/  WARPGROUP.DEPBAR.LE gsb0, 0x0 ;  /* 0x00008000000079c5 */ /* 0x000fc40000010000 */
[----:B------:R-:W-:Y:S02]  /*3c80*/  F2FP.BF16.F32.PACK_AB R152, R162, R158 ;  /* 0x0000009ea298723e */ /* 0x000fe400000010ff */
[C---:B-----5:R-:W-:Y:S01]  /*3c90*/  F2FP.BF16.F32.PACK_AB R153, R189.reuse, R177 ;  /* 0x000000b1bd99723e */ /* 0x060fe200000010ff */
[----:B------:R-:W-:Y:S01]  /*3ca0*/  FADD.FTZ R189, R189, R188 ;  /* 0x000000bcbdbd7221 */ /* 0x000fe20000010000 */
[C---:B------:R-:W-:Y:S01]  /*3cb0*/  F2FP.BF16.F32.PACK_AB R154, R173.reuse, R170 ;  /* 0x000000aaad9a723e */ /* 0x040fe200000010ff */
[----:B------:R-:W-:Y:S01]  /*3cc0*/  FADD.FTZ R170, R170, R171 ;  /* 0x000000abaaaa7221 */ /* 0x000fe20000010000 */
[----:B-1----:R-:W-:Y:S01]  /*3cd0*/  F2FP.BF16.F32.PACK_AB R155, R198, R194 ;  /* 0x000000c2c69b723e */ /* 0x002fe200000010ff */
        /* <DEDUP_REMOVED lines=8> */
[C---:B------:R-:W-:Y:S01]  /*3d60*/  FADD.FTZ R170, R163.reuse, R170 ;  /* 0x000000aaa3aa7221 */ /* 0x040fe20000010000 */
[----:B------:R-:W-:Y:S01]  /*3d70*/  UMOV UR11, 0x40000040 ;  /* 0x40000040000b7882 */ /* 0x000fe20000000000 */
[----:B------:R-:W-:Y:S02]  /*3d80*/  WARPGROUP.DEPBAR.LE gsb0, 0x0 ;  /* 0x00008000000079c5 */ /* 0x000fe40000010000 */
[----:B------:R-:W-:Y:S02]  /*3d90*/  F2FP.BF16.F32.PACK_AB R152, R163, R159 ;  /* 0x0000009fa398723e */ /* 0x000fe400000010ff */
        /* <DEDUP_REMOVED lines=8> */
[----:B------:R-:W-:-:S11]  /*3e20*/  FADD.FTZ R199, R199, R190 ;  /* 0x000000bec7c77221 */ /* 0x000fd60000010000 */
        /* <DEDUP_REMOVED lines=21> */
[----:B------:R-:W-:Y:S02]  /*3f80*/  F2FP.BF16.F32.PACK_AB R152, R12, R207 ;  /* 0x000000cf0c98723e */ /* 0x000fe400000010ff */
[C---:B--2---:R-:W-:Y:S01]  /*3f90*/  F2FP.BF16.F32.PACK_AB R153, R169.reuse, R192 ;  /* 0x000000c0a999723e */ /* 0x044fe200000010ff */
[----:B------:R-:W-:Y:S01]  /*3fa0*/  FADD.FTZ R192, R192, R191 ;  /* 0x000000bfc0c07221 */ /* 0x000fe20000010000 */
[----:B------:R-:W-:Y:S02]  /*3fb0*/  F2FP.BF16.F32.PACK_AB R154, R210, R165 ;  /* 0x000000a5d29a723e */ /* 0x000fe400000010ff */
[----:B0-----:R-:W-:Y:S01]  /*3fc0*/  F2FP.BF16.F32.PACK_AB R155, R196, R175 ;  /* 0x000000afc49b723e */ /* 0x001fe200000010ff */
[----:B------:R-:W-:-:S03]  /*3fd0*/  FADD.FTZ R192, R169, R192 ;  /* 0x000000c0a9c07221 */ /* 0x000fc60000010000 */
[----:B------:R-:W-:Y:S01]  /*3fe0*/  WARPGROUP.ARRIVE ;  /* 0x00000000000079c5 */ /* 0x000fe20000000000 */
[----:B------:R-:W-:-:S12]  /*3ff0*/  FADD.FTZ R175, R175, R192 ;  /* 0x000000c0afaf7221 */ /* 0x000fd80000010000 */
[----:B------:R-:W-:Y:S03]  /*4000*/  HGMMA.64x256x16.F32.BF16 R24, R152, gdesc[UR8].tnspB, R24, gsb0 ;  /* 0x43e0000898187df0 */ /* 0x000fe60008001818 */
[----:B------:R-:W-:Y:S02]  /*4010*/  WARPGROUP.DEPBAR.LE gsb0, 0x0 ;  /* 0x00008000000079c5 */ /* 0x000fe40000010000 */
[----:B------:R-:W0:Y:S01]  /*4020*/  @P1 LDC R153, c[0x0][0x44c] ;  /* 0x00011300ff991b82 */ /* 0x000e220000000800 */
[----:B------:R-:W-:-:S07]  /*4030*/  IMAD.U32 R152, RZ, RZ, UR38 ;  /* 0x00000026ff987e24 */ /* 0x000fce000f8e00ff */
[----:B------:R-:W1:Y:S01]  /*4040*/  @P1 LDC R154, c[0x0][0x450] ;  /* 0x00011400ff9a1b82 */ /* 0x000e620000000800 */
[----:B------:R2:W-:Y:S01]  /*4050*/  @!P2 SYNCS.ARRIVE.TRANS64.RED.A1T0 RZ, [R0+URZ], RZ ;  /* 0x000000ff00ffa9a7 */ /* 0x0005e2000810043f */
[----:B0-----:R-:W-:-:S05]  /*4060*/  @P1 IMAD.HI.U32 R153, R153, UR38, RZ ;  /* 0x0000002699991c27 */ /* 0x001fca000f8e00ff */
[----:B-1----:R-:W-:-:S05]  /*4070*/  @P1 SHF.R.U32.HI R152, RZ, R154, R153 ;  /* 0x0000009aff981219 */ /* 0x002fca0000011699 */
[----:B------:R-:W-:-:S04]  /*4080*/  IMAD.IADD R152, R213, 0x1, R152 ;  /* 0x00000001d5987824 */ /* 0x000fc800078e0298 */
[----:B------:R-:W-:-:S05]  /*4090*/  IMAD.HI R152, R152, 0x2aaaaaab, RZ ;  /* 0x2aaaaaab98987827 */ /* 0x000fca00078e02ff */
[----:B------:R-:W-:-:S04]  /*40a0*/  SHF.R.U32.HI R153, RZ, 0x1f, R152 ;  /* 0x0000001fff997819 */ /* 0x000fc80000011698 */
[----:B------:R-:W-:Y:S01]  /*40b0*/  LEA.HI.SX32 R208, R152, R153, 0x1c ;  /* 0x0000009998d07211 */ /* 0x000fe200078fe2ff */
[----:B------:R-:W-:Y:S01]  /*40c0*/  FADD.FTZ R153, R207, R164 ;  /* 0x000000a4cf997221 */ /* 0x000fe20000010000 */
[----:B------:R-:W-:Y:S02]  /*40d0*/  VIADD R207, R156, 0xfffffffe ;  /* 0xfffffffe9ccf7836 */ /* 0x000fe40000000000 */
[----:B------:R-:W-:Y:S01]  /*40e0*/  VIMNMX R208, RZ, R208, !PT ;  /* 0x000000d0ffd07248 */ /* 0x000fe20007fe0100 */
[----:B------:R-:W-:-:S03]  /*40f0*/  FADD.FTZ R12, R12, R153 ;  /* 0x000000990c0c7221 */ /* 0x000fc60000010000 */
[----:B------:R-:W-:Y:S01]  /*4100*/  ISETP.GE.AND P3, PT, R207, R208, PT ;  /* 0x000000d0cf00720c */ /* 0x000fe20003f66270 */
[----:B------:R-:W-:Y:S01]  /*4110*/  FADD.FTZ R165, R165, R12 ;  /* 0x0000000ca5a57221 */ /* 0x000fe20000010000 */
[----:B------:R-:W-:-:S03]  /*4120*/  FADD.FTZ R12, R196, R175 ;  /* 0x000000afc40c7221 */ /* 0x000fc60000010000 */
[----:B--2---:R-:W-:-:S08]  /*4130*/  FADD.FTZ R0, R210, R165 ;  /* 0x000000a5d2007221 */ /* 0x004fd00000010000 */
[----:B------:R-:W-:Y:S05]  /*4140*/  @!P3 BRA `(.L_x_4375) ;  /* 0x000000280094b947 */ /* 0x000fea0003800000 */
[----:B------:R-:W-:Y:S02]  /*4150*/  IMAD.MOV.U32 R210, RZ, RZ, R20 ;  /* 0x000000ffffd27224 */ /* 0x000fe400078e0014 */
[----:B------:R-:W-:-:S07]  /*4160*/  IMAD.MOV.U32 R209, RZ, RZ, R13 ;  /* 0x000000ffffd17224 */ /* 0x000fce00078e000d */
.L_x_4384:
[----:B------:R-:W-:-:S04]  /*4170*/  UIADD3 UR36, UR36, 0x1, URZ ;  /* 0x0000000124247890 */ /* 0x000fc8000fffe03f */
[----:B------:R-:W-:-:S04]  /*4180*/  UISETP.NE.AND UP0, UPT, UR36, 0x2, UPT ;  /* 0x000000022400788c */ /* 0x000fc8000bf05270 */
[----:B------:R-:W-:Y:S02]  /*4190*/  USEL UR4, URZ, 0x1, UP0 ;  /* 0x000000013f047887 */ /* 0x000fe40008000000 */
[----:B------:R-:W-:Y:S02]  /*41a0*/  USEL UR36, UR36, URZ, UP0 ;  /* 0x0000003f24247287 */ /* 0x000fe40008000000 */
[----:B------:R-:W-:Y:S01]  /*41b0*/  ULOP3.LUT UR37, UR37, UR4, URZ, 0x3c, !UPT ;  /* 0x0000000425257292 */ /* 0x000fe2000f8e3c3f */
[----:B0-----:R-:W-:Y:S11]  /*41c0*/  @!P0 BRA `(.L_x_4376) ;  /* 0x0000000000048947 */ /* 0x001ff60003800000 */
[----:B------:R-:W-:Y:S01]  /*41d0*/  BPT.TRAP 0x1 ;  /* 0x000000040000795c */ /* 0x000fe20000300000 */
.L_x_4376:
        /* <DEDUP_REMOVED lines=9> */
.L_x_4377:
[----:B-1----:R-:W-:Y:S05]  /*4270*/  @P3 BRA `(.L_x_4378) ;  /* 0x0000000000083947 */ /* 0x002fea0003800000 */
[----:B------:R-:W1:Y:S02]  /*4280*/  SYNCS.PHASECHK.TRANS64.TRYWAIT P3, [UR4+0x32430], R13 ;  /* 0x0324300dff0075a7 */ /* 0x000e640008060144 */
[----:B-1----:R-:W-:Y:S05]  /*4290*/  @!P3 BRA `(.L_x_4379) ;  /* 0x000000d4007cb947 */ /* 0x002fea0003800000 */
.L_x_4378:
[----:B------:R-:W-:Y:S01]  /*42a0*/  R2UR UR56, R22 ;  /* 0x00000000163872ca */ /* 0x000fe200000e0000 */
[----:B------:R-:W-:Y:S01]  /*42b0*/  UIMAD UR5, UR36, 0x300, UR39 ;  /* 0x00000300240578a4 */ /* 0x000fe2000f8e0227 */
[----:B------:R-:W-:Y:S01]  /*42c0*/  R2UR UR57, R23 ;  /* 0x00000000173972ca */ /* 0x000fe200000e0000 */
[----:B------:R-:W-:Y:S01]  /*42d0*/  WARPGROUP.ARRIVE ;  /* 0x00000000000079c5 */ /* 0x000fe20000000000 */
        /* <DEDUP_REMOVED lines=27> */
.L_x_4380:
[----:B------:R2:W3:Y:S01]  /*4490*/  SYNCS.PHASECHK.TRANS64.TRYWAIT P3, [UR4+0x32450], R13 ;  /* 0x0324500dff0075a7 */ /* 0x0004e20008060144 */
[----:B------:R-:W-:Y:S05]  /*44a0*/  @!P0 BRA `(.L_x_4381) ;  /* 0x0000000000048947 */ /* 0x000fea0003800000 */
[----:B------:R-:W-:Y:S01]  /*44b0*/  BPT.TRAP 0x1 ;  /* 0x000000040000795c */ /* 0x000fe20000300000 */
.L_x_4381:
[----:B---3--:R-:W-:Y:S05]  /*44c0*/  @P3 BRA `(.L_x_4382) ;  /* 0x0000000000083947 */ /* 0x008fea0003800000 */
[----:B------:R-:W3:Y:S02]  /*44d0*/  SYNCS.PHASECHK.TRANS64.TRYWAIT P3, [UR4+0x32450], R13 ;  /* 0x0324500dff0075a7 */ /* 0x000ee40008060144 */
[----:B---3--:R-:W-:Y:S05]  /*44e0*/  @!P3 BRA `(.L_x_4383) ;  /* 0x000000d40000b947 */ /* 0x008fea0003800000 */
.L_x_4382:
[----:B------:R-:W-:Y:S01]  /*44f0*/  R2UR UR56, R10 ;  /* 0x000000000a3872ca */ /* 0x000fe200000e0000 */
[----:B------:R-:W-:Y:S01]  /*4500*/  UIMAD UR5, UR36, 0xc00, UR7 ;  /* 0x00000c00240578a4 */ /* 0x000fe2000f8e0207 */
[----:B------:R-:W-:Y:S01]  /*4510*/  R2UR UR57, R11 ;  /* 0x000000000b3972ca */ /* 0x000fe200000e0000 */
[----:B------:R-:W-:Y:S01]  /*4520*/  WARPGROUP.ARRIVE ;  /* 0x00000000000079c5 */ /* 0x000fe20000000000 */
[----:B------:R-:W-:Y:S01]  /*4530*/  UMOV UR59, 0x40000040 ;  /* 0x40000040003b7882 */ /* 0x000fe20000000000 */
[----:B------:R-:W-:Y:S01]  /*4540*/  UIADD3 UR10, UR5, 0x300, URZ ;  /* 0x00000300050a7890 */ /* 0x000fe2000fffe03f */
[----:B-1----:R-:W1:Y:S01]  /*4550*/  @P1 LDC R20, c[0x0][0x44c] ;  /* 0x00011300ff141b82 */ /* 0x002e620000000800 */
[----:B------:R-:W-:Y:S01]  /*4560*/  UMOV UR11, 0x40000040 ;  /* 0x40000040000b7882 */ /* 0x000fe20000000000 */
[----:B------:R-:W-:Y:S01]  /*4570*/  UMOV UR58, UR5 ;  /* 0x00000005003a7c82 */ /* 0x000fe20008000000 */
[----:B------:R-:W-:Y:S01]  /*4580*/  UIADD3 UR14, UR5, 0x302, URZ ;  /* 0x00000302050e7890 */ /* 0x000fe2000fffe03f */
[----:B------:R-:W-:Y:S01]  /*4590*/  VIADD R21, R202, UR38 ;  /* 0x00000026ca157c36 */ /* 0x000fe20008000000 */
[----:B------:R-:W-:Y:S01]  /*45a0*/  UMOV UR15, 0x40000040 ;  /* 0x40000040000f7882 */ /* 0x000fe20000000000 */
[----:B------:R-:W-:Y:S01]  /*45b0*/  UIADD3 UR18, UR5, 0x304, URZ ;  /* 0x0000030405127890 */ /* 0x000fe2000fffe03f */
[----:B------:R-:W3:Y:S01]  /*45c0*/  S2R R217, SR_TID.X ;  /* 0x0000000000d97919 */ /* 0x000ee20000002100 */
[----:B------:R-:W-:Y:S01]  /*45d0*/  UMOV UR19, 0x40000040 ;  /* 0x4000004000137882 */ /* 0x000fe20000000000 */
[----:B------:R-:W-:Y:S01]  /*45e0*/  HGMMA.64x96x16.F32.BF16 R152, gdesc[UR56], R152, gsb0 ;  /* 0x01600000389879f0 */ /* 0x000fe20008001898 */
[----:B------:R-:W-:Y:S01]  /*45f0*/  R2UR UR56, R8 ;  /* 0x00000000083872ca */ /* 0x000fe200000e0000 */
[----:B------:R-:W-:Y:S01]  /*4600*/  UIADD3 UR58, UR5, 0x2, URZ ;  /* 0x00000002053a7890 */ /* 0x000fe2000fffe03f */
[----:B------:R-:W-:Y:S01]  /*4610*/  R2UR UR57, R9 ;  /* 0x00000000093972ca */ /* 0x000fe200000e0000 */
[----:B------:R-:W-:Y:S01]  /*4620*/  UMOV UR59, 0x40000040 ;  /* 0x40000040003b7882 */ /* 0x000fe20000000000 */
[----:B------:R-:W-:Y:S01]  /*4630*/  UIADD3 UR22, UR5, 0x306, URZ ;  /* 0x0000030605167890 */ /* 0x000fe2000fffe03f */
[----:B0-2---:R-:W0:Y:S01]  /*4640*/  @P1 LDC R13, c[0x0][0x450] ;  /* 0x00011400ff0d1b82 */ /* 0x005e220000000800 */
[----:B------:R-:W-:Y:S01]  /*4650*/  UMOV UR23, 0x40000040 ;  /* 0x4000004000177882 */ /* 0x000fe20000000000 */
[----:B------:R-:W-:Y:S01]  /*4660*/  UIADD3 UR26, UR5, 0x600, URZ ;  /* 0x00000600051a7890 */ /* 0x000fe2000fffe03f */
[----:B------:R-:W-:Y:S01]  /*4670*/  UMOV UR27, 0x40000040 ;  /* 0x40000040001b7882 */ /* 0x000fe20000000000 */
[----:B------:R-:W-:Y:S01]  /*4680*/  UIADD3 UR30, UR5, 0x602, URZ ;  /* 0x00000602051e7890 */ /* 0x000fe2000fffe03f */
[----:B------:R-:W-:Y:S01]  /*4690*/  UMOV UR31, 0x40000040 ;  /* 0x40000040001f7882 */ /* 0x000fe20000000000 */
[----:B------:R-:W-:Y:S01]  /*46a0*/  UIADD3 UR34, UR5, 0x604, URZ ;  /* 0x0000060405227890 */ /* 0x000fe2000fffe03f */
[----:B-1----:R-:W-:Y:S01]  /*46b0*/  @P1 IMAD.HI.U32 R20, R21, R20, RZ ;  /* 0x0000001415141227 */ /* 0x002fe200078e00ff */
[----:B------:R-:W-:Y:S01]  /*46c0*/  UMOV UR35, 0x40000040 ;  /* 0x4000004000237882 */ /* 0x000fe20000000000 */
[----:B------:R-:W-:Y:S01]  /*46d0*/  UIADD3 UR42, UR5, 0x606, URZ ;  /* 0x00000606052a7890 */ /* 0x000fe2000fffe03f */
[----:B------:R-:W1:Y:S01]  /*46e0*/  LDC R211, c[0x0][0x2f0] ;  /* 0x0000bc00ffd37b82 */ /* 0x000e620000000800 */
[----:B------:R-:W-:Y:S01]  /*46f0*/  UMOV UR43, 0x40000040 ;  /* 0x40000040002b7882 */ /* 0x000fe20000000000 */
[----:B------:R-:W-:Y:S01]  /*4700*/  UIADD3 UR46, UR5, 0x900, URZ ;  /* 0x00000900052e7890 */ /* 0x000fe2000fffe03f */
[----:B------:R-:W-:Y:S01]  /*4710*/  UMOV UR47, 0x40000040 ;  /* 0x40000040002f7882 */ /* 0x000fe20000000000 */
[----:B------:R-:W-:Y:S01]  /*4720*/  UIADD3 UR50, UR5, 0x902, URZ ;  /* 0x0000090205327890 */ /* 0x000fe2000fffe03f */
[----:B------:R-:W-:Y:S01]  /*4730*/  UMOV UR51, 0x40000040 ;  /* 0x4000004000337882 */ /* 0x000fe20000000000 */
[----:B------:R-:W-:Y:S01]  /*4740*/  UIADD3 UR54, UR5, 0x904, URZ ;  /* 0x0000090405367890 */ /* 0x000fe2000fffe03f */
[----:B------:R-:W-:Y:S01]  /*4750*/  UMOV UR55, 0x40000040 ;  /* 0x4000004000377882 */ /* 0x000fe20000000000 */
[----:B0-----:R-:W-:Y:S01]  /*4760*/  @P1 SHF.R.U32.HI R21, RZ, R13, R20 ;  /* 0x0000000dff151219 */ /* 0x001fe20000011614 */
[----:B------:R-:W-:Y:S01]  /*4770*/  IMAD.MOV.U32 R20, RZ, RZ, -0x60 ;  /* 0xffffffa0ff147424 */ /* 0x000fe200078e00ff */
[----:B---3--:R-:W-:-:S03]  /*4780*/  SHF.R.U32.HI R217, RZ, 0x7, R217 ;  /* 0x00000007ffd97819 */ /* 0x008fc600000116d9 */
[----:B------:R-:W0:Y:S01]  /*4790*/  SHFL.IDX PT, R212, R21, RZ, 0x1c1f ;  /* 0x001c1fff15d47589 */ /* 0x000e2200000e0000 */
[----:B------:R-:W-:Y:S02]  /*47a0*/  IMAD R20, R207, R20, 0x1 ;  /* 0x00000001cf147424 */ /* 0x000fe400078e0214 */
[----:B------:R-:W-:Y:S01]  /*47b0*/  VIADD R233, R217, 0x8 ;  /* 0x00000008d9e97836 */ /* 0x000fe20000000000 */
[----:B------:R-:W2:Y:S01]  /*47c0*/  SHFL.IDX PT, R214, R21, 0x1, 0x1c1f ;  /* 0x003c1f0015d67f89 */ /* 0x000ea200000e0000 */
[----:B------:R-:W-:Y:S01]  /*47d0*/  IMAD R20, R203, -0x2, R20 ;  /* 0xfffffffecb147824 */ /* 0x000fe200078e0214 */
[----:B------:R-:W-:Y:S02]  /*47e0*/  WARPGROUP.DEPBAR.LE gsb0, 0x0 ;  /* 0x00008000000079c5 */ /* 0x000fe40000010000 */
        /* <DEDUP_REMOVED lines=24> */
[----:B------:R-:W-:-:S13]  /*4970*/  R2UR UR11, R201 ;  /* 0x00000000c90b72ca */ /* 0x000fda00000e0000 */
[----:B-1----:R-:W-:Y:S01]  /*4980*/  IMAD R13, R211, UR11, R20 ;  /* 0x0000000bd30d7c24 */ /* 0x002fe2000f8e0214 */
[----:B------:R-:W-:-:S04]  /*4990*/  UMOV UR11, 0x40000040 ;  /* 0x40000040000b7882 */ /* 0x000fc80000000000 */
[--C-:B0-----:R-:W-:Y:S02]  /*49a0*/  IADD3 R20, R212, -UR5, R13.reuse ;  /* 0x80000005d4147c10 */ /* 0x101fe4000fffe00d */
[----:B--2---:R-:W-:Y:S01]  /*49b0*/  IADD3 R13, R214, -UR5, R13 ;  /* 0x80000005d60d7c10 */ /* 0x004fe2000fffe00d */
[----:B------:R-:W-:Y:S01]  /*49c0*/  ULDC UR5, c[0x0][0xa80] ;  /* 0x0002a00000057ab9 */ /* 0x000fe20000000800 */
[C---:B------:R-:W-:Y:S02]  /*49d0*/  ISETP.GT.AND P6, PT, R20.reuse, RZ, PT ;  /* 0x000000ff1400720c */ /* 0x040fe40003fc4270 */
[C---:B------:R-:W-:Y:S02]  /*49e0*/  ISETP.GT.AND P5, PT, R20.reuse, 0x1, PT ;  /* 0x000000011400780c */ /* 0x040fe40003fa4270 */
[C---:B------:R-:W-:Y:S02]  /*49f0*/  ISETP.GT.AND P3, PT, R20.reuse, 0x8, PT ;  /* 0x000000081400780c */ /* 0x040fe40003f64270 */
[----:B------:R-:W-:Y:S01]  /*4a00*/  ISETP.GT.AND P4, PT, R20, 0x9, PT ;  /* 0x000000091400780c */ /* 0x000fe20003f84270 */
        /* <DEDUP_REMOVED lines=59> */
[----:B------:R-:W-:Y:S02]  /*4dc0*/  ISETP.GT.AND P6, PT, R20, 0x40, PT ;  /* 0x000000401400780c */ /* 0x000fe40003fc4270 */
[----:B------:R-:W-:Y:S02]  /*4dd0*/  FMNMX.FTZ R212, R152, R209, !PT ;  /* 0x000000d198d47209 */ /* 0x000fe40007810000 */
[----:B------:R-:W-:-:S02]  /*4de0*/  FSEL R177, R177, -INF , P5 ;  /* 0xff800000b1b17808 */ /* 0x000fc40002800000 */
[----:B------:R-:W-:Y:S02]  /*4df0*/  FSEL R180, R180, -INF , P3 ;  /* 0xff800000b4b47808 */ /* 0x000fe40001800000 */
[----:B------:R-:W-:Y:S02]  /*4e00*/  FSEL R181, R181, -INF , P4 ;  /* 0xff800000b5b57808 */ /* 0x000fe40002000000 */
[C---:B------:R-:W-:Y:S02]  /*4e10*/  ISETP.GT.AND P5, PT, R20.reuse, 0x41, PT ;  /* 0x000000411400780c */ /* 0x040fe40003fa4270 */
[C---:B------:R-:W-:Y:S02]  /*4e20*/  ISETP.GT.AND P3, PT, R20.reuse, 0x48, PT ;  /* 0x000000481400780c */ /* 0x040fe40003f64270 */
[----:B------:R-:W-:Y:S02]  /*4e30*/  ISETP.GT.AND P4, PT, R20, 0x49, PT ;  /* 0x000000491400780c */ /* 0x000fe40003f84270 */
[----:B------:R-:W-:-:S02]  /*4e40*/  FSEL R184, R184, -INF , P6 ;  /* 0xff800000b8b87808 */ /* 0x000fc40003000000 */
[----:B------:R-:W-:Y:S02]  /*4e50*/  ISETP.GT.AND P6, PT, R20, 0x50, PT ;  /* 0x000000501400780c */ /* 0x000fe40003fc4270 */
[----:B------:R-:W-:Y:S02]  /*4e60*/  FMNMX.FTZ R21, R153, R212, !PT ;  /* 0x000000d499157209 */ /* 0x000fe40007810000 */
[----:B------:R-:W-:Y:S02]  /*4e70*/  FSEL R185, R185, -INF , P5 ;  /* 0xff800000b9b97808 */ /* 0x000fe40002800000 */
[----:B------:R-:W-:Y:S02]  /*4e80*/  FSEL R188, R188, -INF , P3 ;  /* 0xff800000bcbc7808 */ /* 0x000fe40001800000 */
[----:B------:R-:W-:Y:S02]  /*4e90*/  FSEL R189, R189, -INF , P4 ;  /* 0xff800000bdbd7808 */ /* 0x000fe40002000000 */
[----:B------:R-:W-:-:S02]  /*4ea0*/  ISETP.GT.AND P5, PT, R20, 0x51, PT ;  /* 0x000000511400780c */ /* 0x000fc40003fa4270 */
[C---:B------:R-:W-:Y:S02]  /*4eb0*/  ISETP.GT.AND P3, PT, R20.reuse, 0x58, PT ;  /* 0x000000581400780c */ /* 0x040fe40003f64270 */
[----:B------:R-:W-:Y:S02]  /*4ec0*/  ISETP.GT.AND P4, PT, R20, 0x59, PT ;  /* 0x000000591400780c */ /* 0x000fe40003f84270 */
[----:B------:R-:W-:Y:S02]  /*4ed0*/  FSEL R192, R192, -INF , P6 ;  /* 0xff800000c0c07808 */ /* 0x000fe40003000000 */
[----:B------:R-:W-:Y:S02]  /*4ee0*/  FMNMX.FTZ R20, R156, R21, !PT ;  /* 0x000000159c147209 */ /* 0x000fe40007810000 */
[----:B------:R-:W-:Y:S02]  /*4ef0*/  ISETP.GT.AND P6, PT, R13, RZ, PT ;  /* 0x000000ff0d00720c */ /* 0x000fe40003fc4270 */
[----:B------:R-:W-:-:S02]  /*4f00*/  FSEL R193, R193, -INF , P5 ;  /* 0xff800000c1c17808 */ /* 0x000fc40002800000 */
[----:B------:R-:W-:Y:S02]  /*4f10*/  FMNMX.FTZ R21, R157, R20, !PT ;  /* 0x000000149d157209 */ /* 0x000fe40007810000 */
[C---:B------:R-:W-:Y:S02]  /*4f20*/  ISETP.GT.AND P5, PT, R13.reuse, 0x1, PT ;  /* 0x000000010d00780c */ /* 0x040fe40003fa4270 */
[----:B------:R-:W-:Y:S02]  /*4f30*/  FSEL R154, R154, -INF , P6 ;  /* 0xff8000009a9a7808 */ /* 0x000fe40003000000 */
[----:B------:R-:W-:Y:S02]  /*4f40*/  FSEL R196, R196, -INF , P3 ;  /* 0xff800000c4c47808 */ /* 0x000fe40001800000 */
        /* <DEDUP_REMOVED lines=76> */
[----:B------:R-:W-:Y:S02]  /*5410*/  ISETP.GT.AND P4, PT, R13, 0x51, PT ;  /* 0x000000510d00780c */ /* 0x000fe40003f84270 */
        /* <DEDUP_REMOVED lines=30> */
[----:B------:R0:W-:Y:S01]  /*5600*/  MUFU.EX2 R158, R152 ;  /* 0x00000098009e7308 */ /* 0x0001e20000000800 */
[--C-:B------:R-:W-:Y:S01]  /*5610*/  FFMA.FTZ R157, R157, UR5, -R199.reuse ;  /* 0x000000059d9d7c23 */ /* 0x100fe200080108c7 */
[--C-:B------:R-:W-:Y:S01]  /*5620*/  FFMA.FTZ R160, R160, UR5, -R199.reuse ;  /* 0x00000005a0a07c23 */ /* 0x100fe200080108c7 */
[----:B------:R-:W-:Y:S01]  /*5630*/  FFMA.FTZ R161, R161, UR5, -R199 ;  /* 0x00000005a1a17c23 */ /* 0x000fe200080108c7 */
[--C-:B------:R-:W-:Y:S01]  /*5640*/  FFMA.FTZ R215, R21, UR5, -R216.reuse ;  /* 0x0000000515d77c23 */ /* 0x100fe200080108d8 */
[----:B------:R-:W-:Y:S01]  /*5650*/  FSEL R21, R20, RZ, P4 ;  /* 0x000000ff14157208 */ /* 0x000fe20002000000 */
[--C-:B------:R-:W-:Y:S01]  /*5660*/  FFMA.FTZ R213, R154, UR5, -R216.reuse ;  /* 0x000000059ad57c23 */ /* 0x100fe200080108d8 */
[----:B------:R-:W-:Y:S01]  /*5670*/  FFMA.FTZ R154, R211, UR5, -R216 ;  /* 0x00000005d39a7c23 */ /* 0x000fe200080108d8 */
[----:B------:R-:W-:Y:S01]  /*5680*/  IMAD.U32 R211, RZ, RZ, UR4 ;  /* 0x00000004ffd37e24 */ /* 0x000fe2000f8e00ff */
[----:B0-----:R-:W-:Y:S01]  /*5690*/  FSEL R152, R13, RZ, P3 ;  /* 0x000000ff0d987208 */ /* 0x001fe20001800000 */
[----:B------:R-:W-:Y:S01]  /*56a0*/  FADD.FTZ R153, -R21, R210 ;  /* 0x000000d215997221 */ /* 0x000fe20000010100 */
[----:B------:R-:W-:Y:S01]  /*56b0*/  IADD3 R21, -R217, 0xb, RZ ;  /* 0x0000000bd9157810 */ /* 0x000fe20007ffe1ff */
[----:B------:R-:W-:Y:S01]  /*56c0*/  FFMA.FTZ R214, R155, UR5, -R216 ;  /* 0x000000059bd67c23 */ /* 0x000fe200080108d8 */
[----:B------:R-:W-:Y:S01]  /*56d0*/  MUFU.EX2 R159, R159 ;  /* 0x0000009f009f7308 */ /* 0x000fe20000000800 */
[----:B------:R-:W-:Y:S01]  /*56e0*/  FADD.FTZ R152, -R152, R209 ;  /* 0x000000d198987221 */ /* 0x000fe20000010100 */
[----:B------:R-:W-:Y:S01]  /*56f0*/  FMUL.FTZ R217, R153, UR5 ;  /* 0x0000000599d97c20 */ /* 0x000fe20008410000 */
[----:B------:R-:W-:Y:S01]  /*5700*/  UIMAD UR4, UR36, 0xc00, UR6 ;  /* 0x00000c00240478a4 */ /* 0x000fe2000f8e0206 */
[----:B------:R-:W-:Y:S01]  /*5710*/  FFMA.FTZ R164, R164, UR5, -R199 ;  /* 0x00000005a4a47c23 */ /* 0x000fe200080108c7 */
[----:B------:R-:W-:Y:S01]  /*5720*/  FMUL.FTZ R210, R152, UR5 ;  /* 0x0000000598d27c20 */ /* 0x000fe20008410000 */
[----:B------:R-:W-:-:S02]  /*5730*/  @!P2 VIADD R152, R211, 0x32440 ;  /* 0x00032440d398a836 */ /* 0x000fc40000000000 */
[--C-:B------:R-:W-:Y:S01]  /*5740*/  FFMA.FTZ R165, R165, UR5, -R199.reuse ;  /* 0x00000005a5a57c23 */ /* 0x100fe200080108c7 */
[----:B------:R-:W0:Y:S01]  /*5750*/  MUFU.EX2 R217, R217 ;  /* 0x000000d900d97308 */ /* 0x000e220000000800 */
[----:B------:R-:W-:Y:S01]  /*5760*/  FFMA.FTZ R162, R162, UR5, -R216 ;  /* 0x00000005a2a27c23 */ /* 0x000fe200080108d8 */
[----:B------:R-:W-:Y:S01]  /*5770*/  UMOV UR10, UR4 ;  /* 0x00000004000a7c82 */ /* 0x000fe20008000000 */
[----:B------:R-:W-:Y:S01]  /*5780*/  @!P2 PRMT R152, RZ, 0x654, R152 ;  /* 0x00000654ff98a816 */ /* 0x000fe20000000098 */
[----:B------:R1:W-:Y:S06]  /*5790*/  BAR.ARV R21, 0x100 ;  /* 0x000400150000751d */ /* 0x0003ec0000002000 */
[----:B------:R2:W-:Y:S01]  /*57a0*/  @!P2 SYNCS.ARRIVE.TRANS64.RED.A1T0 RZ, [R152+URZ], RZ ;  /* 0x000000ff98ffa9a7 */ /* 0x0005e2000810043f */
[----:B------:R-:W3:Y:S01]  /*57b0*/  MUFU.EX2 R210, R210 ;  /* 0x000000d200d27308 */ /* 0x000ee20000000800 */
[--C-:B------:R-:W-:Y:S01]  /*57c0*/  FFMA.FTZ R163, R163, UR5, -R216.reuse ;  /* 0x00000005a3a37c23 */ /* 0x100fe200080108d8 */
[--C-:B------:R-:W-:Y:S01]  /*57d0*/  FFMA.FTZ R166, R166, UR5, -R216.reuse ;  /* 0x00000005a6a67c23 */ /* 0x100fe200080108d8 */
[--C-:B------:R-:W-:Y:S01]  /*57e0*/  FFMA.FTZ R167, R167, UR5, -R216.reuse ;  /* 0x00000005a7a77c23 */ /* 0x100fe200080108d8 */
[--C-:B------:R-:W-:Y:S01]  /*57f0*/  FFMA.FTZ R168, R168, UR5, -R199.reuse ;  /* 0x00000005a8a87c23 */ /* 0x100fe200080108c7 */
[--C-:B------:R-:W-:Y:S01]  /*5800*/  FFMA.FTZ R169, R169, UR5, -R199.reuse ;  /* 0x00000005a9a97c23 */ /* 0x100fe200080108c7 */
[-C--:B0-----:R-:W-:Y:S01]  /*5810*/  FMUL.FTZ R26, R26, R217.reuse ;  /* 0x000000d91a1a7220 */ /* 0x081fe20000410000 */
        /* <DEDUP_REMOVED lines=10> */
[-C--:B---3--:R-:W-:Y:S01]  /*58c0*/  FMUL.FTZ R24, R24, R210.reuse ;  /* 0x000000d218187220 */ /* 0x088fe20000410000 */
        /* <DEDUP_REMOVED lines=122> */
[----:B--2---:R-:W-:Y:S01]  /*6070*/  F2FP.BF16.F32.PACK_AB R152, R159, R158 ;  /* 0x0000009e9f98723e */ /* 0x004fe200000010ff */
[----:B------:R-:W-:Y:S01]  /*6080*/  MUFU.EX2 R160, R160 ;  /* 0x000000a000a07308 */ /* 0x000fe20000000800 */
[----:B0-----:R-:W-:Y:S01]  /*6090*/  F2FP.BF16.F32.PACK_AB R154, R157, R156 ;  /* 0x0000009c9d9a723e */ /* 0x001fe200000010ff */
[--C-:B------:R-:W-:Y:S01]  /*60a0*/  FFMA.FTZ R172, R172, UR5, -R199.reuse ;  /* 0x00000005acac7c23 */ /* 0x100fe200080108c7 */
[----:B---3--:R-:W-:Y:S01]  /*60b0*/  F2FP.BF16.F32.PACK_AB R153, R214, R213 ;  /* 0x000000d5d699723e */ /* 0x008fe200000010ff */
[--C-:B------:R-:W-:Y:S01]  /*60c0*/  FFMA.FTZ R173, R173, UR5, -R199.reuse ;  /* 0x00000005adad7c23 */ /* 0x100fe200080108c7 */
[----:B----4-:R-:W-:Y:S01]  /*60d0*/  F2FP.BF16.F32.PACK_AB R155, R209, R215 ;  /* 0x000000d7d19b723e */ /* 0x010fe200000010ff */
[----:B------:R1:W-:Y:S01]  /*60e0*/  BAR.SYNC.DEFER_BLOCKING R233, 0x100 ;  /* 0x000400e90000751d */ /* 0x0003e20000010000 */
[--C-:B------:R-:W-:Y:S01]  /*60f0*/  FFMA.FTZ R170, R170, UR5, -R216.reuse ;  /* 0x00000005aaaa7c23 */ /* 0x100fe200080108d8 */
[--C-:B------:R-:W-:Y:S01]  /*6100*/  FFMA.FTZ R171, R171, UR5, -R216.reuse ;  /* 0x00000005abab7c23 */ /* 0x100fe200080108d8 */
[--C-:B------:R-:W-:Y:S01]  /*6110*/  FFMA.FTZ R174, R174, UR5, -R216.reuse ;  /* 0x00000005aeae7c23 */ /* 0x100fe200080108d8 */
[--C-:B------:R-:W-:Y:S01]  /*6120*/  FFMA.FTZ R175, R175, UR5, -R216.reuse ;  /* 0x00000005afaf7c23 */ /* 0x100fe200080108d8 */
[--C-:B------:R-:W-:Y:S01]  /*6130*/  FFMA.FTZ R176, R176, UR5, -R199.reuse ;  /* 0x00000005b0b07c23 */ /* 0x100fe200080108c7 */
[----:B------:R-:W0:Y:S01]  /*6140*/  MUFU.EX2 R161, R161 ;  /* 0x000000a100a17308 */ /* 0x000e220000000800 */
[--C-:B------:R-:W-:Y:S01]  /*6150*/  FFMA.FTZ R177, R177, UR5, -R199.reuse ;  /* 0x00000005b1b17c23 */ /* 0x100fe200080108c7 */
        /* <DEDUP_REMOVED lines=16> */
[----:B------:R-:W-:Y:S01]  /*6260*/  WARPGROUP.ARRIVE ;  /* 0x00000000000079c5 */ /* 0x000fe20000000000 */
[--C-:B------:R-:W-:Y:S01]  /*6270*/  FFMA.FTZ R192, R192, UR5, -R199.reuse ;  /* 0x00000005c0c07c23 */ /* 0x100fe200080108c7 */
[--C-:B------:R-:W-:Y:S01]  /*6280*/  FFMA.FTZ R193, R193, UR5, -R199.reuse ;  /* 0x00000005c1c17c23 */ /* 0x100fe200080108c7 */
[--C-:B------:R-:W-:Y:S01]  /*6290*/  FFMA.FTZ R196, R196, UR5, -R199.reuse ;  /* 0x00000005c4c47c23 */ /* 0x100fe200080108c7 */
[----:B------:R-:W-:Y:S01]  /*62a0*/  FFMA.FTZ R197, R197, UR5, -R199 ;  /* 0x00000005c5c57c23 */ /* 0x000fe200080108c7 */
[--C-:B------:R-:W-:Y:S01]  /*62b0*/  FFMA.FTZ R194, R194, UR5, -R216.reuse ;  /* 0x00000005c2c27c23 */ /* 0x100fe200080108d8 */
[----:B------:R-:W-:Y:S01]  /*62c0*/  HGMMA.64x256x16.F32.BF16 R24, R152, gdesc[UR8].tnspB, R24, gsb0 ;  /* 0x43e0000898187df0 */ /* 0x000fe20008001818 */
[----:B------:R-:W-:Y:S01]  /*62d0*/  MUFU.EX2 R162, R162 ;  /* 0x000000a200a27308 */ /* 0x000fe20000000800 */
[----:B------:R-:W-:Y:S01]  /*62e0*/  UIADD3 UR10, UR4, 0x80, URZ ;  /* 0x00000080040a7890 */ /* 0x000fe2000fffe03f */
[--C-:B------:R-:W-:Y:S01]  /*62f0*/  FFMA.FTZ R195, R195, UR5, -R216.reuse ;  /* 0x00000005c3c37c23 */ /* 0x100fe200080108d8 */
[----:B------:R-:W-:Y:S01]  /*6300*/  UMOV UR11, 0x40000040 ;  /* 0x40000040000b7882 */ /* 0x000fe20000000000 */
[--C-:B------:R-:W-:Y:S01]  /*6310*/  FFMA.FTZ R198, R198, UR5, -R216.reuse ;  /* 0x00000005c6c67c23 */ /* 0x100fe200080108d8 */
[----:B------:R-:W-:Y:S01]  /*6320*/  FFMA.FTZ R199, R212, UR5, -R216 ;  /* 0x00000005d4c77c23 */ /* 0x000fe200080108d8 */
[----:B------:R-:W-:Y:S01]  /*6330*/  FFMA.FTZ R0, R210, R0, R158 ;  /* 0x00000000d2007223 */ /* 0x000fe2000001009e */
[----:B------:R-:W-:Y:S01]  /*6340*/  FFMA.FTZ R213, R217, R12, R213 ;  /* 0x0000000cd9d57223 */ /* 0x000fe200000100d5 */
[----:B------:R-:W2:Y:S01]  /*6350*/  MUFU.EX2 R163, R163 ;  /* 0x000000a300a37308 */ /* 0x000ea20000000800 */
[----:B------:R-:W-:Y:S01]  /*6360*/  ISETP.GT.AND P3, PT, R207, R208, PT ;  /* 0x000000d0cf00720c */ /* 0x000fe20003f64270 */
[----:B------:R-:W-:Y:S01]  /*6370*/  FADD.FTZ R159, R159, R0 ;  /* 0x000000009f9f7221 */ /* 0x000fe20000010000 */
[----:B------:R-:W-:Y:S01]  /*6380*/  FADD.FTZ R214, R214, R213 ;  /* 0x000000d5d6d67221 */ /* 0x000fe20000010000 */
[----:B------:R-:W-:-:S02]  /*6390*/  @!P2 VIADD R211, R211, 0x32460 ;  /* 0x00032460d3d3a836 */ /* 0x000fc40000000000 */
[----:B------:R-:W-:Y:S01]  /*63a0*/  FADD.FTZ R156, R156, R159 ;  /* 0x0000009f9c9c7221 */ /* 0x000fe20000010000 */
[----:B------:R-:W-:Y:S01]  /*63b0*/  FADD.FTZ R214, R215, R214 ;  /* 0x000000d6d7d67221 */ /* 0x000fe20000010000 */
[----:B------:R-:W-:Y:S01]  /*63c0*/  MUFU.EX2 R166, R166 ;  /* 0x000000a600a67308 */ /* 0x000fe20000000800 */
[----:B------:R-:W-:Y:S01]  /*63d0*/  @!P2 PRMT R211, RZ, 0x654, R211 ;  /* 0x00000654ffd3a816 */ /* 0x000fe200000000d3 */
[----:B------:R-:W-:Y:S01]  /*63e0*/  FADD.FTZ R157, R157, R156 ;  /* 0x0000009c9d9d7221 */ /* 0x000fe20000010000 */
[----:B------:R-:W-:Y:S01]  /*63f0*/  FADD.FTZ R209, R209, R214 ;  /* 0x000000d6d1d17221 */ /* 0x000fe20000010000 */
[----:B------:R-:W-:Y:S02]  /*6400*/  VIADD R207, R207, 0xffffffff ;  /* 0xffffffffcfcf7836 */ /* 0x000fe40000000000 */
[----:B------:R-:W-:Y:S02]  /*6410*/  IMAD.MOV.U32 R210, RZ, RZ, R20 ;  /* 0x000000ffffd27224 */ /* 0x000fe400078e0014 */
        /* <DEDUP_REMOVED lines=30> */
[----:B------:R-:W1:Y:S01]  /*6600*/  MUFU.EX2 R195, R195 ;  /* 0x000000c300c37308 */ /* 0x000e620000000800 */
[----:B------:R-:W-:-:S02]  /*6610*/  WARPGROUP.DEPBAR.LE gsb0, 0x0 ;  /* 0x00008000000079c5 */ /* 0x000fc40000010000 */
[----:B0-----:R-:W-:-:S05]  /*6620*/  F2FP.BF16.F32.PACK_AB R152, R161, R160 ;  /* 0x000000a0a198723e */ /* 0x001fca00000010ff */
[----:B------:R-:W-:Y:S01]  /*6630*/  MUFU.EX2 R198, R198 ;  /* 0x000000c600c67308 */ /* 0x000fe20000000800 */
[----:B--2---:R-:W-:Y:S01]  /*6640*/  F2FP.BF16.F32.PACK_AB R153, R163, R162 ;  /* 0x000000a2a399723e */ /* 0x004fe200000010ff */
[----:B------:R-:W-:Y:S01]  /*6650*/  FADD.FTZ R160, R160, R157 ;  /* 0x0000009da0a07221 */ /* 0x000fe20000010000 */
[----:B------:R-:W-:Y:S01]  /*6660*/  F2FP.BF16.F32.PACK_AB R154, R165, R164 ;  /* 0x000000a4a59a723e */ /* 0x000fe200000010ff */
[----:B------:R-:W-:Y:S01]  /*6670*/  FADD.FTZ R162, R162, R209 ;  /* 0x000000d1a2a27221 */ /* 0x000fe20000010000 */
[----:B---3--:R-:W-:Y:S01]  /*6680*/  F2FP.BF16.F32.PACK_AB R155, R167, R166 ;  /* 0x000000a6a79b723e */ /* 0x008fe200000010ff */
[----:B------:R-:W-:Y:S01]  /*6690*/  FADD.FTZ R161, R161, R160 ;  /* 0x000000a0a1a17221 */ /* 0x000fe20000010000 */
[----:B------:R-:W-:Y:S01]  /*66a0*/  IMAD.MOV.U32 R209, RZ, RZ, R13 ;  /* 0x000000ffffd17224 */ /* 0x000fe200078e000d */
[----:B------:R-:W0:Y:S01]  /*66b0*/  MUFU.EX2 R199, R199 ;  /* 0x000000c700c77308 */ /* 0x000e220000000800 */
[----:B------:R-:W-:Y:S01]  /*66c0*/  WARPGROUP.ARRIVE ;  /* 0x00000000000079c5 */ /* 0x000fe20000000000 */
[----:B------:R-:W-:Y:S01]  /*66d0*/  FADD.FTZ R163, R163, R162 ;  /* 0x000000a2a3a37221 */ /* 0x000fe20000010000 */
[----:B------:R-:W-:-:S03]  /*66e0*/  FADD.FTZ R164, R164, R161 ;  /* 0x000000a1a4a47221 */ /* 0x000fc60000010000 */
[----:B------:R-:W-:Y:S01]  /*66f0*/  FADD.FTZ R166, R166, R163 ;  /* 0x000000a3a6a67221 */ /* 0x000fe20000010000 */
[----:B------:R-:W-:Y:S01]  /*6700*/  HGMMA.64x256x16.F32.BF16 R24, R152, gdesc[UR8].tnspB, R24, gsb0 ;  /* 0x43e0000898187df0 */ /* 0x000fe20008001818 */
[----:B------:R-:W-:Y:S01]  /*6710*/  UIADD3 UR10, UR4, 0x100, URZ ;  /* 0x00000100040a7890 */ /* 0x000fe2000fffe03f */
[----:B------:R-:W-:Y:S01]  /*6720*/  FADD.FTZ R165, R165, R164 ;  /* 0x000000a4a5a57221 */ /* 0x000fe20000010000 */
[----:B------:R-:W-:Y:S01]  /*6730*/  UMOV UR11, 0x40000040 ;  /* 0x40000040000b7882 */ /* 0x000fe20000000000 */
[----:B------:R-:W-:Y:S01]  /*6740*/  FADD.FTZ R167, R167, R166 ;  /* 0x000000a6a7a77221 */ /* 0x000fe20000010000 */
        /* <DEDUP_REMOVED lines=13> */
[----:B------:R-:W-:-:S06]  /*6820*/  FADD.FTZ R175, R175, R174 ;  /* 0x000000aeafaf7221 */ /* 0x000fcc0000010000 */
        /* <DEDUP_REMOVED lines=44> */
[----:B0-----:R-:W-:Y:S01]  /*6af0*/  F2FP.BF16.F32.PACK_AB R155, R199, R198 ;  /* 0x000000c6c79b723e */ /* 0x001fe200000010ff */
        /* <DEDUP_REMOVED lines=10> */
.L_x_4375:
[----:B------:R-:W-:-:S13]  /*6ba0*/  ISETP.GE.AND P1, PT, R207, RZ, PT ;  /* 0x000000ffcf00720c */ /* 0x000fda0003f26270 */
[----:B------:R-:W-:Y:S05]  /*6bb0*/  @!P1 BRA `(.L_x_4385) ;  /* 0x0000002000bc9947 */ /* 0x000fea0003800000 */
[----:B------:R-:W-:Y:S02]  /*6bc0*/  IMAD.MOV.U32 R213, RZ, RZ, R20 ;  /* 0x000000ffffd57224 */ /* 0x000fe400078e0014 */
[----:B------:R-:W-:-:S07]  /*6bd0*/  IMAD.MOV.U32 R201, RZ, RZ, R13 ;  /* 0x000000ffffc97224 */ /* 0x000fce00078e000d */
.L_x_4394:
[----:B------:R-:W-:-:S04]  /*6be0*/  UIADD3 UR36, UR36, 0x1, URZ ;  /* 0x0000000124247890 */ /* 0x000fc8000fffe03f */
[----:B------:R-:W-:-:S04]  /*6bf0*/  UISETP.NE.AND UP0, UPT, UR36, 0x2, UPT ;  /* 0x000000022400788c */ /* 0x000fc8000bf05270 */
[----:B------:R-:W-:Y:S02]  /*6c00*/  USEL UR4, URZ, 0x1, UP0 ;  /* 0x000000013f047887 */ /* 0x000fe40008000000 */
[----:B------:R-:W-:Y:S02]  /*6c10*/  USEL UR36, UR36, URZ, UP0 ;  /* 0x0000003f24247287 */ /* 0x000fe40008000000 */
[----:B------:R-:W-:Y:S01]  /*6c20*/  ULOP3.LUT UR37, UR37, UR4, URZ, 0x3c, !UPT ;  /* 0x0000000425257292 */ /* 0x000fe2000f8e3c3f */
[----:B------:R-:W-:Y:S11]  /*6c30*/  @!P0 BRA `(.L_x_4386) ;  /* 0x0000000000048947 */ /* 0x000ff60003800000 */
[----:B------:R-:W-:Y:S01]  /*6c40*/  BPT.TRAP 0x1 ;  /* 0x000000040000795c */ /* 0x000fe20000300000 */
.L_x_4386:
        /* <DEDUP_REMOVED lines=9> */
.L_x_4387:
[----:B--2---:R-:W-:Y:S05]  /*6ce0*/  @P1 BRA `(.L_x_4388) ;  /* 0x0000000000081947 */ /* 0x004fea0003800000 */
[----:B------:R-:W2:Y:S02]  /*6cf0*/  SYNCS.PHASECHK.TRANS64.TRYWAIT P1, [UR4+0x32430], R13 ;  /* 0x0324300dff0075a7 */ /* 0x000ea40008020144 */
[----:B--2---:R-:W-:Y:S05]  /*6d00*/  @!P1 BRA `(.L_x_4389) ;  /* 0x000000ac00109947 */ /* 0x004fea0003800000 */
.L_x_4388:
        /* <DEDUP_REMOVED lines=31> */
.L_x_4390:
[----:B------:R3:W4:Y:S01]  /*6f00*/  SYNCS.PHASECHK.TRANS64.TRYWAIT P1, [UR4+0x32450], R13 ;  /* 0x0324500dff0075a7 */ /* 0x0007220008020144 */
[----:B------:R-:W-:Y:S05]  /*6f10*/  @!P0 BRA `(.L_x_4391) ;  /* 0x0000000000048947 */ /* 0x000fea0003800000 */
[----:B------:R-:W-:Y:S01]  /*6f20*/  BPT.TRAP 0x1 ;  /* 0x000000040000795c */ /* 0x000fe20000300000 */
.L_x_4391:
[----:B----4-:R-:W-:Y:S05]  /*6f30*/  @P1 BRA `(.L_x_4392) ;  /* 0x0000000000081947 */ /* 0x010fea0003800000 */
[----:B------:R-:W4:Y:S02]  /*6f40*/  SYNCS.PHASECHK.TRANS64.TRYWAIT P1, [UR4+0x32450], R13 ;  /* 0x0324500dff0075a7 */ /* 0x000f240008020144 */
[----:B----4-:R-:W-:Y:S05]  /*6f50*/  @!P1 BRA `(.L_x_4393) ;  /* 0x000000a800949947 */ /* 0x010fea0003800000 */
.L_x_4392:
[----:B------:R-:W-:Y:S01]  /*6f60*/  R2UR UR56, R10 ;  /* 0x000000000a3872ca */ /* 0x000fe200000e0000 */
[----:B------:R-:W-:Y:S01]  /*6f70*/  UIMAD UR5, UR36, 0xc00, UR7 ;  /* 0x00000c00240578a4 */ /* 0x000fe2000f8e0207 */
[----:B------:R-:W-:Y:S01]  /*6f80*/  R2UR UR57, R11 ;  /* 0x000000000b3972ca */ /* 0x000fe200000e0000 */
[----:B------:R-:W-:Y:S01]  /*6f90*/  WARPGROUP.ARRIVE ;  /* 0x00000000000079c5 */ /* 0x000fe20000000000 */
[----:B------:R-:W-:Y:S01]  /*6fa0*/  UMOV UR59, 0x40000040 ;  /* 0x40000040003b7882 */ /* 0x000fe20000000000 */
[----:B------:R-:W-:-:S04]  /*6fb0*/  UIADD3 UR10, UR5, 0x300, URZ ;  /* 0x00000300050a7890 */ /* 0x000fc8000fffe03f */
[----:B------:R-:W4:Y:S01]  /*6fc0*/  S2R R216, SR_TID.X ;  /* 0x0000000000d87919 */ /* 0x000f220000002100 */
[----:B------:R-:W-:Y:S01]  /*6fd0*/  UMOV UR11, 0x40000040 ;  /* 0x40000040000b7882 */ /* 0x000fe20000000000 */
[----:B------:R-:W-:Y:S01]  /*6fe0*/  UMOV UR58, UR5 ;  /* 0x00000005003a7c82 */ /* 0x000fe20008000000 */
[----:B------:R-:W-:Y:S01]  /*6ff0*/  UIADD3 UR14, UR5, 0x302, URZ ;  /* 0x00000302050e7890 */ /* 0x000fe2000fffe03f */
[C---:B------:R-:W-:Y:S01]  /*7000*/  ISETP.GT.AND P1, PT, R207.reuse, RZ, PT ;  /* 0x000000ffcf00720c */ /* 0x040fe20003f24270 */
[----:B------:R-:W-:Y:S01]  /*7010*/  UMOV UR15, 0x40000040 ;  /* 0x40000040000f7882 */ /* 0x000fe20000000000 */
[----:B------:R-:W-:Y:S01]  /*7020*/  UIADD3 UR18, UR5, 0x304, URZ ;  /* 0x0000030405127890 */ /* 0x000fe2000fffe03f */
[----:B------:R-:W-:Y:S01]  /*7030*/  VIADD R207, R207, 0xffffffff ;  /* 0xffffffffcfcf7836 */ /* 0x000fe20000000000 */
        /* <DEDUP_REMOVED lines=19> */
[----:B----4-:R-:W-:Y:S01]  /*7170*/  SHF.R.U32.HI R216, RZ, 0x7, R216 ;  /* 0x00000007ffd87819 */ /* 0x010fe200000116d8 */
        /* <DEDUP_REMOVED lines=63> */
[----:B--2---:R-:W-:-:S04]  /*7570*/  FMNMX.FTZ R20, R152, R201, !PT ;  /* 0x000000c998147209 */ /* 0x004fc80007810000 */
[----:B-1-3--:R-:W-:-:S04]  /*7580*/  FMNMX.FTZ R13, R153, R20, !PT ;  /* 0x00000014990d7209 */ /* 0x00afc80007810000 */
        /* <DEDUP_REMOVED lines=46> */
[----:B------:R-:W-:-:S05]  /*7870*/  FMNMX.FTZ R20, R199, R20, !PT ;  /* 0x00000014c7147209 */ /* 0x000fca0007810000 */
[----:B------:R-:W2:Y:S01]  /*7880*/  SHFL.BFLY PT, R13, R20, 0x2, 0x1f ;  /* 0x0c401f00140d7f89 */ /* 0x000ea200000e0000 */
[----:B-1----:R-:W-:-:S05]  /*7890*/  FMNMX.FTZ R21, R208, R21, !PT ;  /* 0x00000015d0157209 */ /* 0x002fca0007810000 */
[----:B------:R-:W1:Y:S01]  /*78a0*/  SHFL.BFLY PT, R210, R21, 0x1, 0x1f ;  /* 0x0c201f0015d27f89 */ /* 0x000e6200000e0000 */
[----:B--2---:R-:W-:-:S05]  /*78b0*/  FMNMX.FTZ R212, R20, R13, !PT ;  /* 0x0000000d14d47209 */ /* 0x004fca0007810000 */
[----:B------:R-:W2:Y:S01]  /*78c0*/  SHFL.BFLY PT, R215, R212, 0x1, 0x1f ;  /* 0x0c201f00d4d77f89 */ /* 0x000ea200000e0000 */
[----:B-1----:R-:W-:-:S05]  /*78d0*/  FMNMX.FTZ R13, R21, R210, !PT ;  /* 0x000000d2150d7209 */ /* 0x002fca0007810000 */
[C---:B0-----:R-:W-:Y:S01]  /*78e0*/  FMUL.FTZ R211, R13.reuse, UR5 ;  /* 0x000000050dd37c20 */ /* 0x041fe20008410000 */
[----:B------:R-:W-:-:S03]  /*78f0*/  FADD.FTZ R201, -R13, R201 ;  /* 0x000000c90dc97221 */ /* 0x000fc60000010100 */
[--C-:B------:R-:W-:Y:S01]  /*7900*/  FFMA.FTZ R208, R152, UR5, -R211.reuse ;  /* 0x0000000598d07c23 */ /* 0x100fe200080108d3 */
[--C-:B------:R-:W-:Y:S01]  /*7910*/  FFMA.FTZ R210, R157, UR5, -R211.reuse ;  /* 0x000000059dd27c23 */ /* 0x100fe200080108d3 */
[--C-:B------:R-:W-:Y:S01]  /*7920*/  FFMA.FTZ R209, R153, UR5, -R211.reuse ;  /* 0x0000000599d17c23 */ /* 0x100fe200080108d3 */
[----:B------:R-:W-:Y:S01]  /*7930*/  FMUL.FTZ R201, R201, UR5 ;  /* 0x00000005c9c97c20 */ /* 0x000fe20008410000 */
[----:B------:R-:W-:Y:S02]  /*7940*/  VIADD R153, R216, 0x8 ;  /* 0x00000008d8997836 */ /* 0x000fe40000000000 */
        /* <DEDUP_REMOVED lines=8> */
[----:B--2---:R-:W-:Y:S01]  /*79d0*/  FMNMX.FTZ R20, R212, R215, !PT ;  /* 0x000000d7d4147209 */ /* 0x004fe20007810000 */
[----:B------:R-:W0:Y:S01]  /*79e0*/  MUFU.EX2 R201, R201 ;  /* 0x000000c900c97308 */ /* 0x000e220000000800 */
[--C-:B------:R-:W-:Y:S01]  /*79f0*/  FFMA.FTZ R172, R172, UR5, -R211.reuse ;  /* 0x00000005acac7c23 */ /* 0x100fe200080108d3 */
[--C-:B------:R-:W-:Y:S01]  /*7a00*/  FFMA.FTZ R173, R173, UR5, -R211.reuse ;  /* 0x00000005adad7c23 */ /* 0x100fe200080108d3 */
[----:B------:R-:W-:Y:S01]  /*7a10*/  FFMA.FTZ R176, R176, UR5, -R211 ;  /* 0x00000005b0b07c23 */ /* 0x000fe200080108d3 */
[----:B------:R-:W-:Y:S01]  /*7a20*/  FADD.FTZ R21, -R20, R213 ;  /* 0x000000d514157221 */ /* 0x000fe20000010100 */
[----:B------:R-:W-:-:S02]  /*7a30*/  IMAD.U32 R213, RZ, RZ, UR4 ;  /* 0x00000004ffd57e24 */ /* 0x000fc4000f8e00ff */
[----:B------:R-:W-:Y:S01]  /*7a40*/  FMUL.FTZ R215, R20, UR5 ;  /* 0x0000000514d77c20 */ /* 0x000fe20008410000 */
[----:B------:R-:W-:Y:S01]  /*7a50*/  UIMAD UR4, UR36, 0xc00, UR6 ;  /* 0x00000c00240478a4 */ /* 0x000fe2000f8e0206 */
[----:B------:R-:W-:Y:S01]  /*7a60*/  FMUL.FTZ R157, R21, UR5 ;  /* 0x00000005159d7c20 */ /* 0x000fe20008410000 */
[----:B------:R-:W-:Y:S01]  /*7a70*/  @!P2 VIADD R152, R213, 0x32440 ;  /* 0x00032440d598a836 */ /* 0x000fe20000000000 */
[----:B------:R-:W-:Y:S01]  /*7a80*/  IADD3 R21, -R216, 0xb, RZ ;  /* 0x0000000bd8157810 */ /* 0x000fe20007ffe1ff */
[--C-:B------:R-:W-:Y:S01]  /*7a90*/  FFMA.FTZ R212, R154, UR5, -R215.reuse ;  /* 0x000000059ad47c23 */ /* 0x100fe200080108d7 */
[--C-:B------:R-:W-:Y:S01]  /*7aa0*/  FFMA.FTZ R214, R155, UR5, -R215.reuse ;  /* 0x000000059bd67c23 */ /* 0x100fe200080108d7 */
[--C-:B------:R-:W-:Y:S01]  /*7ab0*/  FFMA.FTZ R158, R158, UR5, -R215.reuse ;  /* 0x000000059e9e7c23 */ /* 0x100fe200080108d7 */
[----:B------:R-:W-:Y:S01]  /*7ac0*/  @!P2 PRMT R152, RZ, 0x654, R152 ;  /* 0x00000654ff98a816 */ /* 0x000fe20000000098 */
[--C-:B------:R-:W-:Y:S01]  /*7ad0*/  FFMA.FTZ R159, R159, UR5, -R215.reuse ;  /* 0x000000059f9f7c23 */ /* 0x100fe200080108d7 */
[----:B------:R1:W-:Y:S06]  /*7ae0*/  BAR.ARV R21, 0x100 ;  /* 0x000400150000751d */ /* 0x0003ec0000002000 */
        /* <DEDUP_REMOVED lines=152> */
[----:B------:R-:W-:Y:S01]  /*8470*/  FFMA.FTZ R175, R175, UR5, -R215 ;  /* 0x00000005afaf7c23 */ /* 0x000fe200080108d7 */
[--C-:B------:R-:W-:Y:S01]  /*8480*/  FFMA.FTZ R177, R177, UR5, -R211.reuse ;  /* 0x00000005b1b17c23 */ /* 0x100fe200080108d3 */
[----:B------:R-:W-:Y:S01]  /*8490*/  HGMMA.64x256x16.F32.BF16 R24, R152, gdesc[UR8].tnspB, R24, gsb0 ;  /* 0x43e0000898187df0 */ /* 0x000fe20008001818 */
[----:B------:R-:W0:Y:S01]  /*84a0*/  MUFU.EX2 R161, R161 ;  /* 0x000000a100a17308 */ /* 0x000e220000000800 */
[----:B------:R-:W-:Y:S01]  /*84b0*/  UIADD3 UR10, UR4, 0x80, URZ ;  /* 0x00000080040a7890 */ /* 0x000fe2000fffe03f */
[--C-:B------:R-:W-:Y:S01]  /*84c0*/  FFMA.FTZ R180, R180, UR5, -R211.reuse ;  /* 0x00000005b4b47c23 */ /* 0x100fe200080108d3 */
[----:B------:R-:W-:Y:S01]  /*84d0*/  UMOV UR11, 0x40000040 ;  /* 0x40000040000b7882 */ /* 0x000fe20000000000 */
[----:B------:R-:W-:Y:S01]  /*84e0*/  FFMA.FTZ R181, R181, UR5, -R211 ;  /* 0x00000005b5b57c23 */ /* 0x000fe200080108d3 */
[--C-:B------:R-:W-:Y:S01]  /*84f0*/  FFMA.FTZ R178, R178, UR5, -R215.reuse ;  /* 0x00000005b2b27c23 */ /* 0x100fe200080108d7 */
[--C-:B------:R-:W-:Y:S01]  /*8500*/  FFMA.FTZ R179, R179, UR5, -R215.reuse ;  /* 0x00000005b3b37c23 */ /* 0x100fe200080108d7 */
[--C-:B------:R-:W-:Y:S01]  /*8510*/  FFMA.FTZ R182, R182, UR5, -R215.reuse ;  /* 0x00000005b6b67c23 */ /* 0x100fe200080108d7 */
[----:B------:R-:W-:Y:S01]  /*8520*/  MUFU.EX2 R164, R164 ;  /* 0x000000a400a47308 */ /* 0x000fe20000000800 */
[----:B------:R-:W-:Y:S01]  /*8530*/  FFMA.FTZ R183, R183, UR5, -R215 ;  /* 0x00000005b7b77c23 */ /* 0x000fe200080108d7 */
[--C-:B------:R-:W-:Y:S01]  /*8540*/  FFMA.FTZ R184, R184, UR5, -R211.reuse ;  /* 0x00000005b8b87c23 */ /* 0x100fe200080108d3 */
[--C-:B------:R-:W-:Y:S01]  /*8550*/  FFMA.FTZ R185, R185, UR5, -R211.reuse ;  /* 0x00000005b9b97c23 */ /* 0x100fe200080108d3 */
[--C-:B------:R-:W-:Y:S01]  /*8560*/  FFMA.FTZ R188, R188, UR5, -R211.reuse ;  /* 0x00000005bcbc7c23 */ /* 0x100fe200080108d3 */
[----:B------:R-:W-:Y:S01]  /*8570*/  FFMA.FTZ R189, R189, UR5, -R211 ;  /* 0x00000005bdbd7c23 */ /* 0x000fe200080108d3 */
[--C-:B------:R-:W-:Y:S01]  /*8580*/  FFMA.FTZ R186, R186, UR5, -R215.reuse ;  /* 0x00000005baba7c23 */ /* 0x100fe200080108d7 */
[--C-:B------:R-:W-:Y:S01]  /*8590*/  FFMA.FTZ R187, R187, UR5, -R215.reuse ;  /* 0x00000005bbbb7c23 */ /* 0x100fe200080108d7 */
[----:B------:R-:W2:Y:S01]  /*85a0*/  MUFU.EX2 R165, R165 ;  /* 0x000000a500a57308 */ /* 0x000ea20000000800 */
[--C-:B------:R-:W-:Y:S01]  /*85b0*/  FFMA.FTZ R190, R190, UR5, -R215.reuse ;  /* 0x00000005bebe7c23 */ /* 0x100fe200080108d7 */
[----:B------:R-:W-:Y:S01]  /*85c0*/  FFMA.FTZ R191, R191, UR5, -R215 ;  /* 0x00000005bfbf7c23 */ /* 0x000fe200080108d7 */
[--C-:B------:R-:W-:Y:S01]  /*85d0*/  FFMA.FTZ R192, R192, UR5, -R211.reuse ;  /* 0x00000005c0c07c23 */ /* 0x100fe200080108d3 */
[--C-:B------:R-:W-:Y:S01]  /*85e0*/  FFMA.FTZ R193, R193, UR5, -R211.reuse ;  /* 0x00000005c1c17c23 */ /* 0x100fe200080108d3 */
[--C-:B------:R-:W-:Y:S01]  /*85f0*/  FFMA.FTZ R196, R196, UR5, -R211.reuse ;  /* 0x00000005c4c47c23 */ /* 0x100fe200080108d3 */
[----:B------:R-:W-:Y:S01]  /*8600*/  FFMA.FTZ R197, R197, UR5, -R211 ;  /* 0x00000005c5c57c23 */ /* 0x000fe200080108d3 */
[--C-:B------:R-:W-:Y:S01]  /*8610*/  FFMA.FTZ R194, R194, UR5, -R215.reuse ;  /* 0x00000005c2c27c23 */ /* 0x100fe200080108d7 */
[----:B------:R-:W-:Y:S01]  /*8620*/  MUFU.EX2 R162, R162 ;  /* 0x000000a200a27308 */ /* 0x000fe20000000800 */
[--C-:B------:R-:W-:Y:S01]  /*8630*/  FFMA.FTZ R195, R195, UR5, -R215.reuse ;  /* 0x00000005c3c37c23 */ /* 0x100fe200080108d7 */
[--C-:B------:R-:W-:Y:S01]  /*8640*/  FFMA.FTZ R198, R198, UR5, -R215.reuse ;  /* 0x00000005c6c67c23 */ /* 0x100fe200080108d7 */
[----:B------:R-:W-:Y:S01]  /*8650*/  FFMA.FTZ R199, R199, UR5, -R215 ;  /* 0x00000005c7c77c23 */ /* 0x000fe200080108d7 */
[----:B------:R-:W-:Y:S01]  /*8660*/  FFMA.FTZ R0, R201, R0, R208 ;  /* 0x00000000c9007223 */ /* 0x000fe200000100d0 */
[----:B------:R-:W-:Y:S01]  /*8670*/  FFMA.FTZ R157, R157, R12, R212 ;  /* 0x0000000c9d9d7223 */ /* 0x000fe200000100d4 */
[----:B------:R-:W-:-:S02]  /*8680*/  @!P2 VIADD R213, R213, 0x32460 ;  /* 0x00032460d5d5a836 */ /* 0x000fc40000000000 */
[----:B------:R-:W3:Y:S01]  /*8690*/  MUFU.EX2 R163, R163 ;  /* 0x000000a300a37308 */ /* 0x000ee20000000800 */
[----:B------:R-:W-:Y:S01]  /*86a0*/  FADD.FTZ R209, R209, R0 ;  /* 0x00000000d1d17221 */ /* 0x000fe20000010000 */
[----:B------:R-:W-:Y:S01]  /*86b0*/  FADD.FTZ R157, R214, R157 ;  /* 0x0000009dd69d7221 */ /* 0x000fe20000010000 */
[----:B------:R-:W-:Y:S01]  /*86c0*/  @!P2 PRMT R213, RZ, 0x654, R213 ;  /* 0x00000654ffd5a816 */ /* 0x000fe200000000d5 */
[----:B------:R-:W-:Y:S02]  /*86d0*/  IMAD.MOV.U32 R201, RZ, RZ, R13 ;  /* 0x000000ffffc97224 */ /* 0x000fe400078e000d */
[----:B------:R-:W-:Y:S01]  /*86e0*/  FADD.FTZ R209, R156, R209 ;  /* 0x000000d19cd17221 */ /* 0x000fe20000010000 */
[----:B------:R-:W-:Y:S01]  /*86f0*/  FADD.FTZ R158, R158, R157 ;  /* 0x0000009d9e9e7221 */ /* 0x000fe20000010000 */
[----:B------:R-:W-:Y:S02]  /*8700*/  MUFU.EX2 R166, R166 ;  /* 0x000000a600a67308 */ /* 0x000fe40000000800 */
[----:B------:R-:W-:Y:S01]  /*8710*/  FADD.FTZ R209, R210, R209 ;  /* 0x000000d1d2d17221 */ /* 0x000fe20000010000 */
[----:B------:R-:W-:-:S05]  /*8720*/  FADD.FTZ R159, R159, R158 ;  /* 0x0000009e9f9f7221 */ /* 0x000fca0000010000 */
[----:B------:R-:W4:Y:S08]  /*8730*/  MUFU.EX2 R167, R167 ;  /* 0x000000a700a77308 */ /* 0x000f300000000800 */
[----:B------:R-:W-:Y:S08]  /*8740*/  MUFU.EX2 R168, R168 ;  /* 0x000000a800a87308 */ /* 0x000ff00000000800 */
[----:B------:R-:W5:Y:S08]  /*8750*/  MUFU.EX2 R169, R169 ;  /* 0x000000a900a97308 */ /* 0x000f700000000800 */
[----:B------:R-:W-:Y:S08]  /*8760*/  MUFU.EX2 R172, R172 ;  /* 0x000000ac00ac7308 */ /* 0x000ff00000000800 */
[----:B------:R-:W1:Y:S08]  /*8770*/  MUFU.EX2 R173, R173 ;  /* 0x000000ad00ad7308 */ /* 0x000e700000000800 */
        /* <DEDUP_REMOVED lines=22> */
[----:B------:R-:W-:Y:S01]  /*88e0*/  MUFU.EX2 R196, R196 ;  /* 0x000000c400c47308 */ /* 0x000fe20000000800 */
[----:B------:R-:W-:-:S02]  /*88f0*/  WARPGROUP.DEPBAR.LE gsb0, 0x0 ;  /* 0x00008000000079c5 */ /* 0x000fc40000010000 */
[----:B0-----:R-:W-:-:S05]  /*8900*/  F2FP.BF16.F32.PACK_AB R152, R161, R160 ;  /* 0x000000a0a198723e */ /* 0x001fca00000010ff */
[----:B------:R-:W0:Y:S01]  /*8910*/  MUFU.EX2 R197, R197 ;  /* 0x000000c500c57308 */ /* 0x000e220000000800 */
[----:B--2---:R-:W-:Y:S01]  /*8920*/  F2FP.BF16.F32.PACK_AB R154, R165, R164 ;  /* 0x000000a4a59a723e */ /* 0x004fe200000010ff */
[----:B------:R-:W-:Y:S01]  /*8930*/  FADD.FTZ R160, R160, R209 ;  /* 0x000000d1a0a07221 */ /* 0x000fe20000010000 */
[----:B---3--:R-:W-:Y:S01]  /*8940*/  F2FP.BF16.F32.PACK_AB R153, R163, R162 ;  /* 0x000000a2a399723e */ /* 0x008fe200000010ff */
[----:B------:R-:W-:Y:S01]  /*8950*/  FADD.FTZ R162, R162, R159 ;  /* 0x0000009fa2a27221 */ /* 0x000fe20000010000 */
[----:B----4-:R-:W-:Y:S01]  /*8960*/  F2FP.BF16.F32.PACK_AB R155, R167, R166 ;  /* 0x000000a6a79b723e */ /* 0x010fe200000010ff */
        /* <DEDUP_REMOVED lines=8> */
[----:B------:R-:W2:Y:S01]  /*89f0*/  MUFU.EX2 R195, R195 ;  /* 0x000000c300c37308 */ /* 0x000ea20000000800 */
[----:B------:R-:W-:Y:S01]  /*8a00*/  UMOV UR11, 0x40000040 ;  /* 0x40000040000b7882 */ /* 0x000fe20000000000 */
[----:B------:R-:W-:Y:S01]  /*8a10*/  FADD.FTZ R165, R165, R164 ;  /* 0x000000a4a5a57221 */ /* 0x000fe20000010000 */
[----:B------:R-:W-:-:S05]  /*8a20*/  FADD.FTZ R167, R167, R166 ;  /* 0x000000a6a7a77221 */ /* 0x000fca0000010000 */
[----:B------:R-:W-:Y:S08]  /*8a30*/  MUFU.EX2 R198, R198 ;  /* 0x000000c600c67308 */ /* 0x000ff00000000800 */
[----:B------:R-:W3:Y:S01]  /*8a40*/  MUFU.EX2 R199, R199 ;  /* 0x000000c700c77308 */ /* 0x000ee20000000800 */
[----:B------:R-:W-:Y:S02]  /*8a50*/  WARPGROUP.DEPBAR.LE gsb0, 0x0 ;  /* 0x00008000000079c5 */ /* 0x000fe40000010000 */
[----:B-----5:R-:W-:Y:S01]  /*8a60*/  F2FP.BF16.F32.PACK_AB R152, R169, R168 ;  /* 0x000000a8a998723e */ /* 0x020fe200000010ff */
[----:B------:R-:W-:Y:S01]  /*8a70*/  FADD.FTZ R168, R168, R165 ;  /* 0x000000a5a8a87221 */ /* 0x000fe20000010000 */
[----:B-1----:R-:W-:-:S02]  /*8a80*/  F2FP.BF16.F32.PACK_AB R154, R173, R172 ;  /* 0x000000acad9a723e */ /* 0x002fc400000010ff */
[----:B------:R-:W-:Y:S01]  /*8a90*/  F2FP.BF16.F32.PACK_AB R153, R171, R170 ;  /* 0x000000aaab99723e */ /* 0x000fe200000010ff */
[----:B------:R-:W-:Y:S01]  /*8aa0*/  FADD.FTZ R170, R170, R167 ;  /* 0x000000a7aaaa7221 */ /* 0x000fe20000010000 */
[----:B------:R-:W-:Y:S01]  /*8ab0*/  F2FP.BF16.F32.PACK_AB R155, R175, R174 ;  /* 0x000000aeaf9b723e */ /* 0x000fe200000010ff */
[----:B------:R-:W-:Y:S02]  /*8ac0*/  FADD.FTZ R169, R169, R168 ;  /* 0x000000a8a9a97221 */ /* 0x000fe40000010000 */
[----:B------:R-:W-:Y:S01]  /*8ad0*/  FADD.FTZ R171, R171, R170 ;  /* 0x000000aaabab7221 */ /* 0x000fe20000010000 */
[----:B------:R-:W-:Y:S01]  /*8ae0*/  WARPGROUP.ARRIVE ;  /* 0x00000000000079c5 */ /* 0x000fe20000000000 */
[----:B------:R-:W-:Y:S02]  /*8af0*/  FADD.FTZ R172, R172, R169 ;  /* 0x000000a9acac7221 */ /* 0x000fe40000010000 */
[----:B------:R-:W-:Y:S02]  /*8b00*/  FADD.FTZ R174, R174, R171 ;  /* 0x000000abaeae7221 */ /* 0x000fe40000010000 */
[----:B------:R-:W-:Y:S01]  /*8b10*/  FADD.FTZ R173, R173, R172 ;  /* 0x000000acadad7221 */ /* 0x000fe20000010000 */
[----:B------:R-:W-:Y:S01]  /*8b20*/  HGMMA.64x256x16.F32.BF16 R24, R152, gdesc[UR8].tnspB, R24, gsb0 ;  /* 0x43e0000898187df0 */ /* 0x000fe20008001818 */
[----:B------:R-:W-:Y:S01]  /*8b30*/  UIADD3 UR10, UR4, 0x180, URZ ;  /* 0x00000180040a7890 */ /* 0x000fe2000fffe03f */
[----:B------:R-:W-:Y:S01]  /*8b40*/  FADD.FTZ R175, R175, R174 ;  /* 0x000000aeafaf7221 */ /* 0x000fe20000010000 */
[----:B------:R-:W-:Y:S01]  /*8b50*/  UMOV UR11, 0x40000040 ;  /* 0x40000040000b7882 */ /* 0x000fe20000000000 */
[----:B------:R-:W-:-:S02]  /*8b60*/  WARPGROUP.DEPBAR.LE gsb0, 0x0 ;  /* 0x00008000000079c5 */ /* 0x000fc40000010000 */
[----:B------:R-:W-:Y:S01]  /*8b70*/  F2FP.BF16.F32.PACK_AB R152, R177, R176 ;  /* 0x000000b0b198723e */ /* 0x000fe200000010ff */
[----:B------:R-:W-:Y:S01]  /*8b80*/  FADD.FTZ R176, R176, R173 ;  /* 0x000000adb0b07221 */ /* 0x000fe20000010000 */
[----:B------:R-:W-:Y:S02]  /*8b90*/  F2FP.BF16.F32.PACK_AB R154, R181, R180 ;  /* 0x000000b4b59a723e */ /* 0x000fe400000010ff */
        /* <DEDUP_REMOVED lines=8> */
[----:B------:R-:W-:-:S07]  /*8c20*/  FADD.FTZ R181, R181, R180 ;  /* 0x000000b4b5b57221 */ /* 0x000fce0000010000 */
[----:B------:R-:W-:Y:S01]  /*8c30*/  HGMMA.64x256x16.F32.BF16 R24, R152, gdesc[UR8].tnspB, R24, gsb0 ;  /* 0x43e0000898187df0 */ /* 0x000fe20008001818 */
[----:B------:R-:W-:Y:S01]  /*8c40*/  UIADD3 UR10, UR4, 0x200, URZ ;  /* 0x00000200040a7890 */ /* 0x000fe2000fffe03f */
[----:B------:R-:W-:Y:S01]  /*8c50*/  FADD.FTZ R183, R183, R182 ;  /* 0x000000b6b7b77221 */ /* 0x000fe20000010000 */
[----:B------:R-:W-:Y:S01]  /*8c60*/  UMOV UR11, 0x40000040 ;  /* 0x40000040000b7882 */ /* 0x000fe20000000000 */
[----:B------:R-:W-:Y:S02]  /*8c70*/  WARPGROUP.DEPBAR.LE gsb0, 0x0 ;  /* 0x00008000000079c5 */ /* 0x000fe40000010000 */
[----:B------:R-:W-:Y:S01]  /*8c80*/  F2FP.BF16.F32.PACK_AB R152, R185, R184 ;  /* 0x000000b8b998723e */ /* 0x000fe200000010ff */
[----:B------:R-:W-:Y:S01]  /*8c90*/  FADD.FTZ R184, R184, R181 ;  /* 0x000000b5b8b87221 */ /* 0x000fe20000010000 */
[----:B------:R-:W-:Y:S02]  /*8ca0*/  F2FP.BF16.F32.PACK_AB R154, R189, R188 ;  /* 0x000000bcbd9a723e */ /* 0x000fe400000010ff */
        /* <DEDUP_REMOVED lines=16> */
[----:B0-----:R-:W-:Y:S02]  /*8db0*/  F2FP.BF16.F32.PACK_AB R154, R197, R196 ;  /* 0x000000c4c59a723e */ /* 0x001fe400000010ff */
[----:B--2---:R-:W-:Y:S01]  /*8dc0*/  F2FP.BF16.F32.PACK_AB R153, R195, R194 ;  /* 0x000000c2c399723e */ /* 0x004fe200000010ff */
[----:B------:R-:W-:Y:S01]  /*8dd0*/  FADD.FTZ R194, R194, R191 ;  /* 0x000000bfc2c27221 */ /* 0x000fe20000010000 */
[----:B---3--:R-:W-:Y:S01]  /*8de0*/  F2FP.BF16.F32.PACK_AB R155, R199, R198 ;  /* 0x000000c6c79b723e */ /* 0x008fe200000010ff */
[----:B------:R-:W-:-:S02]  /*8df0*/  FADD.FTZ R193, R193, R192 ;  /* 0x000000c0c1c17221 */ /* 0x000fc40000010000 */
[----:B------:R-:W-:Y:S01]  /*8e00*/  FADD.FTZ R195, R195, R194 ;  /* 0x000000c2c3c37221 */ /* 0x000fe20000010000 */
[----:B------:R-:W-:Y:S01]  /*8e10*/  WARPGROUP.ARRIVE ;  /* 0x00000000000079c5 */ /* 0x000fe20000000000 */
[----:B------:R-:W-:Y:S02]  /*8e20*/  FADD.FTZ R0, R196, R193 ;  /* 0x000000c1c4007221 */ /* 0x000fe40000010000 */
[----:B------:R-:W-:Y:S02]  /*8e30*/  FADD.FTZ R12, R198, R195 ;  /* 0x000000c3c60c7221 */ /* 0x000fe40000010000 */
[----:B------:R-:W-:-:S07]  /*8e40*/  FADD.FTZ R0, R197, R0 ;  /* 0x00000000c5007221 */ /* 0x000fce0000010000 */
[----:B------:R-:W-:Y:S01]  /*8e50*/  HGMMA.64x256x16.F32.BF16 R24, R152, gdesc[UR8].tnspB, R24, gsb0 ;  /* 0x43e0000898187df0 */ /* 0x000fe20008001818 */
[----:B------:R-:W-:Y:S02]  /*8e60*/  FADD.FTZ R12, R199, R12 ;  /* 0x0000000cc70c7221 */ /* 0x000fe40000010000 */
[----:B------:R-:W-:Y:S02]  /*8e70*/  WARPGROUP.DEPBAR.LE gsb0, 0x0 ;  /* 0x00008000000079c5 */ /* 0x000fe40000010000 */
[----:B------:R0:W-:Y:S02]  /*8e80*/  @!P2 SYNCS.ARRIVE.TRANS64.RED.A1T0 RZ, [R213+URZ], RZ ;  /* 0x000000ffd5ffa9a7 */ /* 0x0001e4000810043f */
[----:B0-----:R-:W-:Y:S01]  /*8e90*/  IMAD.MOV.U32 R213, RZ, RZ, R20 ;  /* 0x000000ffffd57224 */ /* 0x001fe200078e0014 */
[----:B------:R-:W-:Y:S06]  /*8ea0*/  @P1 BRA `(.L_x_4394) ;  /* 0xffffffdc004c1947 */ /* 0x000fec000383ffff */
.L_x_4385:
[----:B------:R-:W1:Y:S01]  /*8eb0*/  SHFL.BFLY PT, R3, R0, 0x2, 0x1f ;  /* 0x0c401f0000037f89 */ /* 0x000e6200000e0000 */
[----:B------:R-:W-:Y:S01]  /*8ec0*/  IMAD.MOV.U32 R4, RZ, RZ, RZ ;  /* 0x000000ffff047224 */ /* 0x000fe200078e00ff */
[----:B------:R-:W-:Y:S01]  /*8ed0*/  R2UR UR4, R222 ;  /* 0x00000000de0472ca */ /* 0x000fe200000e0000 */
[----:B------:R-:W-:Y:S01]  /*8ee0*/  UIADD3 UR36, UR36, 0x1, URZ ;  /* 0x0000000124247890 */ /* 0x000fe2000fffe03f */
[----:B------:R-:W2:Y:S01]  /*8ef0*/  SHFL.BFLY PT, R5, R12, 0x2, 0x1f ;  /* 0x0c401f000c057f89 */ /* 0x000ea200000e0000 */
[----:B------:R-:W-:Y:S01]  /*8f00*/  IMAD.U32 R8, RZ, RZ, UR5 ;  /* 0x00000005ff087e24 */ /* 0x000fe2000f8e00ff */
[----:B------:R3:W-:Y:S06]  /*8f10*/  BAR.ARV R21, 0x100 ;  /* 0x000400150000751d */ /* 0x0007ec0000002000 */
[----:B------:R-:W-:-:S02]  /*8f20*/  UISETP.NE.AND UP0, UPT, UR36, 0x2, UPT ;  /* 0x000000022400788c */ /* 0x000fc4000bf05270 */
[----:B------:R-:W-:Y:S06]  /*8f30*/  BAR.ARV 0x8, 0x180 ;  /* 0x0206000000007b1d */ /* 0x000fec0000002000 */
[----:B------:R-:W-:Y:S01]  /*8f40*/  UIADD3 UR4, UR4, 0x1, URZ ;  /* 0x0000000104047890 */ /* 0x000fe2000fffe03f */
[----:B------:R-:W-:Y:S01]  /*8f50*/  PLOP3.LUT P0, PT, PT, PT, PT, 0x8, 0x0 ;  /* 0x000000000000781c */ /* 0x000fe20003f0e170 */
[----:B-1----:R-:W-:Y:S01]  /*8f60*/  FADD.FTZ R3, R3, R0 ;  /* 0x0000000003037221 */ /* 0x002fe20000010000 */
[----:B------:R-:W-:Y:S01]  /*8f70*/  IMAD.MOV.U32 R0, RZ, RZ, RZ ;  /* 0x000000ffff007224 */ /* 0x000fe200078e00ff */
[----:B------:R-:W-:Y:S01]  /*8f80*/  USEL UR36, UR36, URZ, UP0 ;  /* 0x0000003f24247287 */ /* 0x000fe20008000000 */
[----:B--2---:R-:W-:-:S02]  /*8f90*/  FADD.FTZ R5, R5, R12 ;  /* 0x0000000c05057221 */ /* 0x004fc40000010000 */
[----:B------:R-:W1:Y:S01]  /*8fa0*/  SHFL.BFLY PT, R2, R3, 0x1, 0x1f ;  /* 0x0c201f0003027f89 */ /* 0x000e6200000e0000 */
[----:B------:R-:W-:Y:S01]  /*8fb0*/  IMAD.U32 R222, RZ, RZ, UR4 ;  /* 0x00000004ffde7e24 */ /* 0x000fe2000f8e00ff */
[----:B------:R-:W-:-:S04]  /*8fc0*/  USEL UR4, URZ, 0x1, UP0 ;  /* 0x000000013f047887 */ /* 0x000fc80008000000 */
[----:B------:R-:W-:Y:S01]  /*8fd0*/  ULOP3.LUT UR37, UR37, UR4, URZ, 0x3c, !UPT ;  /* 0x0000000425257292 */ /* 0x000fe2000f8e3c3f */
[----:B-1----:R-:W-:Y:S01]  /*8fe0*/  FADD.FTZ R7, R3, R2 ;  /* 0x0000000203077221 */ /* 0x002fe20000010000 */
[----:B------:R-:W-:Y:S01]  /*8ff0*/  IMAD.MOV.U32 R3, RZ, RZ, -0x800000 ;  /* 0xff800000ff037424 */ /* 0x000fe200078e00ff */
[----:B------:R-:W1:Y:S03]  /*9000*/  SHFL.BFLY PT, R2, R5, 0x1, 0x1f ;  /* 0x0c201f0005027f89 */ /* 0x000e6600000e0000 */
[----:B------:R-:W-:-:S13]  /*9010*/  FSETP.NE.FTZ.AND P1, PT, R7, RZ, PT ;  /* 0x000000ff0700720b */ /* 0x000fda0003f35000 */
[----:B------:R-:W2:Y:S01]  /*9020*/  @P1 MUFU.RCP R4, R7 ;  /* 0x0000000700041308 */ /* 0x000ea20000001000 */
[----:B-1----:R-:W-:Y:S01]  /*9030*/  FADD.FTZ R6, R5, R2 ;  /* 0x0000000205067221 */ /* 0x002fe20000010000 */
[----:B------:R-:W-:-:S06]  /*9040*/  IMAD.MOV.U32 R2, RZ, RZ, -0x800000 ;  /* 0xff800000ff027424 */ /* 0x000fcc00078e00ff */
[----:B------:R-:W1:Y:S01]  /*9050*/  @P1 MUFU.LG2 R5, R7 ;  /* 0x0000000700051308 */ /* 0x000e620000000c00 */
[----:B------:R-:W-:Y:S01]  /*9060*/  FSETP.NE.FTZ.AND P2, PT, R6, RZ, PT ;  /* 0x000000ff0600720b */ /* 0x000fe20003f55000 */
        /* <DEDUP_REMOVED lines=8> */
[----:B------:R-:W-:-:S04]  /*90f0*/  FMUL.FTZ R173, R40, R4 ;  /* 0x0000000428ad7220 */ /* 0x000fc80000410000 */
[----:B------:R-:W-:Y:S01]  /*9100*/  @P2 MUFU.RCP R0, R6 ;  /* 0x0000000600002308 */ /* 0x000fe20000001000 */
[-C--:B------:R-:W-:Y:S01]  /*9110*/  FMUL.FTZ R41, R41, R4.reuse ;  /* 0x0000000429297220 */ /* 0x080fe20000410000 */
[-C--:B------:R-:W-:Y:S01]  /*9120*/  FMUL.FTZ R174, R44, R4.reuse ;  /* 0x000000042cae7220 */ /* 0x080fe20000410000 */
[-C--:B------:R-:W-:Y:S01]  /*9130*/  FMUL.FTZ R45, R45, R4.reuse ;  /* 0x000000042d2d7220 */ /* 0x080fe20000410000 */
[-C--:B------:R-:W-:Y:S01]  /*9140*/  FMUL.FTZ R175, R48, R4.reuse ;  /* 0x0000000430af7220 */ /* 0x080fe20000410000 */
[-C--:B------:R-:W-:Y:S01]  /*9150*/  FMUL.FTZ R49, R49, R4.reuse ;  /* 0x0000000431317220 */ /* 0x080fe20000410000 */
[-C--:B------:R-:W-:Y:S01]  /*9160*/  FMUL.FTZ R176, R52, R4.reuse ;  /* 0x0000000434b07220 */ /* 0x080fe20000410000 */
[-C--:B------:R-:W-:Y:S01]  /*9170*/  FMUL.FTZ R53, R53, R4.reuse ;  /* 0x0000000435357220 */ /* 0x080fe20000410000 */
[----:B------:R-:W2:Y:S01]  /*9180*/  @P2 MUFU.LG2 R6, R6 ;  /* 0x0000000600062308 */ /* 0x000ea20000000c00 */
        /* <DEDUP_REMOVED lines=50> */
[----:B-1----:R-:W-:Y:S01]  /*94b0*/  @P1 FMUL.FTZ R5, R5, 0.69314718246459960938 ;  /* 0x3f31721805051820 */ /* 0x002fe20000410000 */
[----:B--2---:R-:W-:Y:S01]  /*94c0*/  @P2 FMUL.FTZ R7, R6, 0.69314718246459960938 ;  /* 0x3f31721806072820 */ /* 0x004fe20000410000 */
        /* <DEDUP_REMOVED lines=66> */
[----:B---3--:R-:W-:-:S07]  /*98f0*/  @P2 FFMA.FTZ R2, R8, R20, R7 ;  /* 0x0000001408022223 */ /* 0x008fce0000010007 */
.L_x_4363:
[----:B------:R-:W1:Y:S01]  /*9900*/  S2R R5, SR_CgaCtaId ;  /* 0x0000000000057919 */ /* 0x000e620000008800 */
[----:B------:R-:W-:Y:S01]  /*9910*/  MOV R194, 0x400 ;  /* 0x0000040000c27802 */ /* 0x000fe20000000f00 */
[----:B------:R-:W-:Y:S01]  /*9920*/  BSSY B0, `(.L_x_4395) ;  /* 0x0000297000007945 */ /* 0x000fe20003800000 */
[----:B------:R-:W-:Y:S02]  /*9930*/  BAR.SYNC.DEFER_BLOCKING 0x5, 0x180 ;  /* 0x0146000000007b1d */ /* 0x000fe40000010000 */
[----:B-1----:R-:W-:-:S05]  /*9940*/  LEA R194, R5, R194, 0x18 ;  /* 0x000000c205c27211 */ /* 0x002fca00078ec0ff */
[----:B------:R-:W1:Y:S02]  /*9950*/  LDS R4, [R194+0x324d0] ;  /* 0x0324d000c2047984 */ /* 0x000e640000000800 */
[----:B-1----:R-:W-:Y:S01]  /*9960*/  R2UR UR4, R4 ;  /* 0x00000000040472ca */ /* 0x002fe200000e0000 */
[----:B------:R-:W-:Y:S06]  /*9970*/  BAR.ARV 0x4, 0x180 ;  /* 0x0106000000007b1d */ /* 0x000fec0000002000 */
[----:B------:R-:W-:Y:S08]  /*9980*/  @P0 BRA `(.L_x_4396) ;  /* 0x0000001c00540947 */ /* 0x000ff00003800000 */
[----:B------:R-:W1:Y:S01]  /*9990*/  S2R R5, SR_SWINHI ;  /* 0x0000000000057919 */ /* 0x000e620000002f00 */
[----:B------:R-:W-:Y:S01]  /*99a0*/  F2FP.BF16.F32.PACK_AB R24, R25, R24 ;  /* 0x000000181918723e */ /* 0x000fe200000010ff */
[----:B------:R-:W-:Y:S01]  /*99b0*/  ULDC.64 UR8, c[0x0][0xc90] ;  /* 0x0003240000087ab9 */ /* 0x000fe20000000a00 */
[----:B------:R-:W-:Y:S02]  /*99c0*/  F2FP.BF16.F32.PACK_AB R25, R32, R26 ;  /* 0x0000001a2019723e */ /* 0x000fe400000010ff */
[----:B------:R-:W-:Y:S02]  /*99d0*/  F2FP.BF16.F32.PACK_AB R26, R29, R28 ;  /* 0x0000001c1d1a723e */ /* 0x000fe400000010ff */
[----:B------:R-:W-:Y:S02]  /*99e0*/  F2FP.BF16.F32.PACK_AB R27, R27, R30 ;  /* 0x0000001e1b1b723e */ /* 0x000fe400000010ff */
[----:B------:R-:W-:Y:S02]  /*99f0*/  R2UR UR11, R219 ;  /* 0x00000000db0b72ca */ /* 0x000fe400000e0000 */
[----:B------:R-:W-:-:S11]  /*9a00*/  R2UR UR13, R220 ;  /* 0x00000000dc0d72ca */ /* 0x000fd600000e0000 */
[----:B------:R-:W-:Y:S02]  /*9a10*/  USHF.R.S32.HI UR10, URZ, 0x1f, UR11 ;  /* 0x0000001f3f0a7899 */ /* 0x000fe4000801140b */
[----:B------:R-:W-:Y:S02]  /*9a20*/  UIMAD.WIDE.U32 UR6, UR11, UR8, URZ ;  /* 0x000000080b0672a5 */ /* 0x000fe4000f8e003f */
[----:B------:R-:W-:Y:S02]  /*9a30*/  UIMAD UR5, UR10, UR8, URZ ;  /* 0x000000080a0572a4 */ /* 0x000fe4000f8e023f */
[----:B------:R-:W-:Y:S02]  /*9a40*/  USHF.R.S32.HI UR12, URZ, 0x1f, UR13 ;  /* 0x0000001f3f0c7899 */ /* 0x000fe4000801140d */
[----:B------:R-:W-:Y:S01]  /*9a50*/  UIMAD UR5, UR11, UR9, UR5 ;  /* 0x000000090b0572a4 */ /* 0x000fe2000f8e0205 */
[----:B------:R-:W-:Y:S02]  /*9a60*/  MOV R164, R194 ;  /* 0x000000c200a47202 */ /* 0x000fe40000000f00 */
[----:B-1----:R-:W-:Y:S01]  /*9a70*/  MOV R165, R5 ;  /* 0x0000000500a57202 */ /* 0x002fe20000000f00 */
[----:B------:R-:W-:Y:S01]  /*9a80*/  IMAD R5, R221, 0x40, R200 ;  /* 0x00000040dd057824 */ /* 0x000fe200078e02c8 */
[----:B------:R-:W-:Y:S01]  /*9a90*/  ULDC.64 UR8, c[0x0][0xc98] ;  /* 0x0003260000087ab9 */ /* 0x000fe20000000a00 */
[----:B------:R-:W-:Y:S01]  /*9aa0*/  UIADD3 UR7, UR7, UR5, URZ ;  /* 0x0000000507077290 */ /* 0x000fe2000fffe03f */
[----:B------:R-:W-:Y:S01]  /*9ab0*/  IMAD.WIDE R20, R226, 0x2, R164 ;  /* 0x00000002e2147825 */ /* 0x000fe200078e02a4 */
[----:B------:R-:W-:-:S02]  /*9ac0*/  UIMAD UR5, UR12, UR8, URZ ;  /* 0x000000080c0572a4 */ /* 0x000fc4000f8e023f */
[----:B------:R-:W-:Y:S01]  /*9ad0*/  UIMAD.WIDE.U32 UR6, UR13, UR8, UR6 ;  /* 0x000000080d0672a5 */ /* 0x000fe2000f8e0006 */
[----:B------:R-:W-:Y:S01]  /*9ae0*/  IMAD.WIDE R164, R5, 0x2, R164 ;  /* 0x0000000205a47825 */ /* 0x000fe200078e02a4 */
[C---:B------:R-:W-:Y:S01]  /*9af0*/  IADD3 R119, P5, R20.reuse, 0xc020, RZ ;  /* 0x0000c02014777810 */ /* 0x040fe20007fbe0ff */
[----:B------:R-:W-:Y:S01]  /*9b00*/  UIMAD UR5, UR13, UR9, UR5 ;  /* 0x000000090d0572a4 */ /* 0x000fe2000f8e0205 */
[C---:B------:R-:W-:Y:S02]  /*9b10*/  IADD3 R107, P2, R20.reuse, 0x8040, RZ ;  /* 0x00008040146b7810 */ /* 0x040fe40007f5e0ff */
[C---:B------:R-:W-:Y:S01]  /*9b20*/  LOP3.LUT R167, R20.reuse, 0x380, RZ, 0xc0, !PT ;  /* 0x0000038014a77812 */ /* 0x040fe200078ec0ff */
[--C-:B------:R-:W-:Y:S01]  /*9b30*/  IMAD.X R9, RZ, RZ, R21.reuse, P5 ;  /* 0x000000ffff097224 */ /* 0x100fe200028e0615 */
[C---:B------:R-:W-:Y:S01]  /*9b40*/  IADD3 R7, P3, R20.reuse, 0xc060, RZ ;  /* 0x0000c06014077810 */ /* 0x040fe20007f7e0ff */
[--C-:B------:R-:W-:Y:S01]  /*9b50*/  IMAD.X R19, RZ, RZ, R21.reuse, P2 ;  /* 0x000000ffff137224 */ /* 0x100fe200010e0615 */
[----:B------:R-:W-:Y:S01]  /*9b60*/  LOP3.LUT R8, R119, 0x380, RZ, 0xc0, !PT ;  /* 0x0000038077087812 */ /* 0x000fe200078ec0ff */
[----:B------:R-:W-:Y:S01]  /*9b70*/  ULDC.64 UR8, c[0x0][0xbe8] ;  /* 0x0002fa0000087ab9 */ /* 0x000fe20000000a00 */
[----:B------:R-:W-:Y:S01]  /*9b80*/  SHF.R.U64 R167, R167, 0x3, RZ ;  /* 0x00000003a7a77819 */ /* 0x000fe200000012ff */
[----:B------:R-:W-:Y:S01]  /*9b90*/  IMAD.X R5, RZ, RZ, R21, P3 ;  /* 0x000000ffff057224 */ /* 0x000fe200018e0615 */
[----:B------:R-:W-:-:S02]  /*9ba0*/  IADD3 R16, P2, R20, 0x4000, RZ ;  /* 0x0000400014107810 */ /* 0x000fc40007f5e0ff */
[----:B------:R-:W-:Y:S02]  /*9bb0*/  LOP3.LUT R4, R7, 0x380, RZ, 0xc0, !PT ;  /* 0x0000038007047812 */ /* 0x000fe400078ec0ff */
[----:B------:R-:W-:Y:S01]  /*9bc0*/  SHF.R.U64 R8, R8, 0x3, RZ ;  /* 0x0000000308087819 */ /* 0x000fe200000012ff */
[--C-:B------:R-:W-:Y:S01]  /*9bd0*/  IMAD.X R17, RZ, RZ, R21.reuse, P2 ;  /* 0x000000ffff117224 */ /* 0x100fe200010e0615 */
[----:B------:R-:W-:Y:S01]  /*9be0*/  LOP3.LUT R166, R167, R20, RZ, 0x3c, !PT ;  /* 0x00000014a7a67212 */ /* 0x000fe200078e3cff */
[----:B------:R-:W-:Y:S01]  /*9bf0*/  IMAD.MOV.U32 R167, RZ, RZ, R21 ;  /* 0x000000ffffa77224 */ /* 0x000fe200078e0015 */
[----:B------:R-:W-:Y:S02]  /*9c00*/  SHF.R.U64 R4, R4, 0x3, RZ ;  /* 0x0000000304047819 */ /* 0x000fe400000012ff */
[C---:B------:R-:W-:Y:S02]  /*9c10*/  IADD3 R123, P4, R20.reuse, 0xc040, RZ ;  /* 0x0000c040147b7810 */ /* 0x040fe40007f9e0ff */
        /* <DEDUP_REMOVED lines=8> */
[----:B------:R-:W-:Y:S01]  /*9ca0*/  IADD3 R119, P2, R164, 0x7000, RZ ;  /* 0x00007000a4777810 */ /* 0x000fe20007f5e0ff */
[--C-:B------:R-:W-:Y:S01]  /*9cb0*/  IMAD.X R151, RZ, RZ, R21.reuse, P3 ;  /* 0x000000ffff977224 */ /* 0x100fe200018e0615 */
[----:B------:R-:W-:Y:S01]  /*9cc0*/  LOP3.LUT R4, R4, R7, RZ, 0x3c, !PT ;  /* 0x0000000704047212 */ /* 0x000fe200078e3cff */
[----:B------:R-:W-:Y:S01]  /*9cd0*/  IMAD.X R7, RZ, RZ, R21, P4 ;  /* 0x000000ffff077224 */ /* 0x000fe200020e0615 */
[----:B------:R-:W-:Y:S01]  /*9ce0*/  MOV R167, R166 ;  /* 0x000000a600a77202 */ /* 0x000fe20000000f00 */
[----:B------:R-:W-:Y:S01]  /*9cf0*/  BAR.SYNC.DEFER_BLOCKING 0x1, 0x100 ;  /* 0x0044000000007b1d */ /* 0x000fe20000010000 */
[----:B------:R-:W-:-:S02]  /*9d00*/  LOP3.LUT R118, R119, 0x380, RZ, 0xc0, !PT ;  /* 0x0000038077767812 */ /* 0x000fc400078ec0ff */
[C---:B------:R-:W-:Y:S02]  /*9d10*/  IADD3 R103, P4, R20.reuse, 0x8000, RZ ;  /* 0x0000800014677810 */ /* 0x040fe40007f9e0ff */
[----:B------:R-:W-:-:S03]  /*9d20*/  IADD3 R110, P5, R20, 0x4060, RZ ;  /* 0x00004060146e7810 */ /* 0x000fc60007fbe0ff */
[----:B------:R-:W1:Y:S01]  /*9d30*/  LDC R166, c[0x0][0xce8] ;  /* 0x00033a00ffa67b82 */ /* 0x000e620000000800 */
        /* <DEDUP_REMOVED lines=10> */
[----:B------:R-:W-:Y:S01]  /*9de0*/  LOP3.LUT R20, R103, 0x380, RZ, 0xc0, !PT ;  /* 0x0000038067147812 */ /* 0x000fe200078ec0ff */
[----:B------:R-:W-:Y:S01]  /*9df0*/  IMAD.X R163, RZ, RZ, R21, P3 ;  /* 0x000000ffffa37224 */ /* 0x000fe200018e0615 */
[----:B------:R-:W-:-:S02]  /*9e00*/  LOP3.LUT R21, R114, 0x380, RZ, 0xc0, !PT ;  /* 0x0000038072157812 */ /* 0x000fc400078ec0ff */
[----:B------:R-:W-:Y:S01]  /*9e10*/  LOP3.LUT R118, R118, R119, RZ, 0x3c, !PT ;  /* 0x0000007776767212 */ /* 0x000fe200078e3cff */
[----:B------:R-:W-:Y:S01]  /*9e20*/  IMAD.X R119, RZ, RZ, R165, P2 ;  /* 0x000000ffff777224 */ /* 0x000fe200010e06a5 */
[----:B------:R-:W-:Y:S01]  /*9e30*/  IADD3 R147, P2, R164, 0xe000, RZ ;  /* 0x0000e000a4937810 */ /* 0x000fe20007f5e0ff */
[----:B------:R2:W-:Y:S01]  /*9e40*/  STSM.16.M88.4 [R167], R24 ;  /* 0x00000018a7007844 */ /* 0x0005e20000000200 */
[----:B------:R-:W-:Y:S02]  /*9e50*/  LOP3.LUT R14, R23, 0x380, RZ, 0xc0, !PT ;  /* 0x00000380170e7812 */ /* 0x000fe400078ec0ff */
[----:B------:R-:W-:Y:S02]  /*9e60*/  SHF.R.U64 R21, R21, 0x3, RZ ;  /* 0x0000000315157819 */ /* 0x000fe400000012ff */
[----:B------:R-:W-:Y:S02]  /*9e70*/  SHF.R.U64 R20, R20, 0x3, RZ ;  /* 0x0000000314147819 */ /* 0x000fe400000012ff */
[----:B------:R-:W-:-:S02]  /*9e80*/  LOP3.LUT R146, R147, 0x380, RZ, 0xc0, !PT ;  /* 0x0000038093927812 */ /* 0x000fc400078ec0ff */
[----:B------:R-:W-:Y:S02]  /*9e90*/  SHF.R.U64 R14, R14, 0x3, RZ ;  /* 0x000000030e0e7819 */ /* 0x000fe400000012ff */
[----:B------:R-:W-:Y:S02]  /*9ea0*/  LOP3.LUT R150, R21, R114, RZ, 0x3c, !PT ;  /* 0x0000007215967212 */ /* 0x000fe400078e3cff */
[----:B------:R-:W-:Y:S02]  /*9eb0*/  LOP3.LUT R152, R20, R103, RZ, 0x3c, !PT ;  /* 0x0000006714987212 */ /* 0x000fe400078e3cff */
[----:B------:R-:W-:Y:S02]  /*9ec0*/  LOP3.LUT R103, R110, 0x380, RZ, 0xc0, !PT ;  /* 0x000003806e677812 */ /* 0x000fe400078ec0ff */
[----:B------:R-:W-:Y:S02]  /*9ed0*/  LOP3.LUT R21, R102, 0x380, RZ, 0xc0, !PT ;  /* 0x0000038066157812 */ /* 0x000fe400078ec0ff */
[----:B------:R-:W-:-:S02]  /*9ee0*/  SHF.R.U64 R146, R146, 0x3, RZ ;  /* 0x0000000392927819 */ /* 0x000fc400000012ff */
[----:B------:R-:W-:Y:S02]  /*9ef0*/  LOP3.LUT R14, R14, R23, RZ, 0x3c, !PT ;  /* 0x000000170e0e7212 */ /* 0x000fe400078e3cff */
[----:B------:R-:W-:Y:S02]  /*9f00*/  LOP3.LUT R20, R31, 0x380, RZ, 0xc0, !PT ;  /* 0x000003801f147812 */ /* 0x000fe400078ec0ff */
[----:B------:R-:W-:Y:S02]  /*9f10*/  LOP3.LUT R23, R106, 0x380, RZ, 0xc0, !PT ;  /* 0x000003806a177812 */ /* 0x000fe400078ec0ff */
[----:B------:R-:W-:Y:S02]  /*9f20*/  SHF.R.U64 R103, R103, 0x3, RZ ;  /* 0x0000000367677819 */ /* 0x000fe400000012ff */
[----:B------:R-:W-:Y:S02]  /*9f30*/  SHF.R.U64 R21, R21, 0x3, RZ ;  /* 0x0000000315157819 */ /* 0x000fe400000012ff */
[----:B------:R-:W-:Y:S01]  /*9f40*/  LOP3.LUT R146, R146, R147, RZ, 0x3c, !PT ;  /* 0x0000009392927212 */ /* 0x000fe200078e3cff */
[----:B------:R-:W-:Y:S01]  /*9f50*/  IMAD.X R147, RZ, RZ, R165, P2 ;  /* 0x000000ffff937224 */ /* 0x000fe200010e06a5 */
[----:B------:R-:W-:-:S02]  /*9f60*/  SHF.R.U64 R20, R20, 0x3, RZ ;  /* 0x0000000314147819 */ /* 0x000fc400000012ff */
[----:B------:R-:W-:Y:S02]  /*9f70*/  SHF.R.U64 R23, R23, 0x3, RZ ;  /* 0x0000000317177819 */ /* 0x000fe400000012ff */
[----:B------:R-:W-:Y:S02]  /*9f80*/  LOP3.LUT R154, R103, R110, RZ, 0x3c, !PT ;  /* 0x0000006e679a7212 */ /* 0x000fe400078e3cff */
[----:B------:R-:W-:Y:S02]  /*9f90*/  LOP3.LUT R160, R21, R102, RZ, 0x3c, !PT ;  /* 0x0000006615a07212 */ /* 0x000fe400078e3cff */
[----:B-1----:R-:W-:Y:S02]  /*9fa0*/  ISETP.NE.AND P2, PT, R166, 0x1, PT ;  /* 0x00000001a600780c */ /* 0x002fe40003f45270 */
[----:B------:R-:W-:Y:S02]  /*9fb0*/  LOP3.LUT R10, R115, 0x380, RZ, 0xc0, !PT ;  /* 0x00000380730a7812 */ /* 0x000fe400078ec0ff */
[----:B------:R-:W-:-:S02]  /*9fc0*/  LOP3.LUT R12, R111, 0x380, RZ, 0xc0, !PT ;  /* 0x000003806f0c7812 */ /* 0x000fc400078ec0ff */
[----:B------:R-:W-:Y:S02]  /*9fd0*/  LOP3.LUT R18, R107, 0x380, RZ, 0xc0, !PT ;  /* 0x000003806b127812 */ /* 0x000fe400078ec0ff */
[----:B------:R-:W-:Y:S02]  /*9fe0*/  IADD3 R102, P4, R164, 0x2000, RZ ;  /* 0x00002000a4667810 */ /* 0x000fe40007f9e0ff */
[----:B------:R-:W-:Y:S02]  /*9ff0*/  LOP3.LUT R103, R16, 0x380, RZ, 0xc0, !PT ;  /* 0x0000038010677812 */ /* 0x000fe400078ec0ff */
[----:B------:R-:W-:Y:S02]  /*a000*/  LOP3.LUT R156, R20, R31, RZ, 0x3c, !PT ;  /* 0x0000001f149c7212 */ /* 0x000fe400078e3cff */
[----:B------:R-:W-:Y:S02]  /*a010*/  LOP3.LUT R6, R123, 0x380, RZ, 0xc0, !PT ;  /* 0x000003807b067812 */ /* 0x000fe400078ec0ff */
[----:B------:R-:W-:-:S02]  /*a020*/  LOP3.LUT R158, R23, R106, RZ, 0x3c, !PT ;  /* 0x0000006a179e7212 */ /* 0x000fc400078e3cff */
[----:B------:R-:W-:Y:S02]  /*a030*/  IADD3 R21, P3, R164, 0x1000, RZ ;  /* 0x00001000a4157810 */ /* 0x000fe40007f7e0ff */
[----:B------:R-:W-:Y:S02]  /*a040*/  LOP3.LUT R31, R22, 0x380, RZ, 0xc0, !PT ;  /* 0x00000380161f7812 */ /* 0x000fe400078ec0ff */
[----:B------:R-:W-:Y:S02]  /*a050*/  SHF.R.U64 R10, R10, 0x3, RZ ;  /* 0x000000030a0a7819 */ /* 0x000fe400000012ff */
[----:B------:R-:W-:Y:S02]  /*a060*/  SHF.R.U64 R12, R12, 0x3, RZ ;  /* 0x000000030c0c7819 */ /* 0x000fe400000012ff */
[----:B------:R-:W-:Y:S02]  /*a070*/  SHF.R.U64 R18, R18, 0x3, RZ ;  /* 0x0000000312127819 */ /* 0x000fe400000012ff */
[----:B------:R-:W-:-:S02]  /*a080*/  LOP3.LUT R23, R102, 0x380, RZ, 0xc0, !PT ;  /* 0x0000038066177812 */ /* 0x000fc400078ec0ff */
[----:B------:R-:W-:Y:S02]  /*a090*/  SHF.R.U64 R103, R103, 0x3, RZ ;  /* 0x0000000367677819 */ /* 0x000fe400000012ff */
[----:B------:R-:W-:Y:S02]  /*a0a0*/  SHF.R.U64 R6, R6, 0x3, RZ ;  /* 0x0000000306067819 */ /* 0x000fe400000012ff */
[----:B------:R-:W-:Y:S02]  /*a0b0*/  LOP3.LUT R20, R21, 0x380, RZ, 0xc0, !PT ;  /* 0x0000038015147812 */ /* 0x000fe400078ec0ff */
[----:B------:R-:W-:Y:S02]  /*a0c0*/  SHF.R.U64 R31, R31, 0x3, RZ ;  /* 0x000000031f1f7819 */ /* 0x000fe400000012ff */
[----:B------:R-:W-:Y:S02]  /*a0d0*/  LOP3.LUT R10, R10, R115, RZ, 0x3c, !PT ;  /* 0x000000730a0a7212 */ /* 0x000fe400078e3cff */
[----:B------:R-:W-:-:S02]  /*a0e0*/  LOP3.LUT R12, R12, R111, RZ, 0x3c, !PT ;  /* 0x0000006f0c0c7212 */ /* 0x000fc400078e3cff */
[----:B------:R-:W-:Y:S02]  /*a0f0*/  LOP3.LUT R18, R18, R107, RZ, 0x3c, !PT ;  /* 0x0000006b12127212 */ /* 0x000fe400078e3cff */
[----:B------:R-:W-:Y:S02]  /*a100*/  SHF.R.U64 R23, R23, 0x3, RZ ;  /* 0x0000000317177819 */ /* 0x000fe400000012ff */
[----:B------:R-:W-:Y:S02]  /*a110*/  LOP3.LUT R16, R103, R16, RZ, 0x3c, !PT ;  /* 0x0000001067107212 */ /* 0x000fe400078e3cff */
[C---:B------:R-:W-:Y:S02]  /*a120*/  IADD3 R103, P5, R164.reuse, 0x3000, RZ ;  /* 0x00003000a4677810 */ /* 0x040fe40007fbe0ff */
[C---:B------:R-:W-:Y:S02]  /*a130*/  IADD3 R107, P6, R164.reuse, 0x4000, RZ ;  /* 0x00004000a46b7810 */ /* 0x040fe40007fde0ff */
[----:B------:R-:W-:-:S02]  /*a140*/  IADD3 R111, P0, R164, 0x5000, RZ ;  /* 0x00005000a46f7810 */ /* 0x000fc40007f1e0ff */
[----:B------:R-:W-:Y:S02]  /*a150*/  IADD3 R115, P1, R164, 0x6000, RZ ;  /* 0x00006000a4737810 */ /* 0x000fe40007f3e0ff */
[----:B--2---:R-:W-:Y:S02]  /*a160*/  MOV R24, R4 ;  /* 0x0000000400187202 */ /* 0x004fe40000000f00 */
[----:B------:R-:W-:Y:S02]  /*a170*/  LOP3.LUT R6, R6, R123, RZ, 0x3c, !PT ;  /* 0x0000007b06067212 */ /* 0x000fe400078e3cff */
[----:B------:R-:W-:Y:S02]  /*a180*/  SHF.R.U64 R20, R20, 0x3, RZ ;  /* 0x0000000314147819 */ /* 0x000fe400000012ff */
[----:B------:R-:W-:Y:S02]  /*a190*/  LOP3.LUT R162, R31, R22, RZ, 0x3c, !PT ;  /* 0x000000161fa27212 */ /* 0x000fe400078e3cff */
[----:B------:R-:W-:-:S02]  /*a1a0*/  F2FP.BF16.F32.PACK_AB R5, R35, R34 ;  /* 0x000000222305723e */ /* 0x000fc400000010ff */
[----:B------:R-:W-:Y:S01]  /*a1b0*/  LOP3.LUT R22, R23, R102, RZ, 0x3c, !PT ;  /* 0x0000006617167212 */ /* 0x000fe200078e3cff */
[----:B------:R-:W1:Y:S01]  /*a1c0*/  @P2 LDC R34, c[0x0][0xcec] ;  /* 0x00033b00ff222b82 */ /* 0x000e620000000800 */
[----:B------:R-:W-:Y:S01]  /*a1d0*/  LOP3.LUT R102, R103, 0x380, RZ, 0xc0, !PT ;  /* 0x0000038067667812 */ /* 0x000fe200078ec0ff */
[--C-:B------:R-:W-:Y:S01]  /*a1e0*/  IMAD.X R23, RZ, RZ, R165.reuse, P4 ;  /* 0x000000ffff177224 */ /* 0x100fe200020e06a5 */
[----:B------:R-:W-:Y:S02]  /*a1f0*/  LOP3.LUT R106, R107, 0x380, RZ, 0xc0, !PT ;  /* 0x000003806b6a7812 */ /* 0x000fe400078ec0ff */
[----:B------:R-:W-:Y:S02]  /*a200*/  LOP3.LUT R110, R111, 0x380, RZ, 0xc0, !PT ;  /* 0x000003806f6e7812 */ /* 0x000fe400078ec0ff */
[----:B------:R-:W-:Y:S02]  /*a210*/  LOP3.LUT R114, R115, 0x380, RZ, 0xc0, !PT ;  /* 0x0000038073727812 */ /* 0x000fe400078ec0ff */
[----:B------:R-:W-:Y:S01]  /*a220*/  LOP3.LUT R20, R20, R21, RZ, 0x3c, !PT ;  /* 0x0000001514147212 */ /* 0x000fe200078e3cff */
[----:B------:R-:W-:Y:S01]  /*a230*/  IMAD.X R21, RZ, RZ, R165, P3 ;  /* 0x000000ffff157224 */ /* 0x000fe200018e06a5 */
[----:B------:R-:W-:-:S02]  /*a240*/  MOV R25, R6 ;  /* 0x0000000600197202 */ /* 0x000fc40000000f00 */
[----:B------:R-:W-:Y:S02]  /*a250*/  F2FP.BF16.F32.PACK_AB R6, R37, R172 ;  /* 0x000000ac2506723e */ /* 0x000fe400000010ff */
[----:B------:R-:W-:Y:S01]  /*a260*/  SHF.R.U64 R102, R102, 0x3, RZ ;  /* 0x0000000366667819 */ /* 0x000fe200000012ff */
[----:B------:R-:W2:Y:S01]  /*a270*/  @P2 LDC R37, c[0x0][0xcf0] ;  /* 0x00033c00ff252b82 */ /* 0x000ea20000000800 */
[----:B------:R-:W-:Y:S02]  /*a280*/  SHF.R.U64 R106, R106, 0x3, RZ ;  /* 0x000000036a6a7819 */ /* 0x000fe400000012ff */
[----:B------:R-:W-:Y:S02]  /*a290*/  SHF.R.U64 R110, R110, 0x3, RZ ;  /* 0x000000036e6e7819 */ /* 0x000fe400000012ff */
[----:B------:R-:W-:Y:S02]  /*a2a0*/  SHF.R.U64 R114, R114, 0x3, RZ ;  /* 0x0000000372727819 */ /* 0x000fe400000012ff */
[----:B------:R-:W-:-:S02]  /*a2b0*/  IADD3 R123, P3, R164, 0x8000, RZ ;  /* 0x00008000a47b7810 */ /* 0x000fc40007f7e0ff */
        /* <DEDUP_REMOVED lines=8> */
[----:B------:R-:W-:Y:S02]  /*a340*/  LOP3.LUT R122, R123, 0x380, RZ, 0xc0, !PT ;  /* 0x000003807b7a7812 */ /* 0x000fe400078ec0ff */
[----:B------:R-:W-:-:S02]  /*a350*/  IADD3 R127, P4, R164, 0x9000, RZ ;  /* 0x00009000a47f7810 */ /* 0x000fc40007f9e0ff */
        /* <DEDUP_REMOVED lines=18> */
[----:B------:R-:W-:Y:S02]  /*a480*/  IADD3 R195, P3, R164, 0xf000, RZ ;  /* 0x0000f000a4c37810 */ /* 0x000fe40007f7e0ff */
[----:B------:R-:W-:-:S02]  /*a490*/  SHF.R.U64 R29, R29, 0x3, RZ ;  /* 0x000000031d1d7819 */ /* 0x000fc400000012ff */
[----:B------:R-:W-:Y:S01]  /*a4a0*/  F2FP.BF16.F32.PACK_AB R7, R39, R38 ;  /* 0x000000262707723e */ /* 0x000fe200000010ff */
[----:B------:R-:W-:Y:S01]  /*a4b0*/  VIADD R39, R202, UR38 ;  /* 0x00000026ca277c36 */ /* 0x000fe20008000000 */
        /* <DEDUP_REMOVED lines=12> */
[----:B------:R-:W-:Y:S01]  /*a580*/  MOV R26, R8 ;  /* 0x00000008001a7202 */ /* 0x000fe20000000f00 */
[----:B------:R-:W-:Y:S01]  /*a590*/  IMAD.MOV.U32 R29, RZ, RZ, R165 ;  /* 0x000000ffff1d7224 */ /* 0x000fe200078e00a5 */
[----:B------:R-:W-:Y:S01]  /*a5a0*/  MOV R27, R10 ;  /* 0x0000000a001b7202 */ /* 0x000fe20000000f00 */
[----:B-1----:R-:W-:Y:S01]  /*a5b0*/  @P2 IMAD.HI.U32 R34, R39, R34, RZ ;  /* 0x0000002227222227 */ /* 0x002fe200078e00ff */
[----:B------:R-:W-:-:S02]  /*a5c0*/  MOV R165, R14 ;  /* 0x0000000e00a57202 */ /* 0x000fc40000000f00 */
[----:B------:R-:W-:Y:S01]  /*a5d0*/  F2FP.BF16.F32.PACK_AB R4, R33, R171 ;  /* 0x000000ab2104723e */ /* 0x000fe200000010ff */
[----:B------:R-:W-:Y:S01]  /*a5e0*/  IMAD.MOV.U32 R33, RZ, RZ, R39 ;  /* 0x000000ffff217224 */ /* 0x000fe200078e0027 */
[----:B------:R-:W-:Y:S02]  /*a5f0*/  MOV R32, R12 ;  /* 0x0000000c00207202 */ /* 0x000fe40000000f00 */
[----:B------:R-:W-:Y:S01]  /*a600*/  MOV R156, R156 ;  /* 0x0000009c009c7202 */ /* 0x000fe20000000f00 */
[----:B------:R1:W-:Y:S01]  /*a610*/  STSM.16.M88.4 [R165], R4 ;  /* 0x00000004a5007844 */ /* 0x0003e20000000200 */
[----:B------:R-:W-:Y:S02]  /*a620*/  F2FP.BF16.F32.PACK_AB R8, R41, R173 ;  /* 0x000000ad2908723e */ /* 0x000fe400000010ff */
[----:B------:R-:W-:Y:S02]  /*a630*/  F2FP.BF16.F32.PACK_AB R9, R43, R42 ;  /* 0x0000002a2b09723e */ /* 0x000fe400000010ff */
[----:B------:R-:W-:-:S02]  /*a640*/  F2FP.BF16.F32.PACK_AB R10, R45, R174 ;  /* 0x000000ae2d0a723e */ /* 0x000fc400000010ff */
[----:B------:R-:W-:Y:S02]  /*a650*/  F2FP.BF16.F32.PACK_AB R11, R47, R46 ;  /* 0x0000002e2f0b723e */ /* 0x000fe400000010ff */
        /* <DEDUP_REMOVED lines=13> */
[----:B--2---:R-:W-:Y:S02]  /*a730*/  @P2 SHF.R.U32.HI R33, RZ, R37, R34 ;  /* 0x00000025ff212219 */ /* 0x004fe40000011622 */
[----:B------:R-:W-:Y:S01]  /*a740*/  MOV R160, R160 ;  /* 0x000000a000a07202 */ /* 0x000fe20000000f00 */
[----:B------:R2:W-:Y:S01]  /*a750*/  STSM.16.M88.4 [R35], R16 ;  /* 0x0000001023007844 */ /* 0x0005e20000000200 */
[----:B-1----:R-:W-:Y:S02]  /*a760*/  F2FP.BF16.F32.PACK_AB R4, R65, R179 ;  /* 0x000000b34104723e */ /* 0x002fe400000010ff */
[----:B------:R-:W-:Y:S02]  /*a770*/  F2FP.BF16.F32.PACK_AB R5, R67, R66 ;  /* 0x000000424305723e */ /* 0x000fe400000010ff */
[----:B------:R-:W-:Y:S02]  /*a780*/  F2FP.BF16.F32.PACK_AB R6, R69, R180 ;  /* 0x000000b44506723e */ /* 0x000fe400000010ff */
[----:B------:R-:W-:-:S02]  /*a790*/  F2FP.BF16.F32.PACK_AB R7, R71, R70 ;  /* 0x000000464707723e */ /* 0x000fc400000010ff */
[----:B------:R-:W-:Y:S02]  /*a7a0*/  MOV R158, R158 ;  /* 0x0000009e009e7202 */ /* 0x000fe40000000f00 */
[----:B---3--:R-:W-:Y:S01]  /*a7b0*/  F2FP.BF16.F32.PACK_AB R8, R73, R181 ;  /* 0x000000b54908723e */ /* 0x008fe200000010ff */
[----:B------:R-:W-:Y:S01]  /*a7c0*/  STSM.16.M88.4 [R160], R4 ;  /* 0x00000004a0007844 */ /* 0x000fe20000000200 */
[----:B------:R-:W-:Y:S02]  /*a7d0*/  F2FP.BF16.F32.PACK_AB R9, R75, R74 ;  /* 0x0000004a4b09723e */ /* 0x000fe400000010ff */
[----:B------:R-:W-:Y:S01]  /*a7e0*/  F2FP.BF16.F32.PACK_AB R10, R77, R182 ;  /* 0x000000b64d0a723e */ /* 0x000fe200000010ff */
[----:B--2---:R-:W-:Y:S01]  /*a7f0*/  IMAD.MOV R35, RZ, RZ, -R33 ;  /* 0x000000ffff237224 */ /* 0x004fe200078e0a21 */
[----:B------:R-:W-:Y:S02]  /*a800*/  F2FP.BF16.F32.PACK_AB R11, R79, R78 ;  /* 0x0000004e4f0b723e */ /* 0x000fe400000010ff */
[----:B------:R-:W-:Y:S01]  /*a810*/  MOV R154, R154 ;  /* 0x0000009a009a7202 */ /* 0x000fe20000000f00 */
[----:B------:R-:W-:Y:S01]  /*a820*/  IMAD R35, R166, R35, R39 ;  /* 0x00000023a6237224 */ /* 0x000fe200078e0227 */
[----:B------:R-:W-:Y:S01]  /*a830*/  F2FP.BF16.F32.PACK_AB R12, R81, R183 ;  /* 0x000000b7510c723e */ /* 0x000fe200000010ff */
[----:B------:R1:W-:Y:S01]  /*a840*/  STSM.16.M88.4 [R158], R8 ;  /* 0x000000089e007844 */ /* 0x0003e20000000200 */
[----:B------:R-:W-:-:S02]  /*a850*/  F2FP.BF16.F32.PACK_AB R13, R83, R82 ;  /* 0x00000052530d723e */ /* 0x000fc400000010ff */
[----:B------:R-:W-:Y:S02]  /*a860*/  F2FP.BF16.F32.PACK_AB R14, R85, R184 ;  /* 0x000000b8550e723e */ /* 0x000fe400000010ff */
[----:B------:R-:W-:Y:S02]  /*a870*/  F2FP.BF16.F32.PACK_AB R15, R87, R86 ;  /* 0x00000056570f723e */ /* 0x000fe400000010ff */
[----:B------:R-:W-:Y:S02]  /*a880*/  MOV R152, R152 ;  /* 0x0000009800987202 */ /* 0x000fe40000000f00 */
[----:B------:R-:W-:Y:S01]  /*a890*/  F2FP.BF16.F32.PACK_AB R16, R89, R185 ;  /* 0x000000b95910723e */ /* 0x000fe200000010ff */
[----:B------:R2:W-:Y:S01]  /*a8a0*/  STSM.16.M88.4 [R154], R12 ;  /* 0x0000000c9a007844 */ /* 0x0005e20000000200 */
[----:B------:R-:W-:Y:S02]  /*a8b0*/  F2FP.BF16.F32.PACK_AB R17, R91, R90 ;  /* 0x0000005a5b11723e */ /* 0x000fe400000010ff */
[----:B------:R-:W-:-:S02]  /*a8c0*/  F2FP.BF16.F32.PACK_AB R18, R93, R186 ;  /* 0x000000ba5d12723e */ /* 0x000fc400000010ff */
[----:B------:R-:W-:Y:S01]  /*a8d0*/  F2FP.BF16.F32.PACK_AB R19, R95, R94 ;  /* 0x0000005e5f13723e */ /* 0x000fe200000010ff */
[----:B-1----:R-:W-:Y:S01]  /*a8e0*/  IMAD.U32 R10, RZ, RZ, UR5 ;  /* 0x00000005ff0a7e24 */ /* 0x002fe2000f8e00ff */
[----:B------:R-:W-:Y:S01]  /*a8f0*/  SHF.R.S32.HI R9, RZ, 0x1f, R33 ;  /* 0x0000001fff097819 */ /* 0x000fe20000011421 */
[----:B------:R-:W-:Y:S01]  /*a900*/  ULDC UR5, c[0x0][0xb88] ;  /* 0x0002e20000057ab9 */ /* 0x000fe20000000800 */
[----:B------:R-:W-:Y:S01]  /*a910*/  SHF.R.S32.HI R8, RZ, 0x1f, R35 ;  /* 0x0000001fff087819 */ /* 0x000fe20000011423 */
[----:B------:R1:W-:Y:S01]  /*a920*/  STSM.16.M88.4 [R152], R16 ;  /* 0x0000001098007844 */ /* 0x0003e20000000200 */
[----:B------:R-:W-:Y:S02]  /*a930*/  MOV R150, R150 ;  /* 0x0000009600967202 */ /* 0x000fe40000000f00 */
[----:B------:R-:W-:Y:S02]  /*a940*/  F2FP.BF16.F32.PACK_AB R4, R97, R187 ;  /* 0x000000bb6104723e */ /* 0x000fe400000010ff */
[----:B------:R-:W-:Y:S01]  /*a950*/  F2FP.BF16.F32.PACK_AB R5, R99, R98 ;  /* 0x000000626305723e */ /* 0x000fe200000010ff */
[----:B--2---:R-:W-:Y:S01]  /*a960*/  VIADD R14, R225, UR38 ;  /* 0x00000026e10e7c36 */ /* 0x004fe20008000000 */
[----:B------:R-:W-:Y:S01]  /*a970*/  IADD3 R12, P0, R33, UR6, RZ ;  /* 0x00000006210c7c10 */ /* 0x000fe2000ff1e0ff */
[----:B------:R-:W-:Y:S01]  /*a980*/  IMAD R33, R166, UR5, RZ ;  /* 0x00000005a6217c24 */ /* 0x000fe2000f8e02ff */
[----:B------:R-:W-:-:S02]  /*a990*/  F2FP.BF16.F32.PACK_AB R6, R101, R188 ;  /* 0x000000bc6506723e */ /* 0x000fc400000010ff */
[----:B------:R-:W-:Y:S01]  /*a9a0*/  IADD3.X R13, R9, UR7, R10, P0, !PT ;  /* 0x00000007090d7c10 */ /* 0x000fe200087fe40a */
[----:B------:R-:W-:Y:S01]  /*a9b0*/  ULDC.64 UR6, c[0x0][0xc88] ;  /* 0x0003220000067ab9 */ /* 0x000fe20000000a00 */
[----:B------:R-:W-:Y:S01]  /*a9c0*/  F2FP.BF16.F32.PACK_AB R7, R40, R36 ;  /* 0x000000242807723e */ /* 0x000fe200000010ff */
[----:B------:R-:W-:Y:S01]  /*a9d0*/  IMAD R8, R8, UR6, RZ ;  /* 0x0000000608087c24 */ /* 0x000fe2000f8e02ff */
[----:B------:R-:W-:Y:S01]  /*a9e0*/  LOP3.LUT P0, RZ, R223, 0x3, RZ, 0xc0, !PT ;  /* 0x00000003dfff7812 */ /* 0x000fe2000780c0ff */
[----:B------:R-:W-:Y:S01]  /*a9f0*/  IMAD.WIDE.U32 R12, R35, UR6, R12 ;  /* 0x00000006230c7c25 */ /* 0x000fe2000f8e000c */
[----:B------:R-:W-:Y:S01]  /*aa00*/  F2FP.BF16.F32.PACK_AB R9, R48, R44 ;  /* 0x0000002c3009723e */ /* 0x000fe200000010ff */
[----:B------:R2:W-:Y:S01]  /*aa10*/  STSM.16.M88.4 [R150], R4 ;  /* 0x0000000496007844 */ /* 0x0005e20000000200 */
[----:B------:R-:W-:Y:S01]  /*aa20*/  F2FP.BF16.F32.PACK_AB R10, R109, R190 ;  /* 0x000000be6d0a723e */ /* 0x000fe200000010ff */
[----:B------:R-:W-:Y:S01]  /*aa30*/  IMAD R35, R35, UR7, R8 ;  /* 0x0000000723237c24 */ /* 0x000fe2000f8e0208 */
[----:B------:R-:W-:Y:S01]  /*aa40*/  ULDC.64 UR6, c[0x0][0xc50] ;  /* 0x0003140000067ab9 */ /* 0x000fe20000000a00 */
[----:B------:R-:W-:-:S02]  /*aa50*/  F2FP.BF16.F32.PACK_AB R8, R105, R189 ;  /* 0x000000bd6908723e */ /* 0x000fc400000010ff */
[----:B-1----:R-:W-:Y:S02]  /*aa60*/  LEA R18, P3, R12, UR6, 0x2 ;  /* 0x000000060c127c11 */ /* 0x002fe4000f8610ff */
[----:B------:R-:W-:Y:S02]  /*aa70*/  F2FP.BF16.F32.PACK_AB R11, R56, R52 ;  /* 0x00000034380b723e */ /* 0x000fe400000010ff */
[----:B------:R-:W-:Y:S01]  /*aa80*/  ISETP.GE.OR P1, PT, R14, R33, P0 ;  /* 0x000000210e00720c */ /* 0x000fe20000726670 */
[----:B------:R-:W-:Y:S01]  /*aa90*/  SHFL.IDX PT, R34, R18, RZ, 0x1c1f ;  /* 0x001c1fff12227589 */ /* 0x000fe200000e0000 */
[----:B------:R-:W-:Y:S02]  /*aaa0*/  F2FP.BF16.F32.PACK_AB R15, R104, R100 ;  /* 0x00000064680f723e */ /* 0x000fe400000010ff */
[----:B------:R-:W-:Y:S01]  /*aab0*/  F2FP.BF16.F32.PACK_AB R16, R137, R136 ;  /* 0x000000888910723e */ /* 0x000fe200000010ff */
[----:B------:R1:W-:Y:S01]  /*aac0*/  STSM.16.M88.4 [R164], R8 ;  /* 0x00000008a4007844 */ /* 0x0003e20000000200 */
[----:B--2---:R-:W-:Y:S01]  /*aad0*/  IMAD.IADD R5, R13, 0x1, R35 ;  /* 0x000000010d057824 */ /* 0x004fe200078e0223 */
[----:B------:R-:W-:Y:S01]  /*aae0*/  F2FP.BF16.F32.PACK_AB R6, R117, R192 ;  /* 0x000000c07506723e */ /* 0x000fe200000010ff */
[----:B------:R-:W-:Y:S01]  /*aaf0*/  VIADD R4, R14, 0x8 ;  /* 0x000000080e047836 */ /* 0x000fe20000000000 */
[----:B------:R-:W-:Y:S01]  /*ab00*/  F2FP.BF16.F32.PACK_AB R7, R72, R68 ;  /* 0x000000444807723e */ /* 0x000fe200000010ff */
[----:B------:R2:W-:Y:S01]  /*ab10*/  SHFL.IDX PT, R52, R18, 0x1, 0x1c1f ;  /* 0x003c1f0012347f89 */ /* 0x0005e200000e0000 */
[----:B------:R-:W-:-:S02]  /*ab20*/  LEA.HI.X R19, R12, UR7, R5, 0x2, P3 ;  /* 0x000000070c137c11 */ /* 0x000fc400098f1405 */
[----:B------:R-:W-:Y:S02]  /*ab30*/  ISETP.GE.OR P0, PT, R4, R33, P0 ;  /* 0x000000210400720c */ /* 0x000fe40000706670 */
[----:B------:R-:W-:Y:S01]  /*ab40*/  F2FP.BF16.F32.PACK_AB R4, R113, R191 ;  /* 0x000000bf7104723e */ /* 0x000fe200000010ff */
[----:B------:R-:W3:Y:S01]  /*ab50*/  SHFL.IDX PT, R35, R19, RZ, 0x1c1f ;  /* 0x001c1fff13237589 */ /* 0x000ee200000e0000 */
[----:B------:R-:W-:Y:S02]  /*ab60*/  F2FP.BF16.F32.PACK_AB R5, R64, R60 ;  /* 0x0000003c4005723e */ /* 0x000fe400000010ff */
[----:B------:R-:W-:Y:S01]  /*ab70*/  F2FP.BF16.F32.PACK_AB R12, R129, R128 ;  /* 0x00000080810c723e */ /* 0x000fe200000010ff */
[----:B------:R4:W0:Y:S01]  /*ab80*/  SHFL.IDX PT, R53, R19, 0x1, 0x1c1f ;  /* 0x003c1f0013357f89 */ /* 0x00082200000e0000 */
[----:B-1----:R-:W-:Y:S02]  /*ab90*/  F2FP.BF16.F32.PACK_AB R8, R121, R193 ;  /* 0x000000c17908723e */ /* 0x002fe400000010ff */
[----:B------:R-:W-:Y:S01]  /*aba0*/  F2FP.BF16.F32.PACK_AB R9, R80, R76 ;  /* 0x0000004c5009723e */ /* 0x000fe200000010ff */
[----:B------:R1:W-:Y:S01]  /*abb0*/  STSM.16.M88.4 [R32], R4 ;  /* 0x0000000420007844 */ /* 0x0003e20000000200 */
[----:B------:R-:W-:-:S02]  /*abc0*/  F2FP.BF16.F32.PACK_AB R10, R125, R124 ;  /* 0x0000007c7d0a723e */ /* 0x000fc400000010ff */
[----:B------:R-:W-:Y:S02]  /*abd0*/  F2FP.BF16.F32.PACK_AB R11, R88, R84 ;  /* 0x00000054580b723e */ /* 0x000fe400000010ff */
[----:B------:R-:W-:Y:S02]  /*abe0*/  F2FP.BF16.F32.PACK_AB R13, R96, R92 ;  /* 0x0000005c600d723e */ /* 0x000fe400000010ff */
[----:B------:R-:W-:Y:S01]  /*abf0*/  F2FP.BF16.F32.PACK_AB R14, R133, R132 ;  /* 0x00000084850e723e */ /* 0x000fe200000010ff */
[----:B------:R-:W-:Y:S01]  /*ac00*/  STSM.16.M88.4 [R27], R8 ;  /* 0x000000081b007844 */ /* 0x000fe20000000200 */
[----:B------:R-:W-:Y:S02]  /*ac10*/  F2FP.BF16.F32.PACK_AB R17, R112, R108 ;  /* 0x0000006c7011723e */ /* 0x000fe400000010ff */
[----:B--2---:R-:W-:Y:S01]  /*ac20*/  F2FP.BF16.F32.PACK_AB R18, R141, R140 ;  /* 0x0000008c8d12723e */ /* 0x004fe200000010ff */
[----:B------:R-:W-:Y:S01]  /*ac30*/  STSM.16.M88.4 [R26], R12 ;  /* 0x0000000c1a007844 */ /* 0x000fe20000000200 */
[----:B----4-:R-:W-:-:S02]  /*ac40*/  F2FP.BF16.F32.PACK_AB R19, R120, R116 ;  /* 0x000000747813723e */ /* 0x010fc400000010ff */
[----:B------:R-:W-:Y:S01]  /*ac50*/  F2FP.BF16.F32.PACK_AB R36, R145, R144 ;  /* 0x000000909124723e */ /* 0x000fe200000010ff */
[----:B-1----:R-:W1:Y:S01]  /*ac60*/  @P2 LDC R7, c[0x0][0xcf0] ;  /* 0x00033c00ff072b82 */ /* 0x002e620000000800 */
[----:B------:R-:W-:Y:S01]  /*ac70*/  F2FP.BF16.F32.PACK_AB R37, R169, R168 ;  /* 0x000000a8a925723e */ /* 0x000fe200000010ff */
[----:B------:R-:W-:Y:S01]  /*ac80*/  STSM.16.M88.4 [R25], R16 ;  /* 0x0000001019007844 */ /* 0x000fe20000000200 */
[----:B------:R-:W-:Y:S02]  /*ac90*/  F2FP.BF16.F32.PACK_AB R38, R149, R148 ;  /* 0x000000949526723e */ /* 0x000fe400000010ff */
[----:B------:R-:W-:Y:S02]  /*aca0*/  F2FP.BF16.F32.PACK_AB R39, R0, R170 ;  /* 0x000000aa0027723e */ /* 0x000fe400000010ff */
[----:B------:R-:W-:-:S03]  /*acb0*/  LOP3.LUT R30, R195, 0x380, RZ, 0xc0, !PT ;  /* 0x00000380c31e7812 */ /* 0x000fc600078ec0ff */
[----:B------:R-:W-:Y:S01]  /*acc0*/  STSM.16.M88.4 [R24], R36 ;  /* 0x0000002418007844 */ /* 0x000fe20000000200 */
[----:B------:R-:W-:Y:S01]  /*acd0*/  IMAD R0, R218, 0x20, R221 ;  /* 0x00000020da007824 */ /* 0x000fe200078e02dd */
[----:B------:R-:W-:Y:S01]  /*ace0*/  UIMAD UR5, UR10, UR8, URZ ;  /* 0x000000080a0572a4 */ /* 0x000fe2000f8e023f */
[----:B------:R-:W-:Y:S01]  /*acf0*/  SHF.R.U64 R30, R30, 0x3, RZ ;  /* 0x000000031e1e7819 */ /* 0x000fe200000012ff */
[----:B------:R-:W-:Y:S01]  /*ad00*/  BAR.SYNC.DEFER_BLOCKING 0x1, 0x100 ;  /* 0x0044000000007b1d */ /* 0x000fe20000010000 */
[----:B------:R-:W-:Y:S01]  /*ad10*/  VIADD R4, R0, UR38 ;  /* 0x0000002600047c36 */ /* 0x000fe20008000000 */
[----:B------:R-:W-:Y:S01]  /*ad20*/  UIMAD.WIDE.U32 UR6, UR11, UR8, URZ ;  /* 0x000000080b0672a5 */ /* 0x000fe2000f8e003f */
[----:B------:R-:W-:-:S03]  /*ad30*/  LOP3.LUT R30, R30, R195, RZ, 0x3c, !PT ;  /* 0x000000c31e1e7212 */ /* 0x000fc600078e3cff */
[----:B---3--:R2:W-:Y:S01]  /*ad40*/  @!P1 ST.E desc[UR60][R34.64], R3 ;  /* 0x0000000322009985 */ /* 0x0085e2000c10193c */
[----:B------:R-:W-:-:S03]  /*ad50*/  UIMAD UR5, UR11, UR9, UR5 ;  /* 0x000000090b0572a4 */ /* 0x000fc6000f8e0205 */
[----:B------:R-:W-:Y:S01]  /*ad60*/  ULDC.64 UR10, c[0x0][0xbf0] ;  /* 0x0002fc00000a7ab9 */ /* 0x000fe20000000a00 */
[----:B--2---:R-:W2:Y:S01]  /*ad70*/  @P2 LDC R3, c[0x0][0xcec] ;  /* 0x00033b00ff032b82 */ /* 0x004ea20000000800 */
[----:B------:R-:W-:Y:S01]  /*ad80*/  UIMAD UR8, UR12, UR10, URZ ;  /* 0x0000000a0c0872a4 */ /* 0x000fe2000f8e023f */
[----:B------:R-:W-:Y:S01]  /*ad90*/  IMAD.MOV.U32 R5, RZ, RZ, R4 ;  /* 0x000000ffff057224 */ /* 0x000fe200078e0004 */
[----:B------:R-:W-:Y:S01]  /*ada0*/  UIADD3 UR7, UR7, UR5, URZ ;  /* 0x0000000507077290 */ /* 0x000fe2000fffe03f */
[----:B0-----:R0:W-:Y:S01]  /*adb0*/  @!P0 ST.E desc[UR60][R52.64], R2 ;  /* 0x0000000234008985 */ /* 0x0011e2000c10193c */
[----:B------:R-:W-:Y:S02]  /*adc0*/  UIMAD UR5, UR13, UR11, UR8 ;  /* 0x0000000b0d0572a4 */ /* 0x000fe4000f8e0208 */
[----:B------:R-:W-:Y:S01]  /*add0*/  UIMAD.WIDE.U32 UR6, UR13, UR10, UR6 ;  /* 0x0000000a0d0672a5 */ /* 0x000fe2000f8e0006 */
[----:B------:R3:W5:Y:S01]  /*ade0*/  LD.E.128 R40, desc[UR60][R28.64] ;  /* 0x0000003c1c287980 */ /* 0x000762000c101d00 */
[----:B------:R-:W-:-:S02]  /*adf0*/  ULDC.64 UR8, c[0x0][0xbe0] ;  /* 0x0002f80000087ab9 */ /* 0x000fc40000000a00 */
[----:B------:R-:W-:Y:S01]  /*ae00*/  UIADD3 UR5, UR7, UR5, URZ ;  /* 0x0000000507057290 */ /* 0x000fe2000fffe03f */
[----:B------:R3:W5:Y:S01]  /*ae10*/  LD.E.128 R44, desc[UR60][R20.64] ;  /* 0x0000003c142c7980 */ /* 0x000762000c101d00 */
[----:B--2---:R-:W-:-:S03]  /*ae20*/  @P2 IMAD.HI.U32 R0, R4, R3, RZ ;  /* 0x0000000304002227 */ /* 0x004fc600078e00ff */
[----:B------:R3:W5:Y:S02]  /*ae30*/  LD.E.128 R48, desc[UR60][R22.64] ;  /* 0x0000003c16307980 */ /* 0x000764000c101d00 */
[----:B-1----:R-:W-:Y:S01]  /*ae40*/  @P2 SHF.R.U32.HI R5, RZ, R7, R0 ;  /* 0x00000007ff052219 */ /* 0x002fe20000011600 */
[----:B0-----:R-:W-:Y:S01]  /*ae50*/  IMAD.U32 R2, RZ, RZ, UR6 ;  /* 0x00000006ff027e24 */ /* 0x001fe2000f8e00ff */
        /* <DEDUP_REMOVED lines=23> */
[----:B------:R-:W-:Y:S01]  /*afd0*/  IMAD.IADD R3, R3, 0x1, R9 ;  /* 0x0000000103037824 */ /* 0x000fe200078e0209 */
[----:B------:R-:W-:Y:S01]  /*afe0*/  BSSY B1, `(.L_x_4397) ;  /* 0x000002b000017945 */ /* 0x000fe20003800000 */
[----:B------:R-:W-:Y:S01]  /*aff0*/  IMAD R4, R0, UR6, RZ ;  /* 0x0000000600047c24 */ /* 0x000fe2000f8e02ff */
[----:B------:R-:W-:Y:S01]  /*b000*/  @!PT LDS RZ, [RZ] ;  /* 0x00000000fffff984 */ /* 0x000fe20000000800 */
[----:B------:R-:W-:Y:S01]  /*b010*/  @!PT LDS RZ, [RZ] ;  /* 0x00000000fffff984 */ /* 0x000fe20000000800 */
[----:B------:R-:W-:Y:S01]  /*b020*/  @!PT LDS RZ, [RZ] ;  /* 0x00000000fffff984 */ /* 0x000fe20000000800 */
[----:B------:R-:W-:Y:S01]  /*b030*/  @!PT LDS RZ, [RZ] ;  /* 0x00000000fffff984 */ /* 0x000fe20000000800 */
[----:B------:R0:W-:Y:S06]  /*b040*/  MEMBAR.ALL.CTA ;  /* 0x0000000000007992 */ /* 0x0001ec0000008000 */
[----:B0-----:R-:W0:Y:S01]  /*b050*/  FENCE.VIEW.ASYNC.S ;  /* 0x00000000000073c6 */ /* 0x001e220000000000 */
[----:B------:R-:W-:-:S02]  /*b060*/  VIADD R12, R221, UR38 ;  /* 0x00000026dd0c7c36 */ /* 0x000fc40008000000 */
[C---:B------:R-:W-:Y:S02]  /*b070*/  IMAD R5, R7.reuse, UR7, R4 ;  /* 0x0000000707057c24 */ /* 0x040fe4000f8e0204 */
[----:B------:R-:W-:Y:S01]  /*b080*/  IMAD.WIDE.U32 R2, R7, UR6, R2 ;  /* 0x0000000607027c25 */ /* 0x000fe2000f8e0002 */
[----:B------:R-:W-:Y:S01]  /*b090*/  ISETP.GE.AND P2, PT, R12, R33, PT ;  /* 0x000000210c00720c */ /* 0x000fe20003f46270 */
[----:B------:R-:W-:Y:S02]  /*b0a0*/  ULDC.64 UR6, c[0x0][0xb80] ;  /* 0x0002e00000067ab9 */ /* 0x000fe40000000a00 */
[----:B------:R-:W-:Y:S01]  /*b0b0*/  IMAD.IADD R3, R3, 0x1, R5 ;  /* 0x0000000103037824 */ /* 0x000fe200078e0205 */
[----:B------:R-:W-:Y:S01]  /*b0c0*/  LEA R10, P3, R2, UR6, 0x1 ;  /* 0x00000006020a7c11 */ /* 0x000fe2000f8608ff */
[----:B------:R-:W-:Y:S02]  /*b0d0*/  VIADD R194, R194, 0x32420 ;  /* 0x00032420c2c27836 */ /* 0x000fe40000000000 */
[----:B------:R-:W-:Y:S01]  /*b0e0*/  VIADD R0, R12, 0x20 ;  /* 0x000000200c007836 */ /* 0x000fe20000000000 */
[----:B------:R-:W-:Y:S01]  /*b0f0*/  LEA.HI.X R11, R2, UR7, R3, 0x1, P3 ;  /* 0x00000007020b7c11 */ /* 0x000fe200098f0c03 */
[----:B0-----:R3:W0:Y:S01]  /*b100*/  SHFL.IDX PT, R13, R10, RZ, 0x181f ;  /* 0x00181fff0a0d7589 */ /* 0x00162200000e0000 */
[----:B------:R-:W-:-:S02]  /*b110*/  PRMT R194, RZ, 0x654, R194 ;  /* 0x00000654ffc27816 */ /* 0x000fc400000000c2 */
[-C--:B------:R-:W-:Y:S01]  /*b120*/  ISETP.GE.AND P1, PT, R0, R33.reuse, PT ;  /* 0x000000210000720c */ /* 0x080fe20003f26270 */
[----:B------:R-:W-:Y:S01]  /*b130*/  VIADD R0, R12, 0x40 ;  /* 0x000000400c007836 */ /* 0x000fe20000000000 */
[----:B------:R3:W1:Y:S01]  /*b140*/  SHFL.IDX PT, R9, R11, RZ, 0x181f ;  /* 0x00181fff0b097589 */ /* 0x00066200000e0000 */
[----:B------:R3:W-:Y:S03]  /*b150*/  SYNCS.ARRIVE.TRANS64.RED.A1T0 RZ, [R194+URZ], RZ ;  /* 0x000000ffc2ff79a7 */ /* 0x0007e6000810043f */
        /* <DEDUP_REMOVED lines=19> */
.L_x_4398:
[----:B------:R-:W-:Y:S05]  /*b290*/  BSYNC B1 ;  /* 0x0000000000017941 */ /* 0x000fea0003800000 */
.L_x_4397:
[----:B-12---:R1:W2:Y:S01]  /*b2a0*/  SHFL.IDX PT, R9, R11, 0x1, 0x181f ;  /* 0x00381f000b097f89 */ /* 0x0062a200000e0000 */
        /* <DEDUP_REMOVED lines=10> */
[----:B--2---:R-:W-:Y:S02]  /*b350*/  @!P4 LEA.HI.X R3, R200, R9, R231, 0x1, P6 ;  /* 0x00000009c803c211 */ /* 0x004fe400030f0ce7 */
        /* <DEDUP_REMOVED lines=9> */
.L_x_4400:
[----:B------:R-:W-:Y:S05]  /*b3f0*/  BSYNC B1 ;  /* 0x0000000000017941 */ /* 0x000fea0003800000 */
.L_x_4399:
[----:B--2---:R2:W0:Y:S01]  /*b400*/  SHFL.IDX PT, R9, R11, 0x2, 0x181f ;  /* 0x00581f000b097f89 */ /* 0x00442200000e0000 */
        /* <DEDUP_REMOVED lines=20> */
.L_x_4402:
[----:B------:R-:W-:Y:S05]  /*b550*/  BSYNC B1 ;  /* 0x0000000000017941 */ /* 0x000fea0003800000 */
.L_x_4401:
[----:B------:R-:W-:Y:S01]  /*b560*/  VIADD R0, R12, 0x60 ;  /* 0x000000600c007836 */ /* 0x000fe20000000000 */
[----:B-123--:R-:W1:Y:S04]  /*b570*/  SHFL.IDX PT, R11, R11, 0x3, 0x181f ;  /* 0x00781f000b0b7f89 */ /* 0x00ee6800000e0000 */
[----:B------:R-:W-:Y:S01]  /*b580*/  ISETP.GE.AND P0, PT, R0, R33, PT ;  /* 0x000000210000720c */ /* 0x000fe20003f06270 */
[----:B0-----:R0:W2:-:S12]  /*b590*/  SHFL.IDX PT, R9, R10, 0x3, 0x181f ;  /* 0x00781f000a097f89 */ /* 0x00109800000e0000 */
        /* <DEDUP_REMOVED lines=10> */
[----:B----4-:R-:W-:Y:S01]  /*b640*/  @!P5 LEA.HI.X R7, R204, R11, R229, 0x1, P2 ;  /* 0x0000000bcc07d211 */ /* 0x010fe200010f0ce5 */
        /* <DEDUP_REMOVED lines=9> */
.L_x_4396:
[----:B------:R-:W1:Y:S01]  /*b6e0*/  LDC R8, c[0x0][0xce8] ;  /* 0x00033a00ff087b82 */ /* 0x000e620000000800 */
[----:B------:R-:W-:Y:S01]  /*b6f0*/  R2UR UR6, R219 ;  /* 0x00000000db0672ca */ /* 0x000fe200000e0000 */
[----:B------:R-:W-:Y:S01]  /*b700*/  BSSY B1, `(.L_x_4404) ;  /* 0x0000034000017945 */ /* 0x000fe20003800000 */
[----:B------:R-:W-:Y:S01]  /*b710*/  R2UR UR5, R220 ;  /* 0x00000000dc0572ca */ /* 0x000fe200000e0000 */
[----:B------:R-:W-:Y:S01]  /*b720*/  IMAD R6, R218, 0x20, R221 ;  /* 0x00000020da067824 */ /* 0x000fe200078e02dd */
[----:B------:R-:W-:-:S09]  /*b730*/  ISETP.GE.AND P0, PT, R232, 0x80, PT ;  /* 0x00000080e800780c */ /* 0x000fd20003f06270 */
[----:B------:R-:W-:Y:S02]  /*b740*/  USHF.R.S32.HI UR8, URZ, 0x1f, UR6 ;  /* 0x0000001f3f087899 */ /* 0x000fe40008011406 */
[----:B------:R-:W-:Y:S01]  /*b750*/  USHF.R.S32.HI UR9, URZ, 0x1f, UR5 ;  /* 0x0000001f3f097899 */ /* 0x000fe20008011405 */
[----:B-1----:R-:W-:-:S13]  /*b760*/  ISETP.NE.AND P1, PT, R8, 0x1, PT ;  /* 0x000000010800780c */ /* 0x002fda0003f25270 */
[----:B------:R-:W1:Y:S08]  /*b770*/  @P1 LDC R9, c[0x0][0xcec] ;  /* 0x00033b00ff091b82 */ /* 0x000e700000000800 */
[----:B------:R-:W2:Y:S01]  /*b780*/  @P1 LDC R11, c[0x0][0xcf0] ;  /* 0x00033c00ff0b1b82 */ /* 0x000ea20000000800 */
[----:B------:R-:W-:Y:S05]  /*b790*/  @P0 BRA `(.L_x_4405) ;  /* 0x0000000000a80947 */ /* 0x000fea0003800000 */
[----:B------:R-:W3:Y:S01]  /*b7a0*/  S2R R0, SR_TID.X ;  /* 0x0000000000007919 */ /* 0x000ee20000002100 */
[----:B------:R-:W4:Y:S01]  /*b7b0*/  LDC R3, c[0x0][0xce8] ;  /* 0x00033a00ff037b82 */ /* 0x000f220000000800 */
[----:B------:R-:W-:Y:S01]  /*b7c0*/  IMAD.U32 R4, RZ, RZ, UR38 ;  /* 0x00000026ff047e24 */ /* 0x000fe2000f8e00ff */
[----:B------:R-:W-:Y:S02]  /*b7d0*/  ULDC UR5, c[0x0][0xb88] ;  /* 0x0002e20000057ab9 */ /* 0x000fe40000000800 */
[----:B----4-:R-:W-:Y:S02]  /*b7e0*/  IMAD R5, R3, UR5, RZ ;  /* 0x0000000503057c24 */ /* 0x010fe4000f8e02ff */
[----:B---3--:R-:W-:-:S04]  /*b7f0*/  IADD3 R4, R4, -0x80, R0 ;  /* 0xffffff8004047810 */ /* 0x008fc80007ffe000 */
[----:B------:R-:W-:-:S13]  /*b800*/  ISETP.GE.AND P0, PT, R4, R5, PT ;  /* 0x000000050400720c */ /* 0x000fda0003f06270 */
[----:B------:R-:W-:Y:S05]  /*b810*/  @P0 BRA `(.L_x_4405) ;  /* 0x0000000000880947 */ /* 0x000fea0003800000 */
[----:B------:R-:W-:Y:S01]  /*b820*/  ISETP.NE.AND P0, PT, R3, 0x1, PT ;  /* 0x000000010300780c */ /* 0x000fe20003f05270 */
[----:B------:R-:W-:Y:S01]  /*b830*/  ULDC.64 UR10, c[0x0][0xc90] ;  /* 0x00032400000a7ab9 */ /* 0x000fe20000000a00 */
[----:B------:R-:W-:Y:S01]  /*b840*/  R2UR UR13, R219 ;  /* 0x00000000db0d72ca */ /* 0x000fe200000e0000 */
[----:B------:R-:W-:Y:S01]  /*b850*/  UIMAD UR5, UR8, UR10, URZ ;  /* 0x0000000a080572a4 */ /* 0x000fe2000f8e023f */
[----:B------:R-:W-:Y:S01]  /*b860*/  R2UR UR12, R220 ;  /* 0x00000000dc0c72ca */ /* 0x000fe200000e0000 */
[----:B------:R-:W-:-:S08]  /*b870*/  IMAD.MOV.U32 R2, RZ, RZ, R4 ;  /* 0x000000ffff027224 */ /* 0x000fd000078e0004 */
[----:B------:R-:W3:Y:S02]  /*b880*/  @P0 LDC R5, c[0x0][0xcec] ;  /* 0x00033b00ff050b82 */ /* 0x000ee40000000800 */
[----:B------:R-:W-:Y:S02]  /*b890*/  UIMAD.WIDE.U32 UR6, UR13, UR10, URZ ;  /* 0x0000000a0d0672a5 */ /* 0x000fe4000f8e003f */
[----:B------:R-:W-:-:S03]  /*b8a0*/  UIMAD UR5, UR13, UR11, UR5 ;  /* 0x0000000b0d0572a4 */ /* 0x000fc6000f8e0205 */
[----:B------:R-:W-:Y:S01]  /*b8b0*/  ULDC.64 UR10, c[0x0][0xc98] ;  /* 0x00032600000a7ab9 */ /* 0x000fe20000000a00 */
[----:B------:R-:W4:Y:S01]  /*b8c0*/  @P0 LDC R7, c[0x0][0xcf0] ;  /* 0x00033c00ff070b82 */ /* 0x000f220000000800 */
[----:B------:R-:W-:Y:S02]  /*b8d0*/  UIADD3 UR7, UR7, UR5, URZ ;  /* 0x0000000507077290 */ /* 0x000fe4000fffe03f */
[----:B------:R-:W-:Y:S02]  /*b8e0*/  UIMAD UR5, UR9, UR10, URZ ;  /* 0x0000000a090572a4 */ /* 0x000fe4000f8e023f */
[----:B------:R-:W-:Y:S02]  /*b8f0*/  UIMAD.WIDE.U32 UR6, UR12, UR10, UR6 ;  /* 0x0000000a0c0672a5 */ /* 0x000fe4000f8e0006 */
[----:B------:R-:W-:-:S03]  /*b900*/  UIMAD UR5, UR12, UR11, UR5 ;  /* 0x0000000b0c0572a4 */ /* 0x000fc6000f8e0205 */
[----:B------:R-:W-:Y:S01]  /*b910*/  ULDC.64 UR10, c[0x0][0xc88] ;  /* 0x00032200000a7ab9 */ /* 0x000fe20000000a00 */
[----:B---3--:R-:W-:-:S05]  /*b920*/  @P0 IMAD.HI.U32 R0, R4, R5, RZ ;  /* 0x0000000504000227 */ /* 0x008fca00078e00ff */
[----:B----4-:R-:W-:-:S05]  /*b930*/  @P0 SHF.R.U32.HI R2, RZ, R7, R0 ;  /* 0x00000007ff020219 */ /* 0x010fca0000011600 */
        /* <DEDUP_REMOVED lines=16> */
.L_x_4405:
[----:B------:R-:W-:Y:S05]  /*ba40*/  BSYNC B1 ;  /* 0x0000000000017941 */ /* 0x000fea0003800000 */
.L_x_4404:
[----:B------:R-:W-:Y:S01]  /*ba50*/  R2UR UR13, R219 ;  /* 0x00000000db0d72ca */ /* 0x000fe200000e0000 */
[----:B------:R-:W-:Y:S01]  /*ba60*/  ULDC.64 UR10, c[0x0][0xbe8] ;  /* 0x0002fa00000a7ab9 */ /* 0x000fe20000000a00 */
[----:B------:R-:W-:Y:S01]  /*ba70*/  R2UR UR12, R220 ;  /* 0x00000000dc0c72ca */ /* 0x000fe200000e0000 */
[----:B------:R-:W-:Y:S01]  /*ba80*/  UIMAD UR5, UR8, UR10, URZ ;  /* 0x0000000a080572a4 */ /* 0x000fe2000f8e023f */
[----:B------:R-:W-:Y:S01]  /*ba90*/  VIADD R6, R6, UR38 ;  /* 0x0000002606067c36 */ /* 0x000fe20008000000 */
[----:B------:R-:W-:Y:S01]  /*baa0*/  BSSY B1, `(.L_x_4406) ;  /* 0x000003c000017945 */ /* 0x000fe20003800000 */
[----:B------:R-:W-:Y:S02]  /*bab0*/  VIADD R10, R221, UR38 ;  /* 0x00000026dd0a7c36 */ /* 0x000fe40008000000 */
[----:B-1----:R-:W-:-:S04]  /*bac0*/  @P1 IMAD.HI.U32 R0, R6, R9, RZ ;  /* 0x0000000906001227 */ /* 0x002fc800078e00ff */
[----:B---3--:R-:W-:Y:S01]  /*bad0*/  IMAD.MOV.U32 R5, RZ, RZ, R6 ;  /* 0x000000ffff057224 */ /* 0x008fe200078e0006 */
[----:B------:R-:W-:Y:S01]  /*bae0*/  UIMAD.WIDE.U32 UR6, UR13, UR10, URZ ;  /* 0x0000000a0d0672a5 */ /* 0x000fe2000f8e003f */
[----:B--2---:R-:W-:Y:S01]  /*baf0*/  @P1 SHF.R.U32.HI R5, RZ, R11, R0 ;  /* 0x0000000bff051219 */ /* 0x004fe20000011600 */
[----:B------:R-:W-:-:S03]  /*bb00*/  UIMAD UR5, UR13, UR11, UR5 ;  /* 0x0000000b0d0572a4 */ /* 0x000fc6000f8e0205 */
[----:B------:R-:W-:Y:S01]  /*bb10*/  ULDC.64 UR10, c[0x0][0xbf0] ;  /* 0x0002fc00000a7ab9 */ /* 0x000fe20000000a00 */
[----:B------:R-:W-:Y:S01]  /*bb20*/  UIADD3 UR7, UR7, UR5, URZ ;  /* 0x0000000507077290 */ /* 0x000fe2000fffe03f */
[--C-:B------:R-:W-:Y:S01]  /*bb30*/  SHF.R.S32.HI R0, RZ, 0x1f, R5.reuse ;  /* 0x0000001fff007819 */ /* 0x100fe20000011405 */
[----:B------:R-:W-:Y:S01]  /*bb40*/  UIMAD UR5, UR9, UR10, URZ ;  /* 0x0000000a090572a4 */ /* 0x000fe2000f8e023f */
[----:B------:R-:W-:Y:S01]  /*bb50*/  IMAD.MOV R7, RZ, RZ, -R5 ;  /* 0x000000ffff077224 */ /* 0x000fe200078e0a05 */
[----:B------:R-:W-:Y:S02]  /*bb60*/  UIMAD.WIDE.U32 UR6, UR12, UR10, UR6 ;  /* 0x0000000a0c0672a5 */ /* 0x000fe4000f8e0006 */
[----:B------:R-:W-:Y:S01]  /*bb70*/  UIMAD UR5, UR12, UR11, UR5 ;  /* 0x0000000b0c0572a4 */ /* 0x000fe2000f8e0205 */
[----:B------:R-:W-:Y:S01]  /*bb80*/  IMAD R7, R8, R7, R6 ;  /* 0x0000000708077224 */ /* 0x000fe200078e0206 */
[----:B------:R-:W-:Y:S02]  /*bb90*/  ULDC.64 UR8, c[0x0][0xbe0] ;  /* 0x0002f80000087ab9 */ /* 0x000fe40000000a00 */
[----:B------:R-:W-:Y:S01]  /*bba0*/  UIADD3 UR5, UR7, UR5, URZ ;  /* 0x0000000507057290 */ /* 0x000fe2000fffe03f */
[----:B------:R-:W-:-:S02]  /*bbb0*/  IMAD R0, R0, UR8, RZ ;  /* 0x0000000800007c24 */ /* 0x000fc4000f8e02ff */
[----:B------:R-:W-:Y:S02]  /*bbc0*/  IMAD.U32 R3, RZ, RZ, UR7 ;  /* 0x00000007ff037e24 */ /* 0x000fe4000f8e00ff */
        /* <DEDUP_REMOVED lines=18> */
[----:B------:R1:W2:Y:S01]  /*bcf0*/  SHFL.IDX PT, R5, R4, RZ, 0x181f ;  /* 0x00181fff04057589 */ /* 0x0002a200000e0000 */
[-C--:B------:R-:W-:Y:S01]  /*bd00*/  ISETP.GE.AND P1, PT, R0, R9.reuse, PT ;  /* 0x000000090000720c */ /* 0x080fe20003f26270 */
[----:B------:R-:W-:Y:S02]  /*bd10*/  VIADD R0, R10, 0x40 ;  /* 0x000000400a007836 */ /* 0x000fe40000000000 */
[----:B------:R1:W3:Y:S03]  /*bd20*/  SHFL.IDX PT, R3, R6, RZ, 0x181f ;  /* 0x00181fff06037589 */ /* 0x0002e600000e0000 */
[----:B------:R-:W-:Y:S01]  /*bd30*/  ISETP.GE.AND P0, PT, R0, R9, PT ;  /* 0x000000090000720c */ /* 0x000fe20003f06270 */
[----:B------:R-:W-:-:S12]  /*bd40*/  @P2 BRA `(.L_x_4407) ;  /* 0x0000000000442947 */ /* 0x000fd80003800000 */
[----:B------:R-:W-:Y:S02]  /*bd50*/  ULDC UR5, c[0x0][0xbc8] ;  /* 0x0002f20000057ab9 */ /* 0x000fe40000000800 */
[----:B------:R-:W-:Y:S02]  /*bd60*/  ISETP.GE.AND P5, PT, R200, UR5, PT ;  /* 0x00000005c8007c0c */ /* 0x000fe4000bfa6270 */
[----:B------:R-:W-:Y:S02]  /*bd70*/  ISETP.GE.AND P4, PT, R205, UR5, PT ;  /* 0x00000005cd007c0c */ /* 0x000fe4000bf86270 */
[----:B------:R-:W-:Y:S02]  /*bd80*/  ISETP.GE.AND P3, PT, R204, UR5, PT ;  /* 0x00000005cc007c0c */ /* 0x000fe4000bf66270 */
[----:B------:R-:W-:-:S07]  /*bd90*/  ISETP.GE.AND P2, PT, R206, UR5, PT ;  /* 0x00000005ce007c0c */ /* 0x000fce000bf46270 */
[----:B--2---:R-:W-:-:S04]  /*bda0*/  @!P5 LEA R12, P6, R200, R5, 0x1 ;  /* 0x00000005c80cd211 */ /* 0x004fc800078c08ff */
[----:B---3--:R-:W-:Y:S02]  /*bdb0*/  @!P5 LEA.HI.X R13, R200, R3, R231, 0x1, P6 ;  /* 0x00000003c80dd211 */ /* 0x008fe400030f0ce7 */
        /* <DEDUP_REMOVED lines=10> */
.L_x_4407:
[----:B------:R-:W-:Y:S05]  /*be60*/  BSYNC B1 ;  /* 0x0000000000017941 */ /* 0x000fea0003800000 */
.L_x_4406:
[----:B---34-:R3:W4:Y:S01]  /*be70*/  SHFL.IDX PT, R3, R6, 0x1, 0x181f ;  /* 0x00381f0006037f89 */ /* 0x01872200000e0000 */
[----:B------:R-:W-:Y:S03]  /*be80*/  BSSY B1, `(.L_x_4408) ;  /* 0x0000014000017945 */ /* 0x000fe60003800000 */
[----:B--2---:R3:W2:Y:S01]  /*be90*/  SHFL.IDX PT, R5, R4, 0x1, 0x181f ;  /* 0x00381f0004057f89 */ /* 0x0046a200000e0000 */
[----:B------:R-:W-:Y:S05]  /*bea0*/  @P1 BRA `(.L_x_4409) ;  /* 0x0000000000441947 */ /* 0x000fea0003800000 */
[----:B------:R-:W-:Y:S02]  /*beb0*/  ULDC UR5, c[0x0][0xbc8] ;  /* 0x0002f20000057ab9 */ /* 0x000fe40000000800 */
[----:B------:R-:W-:Y:S02]  /*bec0*/  ISETP.GE.AND P4, PT, R200, UR5, PT ;  /* 0x00000005c8007c0c */ /* 0x000fe4000bf86270 */
[----:B------:R-:W-:Y:S02]  /*bed0*/  ISETP.GE.AND P3, PT, R205, UR5, PT ;  /* 0x00000005cd007c0c */ /* 0x000fe4000bf66270 */
[----:B------:R-:W-:Y:S02]  /*bee0*/  ISETP.GE.AND P2, PT, R204, UR5, PT ;  /* 0x00000005cc007c0c */ /* 0x000fe4000bf46270 */
[----:B------:R-:W-:-:S07]  /*bef0*/  ISETP.GE.AND P1, PT, R206, UR5, PT ;  /* 0x00000005ce007c0c */ /* 0x000fce000bf26270 */
[CC--:B--2---:R-:W-:Y:S02]  /*bf00*/  @!P4 LEA R12, P6, R200.reuse, R5.reuse, 0x1 ;  /* 0x00000005c80cc211 */ /* 0x0c4fe400078c08ff */
        /* <DEDUP_REMOVED lines=11> */
.L_x_4409:
[----:B------:R-:W-:Y:S05]  /*bfc0*/  BSYNC B1 ;  /* 0x0000000000017941 */ /* 0x000fea0003800000 */
.L_x_4408:
[----:B--2-4-:R2:W4:Y:S01]  /*bfd0*/  SHFL.IDX PT, R3, R6, 0x2, 0x181f ;  /* 0x00581f0006037f89 */ /* 0x01452200000e0000 */
        /* <DEDUP_REMOVED lines=20> */
.L_x_4411:
[----:B------:R-:W-:Y:S05]  /*c120*/  BSYNC B1 ;  /* 0x0000000000017941 */ /* 0x000fea0003800000 */
.L_x_4410:
[----:B------:R-:W-:Y:S01]  /*c130*/  VIADD R0, R10, 0x60 ;  /* 0x000000600a007836 */ /* 0x000fe20000000000 */
[----:B0---4-:R0:W4:Y:S04]  /*c140*/  SHFL.IDX PT, R3, R6, 0x3, 0x181f ;  /* 0x00781f0006037f89 */ /* 0x01112800000e0000 */
[----:B------:R-:W-:Y:S01]  /*c150*/  ISETP.GE.AND P0, PT, R0, R9, PT ;  /* 0x000000090000720c */ /* 0x000fe20003f06270 */
[----:B------:R0:W0:-:S12]  /*c160*/  SHFL.IDX PT, R5, R4, 0x3, 0x181f ;  /* 0x00781f0004057f89 */ /* 0x00001800000e0000 */
[----:B------:R-:W-:Y:S05]  /*c170*/  @P0 BRA `(.L_x_4403) ;  /* 0x0000000000440947 */ /* 0x000fea0003800000 */
[----:B------:R-:W-:Y:S02]  /*c180*/  ULDC UR5, c[0x0][0xbc8] ;  /* 0x0002f20000057ab9 */ /* 0x000fe40000000800 */
[----:B------:R-:W-:Y:S02]  /*c190*/  ISETP.GE.AND P3, PT, R200, UR5, PT ;  /* 0x00000005c8007c0c */ /* 0x000fe4000bf66270 */
[----:B------:R-:W-:Y:S02]  /*c1a0*/  ISETP.GE.AND P2, PT, R205, UR5, PT ;  /* 0x00000005cd007c0c */ /* 0x000fe4000bf46270 */
[----:B------:R-:W-:Y:S02]  /*c1b0*/  ISETP.GE.AND P1, PT, R204, UR5, PT ;  /* 0x00000005cc007c0c */ /* 0x000fe4000bf26270 */
[----:B------:R-:W-:-:S07]  /*c1c0*/  ISETP.GE.AND P0, PT, R206, UR5, PT ;  /* 0x00000005ce007c0c */ /* 0x000fce000bf06270 */
[-C--:B0123--:R-:W-:Y:S02]  /*c1d0*/  @!P3 LEA R6, P6, R200, R5.reuse, 0x1 ;  /* 0x00000005c806b211 */ /* 0x08ffe400078c08ff */
        /* <DEDUP_REMOVED lines=11> */
.L_x_4403:
[----:B------:R-:W-:Y:S05]  /*c290*/  BSYNC B0 ;  /* 0x0000000000007941 */ /* 0x000fea0003800000 */
.L_x_4395:
[----:B------:R-:W-:Y:S02]  /*c2a0*/  ULDC UR5, c[0x0][0xd38] ;  /* 0x00034e0000057ab9 */ /* 0x000fe40000000800 */
[----:B------:R-:W-:-:S06]  /*c2b0*/  UISETP.GE.AND UP0, UPT, UR4, UR5, UPT ;  /* 0x000000050400728c */ /* 0x000fcc000bf06270 */
[----:B------:R-:W-:-:S13]  /*c2c0*/  PLOP3.LUT P0, PT, PT, PT, UP0, 0x80, 0x0 ;  /* 0x000000000000781c */ /* 0x000fda0003f0f008 */
[----:B------:R-:W-:Y:S05]  /*c2d0*/  @!P0 BRA `(.L_x_4412) ;  /* 0xffffff4800e48947 */ /* 0x000fea000383ffff */
[----:B------:R-:W-:Y:S05]  /*c2e0*/  EXIT ;  /* 0x000000000000794d */ /* 0x000fea0003800000 */
.L_x_4359:
[----:B------:R-:W-:-:S08]  /*c2f0*/  NOP ;  /* 0x0000000000007918 */ /* 0x000fd00000000000 */
[----:B0-----:R-:W0:-:S00]  /*c300*/  USETMAXREG.DEALLOC.CTAPOOL 0x18 ;  /* 0x00000018000079c8 */ /* 0x001e0000080e0500 */
        /* <DEDUP_REMOVED lines=37> */
[----:B------:R-:W-:Y:S04]  /*c560*/  STL [R1+0x38], RZ ;  /* 0x000038ff01007387 */ /* 0x000fe80000100800 */
[----:B------:R1:W-:Y:S01]  /*c570*/  STL [R1+0x8], R2 ;  /* 0x0000080201007387 */ /* 0x0003e20000100800 */
[----:B0-----:R-:W-:-:S02]  /*c580*/  LOP3.LUT R3, R0, 0x40, RZ, 0xfc, !PT ;  /* 0x0000004000037812 */ /* 0x001fc400078efcff */
[C---:B-1----:R-:W-:Y:S02]  /*c590*/  LOP3.LUT R2, R0.reuse, 0x80, RZ, 0xfc, !PT ;  /* 0x0000008000027812 */ /* 0x042fe400078efcff */
[----:B------:R-:W-:-:S07]  /*c5a0*/  LOP3.LUT R0, R0, 0xc0, RZ, 0xfc, !PT ;  /* 0x000000c000007812 */ /* 0x000fce00078efcff */
.L_x_4509:
        /* <DEDUP_REMOVED lines=14> */
[----:B01--4-:R-:W-:Y:S05]  /*c690*/  @!P0 BRA `(.L_x_4414) ;  /* 0x0000000000208947 */ /* 0x013fea0003800000 */
        /* <DEDUP_REMOVED lines=8> */
.L_x_4414:
[----:B------:R-:W-:Y:S01]  /*c720*/  ULDC UR9, c[0x0][0xd54] ;  /* 0x0003550000097ab9 */ /* 0x000fe20000000800 */
[----:B------:R-:W-:Y:S01]  /*c730*/  UMOV UR5, UR8 ;  /* 0x0000000800057c82 */ /* 0x000fe20008000000 */
[----:B------:R-:W-:-:S11]  /*c740*/  UISETP.NE.AND UP0, UPT, UR9, 0x1, UPT ;  /* 0x000000010900788c */ /* 0x000fd6000bf05270 */
[----:B------:R-:W-:Y:S02]  /*c750*/  @UP0 ULDC.64 UR10, c[0x0][0xd58] ;  /* 0x00035600000a0ab9 */ /* 0x000fe40000000a00 */
[----:B------:R-:W-:-:S04]  /*c760*/  UIMAD.WIDE.U32 UR6, UR8, UR10, URZ ;  /* 0x0000000a080672a5 */ /* 0x000fc8000f8e003f */
[----:B------:R-:W-:-:S04]  /*c770*/  @UP0 USHF.R.U32.HI UR5, URZ, UR11, UR7 ;  /* 0x0000000b3f050299 */ /* 0x000fc80008011607 */
[----:B------:R-:W-:-:S12]  /*c780*/  UIMAD UR6, UR5, UR9, URZ ;  /* 0x00000009050672a4 */ /* 0x000fd8000f8e023f */
.L_x_4415:
        /* <DEDUP_REMOVED lines=63> */
.L_x_4417:
        /* <DEDUP_REMOVED lines=20> */
.L_x_4420:
[----:B------:R-:W-:Y:S05]  /*ccc0*/  BSYNC B6 ;  /* 0x0000000000067941 */ /* 0x000fea0003800000 */
.L_x_4419:
        /* <DEDUP_REMOVED lines=20> */
.L_x_4423:
        /* <DEDUP_REMOVED lines=15> */
.L_x_4422:
[----:B------:R-:W-:Y:S05]  /*cf00*/  BSYNC B6 ;  /* 0x0000000000067941 */ /* 0x000fea0003800000 */
.L_x_4421:
        /* <DEDUP_REMOVED lines=27> */
.L_x_4525:
        /* <DEDUP_REMOVED lines=9> */
.L_x_4528:
[----:B------:R-:W-:Y:S05]  /*d150*/  @!P6 BRA `(.L_x_4425) ;  /* 0x0000000000e0e947 */ /* 0x000fea0003800000 */
[----:B------:R-:W-:Y:S01]  /*d160*/  IMAD.MOV.U32 R16, RZ, RZ, R7 ;  /* 0x000000ffff107224 */ /* 0x000fe200078e0007 */
[----:B------:R-:W-:Y:S06]  /*d170*/  @!P1 BRA `(.L_x_4427) ;  /* 0x00000000004c9947 */ /* 0x000fec0003800000 */
[----:B------:R-:W2:Y:S01]  /*d180*/  LDC R6, c[0x0][0x43c] ;  /* 0x00010f00ff067b82 */ /* 0x000ea20000000800 */
[----:B------:R-:W-:Y:S01]  /*d190*/  IMAD.MOV.U32 R9, RZ, RZ, R0 ;  /* 0x000000ffff097224 */ /* 0x000fe200078e0000 */
[----:B------:R-:W-:Y:S01]  /*d1a0*/  ULDC.64 UR4, c[0x0][0x428] ;  /* 0x00010a0000047ab9 */ /* 0x000fe20000000a00 */
[----:B--2---:R-:W-:-:S13]  /*d1b0*/  ISETP.NE.AND P0, PT, R6, 0x1, PT ;  /* 0x000000010600780c */ /* 0x004fda0003f05270 */
[----:B-1----:R-:W1:Y:S02]  /*d1c0*/  @P0 LDC.64 R4, c[0x0][0x440] ;  /* 0x00011000ff040b82 */ /* 0x002e640000000a00 */
[----:B-1----:R-:W-:-:S04]  /*d1d0*/  @P0 IMAD.HI.U32 R0, R9, R4, RZ ;  /* 0x0000000409000227 */ /* 0x002fc800078e00ff */
        /* <DEDUP_REMOVED lines=13> */
.L_x_4427:
[----:B--2---:R-:W2:Y:S01]  /*d2b0*/  LDL R2, [R1+0x8] ;  /* 0x0000080001027983 */ /* 0x004ea20000100800 */
[----:B------:R-:W-:Y:S01]  /*d2c0*/  IMAD R0, R19, 0x8, R17 ;  /* 0x0000000813007824 */ /* 0x000fe200078e0211 */
[----:B--2---:R-:W-:-:S04]  /*d2d0*/  SHF.L.U32 R2, R2, 0x1f, RZ ;  /* 0x0000001f02027819 */ /* 0x004fc800000006ff */
[----:B------:R-:W2:Y:S02]  /*d2e0*/  SYNCS.PHASECHK.TRANS64.TRYWAIT P0, [R0+URZ+0x32440], R2 ;  /* 0x03244002000075a7 */ /* 0x000ea4000800017f */
[----:B--2---:R-:W-:Y:S05]  /*d2f0*/  @!P0 BRA `(.L_x_4428) ;  /* 0x0000004800048947 */ /* 0x004fea0003800000 */
.L_x_4529:
        /* <DEDUP_REMOVED lines=11> */
.L_x_4429:
[----:B--2---:R-:W2:Y:S01]  /*d3b0*/  LDL R2, [R1+0x1c] ;  /* 0x00001c0001027983 */ /* 0x004ea20000100800 */
[----:B------:R-:W-:Y:S01]  /*d3c0*/  R2UR UR33, R0 ;  /* 0x00000000002172ca */ /* 0x000fe200000e0000 */
[----:B------:R-:W-:Y:S01]  /*d3d0*/  IMAD R0, R19, 0x3000, R17 ;  /* 0x0000300013007824 */ /* 0x000fe200078e0211 */
[----:B------:R-:W-:Y:S01]  /*d3e0*/  UIADD3 UR4, UP0, UR38, 0x370, URZ ;  /* 0x0000037026047890 */ /* 0x000fe2000ff1e03f */
[----:B-----5:R-:W-:Y:S01]  /*d3f0*/  R2UR UR37, R16 ;  /* 0x00000000102572ca */ /* 0x020fe200000e0000 */
[----:B------:R-:W-:Y:S01]  /*d400*/  UMOV UR6, 0x0 ;  /* 0x0000000000067882 */ /* 0x000fe20000000000 */
[----:B------:R-:W-:Y:S01]  /*d410*/  UMOV UR7, 0x14f00000 ;  /* 0x14f0000000077882 */ /* 0x000fe20000000000 */
[----:B------:R-:W-:Y:S01]  /*d420*/  R2UR UR32, R0 ;  /* 0x00000000002072ca */ /* 0x000fe200000e0000 */
[----:B------:R-:W-:Y:S01]  /*d430*/  UIADD3.X UR5, URZ, UR39, URZ, UP0, !UPT ;  /* 0x000000273f057290 */ /* 0x000fe200087fe43f */
[----:B------:R-:W-:Y:S01]  /*d440*/  PLOP3.LUT P0, PT, PT, PT, PT, 0x80, 0x0 ;  /* 0x000000000000781c */ /* 0x000fe20003f0f070 */
[----:B------:R-:W-:Y:S01]  /*d450*/  UMOV UR34, URZ ;  /* 0x0000003f00227c82 */ /* 0x000fe20008000000 */
[----:B------:R-:W-:-:S03]  /*d460*/  LOP3.LUT R18, R18, 0xfffffffd, RZ, 0xc0, !PT ;  /* 0xfffffffd12127812 */ /* 0x000fc600078ec0ff */
[----:B------:R-:W-:-:S06]  /*d470*/  UIADD3 UR33, UR33, 0x32430, URZ ;  /* 0x0003243021217890 */ /* 0x000fcc000fffe03f */
[----:B------:R-:W-:Y:S02]  /*d480*/  UIADD3 UR32, UR32, 0x1c400, URZ ;  /* 0x0001c40020207890 */ /* 0x000fe4000fffe03f */
[----:B------:R-:W-:Y:S02]  /*d490*/  @P0 LOP3.LUT R18, R18, 0x2, RZ, 0xfc, !PT ;  /* 0x0000000212120812 */ /* 0x000fe400078efcff */
[----:B--2---:R-:W-:-:S13]  /*d4a0*/  R2UR UR35, R2 ;  /* 0x00000000022372ca */ /* 0x004fda00000e0000 */
[----:B------:R-:W-:-:S09]  /*d4b0*/  UIMAD UR35, UR35, 0x60, URZ ;  /* 0x00000060232378a4 */ /* 0x000fd2000f8e023f */
[----:B------:R2:W-:Y:S02]  /*d4c0*/  UTMALDG.4D [UR32], [UR4], desc[UR6] ;  /* 0x00000620040075b4 */ /* 0x0005e40008019000 */
[----:B--2---:R-:W-:Y:S01]  /*d4d0*/  NOP ;  /* 0x0000000000007918 */ /* 0x004fe20000000000 */
.L_x_4425:
[----:B------:R-:W-:Y:S05]  /*d4e0*/  WARPSYNC.ALL ;  /* 0x0000000000007948 */ /* 0x000fea0003800000 */
[----:B------:R-:W-:Y:S01]  /*d4f0*/  VIADD R0, R17, 0x18400 ;  /* 0x0001840011007836 */ /* 0x000fe20000000000 */
[----:B------:R-:W-:Y:S01]  /*d500*/  BAR.SYNC.DEFER_BLOCKING 0x8, 0x180 ;  /* 0x0206000000007b1d */ /* 0x000fe20000010000 */
[----:B------:R-:W-:Y:S02]  /*d510*/  USHF.R.S32.HI UR43, URZ, 0x1f, UR36 ;  /* 0x0000001f3f2b7899 */ /* 0x000fe40008011424 */
[----:B------:R-:W-:Y:S01]  /*d520*/  USHF.R.S32.HI UR37, URZ, 0x1f, UR40 ;  /* 0x0000001f3f257899 */ /* 0x000fe20008011428 */
[----:B------:R-:W-:-:S02]  /*d530*/  LOP3.LUT P0, RZ, R0, 0x3ff, RZ, 0xc0, !PT ;  /* 0x000003ff00ff7812 */ /* 0x000fc4000780c0ff */
[----:B------:R-:W-:Y:S11]  /*d540*/  BSSY B6, `(.L_x_4430) ;  /* 0x0000012000067945 */ /* 0x000ff60003800000 */
        /* <DEDUP_REMOVED lines=17> */
.L_x_4431:
[----:B------:R-:W-:Y:S05]  /*d660*/  BSYNC B6 ;  /* 0x0000000000067941 */ /* 0x000fea0003800000 */
.L_x_4430:
[----:B------:R-:W2:Y:S01]  /*d670*/  S2R R2, SR_TID.X ;  /* 0x0000000000027919 */ /* 0x000ea20000002100 */
[----:B------:R-:W3:Y:S01]  /*d680*/  LDC R6, c[0x0][0x448] ;  /* 0x00011200ff067b82 */ /* 0x000ee20000000800 */
[----:B------:R-:W-:Y:S01]  /*d690*/  ULDC.64 UR6, c[0x0][0x2d8] ;  /* 0x0000b60000067ab9 */ /* 0x000fe20000000a00 */
[----:B------:R-:W-:Y:S01]  /*d6a0*/  ULDC.64 UR8, c[0x0][0x2e0] ;  /* 0x0000b80000087ab9 */ /* 0x000fe20000000a00 */
[----:B-1----:R-:W1:Y:S01]  /*d6b0*/  S2R R4, SR_TID.X ;  /* 0x0000000000047919 */ /* 0x002e620000002100 */
[----:B------:R-:W-:Y:S02]  /*d6c0*/  UIMAD.WIDE.U32 UR4, UR36, UR6, URZ ;  /* 0x00000006240472a5 */ /* 0x000fe4000f8e003f */
[----:B------:R-:W-:-:S04]  /*d6d0*/  UIMAD UR6, UR43, UR6, URZ ;  /* 0x000000062b0672a4 */ /* 0x000fc8000f8e023f */
[----:B------:R-:W-:Y:S02]  /*d6e0*/  UIMAD UR6, UR36, UR7, UR6 ;  /* 0x00000007240672a4 */ /* 0x000fe4000f8e0206 */
[----:B------:R-:W-:Y:S02]  /*d6f0*/  UIMAD UR7, UR37, UR8, URZ ;  /* 0x00000008250772a4 */ /* 0x000fe4000f8e023f */
[----:B------:R-:W-:Y:S02]  /*d700*/  UIADD3 UR5, UR5, UR6, URZ ;  /* 0x0000000605057290 */ /* 0x000fe4000fffe03f */
[----:B------:R-:W-:Y:S02]  /*d710*/  UIMAD UR6, UR40, UR9, UR7 ;  /* 0x00000009280672a4 */ /* 0x000fe4000f8e0207 */
[----:B------:R-:W-:-:S04]  /*d720*/  UIMAD.WIDE.U32 UR4, UR40, UR8, UR4 ;  /* 0x00000008280472a5 */ /* 0x000fc8000f8e0004 */
[----:B------:R-:W-:Y:S01]  /*d730*/  UIADD3 UR6, UR5, UR6, URZ ;  /* 0x0000000605067290 */ /* 0x000fe2000fffe03f */
[----:B---3--:R-:W-:Y:S01]  /*d740*/  ISETP.NE.AND P0, PT, R6, 0x1, PT ;  /* 0x000000010600780c */ /* 0x008fe20003f05270 */
[----:B------:R-:W-:Y:S01]  /*d750*/  IMAD.U32 R5, RZ, RZ, UR5 ;  /* 0x00000005ff057e24 */ /* 0x000fe2000f8e00ff */
[----:B--2---:R-:W-:Y:S01]  /*d760*/  LOP3.LUT R0, R2, 0x7f, RZ, 0xc0, !PT ;  /* 0x0000007f02007812 */ /* 0x004fe200078ec0ff */
[----:B-1----:R-:W-:-:S03]  /*d770*/  IMAD.SHL.U32 R4, R4, 0x10, RZ ;  /* 0x0000001004047824 */ /* 0x002fc600078e00ff */
[----:B------:R-:W-:-:S07]  /*d780*/  SHF.R.U32.HI R0, RZ, 0x3, R0 ;  /* 0x00000003ff007819 */ /* 0x000fce0000011600 */
[----:B------:R-:W1:Y:S01]  /*d790*/  @P0 LDC R3, c[0x0][0x44c] ;  /* 0x00011300ff030b82 */ /* 0x000e620000000800 */
[----:B------:R-:W-:Y:S01]  /*d7a0*/  LOP3.LUT R4, R0, 0x70, R4, 0xf8, !PT ;  /* 0x0000007000047812 */ /* 0x000fe200078ef804 */
[----:B------:R-:W-:-:S04]  /*d7b0*/  IMAD.U32 R0, RZ, RZ, UR42 ;  /* 0x0000002aff007e24 */ /* 0x000fc8000f8e00ff */
[----:B0-----:R-:W-:Y:S02]  /*d7c0*/  IMAD R7, R0, 0x80, R4 ;  /* 0x0000008000077824 */ /* 0x001fe400078e0204 */
[----:B------:R-:W0:Y:S01]  /*d7d0*/  @P0 LDC R2, c[0x0][0x450] ;  /* 0x00011400ff020b82 */ /* 0x000e220000000800 */
[----:B------:R-:W-:Y:S01]  /*d7e0*/  IMAD.U32 R4, RZ, RZ, UR4 ;  /* 0x00000004ff047e24 */ /* 0x000fe2000f8e00ff */
[----:B------:R-:W-:Y:S01]  /*d7f0*/  ULDC.64 UR4, c[0x0][0x2d0] ;  /* 0x0000b40000047ab9 */ /* 0x000fe20000000a00 */
[----:B------:R-:W-:Y:S01]  /*d800*/  IMAD.MOV.U32 R0, RZ, RZ, R7 ;  /* 0x000000ffff007224 */ /* 0x000fe200078e0007 */
[----:B------:R2:W-:Y:S04]  /*d810*/  STL [R1+0x18], R7 ;  /* 0x0000180701007387 */ /* 0x0005e80000100800 */
[----:B------:R3:W5:Y:S01]  /*d820*/  LDL R8, [R1+0x4] ;  /* 0x0000040001087983 */ /* 0x0007620000100800 */
[----:B-1----:R-:W-:-:S05]  /*d830*/  @P0 IMAD.HI.U32 R3, R7, R3, RZ ;  /* 0x0000000307030227 */ /* 0x002fca00078e00ff */
[----:B0-----:R-:W-:Y:S01]  /*d840*/  @P0 SHF.R.U32.HI R0, RZ, R2, R3 ;  /* 0x00000002ff000219 */ /* 0x001fe20000011603 */
        /* <DEDUP_REMOVED lines=11> */
[----:B--2---:R-:W0:Y:S03]  /*d900*/  S2R R7, SR_TID.X ;  /* 0x0000000000077919 */ /* 0x004e260000002100 */
[----:B------:R-:W-:Y:S01]  /*d910*/  SHF.R.S32.HI R4, RZ, 0x1f, R0 ;  /* 0x0000001fff047819 */ /* 0x000fe20000011400 */
[----:B------:R-:W-:-:S04]  /*d920*/  IMAD.WIDE.U32 R2, R0, UR4, R2 ;  /* 0x0000000400027c25 */ /* 0x000fc8000f8e0002 */
[----:B------:R-:W-:Y:S01]  /*d930*/  IMAD R4, R4, UR4, RZ ;  /* 0x0000000404047c24 */ /* 0x000fe2000f8e02ff */
[----:B------:R-:W-:-:S03]  /*d940*/  ULDC UR4, c[0x0][0x2b8] ;  /* 0x0000ae0000047ab9 */ /* 0x000fc60000000800 */
[----:B------:R-:W-:Y:S01]  /*d950*/  IMAD R4, R0, UR5, R4 ;  /* 0x0000000500047c24 */ /* 0x000fe2000f8e0204 */
[----:B------:R-:W-:-:S03]  /*d960*/  LEA R0, P1, R2, UR6, 0x1 ;  /* 0x0000000602007c11 */ /* 0x000fc6000f8208ff */
[----:B------:R-:W-:Y:S02]  /*d970*/  IMAD.IADD R3, R3, 0x1, R4 ;  /* 0x0000000103037824 */ /* 0x000fe400078e0204 */
[----:B0-----:R-:W-:-:S05]  /*d980*/  IMAD.SHL.U32 R9, R7, 0x8, RZ ;  /* 0x0000000807097824 */ /* 0x001fca00078e00ff */
[----:B------:R-:W-:Y:S02]  /*d990*/  LOP3.LUT R9, R9, 0x38, RZ, 0xc0, !PT ;  /* 0x0000003809097812 */ /* 0x000fe400078ec0ff */
[----:B------:R-:W-:Y:S02]  /*d9a0*/  LOP3.LUT R7, R7, 0x7f, RZ, 0xc0, !PT ;  /* 0x0000007f07077812 */ /* 0x000fe400078ec0ff */
[----:B------:R-:W-:Y:S01]  /*d9b0*/  ISETP.GE.AND P0, PT, R9, UR4, PT ;  /* 0x0000000409007c0c */ /* 0x000fe2000bf06270 */
[----:B------:R-:W-:Y:S01]  /*d9c0*/  UMOV UR4, 0xffffffff ;  /* 0xffffffff00047882 */ /* 0x000fe20000000000 */
[----:B------:R-:W-:Y:S02]  /*d9d0*/  LEA.HI.X R3, R2, UR7, R3, 0x1, P1 ;  /* 0x0000000702037c11 */ /* 0x000fe400088f0c03 */
[----:B------:R-:W-:Y:S01]  /*d9e0*/  SHF.R.U32.HI R10, RZ, 0x3, R7 ;  /* 0x00000003ff0a7819 */ /* 0x000fe20000011607 */
[----:B---3--:R-:W-:Y:S08]  /*d9f0*/  BRA.DIV UR4, `(.L_x_4432) ;  /* 0x0000004204587947 */ /* 0x008ff0000b800000 */
[----:B------:R-:W-:Y:S01]  /*da00*/  ULDC UR4, c[0x0][0x288] ;  /* 0x0000a20000047ab9 */ /* 0x000fe20000000800 */
[----:B------:R-:W0:Y:S01]  /*da10*/  SHFL.IDX PT, R5, R0, RZ, 0x181f ;  /* 0x00181fff00057589 */ /* 0x000e2200000e0000 */
[----:B------:R-:W-:Y:S02]  /*da20*/  IMAD R2, R6, UR4, RZ ;  /* 0x0000000406027c24 */ /* 0x000fe4000f8e02ff */
[----:B------:R-:W-:Y:S01]  /*da30*/  IMAD.U32 R6, RZ, RZ, UR42 ;  /* 0x0000002aff067e24 */ /* 0x000fe2000f8e00ff */
[----:B------:R-:W1:Y:S03]  /*da40*/  SHFL.IDX PT, R4, R3, RZ, 0x181f ;  /* 0x00181fff03047589 */ /* 0x000e6600000e0000 */
[----:B------:R-:W-:Y:S01]  /*da50*/  IMAD R10, R6, 0x80, R10 ;  /* 0x00000080060a7824 */ /* 0x000fe200078e020a */
[----:B------:R-:W-:Y:S03]  /*da60*/  SHFL.IDX PT, R7, R3, 0x1, 0x181f ;  /* 0x00381f0003077f89 */ /* 0x000fe600000e0000 */
[C---:B------:R-:W-:Y:S01]  /*da70*/  VIADD R11, R10.reuse, 0x10 ;  /* 0x000000100a0b7836 */ /* 0x040fe20000000000 */
[-C--:B------:R-:W-:Y:S01]  /*da80*/  ISETP.GE.AND P3, PT, R10, R2.reuse, PT ;  /* 0x000000020a00720c */ /* 0x080fe20003f66270 */
[----:B------:R-:W2:Y:S03]  /*da90*/  SHFL.IDX PT, R6, R0, 0x1, 0x181f ;  /* 0x00381f0000067f89 */ /* 0x000ea600000e0000 */
[----:B------:R-:W-:Y:S01]  /*daa0*/  ISETP.GE.AND P1, PT, R11, R2, PT ;  /* 0x000000020b00720c */ /* 0x000fe20003f26270 */
[----:B------:R-:W-:Y:S04]  /*dab0*/  STL [R1+0x10], R10 ;  /* 0x0000100a01007387 */ /* 0x000fe80000100800 */
[----:B------:R3:W-:Y:S04]  /*dac0*/  STL [R1+0x20], R11 ;  /* 0x0000200b01007387 */ /* 0x0007e80000100800 */
[----:B0-----:R-:W-:-:S05]  /*dad0*/  @!P3 LEA R5, P2, R9, R5, 0x1 ;  /* 0x000000050905b211 */ /* 0x001fca00078408ff */
[----:B-1----:R-:W-:Y:S02]  /*dae0*/  @!P3 IMAD.X R4, RZ, RZ, R4, P2 ;  /* 0x000000ffff04b224 */ /* 0x002fe400010e0604 */
[----:B---3--:R-:W-:-:S03]  /*daf0*/  VIADD R11, R10, 0x20 ;  /* 0x000000200a0b7836 */ /* 0x008fc60000000000 */
[-C--:B------:R-:W-:Y:S02]  /*db00*/  @!P3 LOP3.LUT R5, R5, R4.reuse, RZ, 0x3c, !PT ;  /* 0x000000040505b212 */ /* 0x080fe400078e3cff */
[----:B------:R-:W-:Y:S02]  /*db10*/  STL [R1+0x24], R11 ;  /* 0x0000240b01007387 */ /* 0x000fe40000100800 */
[----:B------:R-:W-:-:S04]  /*db20*/  @!P3 LOP3.LUT R4, R5, R4, RZ, 0x3c, !PT ;  /* 0x000000040504b212 */ /* 0x000fc800078e3cff */
[----:B------:R-:W-:-:S05]  /*db30*/  @!P3 LOP3.LUT R5, R5, R4, RZ, 0x3c, !PT ;  /* 0x000000040505b212 */ /* 0x000fca00078e3cff */
[----:B-----5:R2:W-:Y:S02]  /*db40*/  @!P3 LDGSTS.E.BYPASS.LTC128B.128 [R8+0x18400], desc[UR60][R4.64], !P0 ;  /* 0x184000000408bfae */ /* 0x0205e4000c101d7c */
[----:B--2---:R-:W-:Y:S02]  /*db50*/  @!P1 LEA R4, P2, R9, R6, 0x1 ;  /* 0x0000000609049211 */ /* 0x004fe400078408ff */
[----:B------:R-:W-:Y:S03]  /*db60*/  SHFL.IDX PT, R6, R3, 0x3, 0x181f ;  /* 0x00781f0003067f89 */ /* 0x000fe600000e0000 */
[----:B------:R-:W-:Y:S02]  /*db70*/  @!P1 IMAD.X R5, RZ, RZ, R7, P2 ;  /* 0x000000ffff059224 */ /* 0x000fe400010e0607 */
        /* <DEDUP_REMOVED lines=55> */
.L_x_4546:
        /* <DEDUP_REMOVED lines=12> */
.L_x_4433:
        /* <DEDUP_REMOVED lines=35> */
.L_x_4435:
[----:B------:R-:W-:Y:S05]  /*e1e0*/  BSYNC B6 ;  /* 0x0000000000067941 */ /* 0x000fea0003800000 */
.L_x_4434:
        /* <DEDUP_REMOVED lines=62> */
[----:B--2---:R-:W-:-:S03]  /*e5d0*/  ISETP.GE.AND P5, PT, R10, R0, PT ;  /* 0x000000000a00720c */ /* 0x004fc60003fa6270 */
[----:B------:R-:W2:Y:S01]  /*e5e0*/  LDL.LU R10, [R1+0x28] ;  /* 0x00002800010a7983 */ /* 0x000ea20000300800 */
[----:B---3--:R-:W-:-:S03]  /*e5f0*/  ISETP.GE.AND P4, PT, R3, R0, PT ;  /* 0x000000000300720c */ /* 0x008fc60003f86270 */
[----:B------:R-:W0:Y:S04]  /*e600*/  SHFL.IDX PT, R3, R5, RZ, 0x181f ;  /* 0x00181fff05037589 */ /* 0x000e2800000e0000 */
[----:B------:R-:W3:Y:S02]  /*e610*/  LDL.LU R12, [R1+0x2c] ;  /* 0x00002c00010c7983 */ /* 0x000ee40000300800 */
        /* <DEDUP_REMOVED lines=65> */
.L_x_4564:
        /* <DEDUP_REMOVED lines=14> */
.L_x_4438:
[----:B------:R-:W-:Y:S05]  /*eb10*/  BSYNC B0 ;  /* 0x0000000000007941 */ /* 0x000fea0003800000 */
.L_x_4437:
[----:B------:R-:W-:Y:S01]  /*eb20*/  NOP ;  /* 0x0000000000007918 */ /* 0x000fe20000000000 */
[----:B------:R-:W-:-:S13]  /*eb30*/  PLOP3.LUT P0, PT, PT, PT, PT, 0x80, 0x0 ;  /* 0x000000000000781c */ /* 0x000fda0003f0f070 */
.L_x_4439:
        /* <DEDUP_REMOVED lines=18> */
.L_x_4565:
[----:B------:R-:W-:Y:S05]  /*ec60*/  BSYNC B0 ;  /* 0x0000000000007941 */ /* 0x000fea0003800000 */
.L_x_4440:
[----:B------:R-:W-:Y:S01]  /*ec70*/  LOP3.LUT P0, RZ, R18, 0x2, RZ, 0xc0, !PT ;  /* 0x0000000212ff7812 */ /* 0x000fe2000780c0ff */
[----:B------:R-:W-:-:S12]  /*ec80*/  BSSY B0, `(.L_x_4442) ;  /* 0x0000058000007945 */ /* 0x000fd80003800000 */
        /* <DEDUP_REMOVED lines=10> */
.L_x_4566:
[----:B------:R-:W-:Y:S05]  /*ed30*/  BSYNC B1 ;  /* 0x0000000000017941 */ /* 0x000fea0003800000 */
.L_x_4444:
        /* <DEDUP_REMOVED lines=9> */
.L_x_4447:
[----:B------:R-:W-:Y:S05]  /*edd0*/  BSYNC B1 ;  /* 0x0000000000017941 */ /* 0x000fea0003800000 */
.L_x_4446:
        /* <DEDUP_REMOVED lines=11> */
.L_x_4448:
        /* <DEDUP_REMOVED lines=15> */
.L_x_4449:
        /* <DEDUP_REMOVED lines=15> */
.L_x_4450:
        /* <DEDUP_REMOVED lines=15> */
.L_x_4451:
        /* <DEDUP_REMOVED lines=10> */
.L_x_4443:
[----:B------:R-:W-:Y:S05]  /*f200*/  BSYNC B0 ;  /* 0x0000000000007941 */ /* 0x000fea0003800000 */
.L_x_4442:
[----:B------:R-:W-:-:S06]  /*f210*/  UISETP.GE.AND UP0, UPT, UR41, 0x2, UPT ;  /* 0x000000022900788c */ /* 0x000fcc000bf06270 */
[----:B------:R-:W-:-:S13]  /*f220*/  PLOP3.LUT P0, PT, PT, PT, UP0, 0x80, 0x0 ;  /* 0x000000000000781c */ /* 0x000fda0003f0f008 */
[----:B------:R-:W-:Y:S05]  /*f230*/  @!P0 BRA `(.L_x_4452) ;  /* 0x0000001c00748947 */ /* 0x000fea0003800000 */
[----:B------:R-:W-:Y:S02]  /*f240*/  ULOP3.LUT UR4, UR41, 0x1, URZ, 0xc0, !UPT ;  /* 0x0000000129047892 */ /* 0x000fe4000f8ec03f */
[----:B--2---:R-:W-:Y:S02]  /*f250*/  IMAD.U32 R6, RZ, RZ, UR41 ;  /* 0x00000029ff067e24 */ /* 0x004fe4000f8e00ff */
[----:B------:R-:W-:Y:S02]  /*f260*/  UISETP.NE.U32.AND UP0, UPT, UR4, 0x1, UPT ;  /* 0x000000010400788c */ /* 0x000fe4000bf05070 */
[----:B------:R-:W-:-:S04]  /*f270*/  VIADD R6, R6, 0xfffffffe ;  /* 0xfffffffe06067836 */ /* 0x000fc80000000000 */
[----:B0-----:R-:W-:Y:S01]  /*f280*/  IMAD.MOV.U32 R0, RZ, RZ, R6 ;  /* 0x000000ffff007224 */ /* 0x001fe200078e0006 */
[----:B------:R-:W-:-:S13]  /*f290*/  PLOP3.LUT P0, PT, PT, PT, UP0, 0x80, 0x0 ;  /* 0x000000000000781c */ /* 0x000fda0003f0f008 */
[----:B------:R-:W-:Y:S05]  /*f2a0*/  @!P0 BRA `(.L_x_4453) ;  /* 0x0000000800708947 */ /* 0x000fea0003800000 */
        /* <DEDUP_REMOVED lines=10> */
[----:B------:R-:W-:Y:S01]  /*f350*/  LOP3.LUT P2, RZ, R18, 0x1, RZ, 0xc0, !PT ;  /* 0x0000000112ff7812 */ /* 0x000fe2000784c0ff */
[----:B------:R-:W-:-:S12]  /*f360*/  IMAD.MOV.U32 R0, RZ, RZ, R6 ;  /* 0x000000ffff007224 */ /* 0x000fd800078e0006 */
[----:B------:R-:W-:Y:S05]  /*f370*/  @!P2 BRA `(.L_x_4456) ;  /* 0x000000000050a947 */ /* 0x000fea0003800000 */
[----:B-1----:R-:W2:Y:S01]  /*f380*/  LDL R5, [R1+0xc] ;  /* 0x00000c0001057983 */ /* 0x002ea20000100800 */
        /* <DEDUP_REMOVED lines=13> */
[C---:B---3--:R-:W-:Y:S02]  /*f460*/  IMAD R7, R9.reuse, UR5, R7 ;  /* 0x0000000509077c24 */ /* 0x048fe4000f8e0207 */
[----:B------:R-:W-:-:S04]  /*f470*/  IMAD.WIDE.U32 R4, R9, UR4, R4 ;  /* 0x0000000409047c25 */ /* 0x000fc8000f8e0004 */
[----:B------:R-:W-:Y:S01]  /*f480*/  IMAD.IADD R7, R7, 0x1, R5 ;  /* 0x0000000107077824 */ /* 0x000fe200078e0205 */
[----:B-1----:R-:W-:-:S04]  /*f490*/  LEA R2, P0, R4, R2, 0x2 ;  /* 0x0000000204027211 */ /* 0x002fc800078010ff */
[----:B------:R-:W-:-:S05]  /*f4a0*/  LEA.HI.X R3, R4, R3, R7, 0x2, P0 ;  /* 0x0000000304037211 */ /* 0x000fca00000f1407 */
[----:B------:R2:W5:Y:S04]  /*f4b0*/  LDG.E R16, desc[UR60][R2.64] ;  /* 0x0000003c02107981 */ /* 0x000568000c1e1900 */
.L_x_4456:
[----:B--2---:R-:W1:Y:S01]  /*f4c0*/  S2R R2, SR_TID.X ;  /* 0x0000000000027919 */ /* 0x004e620000002100 */
[----:B------:R-:W-:Y:S01]  /*f4d0*/  IMAD R3, R19, 0x8, R17 ;  /* 0x0000000813037824 */ /* 0x000fe200078e0211 */
[----:B------:R-:W-:Y:S01]  /*f4e0*/  BSSY B1, `(.L_x_4457) ;  /* 0x0000006000017945 */ /* 0x000fe20003800000 */
[----:B-1----:R-:W-:Y:S02]  /*f4f0*/  LOP3.LUT R4, R2, 0x7f, RZ, 0xc0, !PT ;  /* 0x0000007f02047812 */ /* 0x002fe400078ec0ff */
[----:B------:R-:W-:Y:S02]  /*f500*/  SHF.L.U32 R2, R8, 0x1f, RZ ;  /* 0x0000001f08027819 */ /* 0x000fe400000006ff */
[----:B------:R-:W-:Y:S02]  /*f510*/  ISETP.NE.AND P1, PT, R4, RZ, PT ;  /* 0x000000ff0400720c */ /* 0x000fe40003f25270 */
[----:B------:R-:W1:Y:S02]  /*f520*/  SYNCS.PHASECHK.TRANS64.TRYWAIT P0, [R3+URZ+0x32440], R2 ;  /* 0x03244002030075a7 */ /* 0x000e64000800017f */
[----:B-1----:R-:W-:Y:S09]  /*f530*/  @!P0 BRA `(.L_x_4458) ;  /* 0x0000003c00bc8947 */ /* 0x002ff20003800000 */
.L_x_4567:
[----:B------:R-:W-:Y:S05]  /*f540*/  BSYNC B1 ;  /* 0x0000000000017941 */ /* 0x000fea0003800000 */
.L_x_4457:
        /* <DEDUP_REMOVED lines=9> */
.L_x_4460:
[----:B------:R-:W-:Y:S05]  /*f5e0*/  BSYNC B1 ;  /* 0x0000000000017941 */ /* 0x000fea0003800000 */
.L_x_4459:
        /* <DEDUP_REMOVED lines=12> */
.L_x_4461:
        /* <DEDUP_REMOVED lines=12> */
.L_x_4568:
[----:B------:R-:W-:Y:S05]  /*f770*/  BSYNC B1 ;  /* 0x0000000000017941 */ /* 0x000fea0003800000 */
.L_x_4462:
        /* <DEDUP_REMOVED lines=11> */
.L_x_4465:
[----:B------:R-:W-:Y:S05]  /*f830*/  BSYNC B1 ;  /* 0x0000000000017941 */ /* 0x000fea0003800000 */
.L_x_4464:
        /* <DEDUP_REMOVED lines=10> */
.L_x_4466:
        /* <DEDUP_REMOVED lines=15> */
.L_x_4467:
        /* <DEDUP_REMOVED lines=15> */
.L_x_4468:
        /* <DEDUP_REMOVED lines=15> */
.L_x_4469:
        /* <DEDUP_REMOVED lines=8> */
[----:B--2---:R-:W-:Y:S05]  /*fc30*/  @P0 BRA.U.ANY `(.L_x_4469) ;  /* 0xfffffffd00dc0947 */ /* 0x004fea000393ffff */
.L_x_4455:
[----:B------:R-:W-:Y:S05]  /*fc40*/  BSYNC B0 ;  /* 0x0000000000007941 */ /* 0x000fea0003800000 */
.L_x_4454:
[----:B------:R-:W-:-:S06]  /*fc50*/  UIADD3 UR4, UR41, -0x3, URZ ;  /* 0xfffffffd29047890 */ /* 0x000fcc000fffe03f */
[----:B------:R-:W-:-:S07]  /*fc60*/  IMAD.U32 R0, RZ, RZ, UR4 ;  /* 0x00000004ff007e24 */ /* 0x000fce000f8e00ff */
.L_x_4453:
[----:B------:R-:W-:Y:S01]  /*fc70*/  ISETP.NE.AND P0, PT, R6, RZ, PT ;  /* 0x000000ff0600720c */ /* 0x000fe20003f05270 */
[----:B------:R-:W-:-:S12]  /*fc80*/  BSSY B0, `(.L_x_4452) ;  /* 0x0000138000007945 */ /* 0x000fd80003800000 */
[----:B------:R-:W-:Y:S05]  /*fc90*/  @!P0 BRA `(.L_x_4470) ;  /* 0x0000001000d88947 */ /* 0x000fea0003800000 */
.L_x_4503:
[----:B--2---:R-:W2:Y:S01]  /*fca0*/  LDL.LU R2, [R1+0x8] ;  /* 0x0000080001027983 */ /* 0x004ea20000300800 */
        /* <DEDUP_REMOVED lines=32> */
.L_x_4473:
        /* <DEDUP_REMOVED lines=8> */
.L_x_4569:
[----:B------:R-:W-:Y:S05]  /*ff30*/  BSYNC B2 ;  /* 0x0000000000027941 */ /* 0x000fea0003800000 */
.L_x_4474:
        /* <DEDUP_REMOVED lines=9> */
.L_x_4477:
[----:B------:R-:W-:Y:S05]  /*ffd0*/  BSYNC B2 ;  /* 0x0000000000027941 */ /* 0x000fea0003800000 */
.L_x_4476:
        /* <DEDUP_REMOVED lines=11> */
.L_x_4478:
        /* <DEDUP_REMOVED lines=13> */
.L_x_4570:
[----:B------:R-:W-:Y:S05]  /*10160*/  BSYNC B2 ;  /* 0x0000000000027941 */ /* 0x000fea0003800000 */
.L_x_4479:
        /* <DEDUP_REMOVED lines=11> */
.L_x_4482:
[----:B------:R-:W-:Y:S05]  /*10220*/  BSYNC B2 ;  /* 0x0000000000027941 */ /* 0x000fea0003800000 */
.L_x_4481:
        /* <DEDUP_REMOVED lines=9> */
.L_x_4483:
        /* <DEDUP_REMOVED lines=15> */
.L_x_4484:
        /* <DEDUP_REMOVED lines=15> */
.L_x_4485:
        /* <DEDUP_REMOVED lines=15> */
.L_x_4486:
        /* <DEDUP_REMOVED lines=10> */
.L_x_4472:
[----:B------:R-:W-:Y:S05]  /*10630*/  BSYNC B1 ;  /* 0x0000000000017941 */ /* 0x000fea0003800000 */
.L_x_4471:
[----:B------:R-:W-:Y:S01]  /*10640*/  VIADD R6, R6, 0x1 ;  /* 0x0000000106067836 */ /* 0x000fe20000000000 */
[----:B------:R-:W-:Y:S01]  /*10650*/  LOP3.LUT P2, RZ, R18, 0x2, RZ, 0xc0, !PT ;  /* 0x0000000212ff7812 */ /* 0x000fe2000784c0ff */
[----:B------:R-:W-:Y:S03]  /*10660*/  BSSY B1, `(.L_x_4487) ;  /* 0x0000096000017945 */ /* 0x000fe60003800000 */
[----:B------:R-:W-:-:S04]  /*10670*/  ISETP.NE.AND P0, PT, R6, 0x2, PT ;  /* 0x000000020600780c */ /* 0x000fc80003f05270 */
[----:B------:R-:W-:Y:S02]  /*10680*/  SEL R2, RZ, 0x1, P0 ;  /* 0x00000001ff027807 */ /* 0x000fe40000000000 */
[----:B------:R-:W-:Y:S02]  /*10690*/  SEL R19, R6, RZ, P0 ;  /* 0x000000ff06137207 */ /* 0x000fe40000000000 */
[----:B------:R-:W-:-:S05]  /*106a0*/  LOP3.LUT R7, R7, R2, RZ, 0x3c, !PT ;  /* 0x0000000207077212 */ /* 0x000fca00078e3cff */
[----:B------:R2:W-:Y:S01]  /*106b0*/  STL [R1+0x8], R7 ;  /* 0x0000080701007387 */ /* 0x0005e20000100800 */
[----:B------:R-:W-:Y:S05]  /*106c0*/  @!P2 BRA `(.L_x_4488) ;  /* 0x00000008003ca947 */ /* 0x000fea0003800000 */
[----:B------:R-:W-:Y:S01]  /*106d0*/  LOP3.LUT P2, RZ, R18, 0x1, RZ, 0xc0, !PT ;  /* 0x0000000112ff7812 */ /* 0x000fe2000784c0ff */
[----:B------:R-:W-:-:S12]  /*106e0*/  VIADD R6, R0, 0xffffffff ;  /* 0xffffffff00067836 */ /* 0x000fd80000000000 */
[----:B------:R-:W-:Y:S05]  /*106f0*/  @!P2 BRA `(.L_x_4489) ;  /* 0x000000000050a947 */ /* 0x000fea0003800000 */
[----:B------:R-:W3:Y:S01]  /*10700*/  LDL R10, [R1+0xc] ;  /* 0x00000c00010a7983 */ /* 0x000ee20000100800 */
[----:B-1----:R-:W1:Y:S01]  /*10710*/  LDC R4, c[0x0][0x43c] ;  /* 0x00010f00ff047b82 */ /* 0x002e620000000800 */
[----:B------:R-:W-:Y:S02]  /*10720*/  ULDC.64 UR4, c[0x0][0x428] ;  /* 0x00010a0000047ab9 */ /* 0x000fe40000000a00 */
[----:B------:R-:W4:Y:S01]  /*10730*/  LDL R9, [R1] ;  /* 0x0000000001097983 */ /* 0x000f220000100800 */
        /* <DEDUP_REMOVED lines=8> */
[----:B---3--:R-:W-:-:S04]  /*107c0*/  IMAD R4, R10, UR4, RZ ;  /* 0x000000040a047c24 */ /* 0x008fc8000f8e02ff */
[C---:B----4-:R-:W-:Y:S02]  /*107d0*/  IMAD R4, R9.reuse, UR5, R4 ;  /* 0x0000000509047c24 */ /* 0x050fe4000f8e0204 */
[----:B------:R-:W-:Y:S01]  /*107e0*/  IMAD.WIDE.U32 R2, R9, UR4, R2 ;  /* 0x0000000409027c25 */ /* 0x000fe2000f8e0002 */
[----:B------:R-:W-:-:S03]  /*107f0*/  ULDC.64 UR4, c[0x0][0x418] ;  /* 0x0001060000047ab9 */ /* 0x000fc60000000a00 */
[----:B------:R-:W-:Y:S01]  /*10800*/  IMAD.IADD R3, R4, 0x1, R3 ;  /* 0x0000000104037824 */ /* 0x000fe200078e0203 */
[----:B------:R-:W-:-:S04]  /*10810*/  LEA R4, P0, R2, UR4, 0x2 ;  /* 0x0000000402047c11 */ /* 0x000fc8000f8010ff */
[----:B------:R-:W-:-:S05]  /*10820*/  LEA.HI.X R5, R2, UR5, R3, 0x2, P0 ;  /* 0x0000000502057c11 */ /* 0x000fca00080f1403 */
[----:B------:R3:W5:Y:S04]  /*10830*/  LDG.E R16, desc[UR60][R4.64] ;  /* 0x0000003c04107981 */ /* 0x000768000c1e1900 */
.L_x_4489:
[----:B------:R-:W4:Y:S01]  /*10840*/  S2R R2, SR_TID.X ;  /* 0x0000000000027919 */ /* 0x000f220000002100 */
[----:B-1-3--:R-:W-:Y:S01]  /*10850*/  IMAD R4, R19, 0x8, R17 ;  /* 0x0000000813047824 */ /* 0x00afe200078e0211 */
[----:B------:R-:W-:Y:S01]  /*10860*/  BSSY B2, `(.L_x_4490) ;  /* 0x0000006000027945 */ /* 0x000fe20003800000 */
[----:B----4-:R-:W-:Y:S02]  /*10870*/  LOP3.LUT R3, R2, 0x7f, RZ, 0xc0, !PT ;  /* 0x0000007f02037812 */ /* 0x010fe400078ec0ff */
[----:B------:R-:W-:Y:S02]  /*10880*/  SHF.L.U32 R2, R7, 0x1f, RZ ;  /* 0x0000001f07027819 */ /* 0x000fe400000006ff */
[----:B------:R-:W-:Y:S02]  /*10890*/  ISETP.NE.AND P1, PT, R3, RZ, PT ;  /* 0x000000ff0300720c */ /* 0x000fe40003f25270 */
[----:B------:R-:W1:Y:S02]  /*108a0*/  SYNCS.PHASECHK.TRANS64.TRYWAIT P0, [R4+URZ+0x32440], R2 ;  /* 0x03244002040075a7 */ /* 0x000e64000800017f */
[----:B-1----:R-:W-:Y:S09]  /*108b0*/  @!P0 BRA `(.L_x_4491) ;  /* 0x0000002c002c8947 */ /* 0x002ff20003800000 */
.L_x_4571:
[----:B------:R-:W-:Y:S05]  /*108c0*/  BSYNC B2 ;  /* 0x0000000000027941 */ /* 0x000fea0003800000 */
.L_x_4490:
        /* <DEDUP_REMOVED lines=9> */
.L_x_4493:
[----:B------:R-:W-:Y:S05]  /*10960*/  BSYNC B2 ;  /* 0x0000000000027941 */ /* 0x000fea0003800000 */
.L_x_4492:
[----:B--2---:R-:W-:Y:S01]  /*10970*/  IMAD.MOV.U32 R7, RZ, RZ, RZ ;  /* 0x000000ffff077224 */ /* 0x004fe200078e00ff */
        /* <DEDUP_REMOVED lines=10> */
.L_x_4494:
        /* <DEDUP_REMOVED lines=13> */
.L_x_4572:
[----:B------:R-:W-:Y:S05]  /*10af0*/  BSYNC B2 ;  /* 0x0000000000027941 */ /* 0x000fea0003800000 */
.L_x_4495:
        /* <DEDUP_REMOVED lines=11> */
.L_x_4498:
[----:B------:R-:W-:Y:S05]  /*10bb0*/  BSYNC B2 ;  /* 0x0000000000027941 */ /* 0x000fea0003800000 */
.L_x_4497:
        /* <DEDUP_REMOVED lines=9> */
.L_x_4499:
        /* <DEDUP_REMOVED lines=15> */
.L_x_4500:
        /* <DEDUP_REMOVED lines=15> */
.L_x_4501:
        /* <DEDUP_REMOVED lines=15> */
.L_x_4502:
        /* <DEDUP_REMOVED lines=10> */
.L_x_4488:
[----:B------:R-:W-:Y:S05]  /*10fc0*/  BSYNC B1 ;  /* 0x0000000000017941 */ /* 0x000fea0003800000 */
.L_x_4487:
[C---:B------:R-:W-:Y:S01]  /*10fd0*/  ISETP.GT.AND P0, PT, R0.reuse, 0x1, PT ;  /* 0x000000010000780c */ /* 0x040fe20003f04270 */
[----:B------:R-:W-:-:S12]  /*10fe0*/  VIADD R0, R0, 0xfffffffe ;  /* 0xfffffffe00007836 */ /* 0x000fd80000000000 */
[----:B------:R-:W-:Y:S05]  /*10ff0*/  @P0 BRA `(.L_x_4503) ;  /* 0xffffffec00280947 */ /* 0x000fea000383ffff */
.L_x_4470:
[----:B------:R-:W-:Y:S05]  /*11000*/  BSYNC B0 ;  /* 0x0000000000007941 */ /* 0x000fea0003800000 */
.L_x_4452:
        /* <DEDUP_REMOVED lines=20> */
[----:B--2---:R-:W0:Y:S01]  /*11150*/  POPC R7, R4 ;  /* 0x0000000400077309 */ /* 0x004e220000000000 */
[----:B---3--:R-:W0:Y:S02]  /*11160*/  SHFL.IDX PT, R0, R3, R0, 0x1f ;  /* 0x00001f0003007589 */ /* 0x008e2400000e0000 */
[----:B0-----:R-:W-:-:S05]  /*11170*/  IADD3 R0, R0, UR44, R7 ;  /* 0x0000002c00007c10 */ /* 0x001fca000fffe007 */
[----:B------:R3:W-:Y:S02]  /*11180*/  STL [R1+0x14], R0 ;  /* 0x0000140001007387 */ /* 0x0007e40000100800 */
.L_x_4505:
[----:B------:R-:W-:Y:S05]  /*11190*/  BSYNC B0 ;  /* 0x0000000000007941 */ /* 0x000fea0003800000 */
.L_x_4504:
[----:B------:R-:W-:-:S07]  /*111a0*/  SEL R19, R19, RZ, P1 ;  /* 0x000000ff13137207 */ /* 0x000fce0000800000 */
.L_x_4418:
[----:B------:R-:W-:Y:S05]  /*111b0*/  BSYNC B7 ;  /* 0x0000000000077941 */ /* 0x000fea0003800000 */
.L_x_4416:
[----:B0-----:R0:W5:Y:S01]  /*111c0*/  LDL R2, [R1+0x14] ;  /* 0x0000140001027983 */ /* 0x0011620000100800 */
[----:B------:R-:W-:-:S13]  /*111d0*/  LOP3.LUT P1, RZ, R18, 0x80, RZ, 0xc0, !PT ;  /* 0x0000008012ff7812 */ /* 0x000fda000782c0ff */
        /* <DEDUP_REMOVED lines=11> */
.L_x_4506:
[----:B------:R-:W-:-:S03]  /*11290*/  UMOV UR4, 0xffffffff ;  /* 0xffffffff00047882 */ /* 0x000fc60000000000 */
[----:B------:R-:W-:Y:S05]  /*112a0*/  BRA.DIV UR4, `(.L_x_4508) ;  /* 0x0000002204d87947 */ /* 0x000fea000b800000 */
[----:B-----5:R0:W4:Y:S02]  /*112b0*/  SHFL.IDX PT, R14, R2, RZ, 0x1f ;  /* 0x00001fff020e7589 */ /* 0x02012400000e0000 */
.L_x_4575:
[----:B------:R-:W5:Y:S01]  /*112c0*/  @!P0 S2R R3, SR_CgaCtaId ;  /* 0x0000000000038919 */ /* 0x000f620000008800 */
[----:B------:R-:W-:Y:S05]  /*112d0*/  WARPSYNC.ALL ;  /* 0x0000000000007948 */ /* 0x000fea0003800000 */
[----:B------:R-:W-:Y:S01]  /*112e0*/  BAR.SYNC.DEFER_BLOCKING 0x4, 0x180 ;  /* 0x0106000000007b1d */ /* 0x000fe20000010000 */
[----:B---3--:R-:W-:-:S05]  /*112f0*/  @!P0 MOV R0, 0x400 ;  /* 0x0000040000008802 */ /* 0x008fca0000000f00 */
[----:B----4-:R3:W-:Y:S01]  /*11300*/  STL [R1+0x14], R14 ;  /* 0x0000140e01007387 */ /* 0x0107e20000100800 */
[----:B-----5:R-:W-:-:S05]  /*11310*/  @!P0 LEA R17, R3, R0, 0x18 ;  /* 0x0000000003118211 */ /* 0x020fca00078ec0ff */
[----:B------:R3:W-:Y:S01]  /*11320*/  @!P0 STS [R17+0x324d0], R2 ;  /* 0x0324d00211008388 */ /* 0x0007e20000000800 */
[----:B------:R-:W-:Y:S06]  /*11330*/  BAR.ARV 0x5, 0x180 ;  /* 0x0146000000007b1d */ /* 0x000fec0000002000 */
.L_x_4507:
[----:B---3--:R-:W3:Y:S01]  /*11340*/  LDL R0, [R1+0x14] ;  /* 0x0000140001007983 */ /* 0x008ee20000100800 */
[----:B------:R-:W-:Y:S02]  /*11350*/  ULDC UR4, c[0x0][0xd38] ;  /* 0x00034e0000047ab9 */ /* 0x000fe40000000800 */
[----:B---3--:R-:W-:-:S13]  /*11360*/  ISETP.GE.AND P0, PT, R0, UR4, PT ;  /* 0x0000000400007c0c */ /* 0x008fda000bf06270 */
[----:B------:R-:W-:Y:S05]  /*11370*/  @!P0 BRA `(.L_x_4509) ;  /* 0xffffffb0008c8947 */ /* 0x000fea000383ffff */
.L_x_4413:
[----:B0-----:R-:W3:Y:S01]  /*11380*/  LDL.LU R0, [R1+0x38] ;  /* 0x0000380001007983 */ /* 0x001ee20000300800 */
[----:B------:R-:W-:Y:S01]  /*11390*/  BSSY B0, `(.L_x_4510) ;  /* 0x000000b000007945 */ /* 0x000fe20003800000 */
[----:B-1----:R-:W0:Y:S01]  /*113a0*/  S2R R5, SR_CgaCtaId ;  /* 0x0000000000057919 */ /* 0x002e220000008800 */
[----:B---3--:R-:W-:-:S05]  /*113b0*/  VIADD R0, R0, 0x1 ;  /* 0x0000000100007836 */ /* 0x008fca0000000000 */
[----:B----4-:R-:W-:-:S04]  /*113c0*/  LEA.HI R2, R0, R0, RZ, 0x1 ;  /* 0x0000000000027211 */ /* 0x010fc800078f08ff */
[----:B------:R-:W-:-:S05]  /*113d0*/  LOP3.LUT R3, R2, 0xfffffffe, RZ, 0xc0, !PT ;  /* 0xfffffffe02037812 */ /* 0x000fca00078ec0ff */
[----:B------:R-:W-:Y:S01]  /*113e0*/  IMAD.IADD R3, R0, 0x1, -R3 ;  /* 0x0000000100037824 */ /* 0x000fe200078e0a03 */
[----:B------:R-:W-:-:S04]  /*113f0*/  MOV R0, 0x400 ;  /* 0x0000040000007802 */ /* 0x000fc80000000f00 */
[----:B0-----:R-:W-:Y:S02]  /*11400*/  LEA R0, R5, R0, 0x18 ;  /* 0x0000000005007211 */ /* 0x001fe400078ec0ff */
[----:B------:R-:W-:-:S04]  /*11410*/  SHF.L.U32 R3, R3, 0x1f, RZ ;  /* 0x0000001f03037819 */ /* 0x000fc800000006ff */
[----:B------:R-:W0:Y:S02]  /*11420*/  SYNCS.PHASECHK.TRANS64.TRYWAIT P0, [R0+URZ+0x32420], R3 ;  /* 0x03242003000075a7 */ /* 0x000e24000800017f */
[----:B0-----:R-:W-:Y:S05]  /*11430*/  @!P0 BRA `(.L_x_4511) ;  /* 0x00000020009c8947 */ /* 0x001fea0003800000 */
.L_x_4576:
[----:B------:R-:W-:Y:S05]  /*11440*/  BSYNC B0 ;  /* 0x0000000000007941 */ /* 0x000fea0003800000 */
.L_x_4510:
[----:B------:R-:W-:-:S03]  /*11450*/  UMOV UR4, 0xffffffff ;  /* 0xffffffff00047882 */ /* 0x000fc60000000000 */
[----:B------:R-:W-:Y:S05]  /*11460*/  BRA.DIV UR4, `(.L_x_4512) ;  /* 0x0000002204a47947 */ /* 0x000fea000b800000 */
[----:B------:R-:W1:Y:S02]  /*11470*/  S2R R2, SR_TID.X ;  /* 0x0000000000027919 */ /* 0x000e640000002100 */
[----:B-1----:R-:W-:-:S04]  /*11480*/  SHF.R.U32.HI R2, RZ, 0x5, R2 ;  /* 0x00000005ff027819 */ /* 0x002fc80000011602 */
[----:B------:R-:W-:-:S05]  /*11490*/  LOP3.LUT R2, R2, 0x3, RZ, 0xc0, !PT ;  /* 0x0000000302027812 */ /* 0x000fca00078ec0ff */
[----:B------:R1:W3:Y:S02]  /*114a0*/  SHFL.IDX PT, R14, R2, RZ, 0x1f ;  /* 0x00001fff020e7589 */ /* 0x0002e400000e0000 */
.L_x_4579:
[----:B---3--:R-:W-:Y:S01]  /*114b0*/  ISETP.NE.AND P0, PT, R14, RZ, PT ;  /* 0x000000ff0e00720c */ /* 0x008fe20003f05270 */
[----:B------:R-:W-:-:S12]  /*114c0*/  BSSY B0, `(.L_x_4513) ;  /* 0x0000027000007945 */ /* 0x000fd80003800000 */
[----:B------:R-:W-:Y:S05]  /*114d0*/  @P0 BRA `(.L_x_4514) ;  /* 0x0000000000940947 */ /* 0x000fea0003800000 */
[----:B------:R-:W-:-:S03]  /*114e0*/  UMOV UR4, 0xffffffff ;  /* 0xffffffff00047882 */ /* 0x000fc60000000000 */
[----:B------:R-:W-:Y:S05]  /*114f0*/  BRA.DIV UR4, `(.L_x_4515) ;  /* 0x0000002204b47947 */ /* 0x000fea000b800000 */
[----:B------:R-:W-:-:S13]  /*11500*/  ELECT P6, URZ, PT ;  /* 0x00000000003f782f */ /* 0x000fda00038c0000 */
.L_x_4582:
[----:B------:R-:W-:Y:S05]  /*11510*/  @!P6 BRA `(.L_x_4514) ;  /* 0x000000000084e947 */ /* 0x000fea0003800000 */
[----:B-1----:R-:W3:Y:S02]  /*11520*/  LDL R2, [R1+0x4c] ;  /* 0x00004c0001027983 */ /* 0x002ee40000100800 */
[----:B---3--:R-:W-:-:S13]  /*11530*/  R2UR UR4, R2 ;  /* 0x00000000020472ca */ /* 0x008fda00000e0000 */
[----:B------:R-:W-:-:S06]  /*11540*/  ULOP3.LUT UR4, UR4, 0x2, URZ, 0xfc, !UPT ;  /* 0x0000000204047892 */ /* 0x000fcc000f8efc3f */
[----:B------:R-:W-:-:S05]  /*11550*/  IMAD.U32 R2, RZ, RZ, UR4 ;  /* 0x00000004ff027e24 */ /* 0x000fca000f8e00ff */
[----:B------:R-:W-:-:S13]  /*11560*/  ISETP.NE.AND P2, PT, R2, 0x3, PT ;  /* 0x000000030200780c */ /* 0x000fda0003f45270 */
[----:B------:R-:W-:Y:S05]  /*11570*/  @!P2 BRA `(.L_x_4516) ;  /* 0x000000000004a947 */ /* 0x000fea0003800000 */
[----:B------:R-:W-:Y:S01]  /*11580*/  BPT.TRAP 0x1 ;  /* 0x000000040000795c */ /* 0x000fe20000300000 */
.L_x_4516:
[----:B--2---:R-:W2:Y:S01]  /*11590*/  LDL.LU R7, [R1+0x8] ;  /* 0x0000080001077983 */ /* 0x004ea20000300800 */
        /* <DEDUP_REMOVED lines=12> */
.L_x_4583:
[----:B------:R-:W1:Y:S02]  /*11660*/  SYNCS.PHASECHK.TRANS64.TRYWAIT P0, [R7+URZ], R2 ;  /* 0x00000002070075a7 */ /* 0x000e64000800017f */
[----:B-1----:R-:W-:Y:S05]  /*11670*/  @!P0 BRA `(.L_x_4518) ;  /* 0x0000002000888947 */ /* 0x002fea0003800000 */
.L_x_4584:
[----:B------:R-:W-:Y:S05]  /*11680*/  @!P2 BRA `(.L_x_4519) ;  /* 0x000000000004a947 */ /* 0x000fea0003800000 */
[----:B------:R-:W-:Y:S01]  /*11690*/  BPT.TRAP 0x1 ;  /* 0x000000040000795c */ /* 0x000fe20000300000 */
.L_x_4519:
[----:B------:R-:W-:-:S04]  /*116a0*/  VIADD R0, R0, 0x32460 ;  /* 0x0003246000007836 */ /* 0x000fc80000000000 */
[----:B------:R-:W-:-:S04]  /*116b0*/  IMAD R4, R19, 0x8, R0 ;  /* 0x0000000813047824 */ /* 0x000fc800078e0200 */
[----:B------:R-:W2:Y:S02]  /*116c0*/  SYNCS.PHASECHK.TRANS64.TRYWAIT P0, [R4+URZ], R5 ;  /* 0x00000005040075a7 */ /* 0x000ea4000800017f */
[----:B--2---:R-:W-:Y:S05]  /*116d0*/  @!P0 BRA `(.L_x_4520) ;  /* 0x0000002000848947 */ /* 0x004fea0003800000 */
.L_x_4585:
[----:B------:R-:W-:-:S07]  /*116e0*/  IMAD R3, R3, 0x8, R0 ;  /* 0x0000000803037824 */ /* 0x000fce00078e0200 */
.L_x_4521:
[----:B---3--:R3:W4:Y:S02]  /*116f0*/  SYNCS.PHASECHK.TRANS64.TRYWAIT P0, [R3+URZ], R2 ;  /* 0x00000002030075a7 */ /* 0x008724000800017f */
[----:B----4-:R-:W-:Y:S05]  /*11700*/  @!P0 NANOSLEEP.SYNCS 0x989680 ;  /* 0x009896800000895d */ /* 0x010fea0003900000 */
[----:B------:R-:W4:Y:S02]  /*11710*/  @!P0 SYNCS.PHASECHK.TRANS64 P0, [R3+URZ], R2 ;  /* 0x00000002030085a7 */ /* 0x000f24000800007f */
[----:B----4-:R-:W-:Y:S05]  /*11720*/  @!P0 BRA `(.L_x_4521) ;  /* 0xfffffffc00f08947 */ /* 0x010fea000383ffff */
.L_x_4514:
[----:B------:R-:W-:Y:S05]  /*11730*/  BSYNC B0 ;  /* 0x0000000000007941 */ /* 0x000fea0003800000 */
.L_x_4513:
[----:B------:R-:W-:Y:S05]  /*11740*/  EXIT ;  /* 0x000000000000794d */ /* 0x000fea0003800000 */
.L_x_4365:
[----:B0-----:R0:W1:Y:S02]  /*11750*/  SYNCS.PHASECHK.TRANS64.TRYWAIT P0, [R5+URZ+0x32400], R2 ;  /* 0x03240002050075a7 */ /* 0x001064000800017f */
[----:B-1----:R-:W-:Y:S05]  /*11760*/  @!P0 NANOSLEEP.SYNCS 0x989680 ;  /* 0x009896800000895d */ /* 0x002fea0003900000 */
[----:B------:R-:W1:Y:S02]  /*11770*/  @!P0 SYNCS.PHASECHK.TRANS64 P0, [R5+URZ+0x32400], R2 ;  /* 0x03240002050085a7 */ /* 0x000e64000800007f */
[----:B-1----:R-:W-:Y:S05]  /*11780*/  @!P0 BRA `(.L_x_4365) ;  /* 0xfffffffc00f08947 */ /* 0x002fea000383ffff */
[----:B------:R-:W-:Y:S05]  /*11790*/  BRA `(.L_x_4522) ;  /* 0xffffff0000c07947 */ /* 0x000fea000383ffff */
.L_x_4369:
[----:B--2---:R2:W3:Y:S02]  /*117a0*/  SYNCS.PHASECHK.TRANS64.TRYWAIT P1, [R0+URZ+0x32430], R3 ;  /* 0x03243003000075a7 */ /* 0x0044e4000802017f */
[----:B---3--:R-:W-:Y:S05]  /*117b0*/  @!P1 NANOSLEEP.SYNCS 0x989680 ;  /* 0x009896800000995d */ /* 0x008fea0003900000 */
[----:B------:R-:W3:Y:S02]  /*117c0*/  @!P1 SYNCS.PHASECHK.TRANS64 P1, [R0+URZ+0x32430], R3 ;  /* 0x03243003000095a7 */ /* 0x000ee4000802007f */
[----:B---3--:R-:W-:Y:S05]  /*117d0*/  @!P1 BRA `(.L_x_4369) ;  /* 0xfffffffc00f09947 */ /* 0x008fea000383ffff */
[----:B------:R-:W-:Y:S05]  /*117e0*/  BRA `(.L_x_4368) ;  /* 0xffffff0000f07947 */ /* 0x000fea000383ffff */
.L_x_4370:
[----:B---3--:R3:W4:Y:S02]  /*117f0*/  SYNCS.PHASECHK.TRANS64.TRYWAIT P1, [R5+URZ+0x32410], R2 ;  /* 0x03241002050075a7 */ /* 0x008724000802017f */
[----:B----4-:R-:W-:Y:S05]  /*11800*/  @!P1 NANOSLEEP.SYNCS 0x989680 ;  /* 0x009896800000995d */ /* 0x010fea0003900000 */
[----:B------:R-:W4:Y:S02]  /*11810*/  @!P1 SYNCS.PHASECHK.TRANS64 P1, [R5+URZ+0x32410], R2 ;  /* 0x03241002050095a7 */ /* 0x000f24000802007f */
[----:B----4-:R-:W-:Y:S05]  /*11820*/  @!P1 BRA `(.L_x_4370) ;  /* 0xfffffffc00f09947 */ /* 0x010fea000383ffff */
[----:B------:R-:W-:Y:S05]  /*11830*/  BRA `(.L_x_4523) ;  /* 0xffffff04009c7947 */ /* 0x000fea000383ffff */
.L_x_4374:
[----:B------:R0:W0:Y:S02]  /*11840*/  SYNCS.PHASECHK.TRANS64.TRYWAIT P1, [R0+URZ+0x32450], R3 ;  /* 0x03245003000075a7 */ /* 0x000024000802017f */
[----:B0-----:R-:W-:Y:S05]  /*11850*/  @!P1 NANOSLEEP.SYNCS 0x989680 ;  /* 0x009896800000995d */ /* 0x001fea0003900000 */
[----:B------:R-:W0:Y:S02]  /*11860*/  @!P1 SYNCS.PHASECHK.TRANS64 P1, [R0+URZ+0x32450], R3 ;  /* 0x03245003000095a7 */ /* 0x000e24000802007f */
[----:B0-----:R-:W-:Y:S05]  /*11870*/  @!P1 BRA `(.L_x_4374) ;  /* 0xfffffffc00f09947 */ /* 0x001fea000383ffff */
[----:B------:R-:W-:Y:S05]  /*11880*/  BRA `(.L_x_4373) ;  /* 0xffffff0400a87947 */ /* 0x000fea000383ffff */
.L_x_4379:
[----:B-1----:R-:W-:-:S04]  /*11890*/  IMAD.U32 R20, RZ, RZ, UR4 ;  /* 0x00000004ff147e24 */ /* 0x002fc8000f8e00ff */
[----:B------:R1:W2:Y:S03]  /*118a0*/  SYNCS.PHASECHK.TRANS64.TRYWAIT P3, [R20+URZ+0x32430], R13 ;  /* 0x0324300d140075a7 */ /* 0x0002a6000806017f */
[----:B--2---:R-:W-:Y:S05]  /*118b0*/  @!P3 NANOSLEEP.SYNCS 0x989680 ;  /* 0x009896800000b95d */ /* 0x004fea0003900000 */
[----:B------:R-:W2:Y:S02]  /*118c0*/  @!P3 SYNCS.PHASECHK.TRANS64 P3, [R20+URZ+0x32430], R13 ;  /* 0x0324300d1400b5a7 */ /* 0x000ea4000806007f */
[----:B--2---:R-:W-:Y:S05]  /*118d0*/  @!P3 BRA `(.L_x_4379) ;  /* 0xfffffffc00ecb947 */ /* 0x004fea000383ffff */
[----:B------:R-:W-:Y:S05]  /*118e0*/  BRA `(.L_x_4378) ;  /* 0xffffff28006c7947 */ /* 0x000fea000383ffff */
.L_x_4383:
[----:B-1----:R-:W-:-:S04]  /*118f0*/  IMAD.U32 R20, RZ, RZ, UR4 ;  /* 0x00000004ff147e24 */ /* 0x002fc8000f8e00ff */
[----:B------:R1:W3:Y:S03]  /*11900*/  SYNCS.PHASECHK.TRANS64.TRYWAIT P3, [R20+URZ+0x32450], R13 ;  /* 0x0324500d140075a7 */ /* 0x0002e6000806017f */
[----:B---3--:R-:W-:Y:S05]  /*11910*/  @!P3 NANOSLEEP.SYNCS 0x989680 ;  /* 0x009896800000b95d */ /* 0x008fea0003900000 */
[----:B------:R-:W3:Y:S02]  /*11920*/  @!P3 SYNCS.PHASECHK.TRANS64 P3, [R20+URZ+0x32450], R13 ;  /* 0x0324500d1400b5a7 */ /* 0x000ee4000806007f */
[----:B---3--:R-:W-:Y:S05]  /*11930*/  @!P3 BRA `(.L_x_4383) ;  /* 0xfffffffc00ecb947 */ /* 0x008fea000383ffff */
[----:B------:R-:W-:Y:S05]  /*11940*/  BRA `(.L_x_4382) ;  /* 0xffffff2800e87947 */ /* 0x000fea000383ffff */
.L_x_4389:
[----:B--2---:R-:W-:-:S04]  /*11950*/  IMAD.U32 R20, RZ, RZ, UR4 ;  /* 0x00000004ff147e24 */ /* 0x004fc8000f8e00ff */
[----:B------:R2:W3:Y:S03]  /*11960*/  SYNCS.PHASECHK.TRANS64.TRYWAIT P1, [R20+URZ+0x32430], R13 ;  /* 0x0324300d140075a7 */ /* 0x0004e6000802017f */
[----:B---3--:R-:W-:Y:S05]  /*11970*/  @!P1 NANOSLEEP.SYNCS 0x989680 ;  /* 0x009896800000995d */ /* 0x008fea0003900000 */
[----:B------:R-:W3:Y:S02]  /*11980*/  @!P1 SYNCS.PHASECHK.TRANS64 P1, [R20+URZ+0x32430], R13 ;  /* 0x0324300d140095a7 */ /* 0x000ee4000802007f */
[----:B---3--:R-:W-:Y:S05]  /*11990*/  @!P1 BRA `(.L_x_4389) ;  /* 0xfffffffc00ec9947 */ /* 0x008fea000383ffff */
[----:B------:R-:W-:Y:S05]  /*119a0*/  BRA `(.L_x_4388) ;  /* 0xffffff5000d87947 */ /* 0x000fea000383ffff */
.L_x_4393:
[----:B--2---:R-:W-:-:S04]  /*119b0*/  IMAD.U32 R20, RZ, RZ, UR4 ;  /* 0x00000004ff147e24 */ /* 0x004fc8000f8e00ff */
[----:B------:R2:W4:Y:S03]  /*119c0*/  SYNCS.PHASECHK.TRANS64.TRYWAIT P1, [R20+URZ+0x32450], R13 ;  /* 0x0324500d140075a7 */ /* 0x000526000802017f */
[----:B----4-:R-:W-:Y:S05]  /*119d0*/  @!P1 NANOSLEEP.SYNCS 0x989680 ;  /* 0x009896800000995d */ /* 0x010fea0003900000 */
[----:B------:R-:W4:Y:S02]  /*119e0*/  @!P1 SYNCS.PHASECHK.TRANS64 P1, [R20+URZ+0x32450], R13 ;  /* 0x0324500d140095a7 */ /* 0x000f24000802007f */
[----:B----4-:R-:W-:Y:S05]  /*119f0*/  @!P1 BRA `(.L_x_4393) ;  /* 0xfffffffc00ec9947 */ /* 0x010fea000383ffff */
[----:B------:R-:W-:Y:S05]  /*11a00*/  BRA `(.L_x_4392) ;  /* 0xffffff5400547947 */ /* 0x000fea000383ffff */
.L_x_4424:
[----:B------:R-:W-:Y:S02]  /*11a10*/  IMAD.MOV.U32 R13, RZ, RZ, R4 ;  /* 0x000000ffff0d7224 */ /* 0x000fe400078e0004 */
[----:B------:R-:W-:Y:S02]  /*11a20*/  IMAD.MOV.U32 R12, RZ, RZ, RZ ;  /* 0x000000ffff0c7224 */ /* 0x000fe400078e00ff */
[----:B------:R-:W-:Y:S02]  /*11a30*/  IMAD.MOV.U32 R11, RZ, RZ, 0x1f ;  /* 0x0000001fff0b7424 */ /* 0x000fe400078e00ff */
[----:B------:R-:W-:-:S07]  /*11a40*/  IMAD.MOV.U32 R15, RZ, RZ, -0x1 ;  /* 0xffffffffff0f7424 */ /* 0x000fce00078e00ff */
[----:B0-----:R-:W-:Y:S05]  /*11a50*/  WARPSYNC.COLLECTIVE R15, `(.L_x_4524) ;  /* 0x000000000f087348 */ /* 0x001fea0003c00000 */
[----:B------:R1:W2:Y:S02]  /*11a60*/  SHFL.IDX P6, R14, R13, R12, R11 ;  /* 0x0000000c0d0e7389 */ /* 0x0002a400000c000b */
[----:B012---:R-:W-:Y:S01]  /*11a70*/  ENDCOLLECTIVE ;  /* 0x000000000000791b */ /* 0x007fe20003800000 */
.L_x_4524:
[----:B------:R-:W-:Y:S05]  /*11a80*/  BRA `(.L_x_4525) ;  /* 0xffffffb4008c7947 */ /* 0x000fea000383ffff */
.L_x_4426:
[----:B------:R-:W-:Y:S01]  /*11a90*/  BSSY B0, `(.L_x_4526) ;  /* 0x0000006000007945 */ /* 0x000fe20003800000 */
[----:B------:R-:W-:-:S07]  /*11aa0*/  IMAD.MOV.U32 R15, RZ, RZ, -0x1 ;  /* 0xffffffffff0f7424 */ /* 0x000fce00078e00ff */
[----:B01----:R-:W-:Y:S05]  /*11ab0*/  WARPSYNC.COLLECTIVE R15, `(.L_x_4527) ;  /* 0x000000000f0c7348 */ /* 0x003fea0003c00000 */
[----:B------:R-:W-:Y:S02]  /*11ac0*/  ELECT P6, UR62, PT ;  /* 0x00000000003e782f */ /* 0x000fe400038c0000 */
[----:B------:R-:W-:Y:S01]  /*11ad0*/  MOV R14, UR62 ;  /* 0x0000003e000e7c02 */ /* 0x000fe20008000f00 */
[----:B01----:R-:W-:Y:S10]  /*11ae0*/  ENDCOLLECTIVE ;  /* 0x000000000000791b */ /* 0x003ff40003800000 */
.L_x_4527:
[----:B------:R-:W-:Y:S05]  /*11af0*/  BSYNC B0 ;  /* 0x0000000000007941 */ /* 0x000fea0003800000 */
.L_x_4526:
[----:B------:R-:W-:Y:S05]  /*11b00*/  BRA `(.L_x_4528) ;  /* 0xffffffb400907947 */ /* 0x000fea000383ffff */
.L_x_4428:
[----:B--2---:R2:W3:Y:S02]  /*11b10*/  SYNCS.PHASECHK.TRANS64.TRYWAIT P0, [R0+URZ+0x32440], R2 ;  /* 0x03244002000075a7 */ /* 0x0044e4000800017f */
[----:B---3--:R-:W-:Y:S05]  /*11b20*/  @!P0 NANOSLEEP.SYNCS 0x989680 ;  /* 0x009896800000895d */ /* 0x008fea0003900000 */
[----:B------:R-:W3:Y:S02]  /*11b30*/  @!P0 SYNCS.PHASECHK.TRANS64 P0, [R0+URZ+0x32440], R2 ;  /* 0x03244002000085a7 */ /* 0x000ee4000800007f */
[----:B---3--:R-:W-:Y:S05]  /*11b40*/  @!P0 BRA `(.L_x_4428) ;  /* 0xfffffffc00f08947 */ /* 0x008fea000383ffff */
[----:B------:R-:W-:Y:S05]  /*11b50*/  BRA `(.L_x_4529) ;  /* 0xffffffb400e87947 */ /* 0x000fea000383ffff */
.L_x_4432:
[----:B------:R-:W-:Y:S02]  /*11b60*/  IMAD.MOV.U32 R13, RZ, RZ, R3 ;  /* 0x000000ffff0d7224 */ /* 0x000fe400078e0003 */
[----:B------:R-:W-:Y:S02]  /*11b70*/  IMAD.MOV.U32 R12, RZ, RZ, RZ ;  /* 0x000000ffff0c7224 */ /* 0x000fe400078e00ff */
[----:B------:R-:W-:Y:S02]  /*11b80*/  IMAD.MOV.U32 R11, RZ, RZ, 0x181f ;  /* 0x0000181fff0b7424 */ /* 0x000fe400078e00ff */
[----:B------:R-:W-:Y:S02]  /*11b90*/  IMAD.MOV.U32 R15, RZ, RZ, -0x1 ;  /* 0xffffffffff0f7424 */ /* 0x000fe400078e00ff */
[----:B------:R-:W-:-:S07]  /*11ba0*/  IMAD.U32 R7, RZ, RZ, UR42 ;  /* 0x0000002aff077e24 */ /* 0x000fce000f8e00ff */
[----:B-----5:R-:W-:Y:S05]  /*11bb0*/  WARPSYNC.COLLECTIVE R15, `(.L_x_4530) ;  /* 0x000000000f087348 */ /* 0x020fea0003c00000 */
[----:B------:R0:W1:Y:S02]  /*11bc0*/  SHFL.IDX P6, R14, R13, R12, R11 ;  /* 0x0000000c0d0e7389 */ /* 0x00006400000c000b */
[----:B01---5:R-:W-:Y:S01]  /*11bd0*/  ENDCOLLECTIVE ;  /* 0x000000000000791b */ /* 0x023fe20003800000 */
.L_x_4530:
[----:B------:R-:W-:-:S05]  /*11be0*/  IMAD R10, R7, 0x80, R10 ;  /* 0x00000080070a7824 */ /* 0x000fca00078e020a */
[----:B------:R0:W-:Y:S01]  /*11bf0*/  STL [R1+0x10], R10 ;  /* 0x0000100a01007387 */ /* 0x0001e20000100800 */
[----:B------:R-:W-:Y:S02]  /*11c00*/  IMAD.MOV.U32 R13, RZ, RZ, R0 ;  /* 0x000000ffff0d7224 */ /* 0x000fe400078e0000 */
[----:B------:R-:W-:-:S07]  /*11c10*/  IMAD.MOV.U32 R4, RZ, RZ, R14 ;  /* 0x000000ffff047224 */ /* 0x000fce00078e000e */
[----:B0-----:R-:W-:Y:S05]  /*11c20*/  WARPSYNC.COLLECTIVE R15, `(.L_x_4531) ;  /* 0x000000000f087348 */ /* 0x001fea0003c00000 */
[----:B------:R1:W2:Y:S02]  /*11c30*/  SHFL.IDX P6, R14, R13, R12, R11 ;  /* 0x0000000c0d0e7389 */ /* 0x0002a400000c000b */
[----:B012---:R-:W-:Y:S01]  /*11c40*/  ENDCOLLECTIVE ;  /* 0x000000000000791b */ /* 0x007fe20003800000 */
.L_x_4531:
        /* <DEDUP_REMOVED lines=9> */
.L_x_4532:
        /* <DEDUP_REMOVED lines=10> */
.L_x_4533:
        /* <DEDUP_REMOVED lines=13> */
.L_x_4534:
        /* <DEDUP_REMOVED lines=16> */
.L_x_4535:
[----:B------:R-:W-:Y:S02]  /*11f50*/  IMAD.MOV.U32 R13, RZ, RZ, R3 ;  /* 0x000000ffff0d7224 */ /* 0x000fe400078e0003 */
[----:B------:R-:W-:Y:S02]  /*11f60*/  IMAD.MOV.U32 R12, RZ, RZ, 0x3 ;  /* 0x00000003ff0c7424 */ /* 0x000fe400078e00ff */
[----:B------:R-:W-:-:S07]  /*11f70*/  IMAD.MOV.U32 R5, RZ, RZ, R14 ;  /* 0x000000ffff057224 */ /* 0x000fce00078e000e */
[----:B------:R-:W-:Y:S05]  /*11f80*/  WARPSYNC.COLLECTIVE R15, `(.L_x_4536) ;  /* 0x000000000f087348 */ /* 0x000fea0003c00000 */
[----:B------:R0:W1:Y:S02]  /*11f90*/  SHFL.IDX P6, R14, R13, R12, R11 ;  /* 0x0000000c0d0e7389 */ /* 0x00006400000c000b */
[----:B01----:R-:W-:Y:S01]  /*11fa0*/  ENDCOLLECTIVE ;  /* 0x000000000000791b */ /* 0x003fe20003800000 */
.L_x_4536:
        /* <DEDUP_REMOVED lines=10> */
.L_x_4537:
        /* <DEDUP_REMOVED lines=13> */
.L_x_4538:
        /* <DEDUP_REMOVED lines=10> */
.L_x_4539:
        /* <DEDUP_REMOVED lines=13> */
.L_x_4540:
        /* <DEDUP_REMOVED lines=10> */
.L_x_4541:
        /* <DEDUP_REMOVED lines=13> */
.L_x_4542:
        /* <DEDUP_REMOVED lines=10> */
.L_x_4543:
        /* <DEDUP_REMOVED lines=11> */
.L_x_4544:
        /* <DEDUP_REMOVED lines=10> */
.L_x_4545:
[----:B------:R-:W-:Y:S01]  /*125f0*/  @!PT LDS RZ, [RZ] ;  /* 0x00000000fffff984 */ /* 0x000fe20000000800 */
[----:B------:R-:W-:Y:S01]  /*12600*/  @!PT LDS RZ, [RZ] ;  /* 0x00000000fffff984 */ /* 0x000fe20000000800 */
[----:B------:R-:W-:Y:S01]  /*12610*/  @!PT LDS RZ, [RZ] ;  /* 0x00000000fffff984 */ /* 0x000fe20000000800 */
[----:B------:R0:W-:Y:S01]  /*12620*/  @!P1 LDGSTS.E.BYPASS.LTC128B.128 [R8+0x1b400], desc[UR60][R4.64], !P0 ;  /* 0x1b40000004089fae */ /* 0x0001e2000c101d7c */
[----:B------:R-:W-:Y:S01]  /*12630*/  IMAD.MOV.U32 R0, RZ, RZ, R14 ;  /* 0x000000ffff007224 */ /* 0x000fe200078e000e */
[----:B------:R-:W-:Y:S06]  /*12640*/  BRA `(.L_x_4546) ;  /* 0xffffffb800287947 */ /* 0x000fec000383ffff */
.L_x_4436:
        /* <DEDUP_REMOVED lines=8> */
.L_x_4548:
[----:B------:R-:W-:Y:S05]  /*126d0*/  BSYNC B0 ;  /* 0x0000000000007941 */ /* 0x000fea0003800000 */
.L_x_4547:
        /* <DEDUP_REMOVED lines=11> */
.L_x_4549:
[----:B------:R-:W-:Y:S01]  /*12790*/  ULDC UR4, c[0x0][0x288] ;  /* 0x0000a20000047ab9 */ /* 0x000fe20000000800 */
[----:B------:R-:W2:Y:S04]  /*127a0*/  LDL.LU R13, [R1+0x10] ;  /* 0x00001000010d7983 */ /* 0x000ea80000300800 */
[----:B------:R-:W3:Y:S04]  /*127b0*/  LDL.LU R12, [R1+0x20] ;  /* 0x00002000010c7983 */ /* 0x000ee80000300800 */
[----:B------:R-:W4:Y:S04]  /*127c0*/  LDL.LU R11, [R1+0x24] ;  /* 0x00002400010b7983 */ /* 0x000f280000300800 */
[----:B------:R-:W4:Y:S01]  /*127d0*/  LDL.LU R15, [R1+0x2c] ;  /* 0x00002c00010f7983 */ /* 0x000f220000300800 */
[----:B------:R-:W-:Y:S01]  /*127e0*/  IMAD R0, R8, UR4, RZ ;  /* 0x0000000408007c24 */ /* 0x000fe2000f8e02ff */
[----:B------:R-:W-:Y:S01]  /*127f0*/  LOP3.LUT R18, R18, 0xffffffbf, RZ, 0xc0, !PT ;  /* 0xffffffbf12127812 */ /* 0x000fe200078ec0ff */
[----:B------:R-:W-:-:S03]  /*12800*/  IMAD.MOV.U32 R3, RZ, RZ, R14 ;  /* 0x000000ffff037224 */ /* 0x000fc600078e000e */
[-C--:B--2---:R-:W-:Y:S02]  /*12810*/  ISETP.GE.AND P4, PT, R13, R0.reuse, PT ;  /* 0x000000000d00720c */ /* 0x084fe40003f86270 */
[-C--:B---3--:R-:W-:Y:S02]  /*12820*/  ISETP.GE.AND P6, PT, R12, R0.reuse, PT ;  /* 0x000000000c00720c */ /* 0x088fe40003fc6270 */
[----:B----4-:R-:W-:-:S11]  /*12830*/  ISETP.GE.AND P5, PT, R11, R0, PT ;  /* 0x000000000b00720c */ /* 0x010fd60003fa6270 */
[----:B------:R-:W-:Y:S02]  /*12840*/  @P6 LOP3.LUT R18, R18, 0x40, RZ, 0xfc, !PT ;  /* 0x0000004012126812 */ /* 0x000fe400078efcff */
[-C--:B------:R-:W-:Y:S02]  /*12850*/  ISETP.GE.AND P6, PT, R7, R0.reuse, PT ;  /* 0x000000000700720c */ /* 0x080fe40003fc6270 */
[----:B------:R0:W5:Y:S01]  /*12860*/  LDL R7, [R1+0x4] ;  /* 0x0000040001077983 */ /* 0x0001620000100800 */
[----:B------:R-:W-:Y:S01]  /*12870*/  LOP3.LUT R18, R18, 0xffffffdf, RZ, 0xc0, !PT ;  /* 0xffffffdf12127812 */ /* 0x000fe200078ec0ff */
[----:B------:R-:W-:Y:S02]  /*12880*/  IMAD.MOV.U32 R13, RZ, RZ, R4 ;  /* 0x000000ffff0d7224 */ /* 0x000fe400078e0004 */
[----:B------:R-:W-:Y:S01]  /*12890*/  IMAD.MOV.U32 R12, RZ, RZ, 0x1 ;  /* 0x00000001ff0c7424 */ /* 0x000fe200078e00ff */
[----:B------:R-:W-:Y:S01]  /*128a0*/  @P5 LOP3.LUT R18, R18, 0x20, RZ, 0xfc, !PT ;  /* 0x0000002012125812 */ /* 0x000fe200078efcff */
[----:B------:R-:W-:Y:S01]  /*128b0*/  IMAD.MOV.U32 R11, RZ, RZ, 0x181f ;  /* 0x0000181fff0b7424 */ /* 0x000fe200078e00ff */
        /* <DEDUP_REMOVED lines=15> */
[----:B0-----:R-:W-:-:S09]  /*129b0*/  @!P4 LOP3.LUT R3, R3, R2, RZ, 0x3c, !PT ;  /* 0x000000020303c212 */ /* 0x001fd200078e3cff */
[----:B-----5:R-:W-:Y:S05]  /*129c0*/  WARPSYNC.COLLECTIVE R15, `(.L_x_4550) ;  /* 0x000000000f087348 */ /* 0x020fea0003c00000 */
[----:B------:R0:W1:Y:S02]  /*129d0*/  SHFL.IDX P6, R14, R13, R12, R11 ;  /* 0x0000000c0d0e7389 */ /* 0x00006400000c000b */
[----:B01---5:R-:W-:Y:S01]  /*129e0*/  ENDCOLLECTIVE ;  /* 0x000000000000791b */ /* 0x023fe20003800000 */
.L_x_4550:
[----:B------:R-:W-:-:S04]  /*129f0*/  @!P4 LOP3.LUT R2, R3, R2, RZ, 0x3c, !PT ;  /* 0x000000020302c212 */ /* 0x000fc800078e3cff */
[----:B------:R-:W-:Y:S01]  /*12a00*/  @!P4 LOP3.LUT R3, R3, R2, RZ, 0x3c, !PT ;  /* 0x000000020303c212 */ /* 0x000fe200078e3cff */
[----:B------:R-:W-:Y:S02]  /*12a10*/  IMAD.MOV.U32 R13, RZ, RZ, R5 ;  /* 0x000000ffff0d7224 */ /* 0x000fe400078e0005 */
[----:B------:R-:W-:-:S07]  /*12a20*/  IMAD.MOV.U32 R6, RZ, RZ, R14 ;  /* 0x000000ffff067224 */ /* 0x000fce00078e000e */
[----:B------:R-:W-:Y:S05]  /*12a30*/  WARPSYNC.COLLECTIVE R15, `(.L_x_4551) ;  /* 0x000000000f087348 */ /* 0x000fea0003c00000 */
[----:B------:R0:W1:Y:S02]  /*12a40*/  SHFL.IDX P6, R14, R13, R12, R11 ;  /* 0x0000000c0d0e7389 */ /* 0x00006400000c000b */
[----:B01----:R-:W-:Y:S01]  /*12a50*/  ENDCOLLECTIVE ;  /* 0x000000000000791b */ /* 0x003fe20003800000 */
.L_x_4551:
        /* <DEDUP_REMOVED lines=17> */
.L_x_4552:
        /* <DEDUP_REMOVED lines=12> */
.L_x_4553:
        /* <DEDUP_REMOVED lines=12> */
.L_x_4554:
        /* <DEDUP_REMOVED lines=12> */
.L_x_4555:
        /* <DEDUP_REMOVED lines=12> */
.L_x_4556:
        /* <DEDUP_REMOVED lines=12> */
.L_x_4557:
        /* <DEDUP_REMOVED lines=17> */
.L_x_4558:
[----:B------:R-:W-:Y:S02]  /*13040*/  IMAD.MOV.U32 R13, RZ, RZ, R5 ;  /* 0x000000ffff0d7224 */ /* 0x000fe400078e0005 */
[----:B------:R-:W-:-:S07]  /*13050*/  IMAD.MOV.U32 R6, RZ, RZ, R14 ;  /* 0x000000ffff067224 */ /* 0x000fce00078e000e */
[----:B------:R-:W-:Y:S05]  /*13060*/  WARPSYNC.COLLECTIVE R15, `(.L_x_4559) ;  /* 0x000000000f087348 */ /* 0x000fea0003c00000 */
[----:B------:R0:W1:Y:S02]  /*13070*/  SHFL.IDX P6, R14, R13, R12, R11 ;  /* 0x0000000c0d0e7389 */ /* 0x00006400000c000b */
[----:B01----:R-:W-:Y:S01]  /*13080*/  ENDCOLLECTIVE ;  /* 0x000000000000791b */ /* 0x003fe20003800000 */
.L_x_4559:
        /* <DEDUP_REMOVED lines=12> */
.L_x_4560:
        /* <DEDUP_REMOVED lines=11> */
.L_x_4561:
        /* <DEDUP_REMOVED lines=12> */
.L_x_4562:
        /* <DEDUP_REMOVED lines=11> */
.L_x_4563:
[----:B------:R-:W-:Y:S01]  /*13370*/  IMAD.MOV.U32 R2, RZ, RZ, R14 ;  /* 0x000000ffff027224 */ /* 0x000fe200078e000e */
[----:B------:R-:W-:Y:S06]  /*13380*/  BRA `(.L_x_4564) ;  /* 0xffffffb400a87947 */ /* 0x000fec000383ffff */
.L_x_4441:
[----:B0-----:R0:W3:Y:S02]  /*13390*/  SYNCS.PHASECHK.TRANS64.TRYWAIT P0, [R17+URZ+0x32420], R0 ;  /* 0x03242000110075a7 */ /* 0x0010e4000800017f */
[----:B---3--:R-:W-:Y:S05]  /*133a0*/  @!P0 NANOSLEEP.SYNCS 0x989680 ;  /* 0x009896800000895d */ /* 0x008fea0003900000 */
[----:B------:R-:W3:Y:S02]  /*133b0*/  @!P0 SYNCS.PHASECHK.TRANS64 P0, [R17+URZ+0x32420], R0 ;  /* 0x03242000110085a7 */ /* 0x000ee4000800007f */
[----:B---3--:R-:W-:Y:S05]  /*133c0*/  @!P0 BRA `(.L_x_4441) ;  /* 0xfffffffc00f08947 */ /* 0x008fea000383ffff */
[----:B------:R-:W-:Y:S05]  /*133d0*/  BRA `(.L_x_4565) ;  /* 0xffffffb800207947 */ /* 0x000fea000383ffff */
.L_x_4445:
[----:B0-----:R0:W1:Y:S02]  /*133e0*/  SYNCS.PHASECHK.TRANS64.TRYWAIT P0, [R2+URZ+0x32460], R0 ;  /* 0x03246000020075a7 */ /* 0x001064000800017f */
[----:B-1----:R-:W-:Y:S05]  /*133f0*/  @!P0 NANOSLEEP.SYNCS 0x989680 ;  /* 0x009896800000895d */ /* 0x002fea0003900000 */
[----:B------:R-:W1:Y:S02]  /*13400*/  @!P0 SYNCS.PHASECHK.TRANS64 P0, [R2+URZ+0x32460], R0 ;  /* 0x03246000020085a7 */ /* 0x000e64000800007f */
[----:B-1----:R-:W-:Y:S05]  /*13410*/  @!P0 BRA `(.L_x_4445) ;  /* 0xfffffffc00f08947 */ /* 0x002fea000383ffff */
[----:B------:R-:W-:Y:S05]  /*13420*/  BRA `(.L_x_4566) ;  /* 0xffffffb800407947 */ /* 0x000fea000383ffff */
.L_x_4458:
[----:B-1----:R1:W2:Y:S02]  /*13430*/  SYNCS.PHASECHK.TRANS64.TRYWAIT P0, [R3+URZ+0x32440], R2 ;  /* 0x03244002030075a7 */ /* 0x0022a4000800017f */
[----:B--2---:R-:W-:Y:S05]  /*13440*/  @!P0 NANOSLEEP.SYNCS 0x989680 ;  /* 0x009896800000895d */ /* 0x004fea0003900000 */
[----:B------:R-:W2:Y:S02]  /*13450*/  @!P0 SYNCS.PHASECHK.TRANS64 P0, [R3+URZ+0x32440], R2 ;  /* 0x03244002030085a7 */ /* 0x000ea4000800007f */
[----:B--2---:R-:W-:Y:S05]  /*13460*/  @!P0 BRA `(.L_x_4458) ;  /* 0xfffffffc00f08947 */ /* 0x004fea000383ffff */
[----:B------:R-:W-:Y:S05]  /*13470*/  BRA `(.L_x_4567) ;  /* 0xffffffc000307947 */ /* 0x000fea000383ffff */
.L_x_4463:
[----:B--2---:R2:W3:Y:S02]  /*13480*/  SYNCS.PHASECHK.TRANS64.TRYWAIT P0, [R3+URZ+0x32460], R2 ;  /* 0x03246002030075a7 */ /* 0x0044e4000800017f */
[----:B---3--:R-:W-:Y:S05]  /*13490*/  @!P0 NANOSLEEP.SYNCS 0x989680 ;  /* 0x009896800000895d */ /* 0x008fea0003900000 */
[----:B------:R-:W3:Y:S02]  /*134a0*/  @!P0 SYNCS.PHASECHK.TRANS64 P0, [R3+URZ+0x32460], R2 ;  /* 0x03246002030085a7 */ /* 0x000ee4000800007f */
[----:B---3--:R-:W-:Y:S05]  /*134b0*/  @!P0 BRA `(.L_x_4463) ;  /* 0xfffffffc00f08947 */ /* 0x008fea000383ffff */
[----:B------:R-:W-:Y:S05]  /*134c0*/  BRA `(.L_x_4568) ;  /* 0xffffffc000a87947 */ /* 0x000fea000383ffff */
.L_x_4475:
[----:B0-----:R0:W1:Y:S02]  /*134d0*/  SYNCS.PHASECHK.TRANS64.TRYWAIT P0, [R4+URZ+0x32440], R2 ;  /* 0x03244002040075a7 */ /* 0x001064000800017f */
[----:B-1----:R-:W-:Y:S05]  /*134e0*/  @!P0 NANOSLEEP.SYNCS 0x989680 ;  /* 0x009896800000895d */ /* 0x002fea0003900000 */
[----:B------:R-:W1:Y:S02]  /*134f0*/  @!P0 SYNCS.PHASECHK.TRANS64 P0, [R4+URZ+0x32440], R2 ;  /* 0x03244002040085a7 */ /* 0x000e64000800007f */
[----:B-1----:R-:W-:Y:S05]  /*13500*/  @!P0 BRA `(.L_x_4475) ;  /* 0xfffffffc00f08947 */ /* 0x002fea000383ffff */
[----:B------:R-:W-:Y:S05]  /*13510*/  BRA `(.L_x_4569) ;  /* 0xffffffc800847947 */ /* 0x000fea000383ffff */
.L_x_4480:
[----:B-1----:R1:W2:Y:S02]  /*13520*/  SYNCS.PHASECHK.TRANS64.TRYWAIT P0, [R4+URZ+0x32460], R2 ;  /* 0x03246002040075a7 */ /* 0x0022a4000800017f */
[----:B--2---:R-:W-:Y:S05]  /*13530*/  @!P0 NANOSLEEP.SYNCS 0x989680 ;  /* 0x009896800000895d */ /* 0x004fea0003900000 */
[----:B------:R-:W2:Y:S02]  /*13540*/  @!P0 SYNCS.PHASECHK.TRANS64 P0, [R4+URZ+0x32460], R2 ;  /* 0x03246002040085a7 */ /* 0x000ea4000800007f */
[----:B--2---:R-:W-:Y:S05]  /*13550*/  @!P0 BRA `(.L_x_4480) ;  /* 0xfffffffc00f08947 */ /* 0x004fea000383ffff */
[----:B------:R-:W-:Y:S05]  /*13560*/  BRA `(.L_x_4570) ;  /* 0xffffffc800fc7947 */ /* 0x000fea000383ffff */
.L_x_4491:
[----:B-1----:R1:W3:Y:S02]  /*13570*/  SYNCS.PHASECHK.TRANS64.TRYWAIT P0, [R4+URZ+0x32440], R2 ;  /* 0x03244002040075a7 */ /* 0x0022e4000800017f */
[----:B---3--:R-:W-:Y:S05]  /*13580*/  @!P0 NANOSLEEP.SYNCS 0x989680 ;  /* 0x009896800000895d */ /* 0x008fea0003900000 */
[----:B------:R-:W3:Y:S02]  /*13590*/  @!P0 SYNCS.PHASECHK.TRANS64 P0, [R4+URZ+0x32440], R2 ;  /* 0x03244002040085a7 */ /* 0x000ee4000800007f */
[----:B---3--:R-:W-:Y:S05]  /*135a0*/  @!P0 BRA `(.L_x_4491) ;  /* 0xfffffffc00f08947 */ /* 0x008fea000383ffff */
[----:B------:R-:W-:Y:S05]  /*135b0*/  BRA `(.L_x_4571) ;  /* 0xffffffd000c07947 */ /* 0x000fea000383ffff */
.L_x_4496:
[----:B--2---:R2:W3:Y:S02]  /*135c0*/  SYNCS.PHASECHK.TRANS64.TRYWAIT P0, [R4+URZ+0x32460], R2 ;  /* 0x03246002040075a7 */ /* 0x0044e4000800017f */
[----:B---3--:R-:W-:Y:S05]  /*135d0*/  @!P0 NANOSLEEP.SYNCS 0x989680 ;  /* 0x009896800000895d */ /* 0x008fea0003900000 */
[----:B------:R-:W3:Y:S02]  /*135e0*/  @!P0 SYNCS.PHASECHK.TRANS64 P0, [R4+URZ+0x32460], R2 ;  /* 0x03246002040085a7 */ /* 0x000ee4000800007f */
[----:B---3--:R-:W-:Y:S05]  /*135f0*/  @!P0 BRA `(.L_x_4496) ;  /* 0xfffffffc00f08947 */ /* 0x008fea000383ffff */
[----:B------:R-:W-:Y:S05]  /*13600*/  BRA `(.L_x_4572) ;  /* 0xffffffd400387947 */ /* 0x000fea000383ffff */
.L_x_4508:
[----:B------:R-:W-:Y:S01]  /*13610*/  BSSY B0, `(.L_x_4573) ;  /* 0x0000008000007945 */ /* 0x000fe20003800000 */
[----:B-----5:R-:W-:Y:S02]  /*13620*/  IMAD.MOV.U32 R13, RZ, RZ, R2 ;  /* 0x000000ffff0d7224 */ /* 0x020fe400078e0002 */
[----:B------:R-:W-:Y:S02]  /*13630*/  IMAD.MOV.U32 R12, RZ, RZ, RZ ;  /* 0x000000ffff0c7224 */ /* 0x000fe400078e00ff */
[----:B------:R-:W-:Y:S02]  /*13640*/  IMAD.MOV.U32 R11, RZ, RZ, 0x1f ;  /* 0x0000001fff0b7424 */ /* 0x000fe400078e00ff */
[----:B------:R-:W-:-:S07]  /*13650*/  IMAD.MOV.U32 R15, RZ, RZ, -0x1 ;  /* 0xffffffffff0f7424 */ /* 0x000fce00078e00ff */
[----:B-123--:R-:W-:Y:S05]  /*13660*/  WARPSYNC.COLLECTIVE R15, `(.L_x_4574) ;  /* 0x000000000f087348 */ /* 0x00efea0003c00000 */
[----:B------:R0:W4:Y:S02]  /*13670*/  SHFL.IDX P6, R14, R13, R12, R11 ;  /* 0x0000000c0d0e7389 */ /* 0x00012400000c000b */
[----:B01234-:R-:W-:Y:S01]  /*13680*/  ENDCOLLECTIVE ;  /* 0x000000000000791b */ /* 0x01ffe20003800000 */
.L_x_4574:
[----:B------:R-:W-:Y:S05]  /*13690*/  BSYNC B0 ;  /* 0x0000000000007941 */ /* 0x000fea0003800000 */
.L_x_4573:
[----:B------:R-:W-:Y:S05]  /*136a0*/  BRA `(.L_x_4575) ;  /* 0xffffffdc00047947 */ /* 0x000fea000383ffff */
.L_x_4511:
[----:B0-----:R0:W1:Y:S02]  /*136b0*/  SYNCS.PHASECHK.TRANS64.TRYWAIT P0, [R0+URZ+0x32420], R3 ;  /* 0x03242003000075a7 */ /* 0x001064000800017f */
[----:B-1----:R-:W-:Y:S05]  /*136c0*/  @!P0 NANOSLEEP.SYNCS 0x989680 ;  /* 0x009896800000895d */ /* 0x002fea0003900000 */
[----:B------:R-:W1:Y:S02]  /*136d0*/  @!P0 SYNCS.PHASECHK.TRANS64 P0, [R0+URZ+0x32420], R3 ;  /* 0x03242003000085a7 */ /* 0x000e64000800007f */
[----:B-1----:R-:W-:Y:S05]  /*136e0*/  @!P0 BRA `(.L_x_4511) ;  /* 0xfffffffc00f08947 */ /* 0x002fea000383ffff */
[----:B------:R-:W-:Y:S05]  /*136f0*/  BRA `(.L_x_4576) ;  /* 0xffffffdc00507947 */ /* 0x000fea000383ffff */
.L_x_4512:
        /* <DEDUP_REMOVED lines=11> */
.L_x_4578:
[----:B------:R-:W-:Y:S05]  /*137b0*/  BSYNC B0 ;  /* 0x0000000000007941 */ /* 0x000fea0003800000 */
.L_x_4577:
[----:B------:R-:W-:Y:S05]  /*137c0*/  BRA `(.L_x_4579) ;  /* 0xffffffdc00387947 */ /* 0x000fea000383ffff */
.L_x_4515:
[----:B------:R-:W-:Y:S01]  /*137d0*/  BSSY B1, `(.L_x_4580) ;  /* 0x0000006000017945 */ /* 0x000fe20003800000 */
[----:B------:R-:W-:-:S07]  /*137e0*/  IMAD.MOV.U32 R15, RZ, RZ, -0x1 ;  /* 0xffffffffff0f7424 */ /* 0x000fce00078e00ff */
[----:B012---:R-:W-:Y:S05]  /*137f0*/  WARPSYNC.COLLECTIVE R15, `(.L_x_4581) ;  /* 0x000000000f0c7348 */ /* 0x007fea0003c00000 */
[----:B------:R-:W-:Y:S02]  /*13800*/  ELECT P6, UR62, PT ;  /* 0x00000000003e782f */ /* 0x000fe400038c0000 */
[----:B------:R-:W-:Y:S01]  /*13810*/  MOV R14, UR62 ;  /* 0x0000003e000e7c02 */ /* 0x000fe20008000f00 */
[----:B012---:R-:W-:Y:S10]  /*13820*/  ENDCOLLECTIVE ;  /* 0x000000000000791b */ /* 0x007ff40003800000 */
.L_x_4581:
[----:B------:R-:W-:Y:S05]  /*13830*/  BSYNC B1 ;  /* 0x0000000000017941 */ /* 0x000fea0003800000 */
.L_x_4580:
[----:B------:R-:W-:Y:S05]  /*13840*/  BRA `(.L_x_4582) ;  /* 0xffffffdc00307947 */ /* 0x000fea000383ffff */
.L_x_4517:
[----:B0-----:R0:W1:Y:S02]  /*13850*/  SYNCS.PHASECHK.TRANS64.TRYWAIT P0, [R6+URZ], R5 ;  /* 0x00000005060075a7 */ /* 0x001064000800017f */
[----:B-1----:R-:W-:Y:S05]  /*13860*/  @!P0 NANOSLEEP.SYNCS 0x989680 ;  /* 0x009896800000895d */ /* 0x002fea0003900000 */
[----:B------:R-:W1:Y:S02]  /*13870*/  @!P0 SYNCS.PHASECHK.TRANS64 P0, [R6+URZ], R5 ;  /* 0x00000005060085a7 */ /* 0x000e64000800007f */
[----:B-1----:R-:W-:Y:S05]  /*13880*/  @!P0 BRA `(.L_x_4517) ;  /* 0xfffffffc00f08947 */ /* 0x002fea000383ffff */
[----:B------:R-:W-:Y:S05]  /*13890*/  BRA `(.L_x_4583) ;  /* 0xffffffdc00707947 */ /* 0x000fea000383ffff */
.L_x_4518:
[----:B-1----:R1:W2:Y:S02]  /*138a0*/  SYNCS.PHASECHK.TRANS64.TRYWAIT P0, [R7+URZ], R2 ;  /* 0x00000002070075a7 */ /* 0x0022a4000800017f */
[----:B--2---:R-:W-:Y:S05]  /*138b0*/  @!P0 NANOSLEEP.SYNCS 0x989680 ;  /* 0x009896800000895d */ /* 0x004fea0003900000 */
[----:B------:R-:W2:Y:S02]  /*138c0*/  @!P0 SYNCS.PHASECHK.TRANS64 P0, [R7+URZ], R2 ;  /* 0x00000002070085a7 */ /* 0x000ea4000800007f */
[----:B--2---:R-:W-:Y:S05]  /*138d0*/  @!P0 BRA `(.L_x_4518) ;  /* 0xfffffffc00f08947 */ /* 0x004fea000383ffff */
[----:B------:R-:W-:Y:S05]  /*138e0*/  BRA `(.L_x_4584) ;  /* 0xffffffdc00647947 */ /* 0x000fea000383ffff */
.L_x_4520:
[----:B--2---:R2:W3:Y:S02]  /*138f0*/  SYNCS.PHASECHK.TRANS64.TRYWAIT P0, [R4+URZ], R5 ;  /* 0x00000005040075a7 */ /* 0x0044e4000800017f */
[----:B---3--:R-:W-:Y:S05]  /*13900*/  @!P0 NANOSLEEP.SYNCS 0x989680 ;  /* 0x009896800000895d */ /* 0x008fea0003900000 */
[----:B------:R-:W3:Y:S02]  /*13910*/  @!P0 SYNCS.PHASECHK.TRANS64 P0, [R4+URZ], R5 ;  /* 0x00000005040085a7 */ /* 0x000ee4000800007f */
[----:B---3--:R-:W-:Y:S05]  /*13920*/  @!P0 BRA `(.L_x_4520) ;  /* 0xfffffffc00f08947 */ /* 0x008fea000383ffff */
[----:B------:R-:W-:Y:S05]  /*13930*/  BRA `(.L_x_4585) ;  /* 0xffffffdc00687947 */ /* 0x000fea000383ffff */
.L_x_4586:
        /* <DEDUP_REMOVED lines=12> */
.L_x_6050:


//--------------------- .text._ZN7cutlass13device_kernelIN5flash11enable_sm90INS1_16FlashAttnFwdSm90INS1_25CollectiveMainloopFwdSm90ILi2EN4cute5tupleIJNS5_1CILi1EEES8_S8_EEENS6_IJNS7_ILi128EEENS7_ILi96EEENS7_ILi64EEEEEELi256ENS_10bfloat16_tEfNS_4arch4Sm90ELb1ELb0ELb0ELb1ELb0ELb0ELb0ELb1ELb0ELb1ELb0ELb0EEENS1_21CollectiveEpilogueFwdINS6_IJSA_NS7_ILi256EEESB_EEES9_SE_SG_Li256ELb1ELb1ELb0ELb0EEENS1_36VarlenDynamicPersistentTileSchedulerILi128ELi96ELi256ELi128ELb0ELb1ELb1ELb1ELb1ELb1EEEEEEEEEvNT_6ParamsE --------------------------
	.section	.text._ZN7cutlass13device_kernelIN5flash11enable_sm90INS1_16FlashAttnFwdSm90INS1_25CollectiveMainloopFwdSm90ILi2EN4cute5tupleIJNS5_1CILi1EEES8_S8_EEENS6_IJNS7_ILi128EEENS7_ILi96EEENS7_ILi64EEEEEELi256ENS_10bfloat16_tEfNS_4arch4Sm90ELb1ELb0ELb0ELb1ELb0ELb0ELb0ELb1ELb0ELb1ELb0ELb0EEENS1_21CollectiveEpilogueFwdINS6_IJSA_NS7_ILi256EEESB_EEES9_SE_SG_Li256ELb1ELb1ELb0ELb0EEENS1_36VarlenDynamicPersistentTileSchedulerILi128ELi96ELi256ELi128ELb0ELb1ELb1ELb1ELb1ELb1EEEEEEEEEvNT_6ParamsE,"ax",@progbits
	.align	128
.text._ZN7cutlass13device_kernelIN5flash11enable_sm90INS1_16FlashAttnFwdSm90INS1_25CollectiveMainloopFwdSm90ILi2EN4cute5tupleIJNS5_1CILi1EEES8_S8_EEENS6_IJNS7_ILi128EEENS7_ILi96EEENS7_ILi64EEEEEELi256ENS_10bfloat16_tEfNS_4arch4Sm90ELb1ELb0ELb0ELb1ELb0ELb0ELb0ELb1ELb0ELb1ELb0ELb0EEENS1_21CollectiveEpilogueFwdINS6_IJSA_NS7_ILi256EEESB_EEES9_SE_SG_Li256ELb1ELb1ELb0ELb0EEENS1_36VarlenDynamicPersistentTileSchedulerILi128ELi96ELi256ELi128ELb0ELb1ELb1ELb1ELb1ELb1EEEEEEEEEvNT_6ParamsE:
        .type           _ZN7cutlass13device_kernelIN5flash11enable_sm90INS1_16FlashAttnFwdSm90INS1_25CollectiveMainloopFwdSm90ILi2EN4cute5tupleIJNS5_1CILi1EEES8_S8_EEENS6_IJNS7_ILi128EEENS7_ILi96EEENS7_ILi64EEEEEELi256ENS_10bfloat16_tEfNS_4arch4Sm90ELb1ELb0ELb0ELb1ELb0ELb0ELb0ELb1ELb0ELb1ELb0ELb0EEENS1_21CollectiveEpilogueFwdINS6_IJSA_NS7_ILi256EEESB_EEES9_SE_SG_Li256ELb1ELb1ELb0ELb0EEENS1_36VarlenDynamicPersistentTileSchedulerILi128ELi96ELi256ELi128ELb0ELb1ELb1ELb1ELb1ELb1EEEEEEEEEvNT_6ParamsE,@function
        .size           _ZN7cutlass13device_kernelIN5flash11enable_sm90INS1_16FlashAttnFwdSm90INS1_25CollectiveMainloopFwdSm90ILi2EN4cute5tupleIJNS5_1CILi1EEES8_S8_EEENS6_IJNS7_ILi128EEENS7_ILi96EEENS7_ILi64EEEEEELi256ENS_10bfloat16_tEfNS_4arch4Sm90ELb1ELb0ELb0ELb1ELb0ELb0ELb0ELb1ELb0ELb1ELb0ELb0EEENS1_21CollectiveEpilogueFwdINS6_IJSA_NS7_ILi256EEESB_EEES9_SE_SG_Li256ELb1ELb1ELb0ELb0EEENS1_36VarlenDynamicPersistentTileSchedulerILi128ELi96ELi256ELi128ELb0ELb1ELb1ELb1ELb1ELb1EEEEEEEEEvNT_6ParamsE,(.L_x_6051 - _ZN7cutlass13device_kernelIN5flash11enable_sm90INS1_16FlashAttnFwdSm90INS1_25CollectiveMainloopFwdSm90ILi2EN4cute5tupleIJNS5_1CILi1EEES8_S8_EEENS6_IJNS7_ILi128EEENS7_ILi96EEENS7_ILi64EEEEEELi256ENS_10bfloat16_tEfNS_4arch4Sm90ELb1ELb0ELb0ELb1ELb0ELb0ELb0ELb1ELb0ELb1ELb0ELb0EEENS1_21CollectiveEpilogueFwdINS6_IJSA_NS7_ILi256EEESB_EEES9_SE_SG_Li256ELb1ELb1ELb0ELb0EEENS1_36VarlenDynamicPersistentTileSchedulerILi128ELi96ELi256ELi128ELb0ELb1ELb1ELb1ELb1ELb1EEEEEEEEEvNT_6ParamsE)
        .other          _ZN7cutlass13device_kernelIN5flash11enable_sm90INS1_16FlashAttnFwdSm90INS1_25CollectiveMainloopFwdSm90ILi2EN4cute5tupleIJNS5_1CILi1EEES8_S8_EEENS6_IJNS7_ILi128EEENS7_ILi96EEENS7_ILi64EEEEEELi256ENS_10bfloat16_tEfNS_4arch4Sm90ELb1ELb0ELb0ELb1ELb0ELb0ELb0ELb1ELb0ELb1ELb0ELb0EEENS1_21CollectiveEpilogueFwdINS6_IJSA_NS7_ILi256EEESB_EEES9_SE_SG_Li256ELb1ELb1ELb0ELb0EEENS1_36VarlenDynamicPersistentTileSchedulerILi128ELi96ELi256ELi128ELb0ELb1ELb1ELb1ELb1ELb1EEEEEEEEEvNT_6ParamsE,@"STO_CUDA_ENTRY STV_DEFAULT"
_ZN7cutlass13device_kernelIN5flash11enable_sm90INS1_16FlashAttnFwdSm90INS1_25CollectiveMainloopFwdSm90ILi2EN4cute5tupleIJNS5_1CILi1EEES8_S8_EEENS6_IJNS7_ILi128EEENS7_ILi96EEENS7_ILi64EEEEEELi256ENS_10bfloat16_tEfNS_4arch4Sm90ELb1ELb0ELb0ELb1ELb0ELb0ELb0ELb1ELb0ELb1ELb0ELb0EEENS1_21CollectiveEpilogueFwdINS6_IJSA_NS7_ILi256EEESB_EEES9_SE_SG_Li256ELb1ELb1ELb0ELb0EEENS1_36VarlenDynamicPersistentTileSchedulerILi128ELi96ELi256ELi128ELb0ELb1ELb1ELb1ELb1ELb1EEEEEEEEEvNT_6ParamsE:
        /* <DEDUP_REMOVED lines=18> */
.L_x_4588:
[----:B------:R-:W-:Y:S05]  /*0120*/  BSYNC B0 ;  /* 0x0000000000007941 */ /* 0x000fea0003800000 */
.L_x_4587:
        /* <DEDUP_REMOVED lines=41> */
.L_x_4589:
        /* <DEDUP_REMOVED lines=22> */
.L_x_4590:
        /* <DEDUP_REMOVED lines=18> */
.L_x_4591:
        /* <DEDUP_REMOVED lines=22> */
.L_x_4592:
        /* <DEDUP_REMOVED lines=22> */
.L_x_4593:
[----:B------:R-:W-:Y:S01]  /*0900*/  PLOP3.LUT P0, PT, PT, PT, UP0, 0x80, 0x0 ;  /* 0x000000000000781c */ /* 0x000fe20003f0f008 */
[----:B------:R-:W-:Y:S01]  /*0910*/  UMOV UR36, 0x1 ;  /* 0x0000000100247882 */ /* 0x000fe20000000000 */
[----:B------:R-:W-:Y:S01]  /*0920*/  NOP ;  /* 0x0000000000007918 */ /* 0x000fe20000000000 */
[----:B------:R-:W-:Y:S01]  /*0930*/  USEL UR36, UR36, 0x2, !UP0 ;  /* 0x0000000224247887 */ /* 0x000fe2000c000000 */
[----:B------:R-:W-:Y:S01]  /*0940*/  ULDC.64 UR40, c[0x0][0x208] ;  /* 0x0000820000287ab9 */ /* 0x000fe20000000a00 */
[----:B012-4-:R-:W-:Y:S08]  /*0950*/  BAR.SYNC.DEFER_BLOCKING 0x0 ;  /* 0x0000000000007b1d */ /* 0x017ff00000010000 */
[----:B------:R-:W-:Y:S05]  /*0960*/  @!P0 BRA `(.L_x_4594) ;  /* 0x000000a800348947 */ /* 0x000fea0003800000 */
.L_x_4595:
        /* <DEDUP_REMOVED lines=79> */
.L_x_4649:
[----:B0-23--:R-:W0:Y:S01]  /*0e60*/  LDC.64 R4, c[0x0][0xc88] ;  /* 0x00032200ff047b82 */ /* 0x00de220000000a00 */
[----:B------:R-:W-:Y:S01]  /*0e70*/  ULDC.64 UR8, c[0x0][0xa28] ;  /* 0x00028a0000087ab9 */ /* 0x000fe20000000a00 */
[----:B------:R-:W-:Y:S01]  /*0e80*/  ULDC.64 UR10, c[0x0][0xa18] ;  /* 0x00028600000a7ab9 */ /* 0x000fe20000000a00 */
[----:B------:R-:W-:Y:S01]  /*0e90*/  ULDC UR4, c[0x0][0x424] ;  /* 0x0001090000047ab9 */ /* 0x000fe20000000800 */
        /* <DEDUP_REMOVED lines=11> */
[----:B------:R-:W-:-:S04]  /*0f50*/  @UP0 ULEA UR8, UP2, UR46, UR8, 0x2 ;  /* 0x000000082e080291 */ /* 0x000fc8000f84103f */
[----:B------:R-:W-:Y:S02]  /*0f60*/  @UP0 ULEA.HI.X UR9, UR46, UR9, UR45, 0x2, UP2 ;  /* 0x000000092e090291 */ /* 0x000fe400090f142d */
[----:B------:R-:W-:Y:S01]  /*0f70*/  @UP1 ULEA UR10, UP0, UR46, UR10, 0x2 ;  /* 0x0000000a2e0a1291 */ /* 0x000fe2000f80103f */
[----:B------:R-:W-:-:S03]  /*0f80*/  IMAD.U32 R4, RZ, RZ, UR8 ;  /* 0x00000008ff047e24 */ /* 0x000fc6000f8e00ff */
[----:B------:R-:W-:Y:S01]  /*0f90*/  @UP1 ULEA.HI.X UR11, UR46, UR11, UR45, 0x2, UP0 ;  /* 0x0000000b2e0b1291 */ /* 0x000fe200080f142d */
[----:B------:R-:W-:Y:S01]  /*0fa0*/  IMAD.U32 R5, RZ, RZ, UR9 ;  /* 0x00000009ff057e24 */ /* 0x000fe2000f8e00ff */
[----:B------:R-:W-:Y:S01]  /*0fb0*/  ULDC.64 UR8, c[0x0][0x418] ;  /* 0x0001060000087ab9 */ /* 0x000fe20000000a00 */
[----:B------:R-:W-:-:S03]  /*0fc0*/  IMAD.U32 R6, RZ, RZ, UR10 ;  /* 0x0000000aff067e24 */ /* 0x000fc6000f8e00ff */
[----:B------:R-:W-:Y:S01]  /*0fd0*/  IMAD.U32 R7, RZ, RZ, UR11 ;  /* 0x0000000bff077e24 */ /* 0x000fe2000f8e00ff */
[----:B------:R-:W2:Y:S04]  /*0fe0*/  @P0 LDG.E R4, desc[UR40][R4.64] ;  /* 0x0000002804040981 */ /* 0x000ea8000c1e1900 */
[----:B------:R-:W3:Y:S01]  /*0ff0*/  @P2 LDG.E R6, desc[UR40][R6.64] ;  /* 0x0000002806062981 */ /* 0x000ee2000c1e1900 */
[----:B------:R-:W-:Y:S01]  /*1000*/  UISETP.NE.U32.AND UP0, UPT, UR8, URZ, UPT ;  /* 0x0000003f0800728c */ /* 0x000fe2000bf05070 */
[----:B------:R-:W-:Y:S01]  /*1010*/  UMOV UR42, URZ ;  /* 0x0000003f002a7c82 */ /* 0x000fe20008000000 */
[----:B------:R-:W-:Y:S02]  /*1020*/  ULDC UR44, c[0x0][0x288] ;  /* 0x0000a200002c7ab9 */ /* 0x000fe40000000800 */
[----:B------:R-:W-:Y:S01]  /*1030*/  UISETP.NE.AND.EX UP0, UPT, UR9, URZ, UPT, UP0 ;  /* 0x0000003f0900728c */ /* 0x000fe2000bf05300 */
[----:B------:R-:W-:-:S02]  /*1040*/  UMOV UR43, UR6 ;  /* 0x00000006002b7c82 */ /* 0x000fc40008000000 */
[----:B------:R-:W-:Y:S01]  /*1050*/  ULDC.64 UR8, c[0x0][0xa20] ;  /* 0x0002880000087ab9 */ /* 0x000fe20000000a00 */
[----:B------:R-:W-:Y:S01]  /*1060*/  USEL UR4, UR4, 0x1, UP0 ;  /* 0x0000000104047887 */ /* 0x000fe20008000000 */
[----:B------:R-:W-:-:S03]  /*1070*/  ISETP.NE.U32.AND P1, PT, RZ, UR8, PT ;  /* 0x00000008ff007c0c */ /* 0x000fc6000bf25070 */
[----:B------:R-:W-:Y:S01]  /*1080*/  UIMAD UR4, UR4, UR7, URZ ;  /* 0x00000007040472a4 */ /* 0x000fe2000f8e023f */
[----:B------:R-:W-:Y:S02]  /*1090*/  ISETP.NE.AND.EX P1, PT, RZ, UR9, PT, P1 ;  /* 0x00000009ff007c0c */ /* 0x000fe4000bf25310 */
[----:B--2---:R-:W-:Y:S02]  /*10a0*/  @P0 R2UR UR42, R4 ;  /* 0x00000000042a02ca */ /* 0x004fe400000e0000 */
[----:B---3--:R-:W-:Y:S01]  /*10b0*/  @P2 R2UR UR44, R6 ;  /* 0x00000000062c22ca */ /* 0x008fe200000e0000 */
[----:B-1--4-:R-:W-:-:S14]  /*10c0*/  @P2 BRA `(.L_x_4596) ;  /* 0x0000000000342947 */ /* 0x012fdc0003800000 */
        /* <DEDUP_REMOVED lines=13> */
.L_x_4596:
[----:B------:R-:W-:Y:S05]  /*11a0*/  @!P1 BRA `(.L_x_4597) ;  /* 0x00000000001c9947 */ /* 0x000fea0003800000 */
[----:B------:R-:W-:-:S04]  /*11b0*/  ULEA UR4, UP0, UR46, UR8, 0x2 ;  /* 0x000000082e047291 */ /* 0x000fc8000f80103f */
[----:B------:R-:W-:Y:S02]  /*11c0*/  ULEA.HI.X UR6, UR46, UR9, UR45, 0x2, UP0 ;  /* 0x000000092e067291 */ /* 0x000fe400080f142d */
[----:B------:R-:W-:-:S04]  /*11d0*/  IMAD.U32 R4, RZ, RZ, UR4 ;  /* 0x00000004ff047e24 */ /* 0x000fc8000f8e00ff */
[----:B------:R-:W-:-:S05]  /*11e0*/  IMAD.U32 R5, RZ, RZ, UR6 ;  /* 0x00000006ff057e24 */ /* 0x000fca000f8e00ff */
[----:B------:R-:W2:Y:S02]  /*11f0*/  LDG.E R4, desc[UR40][R4.64] ;  /* 0x0000002804047981 */ /* 0x000ea4000c1e1900 */
[----:B--2---:R-:W-:Y:S01]  /*1200*/  R2UR UR4, R4 ;  /* 0x00000000040472ca */ /* 0x004fe200000e0000 */
[----:B------:R-:W-:-:S14]  /*1210*/  BRA `(.L_x_4598) ;  /* 0x0000000000347947 */ /* 0x000fdc0003800000 */
.L_x_4597:
        /* <DEDUP_REMOVED lines=13> */
.L_x_4598:
[----:B------:R-:W-:Y:S01]  /*12f0*/  UIADD3 UR42, -UR42, UR4, URZ ;  /* 0x000000042a2a7290 */ /* 0x000fe2000fffe13f */
[----:B------:R-:W-:Y:S01]  /*1300*/  PLOP3.LUT P0, PT, PT, PT, PT, 0x80, 0x0 ;  /* 0x000000000000781c */ /* 0x000fe20003f0f070 */
[----:B------:R-:W-:Y:S01]  /*1310*/  USHF.L.U32 UR39, UR5, 0x7, URZ ;  /* 0x0000000705277899 */ /* 0x000fe2000800063f */
[----:B------:R-:W-:Y:S01]  /*1320*/  IMAD.MOV.U32 R3, RZ, RZ, RZ ;  /* 0x000000ffff037224 */ /* 0x000fe200078e00ff */
[----:B------:R-:W-:Y:S01]  /*1330*/  ULDC UR4, c[0x0][0x448] ;  /* 0x0001120000047ab9 */ /* 0x000fe20000000800 */
[----:B------:R-:W-:Y:S01]  /*1340*/  UIADD3 UR7, UR42, 0x60, -UR44 ;  /* 0x000000602a077890 */ /* 0x000fe2000fffe82c */
[----:B------:R-:W-:Y:S01]  /*1350*/  CS2R R8, SRZ ;  /* 0x0000000000087805 */ /* 0x000fe2000001ff00 */
[----:B------:R-:W-:Y:S01]  /*1360*/  UISETP.NE.AND UP0, UPT, UR4, 0x1, UPT ;  /* 0x000000010400788c */ /* 0x000fe2000bf05270 */
[----:B------:R-:W-:Y:S01]  /*1370*/  IMAD.MOV.U32 R0, RZ, RZ, RZ ;  /* 0x000000ffff007224 */ /* 0x000fe200078e00ff */
[----:B------:R-:W-:Y:S01]  /*1380*/  UIADD3 UR6, UR39, 0x7f, URZ ;  /* 0x0000007f27067890 */ /* 0x000fe2000fffe03f */
[----:B------:R-:W-:Y:S01]  /*1390*/  IMAD.MOV.U32 R150, RZ, RZ, RZ ;  /* 0x000000ffff967224 */ /* 0x000fe200078e00ff */
[----:B------:R-:W-:-:S02]  /*13a0*/  CS2R R148, SRZ ;  /* 0x0000000000947805 */ /* 0x000fc4000001ff00 */
[----:B------:R-:W-:Y:S02]  /*13b0*/  CS2R R146, SRZ ;  /* 0x0000000000927805 */ /* 0x000fe4000001ff00 */
[----:B------:R-:W-:Y:S02]  /*13c0*/  CS2R R144, SRZ ;  /* 0x0000000000907805 */ /* 0x000fe4000001ff00 */
[----:B------:R-:W-:Y:S02]  /*13d0*/  CS2R R142, SRZ ;  /* 0x00000000008e7805 */ /* 0x000fe4000001ff00 */
[----:B------:R-:W-:Y:S02]  /*13e0*/  CS2R R140, SRZ ;  /* 0x00000000008c7805 */ /* 0x000fe4000001ff00 */
[----:B------:R-:W-:Y:S02]  /*13f0*/  CS2R R138, SRZ ;  /* 0x00000000008a7805 */ /* 0x000fe4000001ff00 */
[----:B------:R-:W-:Y:S01]  /*1400*/  CS2R R136, SRZ ;  /* 0x0000000000887805 */ /* 0x000fe2000001ff00 */
[----:B------:R-:W-:Y:S01]  /*1410*/  @UP0 ULDC UR4, c[0x0][0x44c] ;  /* 0x0001130000040ab9 */ /* 0x000fe20000000800 */
[----:B------:R-:W-:Y:S01]  /*1420*/  @UP0 ULDC UR8, c[0x0][0x450] ;  /* 0x0001140000080ab9 */ /* 0x000fe20000000800 */
[----:B------:R-:W-:Y:S01]  /*1430*/  UIMAD.WIDE.U32 UR4, UR6, UR4, URZ ;  /* 0x00000004060472a5 */ /* 0x000fe2000f8e003f */
[----:B------:R-:W-:Y:S01]  /*1440*/  CS2R R134, SRZ ;  /* 0x0000000000867805 */ /* 0x000fe2000001ff00 */
[----:B------:R-:W-:Y:S01]  /*1450*/  UIADD3 UR4, UR42, 0x5f, URZ ;  /* 0x0000005f2a047890 */ /* 0x000fe2000fffe03f */
[----:B------:R-:W-:Y:S01]  /*1460*/  CS2R R132, SRZ ;  /* 0x0000000000847805 */ /* 0x000fe2000001ff00 */
[----:B------:R-:W-:Y:S01]  /*1470*/  @UP0 USHF.R.U32.HI UR6, URZ, UR8, UR5 ;  /* 0x000000083f060299 */ /* 0x000fe20008011605 */
[----:B------:R-:W-:Y:S01]  /*1480*/  CS2R R130, SRZ ;  /* 0x0000000000827805 */ /* 0x000fe2000001ff00 */
[----:B------:R-:W-:Y:S01]  /*1490*/  UIMAD.WIDE UR4, UR4, 0x2aaaaaab, URZ ;  /* 0x2aaaaaab040478a5 */ /* 0x000fe2000f8e023f */
[----:B------:R-:W-:Y:S01]  /*14a0*/  CS2R R128, SRZ ;  /* 0x0000000000807805 */ /* 0x000fe2000001ff00 */
[----:B------:R-:W-:Y:S01]  /*14b0*/  UIADD3 UR6, UR7, UR6, URZ ;  /* 0x0000000607067290 */ /* 0x000fe2000fffe03f */
[----:B------:R-:W-:Y:S01]  /*14c0*/  CS2R R126, SRZ ;  /* 0x00000000007e7805 */ /* 0x000fe2000001ff00 */
[----:B------:R-:W-:Y:S01]  /*14d0*/  USHF.R.U32.HI UR4, URZ, 0x1f, UR5 ;  /* 0x0000001f3f047899 */ /* 0x000fe20008011605 */
[----:B------:R-:W-:Y:S01]  /*14e0*/  CS2R R124, SRZ ;  /* 0x00000000007c7805 */ /* 0x000fe2000001ff00 */
[----:B------:R-:W-:Y:S01]  /*14f0*/  UIMAD.WIDE UR6, UR6, 0x2aaaaaab, URZ ;  /* 0x2aaaaaab060678a5 */ /* 0x000fe2000f8e023f */
[----:B------:R-:W-:Y:S01]  /*1500*/  CS2R R122, SRZ ;  /* 0x00000000007a7805 */ /* 0x000fe2000001ff00 */
[----:B------:R-:W-:Y:S01]  /*1510*/  ULEA.HI.SX32 UR4, UR5, UR4, 0x1c ;  /* 0x0000000405047291 */ /* 0x000fe2000f8fe23f */
[----:B------:R-:W-:Y:S01]  /*1520*/  CS2R R120, SRZ ;  /* 0x0000000000787805 */ /* 0x000fe2000001ff00 */
[----:B------:R-:W-:Y:S01]  /*1530*/  USHF.R.U32.HI UR6, URZ, 0x1f, UR7 ;  /* 0x0000001f3f067899 */ /* 0x000fe20008011607 */
[----:B------:R-:W-:-:S02]  /*1540*/  CS2R R118, SRZ ;  /* 0x0000000000767805 */ /* 0x000fc4000001ff00 */
[----:B------:R-:W-:Y:S02]  /*1550*/  CS2R R116, SRZ ;  /* 0x0000000000747805 */ /* 0x000fe4000001ff00 */
[----:B------:R-:W-:Y:S01]  /*1560*/  CS2R R114, SRZ ;  /* 0x0000000000727805 */ /* 0x000fe2000001ff00 */
[----:B------:R-:W-:Y:S01]  /*1570*/  ULEA.HI.SX32 UR6, UR7, UR6, 0x1c ;  /* 0x0000000607067291 */ /* 0x000fe2000f8fe23f */
[----:B------:R-:W-:Y:S02]  /*1580*/  CS2R R112, SRZ ;  /* 0x0000000000707805 */ /* 0x000fe4000001ff00 */
[----:B------:R-:W-:Y:S02]  /*1590*/  CS2R R172, SRZ ;  /* 0x0000000000ac7805 */ /* 0x000fe4000001ff00 */
[----:B------:R-:W-:Y:S01]  /*15a0*/  CS2R R108, SRZ ;  /* 0x00000000006c7805 */ /* 0x000fe2000001ff00 */
[----:B------:R-:W-:Y:S01]  /*15b0*/  UISETP.LT.AND UP0, UPT, UR4, UR6, UPT ;  /* 0x000000060400728c */ /* 0x000fe2000bf01270 */
[----:B------:R-:W-:-:S02]  /*15c0*/  CS2R R170, SRZ ;  /* 0x0000000000aa7805 */ /* 0x000fc4000001ff00 */
[----:B------:R-:W-:Y:S02]  /*15d0*/  CS2R R104, SRZ ;  /* 0x0000000000687805 */ /* 0x000fe4000001ff00 */
[----:B------:R-:W-:Y:S01]  /*15e0*/  CS2R R168, SRZ ;  /* 0x0000000000a87805 */ /* 0x000fe2000001ff00 */
[----:B------:R-:W-:Y:S01]  /*15f0*/  USEL UR49, UR4, UR6, UP0 ;  /* 0x0000000604317287 */ /* 0x000fe20008000000 */
[----:B------:R-:W-:Y:S02]  /*1600*/  CS2R R100, SRZ ;  /* 0x0000000000647805 */ /* 0x000fe4000001ff00 */
[----:B------:R-:W-:Y:S02]  /*1610*/  CS2R R166, SRZ ;  /* 0x0000000000a67805 */ /* 0x000fe4000001ff00 */
[----:B------:R-:W-:Y:S01]  /*1620*/  CS2R R86, SRZ ;  /* 0x0000000000567805 */ /* 0x000fe2000001ff00 */
[----:B------:R-:W-:Y:S01]  /*1630*/  UISETP.GE.AND UP0, UPT, UR49, 0x1, UPT ;  /* 0x000000013100788c */ /* 0x000fe2000bf06270 */
[----:B------:R-:W-:-:S02]  /*1640*/  CS2R R96, SRZ ;  /* 0x0000000000607805 */ /* 0x000fc4000001ff00 */
[----:B------:R-:W-:Y:S02]  /*1650*/  CS2R R90, SRZ ;  /* 0x00000000005a7805 */ /* 0x000fe4000001ff00 */
[----:B------:R-:W-:Y:S02]  /*1660*/  CS2R R92, SRZ ;  /* 0x00000000005c7805 */ /* 0x000fe4000001ff00 */
[----:B------:R-:W-:Y:S02]  /*1670*/  CS2R R152, SRZ ;  /* 0x0000000000987805 */ /* 0x000fe4000001ff00 */
[----:B------:R-:W-:Y:S02]  /*1680*/  CS2R R88, SRZ ;  /* 0x0000000000587805 */ /* 0x000fe4000001ff00 */
[----:B------:R-:W-:Y:S02]  /*1690*/  PLOP3.LUT P1, PT, PT, PT, UP0, 0x80, 0x0 ;  /* 0x000000000000781c */ /* 0x000fe40003f2f008 */
        /* <DEDUP_REMOVED lines=63> */
.L_x_4600:
        /* <DEDUP_REMOVED lines=13> */
.L_x_4774:
[----:B0-----:R-:W-:Y:S01]  /*1b60*/  IMAD.U32 R0, RZ, RZ, UR48 ;  /* 0x00000030ff007e24 */ /* 0x001fe2000f8e00ff */
[----:B------:R-:W-:Y:S05]  /*1b70*/  WARPSYNC.ALL ;  /* 0x0000000000007948 */ /* 0x000fea0003800000 */
[----:B------:R0:W-:Y:S01]  /*1b80*/  BAR.SYNC.DEFER_BLOCKING R8, 0x100 ;  /* 0x000400080000751d */ /* 0x0001e20000010000 */
[----:B------:R-:W-:-:S13]  /*1b90*/  ISETP.NE.AND P0, PT, R0, 0x3, PT ;  /* 0x000000030000780c */ /* 0x000fda0003f05270 */
[----:B0-----:R-:W-:Y:S05]  /*1ba0*/  @!P0 BRA `(.L_x_4602) ;  /* 0x0000000000048947 */ /* 0x001fea0003800000 */
[----:B------:R-:W-:Y:S01]  /*1bb0*/  BPT.TRAP 0x1 ;  /* 0x000000040000795c */ /* 0x000fe20000300000 */
.L_x_4602:
[----:B------:R-:W-:Y:S02]  /*1bc0*/  IMAD.U32 R11, RZ, RZ, UR38 ;  /* 0x00000026ff0b7e24 */ /* 0x000fe4000f8e00ff */
[----:B------:R-:W-:-:S03]  /*1bd0*/  IMAD.U32 R6, RZ, RZ, UR37 ;  /* 0x00000025ff067e24 */ /* 0x000fc6000f8e00ff */
[----:B------:R-:W-:Y:S01]  /*1be0*/  SHF.L.U32 R11, R11, 0x1f, RZ ;  /* 0x0000001f0b0b7819 */ /* 0x000fe200000006ff */
[----:B------:R-:W-:-:S04]  /*1bf0*/  IMAD R6, R6, 0x8, R7 ;  /* 0x0000000806067824 */ /* 0x000fc800078e0207 */
[----:B------:R0:W1:Y:S01]  /*1c00*/  SYNCS.PHASECHK.TRANS64.TRYWAIT P1, [R6+URZ+0x22830], R11 ;  /* 0x0228300b060075a7 */ /* 0x000062000802017f */
[----:B------:R-:W-:Y:S05]  /*1c10*/  @!P0 BRA `(.L_x_4603) ;  /* 0x0000000000048947 */ /* 0x000fea0003800000 */
[----:B------:R-:W-:Y:S01]  /*1c20*/  BPT.TRAP 0x1 ;  /* 0x000000040000795c */ /* 0x000fe20000300000 */
.L_x_4603:
[----:B-1----:R-:W-:Y:S05]  /*1c30*/  @P1 BRA `(.L_x_4604) ;  /* 0x0000000000081947 */ /* 0x002fea0003800000 */
[----:B------:R-:W1:Y:S02]  /*1c40*/  SYNCS.PHASECHK.TRANS64.TRYWAIT P1, [R6+URZ+0x22830], R11 ;  /* 0x0228300b060075a7 */ /* 0x000e64000802017f */
[----:B-1----:R-:W-:Y:S05]  /*1c50*/  @!P1 BRA `(.L_x_4605) ;  /* 0x000000f800949947 */ /* 0x002fea0003800000 */
.L_x_4604:
        /* <DEDUP_REMOVED lines=8> */
[----:B------:R-:W-:Y:S01]  /*1ce0*/  VIADD R0, R16, UR39 ;  /* 0x0000002710007c36 */ /* 0x000fe20008000000 */
[----:B------:R-:W-:Y:S01]  /*1cf0*/  UMOV UR9, 0x40000040 ;  /* 0x4000004000097882 */ /* 0x000fe20000000000 */
[----:B------:R-:W-:Y:S01]  /*1d00*/  UMOV UR11, 0x40000040 ;  /* 0x40000040000b7882 */ /* 0x000fe20000000000 */
[----:B------:R-:W-:Y:S01]  /*1d10*/  UIADD3 UR12, UR16, 0x6, URZ ;  /* 0x00000006100c7890 */ /* 0x000fe2000fffe03f */
[----:B------:R-:W2:Y:S01]  /*1d20*/  S2R R14, SR_TID.X ;  /* 0x00000000000e7919 */ /* 0x000ea20000002100 */
[----:B------:R-:W-:Y:S01]  /*1d30*/  UIADD3 UR4, UR4, 0x1c400, URZ ;  /* 0x0001c40004047890 */ /* 0x000fe2000fffe03f */
[----:B------:R-:W-:Y:S01]  /*1d40*/  UMOV UR13, 0x40000040 ;  /* 0x40000040000d7882 */ /* 0x000fe20000000000 */
[----:B------:R-:W-:-:S02]  /*1d50*/  UMOV UR15, 0x40000040 ;  /* 0x40000040000f7882 */ /* 0x000fc40000000000 */
[----:B------:R-:W-:-:S04]  /*1d60*/  USHF.R.U32.HI UR4, URZ, 0x4, UR4 ;  /* 0x000000043f047899 */ /* 0x000fc80008011604 */
[----:B------:R-:W-:-:S04]  /*1d70*/  ULOP3.LUT UR4, UR4, 0x3fff, URZ, 0xc0, !UPT ;  /* 0x00003fff04047892 */ /* 0x000fc8000f8ec03f */
[----:B------:R-:W-:Y:S02]  /*1d80*/  ULOP3.LUT UR20, UR4, 0x10000, URZ, 0xfc, !UPT ;  /* 0x0001000004147892 */ /* 0x000fe4000f8efc3f */
[----:B------:R-:W-:Y:S02]  /*1d90*/  UIADD3 UR4, UR16, 0x2, URZ ;  /* 0x0000000210047890 */ /* 0x000fe4000fffe03f */
[----:B------:R-:W-:-:S04]  /*1da0*/  UIMAD UR18, UR37, 0x300, UR20 ;  /* 0x00000300251278a4 */ /* 0x000fc8000f8e0214 */
[----:B------:R-:W-:Y:S02]  /*1db0*/  UIADD3 UR6, UR18, 0x2, URZ ;  /* 0x0000000212067890 */ /* 0x000fe4000fffe03f */
[----:B------:R-:W-:Y:S02]  /*1dc0*/  UIADD3 UR10, UR18, 0x4, URZ ;  /* 0x00000004120a7890 */ /* 0x000fe4000fffe03f */
[----:B------:R-:W-:Y:S02]  /*1dd0*/  UIADD3 UR14, UR18, 0x6, URZ ;  /* 0x00000006120e7890 */ /* 0x000fe4000fffe03f */
[----:B------:R-:W-:Y:S03]  /*1de0*/  HGMMA.64x96x16.F32.BF16 R24, gdesc[UR16], RZ, !UPT, gsb0 ;  /* 0x01600000101879f0 */ /* 0x000fe6000c0018ff */
[----:B------:R-:W-:Y:S02]  /*1df0*/  WARPGROUP.DEPBAR.LE gsb0, 0x0 ;  /* 0x00008000000079c5 */ /* 0x000fe40000010000 */
[----:B------:R-:W-:-:S06]  /*1e00*/  WARPGROUP.ARRIVE ;  /* 0x00000000000079c5 */ /* 0x000fcc0000000000 */
[----:B------:R-:W-:Y:S01]  /*1e10*/  HGMMA.64x96x16.F32.BF16 R24, gdesc[UR4], R24, gsb0 ;  /* 0x01600000041879f0 */ /* 0x000fe20008001818 */
[----:B------:R-:W-:Y:S02]  /*1e20*/  ULDC UR6, c[0x0][0x448] ;  /* 0x0001120000067ab9 */ /* 0x000fe40000000800 */
[----:B------:R-:W-:-:S06]  /*1e30*/  UISETP.NE.AND UP0, UPT, UR6, 0x1, UPT ;  /* 0x000000010600788c */ /* 0x000fcc000bf05270 */
[----:B------:R-:W-:-:S05]  /*1e40*/  PLOP3.LUT P1, PT, PT, PT, UP0, 0x80, 0x0 ;  /* 0x000000000000781c */ /* 0x000fca0003f2f008 */
[----:B------:R-:W-:-:S08]  /*1e50*/  @UP0 ULDC UR6, c[0x0][0x44c] ;  /* 0x0001130000060ab9 */ /* 0x000fd00000000800 */
[----:B------:R-:W-:Y:S01]  /*1e60*/  @P1 IMAD.HI.U32 R3, R0, UR6, RZ ;  /* 0x0000000600031c27 */ /* 0x000fe2000f8e00ff */
[----:B------:R-:W-:-:S04]  /*1e70*/  @UP0 ULDC UR6, c[0x0][0x450] ;  /* 0x0001140000060ab9 */ /* 0x000fc80000000800 */
[----:B------:R-:W-:Y:S01]  /*1e80*/  @P1 SHF.R.U32.HI R0, RZ, UR6, R3 ;  /* 0x00000006ff001c19 */ /* 0x000fe20008011603 */
[----:B------:R-:W-:-:S04]  /*1e90*/  UIMAD UR6, UR49, -0x60, UR42 ;  /* 0xffffffa0310678a4 */ /* 0x000fc8000f8e022a */
[----:B------:R-:W3:Y:S01]  /*1ea0*/  SHFL.IDX PT, R5, R0, 0x1, 0x1c1f ;  /* 0x003c1f0000057f89 */ /* 0x000ee200000e0000 */
[----:B------:R-:W-:-:S03]  /*1eb0*/  UIADD3 UR6, UR6, 0x60, URZ ;  /* 0x0000006006067890 */ /* 0x000fc6000fffe03f */
[----:B------:R-:W4:Y:S03]  /*1ec0*/  SHFL.IDX PT, R0, R0, RZ, 0x1c1f ;  /* 0x001c1fff00007589 */ /* 0x000f2600000e0000 */
[----:B------:R-:W-:-:S04]  /*1ed0*/  IMAD.U32 R4, RZ, RZ, UR6 ;  /* 0x00000006ff047e24 */ /* 0x000fc8000f8e00ff */
[----:B------:R-:W-:Y:S02]  /*1ee0*/  IMAD R3, R17, -0x2, R4 ;  /* 0xfffffffe11037824 */ /* 0x000fe400078e0204 */
[----:B------:R-:W-:-:S05]  /*1ef0*/  IMAD.U32 R4, RZ, RZ, UR44 ;  /* 0x0000002cff047e24 */ /* 0x000fca000f8e00ff */
[----:B------:R-:W-:-:S04]  /*1f00*/  IADD3 R4, -R4, 0x1, R3 ;  /* 0x0000000104047810 */ /* 0x000fc80007ffe103 */
[----:B---3--:R-:W-:-:S04]  /*1f10*/  VIADDMNMX R5, R5, R4, R3, PT ;  /* 0x0000000405057246 */ /* 0x008fc80003800103 */
[C---:B------:R-:W-:Y:S02]  /*1f20*/  ISETP.GT.AND P2, PT, R5.reuse, RZ, PT ;  /* 0x000000ff0500720c */ /* 0x040fe40003f44270 */
[C---:B------:R-:W-:Y:S02]  /*1f30*/  ISETP.GT.AND P3, PT, R5.reuse, 0x1, PT ;  /* 0x000000010500780c */ /* 0x040fe40003f64270 */
[----:B------:R-:W-:Y:S02]  /*1f40*/  ISETP.GT.AND P4, PT, R5, 0x8, PT ;  /* 0x000000080500780c */ /* 0x000fe40003f84270 */
[----:B----4-:R-:W-:-:S04]  /*1f50*/  VIADDMNMX R3, R0, R4, R3, PT ;  /* 0x0000000400037246 */ /* 0x010fc80003800103 */
[----:B------:R-:W-:Y:S01]  /*1f60*/  ISETP.GT.AND P5, PT, R3, 0x8, PT ;  /* 0x000000080300780c */ /* 0x000fe20003fa4270 */
[----:B------:R-:W-:Y:S02]  /*1f70*/  WARPGROUP.DEPBAR.LE gsb0, 0x0 ;  /* 0x00008000000079c5 */ /* 0x000fe40000010000 */
[----:B------:R-:W-:-:S06]  /*1f80*/  WARPGROUP.ARRIVE ;  /* 0x00000000000079c5 */ /* 0x000fcc0000000000 */
[----:B------:R-:W-:Y:S01]  /*1f90*/  HGMMA.64x96x16.F32.BF16 R24, gdesc[UR8], R24, gsb0 ;  /* 0x01600000081879f0 */ /* 0x000fe20008001818 */
[----:B------:R-:W-:Y:S02]  /*1fa0*/  ULDC UR10, c[0x0][0x988] ;  /* 0x00026200000a7ab9 */ /* 0x000fe40000000800 */
[----:B------:R-:W-:Y:S02]  /*1fb0*/  WARPGROUP.DEPBAR.LE gsb0, 0x0 ;  /* 0x00008000000079c5 */ /* 0x000fe40000010000 */
        /* <DEDUP_REMOVED lines=330> */
.L_x_4606:
[----:B------:R2:W3:Y:S01]  /*3460*/  SYNCS.PHASECHK.TRANS64.TRYWAIT P3, [R6+URZ+0x22850], R11 ;  /* 0x0228500b060075a7 */ /* 0x0004e2000806017f */
[----:B------:R-:W-:Y:S05]  /*3470*/  @!P0 BRA `(.L_x_4607) ;  /* 0x0000000000048947 */ /* 0x000fea0003800000 */
[----:B------:R-:W-:Y:S01]  /*3480*/  BPT.TRAP 0x1 ;  /* 0x000000040000795c */ /* 0x000fe20000300000 */
.L_x_4607:
[----:B---3--:R-:W-:Y:S05]  /*3490*/  @P3 BRA `(.L_x_4608) ;  /* 0x0000000000083947 */ /* 0x008fea0003800000 */
[----:B------:R-:W3:Y:S02]  /*34a0*/  SYNCS.PHASECHK.TRANS64.TRYWAIT P3, [R6+URZ+0x22850], R11 ;  /* 0x0228500b060075a7 */ /* 0x000ee4000806017f */
[----:B---3--:R-:W-:Y:S05]  /*34b0*/  @!P3 BRA `(.L_x_4609) ;  /* 0x000000e00090b947 */ /* 0x008fea0003800000 */
.L_x_4608:
[----:B------:R-:W-:Y:S01]  /*34c0*/  R2UR UR6, R7 ;  /* 0x00000000070672ca */ /* 0x000fe200000e0000 */
[----:B------:R4:W-:Y:S01]  /*34d0*/  BAR.SYNC.DEFER_BLOCKING R8, 0x100 ;  /* 0x000400080000751d */ /* 0x0009e20000010000 */
[----:B------:R-:W-:Y:S01]  /*34e0*/  UIADD3 UR23, UR49, -0x2, URZ ;  /* 0xfffffffe31177890 */ /* 0x000fe2000fffe03f */
[----:B0123--:R-:W-:-:S04]  /*34f0*/  @!P2 VIADD R6, R6, 0x22860 ;  /* 0x000228600606a836 */ /* 0x00ffc80000000000 */
        /* <DEDUP_REMOVED lines=45> */
[----:B------:R-:W-:-:S04]  /*37d0*/  UIADD3 UR6, UR11, UR42, -UR44 ;  /* 0x0000002a0b067290 */ /* 0x000fc8000fffe82c */
        /* <DEDUP_REMOVED lines=12> */
[----:B------:R-:W-:-:S07]  /*38a0*/  IMAD.MOV.U32 R8, RZ, RZ, R5 ;  /* 0x000000ffff087224 */ /* 0x000fce00078e0005 */
.L_x_4619:
[----:B------:R-:W-:-:S04]  /*38b0*/  UIADD3 UR37, UR37, 0x1, URZ ;  /* 0x0000000125257890 */ /* 0x000fc8000fffe03f */
[----:B------:R-:W-:-:S04]  /*38c0*/  UISETP.NE.AND UP1, UPT, UR37, 0x2, UPT ;  /* 0x000000022500788c */ /* 0x000fc8000bf25270 */
[----:B------:R-:W-:Y:S02]  /*38d0*/  USEL UR6, URZ, 0x1, UP1 ;  /* 0x000000013f067887 */ /* 0x000fe40008800000 */
[----:B------:R-:W-:Y:S02]  /*38e0*/  USEL UR37, UR37, URZ, UP1 ;  /* 0x0000003f25257287 */ /* 0x000fe40008800000 */
[----:B------:R-:W-:Y:S01]  /*38f0*/  ULOP3.LUT UR38, UR38, UR6, URZ, 0x3c, !UPT ;  /* 0x0000000626267292 */ /* 0x000fe2000f8e3c3f */
[----:B0-----:R-:W-:Y:S11]  /*3900*/  @!P0 BRA `(.L_x_4611) ;  /* 0x0000000000048947 */ /* 0x001ff60003800000 */
[----:B------:R-:W-:Y:S01]  /*3910*/  BPT.TRAP 0x1 ;  /* 0x000000040000795c */ /* 0x000fe20000300000 */
.L_x_4611:
        /* <DEDUP_REMOVED lines=9> */
.L_x_4612:
[----:B-1----:R-:W-:Y:S05]  /*39b0*/  @P3 BRA `(.L_x_4613) ;  /* 0x0000000000083947 */ /* 0x002fea0003800000 */
[----:B------:R-:W1:Y:S02]  /*39c0*/  SYNCS.PHASECHK.TRANS64.TRYWAIT P3, [UR25+0x22830], R6 ;  /* 0x02283006ff0075a7 */ /* 0x000e640008060159 */
[----:B-1----:R-:W-:Y:S05]  /*39d0*/  @!P3 BRA `(.L_x_4614) ;  /* 0x000000dc005cb947 */ /* 0x002fea0003800000 */
.L_x_4613:
[----:B------:R-:W-:Y:S01]  /*39e0*/  UIMAD UR18, UR37, 0x300, UR20 ;  /* 0x00000300251278a4 */ /* 0x000fe2000f8e0214 */
[----:B------:R-:W-:Y:S01]  /*39f0*/  WARPGROUP.ARRIVE ;  /* 0x00000000000079c5 */ /* 0x000fe20000000000 */
[----:B------:R-:W-:Y:S01]  /*3a00*/  UMOV UR19, 0x40000040 ;  /* 0x4000004000137882 */ /* 0x000fe20000000000 */
[----:B------:R-:W-:Y:S01]  /*3a10*/  UMOV UR7, 0x40000040 ;  /* 0x4000004000077882 */ /* 0x000fe20000000000 */
[----:B------:R-:W-:Y:S01]  /*3a20*/  UIADD3 UR6, UR18, 0x2, URZ ;  /* 0x0000000212067890 */ /* 0x000fe2000fffe03f */
[----:B------:R-:W-:Y:S01]  /*3a30*/  VIADD R10, R16, UR39 ;  /* 0x00000027100a7c36 */ /* 0x000fe20008000000 */
[----:B------:R-:W-:Y:S01]  /*3a40*/  UIADD3 UR10, UR18, 0x4, URZ ;  /* 0x00000004120a7890 */ /* 0x000fe2000fffe03f */
[----:B------:R-:W-:Y:S01]  /*3a50*/  IMAD.MOV.U32 R12, RZ, RZ, -0x2 ;  /* 0xfffffffeff0c7424 */ /* 0x000fe200078e00ff */
[----:B------:R-:W-:Y:S01]  /*3a60*/  UMOV UR11, 0x40000040 ;  /* 0x40000040000b7882 */ /* 0x000fe20000000000 */
[----:B------:R-:W-:Y:S01]  /*3a70*/  HGMMA.64x96x16.F32.BF16 R152, gdesc[UR16], RZ, !UPT, gsb0 ;  /* 0x01600000109879f0 */ /* 0x000fe2000c0018ff */
[----:B------:R-:W-:-:S02]  /*3a80*/  UIADD3 UR14, UR18, 0x6, URZ ;  /* 0x00000006120e7890 */ /* 0x000fc4000fffe03f */
[----:B------:R-:W2:Y:S01]  /*3a90*/  S2R R210, SR_TID.X ;  /* 0x0000000000d27919 */ /* 0x000ea20000002100 */
[----:B------:R-:W-:Y:S01]  /*3aa0*/  UMOV UR15, 0x40000040 ;  /* 0x40000040000f7882 */ /* 0x000fe20000000000 */
[----:B--2---:R-:W-:Y:S01]  /*3ab0*/  SHF.R.U32.HI R210, RZ, 0x7, R210 ;  /* 0x00000007ffd27819 */ /* 0x004fe200000116d2 */
[----:B------:R-:W-:Y:S02]  /*3ac0*/  WARPGROUP.DEPBAR.LE gsb0, 0x0 ;  /* 0x00008000000079c5 */ /* 0x000fe40000010000 */
[----:B------:R-:W-:-:S06]  /*3ad0*/  WARPGROUP.ARRIVE ;  /* 0x00000000000079c5 */ /* 0x000fcc0000000000 */
[----:B------:R-:W-:Y:S01]  /*3ae0*/  HGMMA.64x96x16.F32.BF16 R152, gdesc[UR4], R152, gsb0 ;  /* 0x01600000049879f0 */ /* 0x000fe20008001898 */
[----:B------:R-:W-:Y:S02]  /*3af0*/  @UP0 ULDC UR6, c[0x0][0x44c] ;  /* 0x0001130000060ab9 */ /* 0x000fe40000000800 */
[----:B------:R-:W-:Y:S01]  /*3b00*/  @P1 IMAD.HI.U32 R4, R10, UR6, RZ ;  /* 0x000000060a041c27 */ /* 0x000fe2000f8e00ff */
[----:B------:R-:W-:-:S04]  /*3b10*/  @UP0 ULDC UR6, c[0x0][0x450] ;  /* 0x0001140000060ab9 */ /* 0x000fc80000000800 */
[----:B------:R-:W-:Y:S01]  /*3b20*/  @P1 SHF.R.U32.HI R10, RZ, UR6, R4 ;  /* 0x00000006ff0a1c19 */ /* 0x000fe20008011604 */
[----:B------:R-:W-:Y:S02]  /*3b30*/  UMOV UR6, 0x1 ;  /* 0x0000000100067882 */ /* 0x000fe40000000000 */
[----:B------:R-:W-:Y:S02]  /*3b40*/  UIMAD UR6, UR23, -0x60, UR6 ;  /* 0xffffffa0170678a4 */ /* 0x000fe4000f8e0206 */
[----:B------:R-:W2:Y:S04]  /*3b50*/  SHFL.IDX PT, R4, R10, 0x1, 0x1c1f ;  /* 0x003c1f000a047f89 */ /* 0x000ea800000e0000 */
[----:B------:R-:W-:Y:S01]  /*3b60*/  IMAD R21, R17, R12, UR6 ;  /* 0x0000000611157e24 */ /* 0x000fe2000f8e020c */
[----:B------:R-:W3:Y:S01]  /*3b70*/  SHFL.IDX PT, R10, R10, RZ, 0x1c1f ;  /* 0x001c1fff0a0a7589 */ /* 0x000ee200000e0000 */
[----:B------:R-:W-:-:S05]  /*3b80*/  IMAD.U32 R12, RZ, RZ, UR44 ;  /* 0x0000002cff0c7e24 */ /* 0x000fca000f8e00ff */
[----:B------:R-:W-:-:S05]  /*3b90*/  IADD3 R21, -R12, UR42, R21 ;  /* 0x0000002a0c157c10 */ /* 0x000fca000fffe115 */
[----:B--2---:R-:W-:-:S05]  /*3ba0*/  IMAD.IADD R4, R21, 0x1, R4 ;  /* 0x0000000115047824 */ /* 0x004fca00078e0204 */
[C---:B------:R-:W-:Y:S01]  /*3bb0*/  ISETP.GT.AND P3, PT, R4.reuse, RZ, PT ;  /* 0x000000ff0400720c */ /* 0x040fe20003f64270 */
[----:B---3--:R-:W-:Y:S01]  /*3bc0*/  IMAD.IADD R21, R21, 0x1, R10 ;  /* 0x0000000115157824 */ /* 0x008fe200078e020a */
[----:B------:R-:W-:-:S04]  /*3bd0*/  ISETP.GT.AND P4, PT, R4, 0x1, PT ;  /* 0x000000010400780c */ /* 0x000fc80003f84270 */
        /* <DEDUP_REMOVED lines=476> */
.L_x_4615:
[----:B------:R1:W2:Y:S01]  /*59a0*/  SYNCS.PHASECHK.TRANS64.TRYWAIT P3, [UR25+0x22850], R6 ;  /* 0x02285006ff0075a7 */ /* 0x0002a20008060159 */
[----:B------:R-:W-:Y:S05]  /*59b0*/  @!P0 BRA `(.L_x_4616) ;  /* 0x0000000000048947 */ /* 0x000fea0003800000 */
[----:B------:R-:W-:Y:S01]  /*59c0*/  BPT.TRAP 0x1 ;  /* 0x000000040000795c */ /* 0x000fe20000300000 */
.L_x_4616:
[----:B--2---:R-:W-:Y:S05]  /*59d0*/  @P3 BRA `(.L_x_4617) ;  /* 0x0000000000083947 */ /* 0x004fea0003800000 */
[----:B------:R-:W2:Y:S02]  /*59e0*/  SYNCS.PHASECHK.TRANS64.TRYWAIT P3, [UR25+0x22850], R6 ;  /* 0x02285006ff0075a7 */ /* 0x000ea40008060159 */
[----:B--2---:R-:W-:Y:S05]  /*59f0*/  @!P3 BRA `(.L_x_4618) ;  /* 0x000000bc006cb947 */ /* 0x004fea0003800000 */
.L_x_4617:
        /* <DEDUP_REMOVED lines=49> */
.L_x_4610:
[----:B------:R-:W-:-:S13]  /*5d10*/  ISETP.LE.AND P1, PT, RZ, UR23, PT ;  /* 0x00000017ff007c0c */ /* 0x000fda000bf23270 */
[----:B------:R-:W-:Y:S05]  /*5d20*/  @!P1 BRA `(.L_x_4620) ;  /* 0x0000001c004c9947 */ /* 0x000fea0003800000 */
[----:B------:R-:W-:Y:S01]  /*5d30*/  IMAD.MOV.U32 R211, RZ, RZ, R4 ;  /* 0x000000ffffd37224 */ /* 0x000fe200078e0004 */
[----:B------:R-:W-:Y:S01]  /*5d40*/  ULDC UR22, c[0x0][0x988] ;  /* 0x0002620000167ab9 */ /* 0x000fe20000000800 */
[----:B------:R-:W-:-:S07]  /*5d50*/  IMAD.MOV.U32 R7, RZ, RZ, R5 ;  /* 0x000000ffff077224 */ /* 0x000fce00078e0005 */
.L_x_4629:
[----:B------:R-:W-:-:S04]  /*5d60*/  UIADD3 UR37, UR37, 0x1, URZ ;  /* 0x0000000125257890 */ /* 0x000fc8000fffe03f */
[----:B------:R-:W-:-:S04]  /*5d70*/  UISETP.NE.AND UP0, UPT, UR37, 0x2, UPT ;  /* 0x000000022500788c */ /* 0x000fc8000bf05270 */
[----:B------:R-:W-:Y:S02]  /*5d80*/  USEL UR6, URZ, 0x1, UP0 ;  /* 0x000000013f067887 */ /* 0x000fe40008000000 */
[----:B------:R-:W-:Y:S02]  /*5d90*/  USEL UR37, UR37, URZ, UP0 ;  /* 0x0000003f25257287 */ /* 0x000fe40008000000 */
[----:B------:R-:W-:Y:S01]  /*5da0*/  ULOP3.LUT UR38, UR38, UR6, URZ, 0x3c, !UPT ;  /* 0x0000000626267292 */ /* 0x000fe2000f8e3c3f */
[----:B-1----:R-:W-:Y:S11]  /*5db0*/  @!P0 BRA `(.L_x_4621) ;  /* 0x0000000000048947 */ /* 0x002ff60003800000 */
[----:B------:R-:W-:Y:S01]  /*5dc0*/  BPT.TRAP 0x1 ;  /* 0x000000040000795c */ /* 0x000fe20000300000 */
.L_x_4621:
        /* <DEDUP_REMOVED lines=9> */
.L_x_4622:
[----:B-1----:R-:W-:Y:S05]  /*5e60*/  @P1 BRA `(.L_x_4623) ;  /* 0x0000000000081947 */ /* 0x002fea0003800000 */
[----:B------:R-:W1:Y:S02]  /*5e70*/  SYNCS.PHASECHK.TRANS64.TRYWAIT P1, [UR24+0x22830], R6 ;  /* 0x02283006ff0075a7 */ /* 0x000e640008020158 */
[----:B-1----:R-:W-:Y:S05]  /*5e80*/  @!P1 BRA `(.L_x_4624) ;  /* 0x000000b8005c9947 */ /* 0x002fea0003800000 */
.L_x_4623:
        /* <DEDUP_REMOVED lines=14> */
[----:B------:R-:W-:Y:S03]  /*5f70*/  HGMMA.64x96x16.F32.BF16 R152, gdesc[UR4], R152, gsb0 ;  /* 0x01600000049879f0 */ /* 0x000fe60008001898 */
        /* <DEDUP_REMOVED lines=376> */
.L_x_4625:
[----:B------:R1:W2:Y:S01]  /*7700*/  SYNCS.PHASECHK.TRANS64.TRYWAIT P1, [UR24+0x22850], R6 ;  /* 0x02285006ff0075a7 */ /* 0x0002a20008020158 */
[----:B------:R-:W-:Y:S05]  /*7710*/  @!P0 BRA `(.L_x_4626) ;  /* 0x0000000000048947 */ /* 0x000fea0003800000 */
[----:B------:R-:W-:Y:S01]  /*7720*/  BPT.TRAP 0x1 ;  /* 0x000000040000795c */ /* 0x000fe20000300000 */
.L_x_4626:
[----:B--2---:R-:W-:Y:S05]  /*7730*/  @P1 BRA `(.L_x_4627) ;  /* 0x0000000000081947 */ /* 0x004fea0003800000 */
[----:B------:R-:W2:Y:S02]  /*7740*/  SYNCS.PHASECHK.TRANS64.TRYWAIT P1, [UR24+0x22850], R6 ;  /* 0x02285006ff0075a7 */ /* 0x000ea40008020158 */
[----:B--2---:R-:W-:Y:S05]  /*7750*/  @!P1 BRA `(.L_x_4628) ;  /* 0x000000a000409947 */ /* 0x004fea0003800000 */
.L_x_4627:
        /* <DEDUP_REMOVED lines=48> */
.L_x_4620:
[----:B01----:R-:W0:Y:S01]  /*7a60*/  SHFL.BFLY PT, R6, R3, 0x2, 0x1f ;  /* 0x0c401f0003067f89 */ /* 0x003e2200000e0000 */
[----:B------:R-:W-:Y:S01]  /*7a70*/  UIADD3 UR37, UR37, 0x1, URZ ;  /* 0x0000000125257890 */ /* 0x000fe2000fffe03f */
[----:B------:R-:W-:Y:S01]  /*7a80*/  IMAD.U32 R14, RZ, RZ, UR10 ;  /* 0x0000000aff0e7e24 */ /* 0x000fe2000f8e00ff */
[----:B------:R1:W-:Y:S06]  /*7a90*/  BAR.ARV R9, 0x100 ;  /* 0x000400090000751d */ /* 0x0003ec0000002000 */
[----:B------:R-:W-:Y:S02]  /*7aa0*/  UISETP.NE.AND UP0, UPT, UR37, 0x2, UPT ;  /* 0x000000022500788c */ /* 0x000fe4000bf05270 */
[----:B------:R-:W-:Y:S06]  /*7ab0*/  BAR.ARV 0x8, 0x180 ;  /* 0x0206000000007b1d */ /* 0x000fec0000002000 */
[----:B------:R-:W-:Y:S01]  /*7ac0*/  USEL UR4, URZ, 0x1, UP0 ;  /* 0x000000013f047887 */ /* 0x000fe20008000000 */
[----:B------:R-:W-:Y:S01]  /*7ad0*/  PLOP3.LUT P0, PT, PT, PT, PT, 0x8, 0x0 ;  /* 0x000000000000781c */ /* 0x000fe20003f0e170 */
[----:B------:R-:W2:Y:S01]  /*7ae0*/  SHFL.BFLY PT, R11, R0, 0x2, 0x1f ;  /* 0x0c401f00000b7f89 */ /* 0x000ea200000e0000 */
[----:B------:R-:W-:-:S02]  /*7af0*/  UIADD3 UR47, UR47, 0x1, URZ ;  /* 0x000000012f2f7890 */ /* 0x000fc4000fffe03f */
[----:B------:R-:W-:Y:S01]  /*7b00*/  USEL UR37, UR37, URZ, UP0 ;  /* 0x0000003f25257287 */ /* 0x000fe20008000000 */
[----:B0-----:R-:W-:Y:S01]  /*7b10*/  FADD.FTZ R6, R6, R3 ;  /* 0x0000000306067221 */ /* 0x001fe20000010000 */
[----:B------:R-:W-:Y:S01]  /*7b20*/  IMAD.MOV.U32 R3, RZ, RZ, -0x800000 ;  /* 0xff800000ff037424 */ /* 0x000fe200078e00ff */
[----:B------:R-:W-:-:S03]  /*7b30*/  ULOP3.LUT UR38, UR38, UR4, URZ, 0x3c, !UPT ;  /* 0x0000000426267292 */ /* 0x000fc6000f8e3c3f */
[----:B------:R-:W0:Y:S01]  /*7b40*/  SHFL.BFLY PT, R7, R6, 0x1, 0x1f ;  /* 0x0c201f0006077f89 */ /* 0x000e2200000e0000 */
[----:B--2---:R-:W-:Y:S01]  /*7b50*/  FADD.FTZ R11, R11, R0 ;  /* 0x000000000b0b7221 */ /* 0x004fe20000010000 */
[----:B------:R-:W-:-:S04]  /*7b60*/  IMAD.MOV.U32 R0, RZ, RZ, RZ ;  /* 0x000000ffff007224 */ /* 0x000fc800078e00ff */
[----:B------:R-:W2:Y:S01]  /*7b70*/  SHFL.BFLY PT, R8, R11, 0x1, 0x1f ;  /* 0x0c201f000b087f89 */ /* 0x000ea200000e0000 */
[----:B0-----:R-:W-:Y:S01]  /*7b80*/  FADD.FTZ R12, R6, R7 ;  /* 0x00000007060c7221 */ /* 0x001fe20000010000 */
[----:B------:R-:W-:Y:S02]  /*7b90*/  IMAD.MOV.U32 R7, RZ, RZ, RZ ;  /* 0x000000ffff077224 */ /* 0x000fe400078e00ff */
[----:B------:R-:W-:Y:S02]  /*7ba0*/  IMAD.U32 R6, RZ, RZ, UR10 ;  /* 0x0000000aff067e24 */ /* 0x000fe4000f8e00ff */
[----:B------:R-:W-:-:S13]  /*7bb0*/  FSETP.NE.FTZ.AND P1, PT, R12, RZ, PT ;  /* 0x000000ff0c00720b */ /* 0x000fda0003f35000 */
[----:B------:R-:W0:Y:S01]  /*7bc0*/  @P1 MUFU.RCP R7, R12 ;  /* 0x0000000c00071308 */ /* 0x000e220000001000 */
[----:B------:R-:W-:Y:S01]  /*7bd0*/  @P1 FMUL.FTZ R6, R6, 0.69314718246459960938 ;  /* 0x3f31721806061820 */ /* 0x000fe20000410000 */
[----:B--2---:R-:W-:Y:S01]  /*7be0*/  FADD.FTZ R13, R11, R8 ;  /* 0x000000080b0d7221 */ /* 0x004fe20000010000 */
[----:B------:R-:W-:-:S04]  /*7bf0*/  IMAD.MOV.U32 R8, RZ, RZ, -0x800000 ;  /* 0xff800000ff087424 */ /* 0x000fc800078e00ff */
[----:B------:R-:W-:Y:S01]  /*7c00*/  FSETP.NE.FTZ.AND P2, PT, R13, RZ, PT ;  /* 0x000000ff0d00720b */ /* 0x000fe20003f55000 */
        /* <DEDUP_REMOVED lines=64> */
[----:B------:R-:W0:Y:S01]  /*8010*/  @P2 MUFU.LG2 R11, R13 ;  /* 0x0000000d000b2308 */ /* 0x000e220000000c00 */
[----:B------:R-:W-:-:S07]  /*8020*/  @P2 FMUL.FTZ R14, R14, 0.69314718246459960938 ;  /* 0x3f3172180e0e2820 */ /* 0x000fce0000410000 */
[----:B------:R-:W2:Y:S08]  /*8030*/  @P1 MUFU.LG2 R7, R12 ;  /* 0x0000000c00071308 */ /* 0x000eb00000000c00 */
[----:B------:R-:W3:Y:S01]  /*8040*/  @P2 MUFU.RCP R0, R13 ;  /* 0x0000000d00002308 */ /* 0x000ee20000001000 */
[----:B0-----:R-:W-:-:S04]  /*8050*/  @P2 FMUL.FTZ R11, R11, 0.69314718246459960938 ;  /* 0x3f3172180b0b2820 */ /* 0x001fc80000410000 */
[----:B------:R-:W-:Y:S01]  /*8060*/  @P2 FFMA.FTZ R3, R14, R4, R11 ;  /* 0x000000040e032223 */ /* 0x000fe2000001000b */
[----:B--2---:R-:W-:-:S04]  /*8070*/  @P1 FMUL.FTZ R7, R7, 0.69314718246459960938 ;  /* 0x3f31721807071820 */ /* 0x004fc80000410000 */
[----:B------:R-:W-:Y:S01]  /*8080*/  @P1 FFMA.FTZ R8, R6, R5, R7 ;  /* 0x0000000506081223 */ /* 0x000fe20000010007 */
        /* <DEDUP_REMOVED lines=63> */
[----:B------:R-:W-:-:S07]  /*8480*/  FMUL.FTZ R0, R151, R0 ;  /* 0x0000000097007220 */ /* 0x000fce0000410000 */
.L_x_4599:
        /* <DEDUP_REMOVED lines=43> */
[C---:B------:R-:W-:Y:S02]  /*8740*/  LOP3.LUT R11, R110.reuse, 0x380, RZ, 0xc0, !PT ;  /* 0x000003806e0b7812 */ /* 0x040fe400078ec0ff */
        /* <DEDUP_REMOVED lines=32> */
[----:B------:R-:W-:Y:S01]  /*8950*/  LOP3.LUT R110, R11, R110, RZ, 0x3c, !PT ;  /* 0x0000006e0b6e7212 */ /* 0x000fe200078e3cff */
[----:B------:R-:W-:Y:S01]  /*8960*/  IMAD.X R11, RZ, RZ, R111, P1 ;  /* 0x000000ffff0b7224 */ /* 0x000fe200008e066f */
[----:B------:R-:W-:-:S02]  /*8970*/  LOP3.LUT R30, R181, 0x380, RZ, 0xc0, !PT ;  /* 0x00000380b51e7812 */ /* 0x000fc400078ec0ff */
[----:B------:R-:W-:Y:S02]  /*8980*/  SHF.R.U64 R12, R12, 0x3, RZ ;  /* 0x000000030c0c7819 */ /* 0x000fe400000012ff */
[----:B------:R-:W-:Y:S02]  /*8990*/  LOP3.LUT R38, R183, 0x380, RZ, 0xc0, !PT ;  /* 0x00000380b7267812 */ /* 0x000fe400078ec0ff */
[----:B------:R-:W-:Y:S02]  /*89a0*/  SHF.R.U64 R14, R14, 0x3, RZ ;  /* 0x000000030e0e7819 */ /* 0x000fe400000012ff */
[----:B------:R-:W-:Y:S02]  /*89b0*/  LOP3.LUT R46, R185, 0x380, RZ, 0xc0, !PT ;  /* 0x00000380b92e7812 */ /* 0x000fe400078ec0ff */
[----:B------:R-:W-:Y:S02]  /*89c0*/  SHF.R.U64 R20, R20, 0x3, RZ ;  /* 0x0000000314147819 */ /* 0x000fe400000012ff */
[----:B------:R-:W-:-:S02]  /*89d0*/  LOP3.LUT R54, R187, 0x380, RZ, 0xc0, !PT ;  /* 0x00000380bb367812 */ /* 0x000fc400078ec0ff */
[----:B------:R-:W-:Y:S02]  /*89e0*/  SHF.R.U64 R30, R30, 0x3, RZ ;  /* 0x000000031e1e7819 */ /* 0x000fe400000012ff */
[----:B------:R-:W-:Y:S02]  /*89f0*/  LOP3.LUT R62, R189, 0x380, RZ, 0xc0, !PT ;  /* 0x00000380bd3e7812 */ /* 0x000fe400078ec0ff */
[----:B------:R-:W-:Y:S02]  /*8a00*/  LOP3.LUT R98, R197, 0x380, RZ, 0xc0, !PT ;  /* 0x00000380c5627812 */ /* 0x000fe400078ec0ff */
[----:B------:R-:W-:Y:S01]  /*8a10*/  MOV R110, R110 ;  /* 0x0000006e006e7202 */ /* 0x000fe20000000f00 */
[----:B------:R-:W-:Y:S01]  /*8a20*/  BAR.SYNC.DEFER_BLOCKING 0x1, 0x100 ;  /* 0x0044000000007b1d */ /* 0x000fe20000010000 */
[----:B------:R-:W-:Y:S02]  /*8a30*/  LOP3.LUT R12, R12, R175, RZ, 0x3c, !PT ;  /* 0x000000af0c0c7212 */ /* 0x000fe400078e3cff */
[----:B------:R-:W-:-:S02]  /*8a40*/  SHF.R.U64 R38, R38, 0x3, RZ ;  /* 0x0000000326267819 */ /* 0x000fc400000012ff */
[----:B------:R-:W-:Y:S02]  /*8a50*/  LOP3.LUT R70, R191, 0x380, RZ, 0xc0, !PT ;  /* 0x00000380bf467812 */ /* 0x000fe400078ec0ff */
        /* <DEDUP_REMOVED lines=8> */
[----:B------:R-:W-:Y:S01]  /*8ae0*/  SHF.R.U64 R62, R62, 0x3, RZ ;  /* 0x000000033e3e7819 */ /* 0x000fe200000012ff */
[----:B------:R-:W-:Y:S01]  /*8af0*/  STSM.16.M88.4 [R110], R24 ;  /* 0x000000186e007844 */ /* 0x000fe20000000200 */
[----:B------:R-:W-:Y:S02]  /*8b00*/  SHF.R.U64 R98, R98, 0x3, RZ ;  /* 0x0000000362627819 */ /* 0x000fe400000012ff */
[----:B------:R-:W-:-:S02]  /*8b10*/  LOP3.LUT R38, R38, R183, RZ, 0x3c, !PT ;  /* 0x000000b726267212 */ /* 0x000fc400078e3cff */
[----:B------:R-:W-:Y:S02]  /*8b20*/  SHF.R.U64 R70, R70, 0x3, RZ ;  /* 0x0000000346467819 */ /* 0x000fe400000012ff */
[----:B------:R-:W-:Y:S02]  /*8b30*/  LOP3.LUT R102, R6, 0x380, RZ, 0xc0, !PT ;  /* 0x0000038006667812 */ /* 0x000fe400078ec0ff */
[----:B------:R-:W-:Y:S02]  /*8b40*/  SHF.R.U64 R111, R111, 0x3, RZ ;  /* 0x000000036f6f7819 */ /* 0x000fe400000012ff */
[----:B------:R-:W-:Y:S02]  /*8b50*/  MOV R28, R12 ;  /* 0x0000000c001c7202 */ /* 0x000fe40000000f00 */
[----:B------:R-:W-:Y:S02]  /*8b60*/  LOP3.LUT R46, R46, R185, RZ, 0x3c, !PT ;  /* 0x000000b92e2e7212 */ /* 0x000fe400078e3cff */
[----:B------:R-:W-:Y:S01]  /*8b70*/  SHF.R.U64 R78, R78, 0x3, RZ ;  /* 0x000000034e4e7819 */ /* 0x000fe200000012ff */
[----:B------:R-:W-:Y:S01]  /*8b80*/  STSM.16.M88.4 [R28], R32 ;  /* 0x000000201c007844 */ /* 0x000fe20000000200 */
[----:B------:R-:W-:-:S02]  /*8b90*/  MOV R14, R14 ;  /* 0x0000000e000e7202 */ /* 0x000fc40000000f00 */
[----:B------:R-:W-:Y:S02]  /*8ba0*/  LOP3.LUT R54, R54, R187, RZ, 0x3c, !PT ;  /* 0x000000bb36367212 */ /* 0x000fe400078e3cff */
[----:B------:R-:W-:Y:S01]  /*8bb0*/  SHF.R.U64 R94, R94, 0x3, RZ ;  /* 0x000000035e5e7819 */ /* 0x000fe200000012ff */
[----:B------:R-:W-:Y:S01]  /*8bc0*/  STSM.16.M88.4 [R14], R40 ;  /* 0x000000280e007844 */ /* 0x000fe20000000200 */
[----:B------:R-:W-:Y:S02]  /*8bd0*/  LOP3.LUT R175, R174, 0x380, RZ, 0xc0, !PT ;  /* 0x00000380aeaf7812 */ /* 0x000fe400078ec0ff */
[----:B------:R-:W-:Y:S02]  /*8be0*/  MOV R20, R20 ;  /* 0x0000001400147202 */ /* 0x000fe40000000f00 */
[----:B------:R-:W-:Y:S02]  /*8bf0*/  LOP3.LUT R62, R62, R189, RZ, 0x3c, !PT ;  /* 0x000000bd3e3e7212 */ /* 0x000fe400078e3cff */
[----:B------:R-:W-:Y:S01]  /*8c00*/  LOP3.LUT R98, R98, R197, RZ, 0x3c, !PT ;  /* 0x000000c562627212 */ /* 0x000fe200078e3cff */
[----:B------:R-:W-:Y:S01]  /*8c10*/  STSM.16.M88.4 [R20], R48 ;  /* 0x0000003014007844 */ /* 0x000fe20000000200 */
[----:B------:R-:W-:-:S02]  /*8c20*/  MOV R30, R30 ;  /* 0x0000001e001e7202 */ /* 0x000fc40000000f00 */
[----:B------:R-:W-:Y:S02]  /*8c30*/  F2FP.BF16.F32.PACK_AB R59, R158, R59 ;  /* 0x0000003b9e3b723e */ /* 0x000fe400000010ff */
[----:B------:R-:W-:Y:S02]  /*8c40*/  F2FP.BF16.F32.PACK_AB R65, R157, R66 ;  /* 0x000000429d41723e */ /* 0x000fe400000010ff */
[----:B------:R-:W-:Y:S01]  /*8c50*/  F2FP.BF16.F32.PACK_AB R72, R73, R72 ;  /* 0x000000484948723e */ /* 0x000fe200000010ff */
[----:B------:R-:W-:Y:S01]  /*8c60*/  STSM.16.M88.4 [R30], R56 ;  /* 0x000000381e007844 */ /* 0x000fe20000000200 */
[----:B------:R-:W-:Y:S02]  /*8c70*/  LOP3.LUT R70, R70, R191, RZ, 0x3c, !PT ;  /* 0x000000bf46467212 */ /* 0x000fe400078e3cff */
[----:B------:R-:W-:Y:S02]  /*8c80*/  SHF.R.U64 R29, R102, 0x3, RZ ;  /* 0x00000003661d7819 */ /* 0x000fe400000012ff */
[----:B------:R-:W-:-:S02]  /*8c90*/  LOP3.LUT R106, R111, R106, RZ, 0x3c, !PT ;  /* 0x0000006a6f6a7212 */ /* 0x000fc400078e3cff */
[----:B------:R-:W-:Y:S02]  /*8ca0*/  MOV R38, R38 ;  /* 0x0000002600267202 */ /* 0x000fe40000000f00 */
[----:B------:R-:W-:Y:S02]  /*8cb0*/  F2FP.BF16.F32.PACK_AB R66, R69, R68 ;  /* 0x000000444542723e */ /* 0x000fe400000010ff */
[----:B------:R-:W-:Y:S02]  /*8cc0*/  F2FP.BF16.F32.PACK_AB R67, R156, R67 ;  /* 0x000000439c43723e */ /* 0x000fe400000010ff */
[----:B------:R-:W-:Y:S02]  /*8cd0*/  F2FP.BF16.F32.PACK_AB R73, R155, R74 ;  /* 0x0000004a9b49723e */ /* 0x000fe400000010ff */
[----:B------:R-:W-:Y:S01]  /*8ce0*/  F2FP.BF16.F32.PACK_AB R80, R81, R80 ;  /* 0x000000505150723e */ /* 0x000fe200000010ff */
[----:B------:R-:W-:Y:S01]  /*8cf0*/  STSM.16.M88.4 [R38], R64 ;  /* 0x0000004026007844 */ /* 0x000fe20000000200 */
        /* <DEDUP_REMOVED lines=11> */
[----:B------:R-:W-:Y:S02]  /*8db0*/  F2FP.BF16.F32.PACK_AB R83, R83, R86 ;  /* 0x000000565353723e */ /* 0x000fe400000010ff */
[----:B------:R-:W-:Y:S02]  /*8dc0*/  F2FP.BF16.F32.PACK_AB R89, R152, R90 ;  /* 0x0000005a9859723e */ /* 0x000fe400000010ff */
[----:B------:R-:W-:Y:S01]  /*8dd0*/  MOV R62, R62 ;  /* 0x0000003e003e7202 */ /* 0x000fe20000000f00 */
[----:B------:R0:W-:Y:S01]  /*8de0*/  STSM.16.M88.4 [R54], R80 ;  /* 0x0000005036007844 */ /* 0x0001e20000000200 */
[----:B------:R-:W-:-:S02]  /*8df0*/  MOV R13, R98 ;  /* 0x00000062000d7202 */ /* 0x000fc40000000f00 */
[----:B------:R-:W-:Y:S02]  /*8e00*/  F2FP.BF16.F32.PACK_AB R90, R93, R92 ;  /* 0x0000005c5d5a723e */ /* 0x000fe400000010ff */
[----:B------:R-:W-:Y:S02]  /*8e10*/  F2FP.BF16.F32.PACK_AB R91, R91, R9 ;  /* 0x000000095b5b723e */ /* 0x000fe400000010ff */
[----:B------:R-:W-:Y:S02]  /*8e20*/  F2FP.BF16.F32.PACK_AB R96, R97, R96 ;  /* 0x000000606160723e */ /* 0x000fe400000010ff */
[----:B------:R-:W-:Y:S01]  /*8e30*/  LOP3.LUT R102, R29, R6, RZ, 0x3c, !PT ;  /* 0x000000061d667212 */ /* 0x000fe200078e3cff */
[----:B------:R-:W-:Y:S01]  /*8e40*/  STSM.16.M88.4 [R62], R88 ;  /* 0x000000583e007844 */ /* 0x000fe20000000200 */
[----:B------:R-:W-:Y:S02]  /*8e50*/  MOV R70, R70 ;  /* 0x0000004600467202 */ /* 0x000fe40000000f00 */
[----:B------:R-:W-:-:S02]  /*8e60*/  MOV R12, R106 ;  /* 0x0000006a000c7202 */ /* 0x000fc40000000f00 */
[----:B------:R-:W-:Y:S02]  /*8e70*/  F2FP.BF16.F32.PACK_AB R97, R167, R87 ;  /* 0x00000057a761723e */ /* 0x000fe400000010ff */
[----:B------:R-:W-:Y:S02]  /*8e80*/  F2FP.BF16.F32.PACK_AB R104, R105, R104 ;  /* 0x000000686968723e */ /* 0x000fe400000010ff */
[----:B------:R-:W-:Y:S02]  /*8e90*/  F2FP.BF16.F32.PACK_AB R112, R113, R112 ;  /* 0x000000707170723e */ /* 0x000fe400000010ff */
[----:B------:R-:W-:Y:S02]  /*8ea0*/  F2FP.BF16.F32.PACK_AB R120, R121, R120 ;  /* 0x000000787978723e */ /* 0x000fe400000010ff */
[----:B------:R-:W-:Y:S02]  /*8eb0*/  F2FP.BF16.F32.PACK_AB R128, R129, R128 ;  /* 0x000000808180723e */ /* 0x000fe400000010ff */
[----:B------:R-:W-:-:S02]  /*8ec0*/  F2FP.BF16.F32.PACK_AB R136, R137, R136 ;  /* 0x000000888988723e */ /* 0x000fc400000010ff */
[----:B------:R-:W-:Y:S01]  /*8ed0*/  F2FP.BF16.F32.PACK_AB R144, R145, R144 ;  /* 0x000000909190723e */ /* 0x000fe200000010ff */
[----:B------:R-:W-:Y:S01]  /*8ee0*/  UISETP.NE.U32.AND UP1, UPT, UR8, URZ, UPT ;  /* 0x0000003f0800728c */ /* 0x000fe2000bf25070 */
[----:B------:R-:W-:Y:S01]  /*8ef0*/  F2FP.BF16.F32.PACK_AB R98, R101, R100 ;  /* 0x000000646562723e */ /* 0x000fe200000010ff */
[----:B0-----:R-:W0:Y:S01]  /*8f00*/  LDC R81, c[0x0][0xbe8] ;  /* 0x0002fa00ff517b82 */ /* 0x001e220000000800 */
[----:B------:R-:W-:Y:S02]  /*8f10*/  F2FP.BF16.F32.PACK_AB R99, R169, R168 ;  /* 0x000000a8a963723e */ /* 0x000fe400000010ff */
[----:B------:R-:W-:Y:S02]  /*8f20*/  MOV R78, R78 ;  /* 0x0000004e004e7202 */ /* 0x000fe40000000f00 */
[----:B------:R-:W-:Y:S01]  /*8f30*/  F2FP.BF16.F32.PACK_AB R105, R171, R170 ;  /* 0x000000aaab69723e */ /* 0x000fe200000010ff */
[----:B------:R-:W-:Y:S01]  /*8f40*/  STSM.16.M88.4 [R70], R96 ;  /* 0x0000006046007844 */ /* 0x000fe20000000200 */
[----:B------:R-:W-:-:S02]  /*8f50*/  F2FP.BF16.F32.PACK_AB R106, R109, R108 ;  /* 0x0000006c6d6a723e */ /* 0x000fc400000010ff */
[----:B------:R-:W-:Y:S02]  /*8f60*/  F2FP.BF16.F32.PACK_AB R107, R173, R172 ;  /* 0x000000acad6b723e */ /* 0x000fe400000010ff */
[----:B------:R-:W-:Y:S02]  /*8f70*/  F2FP.BF16.F32.PACK_AB R113, R115, R114 ;  /* 0x000000727371723e */ /* 0x000fe400000010ff */
[----:B------:R-:W-:Y:S01]  /*8f80*/  LOP3.LUT R10, R175, R174, RZ, 0x3c, !PT ;  /* 0x000000aeaf0a7212 */ /* 0x000fe200078e3cff */
[----:B------:R-:W-:Y:S01]  /*8f90*/  STSM.16.M88.4 [R78], R104 ;  /* 0x000000684e007844 */ /* 0x000fe20000000200 */
[----:B------:R-:W-:Y:S02]  /*8fa0*/  MOV R94, R94 ;  /* 0x0000005e005e7202 */ /* 0x000fe40000000f00 */
[----:B------:R-:W-:Y:S02]  /*8fb0*/  F2FP.BF16.F32.PACK_AB R114, R117, R116 ;  /* 0x000000747572723e */ /* 0x000fe400000010ff */
[----:B------:R-:W-:-:S02]  /*8fc0*/  F2FP.BF16.F32.PACK_AB R115, R119, R118 ;  /* 0x000000767773723e */ /* 0x000fc400000010ff */
[----:B------:R-:W-:Y:S02]  /*8fd0*/  F2FP.BF16.F32.PACK_AB R121, R123, R122 ;  /* 0x0000007a7b79723e */ /* 0x000fe400000010ff */
[----:B------:R-:W-:Y:S01]  /*8fe0*/  F2FP.BF16.F32.PACK_AB R122, R125, R124 ;  /* 0x0000007c7d7a723e */ /* 0x000fe200000010ff */
[----:B------:R-:W-:Y:S01]  /*8ff0*/  STSM.16.M88.4 [R94], R112 ;  /* 0x000000705e007844 */ /* 0x000fe20000000200 */
[----:B------:R-:W-:Y:S02]  /*9000*/  F2FP.BF16.F32.PACK_AB R123, R127, R126 ;  /* 0x0000007e7f7b723e */ /* 0x000fe400000010ff */
[----:B------:R-:W-:Y:S02]  /*9010*/  F2FP.BF16.F32.PACK_AB R129, R131, R130 ;  /* 0x000000828381723e */ /* 0x000fe400000010ff */
[----:B------:R-:W-:Y:S01]  /*9020*/  MOV R102, R102 ;  /* 0x0000006600667202 */ /* 0x000fe20000000f00 */
[----:B------:R1:W-:Y:S01]  /*9030*/  STSM.16.M88.4 [R13], R120 ;  /* 0x000000780d007844 */ /* 0x0003e20000000200 */
[----:B------:R-:W-:-:S02]  /*9040*/  F2FP.BF16.F32.PACK_AB R130, R133, R132 ;  /* 0x000000848582723e */ /* 0x000fc400000010ff */
[----:B------:R-:W-:Y:S02]  /*9050*/  F2FP.BF16.F32.PACK_AB R131, R135, R134 ;  /* 0x000000868783723e */ /* 0x000fe400000010ff */
[----:B------:R-:W-:Y:S02]  /*9060*/  F2FP.BF16.F32.PACK_AB R137, R139, R138 ;  /* 0x0000008a8b89723e */ /* 0x000fe400000010ff */
[----:B------:R-:W-:Y:S01]  /*9070*/  F2FP.BF16.F32.PACK_AB R138, R141, R140 ;  /* 0x0000008c8d8a723e */ /* 0x000fe200000010ff */
[----:B------:R2:W-:Y:S01]  /*9080*/  STSM.16.M88.4 [R102], R128 ;  /* 0x0000008066007844 */ /* 0x0005e20000000200 */
[----:B------:R-:W-:Y:S02]  /*9090*/  F2FP.BF16.F32.PACK_AB R139, R143, R142 ;  /* 0x0000008e8f8b723e */ /* 0x000fe400000010ff */
[----:B------:R-:W-:Y:S02]  /*90a0*/  F2FP.BF16.F32.PACK_AB R145, R147, R146 ;  /* 0x000000929391723e */ /* 0x000fe400000010ff */
[----:B------:R-:W-:Y:S01]  /*90b0*/  MOV R6, R10 ;  /* 0x0000000a00067202 */ /* 0x000fe20000000f00 */
[----:B------:R2:W-:Y:S01]  /*90c0*/  STSM.16.M88.4 [R12], R136 ;  /* 0x000000880c007844 */ /* 0x0005e20000000200 */
[----:B------:R-:W-:Y:S01]  /*90d0*/  F2FP.BF16.F32.PACK_AB R146, R149, R148 ;  /* 0x000000949592723e */ /* 0x000fe200000010ff */
[----:B------:R-:W-:Y:S01]  /*90e0*/  IMAD.U32 R10, RZ, RZ, UR4 ;  /* 0x00000004ff0a7e24 */ /* 0x000fe2000f8e00ff */
[----:B------:R-:W-:Y:S01]  /*90f0*/  F2FP.BF16.F32.PACK_AB R147, R0, R150 ;  /* 0x000000960093723e */ /* 0x000fe200000010ff */
[----:B------:R-:W-:Y:S01]  /*9100*/  IMAD.U32 R11, RZ, RZ, UR7 ;  /* 0x00000007ff0b7e24 */ /* 0x000fe2000f8e00ff */
[----:B------:R-:W-:-:S03]  /*9110*/  PLOP3.LUT P0, PT, PT, PT, UP0, 0x80, 0x0 ;  /* 0x000000000000781c */ /* 0x000fc60003f0f008 */
[----:B------:R2:W-:Y:S01]  /*9120*/  STSM.16.M88.4 [R6], R144 ;  /* 0x0000009006007844 */ /* 0x0005e20000000200 */
[----:B------:R-:W-:Y:S09]  /*9130*/  BAR.SYNC.DEFER_BLOCKING 0x1, 0x100 ;  /* 0x0044000000007b1d */ /* 0x000ff20000010000 */
[----:B------:R-:W3:Y:S01]  /*9140*/  @P0 LDG.E R0, desc[UR40][R10.64] ;  /* 0x000000280a000981 */ /* 0x000ee2000c1e1900 */
[----:B------:R-:W-:Y:S01]  /*9150*/  UISETP.NE.AND.EX UP1, UPT, UR9, URZ, UPT, UP1 ;  /* 0x0000003f0900728c */ /* 0x000fe2000bf25310 */
[----:B0-----:R-:W-:Y:S01]  /*9160*/  ISETP.NE.AND P1, PT, R81, 0x1, PT ;  /* 0x000000015100780c */ /* 0x001fe20003f25270 */
[----:B------:R-:W-:Y:S01]  /*9170*/  ULDC UR7, c[0x0][0xa88] ;  /* 0x0002a20000077ab9 */ /* 0x000fe20000000800 */
[----:B------:R-:W-:-:S03]  /*9180*/  UMOV UR4, URZ ;  /* 0x0000003f00047c82 */ /* 0x000fc60008000000 */
[----:B------:R-:W-:-:S05]  /*9190*/  PLOP3.LUT P2, PT, PT, PT, UP1, 0x80, 0x0 ;  /* 0x000000000000781c */ /* 0x000fca0003f4f018 */
[----:B------:R-:W-:-:S03]  /*91a0*/  @UP1 UIADD3 UR8, UP2, UR10, UR8, URZ ;  /* 0x000000080a081290 */ /* 0x000fc6000ff5e03f */
[----:B------:R-:W0:Y:S01]  /*91b0*/  @P1 LDC R9, c[0x0][0xbec] ;  /* 0x0002fb00ff091b82 */ /* 0x000e220000000800 */
[----:B------:R-:W-:Y:S02]  /*91c0*/  @UP1 UIADD3.X UR9, UR11, UR9, URZ, UP2, !UPT ;  /* 0x000000090b091290 */ /* 0x000fe400097fe43f */
[----:B------:R-:W-:-:S04]  /*91d0*/  IMAD.U32 R14, RZ, RZ, UR8 ;  /* 0x00000008ff0e7e24 */ /* 0x000fc8000f8e00ff */
[----:B------:R-:W-:Y:S01]  /*91e0*/  IMAD.U32 R15, RZ, RZ, UR9 ;  /* 0x00000009ff0f7e24 */ /* 0x000fe2000f8e00ff */
[----:B-1----:R-:W1:Y:S01]  /*91f0*/  @P1 LDC R13, c[0x0][0xbf0] ;  /* 0x0002fc00ff0d1b82 */ /* 0x002e620000000800 */
        /* <DEDUP_REMOVED lines=8> */
.L_x_4632:
[----:B------:R-:W-:Y:S01]  /*9280*/  USHF.R.S32.HI UR14, URZ, 0x1f, UR43 ;  /* 0x0000001f3f0e7899 */ /* 0x000fe2000801142b */
[----:B--2---:R-:W-:Y:S01]  /*9290*/  VIADD R12, R16, UR39 ;  /* 0x00000027100c7c36 */ /* 0x004fe20008000000 */
[----:B------:R-:W-:Y:S01]  /*92a0*/  ULDC.64 UR12, c[0x0][0xb90] ;  /* 0x0002e400000c7ab9 */ /* 0x000fe20000000a00 */
[----:B------:R-:W-:Y:S01]  /*92b0*/  USHF.R.S32.HI UR11, URZ, 0x1f, UR4 ;  /* 0x0000001f3f0b7899 */ /* 0x000fe20008011404 */
[----:B------:R-:W-:Y:S01]  /*92c0*/  VIADD R26, R203, UR39 ;  /* 0x00000027cb1a7c36 */ /* 0x000fe20008000000 */
        /* <DEDUP_REMOVED lines=9> */
[----:B------:R-:W-:Y:S01]  /*9360*/  IMAD R9, R200, 0x40, R2 ;  /* 0x00000040c8097824 */ /* 0x000fe200078e0202 */
[----:B------:R-:W-:Y:S01]  /*9370*/  ULDC.64 UR12, c[0x0][0xb98] ;  /* 0x0002e600000c7ab9 */ /* 0x000fe20000000a00 */
[----:B------:R-:W-:Y:S01]  /*9380*/  UIADD3 UR9, UR9, UR7, URZ ;  /* 0x0000000709097290 */ /* 0x000fe2000fffe03f */
[----:B------:R-:W-:Y:S01]  /*9390*/  IMAD.MOV R6, RZ, RZ, -R10 ;  /* 0x000000ffff067224 */ /* 0x000fe200078e0a0a */
[----:B------:R-:W-:Y:S01]  /*93a0*/  UIMAD UR7, UR45, UR12, URZ ;  /* 0x0000000c2d0772a4 */ /* 0x000fe2000f8e023f */
[----:B------:R-:W-:Y:S01]  /*93b0*/  IMAD.WIDE R4, R9, 0x2, R4 ;  /* 0x0000000209047825 */ /* 0x000fe200078e0204 */
[----:B------:R-:W-:Y:S01]  /*93c0*/  UIMAD.WIDE.U32 UR8, UR46, UR12, UR8 ;  /* 0x0000000c2e0872a5 */ /* 0x000fe2000f8e0008 */
[----:B------:R-:W-:Y:S01]  /*93d0*/  SHF.R.S32.HI R11, RZ, 0x1f, R10 ;  /* 0x0000001fff0b7819 */ /* 0x000fe2000001140a */
[----:B------:R-:W-:Y:S01]  /*93e0*/  UIMAD UR7, UR46, UR13, UR7 ;  /* 0x0000000d2e0772a4 */ /* 0x000fe2000f8e0207 */
[----:B------:R-:W-:Y:S01]  /*93f0*/  IMAD R9, R81, R6, R12 ;  /* 0x0000000651097224 */ /* 0x000fe200078e020c */
[----:B------:R-:W-:Y:S01]  /*9400*/  IADD3 R37, P2, R4, 0x5000, RZ ;  /* 0x0000500004257810 */ /* 0x000fe20007f5e0ff */
[----:B-----5:R-:W-:Y:S01]  /*9410*/  IMAD R85, R0, R81, RZ ;  /* 0x0000005100557224 */ /* 0x020fe200078e02ff */
[----:B------:R-:W-:Y:S01]  /*9420*/  IADD3 R10, P0, R10, UR8, RZ ;  /* 0x000000080a0a7c10 */ /* 0x000fe2000ff1e0ff */
[----:B------:R-:W-:Y:S01]  /*9430*/  ULDC.64 UR12, c[0x0][0xaa0] ;  /* 0x0002a800000c7ab9 */ /* 0x000fe20000000a00 */
[----:B------:R-:W-:Y:S01]  /*9440*/  IMAD.U32 R12, RZ, RZ, UR7 ;  /* 0x00000007ff0c7e24 */ /* 0x000fe2000f8e00ff */
[----:B------:R-:W-:-:S02]  /*9450*/  SHF.R.S32.HI R6, RZ, 0x1f, R9 ;  /* 0x0000001fff067819 */ /* 0x000fc40000011409 */
[C---:B------:R-:W-:Y:S02]  /*9460*/  IADD3 R25, P5, R4.reuse, 0x1000, RZ ;  /* 0x0000100004197810 */ /* 0x040fe40007fbe0ff */
[----:B------:R-:W-:Y:S01]  /*9470*/  IADD3.X R11, R11, UR9, R12, P0, !PT ;  /* 0x000000090b0b7c10 */ /* 0x000fe200087fe40c */
[----:B------:R-:W-:Y:S01]  /*9480*/  ULDC.64 UR8, c[0x0][0xb88] ;  /* 0x0002e20000087ab9 */ /* 0x000fe20000000a00 */
[----:B------:R-:W-:Y:S01]  /*9490*/  IADD3 R29, P4, R4, 0x2000, RZ ;  /* 0x00002000041d7810 */ /* 0x000fe20007f9e0ff */
[----:B------:R-:W-:Y:S01]  /*94a0*/  IMAD R6, R6, UR8, RZ ;  /* 0x0000000806067c24 */ /* 0x000fe2000f8e02ff */
[----:B------:R-:W-:Y:S01]  /*94b0*/  LOP3.LUT R36, R37, 0x380, RZ, 0xc0, !PT ;  /* 0x0000038025247812 */ /* 0x000fe200078ec0ff */
[----:B------:R-:W-:Y:S01]  /*94c0*/  IMAD.WIDE.U32 R10, R9, UR8, R10 ;  /* 0x00000008090a7c25 */ /* 0x000fe2000f8e000a */
[----:B------:R-:W-:Y:S02]  /*94d0*/  LOP3.LUT R24, R25, 0x380, RZ, 0xc0, !PT ;  /* 0x0000038019187812 */ /* 0x000fe400078ec0ff */
[----:B------:R-:W-:Y:S01]  /*94e0*/  LOP3.LUT R28, R29, 0x380, RZ, 0xc0, !PT ;  /* 0x000003801d1c7812 */ /* 0x000fe200078ec0ff */
[----:B------:R-:W-:Y:S01]  /*94f0*/  IMAD R13, R9, UR9, R6 ;  /* 0x00000009090d7c24 */ /* 0x000fe2000f8e0206 */
[----:B------:R-:W-:Y:S01]  /*9500*/  ULDC.64 UR8, c[0x0][0xb50] ;  /* 0x0002d40000087ab9 */ /* 0x000fe20000000a00 */
[----:B------:R-:W-:Y:S01]  /*9510*/  SHF.R.U64 R36, R36, 0x3, RZ ;  /* 0x0000000324247819 */ /* 0x000fe200000012ff */
[----:B------:R-:W-:Y:S01]  /*9520*/  VIADD R6, R26, 0x8 ;  /* 0x000000081a067836 */ /* 0x000fe20000000000 */
[----:B------:R-:W-:Y:S01]  /*9530*/  LEA R12, P0, R10, UR8, 0x2 ;  /* 0x000000080a0c7c11 */ /* 0x000fe2000f8010ff */
[----:B------:R-:W-:Y:S01]  /*9540*/  IMAD.IADD R9, R11, 0x1, R13 ;  /* 0x000000010b097824 */ /* 0x000fe200078e020d */
[----:B------:R-:W-:-:S02]  /*9550*/  IADD3 R57, P3, R4, 0x4000, RZ ;  /* 0x0000400004397810 */ /* 0x000fc40007f7e0ff */
[----:B------:R-:W-:Y:S01]  /*9560*/  SHF.R.U64 R24, R24, 0x3, RZ ;  /* 0x0000000318187819 */ /* 0x000fe200000012ff */
[----:B------:R-:W-:Y:S01]  /*9570*/  SHFL.IDX PT, R20, R12, RZ, 0x1c1f ;  /* 0x001c1fff0c147589 */ /* 0x000fe200000e0000 */
[----:B------:R-:W-:Y:S02]  /*9580*/  LEA.HI.X R14, R10, UR9, R9, 0x2, P0 ;  /* 0x000000090a0e7c11 */ /* 0x000fe400080f1409 */
[----:B------:R-:W-:Y:S01]  /*9590*/  IADD3 R33, P0, R4, 0x3000, RZ ;  /* 0x0000300004217810 */ /* 0x000fe20007f1e0ff */
[----:B------:R-:W-:Y:S01]  /*95a0*/  SHFL.IDX PT, R50, R12, 0x1, 0x1c1f ;  /* 0x003c1f000c327f89 */ /* 0x000fe200000e0000 */
[----:B------:R-:W-:Y:S02]  /*95b0*/  SHF.R.U64 R28, R28, 0x3, RZ ;  /* 0x000000031c1c7819 */ /* 0x000fe400000012ff */
[----:B------:R-:W-:Y:S01]  /*95c0*/  LOP3.LUT R32, R33, 0x380, RZ, 0xc0, !PT ;  /* 0x0000038021207812 */ /* 0x000fe200078ec0ff */
[----:B------:R-:W0:Y:S01]  /*95d0*/  SHFL.IDX PT, R21, R14, RZ, 0x1c1f ;  /* 0x001c1fff0e157589 */ /* 0x000e2200000e0000 */
[----:B------:R-:W-:Y:S01]  /*95e0*/  LOP3.LUT R36, R36, R37, RZ, 0x3c, !PT ;  /* 0x0000002524247212 */ /* 0x000fe200078e3cff */
[----:B------:R-:W-:Y:S01]  /*95f0*/  IMAD.X R37, RZ, RZ, R5, P2 ;  /* 0x000000ffff257224 */ /* 0x000fe200010e0605 */
[----:B------:R-:W-:Y:S01]  /*9600*/  SHF.R.U64 R32, R32, 0x3, RZ ;  /* 0x0000000320207819 */ /* 0x000fe200000012ff */
[----:B------:R-:W1:Y:S01]  /*9610*/  SHFL.IDX PT, R51, R14, 0x1, 0x1c1f ;  /* 0x003c1f000e337f89 */ /* 0x000e6200000e0000 */
[----:B------:R-:W-:-:S02]  /*9620*/  LOP3.LUT R56, R57, 0x380, RZ, 0xc0, !PT ;  /* 0x0000038039387812 */ /* 0x000fc400078ec0ff */
[----:B------:R-:W-:Y:S01]  /*9630*/  LOP3.LUT R32, R32, R33, RZ, 0x3c, !PT ;  /* 0x0000002120207212 */ /* 0x000fe200078e3cff */
[--C-:B------:R-:W-:Y:S01]  /*9640*/  IMAD.X R33, RZ, RZ, R5.reuse, P0 ;  /* 0x000000ffff217224 */ /* 0x100fe200000e0605 */
[----:B------:R-:W-:Y:S02]  /*9650*/  IADD3 R61, P0, R4, 0x9000, RZ ;  /* 0x00009000043d7810 */ /* 0x000fe40007f1e0ff */
        /* <DEDUP_REMOVED lines=8> */
[----:B------:R-:W-:Y:S02]  /*96e0*/  IADD3 R69, P4, R4, 0x8000, RZ ;  /* 0x0000800004457810 */ /* 0x000fe40007f9e0ff */
[----:B------:R-:W-:Y:S02]  /*96f0*/  SHF.R.U64 R56, R56, 0x3, RZ ;  /* 0x0000000338387819 */ /* 0x000fe400000012ff */
[----:B------:R-:W-:Y:S02]  /*9700*/  SHF.R.U64 R60, R60, 0x3, RZ ;  /* 0x000000033c3c7819 */ /* 0x000fe400000012ff */
[----:B------:R-:W-:-:S02]  /*9710*/  LOP3.LUT R10, R11, 0x380, RZ, 0xc0, !PT ;  /* 0x000003800b0a7812 */ /* 0x000fc400078ec0ff */
[----:B------:R-:W-:Y:S02]  /*9720*/  LOP3.LUT R40, R41, 0x380, RZ, 0xc0, !PT ;  /* 0x0000038029287812 */ /* 0x000fe400078ec0ff */
[----:B------:R-:W-:Y:S02]  /*9730*/  LOP3.LUT R44, R45, 0x380, RZ, 0xc0, !PT ;  /* 0x000003802d2c7812 */ /* 0x000fe400078ec0ff */
[----:B------:R-:W-:Y:S02]  /*9740*/  LOP3.LUT R68, R69, 0x380, RZ, 0xc0, !PT ;  /* 0x0000038045447812 */ /* 0x000fe400078ec0ff */
[----:B------:R-:W-:Y:S01]  /*9750*/  LOP3.LUT R56, R56, R57, RZ, 0x3c, !PT ;  /* 0x0000003938387212 */ /* 0x000fe200078e3cff */
[--C-:B------:R-:W-:Y:S01]  /*9760*/  IMAD.X R57, RZ, RZ, R5.reuse, P3 ;  /* 0x000000ffff397224 */ /* 0x100fe200018e0605 */
[----:B------:R-:W-:Y:S01]  /*9770*/  LOP3.LUT R60, R60, R61, RZ, 0x3c, !PT ;  /* 0x0000003d3c3c7212 */ /* 0x000fe200078e3cff */
[----:B------:R-:W-:Y:S01]  /*9780*/  IMAD.X R61, RZ, RZ, R5, P0 ;  /* 0x000000ffff3d7224 */ /* 0x000fe200000e0605 */
[----:B------:R-:W-:-:S02]  /*9790*/  SHF.R.U64 R10, R10, 0x3, RZ ;  /* 0x000000030a0a7819 */ /* 0x000fc400000012ff */
[----:B------:R-:W-:Y:S02]  /*97a0*/  IADD3 R49, P3, R4, 0xa000, RZ ;  /* 0x0000a00004317810 */ /* 0x000fe40007f7e0ff */
[----:B------:R-:W-:Y:S02]  /*97b0*/  SHF.R.U64 R40, R40, 0x3, RZ ;  /* 0x0000000328287819 */ /* 0x000fe400000012ff */
[----:B------:R-:W-:Y:S02]  /*97c0*/  SHF.R.U64 R44, R44, 0x3, RZ ;  /* 0x000000032c2c7819 */ /* 0x000fe400000012ff */
[----:B------:R-:W-:Y:S02]  /*97d0*/  SHF.R.U64 R68, R68, 0x3, RZ ;  /* 0x0000000344447819 */ /* 0x000fe400000012ff */
[----:B------:R-:W-:Y:S02]  /*97e0*/  LOP3.LUT P0, RZ, R201, 0x3, RZ, 0xc0, !PT ;  /* 0x00000003c9ff7812 */ /* 0x000fe4000780c0ff */
[----:B------:R-:W-:Y:S01]  /*97f0*/  LOP3.LUT R10, R10, R11, RZ, 0x3c, !PT ;  /* 0x0000000b0a0a7212 */ /* 0x000fe200078e3cff */
[----:B------:R-:W-:Y:S01]  /*9800*/  IMAD.X R11, RZ, RZ, R5, P2 ;  /* 0x000000ffff0b7224 */ /* 0x000fe200010e0605 */
[----:B------:R-:W-:-:S02]  /*9810*/  LOP3.LUT R48, R49, 0x380, RZ, 0xc0, !PT ;  /* 0x0000038031307812 */ /* 0x000fc400078ec0ff */
[----:B------:R-:W-:Y:S01]  /*9820*/  LOP3.LUT R40, R40, R41, RZ, 0x3c, !PT ;  /* 0x0000002928287212 */ /* 0x000fe200078e3cff */
[--C-:B------:R-:W-:Y:S01]  /*9830*/  IMAD.X R41, RZ, RZ, R5.reuse, P6 ;  /* 0x000000ffff297224 */ /* 0x100fe200030e0605 */
[----:B------:R-:W-:Y:S01]  /*9840*/  LOP3.LUT R44, R44, R45, RZ, 0x3c, !PT ;  /* 0x0000002d2c2c7212 */ /* 0x000fe200078e3cff */
[--C-:B------:R-:W-:Y:S01]  /*9850*/  IMAD.X R45, RZ, RZ, R5.reuse, P5 ;  /* 0x000000ffff2d7224 */ /* 0x100fe200028e0605 */
[----:B------:R-:W-:Y:S01]  /*9860*/  LOP3.LUT R68, R68, R69, RZ, 0x3c, !PT ;  /* 0x0000004544447212 */ /* 0x000fe200078e3cff */
[----:B------:R-:W-:Y:S01]  /*9870*/  IMAD.X R69, RZ, RZ, R5, P4 ;  /* 0x000000ffff457224 */ /* 0x000fe200020e0605 */
[-C--:B------:R-:W-:Y:S02]  /*9880*/  ISETP.GE.OR P2, PT, R26, R85.reuse, P0 ;  /* 0x000000551a00720c */ /* 0x080fe40000746670 */
[----:B------:R-:W-:Y:S02]  /*9890*/  ISETP.GE.OR P0, PT, R6, R85, P0 ;  /* 0x000000550600720c */ /* 0x000fe40000706670 */
[----:B------:R-:W-:-:S02]  /*98a0*/  IADD3 R77, P6, R4, 0xc000, RZ ;  /* 0x0000c000044d7810 */ /* 0x000fc40007fde0ff */
[C---:B------:R-:W-:Y:S02]  /*98b0*/  IADD3 R73, P5, R4.reuse, 0xd000, RZ ;  /* 0x0000d00004497810 */ /* 0x040fe40007fbe0ff */
[C---:B------:R-:W-:Y:S02]  /*98c0*/  IADD3 R65, P4, R4.reuse, 0xe000, RZ ;  /* 0x0000e00004417810 */ /* 0x040fe40007f9e0ff */
[----:B------:R-:W-:Y:S02]  /*98d0*/  LOP3.LUT R13, R4, 0x380, RZ, 0xc0, !PT ;  /* 0x00000380040d7812 */ /* 0x000fe400078ec0ff */
[----:B------:R-:W-:Y:S01]  /*98e0*/  SHF.R.U64 R48, R48, 0x3, RZ ;  /* 0x0000000330307819 */ /* 0x000fe200000012ff */
[----:B0-----:R0:W-:Y:S01]  /*98f0*/  @!P2 ST.E desc[UR40][R20.64], R8 ;  /* 0x000000081400a985 */ /* 0x0011e2000c101928 */
[----:B------:R-:W-:Y:S02]  /*9900*/  LOP3.LUT R76, R77, 0x380, RZ, 0xc0, !PT ;  /* 0x000003804d4c7812 */ /* 0x000fe400078ec0ff */
[----:B------:R-:W-:Y:S01]  /*9910*/  LOP3.LUT R72, R73, 0x380, RZ, 0xc0, !PT ;  /* 0x0000038049487812 */ /* 0x000fe200078ec0ff */
[----:B-1----:R1:W-:Y:S01]  /*9920*/  @!P0 ST.E desc[UR40][R50.64], R3 ;  /* 0x0000000332008985 */ /* 0x0023e2000c101928 */
[----:B------:R-:W-:-:S02]  /*9930*/  LOP3.LUT R64, R65, 0x380, RZ, 0xc0, !PT ;  /* 0x0000038041407812 */ /* 0x000fc400078ec0ff */
[----:B------:R-:W-:Y:S01]  /*9940*/  SHF.R.U64 R13, R13, 0x3, RZ ;  /* 0x000000030d0d7819 */ /* 0x000fe200000012ff */
[----:B------:R-:W-:Y:S01]  /*9950*/  UIMAD UR7, UR11, UR12, URZ ;  /* 0x0000000c0b0772a4 */ /* 0x000fe2000f8e023f */
[----:B------:R-:W-:Y:S01]  /*9960*/  LOP3.LUT R48, R48, R49, RZ, 0x3c, !PT ;  /* 0x0000003130307212 */ /* 0x000fe200078e3cff */
[--C-:B------:R-:W-:Y:S01]  /*9970*/  IMAD.X R49, RZ, RZ, R5.reuse, P3 ;  /* 0x000000ffff317224 */ /* 0x100fe200018e0605 */
[----:B------:R-:W-:Y:S01]  /*9980*/  IADD3 R9, P3, R4, 0xf000, RZ ;  /* 0x0000f00004097810 */ /* 0x000fe20007f7e0ff */
[----:B0-----:R-:W0:Y:S01]  /*9990*/  @P1 LDC R21, c[0x0][0xbf0] ;  /* 0x0002fc00ff151b82 */ /* 0x001e220000000800 */
[----:B------:R-:W-:Y:S01]  /*99a0*/  SHF.R.U64 R76, R76, 0x3, RZ ;  /* 0x000000034c4c7819 */ /* 0x000fe200000012ff */
[----:B------:R-:W-:Y:S01]  /*99b0*/  UIMAD.WIDE.U32 UR8, UR4, UR12, URZ ;  /* 0x0000000c040872a5 */ /* 0x000fe2000f8e003f */
[----:B------:R-:W-:Y:S01]  /*99c0*/  SHF.R.U64 R72, R72, 0x3, RZ ;  /* 0x0000000348487819 */ /* 0x000fe200000012ff */
[--C-:B------:R-:W-:Y:S01]  /*99d0*/  IMAD.X R53, RZ, RZ, R5.reuse, P3 ;  /* 0x000000ffff357224 */ /* 0x100fe200018e0605 */
[----:B------:R-:W-:Y:S01]  /*99e0*/  SHF.R.U64 R64, R64, 0x3, RZ ;  /* 0x0000000340407819 */ /* 0x000fe200000012ff */
[----:B------:R-:W-:Y:S01]  /*99f0*/  UIMAD UR7, UR4, UR13, UR7 ;  /* 0x0000000d040772a4 */ /* 0x000fe2000f8e0207 */
[----:B------:R-:W-:Y:S01]  /*9a00*/  LOP3.LUT R4, R13, R4, RZ, 0x3c, !PT ;  /* 0x000000040d047212 */ /* 0x000fe200078e3cff */
[----:B------:R-:W-:Y:S01]  /*9a10*/  ULDC.64 UR10, c[0x0][0xae8] ;  /* 0x0002ba00000a7ab9 */ /* 0x000fe20000000a00 */
[----:B------:R-:W-:Y:S01]  /*9a20*/  LOP3.LUT R76, R76, R77, RZ, 0x3c, !PT ;  /* 0x0000004d4c4c7212 */ /* 0x000fe200078e3cff */
[--C-:B------:R-:W-:Y:S01]  /*9a30*/  IMAD.X R77, RZ, RZ, R5.reuse, P6 ;  /* 0x000000ffff4d7224 */ /* 0x100fe200030e0605 */
[----:B------:R-:W-:Y:S01]  /*9a40*/  LOP3.LUT R72, R72, R73, RZ, 0x3c, !PT ;  /* 0x0000004948487212 */ /* 0x000fe200078e3cff */
[--C-:B------:R-:W-:Y:S01]  /*9a50*/  IMAD.X R73, RZ, RZ, R5.reuse, P5 ;  /* 0x000000ffff497224 */ /* 0x100fe200028e0605 */
[----:B------:R-:W-:Y:S01]  /*9a60*/  LOP3.LUT R64, R64, R65, RZ, 0x3c, !PT ;  /* 0x0000004140407212 */ /* 0x000fe200078e3cff */
[----:B------:R-:W-:Y:S01]  /*9a70*/  IMAD.X R65, RZ, RZ, R5, P4 ;  /* 0x000000ffff417224 */ /* 0x000fe200020e0605 */
[----:B------:R2:W5:Y:S01]  /*9a80*/  LD.E.128 R12, desc[UR40][R4.64] ;  /* 0x00000028040c7980 */ /* 0x000562000c101d00 */
[----:B------:R-:W-:Y:S01]  /*9a90*/  LOP3.LUT R0, R9, 0x380, RZ, 0xc0, !PT ;  /* 0x0000038009007812 */ /* 0x000fe200078ec0ff */
[----:B------:R-:W-:-:S02]  /*9aa0*/  UIADD3 UR9, UR9, UR7, URZ ;  /* 0x0000000709097290 */ /* 0x000fc4000fffe03f */
[----:B------:R-:W-:Y:S01]  /*9ab0*/  UIMAD UR4, UR14, UR10, URZ ;  /* 0x0000000a0e0472a4 */ /* 0x000fe2000f8e023f */
[----:B------:R-:W-:Y:S01]  /*9ac0*/  SHF.R.U64 R0, R0, 0x3, RZ ;  /* 0x0000000300007819 */ /* 0x000fe200000012ff */
[----:B------:R-:W5:Y:S03]  /*9ad0*/  LD.E.128 R24, desc[UR40][R24.64] ;  /* 0x0000002818187980 */ /* 0x000f66000c101d00 */
[----:B------:R-:W-:Y:S01]  /*9ae0*/  LOP3.LUT R52, R0, R9, RZ, 0x3c, !PT ;  /* 0x0000000900347212 */ /* 0x000fe200078e3cff */
[----:B--2---:R-:W2:Y:S01]  /*9af0*/  @P1 LDC R5, c[0x0][0xbec] ;  /* 0x0002fb00ff051b82 */ /* 0x004ea20000000800 */
[----:B------:R-:W-:Y:S01]  /*9b00*/  IMAD R0, R23, 0x20, R200 ;  /* 0x0000002017007824 */ /* 0x000fe200078e02c8 */
[----:B------:R-:W-:Y:S01]  /*9b10*/  UIMAD UR4, UR43, UR11, UR4 ;  /* 0x0000000b2b0472a4 */ /* 0x000fe2000f8e0204 */
[----:B------:R-:W5:Y:S01]  /*9b20*/  LD.E.128 R28, desc[UR40][R28.64] ;  /* 0x000000281c1c7980 */ /* 0x000f62000c101d00 */
[----:B------:R-:W-:Y:S01]  /*9b30*/  UIMAD.WIDE.U32 UR8, UR43, UR10, UR8 ;  /* 0x0000000a2b0872a5 */ /* 0x000fe2000f8e0008 */
[----:B------:R-:W-:-:S02]  /*9b40*/  VIADD R20, R0, UR39 ;  /* 0x0000002700147c36 */ /* 0x000fc40008000000 */
[----:B------:R-:W-:Y:S01]  /*9b50*/  ULDC.64 UR10, c[0x0][0xaf0] ;  /* 0x0002bc00000a7ab9 */ /* 0x000fe20000000a00 */
[----:B------:R-:W-:Y:S01]  /*9b60*/  UIADD3 UR9, UR9, UR4, URZ ;  /* 0x0000000409097290 */ /* 0x000fe2000fffe03f */
[----:B------:R-:W5:Y:S01]  /*9b70*/  LD.E.128 R32, desc[UR40][R32.64] ;  /* 0x0000002820207980 */ /* 0x000f62000c101d00 */
[----:B------:R-:W-:Y:S01]  /*9b80*/  UIMAD UR4, UR45, UR10, URZ ;  /* 0x0000000a2d0472a4 */ /* 0x000fe2000f8e023f */
[----:B-1----:R-:W-:Y:S01]  /*9b90*/  IMAD.MOV.U32 R3, RZ, RZ, R20 ;  /* 0x000000ffff037224 */ /* 0x002fe200078e0014 */
[----:B------:R-:W-:Y:S01]  /*9ba0*/  UIMAD.WIDE.U32 UR8, UR46, UR10, UR8 ;  /* 0x0000000a2e0872a5 */ /* 0x000fe2000f8e0008 */
[----:B------:R-:W5:Y:S01]  /*9bb0*/  LD.E.128 R56, desc[UR40][R56.64] ;  /* 0x0000002838387980 */ /* 0x000f62000c101d00 */
[----:B------:R-:W-:-:S03]  /*9bc0*/  UIMAD UR4, UR46, UR11, UR4 ;  /* 0x0000000b2e0472a4 */ /* 0x000fc6000f8e0204 */
[----:B------:R-:W-:Y:S01]  /*9bd0*/  ULDC.64 UR10, c[0x0][0xae0] ;  /* 0x0002b800000a7ab9 */ /* 0x000fe20000000a00 */
[----:B------:R-:W5:Y:S04]  /*9be0*/  LD.E.128 R36, desc[UR40][R36.64] ;  /* 0x0000002824247980 */ /* 0x000f68000c101d00 */
[----:B------:R-:W5:Y:S01]  /*9bf0*/  LD.E.128 R40, desc[UR40][R40.64] ;  /* 0x0000002828287980 */ /* 0x000f62000c101d00 */
[----:B--2---:R-:W-:-:S03]  /*9c00*/  @P1 IMAD.HI.U32 R0, R20, R5, RZ ;  /* 0x0000000514001227 */ /* 0x004fc600078e00ff */
[----:B------:R-:W5:Y:S02]  /*9c10*/  LD.E.128 R44, desc[UR40][R44.64] ;  /* 0x000000282c2c7980 */ /* 0x000f64000c101d00 */
[----:B0-----:R-:W-:Y:S01]  /*9c20*/  @P1 SHF.R.U32.HI R3, RZ, R21, R0 ;  /* 0x00000015ff031219 */ /* 0x001fe20000011600 */
[----:B------:R-:W-:Y:S01]  /*9c30*/  UIADD3 UR4, UR9, UR4, URZ ;  /* 0x0000000409047290 */ /* 0x000fe2000fffe03f */
        /* <DEDUP_REMOVED lines=10> */
[----:B------:R-:W-:Y:S01]  /*9ce0*/  IMAD.U32 R5, RZ, RZ, UR4 ;  /* 0x00000004ff057e24 */ /* 0x000fe2000f8e00ff */
[----:B------:R-:W-:Y:S01]  /*9cf0*/  ULDC.64 UR8, c[0x0][0xad8] ;  /* 0x0002b60000087ab9 */ /* 0x000fe20000000a00 */
[----:B------:R-:W-:Y:S01]  /*9d00*/  IMAD R81, R3, UR11, R0 ;  /* 0x0000000b03517c24 */ /* 0x000fe2000f8e0200 */
[----:B------:R-:W5:Y:S01]  /*9d10*/  LD.E.128 R76, desc[UR40][R76.64] ;  /* 0x000000284c4c7980 */ /* 0x000f62000c101d00 */
[----:B------:R-:W-:-:S03]  /*9d20*/  SHF.R.S32.HI R0, RZ, 0x1f, R21 ;  /* 0x0000001fff007819 */ /* 0x000fc60000011415 */
[----:B------:R-:W5:Y:S01]  /*9d30*/  LD.E.128 R72, desc[UR40][R72.64] ;  /* 0x0000002848487980 */ /* 0x000f62000c101d00 */
[----:B------:R-:W-:-:S03]  /*9d40*/  IMAD.WIDE.U32 R4, R3, UR10, R4 ;  /* 0x0000000a03047c25 */ /* 0x000fc6000f8e0004 */
        /* <DEDUP_REMOVED lines=24> */
[----:B------:R0:W1:Y:S01]  /*9ed0*/  SHFL.IDX PT, R87, R6, RZ, 0x181f ;  /* 0x00181fff06577589 */ /* 0x00006200000e0000 */
[----:B------:R-:W-:Y:S03]  /*9ee0*/  BSSY B1, `(.L_x_4633) ;  /* 0x0000015000017945 */ /* 0x000fe60003800000 */
[----:B------:R0:W2:Y:S01]  /*9ef0*/  SHFL.IDX PT, R83, R3, RZ, 0x181f ;  /* 0x00181fff03537589 */ /* 0x0000a200000e0000 */
        /* <DEDUP_REMOVED lines=19> */
.L_x_4634:
[----:B------:R-:W-:Y:S05]  /*a030*/  BSYNC B1 ;  /* 0x0000000000017941 */ /* 0x000fea0003800000 */
.L_x_4633:
        /* <DEDUP_REMOVED lines=21> */
.L_x_4636:
[----:B------:R-:W-:Y:S05]  /*a190*/  BSYNC B1 ;  /* 0x0000000000017941 */ /* 0x000fea0003800000 */
.L_x_4635:
        /* <DEDUP_REMOVED lines=21> */
.L_x_4638:
[----:B------:R-:W-:Y:S05]  /*a2f0*/  BSYNC B1 ;  /* 0x0000000000017941 */ /* 0x000fea0003800000 */
.L_x_4637:
[----:B------:R-:W-:Y:S01]  /*a300*/  VIADD R0, R84, 0x60 ;  /* 0x0000006054007836 */ /* 0x000fe20000000000 */
[----:B0--3--:R-:W0:Y:S04]  /*a310*/  SHFL.IDX PT, R3, R3, 0x3, 0x181f ;  /* 0x00781f0003037f89 */ /* 0x009e2800000e0000 */
[----:B------:R-:W-:Y:S01]  /*a320*/  ISETP.GE.AND P0, PT, R0, R85, PT ;  /* 0x000000550000720c */ /* 0x000fe20003f06270 */
[----:B----4-:R3:W4:-:S12]  /*a330*/  SHFL.IDX PT, R21, R6, 0x3, 0x181f ;  /* 0x00781f0006157f89 */ /* 0x01071800000e0000 */
[----:B---3--:R-:W-:Y:S05]  /*a340*/  @P0 BRA `(.L_x_4639) ;  /* 0x0000000c00a80947 */ /* 0x008fea0003800000 */
[----:B------:R-:W-:Y:S02]  /*a350*/  ULDC UR4, c[0x0][0xac8] ;  /* 0x0002b20000047ab9 */ /* 0x000fe40000000800 */
[----:B------:R-:W-:Y:S02]  /*a360*/  ISETP.GE.AND P3, PT, R2, UR4, PT ;  /* 0x0000000402007c0c */ /* 0x000fe4000bf66270 */
[----:B------:R-:W-:Y:S02]  /*a370*/  ISETP.GE.AND P4, PT, R19, UR4, PT ;  /* 0x0000000413007c0c */ /* 0x000fe4000bf86270 */
[----:B------:R-:W-:-:S09]  /*a380*/  ISETP.GE.AND P5, PT, R18, UR4, PT ;  /* 0x0000000412007c0c */ /* 0x000fd2000bfa6270 */
[-C--:B----4-:R-:W-:Y:S02]  /*a390*/  @!P3 LEA R4, P0, R2, R21.reuse, 0x1 ;  /* 0x000000150204b211 */ /* 0x090fe400078008ff */
[CC--:B------:R-:W-:Y:S02]  /*a3a0*/  @!P4 LEA R12, P1, R19.reuse, R21.reuse, 0x1 ;  /* 0x00000015130cc211 */ /* 0x0c0fe400078208ff */
[----:B------:R-:W-:Y:S02]  /*a3b0*/  @!P5 LEA R14, P2, R18, R21, 0x1 ;  /* 0x00000015120ed211 */ /* 0x000fe400078408ff */
        /* <DEDUP_REMOVED lines=12> */
.L_x_4631:
        /* <DEDUP_REMOVED lines=33> */
.L_x_4640:
[----:B------:R-:W-:Y:S01]  /*a690*/  USEL UR46, UR46, URZ, !UP0 ;  /* 0x0000003f2e2e7287 */ /* 0x000fe2000c000000 */
[----:B------:R-:W-:Y:S01]  /*a6a0*/  BSSY B1, `(.L_x_4641) ;  /* 0x000002c000017945 */ /* 0x000fe20003800000 */
[----:B------:R-:W-:-:S03]  /*a6b0*/  USEL UR45, UR45, URZ, !UP0 ;  /* 0x0000003f2d2d7287 */ /* 0x000fc6000c000000 */
[----:B------:R-:W-:Y:S09]  /*a6c0*/  @P1 BRA `(.L_x_4642) ;  /* 0x0000000000a41947 */ /* 0x000ff20003800000 */
        /* <DEDUP_REMOVED lines=41> */
.L_x_4642:
[----:B------:R-:W-:Y:S05]  /*a960*/  BSYNC B1 ;  /* 0x0000000000017941 */ /* 0x000fea0003800000 */
.L_x_4641:
[----:B------:R-:W1:Y:S01]  /*a970*/  @P0 LDC R5, c[0x0][0xbf0] ;  /* 0x0002fc00ff050b82 */ /* 0x000e620000000800 */
[----:B------:R-:W-:Y:S01]  /*a980*/  ULDC.64 UR12, c[0x0][0xaa0] ;  /* 0x0002a800000c7ab9 */ /* 0x000fe20000000a00 */
[----:B0-----:R-:W-:Y:S01]  /*a990*/  IMAD R3, R23, 0x20, R200 ;  /* 0x0000002017037824 */ /* 0x001fe200078e02c8 */
[----:B------:R-:W-:Y:S01]  /*a9a0*/  UIMAD UR7, UR10, UR12, URZ ;  /* 0x0000000c0a0772a4 */ /* 0x000fe2000f8e023f */
[----:B------:R-:W-:Y:S01]  /*a9b0*/  BSSY B1, `(.L_x_4643) ;  /* 0x0000041000017945 */ /* 0x000fe20003800000 */
[----:B------:R-:W-:Y:S01]  /*a9c0*/  UIMAD.WIDE.U32 UR8, UR4, UR12, URZ ;  /* 0x0000000c040872a5 */ /* 0x000fe2000f8e003f */
[----:B------:R-:W-:Y:S01]  /*a9d0*/  VIADD R8, R3, UR39 ;  /* 0x0000002703087c36 */ /* 0x000fe20008000000 */
[----:B------:R-:W-:-:S03]  /*a9e0*/  UIMAD UR7, UR4, UR13, UR7 ;  /* 0x0000000d040772a4 */ /* 0x000fc6000f8e0207 */
[----:B------:R-:W-:Y:S01]  /*a9f0*/  ULDC.64 UR12, c[0x0][0xae8] ;  /* 0x0002ba00000c7ab9 */ /* 0x000fe20000000a00 */
[----:B------:R-:W-:Y:S01]  /*aa00*/  UIADD3 UR9, UR9, UR7, URZ ;  /* 0x0000000709097290 */ /* 0x000fe2000fffe03f */
[----:B------:R-:W-:Y:S01]  /*aa10*/  @P0 IMAD.HI.U32 R4, R8, R11, RZ ;  /* 0x0000000b08040227 */ /* 0x000fe200078e00ff */
[----:B------:R-:W-:Y:S02]  /*aa20*/  UIMAD UR4, UR11, UR12, URZ ;  /* 0x0000000c0b0472a4 */ /* 0x000fe4000f8e023f */
        /* <DEDUP_REMOVED lines=57> */
.L_x_4644:
[----:B------:R-:W-:Y:S05]  /*adc0*/  BSYNC B1 ;  /* 0x0000000000017941 */ /* 0x000fea0003800000 */
.L_x_4643:
        /* <DEDUP_REMOVED lines=21> */
.L_x_4646:
[----:B------:R-:W-:Y:S05]  /*af20*/  BSYNC B1 ;  /* 0x0000000000017941 */ /* 0x000fea0003800000 */
.L_x_4645:
        /* <DEDUP_REMOVED lines=21> */
.L_x_4648:
[----:B------:R-:W-:Y:S05]  /*b080*/  BSYNC B1 ;  /* 0x0000000000017941 */ /* 0x000fea0003800000 */
.L_x_4647:
        /* <DEDUP_REMOVED lines=22> */
.L_x_4639:
[----:B------:R-:W-:Y:S05]  /*b1f0*/  BSYNC B0 ;  /* 0x0000000000007941 */ /* 0x000fea0003800000 */
.L_x_4630:
[----:B------:R-:W-:Y:S02]  /*b200*/  ULDC UR4, c[0x0][0xc3c] ;  /* 0x00030f0000047ab9 */ /* 0x000fe40000000800 */
[----:B------:R-:W-:-:S13]  /*b210*/  ISETP.GE.AND P0, PT, R7, UR4, PT ;  /* 0x0000000407007c0c */ /* 0x000fda000bf06270 */
[----:B------:R-:W-:Y:S05]  /*b220*/  @!P0 BRA `(.L_x_4649) ;  /* 0xffffff5c000c8947 */ /* 0x000fea000383ffff */
[----:B------:R-:W-:Y:S05]  /*b230*/  EXIT ;  /* 0x000000000000794d */ /* 0x000fea0003800000 */
.L_x_4594:
[----:B------:R-:W-:-:S08]  /*b240*/  NOP ;  /* 0x0000000000007918 */ /* 0x000fd00000000000 */
[----:B------:R-:W0:-:S00]  /*b250*/  USETMAXREG.DEALLOC.CTAPOOL 0x18 ;  /* 0x00000018000079c8 */ /* 0x000e0000080e0500 */
[----:B0-----:R-:W-:Y:S01]  /*b260*/  LOP3.LUT R0, R0, 0x3, RZ, 0xc0, !PT ;  /* 0x0000000300007812 */ /* 0x001fe200078ec0ff */
[----:B------:R-:W-:-:S05]  /*b270*/  IMAD.MOV.U32 R4, RZ, RZ, RZ ;  /* 0x000000ffff047224 */ /* 0x000fca00078e00ff */
[----:B------:R-:W0:Y:S02]  /*b280*/  SHFL.IDX PT, R0, R0, RZ, 0x1f ;  /* 0x00001fff00007589 */ /* 0x000e2400000e0000 */
[----:B0-----:R-:W-:-:S04]  /*b290*/  ISETP.NE.AND P0, PT, R0, RZ, PT ;  /* 0x000000ff0000720c */ /* 0x001fc80003f05270 */
[----:B------:R-:W-:-:S05]  /*b2a0*/  P2R R0, PR, RZ, 0x1 ;  /* 0x00000001ff007803 */ /* 0x000fca0000000000 */
[----:B------:R0:W-:Y:S04]  /*b2b0*/  STL [R1+0x50], R0 ;  /* 0x0000500001007387 */ /* 0x0001e80000100800 */
        /* <DEDUP_REMOVED lines=8> */
.L_x_4650:
        /* <DEDUP_REMOVED lines=42> */
.L_x_4656:
        /* <DEDUP_REMOVED lines=12> */
.L_x_4655:
[----:B------:R-:W-:Y:S05]  /*b6a0*/  BSYNC B0 ;  /* 0x0000000000007941 */ /* 0x000fea0003800000 */
.L_x_4654:
        /* <DEDUP_REMOVED lines=21> */
.L_x_4652:
        /* <DEDUP_REMOVED lines=20> */
.L_x_4657:
        /* <DEDUP_REMOVED lines=56> */
.L_x_4653:
[----:B------:R-:W-:Y:S02]  /*bcc0*/  IMAD.MOV.U32 R17, RZ, RZ, RZ ;  /* 0x000000ffff117224 */ /* 0x000fe400078e00ff */
[----:B------:R-:W-:Y:S02]  /*bcd0*/  IMAD.U32 R16, RZ, RZ, UR6 ;  /* 0x00000006ff107e24 */ /* 0x000fe4000f8e00ff */
[----:B------:R-:W-:-:S07]  /*bce0*/  IMAD.MOV.U32 R18, RZ, RZ, RZ ;  /* 0x000000ffff127224 */ /* 0x000fce00078e00ff */
.L_x_4658:
[----:B------:R-:W-:-:S13]  /*bcf0*/  ISETP.NE.AND P0, PT, R0, RZ, PT ;  /* 0x000000ff0000720c */ /* 0x000fda0003f05270 */
[----:B------:R-:W1:Y:S01]  /*bd00*/  @!P0 S2R R3, SR_CgaCtaId ;  /* 0x0000000000038919 */ /* 0x000e620000008800 */
[----:B------:R-:W-:-:S04]  /*bd10*/  @!P0 MOV R0, 0x400 ;  /* 0x0000040000008802 */ /* 0x000fc80000000f00 */
[----:B-1----:R-:W-:-:S05]  /*bd20*/  @!P0 LEA R0, R3, R0, 0x18 ;  /* 0x0000000003008211 */ /* 0x002fca00078ec0ff */
[----:B------:R1:W-:Y:S01]  /*bd30*/  @!P0 STS.128 [R0+0x228d0], R16 ;  /* 0x0228d01000008388 */ /* 0x0003e20000000c00 */
[----:B------:R-:W-:Y:S06]  /*bd40*/  BAR.ARV 0x5, 0x180 ;  /* 0x0146000000007b1d */ /* 0x000fec0000002000 */
.L_x_4651:
[----:B01----:R-:W-:Y:S01]  /*bd50*/  IMAD.MOV.U32 R0, RZ, RZ, 0x1 ;  /* 0x00000001ff007424 */ /* 0x003fe200078e00ff */
[----:B------:R0:W-:Y:S01]  /*bd60*/  STL [R1+0x3c], RZ ;  /* 0x00003cff01007387 */ /* 0x0001e20000100800 */
[----:B------:R-:W-:Y:S02]  /*bd70*/  ULDC UR4, c[0x0][0xc3c] ;  /* 0x00030f0000047ab9 */ /* 0x000fe40000000800 */
[----:B--2---:R-:W-:Y:S01]  /*bd80*/  ISETP.GE.AND P0, PT, R19, UR4, PT ;  /* 0x0000000413007c0c */ /* 0x004fe2000bf06270 */
        /* <DEDUP_REMOVED lines=12> */
[----:B------:R-:W-:-:S04]  /*be50*/  LOP3.LUT R2, R0, 0x1f8, RZ, 0xc0, !PT ;  /* 0x000001f800027812 */ /* 0x000fc800078ec0ff */
        /* <DEDUP_REMOVED lines=14> */
.L_x_4761:
[----:B01--4-:R-:W0:Y:S02]  /*bf40*/  LDC.64 R2, c[0x0][0xc88] ;  /* 0x00032200ff027b82 */ /* 0x013e240000000a00 */
[----:B0-----:R-:W-:-:S05]  /*bf50*/  IMAD.WIDE R2, R19, 0x4, R2 ;  /* 0x0000000413027825 */ /* 0x001fca00078e0202 */
        /* <DEDUP_REMOVED lines=54> */
.L_x_4660:
[----:B------:R-:W-:Y:S01]  /*c2c0*/  IMAD.MOV.U32 R2, RZ, RZ, R12 ;  /* 0x000000ffff027224 */ /* 0x000fe200078e000c */
        /* <DEDUP_REMOVED lines=11> */
.L_x_4661:
[----:B------:R-:W-:Y:S05]  /*c380*/  @!P0 BRA `(.L_x_4662) ;  /* 0x00000000000c8947 */ /* 0x000fea0003800000 */
[----:B------:R-:W2:Y:S04]  /*c390*/  LDG.E R6, desc[UR40][R4.64] ;  /* 0x0000002804067981 */ /* 0x000ea8000c1e1900 */
[----:B------:R-:W2:Y:S02]  /*c3a0*/  LDG.E R4, desc[UR40][R4.64+0x4] ;  /* 0x0000042804047981 */ /* 0x000ea4000c1e1900 */
[----:B--2---:R-:W-:-:S07]  /*c3b0*/  IMAD.IADD R6, R4, 0x1, -R6 ;  /* 0x0000000104067824 */ /* 0x004fce00078e0a06 */
.L_x_4662:
[----:B-----5:R-:W-:Y:S01]  /*c3c0*/  IMAD.IADD R6, R6, 0x1, -R0 ;  /* 0x0000000106067824 */ /* 0x020fe200078e0a00 */
[----:B------:R-:W-:Y:S01]  /*c3d0*/  BSSY B7, `(.L_x_4663) ;  /* 0x0000425000077945 */ /* 0x000fe20003800000 */
[----:B------:R-:W3:Y:S02]  /*c3e0*/  LDC R0, c[0x0][0x448] ;  /* 0x00011200ff007b82 */ /* 0x000ee40000000800 */
[----:B---3--:R-:W-:Y:S01]  /*c3f0*/  ISETP.NE.AND P0, PT, R0, 0x1, PT ;  /* 0x000000010000780c */ /* 0x008fe20003f05270 */
[----:B------:R-:W-:-:S04]  /*c400*/  IMAD.SHL.U32 R0, R17, 0x80, RZ ;  /* 0x0000008011007824 */ /* 0x000fc800078e00ff */
[----:B------:R-:W-:-:S08]  /*c410*/  VIADD R0, R0, 0x7f ;  /* 0x0000007f00007836 */ /* 0x000fd00000000000 */
[----:B------:R-:W3:Y:S08]  /*c420*/  @P0 LDC R2, c[0x0][0x44c] ;  /* 0x00011300ff020b82 */ /* 0x000ef00000000800 */
[----:B------:R-:W4:Y:S01]  /*c430*/  @P0 LDC R3, c[0x0][0x450] ;  /* 0x00011400ff030b82 */ /* 0x000f220000000800 */
[----:B---3--:R-:W-:-:S05]  /*c440*/  @P0 IMAD.HI.U32 R2, R0, R2, RZ ;  /* 0x0000000200020227 */ /* 0x008fca00078e00ff */
[----:B----4-:R-:W-:Y:S01]  /*c450*/  @P0 SHF.R.U32.HI R0, RZ, R3, R2 ;  /* 0x00000003ff000219 */ /* 0x010fe20000011602 */
[C---:B------:R-:W-:Y:S01]  /*c460*/  VIADD R2, R6.reuse, 0x5f ;  /* 0x0000005f06027836 */ /* 0x040fe20000000000 */
[----:B------:R-:W-:-:S03]  /*c470*/  IADD3 R6, R6, 0x60, -R9 ;  /* 0x0000006006067810 */ /* 0x000fc60007ffe809 */
[----:B------:R-:W-:-:S04]  /*c480*/  IMAD.HI R2, R2, 0x2aaaaaab, RZ ;  /* 0x2aaaaaab02027827 */ /* 0x000fc800078e02ff */
[----:B------:R-:W-:Y:S01]  /*c490*/  IMAD.IADD R0, R6, 0x1, R0 ;  /* 0x0000000106007824 */ /* 0x000fe200078e0200 */
[----:B------:R-:W-:-:S03]  /*c4a0*/  SHF.R.U32.HI R3, RZ, 0x1f, R2 ;  /* 0x0000001fff037819 */ /* 0x000fc60000011602 */
[----:B------:R-:W-:Y:S01]  /*c4b0*/  IMAD.HI R0, R0, 0x2aaaaaab, RZ ;  /* 0x2aaaaaab00007827 */ /* 0x000fe200078e02ff */
[----:B------:R-:W-:-:S04]  /*c4c0*/  LEA.HI.SX32 R3, R2, R3, 0x1c ;  /* 0x0000000302037211 */ /* 0x000fc800078fe2ff */
[----:B------:R-:W-:-:S04]  /*c4d0*/  SHF.R.U32.HI R2, RZ, 0x1f, R0 ;  /* 0x0000001fff027819 */ /* 0x000fc80000011600 */
[----:B------:R-:W-:-:S04]  /*c4e0*/  LEA.HI.SX32 R2, R0, R2, 0x1c ;  /* 0x0000000200027211 */ /* 0x000fc800078fe2ff */
[----:B------:R-:W-:-:S04]  /*c4f0*/  VIMNMX R4, R3, R2, PT ;  /* 0x0000000203047248 */ /* 0x000fc80003fe0100 */
[----:B------:R-:W-:Y:S01]  /*c500*/  ISETP.GT.AND P0, PT, R4, RZ, PT ;  /* 0x000000ff0400720c */ /* 0x000fe20003f04270 */
        /* <DEDUP_REMOVED lines=19> */
.L_x_4664:
        /* <DEDUP_REMOVED lines=21> */
.L_x_4667:
[----:B------:R-:W-:Y:S05]  /*c790*/  BSYNC B6 ;  /* 0x0000000000067941 */ /* 0x000fea0003800000 */
.L_x_4666:
        /* <DEDUP_REMOVED lines=21> */
.L_x_4670:
        /* <DEDUP_REMOVED lines=16> */
.L_x_4669:
[----:B------:R-:W-:Y:S05]  /*c9f0*/  BSYNC B6 ;  /* 0x0000000000067941 */ /* 0x000fea0003800000 */
.L_x_4668:
        /* <DEDUP_REMOVED lines=10> */
[----:B--2---:R2:W3:Y:S02]  /*caa0*/  @P0 LDG.E R7, desc[UR40][R2.64] ;  /* 0x0000002802070981 */ /* 0x0044e4000c1e1900 */
[----:B--2---:R-:W2:Y:S01]  /*cab0*/  LDC.64 R2, c[0x0][0x418] ;  /* 0x00010600ff027b82 */ /* 0x004ea20000000a00 */
[----:B-----5:R-:W-:Y:S01]  /*cac0*/  VIADD R4, R0, 0xffffffff ;  /* 0xffffffff00047836 */ /* 0x020fe20000000000 */
[----:B---3--:R-:W-:Y:S01]  /*cad0*/  SHF.R.S32.HI R8, RZ, 0x1f, R7 ;  /* 0x0000001fff087819 */ /* 0x008fe20000011407 */
[----:B------:R3:W-:Y:S04]  /*cae0*/  @P0 STL [R1+0xc], R7 ;  /* 0x00000c0701000387 */ /* 0x0007e80000100800 */
        /* <DEDUP_REMOVED lines=10> */
.L_x_4777:
[----:B------:R-:W-:Y:S01]  /*cb90*/  PLOP3.LUT P1, PT, PT, PT, PT, 0x8, 0x0 ;  /* 0x000000000000781c */ /* 0x000fe20003f2e170 */
[----:B------:R4:W-:Y:S01]  /*cba0*/  STL [R1], R0 ;  /* 0x0000000001007387 */ /* 0x0009e20000100800 */
[----:B---3--:R-:W-:-:S03]  /*cbb0*/  ISETP.NE.AND P0, PT, R14, RZ, PT ;  /* 0x000000ff0e00720c */ /* 0x008fc60003f05270 */
[----:B------:R3:W-:Y:S01]  /*cbc0*/  STL [R1+0x28], R4 ;  /* 0x0000280401007387 */ /* 0x0007e20000100800 */
[----:B----4-:R-:W-:-:S05]  /*cbd0*/  P2R R0, PR, RZ, 0x2 ;  /* 0x00000002ff007803 */ /* 0x010fca0000000000 */
[----:B------:R3:W-:Y:S04]  /*cbe0*/  STL [R1+0x18], R0 ;  /* 0x0000180001007387 */ /* 0x0007e80000100800 */
[----:B------:R-:W-:Y:S05]  /*cbf0*/  @P0 BRA `(.L_x_4672) ;  /* 0x00000004001c0947 */ /* 0x000fea0003800000 */
[----:B------:R-:W-:-:S03]  /*cc00*/  UMOV UR4, 0xffffffff ;  /* 0xffffffff00047882 */ /* 0x000fc60000000000 */
[----:B------:R-:W-:Y:S05]  /*cc10*/  BRA.DIV UR4, `(.L_x_4673) ;  /* 0x0000004e04587947 */ /* 0x000fea000b800000 */
[----:B------:R-:W-:-:S13]  /*cc20*/  ELECT P6, URZ, PT ;  /* 0x00000000003f782f */ /* 0x000fda00038c0000 */
.L_x_4780:
[----:B------:R-:W-:Y:S05]  /*cc30*/  @!P6 BRA `(.L_x_4672) ;  /* 0x00000004000ce947 */ /* 0x000fea0003800000 */
[----:B------:R-:W-:-:S04]  /*cc40*/  ISETP.NE.U32.AND P0, PT, R2, RZ, PT ;  /* 0x000000ff0200720c */ /* 0x000fc80003f05070 */
[----:B------:R-:W-:-:S13]  /*cc50*/  ISETP.NE.AND.EX P0, PT, R3, RZ, PT, P0 ;  /* 0x000000ff0300720c */ /* 0x000fda0003f05300 */
[----:B------:R-:W-:Y:S05]  /*cc60*/  @!P0 BRA `(.L_x_4674) ;  /* 0x0000000000548947 */ /* 0x000fea0003800000 */
[----:B------:R-:W4:Y:S01]  /*cc70*/  LDC R6, c[0x0][0x43c] ;  /* 0x00010f00ff067b82 */ /* 0x000f220000000800 */
[----:B01----:R-:W-:Y:S01]  /*cc80*/  IMAD.MOV.U32 R9, RZ, RZ, R4 ;  /* 0x000000ffff097224 */ /* 0x003fe200078e0004 */
[----:B------:R-:W-:-:S03]  /*cc90*/  ULDC.64 UR4, c[0x0][0x428] ;  /* 0x00010a0000047ab9 */ /* 0x000fc60000000a00 */
[----:B---3--:R-:W-:Y:S01]  /*cca0*/  IMAD.MOV.U32 R0, RZ, RZ, R9 ;  /* 0x000000ffff007224 */ /* 0x008fe200078e0009 */
[----:B----4-:R-:W-:-:S13]  /*ccb0*/  ISETP.NE.AND P0, PT, R6, 0x1, PT ;  /* 0x000000010600780c */ /* 0x010fda0003f05270 */
[----:B--2---:R-:W0:Y:S02]  /*ccc0*/  @P0 LDC.64 R4, c[0x0][0x440] ;  /* 0x00011000ff040b82 */ /* 0x004e240000000a00 */
        /* <DEDUP_REMOVED lines=13> */
[----:B------:R-:W2:Y:S04]  /*cda0*/  LDG.E R0, desc[UR40][R2.64] ;  /* 0x0000002802007981 */ /* 0x000ea8000c1e1900 */
[----:B--2---:R4:W-:Y:S02]  /*cdb0*/  STL [R1], R0 ;  /* 0x0000000001007387 */ /* 0x0049e40000100800 */
.L_x_4674:
[----:B------:R-:W5:Y:S04]  /*cdc0*/  LDL R7, [R1+0x4] ;  /* 0x0000040001077983 */ /* 0x000f680000100800 */
[----:B---34-:R-:W5:Y:S04]  /*cdd0*/  LDL R0, [R1+0x8] ;  /* 0x0000080001007983 */ /* 0x018f680000100800 */
[----:B------:R-:W3:Y:S01]  /*cde0*/  LDL R2, [R1+0x10] ;  /* 0x0000100001027983 */ /* 0x000ee20000100800 */
[----:B-----5:R-:W-:Y:S01]  /*cdf0*/  IMAD R0, R0, 0x8, R7 ;  /* 0x0000000800007824 */ /* 0x020fe200078e0207 */
[----:B---3--:R-:W-:-:S04]  /*ce00*/  SHF.L.U32 R2, R2, 0x1f, RZ ;  /* 0x0000001f02027819 */ /* 0x008fc800000006ff */
[----:B------:R-:W3:Y:S02]  /*ce10*/  SYNCS.PHASECHK.TRANS64.TRYWAIT P0, [R0+URZ+0x22840], R2 ;  /* 0x02284002000075a7 */ /* 0x000ee4000800017f */
[----:B---3--:R-:W-:Y:S05]  /*ce20*/  @!P0 BRA `(.L_x_4675) ;  /* 0x0000004800f48947 */ /* 0x008fea0003800000 */
.L_x_4781:
[----:B------:R-:W4:Y:S02]  /*ce30*/  S2R R3, SR_TID.X ;  /* 0x0000000000037919 */ /* 0x000f240000002100 */
[----:B----4-:R-:W-:-:S04]  /*ce40*/  LOP3.LUT R3, R3, 0x7f, RZ, 0xc0, !PT ;  /* 0x0000007f03037812 */ /* 0x010fc800078ec0ff */
[----:B------:R-:W-:-:S13]  /*ce50*/  ISETP.NE.AND P0, PT, R3, RZ, PT ;  /* 0x000000ff0300720c */ /* 0x000fda0003f05270 */
[----:B------:R-:W-:Y:S05]  /*ce60*/  @P0 BRA `(.L_x_4676) ;  /* 0x00000000001c0947 */ /* 0x000fea0003800000 */
[----:B------:R-:W4:Y:S01]  /*ce70*/  S2R R3, SR_TID.X ;  /* 0x0000000000037919 */ /* 0x000f220000002100 */
[----:B---3--:R-:W-:-:S04]  /*ce80*/  IMAD.MOV.U32 R2, RZ, RZ, 0x3000 ;  /* 0x00003000ff027424 */ /* 0x008fc800078e00ff */
[----:B------:R3:W-:Y:S01]  /*ce90*/  SYNCS.ARRIVE.TRANS64 RZ, [R0+URZ+0x22830], R2 ;  /* 0x0228300200ff79a7 */ /* 0x0007e2000800003f */
[----:B----4-:R-:W-:-:S04]  /*cea0*/  LOP3.LUT R3, R3, 0x1f, RZ, 0xc0, !PT ;  /* 0x0000001f03037812 */ /* 0x010fc800078ec0ff */
[----:B------:R-:W-:-:S13]  /*ceb0*/  ISETP.NE.AND P0, PT, R3, RZ, PT ;  /* 0x000000ff0300720c */ /* 0x000fda0003f05270 */
[----:B---3--:R-:W-:Y:S05]  /*cec0*/  @!P0 BRA `(.L_x_4676) ;  /* 0x0000000000048947 */ /* 0x008fea0003800000 */
[----:B------:R-:W-:Y:S01]  /*ced0*/  BPT.TRAP 0x1 ;  /* 0x000000040000795c */ /* 0x000fe20000300000 */
.L_x_4676:
[----:B------:R-:W4:Y:S04]  /*cee0*/  LDL R6, [R1+0x4] ;  /* 0x0000040001067983 */ /* 0x000f280000100800 */
[----:B--2---:R-:W4:Y:S04]  /*cef0*/  LDL R5, [R1+0x8] ;  /* 0x0000080001057983 */ /* 0x004f280000100800 */
[----:B------:R-:W2:Y:S04]  /*cf00*/  LDL R4, [R1+0x28] ;  /* 0x0000280001047983 */ /* 0x000ea80000100800 */
[----:B------:R-:W5:Y:S04]  /*cf10*/  LDL R3, [R1+0x1c] ;  /* 0x00001c0001037983 */ /* 0x000f680000100800 */
[----:B---3--:R-:W3:Y:S01]  /*cf20*/  LDL R2, [R1] ;  /* 0x0000000001027983 */ /* 0x008ee20000100800 */
        /* <DEDUP_REMOVED lines=8> */
[----:B----4-:R-:W-:Y:S01]  /*cfb0*/  IMAD R0, R5, 0x3000, R6 ;  /* 0x0000300005007824 */ /* 0x010fe200078e0206 */
[----:B--2---:R-:W-:-:S04]  /*cfc0*/  R2UR UR11, R4 ;  /* 0x00000000040b72ca */ /* 0x004fc800000e0000 */
[----:B------:R-:W-:Y:S02]  /*cfd0*/  R2UR UR8, R0 ;  /* 0x00000000000872ca */ /* 0x000fe400000e0000 */
[----:B-----5:R-:W-:Y:S02]  /*cfe0*/  R2UR UR4, R3 ;  /* 0x00000000030472ca */ /* 0x020fe400000e0000 */
[----:B------:R-:W-:Y:S02]  /*cff0*/  P2R R0, PR, RZ, 0x1 ;  /* 0x00000001ff007803 */ /* 0x000fe40000000000 */
[----:B---3--:R-:W-:-:S03]  /*d000*/  R2UR UR13, R2 ;  /* 0x00000000020d72ca */ /* 0x008fc600000e0000 */
[----:B------:R4:W-:Y:S04]  /*d010*/  STL [R1+0x18], R0 ;  /* 0x0000180001007387 */ /* 0x0009e80000100800 */
[----:B------:R-:W-:Y:S02]  /*d020*/  UIADD3 UR8, UR8, 0x1c400, URZ ;  /* 0x0001c40008087890 */ /* 0x000fe4000fffe03f */
[----:B------:R-:W-:-:S03]  /*d030*/  UIMAD UR11, UR11, 0x60, UR4 ;  /* 0x000000600b0b78a4 */ /* 0x000fc6000f8e0204 */
[----:B------:R-:W-:-:S06]  /*d040*/  UMOV UR4, 0x0 ;  /* 0x0000000000047882 */ /* 0x000fcc0000000000 */
[----:B------:R4:W-:Y:S02]  /*d050*/  UTMALDG.4D [UR8], [UR6], desc[UR4] ;  /* 0x00000408060075b4 */ /* 0x0009e40008019000 */
[----:B----4-:R-:W-:Y:S01]  /*d060*/  NOP ;  /* 0x0000000000007918 */ /* 0x010fe20000000000 */
.L_x_4672:
[----:B------:R-:W4:Y:S04]  /*d070*/  LDL R2, [R1+0x4] ;  /* 0x0000040001027983 */ /* 0x000f280000100800 */
[----:B------:R-:W5:Y:S04]  /*d080*/  LDL.LU R3, [R1+0x30] ;  /* 0x0000300001037983 */ /* 0x000f680000300800 */
[----:B--2---:R-:W2:Y:S04]  /*d090*/  LDL.LU R5, [R1+0x20] ;  /* 0x0000200001057983 */ /* 0x004ea80000300800 */
[----:B---3--:R-:W3:Y:S01]  /*d0a0*/  LDL.LU R4, [R1+0x38] ;  /* 0x0000380001047983 */ /* 0x008ee20000300800 */
[----:B------:R-:W-:Y:S05]  /*d0b0*/  WARPSYNC.ALL ;  /* 0x0000000000007948 */ /* 0x000fea0003800000 */
[----:B------:R-:W-:Y:S01]  /*d0c0*/  ULDC.64 UR4, c[0x0][0x298] ;  /* 0x0000a60000047ab9 */ /* 0x000fe20000000a00 */
[----:B------:R-:W-:Y:S01]  /*d0d0*/  ULDC.64 UR6, c[0x0][0xa00] ;  /* 0x0002800000067ab9 */ /* 0x000fe20000000a00 */
[----:B------:R-:W-:Y:S01]  /*d0e0*/  BSSY B6, `(.L_x_4677) ;  /* 0x0000024000067945 */ /* 0x000fe20003800000 */
[----:B------:R-:W-:Y:S01]  /*d0f0*/  BAR.SYNC.DEFER_BLOCKING 0x8, 0x180 ;  /* 0x0206000000007b1d */ /* 0x000fe20000010000 */
[----:B------:R-:W-:-:S04]  /*d100*/  ISETP.NE.U32.AND P0, PT, RZ, UR6, PT ;  /* 0x00000006ff007c0c */ /* 0x000fc8000bf05070 */
[----:B------:R-:W-:Y:S01]  /*d110*/  ISETP.NE.AND.EX P0, PT, RZ, UR7, PT, P0 ;  /* 0x00000007ff007c0c */ /* 0x000fe2000bf05300 */
[----:B----4-:R-:W-:Y:S01]  /*d120*/  VIADD R2, R2, 0x18400 ;  /* 0x0001840002027836 */ /* 0x010fe20000000000 */
[----:B-----5:R-:W-:-:S04]  /*d130*/  SHF.R.S32.HI R0, RZ, 0x1f, R3 ;  /* 0x0000001fff007819 */ /* 0x020fc80000011403 */
[----:B------:R-:W-:Y:S02]  /*d140*/  LOP3.LUT P1, RZ, R2, 0x3ff, RZ, 0xc0, !PT ;  /* 0x000003ff02ff7812 */ /* 0x000fe4000782c0ff */
[----:B--2---:R-:W-:Y:S01]  /*d150*/  SEL R5, R5, RZ, !P0 ;  /* 0x000000ff05057207 */ /* 0x004fe20004000000 */
[----:B------:R-:W-:Y:S01]  /*d160*/  IMAD R0, R0, UR4, RZ ;  /* 0x0000000400007c24 */ /* 0x000fe2000f8e02ff */
[----:B---3--:R-:W-:-:S03]  /*d170*/  SEL R4, R4, RZ, !P0 ;  /* 0x000000ff04047207 */ /* 0x008fc60004000000 */
[C---:B------:R-:W-:Y:S02]  /*d180*/  IMAD R0, R3.reuse, UR5, R0 ;  /* 0x0000000503007c24 */ /* 0x040fe4000f8e0200 */
[----:B------:R-:W-:-:S05]  /*d190*/  IMAD.WIDE.U32 R2, R3, UR4, RZ ;  /* 0x0000000403027c25 */ /* 0x000fca000f8e00ff */
[----:B------:R2:W-:Y:S04]  /*d1a0*/  STL.64 [R1+0x48], R2 ;  /* 0x0000480201007387 */ /* 0x0005e80000100a00 */
[----:B------:R3:W-:Y:S04]  /*d1b0*/  STL [R1+0x20], R5 ;  /* 0x0000200501007387 */ /* 0x0007e80000100800 */
[----:B------:R3:W-:Y:S01]  /*d1c0*/  STL [R1+0x40], R4 ;  /* 0x0000400401007387 */ /* 0x0007e20000100800 */
[----:B--2---:R-:W-:Y:S01]  /*d1d0*/  IMAD.IADD R2, R3, 0x1, R0 ;  /* 0x0000000103027824 */ /* 0x004fe200078e0200 */
[----:B------:R-:W-:-:S05]  /*d1e0*/  SHF.R.S32.HI R0, RZ, 0x1f, R18 ;  /* 0x0000001fff007819 */ /* 0x000fca0000011412 */
[----:B------:R3:W-:Y:S04]  /*d1f0*/  STL [R1+0x38], R0 ;  /* 0x0000380001007387 */ /* 0x0007e80000100800 */
[----:B------:R3:W-:Y:S01]  /*d200*/  STL [R1+0x30], R2 ;  /* 0x0000300201007387 */ /* 0x0007e20000100800 */
[----:B------:R-:W-:Y:S05]  /*d210*/  @!P1 BRA `(.L_x_4678) ;  /* 0x0000000000409947 */ /* 0x000fea0003800000 */
[----:B---3--:R-:W-:Y:S01]  /*d220*/  MOV R2, 0x0 ;  /* 0x0000000000027802 */ /* 0x008fe20000000f00 */
        /* <DEDUP_REMOVED lines=15> */
.L_x_4678:
[----:B------:R-:W-:Y:S05]  /*d320*/  BSYNC B6 ;  /* 0x0000000000067941 */ /* 0x000fea0003800000 */
.L_x_4677:
[----:B---3--:R-:W2:Y:S01]  /*d330*/  LDL.LU R5, [R1+0x30] ;  /* 0x0000300001057983 */ /* 0x008ea20000300800 */
[----:B------:R-:W-:Y:S01]  /*d340*/  ULDC.64 UR4, c[0x0][0x2d8] ;  /* 0x0000b60000047ab9 */ /* 0x000fe20000000a00 */
[----:B------:R-:W3:Y:S01]  /*d350*/  LDC R7, c[0x0][0x448] ;  /* 0x00011200ff077b82 */ /* 0x000ee20000000800 */
[----:B------:R-:W-:Y:S01]  /*d360*/  ULDC UR6, c[0x0][0x2b8] ;  /* 0x0000ae0000067ab9 */ /* 0x000fe20000000800 */
[----:B------:R-:W2:Y:S04]  /*d370*/  LDL.LU.64 R2, [R1+0x48] ;  /* 0x0000480001027983 */ /* 0x000ea80000300a00 */
[----:B------:R-:W4:Y:S04]  /*d380*/  LDL.LU R0, [R1+0x38] ;  /* 0x0000380001007983 */ /* 0x000f280000300800 */
[----:B------:R-:W4:Y:S04]  /*d390*/  LDL.LU R6, [R1+0x40] ;  /* 0x0000400001067983 */ /* 0x000f280000300800 */
[----:B------:R-:W4:Y:S04]  /*d3a0*/  LDL.LU R4, [R1+0x20] ;  /* 0x0000200001047983 */ /* 0x000f280000300800 */
[----:B01----:R0:W5:Y:S01]  /*d3b0*/  LDL R9, [R1+0x24] ;  /* 0x0000240001097983 */ /* 0x0031620000100800 */
[----:B---3--:R-:W-:Y:S01]  /*d3c0*/  ISETP.NE.AND P0, PT, R7, 0x1, PT ;  /* 0x000000010700780c */ /* 0x008fe20003f05270 */
[----:B------:R-:W1:Y:S02]  /*d3d0*/  S2R R8, SR_TID.X ;  /* 0x0000000000087919 */ /* 0x000e640000002100 */
[C---:B-1----:R-:W-:Y:S01]  /*d3e0*/  IMAD.SHL.U32 R10, R8.reuse, 0x8, RZ ;  /* 0x00000008080a7824 */ /* 0x042fe200078e00ff */
[----:B------:R-:W-:-:S04]  /*d3f0*/  LOP3.LUT R8, R8, 0x7f, RZ, 0xc0, !PT ;  /* 0x0000007f08087812 */ /* 0x000fc800078ec0ff */
[----:B------:R-:W-:Y:S02]  /*d400*/  LOP3.LUT R10, R10, 0x38, RZ, 0xc0, !PT ;  /* 0x000000380a0a7812 */ /* 0x000fe400078ec0ff */
[----:B------:R-:W-:Y:S01]  /*d410*/  SHF.R.U32.HI R8, RZ, 0x3, R8 ;  /* 0x00000003ff087819 */ /* 0x000fe20000011608 */
[----:B--2---:R-:W-:Y:S02]  /*d420*/  IMAD.MOV.U32 R3, RZ, RZ, R5 ;  /* 0x000000ffff037224 */ /* 0x004fe400078e0005 */
[----:B------:R-:W1:Y:S01]  /*d430*/  S2R R5, SR_TID.X ;  /* 0x0000000000057919 */ /* 0x000e620000002100 */
[----:B----4-:R-:W-:Y:S02]  /*d440*/  IMAD R0, R0, UR4, RZ ;  /* 0x0000000400007c24 */ /* 0x010fe4000f8e02ff */
[----:B------:R-:W-:-:S04]  /*d450*/  IMAD.WIDE.U32 R2, R18, UR4, R2 ;  /* 0x0000000412027c25 */ /* 0x000fc8000f8e0002 */
[----:B------:R-:W-:Y:S01]  /*d460*/  IMAD R0, R18, UR5, R0 ;  /* 0x0000000512007c24 */ /* 0x000fe2000f8e0200 */
[----:B------:R-:W-:-:S03]  /*d470*/  ULDC.64 UR4, c[0x0][0x2e0] ;  /* 0x0000b80000047ab9 */ /* 0x000fc60000000a00 */
[----:B------:R-:W-:Y:S02]  /*d480*/  IMAD.IADD R3, R3, 0x1, R0 ;  /* 0x0000000103037824 */ /* 0x000fe400078e0200 */
[----:B------:R-:W-:Y:S02]  /*d490*/  IMAD R0, R6, UR4, RZ ;  /* 0x0000000406007c24 */ /* 0x000fe4000f8e02ff */
[C---:B------:R-:W-:Y:S01]  /*d4a0*/  IMAD.WIDE.U32 R2, R4.reuse, UR4, R2 ;  /* 0x0000000404027c25 */ /* 0x040fe2000f8e0002 */
[----:B------:R-:W2:Y:S03]  /*d4b0*/  @P0 LDC R6, c[0x0][0x450] ;  /* 0x00011400ff060b82 */ /* 0x000ea60000000800 */
[----:B------:R-:W-:Y:S01]  /*d4c0*/  IMAD R0, R4, UR5, R0 ;  /* 0x0000000504007c24 */ /* 0x000fe2000f8e0200 */
[----:B------:R-:W-:Y:S01]  /*d4d0*/  ULDC.64 UR4, c[0x0][0x2d0] ;  /* 0x0000b40000047ab9 */ /* 0x000fe20000000a00 */
[----:B------:R-:W3:Y:S02]  /*d4e0*/  S2R R4, SR_TID.X ;  /* 0x0000000000047919 */ /* 0x000ee40000002100 */
[----:B------:R-:W-:Y:S01]  /*d4f0*/  IMAD.IADD R3, R3, 0x1, R0 ;  /* 0x0000000103037824 */ /* 0x000fe200078e0200 */
[----:B-1----:R-:W-:-:S04]  /*d500*/  LOP3.LUT R5, R5, 0x7f, RZ, 0xc0, !PT ;  /* 0x0000007f05057812 */ /* 0x002fc800078ec0ff */
[----:B------:R-:W-:Y:S01]  /*d510*/  SHF.R.U32.HI R5, RZ, 0x3, R5 ;  /* 0x00000003ff057819 */ /* 0x000fe20000011605 */
[----:B---3--:R-:W-:-:S05]  /*d520*/  IMAD.SHL.U32 R4, R4, 0x10, RZ ;  /* 0x0000001004047824 */ /* 0x008fca00078e00ff */
[----:B------:R-:W-:Y:S02]  /*d530*/  LOP3.LUT R4, R5, 0x70, R4, 0xf8, !PT ;  /* 0x0000007005047812 */ /* 0x000fe400078ef804 */
[----:B------:R-:W1:Y:S03]  /*d540*/  @P0 LDC R5, c[0x0][0x44c] ;  /* 0x00011300ff050b82 */ /* 0x000e660000000800 */
[----:B------:R-:W-:-:S04]  /*d550*/  IMAD R0, R17, 0x80, R4 ;  /* 0x0000008011007824 */ /* 0x000fc800078e0204 */
        /* <DEDUP_REMOVED lines=23> */
[----:B------:R-:W-:-:S03]  /*d6d0*/  IMAD R17, R17, 0x80, R8 ;  /* 0x0000008011117824 */ /* 0x000fc600078e0208 */
[----:B------:R-:W0:Y:S01]  /*d6e0*/  SHFL.IDX PT, R5, R2, RZ, 0x181f ;  /* 0x00181fff02057589 */ /* 0x000e2200000e0000 */
[----:B--2---:R-:W-:-:S03]  /*d6f0*/  IMAD R3, R4, R7, RZ ;  /* 0x0000000704037224 */ /* 0x004fc600078e02ff */
[----:B------:R-:W1:Y:S02]  /*d700*/  SHFL.IDX PT, R4, R0, RZ, 0x181f ;  /* 0x00181fff00047589 */ /* 0x000e6400000e0000 */
[----:B------:R-:W-:-:S13]  /*d710*/  ISETP.GE.AND P1, PT, R17, R3, PT ;  /* 0x000000031100720c */ /* 0x000fda0003f26270 */
[----:B0-----:R-:W-:-:S05]  /*d720*/  @!P1 LEA R5, P2, R10, R5, 0x1 ;  /* 0x000000050a059211 */ /* 0x001fca00078408ff */
[----:B-1----:R-:W-:-:S05]  /*d730*/  @!P1 IMAD.X R4, RZ, RZ, R4, P2 ;  /* 0x000000ffff049224 */ /* 0x002fca00010e0604 */
[----:B------:R-:W-:-:S04]  /*d740*/  @!P1 LOP3.LUT R5, R5, R4, RZ, 0x3c, !PT ;  /* 0x0000000405059212 */ /* 0x000fc800078e3cff */
[----:B------:R-:W-:-:S04]  /*d750*/  @!P1 LOP3.LUT R4, R5, R4, RZ, 0x3c, !PT ;  /* 0x0000000405049212 */ /* 0x000fc800078e3cff */
[----:B------:R-:W-:-:S05]  /*d760*/  @!P1 LOP3.LUT R5, R5, R4, RZ, 0x3c, !PT ;  /* 0x0000000405059212 */ /* 0x000fca00078e3cff */
[----:B------:R-:W-:Y:S01]  /*d770*/  @!PT LDS RZ, [RZ] ;  /* 0x00000000fffff984 */ /* 0x000fe20000000800 */
[----:B-----5:R0:W-:Y:S02]  /*d780*/  @!P1 LDGSTS.E.BYPASS.LTC128B.128 [R9+0x18400], desc[UR40][R4.64], !P0 ;  /* 0x1840000004099fae */ /* 0x0201e4000c101d68 */
[----:B0-----:R-:W-:Y:S02]  /*d790*/  VIADD R4, R17, 0x10 ;  /* 0x0000001011047836 */ /* 0x001fe40000000000 */
[----:B------:R-:W0:Y:S03]  /*d7a0*/  SHFL.IDX PT, R5, R2, 0x1, 0x181f ;  /* 0x00381f0002057f89 */ /* 0x000e2600000e0000 */
[----:B------:R-:W-:Y:S02]  /*d7b0*/  ISETP.GE.AND P1, PT, R4, R3, PT ;  /* 0x000000030400720c */ /* 0x000fe40003f26270 */
[----:B------:R-:W1:Y:S11]  /*d7c0*/  SHFL.IDX PT, R4, R0, 0x1, 0x181f ;  /* 0x00381f0000047f89 */ /* 0x000e7600000e0000 */
[----:B0-----:R-:W-:-:S05]  /*d7d0*/  @!P1 LEA R5, P2, R10, R5, 0x1 ;  /* 0x000000050a059211 */ /* 0x001fca00078408ff */
[----:B-1----:R-:W-:-:S05]  /*d7e0*/  @!P1 IMAD.X R4, RZ, RZ, R4, P2 ;  /* 0x000000ffff049224 */ /* 0x002fca00010e0604 */
[----:B------:R-:W-:-:S04]  /*d7f0*/  @!P1 LOP3.LUT R5, R5, R4, RZ, 0x3c, !PT ;  /* 0x0000000405059212 */ /* 0x000fc800078e3cff */
[----:B------:R-:W-:-:S04]  /*d800*/  @!P1 LOP3.LUT R4, R5, R4, RZ, 0x3c, !PT ;  /* 0x0000000405049212 */ /* 0x000fc800078e3cff */
[----:B------:R-:W-:-:S05]  /*d810*/  @!P1 LOP3.LUT R5, R5, R4, RZ, 0x3c, !PT ;  /* 0x0000000405059212 */ /* 0x000fca00078e3cff */
[----:B------:R0:W-:Y:S02]  /*d820*/  @!P1 LDGSTS.E.BYPASS.LTC128B.128 [R9+0x18c00], desc[UR40][R4.64], !P0 ;  /* 0x18c0000004099fae */ /* 0x0001e4000c101d68 */
        /* <DEDUP_REMOVED lines=42> */
[----:B------:R-:W-:Y:S01]  /*dad0*/  ISETP.GE.AND P1, PT, R4, R3, PT ;  /* 0x000000030400720c */ /* 0x000fe20003f26270 */
[----:B------:R-:W-:Y:S04]  /*dae0*/  SHFL.IDX PT, R2, R2, 0x7, 0x181f ;  /* 0x00f81f0002027f89 */ /* 0x000fe800000e0000 */
[----:B------:R-:W1:Y:S04]  /*daf0*/  SHFL.IDX PT, R4, R0, 0x6, 0x181f ;  /* 0x00d81f0000047f89 */ /* 0x000e6800000e0000 */
[----:B------:R-:W2:Y:S04]  /*db00*/  SHFL.IDX PT, R0, R0, 0x7, 0x181f ;  /* 0x00f81f0000007f89 */ /* 0x000ea800000e0000 */
[----:B0-----:R-:W-:-:S05]  /*db10*/  @!P1 LEA R5, P2, R10, R5, 0x1 ;  /* 0x000000050a059211 */ /* 0x001fca00078408ff */
[----:B-1----:R-:W-:-:S05]  /*db20*/  @!P1 IMAD.X R4, RZ, RZ, R4, P2 ;  /* 0x000000ffff049224 */ /* 0x002fca00010e0604 */
[----:B------:R-:W-:-:S04]  /*db30*/  @!P1 LOP3.LUT R5, R5, R4, RZ, 0x3c, !PT ;  /* 0x0000000405059212 */ /* 0x000fc800078e3cff */
[----:B------:R-:W-:-:S04]  /*db40*/  @!P1 LOP3.LUT R4, R5, R4, RZ, 0x3c, !PT ;  /* 0x0000000405049212 */ /* 0x000fc800078e3cff */
[----:B------:R-:W-:-:S05]  /*db50*/  @!P1 LOP3.LUT R5, R5, R4, RZ, 0x3c, !PT ;  /* 0x0000000405059212 */ /* 0x000fca00078e3cff */
[----:B--2---:R1:W-:Y:S02]  /*db60*/  @!P1 LDGSTS.E.BYPASS.LTC128B.128 [R9+0x1b400], desc[UR40][R4.64], !P0 ;  /* 0x1b40000004099fae */ /* 0x0043e4000c101d68 */
.L_x_4798:
[----:B------:R2:W5:Y:S01]  /*db70*/  LDL R8, [R1+0x4] ;  /* 0x0000040001087983 */ /* 0x0005620000100800 */
        /* <DEDUP_REMOVED lines=10> */
.L_x_4680:
        /* <DEDUP_REMOVED lines=18> */
[----:B--23--:R-:W-:Y:S05]  /*dd40*/  @!P0 BRA `(.L_x_4682) ;  /* 0x0000004400e88947 */ /* 0x00cfea0003800000 */
.L_x_4799:
[----:B------:R-:W-:Y:S05]  /*dd50*/  BSYNC B0 ;  /* 0x0000000000007941 */ /* 0x000fea0003800000 */
.L_x_4681:
[----:B--2---:R-:W2:Y:S01]  /*dd60*/  LDL R2, [R1+0x18] ;  /* 0x0000180001027983 */ /* 0x004ea20000100800 */
[----:B------:R-:W-:Y:S01]  /*dd70*/  BSSY B0, `(.L_x_4683) ;  /* 0x0000063000007945 */ /* 0x000fe20003800000 */
[----:B--2---:R-:W-:-:S13]  /*dd80*/  ISETP.NE.AND P0, PT, R2, RZ, PT ;  /* 0x000000ff0200720c */ /* 0x004fda0003f05270 */
[----:B------:R-:W-:Y:S05]  /*dd90*/  @!P0 BRA `(.L_x_4684) ;  /* 0x0000000400808947 */ /* 0x000fea0003800000 */
[----:B------:R-:W2:Y:S04]  /*dda0*/  LDL R2, [R1+0x4] ;  /* 0x0000040001027983 */ /* 0x000ea80000100800 */
[----:B01----:R-:W3:Y:S01]  /*ddb0*/  LDL R4, [R1+0x10] ;  /* 0x0000100001047983 */ /* 0x003ee20000100800 */
        /* <DEDUP_REMOVED lines=10> */
.L_x_4800:
[----:B------:R-:W-:Y:S05]  /*de60*/  BSYNC B1 ;  /* 0x0000000000017941 */ /* 0x000fea0003800000 */
.L_x_4685:
        /* <DEDUP_REMOVED lines=9> */
.L_x_4688:
[----:B------:R-:W-:Y:S05]  /*df00*/  BSYNC B1 ;  /* 0x0000000000017941 */ /* 0x000fea0003800000 */
.L_x_4687:
        /* <DEDUP_REMOVED lines=14> */
.L_x_4689:
        /* <DEDUP_REMOVED lines=16> */
.L_x_4690:
        /* <DEDUP_REMOVED lines=16> */
.L_x_4691:
        /* <DEDUP_REMOVED lines=16> */
.L_x_4692:
        /* <DEDUP_REMOVED lines=10> */
[----:B--2---:R-:W-:Y:S05]  /*e390*/  @P0 BRA.U.ANY `(.L_x_4692) ;  /* 0xfffffffd00d40947 */ /* 0x004fea000393ffff */
.L_x_4684:
[----:B------:R-:W-:Y:S05]  /*e3a0*/  BSYNC B0 ;  /* 0x0000000000007941 */ /* 0x000fea0003800000 */
.L_x_4683:
[----:B01----:R-:W2:Y:S01]  /*e3b0*/  LDL R4, [R1+0x2c] ;  /* 0x00002c0001047983 */ /* 0x003ea20000100800 */
[----:B------:R-:W-:Y:S01]  /*e3c0*/  BSSY B0, `(.L_x_4693) ;  /* 0x000020a000007945 */ /* 0x000fe20003800000 */
[----:B--2---:R-:W-:-:S13]  /*e3d0*/  ISETP.GE.AND P0, PT, R4, 0x2, PT ;  /* 0x000000020400780c */ /* 0x004fda0003f06270 */
[----:B------:R-:W-:Y:S05]  /*e3e0*/  @!P0 BRA `(.L_x_4694) ;  /* 0x00000020001c8947 */ /* 0x000fea0003800000 */
[C---:B------:R-:W-:Y:S01]  /*e3f0*/  LOP3.LUT R0, R4.reuse, 0x1, RZ, 0xc0, !PT ;  /* 0x0000000104007812 */ /* 0x040fe200078ec0ff */
[----:B------:R-:W-:Y:S01]  /*e400*/  VIADD R4, R4, 0xfffffffe ;  /* 0xfffffffe04047836 */ /* 0x000fe20000000000 */
[----:B------:R-:W-:Y:S02]  /*e410*/  BSSY B2, `(.L_x_4695) ;  /* 0x00000b0000027945 */ /* 0x000fe40003800000 */
[----:B------:R-:W-:Y:S01]  /*e420*/  ISETP.NE.U32.AND P0, PT, R0, 0x1, PT ;  /* 0x000000010000780c */ /* 0x000fe20003f05070 */
[----:B------:R-:W-:-:S12]  /*e430*/  IMAD.MOV.U32 R0, RZ, RZ, R4 ;  /* 0x000000ffff007224 */ /* 0x000fd800078e0004 */
[----:B------:R-:W-:Y:S05]  /*e440*/  @!P0 BRA `(.L_x_4696) ;  /* 0x0000000800b08947 */ /* 0x000fea0003800000 */
[----:B------:R-:W2:Y:S04]  /*e450*/  LDL R6, [R1+0x18] ;  /* 0x0000180001067983 */ /* 0x000ea80000100800 */
[----:B------:R-:W3:Y:S04]  /*e460*/  LDL.LU R5, [R1+0x8] ;  /* 0x0000080001057983 */ /* 0x000ee80000300800 */
[----:B-----5:R-:W4:Y:S01]  /*e470*/  LDL.LU R8, [R1+0x10] ;  /* 0x0000100001087983 */ /* 0x020f220000300800 */
[----:B------:R-:W-:Y:S01]  /*e480*/  BSSY B1, `(.L_x_4697) ;  /* 0x00000a6000017945 */ /* 0x000fe20003800000 */
[----:B--2---:R-:W-:Y:S01]  /*e490*/  ISETP.NE.AND P2, PT, R6, RZ, PT ;  /* 0x000000ff0600720c */ /* 0x004fe20003f45270 */
        /* <DEDUP_REMOVED lines=8> */
[----:B------:R-:W-:Y:S01]  /*e520*/  ULDC.64 UR4, c[0x0][0x418] ;  /* 0x0001060000047ab9 */ /* 0x000fe20000000a00 */
[----:B------:R-:W-:Y:S01]  /*e530*/  IMAD.MOV.U32 R0, RZ, RZ, R4 ;  /* 0x000000ffff007224 */ /* 0x000fe200078e0004 */
        /* <DEDUP_REMOVED lines=23> */
.L_x_4699:
        /* <DEDUP_REMOVED lines=9> */
.L_x_4801:
[----:B------:R-:W-:Y:S05]  /*e740*/  BSYNC B3 ;  /* 0x0000000000037941 */ /* 0x000fea0003800000 */
.L_x_4700:
        /* <DEDUP_REMOVED lines=9> */
.L_x_4703:
[----:B------:R-:W-:Y:S05]  /*e7e0*/  BSYNC B3 ;  /* 0x0000000000037941 */ /* 0x000fea0003800000 */
.L_x_4702:
[----:B------:R-:W2:Y:S04]  /*e7f0*/  LDL R7, [R1+0x4] ;  /* 0x0000040001077983 */ /* 0x000ea80000100800 */
[----:B------:R-:W2:Y:S04]  /*e800*/  LDL R5, [R1+0x8] ;  /* 0x0000080001057983 */ /* 0x000ea80000100800 */
[----:B------:R-:W3:Y:S01]  /*e810*/  LDL R6, [R1+0x1c] ;  /* 0x00001c0001067983 */ /* 0x000ee20000100800 */
[----:B0-----:R-:W-:Y:S01]  /*e820*/  IMAD.MOV.U32 R8, RZ, RZ, RZ ;  /* 0x000000ffff087224 */ /* 0x001fe200078e00ff */
        /* <DEDUP_REMOVED lines=10> */
.L_x_4704:
        /* <DEDUP_REMOVED lines=14> */
.L_x_4802:
[----:B------:R-:W-:Y:S05]  /*e9b0*/  BSYNC B3 ;  /* 0x0000000000037941 */ /* 0x000fea0003800000 */
.L_x_4705:
        /* <DEDUP_REMOVED lines=11> */
.L_x_4708:
[----:B------:R-:W-:Y:S05]  /*ea70*/  BSYNC B3 ;  /* 0x0000000000037941 */ /* 0x000fea0003800000 */
.L_x_4707:
        /* <DEDUP_REMOVED lines=11> */
.L_x_4709:
        /* <DEDUP_REMOVED lines=16> */
.L_x_4710:
        /* <DEDUP_REMOVED lines=16> */
.L_x_4711:
        /* <DEDUP_REMOVED lines=16> */
.L_x_4712:
        /* <DEDUP_REMOVED lines=11> */
.L_x_4698:
[----:B------:R-:W-:Y:S05]  /*eee0*/  BSYNC B1 ;  /* 0x0000000000017941 */ /* 0x000fea0003800000 */
.L_x_4697:
[----:B------:R-:W2:Y:S02]  /*eef0*/  LDL.LU R5, [R1+0x2c] ;  /* 0x00002c0001057983 */ /* 0x000ea40000300800 */
[----:B--2---:R-:W-:-:S07]  /*ef00*/  VIADD R0, R5, 0xfffffffd ;  /* 0xfffffffd05007836 */ /* 0x004fce0000000000 */
.L_x_4696:
[----:B------:R-:W-:Y:S05]  /*ef10*/  BSYNC B2 ;  /* 0x0000000000027941 */ /* 0x000fea0003800000 */
.L_x_4695:
[----:B------:R-:W-:-:S13]  /*ef20*/  ISETP.NE.AND P0, PT, R4, RZ, PT ;  /* 0x000000ff0400720c */ /* 0x000fda0003f05270 */
[----:B------:R-:W-:Y:S05]  /*ef30*/  @!P0 BRA `(.L_x_4694) ;  /* 0x0000001400488947 */ /* 0x000fea0003800000 */
.L_x_4745:
[----:B------:R-:W2:Y:S04]  /*ef40*/  LDL R4, [R1+0x18] ;  /* 0x0000180001047983 */ /* 0x000ea80000100800 */
[----:B------:R-:W3:Y:S04]  /*ef50*/  LDL.LU R3, [R1+0x8] ;  /* 0x0000080001037983 */ /* 0x000ee80000300800 */
[----:B------:R-:W4:Y:S01]  /*ef60*/  LDL.LU R2, [R1+0x10] ;  /* 0x0000100001027983 */ /* 0x000f220000300800 */
[----:B------:R-:W-:Y:S05]  /*ef70*/  YIELD ;  /* 0x0000000000007946 */ /* 0x000fea0003800000 */
[----:B------:R-:W-:Y:S01]  /*ef80*/  BSSY B1, `(.L_x_4713) ;  /* 0x00000a2000017945 */ /* 0x000fe20003800000 */
[----:B--2---:R-:W-:Y:S01]  /*ef90*/  ISETP.NE.AND P1, PT, R4, RZ, PT ;  /* 0x000000ff0400720c */ /* 0x004fe20003f25270 */
[----:B---3--:R-:W-:-:S05]  /*efa0*/  VIADD R7, R3, 0x1 ;  /* 0x0000000103077836 */ /* 0x008fca0000000000 */
[----:B------:R-:W-:-:S04]  /*efb0*/  ISETP.NE.AND P0, PT, R7, 0x2, PT ;  /* 0x000000020700780c */ /* 0x000fc80003f05270 */
[----:B------:R-:W-:Y:S02]  /*efc0*/  SEL R6, RZ, 0x1, P0 ;  /* 0x00000001ff067807 */ /* 0x000fe40000000000 */
[----:B------:R-:W-:Y:S02]  /*efd0*/  SEL R7, R7, RZ, P0 ;  /* 0x000000ff07077207 */ /* 0x000fe40000000000 */
[----:B----4-:R-:W-:Y:S01]  /*efe0*/  LOP3.LUT R6, R2, R6, RZ, 0x3c, !PT ;  /* 0x0000000602067212 */ /* 0x010fe200078e3cff */
[----:B------:R-:W-:Y:S06]  /*eff0*/  @!P1 BRA `(.L_x_4714) ;  /* 0x0000000800689947 */ /* 0x000fec0003800000 */
[----:B------:R-:W-:Y:S01]  /*f000*/  ULDC.64 UR4, c[0x0][0x418] ;  /* 0x0001060000047ab9 */ /* 0x000fe20000000a00 */
[----:B0----5:R-:W-:Y:S01]  /*f010*/  IMAD.MOV.U32 R8, RZ, RZ, R0 ;  /* 0x000000ffff087224 */ /* 0x021fe200078e0000 */
        /* <DEDUP_REMOVED lines=23> */
.L_x_4715:
        /* <DEDUP_REMOVED lines=9> */
.L_x_4803:
[----:B------:R-:W-:Y:S05]  /*f220*/  BSYNC B2 ;  /* 0x0000000000027941 */ /* 0x000fea0003800000 */
.L_x_4716:
        /* <DEDUP_REMOVED lines=9> */
.L_x_4719:
[----:B------:R-:W-:Y:S05]  /*f2c0*/  BSYNC B2 ;  /* 0x0000000000027941 */ /* 0x000fea0003800000 */
.L_x_4718:
        /* <DEDUP_REMOVED lines=13> */
.L_x_4720:
        /* <DEDUP_REMOVED lines=14> */
.L_x_4804:
[----:B------:R-:W-:Y:S05]  /*f480*/  BSYNC B2 ;  /* 0x0000000000027941 */ /* 0x000fea0003800000 */
.L_x_4721:
        /* <DEDUP_REMOVED lines=11> */
.L_x_4724:
[----:B------:R-:W-:Y:S05]  /*f540*/  BSYNC B2 ;  /* 0x0000000000027941 */ /* 0x000fea0003800000 */
.L_x_4723:
        /* <DEDUP_REMOVED lines=10> */
.L_x_4725:
        /* <DEDUP_REMOVED lines=16> */
.L_x_4726:
        /* <DEDUP_REMOVED lines=16> */
.L_x_4727:
        /* <DEDUP_REMOVED lines=16> */
.L_x_4728:
        /* <DEDUP_REMOVED lines=11> */
.L_x_4714:
[----:B------:R-:W-:Y:S05]  /*f9a0*/  BSYNC B1 ;  /* 0x0000000000017941 */ /* 0x000fea0003800000 */
.L_x_4713:
[----:B------:R-:W2:Y:S01]  /*f9b0*/  LDL R2, [R1+0x18] ;  /* 0x0000180001027983 */ /* 0x000ea20000100800 */
[----:B------:R-:W-:Y:S01]  /*f9c0*/  VIADD R7, R7, 0x1 ;  /* 0x0000000107077836 */ /* 0x000fe20000000000 */
[----:B------:R-:W-:Y:S04]  /*f9d0*/  BSSY B1, `(.L_x_4729) ;  /* 0x00000a5000017945 */ /* 0x000fe80003800000 */
[----:B------:R-:W-:-:S04]  /*f9e0*/  ISETP.NE.AND P0, PT, R7, 0x2, PT ;  /* 0x000000020700780c */ /* 0x000fc80003f05270 */
[----:B0-----:R-:W-:Y:S02]  /*f9f0*/  SEL R9, R7, RZ, P0 ;  /* 0x000000ff07097207 */ /* 0x001fe40000000000 */
[----:B--2---:R-:W-:Y:S02]  /*fa00*/  ISETP.NE.AND P2, PT, R2, RZ, PT ;  /* 0x000000ff0200720c */ /* 0x004fe40003f45270 */
[----:B------:R-:W-:-:S04]  /*fa10*/  SEL R2, RZ, 0x1, P0 ;  /* 0x00000001ff027807 */ /* 0x000fc80000000000 */
[----:B-----5:R-:W-:-:S05]  /*fa20*/  LOP3.LUT R8, R6, R2, RZ, 0x3c, !PT ;  /* 0x0000000206087212 */ /* 0x020fca00078e3cff */
        /* <DEDUP_REMOVED lines=28> */
.L_x_4731:
        /* <DEDUP_REMOVED lines=9> */
.L_x_4805:
[----:B------:R-:W-:Y:S05]  /*fc80*/  BSYNC B2 ;  /* 0x0000000000027941 */ /* 0x000fea0003800000 */
.L_x_4732:
        /* <DEDUP_REMOVED lines=9> */
.L_x_4735:
[----:B------:R-:W-:Y:S05]  /*fd20*/  BSYNC B2 ;  /* 0x0000000000027941 */ /* 0x000fea0003800000 */
.L_x_4734:
        /* <DEDUP_REMOVED lines=14> */
.L_x_4736:
        /* <DEDUP_REMOVED lines=14> */
.L_x_4806:
[----:B------:R-:W-:Y:S05]  /*fef0*/  BSYNC B2 ;  /* 0x0000000000027941 */ /* 0x000fea0003800000 */
.L_x_4737:
        /* <DEDUP_REMOVED lines=11> */
.L_x_4740:
[----:B------:R-:W-:Y:S05]  /*ffb0*/  BSYNC B2 ;  /* 0x0000000000027941 */ /* 0x000fea0003800000 */
.L_x_4739:
        /* <DEDUP_REMOVED lines=11> */
.L_x_4741:
        /* <DEDUP_REMOVED lines=16> */
.L_x_4742:
        /* <DEDUP_REMOVED lines=16> */
.L_x_4743:
        /* <DEDUP_REMOVED lines=16> */
.L_x_4744:
        /* <DEDUP_REMOVED lines=11> */
.L_x_4730:
[----:B------:R-:W-:Y:S05]  /*10420*/  BSYNC B1 ;  /* 0x0000000000017941 */ /* 0x000fea0003800000 */
.L_x_4729:
[C---:B------:R-:W-:Y:S01]  /*10430*/  ISETP.GT.AND P0, PT, R0.reuse, 0x1, PT ;  /* 0x000000010000780c */ /* 0x040fe20003f04270 */
[----:B------:R-:W-:-:S12]  /*10440*/  VIADD R0, R0, 0xfffffffe ;  /* 0xfffffffe00007836 */ /* 0x000fd80000000000 */
[----:B------:R-:W-:Y:S05]  /*10450*/  @P0 BRA `(.L_x_4745) ;  /* 0xffffffe800b80947 */ /* 0x000fea000383ffff */
.L_x_4694:
[----:B------:R-:W-:Y:S05]  /*10460*/  BSYNC B0 ;  /* 0x0000000000007941 */ /* 0x000fea0003800000 */
.L_x_4693:
        /* <DEDUP_REMOVED lines=21> */
[----:B------:R-:W1:Y:S01]  /*105c0*/  POPC R7, R6 ;  /* 0x0000000600077309 */ /* 0x000e620000000000 */
[----:B--2---:R-:W1:Y:S02]  /*105d0*/  SHFL.IDX PT, R4, R3, R4, 0x1f ;  /* 0x00001f0403047589 */ /* 0x004e6400000e0000 */
[----:B-1----:R-:W-:-:S07]  /*105e0*/  IADD3 R16, R4, UR37, R7 ;  /* 0x0000002504107c10 */ /* 0x002fce000fffe007 */
.L_x_4747:
[----:B------:R-:W-:Y:S05]  /*105f0*/  BSYNC B0 ;  /* 0x0000000000007941 */ /* 0x000fea0003800000 */
.L_x_4746:
[----:B------:R-:W-:-:S05]  /*10600*/  SEL R0, R0, RZ, P0 ;  /* 0x000000ff00007207 */ /* 0x000fca0000000000 */
[----:B------:R2:W-:Y:S02]  /*10610*/  STL [R1+0x8], R0 ;  /* 0x0000080001007387 */ /* 0x0005e40000100800 */
.L_x_4665:
[----:B------:R-:W-:Y:S05]  /*10620*/  BSYNC B7 ;  /* 0x0000000000077941 */ /* 0x000fea0003800000 */
.L_x_4663:
        /* <DEDUP_REMOVED lines=13> */
.L_x_4748:
        /* <DEDUP_REMOVED lines=36> */
.L_x_4816:
[----:B------:R-:W-:Y:S02]  /*10940*/  ULDC UR4, c[0x0][0xc38] ;  /* 0x00030e0000047ab9 */ /* 0x000fe40000000800 */
[----:B------:R-:W-:-:S04]  /*10950*/  IMAD.U32 R4, RZ, RZ, UR4 ;  /* 0x00000004ff047e24 */ /* 0x000fc8000f8e00ff */
[----:B--2---:R-:W-:-:S04]  /*10960*/  IMAD R14, R14, R4, RZ ;  /* 0x000000040e0e7224 */ /* 0x004fc800078e02ff */
[----:B------:R-:W-:-:S05]  /*10970*/  IMAD.IADD R5, R5, 0x1, R14 ;  /* 0x0000000105057824 */ /* 0x000fca00078e020e */
[----:B------:R-:W-:-:S13]  /*10980*/  ISETP.GT.AND P6, PT, R5, R0, PT ;  /* 0x000000000500720c */ /* 0x000fda0003fc4270 */
[----:B------:R-:W-:Y:S05]  /*10990*/  @P6 BRA `(.L_x_4751) ;  /* 0x00000000009c6947 */ /* 0x000fea0003800000 */
.L_x_4756:
        /* <DEDUP_REMOVED lines=14> */
.L_x_4754:
[----:B------:R-:W-:Y:S05]  /*10a80*/  BSYNC B0 ;  /* 0x0000000000007941 */ /* 0x000fea0003800000 */
.L_x_4753:
[----:B------:R-:W-:-:S03]  /*10a90*/  UMOV UR4, 0xffffffff ;  /* 0xffffffff00047882 */ /* 0x000fc60000000000 */
[----:B------:R-:W-:Y:S05]  /*10aa0*/  BRA.DIV UR4, `(.L_x_4755) ;  /* 0x0000002204587947 */ /* 0x000fea000b800000 */
[----:B-----5:R-:W3:Y:S02]  /*10ab0*/  SHFL.UP PT, R14, R2, 0x1, RZ ;  /* 0x04200000020e7989 */ /* 0x020ee400000e00ff */
[----:B---3--:R-:W-:-:S05]  /*10ac0*/  SEL R13, R14, RZ, P1 ;  /* 0x000000ff0e0d7207 */ /* 0x008fca0000800000 */
[----:B------:R-:W-:-:S05]  /*10ad0*/  IMAD.IADD R13, R2, 0x1, R13 ;  /* 0x00000001020d7824 */ /* 0x000fca00078e020d */
[----:B------:R-:W3:Y:S02]  /*10ae0*/  SHFL.UP PT, R14, R13, 0x2, RZ ;  /* 0x044000000d0e7989 */ /* 0x000ee400000e00ff */
[----:B---3--:R-:W-:-:S05]  /*10af0*/  SEL R4, R14, RZ, P2 ;  /* 0x000000ff0e047207 */ /* 0x008fca0001000000 */
[----:B------:R-:W-:-:S05]  /*10b00*/  IMAD.IADD R4, R13, 0x1, R4 ;  /* 0x000000010d047824 */ /* 0x000fca00078e0204 */
[----:B------:R-:W1:Y:S02]  /*10b10*/  SHFL.UP PT, R14, R4, 0x4, RZ ;  /* 0x04800000040e7989 */ /* 0x000e6400000e00ff */
        /* <DEDUP_REMOVED lines=9> */
.L_x_4824:
[----:B------:R-:W-:Y:S02]  /*10bb0*/  ULDC UR4, c[0x0][0xc38] ;  /* 0x00030e0000047ab9 */ /* 0x000fe40000000800 */
[----:B------:R-:W-:-:S04]  /*10bc0*/  IMAD.U32 R4, RZ, RZ, UR4 ;  /* 0x00000004ff047e24 */ /* 0x000fc8000f8e00ff */
[----:B--2---:R-:W-:-:S04]  /*10bd0*/  IMAD R14, R14, R4, RZ ;  /* 0x000000040e0e7224 */ /* 0x004fc800078e02ff */
[----:B------:R-:W-:-:S05]  /*10be0*/  IMAD.IADD R5, R14, 0x1, R5 ;  /* 0x000000010e057824 */ /* 0x000fca00078e0205 */
[----:B------:R-:W-:-:S13]  /*10bf0*/  ISETP.GT.AND P6, PT, R5, R0, PT ;  /* 0x000000000500720c */ /* 0x000fda0003fc4270 */
[----:B------:R-:W-:Y:S05]  /*10c00*/  @!P6 BRA `(.L_x_4756) ;  /* 0xfffffffc0064e947 */ /* 0x000fea000383ffff */
.L_x_4751:
        /* <DEDUP_REMOVED lines=8> */
.L_x_4828:
[----:B------:R-:W-:Y:S01]  /*10c90*/  ISETP.NE.AND P0, PT, R5, RZ, PT ;  /* 0x000000ff0500720c */ /* 0x000fe20003f05270 */
[----:B------:R-:W-:-:S12]  /*10ca0*/  IMAD.MOV.U32 R5, RZ, RZ, RZ ;  /* 0x000000ffff057224 */ /* 0x000fd800078e00ff */
[----:B------:R-:W-:Y:S05]  /*10cb0*/  @!P0 BRA `(.L_x_4758) ;  /* 0x0000000000108947 */ /* 0x000fea0003800000 */
[----:B------:R-:W-:Y:S01]  /*10cc0*/  UMOV UR4, 0xffffffff ;  /* 0xffffffff00047882 */ /* 0x000fe20000000000 */
[----:B------:R-:W-:Y:S02]  /*10cd0*/  VIADD R12, R6, 0xffffffff ;  /* 0xffffffff060c7836 */ /* 0x000fe40000000000 */
[----:B------:R-:W-:Y:S05]  /*10ce0*/  BRA.DIV UR4, `(.L_x_4759) ;  /* 0x0000002204cc7947 */ /* 0x000fea000b800000 */
[----:B------:R4:W0:Y:S02]  /*10cf0*/  SHFL.IDX PT, R5, R3, R12, 0x1f ;  /* 0x00001f0c03057589 */ /* 0x00082400000e0000 */
.L_x_4758:
[----:B-12-4-:R-:W1:Y:S01]  /*10d00*/  LDC.64 R2, c[0x0][0xc90] ;  /* 0x00032400ff027b82 */ /* 0x016e620000000a00 */
[----:B------:R-:W-:-:S04]  /*10d10*/  IMAD.IADD R19, R6, 0x1, R19 ;  /* 0x0000000106137824 */ /* 0x000fc800078e0213 */
[----:B-1----:R-:W-:-:S05]  /*10d20*/  IMAD.WIDE R2, R19, 0x4, R2 ;  /* 0x0000000413027825 */ /* 0x002fca00078e0202 */
[----:B------:R-:W3:Y:S01]  /*10d30*/  LDG.E R7, desc[UR40][R2.64] ;  /* 0x0000002802077981 */ /* 0x000ee2000c1e1900 */
[----:B0-----:R-:W-:-:S04]  /*10d40*/  IMAD R16, R5, R4, R16 ;  /* 0x0000000405107224 */ /* 0x001fc800078e0210 */
        /* <DEDUP_REMOVED lines=61> */
.L_x_4752:
[----:B------:R-:W-:Y:S01]  /*11120*/  UMOV UR4, URZ ;  /* 0x0000003f00047c82 */ /* 0x000fe20008000000 */
[----:B------:R-:W-:Y:S01]  /*11130*/  UMOV UR5, URZ ;  /* 0x0000003f00057c82 */ /* 0x000fe20008000000 */
[----:B------:R-:W-:Y:S01]  /*11140*/  ULDC UR6, c[0x0][0xc3c] ;  /* 0x00030f0000067ab9 */ /* 0x000fe20000000800 */
[----:B------:R-:W-:Y:S02]  /*11150*/  IMAD.MOV.U32 R16, RZ, RZ, R0 ;  /* 0x000000ffff107224 */ /* 0x000fe400078e0000 */
[----:B------:R-:W-:Y:S02]  /*11160*/  IMAD.U32 R17, RZ, RZ, UR4 ;  /* 0x00000004ff117e24 */ /* 0x000fe4000f8e00ff */
[----:B------:R-:W-:Y:S02]  /*11170*/  IMAD.U32 R18, RZ, RZ, UR5 ;  /* 0x00000005ff127e24 */ /* 0x000fe4000f8e00ff */
[----:B------:R-:W-:-:S07]  /*11180*/  IMAD.U32 R19, RZ, RZ, UR6 ;  /* 0x00000006ff137e24 */ /* 0x000fce000f8e00ff */
.L_x_4760:
[----:B------:R4:W2:Y:S01]  /*11190*/  LDL R2, [R1+0x4] ;  /* 0x0000040001027983 */ /* 0x0008a20000100800 */
[----:B------:R-:W3:Y:S01]  /*111a0*/  S2R R0, SR_TID.X ;  /* 0x0000000000007919 */ /* 0x000ee20000002100 */
[----:B------:R-:W-:Y:S05]  /*111b0*/  WARPSYNC.ALL ;  /* 0x0000000000007948 */ /* 0x000fea0003800000 */
[----:B---3--:R-:W-:Y:S01]  /*111c0*/  LOP3.LUT R0, R0, 0x1f, RZ, 0xc0, !PT ;  /* 0x0000001f00007812 */ /* 0x008fe200078ec0ff */
[----:B------:R-:W-:Y:S03]  /*111d0*/  BAR.SYNC.DEFER_BLOCKING 0x4, 0x180 ;  /* 0x0106000000007b1d */ /* 0x000fe60000010000 */
[----:B------:R-:W-:-:S13]  /*111e0*/  ISETP.NE.AND P0, PT, R0, RZ, PT ;  /* 0x000000ff0000720c */ /* 0x000fda0003f05270 */
[----:B-1----:R-:W2:Y:S01]  /*111f0*/  @!P0 S2R R3, SR_CgaCtaId ;  /* 0x0000000000038919 */ /* 0x002ea20000008800 */
[----:B------:R-:W-:-:S04]  /*11200*/  @!P0 MOV R0, 0x400 ;  /* 0x0000040000008802 */ /* 0x000fc80000000f00 */
[----:B--2---:R-:W-:-:S05]  /*11210*/  @!P0 LEA R2, R3, R0, 0x18 ;  /* 0x0000000003028211 */ /* 0x004fca00078ec0ff */
[----:B------:R4:W-:Y:S04]  /*11220*/  @!P0 STS.128 [R2+0x228d0], R16 ;  /* 0x0228d01002008388 */ /* 0x0009e80000000c00 */
[----:B------:R4:W-:Y:S01]  /*11230*/  @!P0 STL [R1+0x4], R2 ;  /* 0x0000040201008387 */ /* 0x0009e20000100800 */
[----:B------:R-:W-:Y:S06]  /*11240*/  BAR.ARV 0x5, 0x180 ;  /* 0x0146000000007b1d */ /* 0x000fec0000002000 */
.L_x_4749:
[----:B------:R-:W-:Y:S02]  /*11250*/  ULDC UR4, c[0x0][0xc3c] ;  /* 0x00030f0000047ab9 */ /* 0x000fe40000000800 */
[----:B---3--:R-:W-:-:S13]  /*11260*/  ISETP.GE.AND P0, PT, R19, UR4, PT ;  /* 0x0000000413007c0c */ /* 0x008fda000bf06270 */
[----:B------:R-:W-:Y:S05]  /*11270*/  @!P0 BRA `(.L_x_4761) ;  /* 0xffffffac00308947 */ /* 0x000fea000383ffff */
[----:B------:R-:W-:Y:S05]  /*11280*/  BSYNC B8 ;  /* 0x0000000000087941 */ /* 0x000fea0003800000 */
.L_x_4659:
[----:B--2---:R-:W2:Y:S01]  /*11290*/  LDL.LU R0, [R1+0x3c] ;  /* 0x00003c0001007983 */ /* 0x004ea20000300800 */
[----:B------:R-:W-:Y:S01]  /*112a0*/  BSSY B0, `(.L_x_4762) ;  /* 0x000000b000007945 */ /* 0x000fe20003800000 */
[----:B------:R-:W3:Y:S01]  /*112b0*/  S2R R5, SR_CgaCtaId ;  /* 0x0000000000057919 */ /* 0x000ee20000008800 */
[----:B--2---:R-:W-:-:S05]  /*112c0*/  VIADD R0, R0, 0x1 ;  /* 0x0000000100007836 */ /* 0x004fca0000000000 */
[----:B----4-:R-:W-:-:S04]  /*112d0*/  LEA.HI R2, R0, R0, RZ, 0x1 ;  /* 0x0000000000027211 */ /* 0x010fc800078f08ff */
[----:B-1----:R-:W-:-:S05]  /*112e0*/  LOP3.LUT R3, R2, 0xfffffffe, RZ, 0xc0, !PT ;  /* 0xfffffffe02037812 */ /* 0x002fca00078ec0ff */
[----:B------:R-:W-:Y:S01]  /*112f0*/  IMAD.IADD R3, R0, 0x1, -R3 ;  /* 0x0000000100037824 */ /* 0x000fe200078e0a03 */
[----:B------:R-:W-:-:S04]  /*11300*/  MOV R0, 0x400 ;  /* 0x0000040000007802 */ /* 0x000fc80000000f00 */
[----:B---3--:R-:W-:Y:S02]  /*11310*/  LEA R0, R5, R0, 0x18 ;  /* 0x0000000005007211 */ /* 0x008fe400078ec0ff */
[----:B------:R-:W-:-:S04]  /*11320*/  SHF.L.U32 R3, R3, 0x1f, RZ ;  /* 0x0000001f03037819 */ /* 0x000fc800000006ff */
[----:B------:R-:W1:Y:S02]  /*11330*/  SYNCS.PHASECHK.TRANS64.TRYWAIT P0, [R0+URZ+0x22820], R3 ;  /* 0x02282003000075a7 */ /* 0x000e64000800017f */
[----:B-1----:R-:W-:Y:S05]  /*11340*/  @!P0 BRA `(.L_x_4763) ;  /* 0x0000001c005c8947 */ /* 0x002fea0003800000 */
.L_x_4831:
[----:B------:R-:W-:Y:S05]  /*11350*/  BSYNC B0 ;  /* 0x0000000000007941 */ /* 0x000fea0003800000 */
.L_x_4762:
[----:B------:R-:W-:-:S03]  /*11360*/  UMOV UR4, 0xffffffff ;  /* 0xffffffff00047882 */ /* 0x000fc60000000000 */
[----:B------:R-:W-:Y:S05]  /*11370*/  BRA.DIV UR4, `(.L_x_4764) ;  /* 0x0000001e04647947 */ /* 0x000fea000b800000 */
[----:B------:R-:W2:Y:S02]  /*11380*/  S2R R2, SR_TID.X ;  /* 0x0000000000027919 */ /* 0x000ea40000002100 */
[----:B--2---:R-:W-:-:S04]  /*11390*/  SHF.R.U32.HI R2, RZ, 0x5, R2 ;  /* 0x00000005ff027819 */ /* 0x004fc80000011602 */
[----:B------:R-:W-:-:S05]  /*113a0*/  LOP3.LUT R2, R2, 0x3, RZ, 0xc0, !PT ;  /* 0x0000000302027812 */ /* 0x000fca00078ec0ff */
[----:B------:R2:W3:Y:S02]  /*113b0*/  SHFL.IDX PT, R14, R2, RZ, 0x1f ;  /* 0x00001fff020e7589 */ /* 0x0004e400000e0000 */
.L_x_4834:
[----:B---3--:R-:W-:Y:S01]  /*113c0*/  ISETP.NE.AND P0, PT, R14, RZ, PT ;  /* 0x000000ff0e00720c */ /* 0x008fe20003f05270 */
[----:B------:R-:W-:-:S12]  /*113d0*/  BSSY B0, `(.L_x_4765) ;  /* 0x0000027000007945 */ /* 0x000fd80003800000 */
[----:B------:R-:W-:Y:S05]  /*113e0*/  @P0 BRA `(.L_x_4766) ;  /* 0x0000000000940947 */ /* 0x000fea0003800000 */
[----:B------:R-:W-:-:S03]  /*113f0*/  UMOV UR4, 0xffffffff ;  /* 0xffffffff00047882 */ /* 0x000fc60000000000 */
[----:B------:R-:W-:Y:S05]  /*11400*/  BRA.DIV UR4, `(.L_x_4767) ;  /* 0x0000001e04747947 */ /* 0x000fea000b800000 */
[----:B------:R-:W-:-:S13]  /*11410*/  ELECT P6, URZ, PT ;  /* 0x00000000003f782f */ /* 0x000fda00038c0000 */
.L_x_4837:
[----:B------:R-:W-:Y:S05]  /*11420*/  @!P6 BRA `(.L_x_4766) ;  /* 0x000000000084e947 */ /* 0x000fea0003800000 */
[----:B------:R-:W-:-:S06]  /*11430*/  ULOP3.LUT UR4, UR36, 0x2, URZ, 0xfc, !UPT ;  /* 0x0000000224047892 */ /* 0x000fcc000f8efc3f */
[----:B--2---:R-:W-:-:S05]  /*11440*/  IMAD.U32 R2, RZ, RZ, UR4 ;  /* 0x00000004ff027e24 */ /* 0x004fca000f8e00ff */
[----:B------:R-:W-:-:S13]  /*11450*/  ISETP.NE.AND P2, PT, R2, 0x3, PT ;  /* 0x000000030200780c */ /* 0x000fda0003f45270 */
[----:B------:R-:W-:Y:S05]  /*11460*/  @!P2 BRA `(.L_x_4768) ;  /* 0x000000000004a947 */ /* 0x000fea0003800000 */
[----:B------:R-:W-:Y:S01]  /*11470*/  BPT.TRAP 0x1 ;  /* 0x000000040000795c */ /* 0x000fe20000300000 */
.L_x_4768:
[----:B-1----:R-:W2:Y:S04]  /*11480*/  LDL R3, [R1+0x8] ;  /* 0x0000080001037983 */ /* 0x002ea80000100800 */
[----:B------:R-:W3:Y:S01]  /*11490*/  LDL.LU R7, [R1+0x10] ;  /* 0x0000100001077983 */ /* 0x000ee20000300800 */
[----:B------:R-:W-:-:S04]  /*114a0*/  VIADD R2, R0, 0x22840 ;  /* 0x0002284000027836 */ /* 0x000fc80000000000 */
[C---:B--2---:R-:W-:Y:S02]  /*114b0*/  IMAD R6, R3.reuse, 0x8, R2 ;  /* 0x0000000803067824 */ /* 0x044fe400078e0202 */
[----:B------:R-:W-:Y:S01]  /*114c0*/  VIADD R3, R3, 0x1 ;  /* 0x0000000103037836 */ /* 0x000fe20000000000 */
[----:B---3--:R-:W-:-:S04]  /*114d0*/  SHF.L.U32 R5, R7, 0x1f, RZ ;  /* 0x0000001f07057819 */ /* 0x008fc800000006ff */
[C---:B------:R-:W-:Y:S01]  /*114e0*/  ISETP.NE.AND P1, PT, R3.reuse, 0x2, PT ;  /* 0x000000020300780c */ /* 0x040fe20003f25270 */
[----:B------:R-:W1:Y:S03]  /*114f0*/  SYNCS.PHASECHK.TRANS64.TRYWAIT P0, [R6+URZ], R5 ;  /* 0x00000005060075a7 */ /* 0x000e66000800017f */
[----:B------:R-:W-:Y:S02]  /*11500*/  SEL R4, RZ, 0x1, P1 ;  /* 0x00000001ff047807 */ /* 0x000fe40000800000 */
[----:B------:R-:W-:Y:S02]  /*11510*/  SEL R3, R3, RZ, P1 ;  /* 0x000000ff03037207 */ /* 0x000fe40000800000 */
[----:B------:R-:W-:-:S03]  /*11520*/  LOP3.LUT R4, R7, R4, RZ, 0x3c, !PT ;  /* 0x0000000407047212 */ /* 0x000fc600078e3cff */
[----:B------:R-:W-:Y:S01]  /*11530*/  IMAD R7, R3, 0x8, R2 ;  /* 0x0000000803077824 */ /* 0x000fe200078e0202 */
[----:B------:R-:W-:Y:S01]  /*11540*/  SHF.L.U32 R2, R4, 0x1f, RZ ;  /* 0x0000001f04027819 */ /* 0x000fe200000006ff */
[----:B-1----:R-:W-:Y:S06]  /*11550*/  @!P0 BRA `(.L_x_4769) ;  /* 0x0000001c00408947 */ /* 0x002fec0003800000 */
.L_x_4838:
[----:B------:R-:W2:Y:S02]  /*11560*/  SYNCS.PHASECHK.TRANS64.TRYWAIT P0, [R7+URZ], R2 ;  /* 0x00000002070075a7 */ /* 0x000ea4000800017f */
[----:B--2---:R-:W-:Y:S05]  /*11570*/  @!P0 BRA `(.L_x_4770) ;  /* 0x0000001c004c8947 */ /* 0x004fea0003800000 */
.L_x_4839:
[----:B------:R-:W-:Y:S05]  /*11580*/  @!P2 BRA `(.L_x_4771) ;  /* 0x000000000004a947 */ /* 0x000fea0003800000 */
[----:B------:R-:W-:Y:S01]  /*11590*/  BPT.TRAP 0x1 ;  /* 0x000000040000795c */ /* 0x000fe20000300000 */
.L_x_4771:
[----:B------:R-:W3:Y:S01]  /*115a0*/  LDL.LU R4, [R1+0x8] ;  /* 0x0000080001047983 */ /* 0x000ee20000300800 */
[----:B------:R-:W-:-:S04]  /*115b0*/  VIADD R0, R0, 0x22860 ;  /* 0x0002286000007836 */ /* 0x000fc80000000000 */
[----:B---3--:R-:W-:-:S04]  /*115c0*/  IMAD R4, R4, 0x8, R0 ;  /* 0x0000000804047824 */ /* 0x008fc800078e0200 */
[----:B------:R-:W3:Y:S02]  /*115d0*/  SYNCS.PHASECHK.TRANS64.TRYWAIT P0, [R4+URZ], R5 ;  /* 0x00000005040075a7 */ /* 0x000ee4000800017f */
[----:B---3--:R-:W-:Y:S05]  /*115e0*/  @!P0 BRA `(.L_x_4772) ;  /* 0x0000001c00448947 */ /* 0x008fea0003800000 */
.L_x_4840:
[----:B------:R-:W-:-:S07]  /*115f0*/  IMAD R3, R3, 0x8, R0 ;  /* 0x0000000803037824 */ /* 0x000fce00078e0200 */
.L_x_4773:
[----:B----4-:R4:W0:Y:S02]  /*11600*/  SYNCS.PHASECHK.TRANS64.TRYWAIT P0, [R3+URZ], R2 ;  /* 0x00000002030075a7 */ /* 0x010824000800017f */
[----:B0-----:R-:W-:Y:S05]  /*11610*/  @!P0 NANOSLEEP.SYNCS 0x989680 ;  /* 0x009896800000895d */ /* 0x001fea0003900000 */
[----:B------:R-:W0:Y:S02]  /*11620*/  @!P0 SYNCS.PHASECHK.TRANS64 P0, [R3+URZ], R2 ;  /* 0x00000002030085a7 */ /* 0x000e24000800007f */
[----:B0-----:R-:W-:Y:S05]  /*11630*/  @!P0 BRA `(.L_x_4773) ;  /* 0xfffffffc00f08947 */ /* 0x001fea000383ffff */
.L_x_4766:
[----:B------:R-:W-:Y:S05]  /*11640*/  BSYNC B0 ;  /* 0x0000000000007941 */ /* 0x000fea0003800000 */
.L_x_4765:
[----:B------:R-:W-:Y:S05]  /*11650*/  EXIT ;  /* 0x000000000000794d */ /* 0x000fea0003800000 */
.L_x_4601:
[----:B0-----:R0:W1:Y:S02]  /*11660*/  SYNCS.PHASECHK.TRANS64.TRYWAIT P0, [R7+URZ+0x22800], R0 ;  /* 0x02280000070075a7 */ /* 0x001064000800017f */
[----:B-1----:R-:W-:Y:S05]  /*11670*/  @!P0 NANOSLEEP.SYNCS 0x989680 ;  /* 0x009896800000895d */ /* 0x002fea0003900000 */
[----:B------:R-:W1:Y:S02]  /*11680*/  @!P0 SYNCS.PHASECHK.TRANS64 P0, [R7+URZ+0x22800], R0 ;  /* 0x02280000070085a7 */ /* 0x000e64000800007f */
[----:B-1----:R-:W-:Y:S05]  /*11690*/  @!P0 BRA `(.L_x_4601) ;  /* 0xfffffffc00f08947 */ /* 0x002fea000383ffff */
[----:B------:R-:W-:Y:S05]  /*116a0*/  BRA `(.L_x_4774) ;  /* 0xffffff04002c7947 */ /* 0x000fea000383ffff */
.L_x_4605:
[----:B-1----:R1:W2:Y:S02]  /*116b0*/  SYNCS.PHASECHK.TRANS64.TRYWAIT P1, [R6+URZ+0x22830], R11 ;  /* 0x0228300b060075a7 */ /* 0x0022a4000802017f */
[----:B--2---:R-:W-:Y:S05]  /*116c0*/  @!P1 NANOSLEEP.SYNCS 0x989680 ;  /* 0x009896800000995d */ /* 0x004fea0003900000 */
[----:B------:R-:W2:Y:S02]  /*116d0*/  @!P1 SYNCS.PHASECHK.TRANS64 P1, [R6+URZ+0x22830], R11 ;  /* 0x0228300b060095a7 */ /* 0x000ea4000802007f */
[----:B--2---:R-:W-:Y:S05]  /*116e0*/  @!P1 BRA `(.L_x_4605) ;  /* 0xfffffffc00f09947 */ /* 0x004fea000383ffff */
[----:B------:R-:W-:Y:S05]  /*116f0*/  BRA `(.L_x_4604) ;  /* 0xffffff0400587947 */ /* 0x000fea000383ffff */
.L_x_4609:
[----:B---3--:R3:W4:Y:S02]  /*11700*/  SYNCS.PHASECHK.TRANS64.TRYWAIT P3, [R6+URZ+0x22850], R11 ;  /* 0x0228500b060075a7 */ /* 0x008724000806017f */
[----:B----4-:R-:W-:Y:S05]  /*11710*/  @!P3 NANOSLEEP.SYNCS 0x989680 ;  /* 0x009896800000b95d */ /* 0x010fea0003900000 */
[----:B------:R-:W4:Y:S02]  /*11720*/  @!P3 SYNCS.PHASECHK.TRANS64 P3, [R6+URZ+0x22850], R11 ;  /* 0x0228500b0600b5a7 */ /* 0x000f24000806007f */
[----:B----4-:R-:W-:Y:S05]  /*11730*/  @!P3 BRA `(.L_x_4609) ;  /* 0xfffffffc00f0b947 */ /* 0x010fea000383ffff */
[----:B------:R-:W-:Y:S05]  /*11740*/  BRA `(.L_x_4608) ;  /* 0xffffff1c005c7947 */ /* 0x000fea000383ffff */
.L_x_4614:
[----:B-1----:R-:W-:-:S04]  /*11750*/  IMAD.U32 R5, RZ, RZ, UR25 ;  /* 0x00000019ff057e24 */ /* 0x002fc8000f8e00ff */
[----:B------:R1:W2:Y:S03]  /*11760*/  SYNCS.PHASECHK.TRANS64.TRYWAIT P3, [R5+URZ+0x22830], R6 ;  /* 0x02283006050075a7 */ /* 0x0002a6000806017f */
[----:B--2---:R-:W-:Y:S05]  /*11770*/  @!P3 NANOSLEEP.SYNCS 0x989680 ;  /* 0x009896800000b95d */ /* 0x004fea0003900000 */
[----:B------:R-:W2:Y:S02]  /*11780*/  @!P3 SYNCS.PHASECHK.TRANS64 P3, [R5+URZ+0x22830], R6 ;  /* 0x022830060500b5a7 */ /* 0x000ea4000806007f */
[----:B--2---:R-:W-:Y:S05]  /*11790*/  @!P3 BRA `(.L_x_4614) ;  /* 0xfffffffc00ecb947 */ /* 0x004fea000383ffff */
[----:B------:R-:W-:Y:S05]  /*117a0*/  BRA `(.L_x_4613) ;  /* 0xffffff20008c7947 */ /* 0x000fea000383ffff */
.L_x_4618:
[----:B--2---:R2:W3:Y:S02]  /*117b0*/  SYNCS.PHASECHK.TRANS64.TRYWAIT P3, [R177+URZ+0x22850], R6 ;  /* 0x02285006b10075a7 */ /* 0x0044e4000806017f */
[----:B---3--:R-:W-:Y:S05]  /*117c0*/  @!P3 NANOSLEEP.SYNCS 0x989680 ;  /* 0x009896800000b95d */ /* 0x008fea0003900000 */
[----:B------:R-:W3:Y:S02]  /*117d0*/  @!P3 SYNCS.PHASECHK.TRANS64 P3, [R177+URZ+0x22850], R6 ;  /* 0x02285006b100b5a7 */ /* 0x000ee4000806007f */
[----:B---3--:R-:W-:Y:S05]  /*117e0*/  @!P3 BRA `(.L_x_4618) ;  /* 0xfffffffc00f0b947 */ /* 0x008fea000383ffff */
[----:B------:R-:W-:Y:S05]  /*117f0*/  BRA `(.L_x_4617) ;  /* 0xffffff4000807947 */ /* 0x000fea000383ffff */
.L_x_4624:
[----:B-1----:R-:W-:-:S04]  /*11800*/  IMAD.U32 R5, RZ, RZ, UR24 ;  /* 0x00000018ff057e24 */ /* 0x002fc8000f8e00ff */
[----:B------:R1:W2:Y:S03]  /*11810*/  SYNCS.PHASECHK.TRANS64.TRYWAIT P1, [R5+URZ+0x22830], R6 ;  /* 0x02283006050075a7 */ /* 0x0002a6000802017f */
[----:B--2---:R-:W-:Y:S05]  /*11820*/  @!P1 NANOSLEEP.SYNCS 0x989680 ;  /* 0x009896800000995d */ /* 0x004fea0003900000 */
[----:B------:R-:W2:Y:S02]  /*11830*/  @!P1 SYNCS.PHASECHK.TRANS64 P1, [R5+URZ+0x22830], R6 ;  /* 0x02283006050095a7 */ /* 0x000ea4000802007f */
[----:B--2---:R-:W-:Y:S05]  /*11840*/  @!P1 BRA `(.L_x_4624) ;  /* 0xfffffffc00ec9947 */ /* 0x004fea000383ffff */
[----:B------:R-:W-:Y:S05]  /*11850*/  BRA `(.L_x_4623) ;  /* 0xffffff44008c7947 */ /* 0x000fea000383ffff */
.L_x_4628:
[----:B--2---:R2:W3:Y:S02]  /*11860*/  SYNCS.PHASECHK.TRANS64.TRYWAIT P1, [R183+URZ+0x22850], R6 ;  /* 0x02285006b70075a7 */ /* 0x0044e4000802017f */
[----:B---3--:R-:W-:Y:S05]  /*11870*/  @!P1 NANOSLEEP.SYNCS 0x989680 ;  /* 0x009896800000995d */ /* 0x008fea0003900000 */
[----:B------:R-:W3:Y:S02]  /*11880*/  @!P1 SYNCS.PHASECHK.TRANS64 P1, [R183+URZ+0x22850], R6 ;  /* 0x02285006b70095a7 */ /* 0x000ee4000802007f */
[----:B---3--:R-:W-:Y:S05]  /*11890*/  @!P1 BRA `(.L_x_4628) ;  /* 0xfffffffc00f09947 */ /* 0x008fea000383ffff */
[----:B------:R-:W-:Y:S05]  /*118a0*/  BRA `(.L_x_4627) ;  /* 0xffffff5c00ac7947 */ /* 0x000fea000383ffff */
.L_x_4671:
        /* <DEDUP_REMOVED lines=11> */
.L_x_4776:
[----:B------:R-:W-:Y:S05]  /*11960*/  BSYNC B0 ;  /* 0x0000000000007941 */ /* 0x000fea0003800000 */
.L_x_4775:
[----:B------:R-:W-:Y:S05]  /*11970*/  BRA `(.L_x_4777) ;  /* 0xffffffb000847947 */ /* 0x000fea000383ffff */
.L_x_4673:
[----:B------:R-:W-:Y:S01]  /*11980*/  BSSY B0, `(.L_x_4778) ;  /* 0x0000006000007945 */ /* 0x000fe20003800000 */
[----:B------:R-:W-:-:S07]  /*11990*/  IMAD.MOV.U32 R15, RZ, RZ, -0x1 ;  /* 0xffffffffff0f7424 */ /* 0x000fce00078e00ff */
[----:B0123--:R-:W-:Y:S05]  /*119a0*/  WARPSYNC.COLLECTIVE R15, `(.L_x_4779) ;  /* 0x000000000f0c7348 */ /* 0x00ffea0003c00000 */
[----:B------:R-:W-:Y:S02]  /*119b0*/  ELECT P6, UR62, PT ;  /* 0x00000000003e782f */ /* 0x000fe400038c0000 */
[----:B------:R-:W-:Y:S01]  /*119c0*/  MOV R14, UR62 ;  /* 0x0000003e000e7c02 */ /* 0x000fe20008000f00 */
[----:B0123--:R-:W-:Y:S10]  /*119d0*/  ENDCOLLECTIVE ;  /* 0x000000000000791b */ /* 0x00fff40003800000 */
.L_x_4779:
[----:B------:R-:W-:Y:S05]  /*119e0*/  BSYNC B0 ;  /* 0x0000000000007941 */ /* 0x000fea0003800000 */
.L_x_4778:
[----:B------:R-:W-:Y:S05]  /*119f0*/  BRA `(.L_x_4780) ;  /* 0xffffffb0008c7947 */ /* 0x000fea000383ffff */
.L_x_4675:
[----:B---3--:R3:W4:Y:S02]  /*11a00*/  SYNCS.PHASECHK.TRANS64.TRYWAIT P0, [R0+URZ+0x22840], R2 ;  /* 0x02284002000075a7 */ /* 0x008724000800017f */
[----:B----4-:R-:W-:Y:S05]  /*11a10*/  @!P0 NANOSLEEP.SYNCS 0x989680 ;  /* 0x009896800000895d */ /* 0x010fea0003900000 */
[----:B------:R-:W4:Y:S02]  /*11a20*/  @!P0 SYNCS.PHASECHK.TRANS64 P0, [R0+URZ+0x22840], R2 ;  /* 0x02284002000085a7 */ /* 0x000f24000800007f */
[----:B----4-:R-:W-:Y:S05]  /*11a30*/  @!P0 BRA `(.L_x_4675) ;  /* 0xfffffffc00f08947 */ /* 0x010fea000383ffff */
[----:B------:R-:W-:Y:S05]  /*11a40*/  BRA `(.L_x_4781) ;  /* 0xffffffb000f87947 */ /* 0x000fea000383ffff */
.L_x_4679:
[----:B------:R-:W2:Y:S01]  /*11a50*/  LDL.LU R11, [R1+0x34] ;  /* 0x00003400010b7983 */ /* 0x000ea20000300800 */
[----:B------:R-:W-:Y:S02]  /*11a60*/  IMAD.MOV.U32 R13, RZ, RZ, R0 ;  /* 0x000000ffff0d7224 */ /* 0x000fe400078e0000 */
[----:B------:R-:W-:Y:S02]  /*11a70*/  IMAD.MOV.U32 R12, RZ, RZ, RZ ;  /* 0x000000ffff0c7224 */ /* 0x000fe400078e00ff */
[----:B------:R-:W-:Y:S02]  /*11a80*/  IMAD.MOV.U32 R15, RZ, RZ, -0x1 ;  /* 0xffffffffff0f7424 */ /* 0x000fe400078e00ff */
[----:B------:R-:W-:-:S04]  /*11a90*/  IMAD R17, R17, 0x80, R8 ;  /* 0x0000008011117824 */ /* 0x000fc800078e0208 */
[----:B------:R-:W-:Y:S02]  /*11aa0*/  VIADD R6, R17, 0x60 ;  /* 0x0000006011067836 */ /* 0x000fe40000000000 */
[----:B--2---:R-:W-:Y:S02]  /*11ab0*/  IMAD R3, R11, R7, RZ ;  /* 0x000000070b037224 */ /* 0x004fe400078e02ff */
[----:B------:R-:W-:-:S03]  /*11ac0*/  IMAD.MOV.U32 R11, RZ, RZ, 0x181f ;  /* 0x0000181fff0b7424 */ /* 0x000fc600078e00ff */
[----:B------:R-:W-:-:S13]  /*11ad0*/  ISETP.GE.AND P1, PT, R17, R3, PT ;  /* 0x000000031100720c */ /* 0x000fda0003f26270 */
[----:B-----5:R-:W-:Y:S05]  /*11ae0*/  WARPSYNC.COLLECTIVE R15, `(.L_x_4782) ;  /* 0x000000000f087348 */ /* 0x020fea0003c00000 */
[----:B------:R0:W1:Y:S02]  /*11af0*/  SHFL.IDX P6, R14, R13, R12, R11 ;  /* 0x0000000c0d0e7389 */ /* 0x00006400000c000b */
[----:B01---5:R-:W-:Y:S01]  /*11b00*/  ENDCOLLECTIVE ;  /* 0x000000000000791b */ /* 0x023fe20003800000 */
.L_x_4782:
[----:B------:R-:W-:Y:S02]  /*11b10*/  IMAD.MOV.U32 R13, RZ, RZ, R2 ;  /* 0x000000ffff0d7224 */ /* 0x000fe400078e0002 */
[----:B------:R-:W-:-:S07]  /*11b20*/  IMAD.MOV.U32 R4, RZ, RZ, R14 ;  /* 0x000000ffff047224 */ /* 0x000fce00078e000e */
[----:B------:R-:W-:Y:S05]  /*11b30*/  WARPSYNC.COLLECTIVE R15, `(.L_x_4783) ;  /* 0x000000000f087348 */ /* 0x000fea0003c00000 */
[----:B------:R0:W1:Y:S02]  /*11b40*/  SHFL.IDX P6, R14, R13, R12, R11 ;  /* 0x0000000c0d0e7389 */ /* 0x00006400000c000b */
[----:B01----:R-:W-:Y:S01]  /*11b50*/  ENDCOLLECTIVE ;  /* 0x000000000000791b */ /* 0x003fe20003800000 */
.L_x_4783:
[----:B------:R-:W-:Y:S02]  /*11b60*/  IMAD.MOV.U32 R13, RZ, RZ, R0 ;  /* 0x000000ffff0d7224 */ /* 0x000fe400078e0000 */
[----:B------:R-:W-:Y:S02]  /*11b70*/  IMAD.MOV.U32 R12, RZ, RZ, 0x1 ;  /* 0x00000001ff0c7424 */ /* 0x000fe400078e00ff */
[----:B------:R-:W-:-:S07]  /*11b80*/  IMAD.MOV.U32 R5, RZ, RZ, R14 ;  /* 0x000000ffff057224 */ /* 0x000fce00078e000e */
[----:B------:R-:W-:Y:S05]  /*11b90*/  WARPSYNC.COLLECTIVE R15, `(.L_x_4784) ;  /* 0x000000000f087348 */ /* 0x000fea0003c00000 */
[----:B------:R0:W1:Y:S02]  /*11ba0*/  SHFL.IDX P6, R14, R13, R12, R11 ;  /* 0x0000000c0d0e7389 */ /* 0x00006400000c000b */
[----:B01----:R-:W-:Y:S01]  /*11bb0*/  ENDCOLLECTIVE ;  /* 0x000000000000791b */ /* 0x003fe20003800000 */
.L_x_4784:
        /* <DEDUP_REMOVED lines=10> */
[----:B0-----:R-:W-:-:S05]  /*11c60*/  VIADD R4, R17, 0x10 ;  /* 0x0000001011047836 */ /* 0x001fca0000000000 */
[----:B------:R-:W-:Y:S01]  /*11c70*/  ISETP.GE.AND P1, PT, R4, R3, PT ;  /* 0x000000030400720c */ /* 0x000fe20003f26270 */
[----:B------:R-:W-:-:S12]  /*11c80*/  IMAD.MOV.U32 R4, RZ, RZ, R14 ;  /* 0x000000ffff047224 */ /* 0x000fd800078e000e */
[----:B------:R-:W-:Y:S05]  /*11c90*/  WARPSYNC.COLLECTIVE R15, `(.L_x_4785) ;  /* 0x000000000f087348 */ /* 0x000fea0003c00000 */
[----:B------:R0:W1:Y:S02]  /*11ca0*/  SHFL.IDX P6, R14, R13, R12, R11 ;  /* 0x0000000c0d0e7389 */ /* 0x00006400000c000b */
[----:B01----:R-:W-:Y:S01]  /*11cb0*/  ENDCOLLECTIVE ;  /* 0x000000000000791b */ /* 0x003fe20003800000 */
.L_x_4785:
[----:B------:R-:W-:Y:S02]  /*11cc0*/  IMAD.MOV.U32 R13, RZ, RZ, R0 ;  /* 0x000000ffff0d7224 */ /* 0x000fe400078e0000 */
[----:B------:R-:W-:Y:S02]  /*11cd0*/  IMAD.MOV.U32 R12, RZ, RZ, 0x2 ;  /* 0x00000002ff0c7424 */ /* 0x000fe400078e00ff */
[----:B------:R-:W-:-:S07]  /*11ce0*/  IMAD.MOV.U32 R5, RZ, RZ, R14 ;  /* 0x000000ffff057224 */ /* 0x000fce00078e000e */
[----:B------:R-:W-:Y:S05]  /*11cf0*/  WARPSYNC.COLLECTIVE R15, `(.L_x_4786) ;  /* 0x000000000f087348 */ /* 0x000fea0003c00000 */
[----:B------:R0:W1:Y:S02]  /*11d00*/  SHFL.IDX P6, R14, R13, R12, R11 ;  /* 0x0000000c0d0e7389 */ /* 0x00006400000c000b */
[----:B01----:R-:W-:Y:S01]  /*11d10*/  ENDCOLLECTIVE ;  /* 0x000000000000791b */ /* 0x003fe20003800000 */
.L_x_4786:
        /* <DEDUP_REMOVED lines=16> */
.L_x_4787:
[----:B------:R-:W-:Y:S02]  /*11e20*/  IMAD.MOV.U32 R13, RZ, RZ, R0 ;  /* 0x000000ffff0d7224 */ /* 0x000fe400078e0000 */
[----:B------:R-:W-:Y:S02]  /*11e30*/  IMAD.MOV.U32 R12, RZ, RZ, 0x3 ;  /* 0x00000003ff0c7424 */ /* 0x000fe400078e00ff */
[----:B------:R-:W-:-:S07]  /*11e40*/  IMAD.MOV.U32 R5, RZ, RZ, R14 ;  /* 0x000000ffff057224 */ /* 0x000fce00078e000e */
[----:B------:R-:W-:Y:S05]  /*11e50*/  WARPSYNC.COLLECTIVE R15, `(.L_x_4788) ;  /* 0x000000000f087348 */ /* 0x000fea0003c00000 */
[----:B------:R0:W1:Y:S02]  /*11e60*/  SHFL.IDX P6, R14, R13, R12, R11 ;  /* 0x0000000c0d0e7389 */ /* 0x00006400000c000b */
[----:B01----:R-:W-:Y:S01]  /*11e70*/  ENDCOLLECTIVE ;  /* 0x000000000000791b */ /* 0x003fe20003800000 */
.L_x_4788:
        /* <DEDUP_REMOVED lines=16> */
.L_x_4789:
[----:B------:R-:W-:Y:S02]  /*11f80*/  IMAD.MOV.U32 R13, RZ, RZ, R0 ;  /* 0x000000ffff0d7224 */ /* 0x000fe400078e0000 */
[----:B------:R-:W-:Y:S02]  /*11f90*/  IMAD.MOV.U32 R12, RZ, RZ, 0x4 ;  /* 0x00000004ff0c7424 */ /* 0x000fe400078e00ff */
[----:B------:R-:W-:-:S07]  /*11fa0*/  IMAD.MOV.U32 R5, RZ, RZ, R14 ;  /* 0x000000ffff057224 */ /* 0x000fce00078e000e */
[----:B------:R-:W-:Y:S05]  /*11fb0*/  WARPSYNC.COLLECTIVE R15, `(.L_x_4790) ;  /* 0x000000000f087348 */ /* 0x000fea0003c00000 */
[----:B------:R0:W1:Y:S02]  /*11fc0*/  SHFL.IDX P6, R14, R13, R12, R11 ;  /* 0x0000000c0d0e7389 */ /* 0x00006400000c000b */
[----:B01----:R-:W-:Y:S01]  /*11fd0*/  ENDCOLLECTIVE ;  /* 0x000000000000791b */ /* 0x003fe20003800000 */
.L_x_4790:
        /* <DEDUP_REMOVED lines=16> */
.L_x_4791:
[----:B------:R-:W-:Y:S02]  /*120e0*/  IMAD.MOV.U32 R13, RZ, RZ, R0 ;  /* 0x000000ffff0d7224 */ /* 0x000fe400078e0000 */
[----:B------:R-:W-:Y:S02]  /*120f0*/  IMAD.MOV.U32 R12, RZ, RZ, 0x5 ;  /* 0x00000005ff0c7424 */ /* 0x000fe400078e00ff */
[----:B------:R-:W-:-:S07]  /*12100*/  IMAD.MOV.U32 R5, RZ, RZ, R14 ;  /* 0x000000ffff057224 */ /* 0x000fce00078e000e */
[----:B------:R-:W-:Y:S05]  /*12110*/  WARPSYNC.COLLECTIVE R15, `(.L_x_4792) ;  /* 0x000000000f087348 */ /* 0x000fea0003c00000 */
[----:B------:R0:W1:Y:S02]  /*12120*/  SHFL.IDX P6, R14, R13, R12, R11 ;  /* 0x0000000c0d0e7389 */ /* 0x00006400000c000b */
[----:B01----:R-:W-:Y:S01]  /*12130*/  ENDCOLLECTIVE ;  /* 0x000000000000791b */ /* 0x003fe20003800000 */
.L_x_4792:
        /* <DEDUP_REMOVED lines=16> */
.L_x_4793:
[----:B------:R-:W-:Y:S02]  /*12240*/  IMAD.MOV.U32 R13, RZ, RZ, R0 ;  /* 0x000000ffff0d7224 */ /* 0x000fe400078e0000 */
[----:B------:R-:W-:Y:S02]  /*12250*/  IMAD.MOV.U32 R12, RZ, RZ, 0x6 ;  /* 0x00000006ff0c7424 */ /* 0x000fe400078e00ff */
[----:B------:R-:W-:-:S07]  /*12260*/  IMAD.MOV.U32 R5, RZ, RZ, R14 ;  /* 0x000000ffff057224 */ /* 0x000fce00078e000e */
[----:B------:R-:W-:Y:S05]  /*12270*/  WARPSYNC.COLLECTIVE R15, `(.L_x_4794) ;  /* 0x000000000f087348 */ /* 0x000fea0003c00000 */
[----:B------:R0:W1:Y:S02]  /*12280*/  SHFL.IDX P6, R14, R13, R12, R11 ;  /* 0x0000000c0d0e7389 */ /* 0x00006400000c000b */
[----:B01----:R-:W-:Y:S01]  /*12290*/  ENDCOLLECTIVE ;  /* 0x000000000000791b */ /* 0x003fe20003800000 */
.L_x_4794:
        /* <DEDUP_REMOVED lines=15> */
.L_x_4795:
[----:B------:R-:W-:Y:S02]  /*12390*/  IMAD.MOV.U32 R13, RZ, RZ, R0 ;  /* 0x000000ffff0d7224 */ /* 0x000fe400078e0000 */
[----:B------:R-:W-:Y:S02]  /*123a0*/  IMAD.MOV.U32 R12, RZ, RZ, 0x7 ;  /* 0x00000007ff0c7424 */ /* 0x000fe400078e00ff */
[----:B------:R-:W-:-:S07]  /*123b0*/  IMAD.MOV.U32 R5, RZ, RZ, R14 ;  /* 0x000000ffff057224 */ /* 0x000fce00078e000e */
[----:B------:R-:W-:Y:S05]  /*123c0*/  WARPSYNC.COLLECTIVE R15, `(.L_x_4796) ;  /* 0x000000000f087348 */ /* 0x000fea0003c00000 */
[----:B------:R0:W1:Y:S02]  /*123d0*/  SHFL.IDX P6, R14, R13, R12, R11 ;  /* 0x0000000c0d0e7389 */ /* 0x00006400000c000b */
[----:B01----:R-:W-:Y:S01]  /*123e0*/  ENDCOLLECTIVE ;  /* 0x000000000000791b */ /* 0x003fe20003800000 */
.L_x_4796:
        /* <DEDUP_REMOVED lines=10> */
.L_x_4797:
[----:B------:R-:W-:Y:S01]  /*12490*/  @!PT LDS RZ, [RZ] ;  /* 0x00000000fffff984 */ /* 0x000fe20000000800 */
[----:B------:R-:W-:Y:S01]  /*124a0*/  @!PT LDS RZ, [RZ] ;  /* 0x00000000fffff984 */ /* 0x000fe20000000800 */
[----:B------:R-:W-:Y:S01]  /*124b0*/  @!PT LDS RZ, [RZ] ;  /* 0x00000000fffff984 */ /* 0x000fe20000000800 */
[----:B------:R0:W-:Y:S01]  /*124c0*/  @!P1 LDGSTS.E.BYPASS.LTC128B.128 [R9+0x1b400], desc[UR40][R4.64], !P0 ;  /* 0x1b40000004099fae */ /* 0x0001e2000c101d68 */
[----:B------:R-:W-:Y:S01]  /*124d0*/  IMAD.MOV.U32 R2, RZ, RZ, R14 ;  /* 0x000000ffff027224 */ /* 0x000fe200078e000e */
[----:B------:R-:W-:Y:S06]  /*124e0*/  BRA `(.L_x_4798) ;  /* 0xffffffb400a07947 */ /* 0x000fec000383ffff */
.L_x_4682:
[----:B--2---:R-:W2:Y:S02]  /*124f0*/  LDL R2, [R1+0x4] ;  /* 0x0000040001027983 */ /* 0x004ea40000100800 */
[----:B--2---:R2:W3:Y:S02]  /*12500*/  SYNCS.PHASECHK.TRANS64.TRYWAIT P0, [R2+URZ+0x22820], R0 ;  /* 0x02282000020075a7 */ /* 0x0044e4000800017f */
[----:B---3--:R-:W-:Y:S05]  /*12510*/  @!P0 NANOSLEEP.SYNCS 0x989680 ;  /* 0x009896800000895d */ /* 0x008fea0003900000 */
[----:B------:R-:W3:Y:S02]  /*12520*/  @!P0 SYNCS.PHASECHK.TRANS64 P0, [R2+URZ+0x22820], R0 ;  /* 0x02282000020085a7 */ /* 0x000ee4000800007f */
[----:B---3--:R-:W-:Y:S05]  /*12530*/  @!P0 BRA `(.L_x_4682) ;  /* 0xfffffffc00ec8947 */ /* 0x008fea000383ffff */
[----:B------:R-:W-:Y:S05]  /*12540*/  BRA `(.L_x_4799) ;  /* 0xffffffb800007947 */ /* 0x000fea000383ffff */
.L_x_4686:
[----:B0-----:R0:W1:Y:S02]  /*12550*/  SYNCS.PHASECHK.TRANS64.TRYWAIT P0, [R2+URZ+0x22860], R0 ;  /* 0x02286000020075a7 */ /* 0x001064000800017f */
[----:B-1----:R-:W-:Y:S05]  /*12560*/  @!P0 NANOSLEEP.SYNCS 0x989680 ;  /* 0x009896800000895d */ /* 0x002fea0003900000 */
[----:B------:R-:W1:Y:S02]  /*12570*/  @!P0 SYNCS.PHASECHK.TRANS64 P0, [R2+URZ+0x22860], R0 ;  /* 0x02286000020085a7 */ /* 0x000e64000800007f */
[----:B-1----:R-:W-:Y:S05]  /*12580*/  @!P0 BRA `(.L_x_4686) ;  /* 0xfffffffc00f08947 */ /* 0x002fea000383ffff */
[----:B------:R-:W-:Y:S05]  /*12590*/  BRA `(.L_x_4800) ;  /* 0xffffffb800307947 */ /* 0x000fea000383ffff */
.L_x_4701:
[----:B-1----:R1:W2:Y:S02]  /*125a0*/  SYNCS.PHASECHK.TRANS64.TRYWAIT P0, [R3+URZ+0x22840], R2 ;  /* 0x02284002030075a7 */ /* 0x0022a4000800017f */
[----:B--2---:R-:W-:Y:S05]  /*125b0*/  @!P0 NANOSLEEP.SYNCS 0x989680 ;  /* 0x009896800000895d */ /* 0x004fea0003900000 */
[----:B------:R-:W2:Y:S02]  /*125c0*/  @!P0 SYNCS.PHASECHK.TRANS64 P0, [R3+URZ+0x22840], R2 ;  /* 0x02284002030085a7 */ /* 0x000ea4000800007f */
[----:B--2---:R-:W-:Y:S05]  /*125d0*/  @!P0 BRA `(.L_x_4701) ;  /* 0xfffffffc00f08947 */ /* 0x004fea000383ffff */
[----:B------:R-:W-:Y:S05]  /*125e0*/  BRA `(.L_x_4801) ;  /* 0xffffffc000547947 */ /* 0x000fea000383ffff */
.L_x_4706:
[----:B0-----:R0:W2:Y:S02]  /*125f0*/  SYNCS.PHASECHK.TRANS64.TRYWAIT P0, [R3+URZ+0x22860], R2 ;  /* 0x02286002030075a7 */ /* 0x0010a4000800017f */
[----:B--2---:R-:W-:Y:S05]  /*12600*/  @!P0 NANOSLEEP.SYNCS 0x989680 ;  /* 0x009896800000895d */ /* 0x004fea0003900000 */
[----:B------:R-:W2:Y:S02]  /*12610*/  @!P0 SYNCS.PHASECHK.TRANS64 P0, [R3+URZ+0x22860], R2 ;  /* 0x02286002030085a7 */ /* 0x000ea4000800007f */
[----:B--2---:R-:W-:Y:S05]  /*12620*/  @!P0 BRA `(.L_x_4706) ;  /* 0xfffffffc00f08947 */ /* 0x004fea000383ffff */
[----:B------:R-:W-:Y:S05]  /*12630*/  BRA `(.L_x_4802) ;  /* 0xffffffc000dc7947 */ /* 0x000fea000383ffff */
.L_x_4717:
[----:B0-----:R0:W1:Y:S02]  /*12640*/  SYNCS.PHASECHK.TRANS64.TRYWAIT P0, [R4+URZ+0x22840], R2 ;  /* 0x02284002040075a7 */ /* 0x001064000800017f */
[----:B-1----:R-:W-:Y:S05]  /*12650*/  @!P0 NANOSLEEP.SYNCS 0x989680 ;  /* 0x009896800000895d */ /* 0x002fea0003900000 */
[----:B------:R-:W1:Y:S02]  /*12660*/  @!P0 SYNCS.PHASECHK.TRANS64 P0, [R4+URZ+0x22840], R2 ;  /* 0x02284002040085a7 */ /* 0x000e64000800007f */
[----:B-1----:R-:W-:Y:S05]  /*12670*/  @!P0 BRA `(.L_x_4717) ;  /* 0xfffffffc00f08947 */ /* 0x002fea000383ffff */
[----:B------:R-:W-:Y:S05]  /*12680*/  BRA `(.L_x_4803) ;  /* 0xffffffc800e47947 */ /* 0x000fea000383ffff */
.L_x_4722:
[----:B-1----:R1:W2:Y:S02]  /*12690*/  SYNCS.PHASECHK.TRANS64.TRYWAIT P0, [R4+URZ+0x22860], R2 ;  /* 0x02286002040075a7 */ /* 0x0022a4000800017f */
[----:B--2---:R-:W-:Y:S05]  /*126a0*/  @!P0 NANOSLEEP.SYNCS 0x989680 ;  /* 0x009896800000895d */ /* 0x004fea0003900000 */
[----:B------:R-:W2:Y:S02]  /*126b0*/  @!P0 SYNCS.PHASECHK.TRANS64 P0, [R4+URZ+0x22860], R2 ;  /* 0x02286002040085a7 */ /* 0x000ea4000800007f */
[----:B--2---:R-:W-:Y:S05]  /*126c0*/  @!P0 BRA `(.L_x_4722) ;  /* 0xfffffffc00f08947 */ /* 0x004fea000383ffff */
[----:B------:R-:W-:Y:S05]  /*126d0*/  BRA `(.L_x_4804) ;  /* 0xffffffcc00687947 */ /* 0x000fea000383ffff */
.L_x_4733:
[----:B-1----:R1:W2:Y:S02]  /*126e0*/  SYNCS.PHASECHK.TRANS64.TRYWAIT P0, [R4+URZ+0x22840], R2 ;  /* 0x02284002040075a7 */ /* 0x0022a4000800017f */
[----:B--2---:R-:W-:Y:S05]  /*126f0*/  @!P0 NANOSLEEP.SYNCS 0x989680 ;  /* 0x009896800000895d */ /* 0x004fea0003900000 */
[----:B------:R-:W2:Y:S02]  /*12700*/  @!P0 SYNCS.PHASECHK.TRANS64 P0, [R4+URZ+0x22840], R2 ;  /* 0x02284002040085a7 */ /* 0x000ea4000800007f */
[----:B--2---:R-:W-:Y:S05]  /*12710*/  @!P0 BRA `(.L_x_4733) ;  /* 0xfffffffc00f08947 */ /* 0x004fea000383ffff */
[----:B------:R-:W-:Y:S05]  /*12720*/  BRA `(.L_x_4805) ;  /* 0xffffffd400547947 */ /* 0x000fea000383ffff */
.L_x_4738:
[----:B0-----:R0:W2:Y:S02]  /*12730*/  SYNCS.PHASECHK.TRANS64.TRYWAIT P0, [R4+URZ+0x22860], R2 ;  /* 0x02286002040075a7 */ /* 0x0010a4000800017f */
[----:B--2---:R-:W-:Y:S05]  /*12740*/  @!P0 NANOSLEEP.SYNCS 0x989680 ;  /* 0x009896800000895d */ /* 0x004fea0003900000 */
[----:B------:R-:W2:Y:S02]  /*12750*/  @!P0 SYNCS.PHASECHK.TRANS64 P0, [R4+URZ+0x22860], R2 ;  /* 0x02286002040085a7 */ /* 0x000ea4000800007f */
[----:B--2---:R-:W-:Y:S05]  /*12760*/  @!P0 BRA `(.L_x_4738) ;  /* 0xfffffffc00f08947 */ /* 0x004fea000383ffff */
[----:B------:R-:W-:Y:S05]  /*12770*/  BRA `(.L_x_4806) ;  /* 0xffffffd400dc7947 */ /* 0x000fea000383ffff */
.L_x_4750:
        /* <DEDUP_REMOVED lines=8> */
.L_x_4808:
[----:B------:R-:W-:Y:S05]  /*12800*/  BSYNC B0 ;  /* 0x0000000000007941 */ /* 0x000fea0003800000 */
.L_x_4807:
        /* <DEDUP_REMOVED lines=9> */
.L_x_4809:
        /* <DEDUP_REMOVED lines=18> */
.L_x_4810:
[----:B------:R-:W-:Y:S01]  /*129c0*/  IMAD.MOV.U32 R12, RZ, RZ, 0x2 ;  /* 0x00000002ff0c7424 */ /* 0x000fe200078e00ff */
[----:B------:R-:W-:-:S05]  /*129d0*/  SEL R7, R14, RZ, P1 ;  /* 0x000000ff0e077207 */ /* 0x000fca0000800000 */
[----:B------:R-:W-:-:S04]  /*129e0*/  IMAD.IADD R3, R2, 0x1, R7 ;  /* 0x0000000102037824 */ /* 0x000fc800078e0207 */
[----:B------:R-:W-:-:S07]  /*129f0*/  IMAD.MOV.U32 R13, RZ, RZ, R3 ;  /* 0x000000ffff0d7224 */ /* 0x000fce00078e0003 */
[----:B------:R-:W-:Y:S05]  /*12a00*/  WARPSYNC.COLLECTIVE R15, `(.L_x_4811) ;  /* 0x000000000f087348 */ /* 0x000fea0003c00000 */
[----:B------:R0:W1:Y:S02]  /*12a10*/  SHFL.UP P6, R14, R13, R12, R11 ;  /* 0x0400000c0d0e7389 */ /* 0x00006400000c000b */
[----:B01----:R-:W-:Y:S01]  /*12a20*/  ENDCOLLECTIVE ;  /* 0x000000000000791b */ /* 0x003fe20003800000 */
.L_x_4811:
[----:B------:R-:W-:Y:S01]  /*12a30*/  IMAD.MOV.U32 R12, RZ, RZ, 0x4 ;  /* 0x00000004ff0c7424 */ /* 0x000fe200078e00ff */
[----:B------:R-:W-:-:S05]  /*12a40*/  SEL R14, R14, RZ, P2 ;  /* 0x000000ff0e0e7207 */ /* 0x000fca0001000000 */
[----:B------:R-:W-:-:S04]  /*12a50*/  IMAD.IADD R3, R3, 0x1, R14 ;  /* 0x0000000103037824 */ /* 0x000fc800078e020e */
[----:B------:R-:W-:-:S07]  /*12a60*/  IMAD.MOV.U32 R13, RZ, RZ, R3 ;  /* 0x000000ffff0d7224 */ /* 0x000fce00078e0003 */
[----:B------:R-:W-:Y:S05]  /*12a70*/  WARPSYNC.COLLECTIVE R15, `(.L_x_4812) ;  /* 0x000000000f087348 */ /* 0x000fea0003c00000 */
[----:B------:R0:W1:Y:S02]  /*12a80*/  SHFL.UP P6, R14, R13, R12, R11 ;  /* 0x0400000c0d0e7389 */ /* 0x00006400000c000b */
[----:B01----:R-:W-:Y:S01]  /*12a90*/  ENDCOLLECTIVE ;  /* 0x000000000000791b */ /* 0x003fe20003800000 */
.L_x_4812:
[----:B------:R-:W-:Y:S01]  /*12aa0*/  IMAD.MOV.U32 R12, RZ, RZ, 0x8 ;  /* 0x00000008ff0c7424 */ /* 0x000fe200078e00ff */
[----:B------:R-:W-:-:S05]  /*12ab0*/  SEL R14, R14, RZ, P3 ;  /* 0x000000ff0e0e7207 */ /* 0x000fca0001800000 */
[----:B------:R-:W-:-:S04]  /*12ac0*/  IMAD.IADD R3, R3, 0x1, R14 ;  /* 0x0000000103037824 */ /* 0x000fc800078e020e */
[----:B------:R-:W-:-:S07]  /*12ad0*/  IMAD.MOV.U32 R13, RZ, RZ, R3 ;  /* 0x000000ffff0d7224 */ /* 0x000fce00078e0003 */
[----:B------:R-:W-:Y:S05]  /*12ae0*/  WARPSYNC.COLLECTIVE R15, `(.L_x_4813) ;  /* 0x000000000f087348 */ /* 0x000fea0003c00000 */
[----:B------:R0:W1:Y:S02]  /*12af0*/  SHFL.UP P6, R14, R13, R12, R11 ;  /* 0x0400000c0d0e7389 */ /* 0x00006400000c000b */
[----:B01----:R-:W-:Y:S01]  /*12b00*/  ENDCOLLECTIVE ;  /* 0x000000000000791b */ /* 0x003fe20003800000 */
.L_x_4813:
[----:B------:R-:W-:Y:S01]  /*12b10*/  IMAD.MOV.U32 R12, RZ, RZ, 0x10 ;  /* 0x00000010ff0c7424 */ /* 0x000fe200078e00ff */
[----:B------:R-:W-:-:S05]  /*12b20*/  SEL R14, R14, RZ, P4 ;  /* 0x000000ff0e0e7207 */ /* 0x000fca0002000000 */
[----:B------:R-:W-:-:S04]  /*12b30*/  IMAD.IADD R3, R3, 0x1, R14 ;  /* 0x0000000103037824 */ /* 0x000fc800078e020e */
[----:B------:R-:W-:-:S07]  /*12b40*/  IMAD.MOV.U32 R13, RZ, RZ, R3 ;  /* 0x000000ffff0d7224 */ /* 0x000fce00078e0003 */
[----:B------:R-:W-:Y:S05]  /*12b50*/  WARPSYNC.COLLECTIVE R15, `(.L_x_4814) ;  /* 0x000000000f087348 */ /* 0x000fea0003c00000 */
[----:B------:R0:W1:Y:S02]  /*12b60*/  SHFL.UP P6, R14, R13, R12, R11 ;  /* 0x0400000c0d0e7389 */ /* 0x00006400000c000b */
[----:B01----:R-:W-:Y:S01]  /*12b70*/  ENDCOLLECTIVE ;  /* 0x000000000000791b */ /* 0x003fe20003800000 */
.L_x_4814:
        /* <DEDUP_REMOVED lines=8> */
.L_x_4815:
[----:B------:R-:W-:Y:S05]  /*12c00*/  BRA `(.L_x_4816) ;  /* 0xffffffdc004c7947 */ /* 0x000fea000383ffff */
.L_x_4755:
[----:B------:R-:W-:Y:S01]  /*12c10*/  BSSY B0, `(.L_x_4817) ;  /* 0x0000008000007945 */ /* 0x000fe20003800000 */
[----:B-----5:R-:W-:Y:S02]  /*12c20*/  IMAD.MOV.U32 R13, RZ, RZ, R2 ;  /* 0x000000ffff0d7224 */ /* 0x020fe400078e0002 */
[----:B------:R-:W-:Y:S02]  /*12c30*/  IMAD.MOV.U32 R12, RZ, RZ, 0x1 ;  /* 0x00000001ff0c7424 */ /* 0x000fe400078e00ff */
[----:B------:R-:W-:Y:S02]  /*12c40*/  IMAD.MOV.U32 R11, RZ, RZ, RZ ;  /* 0x000000ffff0b7224 */ /* 0x000fe400078e00ff */
[----:B------:R-:W-:-:S07]  /*12c50*/  IMAD.MOV.U32 R15, RZ, RZ, -0x1 ;  /* 0xffffffffff0f7424 */ /* 0x000fce00078e00ff */
[----:B012---:R-:W-:Y:S05]  /*12c60*/  WARPSYNC.COLLECTIVE R15, `(.L_x_4818) ;  /* 0x000000000f087348 */ /* 0x007fea0003c00000 */
[----:B------:R3:W4:Y:S02]  /*12c70*/  SHFL.UP P6, R14, R13, R12, R11 ;  /* 0x0400000c0d0e7389 */ /* 0x00072400000c000b */
[----:B01234-:R-:W-:Y:S01]  /*12c80*/  ENDCOLLECTIVE ;  /* 0x000000000000791b */ /* 0x01ffe20003800000 */
.L_x_4818:
[----:B------:R-:W-:Y:S05]  /*12c90*/  BSYNC B0 ;  /* 0x0000000000007941 */ /* 0x000fea0003800000 */
.L_x_4817:
        /* <DEDUP_REMOVED lines=8> */
.L_x_4819:
[----:B------:R-:W-:Y:S01]  /*12d20*/  IMAD.MOV.U32 R12, RZ, RZ, 0x4 ;  /* 0x00000004ff0c7424 */ /* 0x000fe200078e00ff */
[----:B------:R-:W-:-:S05]  /*12d30*/  SEL R4, R14, RZ, P2 ;  /* 0x000000ff0e047207 */ /* 0x000fca0001000000 */
[----:B------:R-:W-:-:S04]  /*12d40*/  IMAD.IADD R4, R13, 0x1, R4 ;  /* 0x000000010d047824 */ /* 0x000fc800078e0204 */
[----:B------:R-:W-:-:S07]  /*12d50*/  IMAD.MOV.U32 R13, RZ, RZ, R4 ;  /* 0x000000ffff0d7224 */ /* 0x000fce00078e0004 */
[----:B------:R-:W-:Y:S05]  /*12d60*/  WARPSYNC.COLLECTIVE R15, `(.L_x_4820) ;  /* 0x000000000f087348 */ /* 0x000fea0003c00000 */
[----:B------:R0:W1:Y:S02]  /*12d70*/  SHFL.UP P6, R14, R13, R12, R11 ;  /* 0x0400000c0d0e7389 */ /* 0x00006400000c000b */
[----:B01----:R-:W-:Y:S01]  /*12d80*/  ENDCOLLECTIVE ;  /* 0x000000000000791b */ /* 0x003fe20003800000 */
.L_x_4820:
[----:B------:R-:W-:Y:S01]  /*12d90*/  IMAD.MOV.U32 R12, RZ, RZ, 0x8 ;  /* 0x00000008ff0c7424 */ /* 0x000fe200078e00ff */
[----:B------:R-:W-:-:S05]  /*12da0*/  SEL R3, R14, RZ, P3 ;  /* 0x000000ff0e037207 */ /* 0x000fca0001800000 */
[----:B------:R-:W-:-:S04]  /*12db0*/  IMAD.IADD R6, R4, 0x1, R3 ;  /* 0x0000000104067824 */ /* 0x000fc800078e0203 */
[----:B------:R-:W-:-:S07]  /*12dc0*/  IMAD.MOV.U32 R13, RZ, RZ, R6 ;  /* 0x000000ffff0d7224 */ /* 0x000fce00078e0006 */
[----:B------:R-:W-:Y:S05]  /*12dd0*/  WARPSYNC.COLLECTIVE R15, `(.L_x_4821) ;  /* 0x000000000f087348 */ /* 0x000fea0003c00000 */
[----:B------:R0:W1:Y:S02]  /*12de0*/  SHFL.UP P6, R14, R13, R12, R11 ;  /* 0x0400000c0d0e7389 */ /* 0x00006400000c000b */
[----:B01----:R-:W-:Y:S01]  /*12df0*/  ENDCOLLECTIVE ;  /* 0x000000000000791b */ /* 0x003fe20003800000 */
.L_x_4821:
[----:B------:R-:W-:Y:S01]  /*12e00*/  IMAD.MOV.U32 R12, RZ, RZ, 0x10 ;  /* 0x00000010ff0c7424 */ /* 0x000fe200078e00ff */
[----:B------:R-:W-:-:S05]  /*12e10*/  SEL R7, R14, RZ, P4 ;  /* 0x000000ff0e077207 */ /* 0x000fca0002000000 */
[----:B------:R-:W-:-:S04]  /*12e20*/  IMAD.IADD R7, R6, 0x1, R7 ;  /* 0x0000000106077824 */ /* 0x000fc800078e0207 */
[----:B------:R-:W-:-:S07]  /*12e30*/  IMAD.MOV.U32 R13, RZ, RZ, R7 ;  /* 0x000000ffff0d7224 */ /* 0x000fce00078e0007 */
[----:B------:R-:W-:Y:S05]  /*12e40*/  WARPSYNC.COLLECTIVE R15, `(.L_x_4822) ;  /* 0x000000000f087348 */ /* 0x000fea0003c00000 */
[----:B------:R0:W1:Y:S02]  /*12e50*/  SHFL.UP P6, R14, R13, R12, R11 ;  /* 0x0400000c0d0e7389 */ /* 0x00006400000c000b */
[----:B01----:R-:W-:Y:S01]  /*12e60*/  ENDCOLLECTIVE ;  /* 0x000000000000791b */ /* 0x003fe20003800000 */
.L_x_4822:
        /* <DEDUP_REMOVED lines=8> */
.L_x_4823:
[----:B------:R-:W-:Y:S05]  /*12ef0*/  BRA `(.L_x_4824) ;  /* 0xffffffdc002c7947 */ /* 0x000fea000383ffff */
.L_x_4757:
[----:B------:R-:W-:Y:S01]  /*12f00*/  BSSY B0, `(.L_x_4825) ;  /* 0x0000006000007945 */ /* 0x000fe20003800000 */
[----:B------:R-:W-:Y:S01]  /*12f10*/  PLOP3.LUT P6, PT, P6, PT, PT, 0x8, 0x0 ;  /* 0x000000000000781c */ /* 0x000fe200037ce170 */
[----:B------:R-:W-:-:S12]  /*12f20*/  IMAD.MOV.U32 R15, RZ, RZ, -0x1 ;  /* 0xffffffffff0f7424 */ /* 0x000fd800078e00ff */
[----:B01---5:R-:W-:Y:S05]  /*12f30*/  WARPSYNC.COLLECTIVE R15, `(.L_x_4826) ;  /* 0x000000000f087348 */ /* 0x023fea0003c00000 */
[----:B------:R-:W-:Y:S01]  /*12f40*/  VOTE.ANY R14, PT, P6 ;  /* 0x00000000000e7806 */ /* 0x000fe200030e0100 */
[----:B01---5:R-:W-:Y:S06]  /*12f50*/  ENDCOLLECTIVE ;  /* 0x000000000000791b */ /* 0x023fec0003800000 */
.L_x_4826:
[----:B------:R-:W-:Y:S05]  /*12f60*/  BSYNC B0 ;  /* 0x0000000000007941 */ /* 0x000fea0003800000 */
.L_x_4825:
        /* <DEDUP_REMOVED lines=9> */
.L_x_4827:
[----:B------:R-:W-:Y:S01]  /*13000*/  IMAD.MOV.U32 R17, RZ, RZ, R14 ;  /* 0x000000ffff117224 */ /* 0x000fe200078e000e */
[----:B------:R-:W-:Y:S06]  /*13010*/  BRA `(.L_x_4828) ;  /* 0xffffffdc001c7947 */ /* 0x000fec000383ffff */
.L_x_4759:
[----:B------:R-:W-:Y:S01]  /*13020*/  BSSY B0, `(.L_x_4829) ;  /* 0x0000007000007945 */ /* 0x000fe20003800000 */
[----:B------:R-:W-:Y:S02]  /*13030*/  IMAD.MOV.U32 R13, RZ, RZ, R3 ;  /* 0x000000ffff0d7224 */ /* 0x000fe400078e0003 */
[----:B------:R-:W-:Y:S02]  /*13040*/  IMAD.MOV.U32 R11, RZ, RZ, 0x1f ;  /* 0x0000001fff0b7424 */ /* 0x000fe400078e00ff */
[----:B------:R-:W-:-:S07]  /*13050*/  IMAD.MOV.U32 R15, RZ, RZ, -0x1 ;  /* 0xffffffffff0f7424 */ /* 0x000fce00078e00ff */
[----:B0123-5:R-:W-:Y:S05]  /*13060*/  WARPSYNC.COLLECTIVE R15, `(.L_x_4830) ;  /* 0x000000000f087348 */ /* 0x02ffea0003c00000 */
[----:B------:R4:W0:Y:S02]  /*13070*/  SHFL.IDX P6, R14, R13, R12, R11 ;  /* 0x0000000c0d0e7389 */ /* 0x00082400000c000b */
[----:B012345:R-:W-:Y:S01]  /*13080*/  ENDCOLLECTIVE ;  /* 0x000000000000791b */ /* 0x03ffe20003800000 */
.L_x_4830:
[----:B------:R-:W-:Y:S05]  /*13090*/  BSYNC B0 ;  /* 0x0000000000007941 */ /* 0x000fea0003800000 */
.L_x_4829:
[----:B------:R-:W-:Y:S01]  /*130a0*/  IMAD.MOV.U32 R5, RZ, RZ, R14 ;  /* 0x000000ffff057224 */ /* 0x000fe200078e000e */
[----:B------:R-:W-:Y:S06]  /*130b0*/  BRA `(.L_x_4758) ;  /* 0xffffffdc00107947 */ /* 0x000fec000383ffff */
.L_x_4763:
[----:B-1----:R1:W2:Y:S02]  /*130c0*/  SYNCS.PHASECHK.TRANS64.TRYWAIT P0, [R0+URZ+0x22820], R3 ;  /* 0x02282003000075a7 */ /* 0x0022a4000800017f */
[----:B--2---:R-:W-:Y:S05]  /*130d0*/  @!P0 NANOSLEEP.SYNCS 0x989680 ;  /* 0x009896800000895d */ /* 0x004fea0003900000 */
[----:B------:R-:W2:Y:S02]  /*130e0*/  @!P0 SYNCS.PHASECHK.TRANS64 P0, [R0+URZ+0x22820], R3 ;  /* 0x02282003000085a7 */ /* 0x000ea4000800007f */
[----:B--2---:R-:W-:Y:S05]  /*130f0*/  @!P0 BRA `(.L_x_4763) ;  /* 0xfffffffc00f08947 */ /* 0x004fea000383ffff */
[----:B------:R-:W-:Y:S05]  /*13100*/  BRA `(.L_x_4831) ;  /* 0xffffffe000907947 */ /* 0x000fea000383ffff */
.L_x_4764:
        /* <DEDUP_REMOVED lines=11> */
.L_x_4833:
[----:B------:R-:W-:Y:S05]  /*131c0*/  BSYNC B0 ;  /* 0x0000000000007941 */ /* 0x000fea0003800000 */
.L_x_4832:
[----:B------:R-:W-:Y:S05]  /*131d0*/  BRA `(.L_x_4834) ;  /* 0xffffffe000787947 */ /* 0x000fea000383ffff */
.L_x_4767:
[----:B------:R-:W-:Y:S01]  /*131e0*/  BSSY B1, `(.L_x_4835) ;  /* 0x0000006000017945 */ /* 0x000fe20003800000 */
[----:B------:R-:W-:-:S07]  /*131f0*/  IMAD.MOV.U32 R15, RZ, RZ, -0x1 ;  /* 0xffffffffff0f7424 */ /* 0x000fce00078e00ff */
[----:B012--5:R-:W-:Y:S05]  /*13200*/  WARPSYNC.COLLECTIVE R15, `(.L_x_4836) ;  /* 0x000000000f0c7348 */ /* 0x027fea0003c00000 */
[----:B------:R-:W-:Y:S02]  /*13210*/  ELECT P6, UR62, PT ;  /* 0x00000000003e782f */ /* 0x000fe400038c0000 */
[----:B------:R-:W-:Y:S01]  /*13220*/  MOV R14, UR62 ;  /* 0x0000003e000e7c02 */ /* 0x000fe20008000f00 */
[----:B012--5:R-:W-:Y:S10]  /*13230*/  ENDCOLLECTIVE ;  /* 0x000000000000791b */ /* 0x027ff40003800000 */
.L_x_4836:
[----:B------:R-:W-:Y:S05]  /*13240*/  BSYNC B1 ;  /* 0x0000000000017941 */ /* 0x000fea0003800000 */
.L_x_4835:
[----:B------:R-:W-:Y:S05]  /*13250*/  BRA `(.L_x_4837) ;  /* 0xffffffe000707947 */ /* 0x000fea000383ffff */
.L_x_4769:
[----:B-1----:R1:W2:Y:S02]  /*13260*/  SYNCS.PHASECHK.TRANS64.TRYWAIT P0, [R6+URZ], R5 ;  /* 0x00000005060075a7 */ /* 0x0022a4000800017f */
[----:B--2---:R-:W-:Y:S05]  /*13270*/  @!P0 NANOSLEEP.SYNCS 0x989680 ;  /* 0x009896800000895d */ /* 0x004fea0003900000 */
[----:B------:R-:W2:Y:S02]  /*13280*/  @!P0 SYNCS.PHASECHK.TRANS64 P0, [R6+URZ], R5 ;  /* 0x00000005060085a7 */ /* 0x000ea4000800007f */
[----:B--2---:R-:W-:Y:S05]  /*13290*/  @!P0 BRA `(.L_x_4769) ;  /* 0xfffffffc00f08947 */ /* 0x004fea000383ffff */
[----:B------:R-:W-:Y:S05]  /*132a0*/  BRA `(.L_x_4838) ;  /* 0xffffffe000ac7947 */ /* 0x000fea000383ffff */
.L_x_4770:
[----:B--2---:R2:W3:Y:S02]  /*132b0*/  SYNCS.PHASECHK.TRANS64.TRYWAIT P0, [R7+URZ], R2 ;  /* 0x00000002070075a7 */ /* 0x0044e4000800017f */
[----:B---3--:R-:W-:Y:S05]  /*132c0*/  @!P0 NANOSLEEP.SYNCS 0x989680 ;  /* 0x009896800000895d */ /* 0x008fea0003900000 */
[----:B------:R-:W3:Y:S02]  /*132d0*/  @!P0 SYNCS.PHASECHK.TRANS64 P0, [R7+URZ], R2 ;  /* 0x00000002070085a7 */ /* 0x000ee4000800007f */
[----:B---3--:R-:W-:Y:S05]  /*132e0*/  @!P0 BRA `(.L_x_4770) ;  /* 0xfffffffc00f08947 */ /* 0x008fea000383ffff */
[----:B------:R-:W-:Y:S05]  /*132f0*/  BRA `(.L_x_4839) ;  /* 0xffffffe000a07947 */ /* 0x000fea000383ffff */
.L_x_4772:
[----:B---3--:R3:W4:Y:S02]  /*13300*/  SYNCS.PHASECHK.TRANS64.TRYWAIT P0, [R4+URZ], R5 ;  /* 0x00000005040075a7 */ /* 0x008724000800017f */
[----:B----4-:R-:W-:Y:S05]  /*13310*/  @!P0 NANOSLEEP.SYNCS 0x989680 ;  /* 0x009896800000895d */ /* 0x010fea0003900000 */
[----:B------:R-:W4:Y:S02]  /*13320*/  @!P0 SYNCS.PHASECHK.TRANS64 P0, [R4+URZ], R5 ;  /* 0x00000005040085a7 */ /* 0x000f24000800007f */
[----:B----4-:R-:W-:Y:S05]  /*13330*/  @!P0 BRA `(.L_x_4772) ;  /* 0xfffffffc00f08947 */ /* 0x010fea000383ffff */
[----:B------:R-:W-:Y:S05]  /*13340*/  BRA `(.L_x_4840) ;  /* 0xffffffe000a87947 */ /* 0x000fea000383ffff */
.L_x_4841:
        /* <DEDUP_REMOVED lines=11> */
.L_x_6051:


//--------------------- .text._ZN7cutlass13device_kernelIN5flash11enable_sm90INS1_16FlashAttnFwdSm90INS1_25CollectiveMainloopFwdSm90ILi2EN4cute5tupleIJNS5_1CILi1EEES8_S8_EEENS6_IJNS7_ILi128EEENS7_ILi96EEENS7_ILi64EEEEEELi256ENS_10bfloat16_tEfNS_4arch4Sm90ELb1ELb0ELb0ELb1ELb0ELb1ELb0ELb1ELb0ELb1ELb0ELb0EEENS1_21CollectiveEpilogueFwdINS6_IJSA_NS7_ILi256EEESB_EEES9_SE_SG_Li256ELb1ELb1ELb0ELb0EEENS1_36VarlenDynamicPersistentTileSchedulerILi128ELi96ELi256ELi128ELb0ELb1ELb1ELb1ELb1ELb1EEEEEEEEEvNT_6ParamsE --------------------------
	.section	.text._ZN7cutlass13device_kernelIN5flash11enable_sm90INS1_16FlashAttnFwdSm90INS1_25CollectiveMainloopFwdSm90ILi2EN4cute5tupleIJNS5_1CILi1EEES8_S8_EEENS6_IJNS7_ILi128EEENS7_ILi96EEENS7_ILi64EEEEEELi256ENS_10bfloat16_tEfNS_4arch4Sm90ELb1ELb0ELb0ELb1ELb0ELb1ELb0ELb1ELb0ELb1ELb0ELb0EEENS1_21CollectiveEpilogueFwdINS6_IJSA_NS7_ILi256EEESB_EEES9_SE_SG_Li256ELb1ELb1ELb0ELb0EEENS1_36VarlenDynamicPersistentTileSchedulerILi128ELi96ELi256ELi128ELb0ELb1ELb1ELb1ELb1ELb1EEEEEEEEEvNT_6ParamsE,"ax",@progbits
	.align	128
.text._ZN7cutlass13device_kernelIN5flash11enable_sm90INS1_16FlashAttnFwdSm90INS1_25CollectiveMainloopFwdSm90ILi2EN4cute5tupleIJNS5_1CILi1EEES8_S8_EEENS6_IJNS7_ILi128EEENS7_ILi96EEENS7_ILi64EEEEEELi256ENS_10bfloat16_tEfNS_4arch4Sm90ELb1ELb0ELb0ELb1ELb0ELb1ELb0ELb1ELb0ELb1ELb0ELb0EEENS1_21CollectiveEpilogueFwdINS6_IJSA_NS7_ILi256EEESB_EEES9_SE_SG_Li256ELb1ELb1ELb0ELb0EEENS1_36VarlenDynamicPersistentTileSchedulerILi128ELi96ELi256ELi128ELb0ELb1ELb1ELb1ELb1ELb1EEEEEEEEEvNT_6ParamsE:
        .type           _ZN7cutlass13device_kernelIN5flash11enable_sm90INS1_16FlashAttnFwdSm90INS1_25CollectiveMainloopFwdSm90ILi2EN4cute5tupleIJNS5_1CILi1EEES8_S8_EEENS6_IJNS7_ILi128EEENS7_ILi96EEENS7_ILi64EEEEEELi256ENS_10bfloat16_tEfNS_4arch4Sm90ELb1ELb0ELb0ELb1ELb0ELb1ELb0ELb1ELb0ELb1ELb0ELb0EEENS1_21CollectiveEpilogueFwdINS6_IJSA_NS7_ILi256EEESB_EEES9_SE_SG_Li256ELb1ELb1ELb0ELb0EEENS1_36VarlenDynamicPersistentTileSchedulerILi128ELi96ELi256ELi128ELb0ELb1ELb1ELb1ELb1ELb1EEEEEEEEEvNT_6ParamsE,@function
        .size           _ZN7cutlass13device_kernelIN5flash11enable_sm90INS1_16FlashAttnFwdSm90INS1_25CollectiveMainloopFwdSm90ILi2EN4cute5tupleIJNS5_1CILi1EEES8_S8_EEENS6_IJNS7_ILi128EEENS7_ILi96EEENS7_ILi64EEEEEELi256ENS_10bfloat16_tEfNS_4arch4Sm90ELb1ELb0ELb0ELb1ELb0ELb1ELb0ELb1ELb0ELb1ELb0ELb0EEENS1_21CollectiveEpilogueFwdINS6_IJSA_NS7_ILi256EEESB_EEES9_SE_SG_Li256ELb1ELb1ELb0ELb0EEENS1_36VarlenDynamicPersistentTileSchedulerILi128ELi96ELi256ELi128ELb0ELb1ELb1ELb1ELb1ELb1EEEEEEEEEvNT_6ParamsE,(.L_x_6052 - _ZN7cutlass13device_kernelIN5flash11enable_sm90INS1_16FlashAttnFwdSm90INS1_25CollectiveMainloopFwdSm90ILi2EN4cute5tupleIJNS5_1CILi1EEES8_S8_EEENS6_IJNS7_ILi128EEENS7_ILi96EEENS7_ILi64EEEEEELi256ENS_10bfloat16_tEfNS_4arch4Sm90ELb1ELb0ELb0ELb1ELb0ELb1ELb0ELb1ELb0ELb1ELb0ELb0EEENS1_21CollectiveEpilogueFwdINS6_IJSA_NS7_ILi256EEESB_EEES9_SE_SG_Li256ELb1ELb1ELb0ELb0EEENS1_36VarlenDynamicPersistentTileSchedulerILi128ELi96ELi256ELi128ELb0ELb1ELb1ELb1ELb1ELb1EEEEEEEEEvNT_6ParamsE)
        .other          _ZN7cutlass13device_kernelIN5flash11enable_sm90INS1_16FlashAttnFwdSm90INS1_25CollectiveMainloopFwdSm90ILi2EN4cute5tupleIJNS5_1CILi1EEES8_S8_EEENS6_IJNS7_ILi128EEENS7_ILi96EEENS7_ILi64EEEEEELi256ENS_10bfloat16_tEfNS_4arch4Sm90ELb1ELb0ELb0ELb1ELb0ELb1ELb0ELb1ELb0ELb1ELb0ELb0EEENS1_21CollectiveEpilogueFwdINS6_IJSA_NS7_ILi256EEESB_EEES9_SE_SG_Li256ELb1ELb1ELb0ELb0EEENS1_36VarlenDynamicPersistentTileSchedulerILi128ELi96ELi256ELi128ELb0ELb1ELb1ELb1ELb1ELb1EEEEEEEEEvNT_6ParamsE,@"STO_CUDA_ENTRY STV_DEFAULT"
_ZN7cutlass13device_kernelIN5flash11enable_sm90INS1_16FlashAttnFwdSm90INS1_25CollectiveMainloopFwdSm90ILi2EN4cute5tupleIJNS5_1CILi1EEES8_S8_EEENS6_IJNS7_ILi128EEENS7_ILi96EEENS7_ILi64EEEEEELi256ENS_10bfloat16_tEfNS_4arch4Sm90ELb1ELb0ELb0ELb1ELb0ELb1ELb0ELb1ELb0ELb1ELb0ELb0EEENS1_21CollectiveEpilogueFwdINS6_IJSA_NS7_ILi256EEESB_EEES9_SE_SG_Li256ELb1ELb1ELb0ELb0EEENS1_36VarlenDynamicPersistentTileSchedulerILi128ELi96ELi256ELi128ELb0ELb1ELb1ELb1ELb1ELb1EEEEEEEEEvNT_6ParamsE:
        /* <DEDUP_REMOVED lines=23> */
.L_x_4843:
[----:B------:R-:W-:Y:S05]  /*0170*/  BSYNC B0 ;  /* 0x0000000000007941 */ /* 0x000fea0003800000 */
.L_x_4842:
        /* <DEDUP_REMOVED lines=40> */
.L_x_4844:
        /* <DEDUP_REMOVED lines=22> */
.L_x_4845:
        /* <DEDUP_REMOVED lines=18> */
.L_x_4846:
        /* <DEDUP_REMOVED lines=22> */
.L_x_4847:
        /* <DEDUP_REMOVED lines=22> */
.L_x_4848:
        /* <DEDUP_REMOVED lines=9> */
.L_x_4851:
[----:B------:R-:W-:-:S08]  /*09d0*/  NOP ;  /* 0x0000000000007918 */ /* 0x000fd00000000000 */
[----:B------:R-:W0:Y:S02]  /*09e0*/  USETMAXREG.TRY_ALLOC.CTAPOOL UP0, 0xf0 ;  /* 0x000000f0000079c8 */ /* 0x000e240008000600 */
[----:B0-----:R-:W-:-:S13]  /*09f0*/  PLOP3.LUT P0, PT, PT, PT, UP0, 0x80, 0x0 ;  /* 0x000000000000781c */ /* 0x001fda0003f0f008 */
[----:B------:R-:W-:Y:S05]  /*0a00*/  @!P0 BRA `(.L_x_4851) ;  /* 0xfffffffc00f08947 */ /* 0x000fea000383ffff */
[----:B------:R-:W3:Y:S01]  /*0a10*/  LDL.LU R0, [R1+0x4] ;  /* 0x0000040001007983 */ /* 0x000ee20000300800 */
        /* <DEDUP_REMOVED lines=15> */
[----:B------:R0:W-:Y:S10]  /*0b10*/  STL [R1+0x4], R0 ;  /* 0x0000040001007387 */ /* 0x0001f40000100800 */
        /* <DEDUP_REMOVED lines=9> */
[-C--:B------:R-:W-:Y:S02]  /*0bb0*/  LEA.HI R214, R0, R11.reuse, RZ, 0x5 ;  /* 0x0000000b00d67211 */ /* 0x080fe400078f28ff */
[----:B------:R-:W-:Y:S02]  /*0bc0*/  LOP3.LUT R3, R2, 0xffffff80, RZ, 0xc0, !PT ;  /* 0xffffff8002037812 */ /* 0x000fe400078ec0ff */
[----:B------:R-:W-:Y:S02]  /*0bd0*/  LEA.HI R235, R0, R11, RZ, 0x3 ;  /* 0x0000000b00eb7211 */ /* 0x000fe400078f18ff */
[----:B------:R-:W-:Y:S01]  /*0be0*/  SHF.R.S32.HI R214, RZ, 0x5, R214 ;  /* 0x00000005ffd67819 */ /* 0x000fe200000114d6 */
[----:B------:R-:W-:Y:S01]  /*0bf0*/  IMAD.IADD R10, R11, 0x1, -R3 ;  /* 0x000000010b0a7824 */ /* 0x000fe200078e0a03 */
[----:B------:R-:W-:Y:S02]  /*0c00*/  SHF.R.S32.HI R13, RZ, 0x7, R2 ;  /* 0x00000007ff0d7819 */ /* 0x000fe40000011402 */
[----:B------:R-:W-:-:S02]  /*0c10*/  LOP3.LUT R224, R235, 0xfffffff8, RZ, 0xc0, !PT ;  /* 0xfffffff8ebe07812 */ /* 0x000fc400078ec0ff */
[----:B------:R-:W-:Y:S02]  /*0c20*/  SHF.R.S32.HI R5, RZ, 0x1f, R10 ;  /* 0x0000001fff057819 */ /* 0x000fe4000001140a */
[----:B------:R-:W-:Y:S01]  /*0c30*/  LEA.HI R2, R2, R13, RZ, 0x1 ;  /* 0x0000000d02027211 */ /* 0x000fe200078f08ff */
[----:B------:R-:W-:Y:S01]  /*0c40*/  IMAD.IADD R224, R11, 0x1, -R224 ;  /* 0x000000010be07824 */ /* 0x000fe200078e0ae0 */
[CC--:B------:R-:W-:Y:S02]  /*0c50*/  LEA.HI R7, R5.reuse, R10.reuse, RZ, 0x2 ;  /* 0x0000000a05077211 */ /* 0x0c0fe400078f10ff */
[----:B------:R-:W-:Y:S01]  /*0c60*/  LEA.HI R8, R5, R10, RZ, 0x5 ;  /* 0x0000000a05087211 */ /* 0x000fe200078f28ff */
[----:B------:R-:W-:Y:S01]  /*0c70*/  IMAD.SHL.U32 R209, R224, 0x8, RZ ;  /* 0x00000008e0d17824 */ /* 0x000fe200078e00ff */
[--C-:B------:R-:W-:Y:S02]  /*0c80*/  SHF.R.S32.HI R4, RZ, 0x2, R7.reuse ;  /* 0x00000002ff047819 */ /* 0x100fe40000011407 */
[----:B------:R-:W-:Y:S01]  /*0c90*/  SHF.R.S32.HI R3, RZ, 0x1f, R7 ;  /* 0x0000001fff037819 */ /* 0x000fe20000011407 */
[C---:B------:R-:W-:Y:S01]  /*0ca0*/  VIADD R219, R209.reuse, 0x80 ;  /* 0x00000080d1db7836 */ /* 0x040fe20000000000 */
[----:B------:R-:W-:Y:S01]  /*0cb0*/  SHF.R.S32.HI R8, RZ, 0x5, R8 ;  /* 0x00000005ff087819 */ /* 0x000fe20000011408 */
[----:B------:R-:W-:Y:S01]  /*0cc0*/  VIADD R220, R209, 0x40 ;  /* 0x00000040d1dc7836 */ /* 0x000fe20000000000 */
[----:B------:R-:W-:Y:S01]  /*0cd0*/  LEA.HI R6, R3, R4, RZ, 0x3 ;  /* 0x0000000403067211 */ /* 0x000fe200078f18ff */
[----:B------:R-:W-:Y:S01]  /*0ce0*/  VIADD R221, R209, 0xc0 ;  /* 0x000000c0d1dd7836 */ /* 0x000fe20000000000 */
[----:B------:R-:W-:-:S02]  /*0cf0*/  LEA.HI R3, R0, R11, RZ, 0x4 ;  /* 0x0000000b00037211 */ /* 0x000fc400078f20ff */
[----:B------:R-:W-:Y:S02]  /*0d00*/  LOP3.LUT R9, R6, 0xfffffff8, RZ, 0xc0, !PT ;  /* 0xfffffff806097812 */ /* 0x000fe400078ec0ff */
[----:B------:R-:W-:Y:S02]  /*0d10*/  SHF.R.S32.HI R6, RZ, 0x4, R3 ;  /* 0x00000004ff067819 */ /* 0x000fe40000011403 */
[----:B------:R-:W-:Y:S01]  /*0d20*/  LEA.HI R0, R0, R11, RZ, 0x2 ;  /* 0x0000000b00007211 */ /* 0x000fe200078f10ff */
[----:B------:R-:W-:Y:S01]  /*0d30*/  IMAD.IADD R9, R4, 0x1, -R9 ;  /* 0x0000000104097824 */ /* 0x000fe200078e0a09 */
[C---:B------:R-:W-:Y:S02]  /*0d40*/  LOP3.LUT R4, R3.reuse, 0x3fffff0, RZ, 0xc0, !PT ;  /* 0x03fffff003047812 */ /* 0x040fe400078ec0ff */
[----:B------:R-:W-:Y:S01]  /*0d50*/  LEA.HI R3, R3, R6, RZ, 0x1 ;  /* 0x0000000603037211 */ /* 0x000fe200078f08ff */
[----:B------:R-:W-:Y:S01]  /*0d60*/  IMAD R9, R8, 0x10, R9 ;  /* 0x0000001008097824 */ /* 0x000fe200078e0209 */
[----:B------:R-:W-:-:S02]  /*0d70*/  SHF.R.S32.HI R22, RZ, 0x2, R0 ;  /* 0x00000002ff167819 */ /* 0x000fc40000011400 */
[----:B------:R-:W-:Y:S01]  /*0d80*/  LOP3.LUT R5, R3, 0x1ffffffe, RZ, 0xc0, !PT ;  /* 0x1ffffffe03057812 */ /* 0x000fe200078ec0ff */
[----:B------:R-:W-:Y:S01]  /*0d90*/  IMAD.IADD R3, R11, 0x1, -R4 ;  /* 0x000000010b037824 */ /* 0x000fe200078e0a04 */
[----:B------:R-:W-:Y:S01]  /*0da0*/  LOP3.LUT R237, R0, 0xfffffffc, RZ, 0xc0, !PT ;  /* 0xfffffffc00ed7812 */ /* 0x000fe200078ec0ff */
[----:B------:R-:W-:Y:S01]  /*0db0*/  VIADD R231, R22, 0x40 ;  /* 0x0000004016e77836 */ /* 0x000fe20000000000 */
[----:B------:R-:W-:Y:S01]  /*0dc0*/  LOP3.LUT R2, R2, 0x3fffffe, RZ, 0xc0, !PT ;  /* 0x03fffffe02027812 */ /* 0x000fe200078ec0ff */
[----:B------:R-:W-:Y:S01]  /*0dd0*/  IMAD.IADD R5, R6, 0x1, -R5 ;  /* 0x0000000106057824 */ /* 0x000fe200078e0a05 */
[----:B------:R-:W-:Y:S01]  /*0de0*/  LOP3.LUT R218, R7, 0x7ffffffc, RZ, 0xc0, !PT ;  /* 0x7ffffffc07da7812 */ /* 0x000fe200078ec0ff */
[----:B------:R-:W-:Y:S01]  /*0df0*/  IMAD R4, R214, 0x10, R3 ;  /* 0x00000010d6047824 */ /* 0x000fe200078e0203 */
[----:B------:R-:W-:Y:S01]  /*0e00*/  SHF.R.S32.HI R3, RZ, 0x1f, R0 ;  /* 0x0000001fff037819 */ /* 0x000fe20000011400 */
[----:B------:R-:W-:Y:S01]  /*0e10*/  IMAD.IADD R237, R11, 0x1, -R237 ;  /* 0x000000010bed7824 */ /* 0x000fe200078e0aed */
[----:B------:R-:W-:Y:S01]  /*0e20*/  SHF.R.S32.HI R235, RZ, 0x3, R235 ;  /* 0x00000003ffeb7819 */ /* 0x000fe200000114eb */
[----:B------:R-:W-:Y:S01]  /*0e30*/  IMAD R5, R4, 0x8, R5 ;  /* 0x0000000804057824 */ /* 0x000fe200078e0205 */
[----:B------:R-:W-:Y:S01]  /*0e40*/  SHF.R.S32.HI R4, RZ, 0x1f, R231 ;  /* 0x0000001fff047819 */ /* 0x000fe200000114e7 */
[----:B------:R-:W-:Y:S01]  /*0e50*/  IMAD.SHL.U32 R212, R231, 0x40, RZ ;  /* 0x00000040e7d47824 */ /* 0x000fe200078e00ff */
[----:B------:R-:W-:Y:S01]  /*0e60*/  LEA.HI R3, R3, R22, RZ, 0x3 ;  /* 0x0000001603037211 */ /* 0x000fe200078f18ff */
[C---:B------:R-:W-:Y:S01]  /*0e70*/  IMAD.SHL.U32 R204, R237.reuse, 0x4, RZ ;  /* 0x00000004edcc7824 */ /* 0x040fe200078e00ff */
[----:B------:R-:W-:Y:S01]  /*0e80*/  LEA.HI R4, R4, R231, RZ, 0x3 ;  /* 0x000000e704047211 */ /* 0x000fe200078f18ff */
[----:B------:R-:W-:Y:S01]  /*0e90*/  IMAD.SHL.U32 R16, R237, 0x8, RZ ;  /* 0x00000008ed107824 */ /* 0x000fe200078e00ff */
[----:B------:R-:W-:Y:S01]  /*0ea0*/  LOP3.LUT R3, R3, 0xfffffff8, RZ, 0xc0, !PT ;  /* 0xfffffff803037812 */ /* 0x000fe200078ec0ff */
[----:B------:R-:W-:Y:S01]  /*0eb0*/  IMAD.IADD R2, R13, 0x1, -R2 ;  /* 0x000000010d027824 */ /* 0x000fe200078e0a02 */
[----:B------:R-:W-:Y:S01]  /*0ec0*/  LOP3.LUT R212, R212, 0x1c0, RZ, 0xc0, !PT ;  /* 0x000001c0d4d47812 */ /* 0x000fe200078ec0ff */
[----:B------:R-:W-:Y:S01]  /*0ed0*/  IMAD.SHL.U32 R4, R4, 0x40, RZ ;  /* 0x0000004004047824 */ /* 0x000fe200078e00ff */
[----:B------:R-:W-:Y:S01]  /*0ee0*/  LEA.HI R0, R237, R237, RZ, 0x1 ;  /* 0x000000eded007211 */ /* 0x000fe200078f08ff */
[----:B------:R-:W-:Y:S01]  /*0ef0*/  VIADD R207, R204, 0x10 ;  /* 0x00000010cccf7836 */ /* 0x000fe20000000000 */
[----:B------:R-:W-:Y:S01]  /*0f00*/  LOP3.LUT R6, R212, 0x38, R16, 0xf8, !PT ;  /* 0x00000038d4067812 */ /* 0x000fe200078ef810 */
[----:B------:R-:W-:Y:S01]  /*0f10*/  IMAD.IADD R234, R22, 0x1, -R3 ;  /* 0x0000000116ea7824 */ /* 0x000fe200078e0a03 */
[----:B------:R-:W-:Y:S01]  /*0f20*/  SHF.R.S32.HI R3, RZ, 0x1f, R209 ;  /* 0x0000001fff037819 */ /* 0x000fe200000114d1 */
[----:B------:R-:W-:Y:S01]  /*0f30*/  IMAD R8, R2, 0x40, R9 ;  /* 0x0000004002087824 */ /* 0x000fe200078e0209 */
[----:B------:R-:W-:Y:S01]  /*0f40*/  SHF.R.U32.HI R3, RZ, 0x3, R212 ;  /* 0x00000003ff037819 */ /* 0x000fe200000116d4 */
[----:B------:R-:W-:Y:S01]  /*0f50*/  IMAD.MOV.U32 R2, RZ, RZ, RZ ;  /* 0x000000ffff027224 */ /* 0x000fe200078e00ff */
[----:B------:R-:W-:Y:S01]  /*0f60*/  LOP3.LUT R215, R4, 0xfffffe00, RZ, 0xc0, !PT ;  /* 0xfffffe0004d77812 */ /* 0x000fe200078ec0ff */
[----:B------:R-:W-:Y:S01]  /*0f70*/  IMAD.IADD R218, R10, 0x1, -R218 ;  /* 0x000000010ada7824 */ /* 0x000fe200078e0ada */
[----:B------:R-:W-:Y:S01]  /*0f80*/  SHF.R.S32.HI R4, RZ, 0x1f, R207 ;  /* 0x0000001fff047819 */ /* 0x000fe200000114cf */
[----:B------:R-:W-:Y:S01]  /*0f90*/  STL [R1+0x1c], R8 ;  /* 0x00001c0801007387 */ /* 0x000fe20000100800 */
[----:B------:R-:W-:-:S02]  /*0fa0*/  LOP3.LUT R3, R215, R6, R3, 0xf6, !PT ;  /* 0x00000006d7037212 */ /* 0x000fc400078ef603 */
[----:B------:R-:W-:Y:S01]  /*0fb0*/  LOP3.LUT R0, R0, 0x1ffffffe, RZ, 0xc0, !PT ;  /* 0x1ffffffe00007812 */ /* 0x000fe200078ec0ff */
[----:B------:R0:W-:Y:S01]  /*0fc0*/  STL [R1+0x8], R4 ;  /* 0x0000080401007387 */ /* 0x0001e20000100800 */
[----:B------:R-:W-:Y:S01]  /*0fd0*/  SHF.R.S32.HI R233, RZ, 0x1f, R22 ;  /* 0x0000001fffe97819 */ /* 0x000fe20000011416 */
[----:B------:R-:W-:Y:S01]  /*0fe0*/  IMAD R3, R3, 0x2, R18 ;  /* 0x0000000203037824 */ /* 0x000fe200078e0212 */
[----:B------:R-:W-:Y:S01]  /*0ff0*/  SHF.R.S32.HI R17, RZ, 0x1f, R16 ;  /* 0x0000001fff117819 */ /* 0x000fe20000011410 */
[----:B------:R-:W-:Y:S01]  /*1000*/  IMAD.IADD R0, R237, 0x1, -R0 ;  /* 0x00000001ed007824 */ /* 0x000fe200078e0a00 */
[----:B------:R-:W-:Y:S02]  /*1010*/  SHF.R.S32.HI R7, RZ, 0x1f, R220 ;  /* 0x0000001fff077819 */ /* 0x000fe400000114dc */
[----:B------:R-:W-:Y:S01]  /*1020*/  SHF.R.S32.HI R6, RZ, 0x1f, R221 ;  /* 0x0000001fff067819 */ /* 0x000fe200000114dd */
[----:B------:R-:W-:Y:S01]  /*1030*/  IMAD R217, R0, 0x8, R8 ;  /* 0x0000000800d97824 */ /* 0x000fe200078e0208 */
[----:B0-----:R-:W-:Y:S01]  /*1040*/  SHF.R.S32.HI R4, RZ, 0x1f, R219 ;  /* 0x0000001fff047819 */ /* 0x001fe200000114db */
[----:B------:R-:W-:-:S05]  /*1050*/  IMAD.SHL.U32 R4, R5, 0x8, RZ ;  /* 0x0000000805047824 */ /* 0x000fca00078e00ff */
[----:B------:R0:W-:Y:S04]  /*1060*/  STL [R1+0x20], R4 ;  /* 0x0000200401007387 */ /* 0x0001e80000100800 */
[----:B------:R0:W-:Y:S02]  /*1070*/  STL [R1+0x10], R3 ;  /* 0x0000100301007387 */ /* 0x0001e40000100800 */
[----:B0-2---:R-:W-:-:S07]  /*1080*/  LOP3.LUT R208, R12, 0x1, RZ, 0xfc, !PT ;  /* 0x000000010cd07812 */ /* 0x005fce00078efcff */
.L_x_4999:
        /* <DEDUP_REMOVED lines=50> */
.L_x_4853:
[----:B------:R-:W-:Y:S01]  /*13b0*/  ULDC.64 UR4, c[0x0][0xa20] ;  /* 0x0002880000047ab9 */ /* 0x000fe20000000a00 */
[----:B------:R-:W-:Y:S01]  /*13c0*/  IMAD.MOV.U32 R226, RZ, RZ, R94 ;  /* 0x000000ffffe27224 */ /* 0x000fe200078e005e */
[----:B------:R-:W-:-:S04]  /*13d0*/  ISETP.NE.U32.AND P1, PT, RZ, UR4, PT ;  /* 0x00000004ff007c0c */ /* 0x000fc8000bf25070 */
[----:B------:R-:W-:-:S13]  /*13e0*/  ISETP.NE.AND.EX P1, PT, RZ, UR5, PT, P1 ;  /* 0x00000005ff007c0c */ /* 0x000fda000bf25310 */
[----:B------:R-:W-:Y:S05]  /*13f0*/  @!P1 BRA `(.L_x_4854) ;  /* 0x0000000000109947 */ /* 0x000fea0003800000 */
[----:B------:R-:W-:-:S04]  /*1400*/  IADD3 R4, P0, R228, UR4, RZ ;  /* 0x00000004e4047c10 */ /* 0x000fc8000ff1e0ff */
[----:B------:R-:W-:-:S05]  /*1410*/  IADD3.X R5, R229, UR5, RZ, P0, !PT ;  /* 0x00000005e5057c10 */ /* 0x000fca00087fe4ff */
[----:B------:R0:W5:Y:S01]  /*1420*/  LDG.E R30, desc[UR40][R4.64] ;  /* 0x00000028041e7981 */ /* 0x000162000c1e1900 */
[----:B------:R-:W-:Y:S05]  /*1430*/  BRA `(.L_x_4855) ;  /* 0x0000000000107947 */ /* 0x000fea0003800000 */
.L_x_4854:
[----:B------:R-:W-:Y:S05]  /*1440*/  @!P0 BRA `(.L_x_4855) ;  /* 0x00000000000c8947 */ /* 0x000fea0003800000 */
[----:B------:R-:W2:Y:S04]  /*1450*/  LDG.E R5, desc[UR40][R8.64] ;  /* 0x0000002808057981 */ /* 0x000ea8000c1e1900 */
[----:B------:R-:W2:Y:S02]  /*1460*/  LDG.E R30, desc[UR40][R8.64+0x4] ;  /* 0x00000428081e7981 */ /* 0x000ea4000c1e1900 */
[----:B--2---:R-:W-:-:S07]  /*1470*/  IMAD.IADD R30, R30, 0x1, -R5 ;  /* 0x000000011e1e7824 */ /* 0x004fce00078e0a05 */
.L_x_4855:
[----:B------:R-:W-:Y:S01]  /*1480*/  ULDC.64 UR4, c[0x0][0xa10] ;  /* 0x0002840000047ab9 */ /* 0x000fe20000000a00 */
[----:B------:R-:W1:Y:S01]  /*1490*/  LDC R8, c[0x0][0x448] ;  /* 0x00011200ff087b82 */ /* 0x000e620000000800 */
[----:B------:R-:W-:-:S04]  /*14a0*/  ISETP.NE.U32.AND P0, PT, RZ, UR4, PT ;  /* 0x00000004ff007c0c */ /* 0x000fc8000bf05070 */
[----:B------:R-:W-:Y:S01]  /*14b0*/  ISETP.NE.AND.EX P0, PT, RZ, UR5, PT, P0 ;  /* 0x00000005ff007c0c */ /* 0x000fe2000bf05300 */
[----:B------:R-:W-:-:S12]  /*14c0*/  ULDC.64 UR4, c[0x0][0xa30] ;  /* 0x00028c0000047ab9 */ /* 0x000fd80000000a00 */
[----:B0-----:R-:W0:Y:S02]  /*14d0*/  @P0 LDC.64 R4, c[0x0][0xa10] ;  /* 0x00028400ff040b82 */ /* 0x001e240000000a00 */
[----:B0-----:R-:W-:-:S05]  /*14e0*/  @P0 IMAD.WIDE R4, R31, 0x4, R4 ;  /* 0x000000041f040825 */ /* 0x001fca00078e0204 */
[----:B------:R-:W2:Y:S04]  /*14f0*/  @P0 LDG.E R0, desc[UR40][R4.64] ;  /* 0x0000002804000981 */ /* 0x000ea8000c1e1900 */
[----:B------:R0:W2:Y:S01]  /*1500*/  @P0 LDG.E R9, desc[UR40][R4.64+0x4] ;  /* 0x0000042804090981 */ /* 0x0000a2000c1e1900 */
[----:B------:R-:W-:Y:S01]  /*1510*/  ISETP.NE.U32.AND P1, PT, RZ, UR4, PT ;  /* 0x00000004ff007c0c */ /* 0x000fe2000bf25070 */
[----:B-----5:R-:W-:-:S03]  /*1520*/  IMAD.MOV.U32 R38, RZ, RZ, R30 ;  /* 0x000000ffff267224 */ /* 0x020fc600078e001e */
[----:B------:R-:W-:-:S13]  /*1530*/  ISETP.NE.AND.EX P1, PT, RZ, UR5, PT, P1 ;  /* 0x00000005ff007c0c */ /* 0x000fda000bf25310 */
[----:B------:R-:W-:-:S04]  /*1540*/  @P1 IADD3 R6, P2, R228, UR4, RZ ;  /* 0x00000004e4061c10 */ /* 0x000fc8000ff5e0ff */
[----:B------:R-:W-:-:S05]  /*1550*/  @P1 IADD3.X R7, R229, UR5, RZ, P2, !PT ;  /* 0x00000005e5071c10 */ /* 0x000fca00097fe4ff */
[----:B------:R3:W5:Y:S01]  /*1560*/  @P1 LDG.E R38, desc[UR40][R6.64] ;  /* 0x0000002806261981 */ /* 0x000762000c1e1900 */
[----:B-1----:R-:W-:Y:S01]  /*1570*/  ISETP.NE.AND P1, PT, R8, 0x1, PT ;  /* 0x000000010800780c */ /* 0x002fe20003f25270 */
[----:B------:R-:W-:Y:S02]  /*1580*/  IMAD.SHL.U32 R210, R93, 0x80, RZ ;  /* 0x000000805dd27824 */ /* 0x000fe400078e00ff */
[----:B------:R-:W-:Y:S02]  /*1590*/  IMAD.IADD R8, R30, 0x1, -R3 ;  /* 0x000000011e087824 */ /* 0x000fe400078e0a03 */
[----:B0-----:R-:W-:-:S08]  /*15a0*/  VIADD R4, R210, 0x7f ;  /* 0x0000007fd2047836 */ /* 0x001fd00000000000 */
[----:B------:R-:W0:Y:S08]  /*15b0*/  @P1 LDC R11, c[0x0][0x44c] ;  /* 0x00011300ff0b1b82 */ /* 0x000e300000000800 */
[----:B------:R-:W1:Y:S01]  /*15c0*/  @P1 LDC R5, c[0x0][0x450] ;  /* 0x00011400ff051b82 */ /* 0x000e620000000800 */
[----:B--2---:R-:W-:Y:S02]  /*15d0*/  @P0 IMAD.IADD R24, R9, 0x1, -R0 ;  /* 0x0000000109180824 */ /* 0x004fe400078e0a00 */
[----:B0-----:R-:W-:-:S04]  /*15e0*/  @P1 IMAD.HI.U32 R0, R4, R11, RZ ;  /* 0x0000000b04001227 */ /* 0x001fc800078e00ff */
[----:B------:R-:W-:Y:S01]  /*15f0*/  IMAD.IADD R213, R8, 0x1, R24 ;  /* 0x0000000108d57824 */ /* 0x000fe200078e0218 */
[----:B-1----:R-:W-:-:S03]  /*1600*/  @P1 SHF.R.U32.HI R4, RZ, R5, R0 ;  /* 0x00000005ff041219 */ /* 0x002fc60000011600 */
        /* <DEDUP_REMOVED lines=8> */
[----:B------:R-:W-:Y:S01]  /*1690*/  LEA.HI.SX32 R5, R4, R5, 0x1c ;  /* 0x0000000504057211 */ /* 0x000fe200078fe2ff */
[----:B------:R-:W-:-:S03]  /*16a0*/  IMAD.MOV R4, RZ, RZ, -R8 ;  /* 0x000000ffff047224 */ /* 0x000fc600078e0a08 */
[----:B------:R-:W-:Y:S02]  /*16b0*/  VIMNMX R5, R216, R5, PT ;  /* 0x00000005d8057248 */ /* 0x000fe40003fe0100 */
[----:B------:R-:W-:-:S03]  /*16c0*/  VIMNMX R4, RZ, R4, !PT ;  /* 0x00000004ff047248 */ /* 0x000fc60007fe0100 */
        /* <DEDUP_REMOVED lines=12> */
[----:B---3--:R-:W-:Y:S05]  /*1790*/  @!P1 BRA `(.L_x_4856) ;  /* 0x0000004000709947 */ /* 0x008fea0003800000 */
        /* <DEDUP_REMOVED lines=20> */
.L_x_4858:
[----:B------:R-:W-:Y:S05]  /*18e0*/  BSYNC B6 ;  /* 0x0000000000067941 */ /* 0x000fea0003800000 */
.L_x_4857:
        /* <DEDUP_REMOVED lines=20> */
.L_x_4860:
[----:B------:R-:W-:Y:S05]  /*1a30*/  BSYNC B6 ;  /* 0x0000000000067941 */ /* 0x000fea0003800000 */
.L_x_4859:
        /* <DEDUP_REMOVED lines=8> */
[C---:B------:R-:W-:Y:S02]  /*1ac0*/  VIADD R62, R16.reuse, 0x20 ;  /* 0x00000020103e7836 */ /* 0x040fe40000000000 */
[----:B------:R-:W-:Y:S01]  /*1ad0*/  VIADD R63, R16, 0x40 ;  /* 0x00000040103f7836 */ /* 0x000fe20000000000 */
[----:B------:R-:W2:Y:S07]  /*1ae0*/  LDC.64 R14, c[0x0][0x408] ;  /* 0x00010200ff0e7b82 */ /* 0x000eae0000000a00 */
[----:B------:R-:W-:Y:S01]  /*1af0*/  @P0 IADD3 R4, P1, R228, UR4, RZ ;  /* 0x00000004e4040c10 */ /* 0x000fe2000ff3e0ff */
[----:B------:R-:W-:Y:S01]  /*1b00*/  VIADD R64, R16, 0x60 ;  /* 0x0000006010407836 */ /* 0x000fe20000000000 */
[----:B------:R-:W3:Y:S02]  /*1b10*/  LDC.64 R36, c[0x0][0x3f8] ;  /* 0x0000fe00ff247b82 */ /* 0x000ee40000000a00 */
[----:B------:R-:W-:Y:S01]  /*1b20*/  @P0 IADD3.X R5, R229, UR5, RZ, P1, !PT ;  /* 0x00000005e5050c10 */ /* 0x000fe20008ffe4ff */
[----:B------:R-:W-:-:S04]  /*1b30*/  ULDC.64 UR4, c[0x0][0x308] ;  /* 0x0000c20000047ab9 */ /* 0x000fc80000000a00 */
[----:B------:R4:W4:Y:S01]  /*1b40*/  @P0 LDG.E R31, desc[UR40][R4.64] ;  /* 0x00000028041f0981 */ /* 0x000922000c1e1900 */
[----:B------:R-:W-:Y:S01]  /*1b50*/  SHF.R.S32.HI R42, RZ, 0x1f, R61 ;  /* 0x0000001fff2a7819 */ /* 0x000fe2000001143d */
[-C--:B-1----:R-:W-:Y:S01]  /*1b60*/  IMAD.WIDE.U32 R6, R61, R8.reuse, RZ ;  /* 0x000000083d067225 */ /* 0x082fe200078e00ff */
[----:B------:R-:W-:Y:S01]  /*1b70*/  ISETP.NE.U32.AND P0, PT, RZ, UR6, PT ;  /* 0x00000006ff007c0c */ /* 0x000fe2000bf05070 */
[----:B------:R-:W1:Y:S01]  /*1b80*/  LDC R43, c[0x0][0x3f4] ;  /* 0x0000fd00ff2b7b82 */ /* 0x000e620000000800 */
        /* <DEDUP_REMOVED lines=8> */
[----:B------:R-:W-:Y:S01]  /*1c10*/  SHF.L.U64.HI R67, R8, 0x6, R9 ;  /* 0x0000000608437819 */ /* 0x000fe20000010209 */
[----:B------:R-:W-:Y:S01]  /*1c20*/  IMAD.IADD R7, R7, 0x1, R3 ;  /* 0x0000000107077824 */ /* 0x000fe200078e0203 */
[----:B--2---:R-:W-:Y:S01]  /*1c30*/  SHF.L.U64.HI R69, R14, 0x6, R15 ;  /* 0x000000060e457819 */ /* 0x004fe2000001020f */
[----:B------:R-:W-:Y:S01]  /*1c40*/  IMAD R3, R11, UR4, RZ ;  /* 0x000000040b037c24 */ /* 0x000fe2000f8e02ff */
[----:B---3--:R-:W-:Y:S01]  /*1c50*/  SHF.L.U64.HI R72, R36, 0x6, R37 ;  /* 0x0000000624487819 */ /* 0x008fe20000010225 */
[----:B----4-:R-:W-:Y:S01]  /*1c60*/  IMAD.WIDE.U32 R4, R94, UR4, R6 ;  /* 0x000000045e047c25 */ /* 0x010fe2000f8e0006 */
[----:B------:R-:W-:-:S03]  /*1c70*/  SHF.R.S32.HI R75, RZ, 0x1f, R231 ;  /* 0x0000001fff4b7819 */ /* 0x000fc600000114e7 */
[----:B------:R-:W-:Y:S01]  /*1c80*/  IMAD R3, R94, UR5, R3 ;  /* 0x000000055e037c24 */ /* 0x000fe2000f8e0203 */
[----:B------:R-:W-:Y:S01]  /*1c90*/  ULDC.64 UR4, c[0x0][0x310] ;  /* 0x0000c40000047ab9 */ /* 0x000fe20000000a00 */
[----:B------:R-:W-:-:S04]  /*1ca0*/  IMAD.WIDE.U32 R6, R22, R8, R16 ;  /* 0x0000000816067225 */ /* 0x000fc800078e0010 */
[----:B------:R-:W-:Y:S02]  /*1cb0*/  IMAD.IADD R5, R5, 0x1, R3 ;  /* 0x0000000105057824 */ /* 0x000fe400078e0203 */
[C---:B------:R-:W-:Y:S02]  /*1cc0*/  VIADD R65, R16.reuse, 0x80 ;  /* 0x0000008010417836 */ /* 0x040fe40000000000 */
[C---:B------:R-:W-:Y:S02]  /*1cd0*/  VIADD R66, R16.reuse, 0xa0 ;  /* 0x000000a010427836 */ /* 0x040fe40000000000 */
[----:B------:R-:W-:Y:S02]  /*1ce0*/  VIADD R30, R16, 0xe0 ;  /* 0x000000e0101e7836 */ /* 0x000fe40000000000 */
[----:B------:R-:W-:Y:S02]  /*1cf0*/  IMAD.SHL.U32 R71, R234, 0x40, RZ ;  /* 0x00000040ea477824 */ /* 0x000fe400078e00ff */
[----:B------:R-:W-:-:S02]  /*1d00*/  IMAD.MOV.U32 R77, RZ, RZ, 0x20 ;  /* 0x00000020ff4d7424 */ /* 0x000fc400078e00ff */
[----:B------:R-:W-:Y:S01]  /*1d10*/  VIADD R76, R44, 0x8 ;  /* 0x000000082c4c7836 */ /* 0x000fe20000000000 */
[----:B------:R-:W-:Y:S01]  /*1d20*/  LOP3.LUT R71, R71, 0x1c0, RZ, 0xc0, !PT ;  /* 0x000001c047477812 */ /* 0x000fe200078ec0ff */
[----:B------:R-:W-:Y:S01]  /*1d30*/  IMAD.SHL.U32 R68, R8, 0x40, RZ ;  /* 0x0000004008447824 */ /* 0x000fe200078e00ff */
[----:B------:R-:W-:Y:S01]  /*1d40*/  SHF.R.U32.HI R44, RZ, 0x3, R212 ;  /* 0x00000003ff2c7819 */ /* 0x000fe200000116d4 */
[----:B------:R-:W-:Y:S01]  /*1d50*/  IMAD R81, R15, 0x60, RZ ;  /* 0x000000600f517824 */ /* 0x000fe200078e02ff */
[----:B------:R-:W-:Y:S01]  /*1d60*/  SHF.R.U32.HI R74, RZ, 0x3, R71 ;  /* 0x00000003ff4a7819 */ /* 0x000fe20000011647 */
[----:B------:R-:W-:Y:S02]  /*1d70*/  IMAD.SHL.U32 R70, R14, 0x40, RZ ;  /* 0x000000400e467824 */ /* 0x000fe400078e00ff */
[----:B------:R-:W-:Y:S02]  /*1d80*/  IMAD.SHL.U32 R73, R36, 0x40, RZ ;  /* 0x0000004024497824 */ /* 0x000fe400078e00ff */
[----:B-1----:R-:W-:Y:S01]  /*1d90*/  IMAD.SHL.U32 R78, R43, 0x2, RZ ;  /* 0x000000022b4e7824 */ /* 0x002fe200078e00ff */
[----:B------:R-:W-:-:S02]  /*1da0*/  SHF.R.S32.HI R0, RZ, 0x1f, R31 ;  /* 0x0000001fff007819 */ /* 0x000fc4000001141f */
[----:B------:R-:W-:Y:S02]  /*1db0*/  SEL R21, R31, RZ, !P0 ;  /* 0x000000ff1f157207 */ /* 0x000fe40004000000 */
[----:B------:R-:W-:-:S03]  /*1dc0*/  SEL R20, R0, RZ, !P0 ;  /* 0x000000ff00147207 */ /* 0x000fc60004000000 */
[----:B------:R-:W-:-:S04]  /*1dd0*/  IMAD.WIDE.U32 R4, R21, UR4, R4 ;  /* 0x0000000415047c25 */ /* 0x000fc8000f8e0004 */
[----:B------:R-:W-:Y:S01]  /*1de0*/  IMAD R0, R20, UR4, RZ ;  /* 0x0000000414007c24 */ /* 0x000fe2000f8e02ff */
[----:B------:R-:W-:-:S03]  /*1df0*/  IADD3 R39, P0, R4, R6, RZ ;  /* 0x0000000604277210 */ /* 0x000fc60007f1e0ff */
[----:B------:R-:W-:Y:S01]  /*1e00*/  IMAD R3, R21, UR5, R0 ;  /* 0x0000000515037c24 */ /* 0x000fe2000f8e0200 */
[----:B------:R-:W-:Y:S05]  /*1e10*/  @!P6 WARPSYNC.ALL ;  /* 0x000000000000e948 */ /* 0x000fea0003800000 */
[----:B------:R-:W-:Y:S01]  /*1e20*/  ULDC UR4, c[0x0][0x320] ;  /* 0x0000c80000047ab9 */ /* 0x000fe20000000800 */
[----:B------:R-:W-:Y:S01]  /*1e30*/  IMAD R0, R22, R9, R10 ;  /* 0x0000000916007224 */ /* 0x000fe200078e020a */
[----:B------:R-:W-:Y:S01]  /*1e40*/  @!P6 BAR.SYNC.DEFER_BLOCKING 0x9, 0x100 ;  /* 0x024400000000eb1d */ /* 0x000fe20000010000 */
[----:B------:R-:W-:Y:S01]  /*1e50*/  IMAD.IADD R3, R5, 0x1, R3 ;  /* 0x0000000105037824 */ /* 0x000fe200078e0203 */
[----:B------:R-:W-:-:S02]  /*1e60*/  ISETP.GE.AND P1, PT, R62, UR4, PT ;  /* 0x000000043e007c0c */ /* 0x000fc4000bf26270 */
[----:B------:R-:W-:Y:S02]  /*1e70*/  ISETP.GE.AND P2, PT, R12, UR4, PT ;  /* 0x000000040c007c0c */ /* 0x000fe4000bf46270 */
        /* <DEDUP_REMOVED lines=25> */
[----:B------:R-:W-:Y:S01]  /*2010*/  IMAD R30, R233, R36, RZ ;  /* 0x00000024e91e7224 */ /* 0x000fe200078e02ff */
[----:B------:R-:W-:Y:S01]  /*2020*/  ISETP.GE.AND P0, PT, R16, R43, PT ;  /* 0x0000002b1000720c */ /* 0x000fe20003f06270 */
[----:B------:R-:W-:Y:S01]  /*2030*/  IMAD R93, R21, UR5, R12 ;  /* 0x00000005155d7c24 */ /* 0x000fe2000f8e020c */
[----:B------:R-:W-:Y:S01]  /*2040*/  LOP3.LUT R95, R11, R10, RZ, 0xfc, !PT ;  /* 0x0000000a0b5f7212 */ /* 0x000fe200078efcff */
[-C--:B------:R-:W-:Y:S01]  /*2050*/  IMAD R10, R233, R14.reuse, RZ ;  /* 0x0000000ee90a7224 */ /* 0x080fe200078e02ff */
[----:B------:R-:W-:Y:S01]  /*2060*/  SEL R35, R43, RZ, P0 ;  /* 0x000000ff2b237207 */ /* 0x000fe20000000000 */
[----:B------:R-:W-:Y:S01]  /*2070*/  IMAD.WIDE.U32 R6, R21, UR4, R6 ;  /* 0x0000000415067c25 */ /* 0x000fe2000f8e0006 */
[----:B------:R-:W-:Y:S01]  /*2080*/  LOP3.LUT P1, RZ, R234, 0x4, RZ, 0xc0, !PT ;  /* 0x00000004eaff7812 */ /* 0x000fe2000782c0ff */
[----:B------:R-:W-:Y:S01]  /*2090*/  ULDC UR4, c[0x0][0x2f4] ;  /* 0x0000bd0000047ab9 */ /* 0x000fe20000000800 */
[C---:B------:R-:W-:Y:S01]  /*20a0*/  IADD3 R60, P2, R22.reuse, R61, RZ ;  /* 0x0000003d163c7210 */ /* 0x040fe20007f5e0ff */
[C---:B------:R-:W-:Y:S01]  /*20b0*/  IMAD R33, R22.reuse, R15, R10 ;  /* 0x0000000f16217224 */ /* 0x040fe200078e020a */
[----:B------:R-:W-:Y:S01]  /*20c0*/  SEL R77, R77, 0xffffffe0, !P1 ;  /* 0xffffffe04d4d7807 */ /* 0x000fe20004800000 */
[----:B------:R-:W-:Y:S01]  /*20d0*/  IMAD.WIDE.U32 R12, R22, R14, R204 ;  /* 0x0000000e160c7225 */ /* 0x000fe200078e00cc */
[----:B------:R-:W-:-:S02]  /*20e0*/  SEL R94, RZ, 0xffffff80, P3 ;  /* 0xffffff80ff5e7807 */ /* 0x000fc40001800000 */
[----:B------:R-:W-:Y:S01]  /*20f0*/  ISETP.GE.AND P1, PT, R16, UR4, PT ;  /* 0x0000000410007c0c */ /* 0x000fe2000bf26270 */
[C---:B------:R-:W-:Y:S01]  /*2100*/  IMAD.WIDE.U32 R20, R22.reuse, R14, R16 ;  /* 0x0000000e16147225 */ /* 0x040fe200078e0010 */
[C---:B------:R-:W-:Y:S02]  /*2110*/  LOP3.LUT R94, R95.reuse, 0x80, R94, 0xc8, !PT ;  /* 0x000000805f5e7812 */ /* 0x040fe400078ec85e */
[----:B------:R-:W-:Y:S01]  /*2120*/  LOP3.LUT R95, R95, 0x40, RZ, 0xc0, !PT ;  /* 0x000000405f5f7812 */ /* 0x000fe200078ec0ff */
[----:B------:R-:W-:-:S04]  /*2130*/  IMAD.WIDE.U32 R10, R22, R36, R204 ;  /* 0x00000024160a7225 */ /* 0x000fc800078e00cc */
[----:B------:R-:W-:Y:S02]  /*2140*/  IMAD R41, R22, R37, R30 ;  /* 0x0000002516297224 */ /* 0x000fe400078e021e */
[----:B------:R-:W-:Y:S02]  /*2150*/  IMAD.IADD R13, R13, 0x1, R33 ;  /* 0x000000010d0d7824 */ /* 0x000fe400078e0221 */
[----:B------:R-:W-:Y:S02]  /*2160*/  IMAD.IADD R33, R33, 0x1, R21 ;  /* 0x0000000121217824 */ /* 0x000fe400078e0215 */
[----:B------:R-:W-:Y:S01]  /*2170*/  IMAD.IADD R21, R11, 0x1, R41 ;  /* 0x000000010b157824 */ /* 0x000fe200078e0229 */
[----:B-----5:R-:W-:Y:S01]  /*2180*/  SHF.R.S32.HI R11, RZ, 0x1f, R38 ;  /* 0x0000001fff0b7819 */ /* 0x020fe20000011426 */
[----:B------:R-:W-:Y:S02]  /*2190*/  IMAD.MOV.U32 R32, RZ, RZ, R20 ;  /* 0x000000ffff207224 */ /* 0x000fe400078e0014 */
[----:B------:R-:W-:-:S02]  /*21a0*/  IMAD.MOV.U32 R20, RZ, RZ, R10 ;  /* 0x000000ffff147224 */ /* 0x000fc400078e000a */
[C---:B------:R-:W-:Y:S02]  /*21b0*/  IMAD R10, R11.reuse, R14, RZ ;  /* 0x0000000e0b0a7224 */ /* 0x040fe400078e02ff */
[----:B------:R-:W-:Y:S02]  /*21c0*/  IMAD.IADD R35, R16, 0x1, R35 ;  /* 0x0000000110237824 */ /* 0x000fe400078e0223 */
[C---:B------:R-:W-:Y:S02]  /*21d0*/  IMAD R85, R38.reuse, R15, R10 ;  /* 0x0000000f26557224 */ /* 0x040fe400078e020a */
[----:B------:R-:W-:Y:S01]  /*21e0*/  IMAD R40, R11, R36, RZ ;  /* 0x000000240b287224 */ /* 0x000fe200078e02ff */
[----:B------:R-:W-:Y:S01]  /*21f0*/  SHF.R.S32.HI R34, RZ, 0x1f, R35 ;  /* 0x0000001fff227819 */ /* 0x000fe20000011423 */
[----:B------:R-:W-:-:S03]  /*2200*/  IMAD.WIDE.U32 R10, R38, R14, R12 ;  /* 0x0000000e260a7225 */ /* 0x000fc600078e000c */
[----:B------:R-:W-:Y:S01]  /*2210*/  LEA.HI R34, R34, R35, RZ, 0x3 ;  /* 0x0000002322227211 */ /* 0x000fe200078f18ff */
[----:B------:R-:W-:Y:S01]  /*2220*/  IMAD.WIDE.U32 R12, R38, R14, R32 ;  /* 0x0000000e260c7225 */ /* 0x000fe200078e0020 */
[----:B------:R-:W-:Y:S02]  /*2230*/  LOP3.LUT R33, R71, 0x18, R16, 0xf8, !PT ;  /* 0x0000001847217812 */ /* 0x000fe400078ef810 */
[----:B------:R-:W-:Y:S01]  /*2240*/  LOP3.LUT R32, R212, 0x38, R34, 0xf8, !PT ;  /* 0x00000038d4207812 */ /* 0x000fe200078ef822 */
[----:B------:R-:W-:Y:S01]  /*2250*/  IMAD.WIDE.U32 R30, R22, R36, R16 ;  /* 0x00000024161e7225 */ /* 0x000fe200078e0010 */
[----:B------:R-:W-:Y:S02]  /*2260*/  LOP3.LUT R33, R33, R74, RZ, 0x3c, !PT ;  /* 0x0000004a21217212 */ /* 0x000fe400078e3cff */
[----:B------:R-:W-:Y:S01]  /*2270*/  LOP3.LUT R32, R32, R44, RZ, 0x3c, !PT ;  /* 0x0000002c20207212 */ /* 0x000fe200078e3cff */
[----:B------:R-:W-:Y:S01]  /*2280*/  IMAD.IADD R31, R41, 0x1, R31 ;  /* 0x00000001291f7824 */ /* 0x000fe200078e021f */
[----:B------:R-:W-:Y:S01]  /*2290*/  LOP3.LUT R89, R34, 0xfffffff8, RZ, 0xc0, !PT ;  /* 0xfffffff822597812 */ /* 0x000fe200078ec0ff */
[----:B------:R-:W-:Y:S01]  /*22a0*/  IMAD R79, R214, 0x200, R33 ;  /* 0x00000200d64f7824 */ /* 0x000fe200078e0221 */
[--C-:B------:R-:W-:Y:S01]  /*22b0*/  LOP3.LUT R33, R71, 0x38, R34.reuse, 0xf8, !PT ;  /* 0x0000003847217812 */ /* 0x100fe200078ef822 */
[----:B------:R-:W-:Y:S01]  /*22c0*/  IMAD R35, R9, 0x60, RZ ;  /* 0x0000006009237824 */ /* 0x000fe200078e02ff */
[----:B------:R-:W-:Y:S01]  /*22d0*/  SHF.R.S32.HI R88, RZ, 0x3, R34 ;  /* 0x00000003ff587819 */ /* 0x000fe20000011422 */
[C---:B------:R-:W-:Y:S01]  /*22e0*/  IMAD R87, R38.reuse, R37, R40 ;  /* 0x0000002526577224 */ /* 0x040fe200078e0228 */
[----:B------:R-:W-:Y:S01]  /*22f0*/  LOP3.LUT R33, R33, R74, RZ, 0x3c, !PT ;  /* 0x0000004a21217212 */ /* 0x000fe200078e3cff */
[----:B------:R-:W-:Y:S01]  /*2300*/  IMAD R41, R37, 0x60, RZ ;  /* 0x0000006025297824 */ /* 0x000fe200078e02ff */
[----:B------:R-:W-:Y:S01]  /*2310*/  SHF.R.S32.HI R90, RZ, 0x1f, R89 ;  /* 0x0000001fff5a7819 */ /* 0x000fe20000011459 */
[----:B------:R-:W-:-:S04]  /*2320*/  IMAD.WIDE.U32 R20, R38, R36, R20 ;  /* 0x0000002426147225 */ /* 0x000fc800078e0014 */
        /* <DEDUP_REMOVED lines=17> */
.L_x_4908:
        /* <DEDUP_REMOVED lines=17> */
[C---:B------:R-:W-:Y:S01]  /*2550*/  IMAD R27, R2.reuse, 0x1800, R79 ;  /* 0x00001800021b7824 */ /* 0x040fe200078e024f */
        /* <DEDUP_REMOVED lines=50> */
.L_x_4865:
[----:B------:R-:W-:Y:S05]  /*2880*/  BSYNC B1 ;  /* 0x0000000000017941 */ /* 0x000fea0003800000 */
.L_x_4864:
        /* <DEDUP_REMOVED lines=28> */
.L_x_4867:
[----:B------:R-:W-:Y:S05]  /*2a50*/  BSYNC B1 ;  /* 0x0000000000017941 */ /* 0x000fea0003800000 */
.L_x_4866:
        /* <DEDUP_REMOVED lines=33> */
.L_x_4868:
[----:B------:R-:W-:Y:S01]  /*2c70*/  IMAD R96, R2, 0x8, R18 ;  /* 0x0000000802607824 */ /* 0x000fe200078e0212 */
[----:B------:R-:W-:Y:S01]  /*2c80*/  SHF.L.U32 R107, R206, 0x1f, RZ ;  /* 0x0000001fce6b7819 */ /* 0x000fe200000006ff */
[----:B------:R-:W-:Y:S03]  /*2c90*/  BSSY B1, `(.L_x_4869) ;  /* 0x0000003000017945 */ /* 0x000fe60003800000 */
[----:B------:R-:W0:Y:S02]  /*2ca0*/  SYNCS.PHASECHK.TRANS64.TRYWAIT P6, [R96+URZ+0x22890], R107 ;  /* 0x0228906b600075a7 */ /* 0x000e2400080c017f */
[----:B0-----:R-:W-:Y:S05]  /*2cb0*/  @!P6 BRA `(.L_x_4870) ;  /* 0x0000017c0000e947 */ /* 0x001fea0003800000 */
.L_x_5160:
[----:B------:R-:W-:Y:S05]  /*2cc0*/  BSYNC B1 ;  /* 0x0000000000017941 */ /* 0x000fea0003800000 */
.L_x_4869:
        /* <DEDUP_REMOVED lines=54> */
.L_x_4876:
[----:B------:R-:W-:Y:S05]  /*3030*/  BSYNC B3 ;  /* 0x0000000000037941 */ /* 0x000fea0003800000 */
.L_x_4875:
[----:B--2---:R1:W-:Y:S02]  /*3040*/  STG.E.128 desc[UR40][R46.64], R32 ;  /* 0x000000202e007986 */ /* 0x0043e4000c101d28 */
.L_x_4874:
[----:B------:R-:W-:Y:S05]  /*3050*/  BSYNC B2 ;  /* 0x0000000000027941 */ /* 0x000fea0003800000 */
.L_x_4873:
        /* <DEDUP_REMOVED lines=51> */
.L_x_4878:
[----:B------:R-:W-:Y:S05]  /*3390*/  BSYNC B2 ;  /* 0x0000000000027941 */ /* 0x000fea0003800000 */
.L_x_4877:
[----:B--2---:R2:W-:Y:S02]  /*33a0*/  STG.E.128 desc[UR40][R46.64+0x40], R32 ;  /* 0x000040202e007986 */ /* 0x0045e4000c101d28 */
.L_x_4872:
[----:B------:R-:W-:Y:S05]  /*33b0*/  BSYNC B1 ;  /* 0x0000000000017941 */ /* 0x000fea0003800000 */
.L_x_4871:
        /* <DEDUP_REMOVED lines=11> */
[----:B------:R-:W-:Y:S02]  /*3470*/  PRMT R105, R105, 0x5410, R50 ;  /* 0x0000541069697816 */ /* 0x000fe40000000032 */
[----:B------:R-:W-:Y:S01]  /*3480*/  SHF.R.U64 R55, R48, 0x10, R49 ;  /* 0x0000001030377819 */ /* 0x000fe20000001231 */
[----:B------:R-:W-:Y:S01]  /*3490*/  IMAD.U32 R48, R35, 0x10000, RZ ;  /* 0x0001000023307824 */ /* 0x000fe200078e00ff */
[----:B------:R-:W-:-:S02]  /*34a0*/  PRMT R109, R109, 0x5410, R52 ;  /* 0x000054106d6d7816 */ /* 0x000fc40000000034 */
[----:B------:R-:W-:Y:S01]  /*34b0*/  PRMT R108, R108, 0x5410, R53 ;  /* 0x000054106c6c7816 */ /* 0x000fe20000000035 */
[----:B------:R-:W-:Y:S01]  /*34c0*/  IMAD.U32 R53, R105, 0x10000, RZ ;  /* 0x0001000069357824 */ /* 0x000fe200078e00ff */
[----:B------:R-:W-:Y:S01]  /*34d0*/  LOP3.LUT R47, R34, 0xffff0000, RZ, 0xc0, !PT ;  /* 0xffff0000222f7812 */ /* 0x000fe200078ec0ff */
[----:B------:R-:W-:Y:S01]  /*34e0*/  IMAD.U32 R51, R109, 0x10000, RZ ;  /* 0x000100006d337824 */ /* 0x000fe200078e00ff */
[----:B------:R-:W-:Y:S01]  /*34f0*/  LOP3.LUT R49, R35, 0xffff0000, RZ, 0xc0, !PT ;  /* 0xffff000023317812 */ /* 0x000fe200078ec0ff */
[----:B------:R-:W-:Y:S01]  /*3500*/  IMAD.U32 R34, R33, 0x10000, RZ ;  /* 0x0001000021227824 */ /* 0x000fe200078e00ff */
[----:B------:R-:W-:Y:S01]  /*3510*/  PRMT R110, R110, 0x5410, R55 ;  /* 0x000054106e6e7816 */ /* 0x000fe20000000037 */
[----:B------:R-:W-:Y:S01]  /*3520*/  FMUL.FTZ R57, R47, R53 ;  /* 0x000000352f397220 */ /* 0x000fe20000410000 */
[----:B------:R-:W-:Y:S01]  /*3530*/  LOP3.LUT R35, R33, 0xffff0000, RZ, 0xc0, !PT ;  /* 0xffff000021237812 */ /* 0x000fe200078ec0ff */
[-C--:B------:R-:W-:Y:S01]  /*3540*/  FMUL.FTZ R47, R47, R51.reuse ;  /* 0x000000332f2f7220 */ /* 0x080fe20000410000 */
[----:B------:R-:W-:Y:S01]  /*3550*/  LOP3.LUT R52, R108, 0xffff0000, RZ, 0xc0, !PT ;  /* 0xffff00006c347812 */ /* 0x000fe200078ec0ff */
[----:B------:R-:W-:Y:S01]  /*3560*/  IMAD.U32 R33, R32, 0x10000, RZ ;  /* 0x0001000020217824 */ /* 0x000fe200078e00ff */
[----:B------:R-:W-:Y:S01]  /*3570*/  LOP3.LUT R50, R110, 0xffff0000, RZ, 0xc0, !PT ;  /* 0xffff00006e327812 */ /* 0x000fe200078ec0ff */
[----:B------:R-:W-:Y:S01]  /*3580*/  FFMA.FTZ R57, R46, R51, -R57 ;  /* 0x000000332e397223 */ /* 0x000fe20000010839 */
[----:B------:R-:W-:Y:S01]  /*3590*/  LOP3.LUT R105, R105, 0xffff0000, RZ, 0xc0, !PT ;  /* 0xffff000069697812 */ /* 0x000fe200078ec0ff */
[----:B------:R-:W-:Y:S01]  /*35a0*/  FMUL.FTZ R55, R35, R52 ;  /* 0x0000003423377220 */ /* 0x000fe20000410000 */
[----:B------:R-:W-:Y:S01]  /*35b0*/  LOP3.LUT R109, R109, 0xffff0000, RZ, 0xc0, !PT ;  /* 0xffff00006d6d7812 */ /* 0x000fe200078ec0ff */
        /* <DEDUP_REMOVED lines=21> */
.L_x_4883:
[----:B------:R-:W-:Y:S05]  /*3710*/  BSYNC B2 ;  /* 0x0000000000027941 */ /* 0x000fea0003800000 */
.L_x_4882:
[----:B--2---:R3:W-:Y:S02]  /*3720*/  STG.E.128 desc[UR40][R44.64], R32 ;  /* 0x000000202c007986 */ /* 0x0047e4000c101d28 */
.L_x_4881:
[----:B------:R-:W-:Y:S05]  /*3730*/  BSYNC B1 ;  /* 0x0000000000017941 */ /* 0x000fea0003800000 */
.L_x_4880:
        /* <DEDUP_REMOVED lines=51> */
.L_x_4885:
[----:B------:R-:W-:Y:S05]  /*3a70*/  BSYNC B1 ;  /* 0x0000000000017941 */ /* 0x000fea0003800000 */
.L_x_4884:
[----:B--2---:R1:W-:Y:S01]  /*3a80*/  STG.E.128 desc[UR40][R44.64+0x40], R32 ;  /* 0x000040202c007986 */ /* 0x0043e2000c101d28 */
[----:B------:R-:W-:Y:S05]  /*3a90*/  BRA `(.L_x_4879) ;  /* 0x0000001400b47947 */ /* 0x000fea0003800000 */
.L_x_4863:
        /* <DEDUP_REMOVED lines=72> */
.L_x_4886:
        /* <DEDUP_REMOVED lines=9> */
.L_x_5161:
[----:B------:R-:W-:Y:S05]  /*3fb0*/  BSYNC B1 ;  /* 0x0000000000017941 */ /* 0x000fea0003800000 */
.L_x_4887:
        /* <DEDUP_REMOVED lines=32> */
[----:B------:R-:W-:Y:S01]  /*41c0*/  SHF.R.U64 R127, R40, 0x10, R41 ;  /* 0x00000010287f7819 */ /* 0x000fe20000001229 */
        /* <DEDUP_REMOVED lines=9> */
[-C--:B------:R-:W-:Y:S01]  /*4260*/  FMUL.FTZ R133, R43, R129.reuse ;  /* 0x000000812b857220 */ /* 0x080fe20000410000 */
[----:B------:R-:W-:Y:S01]  /*4270*/  LOP3.LUT R35, R53, 0xffff0000, RZ, 0xc0, !PT ;  /* 0xffff000035237812 */ /* 0x000fe200078ec0ff */
[-C--:B------:R-:W-:Y:S01]  /*4280*/  FMUL.FTZ R135, R43, R124.reuse ;  /* 0x0000007c2b877220 */ /* 0x080fe20000410000 */
[----:B------:R-:W-:Y:S01]  /*4290*/  LOP3.LUT R53, R57, 0xffff0000, RZ, 0xc0, !PT ;  /* 0xffff000039357812 */ /* 0x000fe200078ec0ff */
[----:B------:R-:W-:Y:S01]  /*42a0*/  FFMA.FTZ R133, R34, R124, -R133 ;  /* 0x0000007c22857223 */ /* 0x000fe20000010885 */
[----:B------:R-:W-:Y:S01]  /*42b0*/  PRMT R126, R114, 0x5432, R126 ;  /* 0x00005432727e7816 */ /* 0x000fe2000000007e */
[----:B------:R-:W-:Y:S01]  /*42c0*/  FFMA.FTZ R135, R34, R129, R135 ;  /* 0x0000008122877223 */ /* 0x000fe20000010087 */
[----:B------:R-:W-:Y:S01]  /*42d0*/  PRMT R131, R132, 0x5410, R131 ;  /* 0x0000541084837816 */ /* 0x000fe20000000083 */
[----:B------:R-:W-:Y:S01]  /*42e0*/  IMAD.U32 R57, R59, 0x10000, RZ ;  /* 0x000100003b397824 */ /* 0x000fe200078e00ff */
[----:B------:R-:W-:Y:S01]  /*42f0*/  LOP3.LUT R128, R128, 0xffff0000, RZ, 0xc0, !PT ;  /* 0xffff000080807812 */ /* 0x000fe200078ec0ff */
[----:B------:R-:W-:Y:S01]  /*4300*/  IMAD.U32 R34, R126, 0x10000, RZ ;  /* 0x000100007e227824 */ /* 0x000fe200078e00ff */
[----:B------:R-:W-:Y:S01]  /*4310*/  LOP3.LUT R124, R123, 0xffff0000, RZ, 0xc0, !PT ;  /* 0xffff00007b7c7812 */ /* 0x000fe200078ec0ff */
[----:B------:R-:W-:Y:S01]  /*4320*/  IMAD.U32 R43, R131, 0x10000, RZ ;  /* 0x00010000832b7824 */ /* 0x000fe200078e00ff */
[----:B------:R-:W-:Y:S01]  /*4330*/  SHF.R.U64 R122, R32, 0x10, R33 ;  /* 0x00000010207a7819 */ /* 0x000fe20000001221 */
[----:B------:R-:W-:Y:S01]  /*4340*/  FMUL.FTZ R132, R53, R128 ;  /* 0x0000008035847220 */ /* 0x000fe20000410000 */
[----:B------:R-:W-:Y:S01]  /*4350*/  FMUL.FTZ R136, R57, R34 ;  /* 0x0000002239887220 */ /* 0x000fe20000410000 */
[-C--:B------:R-:W-:Y:S01]  /*4360*/  FMUL.FTZ R134, R53, R124.reuse ;  /* 0x0000007c35867220 */ /* 0x080fe20000410000 */
[-C--:B------:R-:W-:Y:S01]  /*4370*/  FMUL.FTZ R53, R57, R43.reuse ;  /* 0x0000002b39357220 */ /* 0x080fe20000410000 */
[----:B------:R-:W-:Y:S01]  /*4380*/  FFMA.FTZ R132, R35, R124, -R132 ;  /* 0x0000007c23847223 */ /* 0x000fe20000010884 */
[----:B------:R-:W-:Y:S01]  /*4390*/  LOP3.LUT R59, R59, 0xffff0000, RZ, 0xc0, !PT ;  /* 0xffff00003b3b7812 */ /* 0x000fe200078ec0ff */
[C---:B------:R-:W-:Y:S01]  /*43a0*/  FFMA.FTZ R136, R40.reuse, R43, R136 ;  /* 0x0000002b28887223 */ /* 0x040fe20000010088 */
[----:B------:R-:W-:Y:S01]  /*43b0*/  LOP3.LUT R124, R131, 0xffff0000, RZ, 0xc0, !PT ;  /* 0xffff0000837c7812 */ /* 0x000fe200078ec0ff */
[----:B------:R-:W-:Y:S01]  /*43c0*/  FFMA.FTZ R123, R40, R34, -R53 ;  /* 0x00000022287b7223 */ /* 0x000fe20000010835 */
[----:B------:R-:W-:Y:S01]  /*43d0*/  LOP3.LUT R126, R126, 0xffff0000, RZ, 0xc0, !PT ;  /* 0xffff00007e7e7812 */ /* 0x000fe200078ec0ff */
[----:B------:R-:W-:Y:S01]  /*43e0*/  FFMA.FTZ R134, R35, R128, R134 ;  /* 0x0000008023867223 */ /* 0x000fe20000010086 */
[----:B------:R-:W-:Y:S01]  /*43f0*/  PRMT R122, R115, 0x5432, R122 ;  /* 0x00005432737a7816 */ /* 0x000fe2000000007a */
[----:B------:R-:W-:Y:S01]  /*4400*/  IMAD.U32 R40, R127, 0x10000, RZ ;  /* 0x000100007f287824 */ /* 0x000fe200078e00ff */
[----:B------:R-:W-:Y:S01]  /*4410*/  LOP3.LUT R41, R55, 0xffff0000, RZ, 0xc0, !PT ;  /* 0xffff000037297812 */ /* 0x000fe200078ec0ff */
[C---:B------:R-:W-:Y:S01]  /*4420*/  FMUL.FTZ R128, R59.reuse, R124 ;  /* 0x0000007c3b807220 */ /* 0x040fe20000410000 */
[----:B------:R-:W-:Y:S01]  /*4430*/  LOP3.LUT R56, R56, 0xffff0000, RZ, 0xc0, !PT ;  /* 0xffff000038387812 */ /* 0x000fe200078ec0ff */
[----:B------:R-:W-:Y:S01]  /*4440*/  FMUL.FTZ R138, R59, R126 ;  /* 0x0000007e3b8a7220 */ /* 0x000fe20000410000 */
[----:B------:R-:W-:Y:S01]  /*4450*/  LOP3.LUT R127, R127, 0xffff0000, RZ, 0xc0, !PT ;  /* 0xffff00007f7f7812 */ /* 0x000fe200078ec0ff */
[----:B------:R-:W-:-:S02]  /*4460*/  IMAD.U32 R34, R122, 0x10000, RZ ;  /* 0x000100007a227824 */ /* 0x000fc400078e00ff */
[C---:B------:R-:W-:Y:S01]  /*4470*/  FFMA.FTZ R128, R41.reuse, R126, -R128 ;  /* 0x0000007e29807223 */ /* 0x040fe20000010880 */
[C---:B------:R-:W-:Y:S01]  /*4480*/  IMAD.U32 R33, R52.reuse, 0x10000, RZ ;  /* 0x0001000034217824 */ /* 0x040fe200078e00ff */
[----:B------:R-:W-:Y:S01]  /*4490*/  LOP3.LUT R52, R52, 0xffff0000, RZ, 0xc0, !PT ;  /* 0xffff000034347812 */ /* 0x000fe200078ec0ff */
[----:B------:R-:W-:Y:S01]  /*44a0*/  FFMA.FTZ R59, R41, R124, R138 ;  /* 0x0000007c293b7223 */ /* 0x000fe2000001008a */
[----:B------:R-:W-:Y:S01]  /*44b0*/  LOP3.LUT R35, R122, 0xffff0000, RZ, 0xc0, !PT ;  /* 0xffff00007a237812 */ /* 0x000fe200078ec0ff */
[----:B------:R-:W-:Y:S01]  /*44c0*/  FMUL.FTZ R122, R42, R40 ;  /* 0x000000282a7a7220 */ /* 0x000fe20000410000 */
[----:B------:R-:W-:Y:S01]  /*44d0*/  PRMT R130, R116, 0x5432, R130 ;  /* 0x0000543274827816 */ /* 0x000fe20000000082 */
[-C--:B------:R-:W-:Y:S01]  /*44e0*/  FMUL.FTZ R43, R42, R34.reuse ;  /* 0x000000222a2b7220 */ /* 0x080fe20000410000 */
[----:B------:R-:W-:Y:S01]  /*44f0*/  FMUL.FTZ R41, R56, R127 ;  /* 0x0000007f38297220 */ /* 0x000fe20000410000 */
[----:B------:R-:W-:Y:S02]  /*4500*/  IMAD.U32 R55, R58, 0x10000, RZ ;  /* 0x000100003a377824 */ /* 0x000fe400078e00ff */
[C---:B------:R-:W-:Y:S01]  /*4510*/  FFMA.FTZ R122, R33.reuse, R34, -R122 ;  /* 0x00000022217a7223 */ /* 0x040fe2000001087a */
[----:B------:R-:W-:Y:S01]  /*4520*/  FFMA.FTZ R43, R33, R40, R43 ;  /* 0x00000028212b7223 */ /* 0x000fe2000001002b */
[-C--:B------:R-:W-:Y:S01]  /*4530*/  FMUL.FTZ R53, R56, R35.reuse ;  /* 0x0000002338357220 */ /* 0x080fe20000410000 */
[----:B------:R-:W-:Y:S01]  /*4540*/  FFMA.FTZ R41, R52, R35, -R41 ;  /* 0x0000002334297223 */ /* 0x000fe20000010829 */
[----:B------:R-:W-:Y:S01]  /*4550*/  LOP3.LUT R58, R58, 0xffff0000, RZ, 0xc0, !PT ;  /* 0xffff00003a3a7812 */ /* 0x000fe200078ec0ff */
[C---:B------:R-:W-:Y:S01]  /*4560*/  IMAD.U32 R34, R130.reuse, 0x10000, RZ ;  /* 0x0001000082227824 */ /* 0x040fe200078e00ff */
[----:B------:R-:W-:Y:S01]  /*4570*/  LOP3.LUT R35, R130, 0xffff0000, RZ, 0xc0, !PT ;  /* 0xffff000082237812 */ /* 0x000fe200078ec0ff */
[C---:B------:R-:W-:Y:S01]  /*4580*/  IMAD.U32 R33, R125.reuse, 0x10000, RZ ;  /* 0x000100007d217824 */ /* 0x040fe200078e00ff */
[----:B------:R-:W-:Y:S01]  /*4590*/  LOP3.LUT R125, R125, 0xffff0000, RZ, 0xc0, !PT ;  /* 0xffff00007d7d7812 */ /* 0x000fe200078ec0ff */
[----:B------:R-:W-:Y:S01]  /*45a0*/  FFMA.FTZ R52, R52, R127, R53 ;  /* 0x0000007f34347223 */ /* 0x000fe20000010035 */
[----:B------:R-:W-:-:S02]  /*45b0*/  IMAD.U32 R32, R54, 0x10000, RZ ;  /* 0x0001000036207824 */ /* 0x000fc400078e00ff */
[CC--:B------:R-:W-:Y:S01]  /*45c0*/  FMUL.FTZ R53, R55.reuse, R34.reuse ;  /* 0x0000002237357220 */ /* 0x0c0fe20000410000 */
[----:B------:R-:W-:Y:S01]  /*45d0*/  LOP3.LUT R54, R54, 0xffff0000, RZ, 0xc0, !PT ;  /* 0xffff000036367812 */ /* 0x000fe200078ec0ff */
[----:B------:R-:W-:Y:S01]  /*45e0*/  FMUL.FTZ R55, R55, R33 ;  /* 0x0000002137377220 */ /* 0x000fe20000410000 */
[C---:B------:R-:W-:Y:S01]  /*45f0*/  FMUL.FTZ R57, R58.reuse, R35 ;  /* 0x000000233a397220 */ /* 0x040fe20000410000 */
[----:B------:R-:W-:Y:S01]  /*4600*/  FMUL.FTZ R58, R58, R125 ;  /* 0x0000007d3a3a7220 */ /* 0x000fe20000410000 */
[C---:B------:R-:W-:Y:S01]  /*4610*/  FFMA.FTZ R53, R32.reuse, R33, -R53 ;  /* 0x0000002120357223 */ /* 0x040fe20000010835 */
[----:B------:R-:W-:Y:S01]  /*4620*/  FFMA.FTZ R55, R32, R34, R55 ;  /* 0x0000002220377223 */ /* 0x000fe20000010037 */
[C---:B------:R-:W-:Y:S01]  /*4630*/  FFMA.FTZ R32, R54.reuse, R125, -R57 ;  /* 0x0000007d36207223 */ /* 0x040fe20000010839 */
[----:B------:R-:W-:Y:S01]  /*4640*/  FFMA.FTZ R58, R54, R35, R58 ;  /* 0x00000023363a7223 */ /* 0x000fe2000001003a */
[----:B------:R-:W-:Y:S02]  /*4650*/  F2FP.BF16.F32.PACK_AB R132, R132, R133 ;  /* 0x000000858484723e */ /* 0x000fe400000010ff */
        /* <DEDUP_REMOVED lines=9> */
[----:B------:R-:W-:-:S07]  /*46f0*/  F2FP.BF16.F32.PACK_AB R59, R59, R136 ;  /* 0x000000883b3b723e */ /* 0x000fce00000010ff */
.L_x_4892:
[----:B------:R-:W-:Y:S05]  /*4700*/  BSYNC B2 ;  /* 0x0000000000027941 */ /* 0x000fea0003800000 */
.L_x_4891:
        /* <DEDUP_REMOVED lines=12> */
.L_x_4890:
[----:B------:R-:W-:Y:S05]  /*47d0*/  BSYNC B1 ;  /* 0x0000000000017941 */ /* 0x000fea0003800000 */
.L_x_4889:
        /* <DEDUP_REMOVED lines=117> */
.L_x_4894:
[----:B------:R-:W-:Y:S05]  /*4f30*/  BSYNC B1 ;  /* 0x0000000000017941 */ /* 0x000fea0003800000 */
.L_x_4893:
        /* <DEDUP_REMOVED lines=10> */
.L_x_4862:
[----:B------:R-:W-:-:S13]  /*4fe0*/  ISETP.NE.AND P3, PT, R208, 0x3, PT ;  /* 0x00000003d000780c */ /* 0x000fda0003f65270 */
[----:B------:R-:W-:Y:S05]  /*4ff0*/  @!P3 BRA `(.L_x_4895) ;  /* 0x000000000004b947 */ /* 0x000fea0003800000 */
[----:B------:R-:W-:Y:S01]  /*5000*/  BPT.TRAP 0x1 ;  /* 0x000000040000795c */ /* 0x000fe20000300000 */
.L_x_4895:
[----:B------:R-:W-:Y:S01]  /*5010*/  IMAD R96, R2, 0x8, R18 ;  /* 0x0000000802607824 */ /* 0x000fe200078e0212 */
[----:B------:R-:W-:Y:S01]  /*5020*/  SHF.L.U32 R107, R206, 0x1f, RZ ;  /* 0x0000001fce6b7819 */ /* 0x000fe200000006ff */
[----:B------:R-:W-:Y:S01]  /*5030*/  IMAD R106, R27, -0x60, R24 ;  /* 0xffffffa01b6a7824 */ /* 0x000fe200078e0218 */
[----:B------:R-:W-:Y:S02]  /*5040*/  BSSY B1, `(.L_x_4896) ;  /* 0x0000004000017945 */ /* 0x000fe40003800000 */
[----:B------:R-:W0:Y:S02]  /*5050*/  SYNCS.PHASECHK.TRANS64.TRYWAIT P4, [R96+URZ+0x22890], R107 ;  /* 0x0228906b600075a7 */ /* 0x000e24000808017f */
[----:B------:R-:W-:Y:S01]  /*5060*/  VIMNMX R106, R106, 0x60, PT ;  /* 0x000000606a6a7848 */ /* 0x000fe20003fe0100 */
[----:B0-----:R-:W-:Y:S06]  /*5070*/  @!P4 BRA `(.L_x_4897) ;  /* 0x000001580038c947 */ /* 0x001fec0003800000 */
.L_x_5162:
[----:B------:R-:W-:Y:S05]  /*5080*/  BSYNC B1 ;  /* 0x0000000000017941 */ /* 0x000fea0003800000 */
.L_x_4896:
        /* <DEDUP_REMOVED lines=8> */
.L_x_4899:
[----:B------:R-:W-:Y:S05]  /*5110*/  BSYNC B1 ;  /* 0x0000000000017941 */ /* 0x000fea0003800000 */
.L_x_4898:
[----:B------:R-:W-:Y:S05]  /*5120*/  @P4 BRA `(.L_x_4879) ;  /* 0x0000000000104947 */ /* 0x000fea0003800000 */
[----:B-1----:R-:W1:Y:S04]  /*5130*/  @!P1 LDS.128 R32, [R104+0x2000] ;  /* 0x0020000068209984 */ /* 0x002e680000000c00 */
[----:B------:R-:W2:Y:S04]  /*5140*/  @!P2 LDS.128 R40, [R102+0x2000] ;  /* 0x002000006628a984 */ /* 0x000ea80000000c00 */
[----:B-1----:R3:W-:Y:S04]  /*5150*/  @!P1 STG.E.128 desc[UR40][R44.64], R32 ;  /* 0x000000202c009986 */ /* 0x0027e8000c101d28 */
[----:B--2---:R3:W-:Y:S02]  /*5160*/  @!P2 STG.E.128 desc[UR40][R44.64+0x40], R40 ;  /* 0x000040282c00a986 */ /* 0x0047e4000c101d28 */
.L_x_4879:
[----:B------:R-:W-:Y:S05]  /*5170*/  BSYNC B0 ;  /* 0x0000000000007941 */ /* 0x000fea0003800000 */
.L_x_4861:
        /* <DEDUP_REMOVED lines=17> */
.L_x_4901:
[----:B------:R-:W-:Y:S05]  /*5290*/  BSYNC B0 ;  /* 0x0000000000007941 */ /* 0x000fea0003800000 */
.L_x_4900:
[----:B------:R-:W2:Y:S01]  /*52a0*/  SYNCS.PHASECHK.TRANS64.TRYWAIT P3, [R96+URZ+0x228b0], R107 ;  /* 0x0228b06b600075a7 */ /* 0x000ea2000806017f */
[----:B------:R-:W-:Y:S01]  /*52b0*/  ULDC UR44, c[0x0][0x320] ;  /* 0x0000c800002c7ab9 */ /* 0x000fe20000000800 */
[----:B------:R-:W-:Y:S01]  /*52c0*/  ULDC.64 UR38, c[0x0][0x328] ;  /* 0x0000ca0000267ab9 */ /* 0x000fe20000000a00 */
[----:B------:R-:W-:Y:S01]  /*52d0*/  ULDC.64 UR36, c[0x0][0x318] ;  /* 0x0000c60000247ab9 */ /* 0x000fe20000000a00 */
[----:B------:R-:W-:Y:S01]  /*52e0*/  BSSY B0, `(.L_x_4902) ;  /* 0x0000003000007945 */ /* 0x000fe20003800000 */
[----:B-1----:R-:W-:-:S03]  /*52f0*/  IMAD R32, R2, 0x6000, R79 ;  /* 0x0000600002207824 */ /* 0x002fc600078e024f */
[----:B--2---:R-:W-:Y:S05]  /*5300*/  @!P3 BRA `(.L_x_4903) ;  /* 0x0000015400a8b947 */ /* 0x004fea0003800000 */
.L_x_5163:
[----:B------:R-:W-:Y:S05]  /*5310*/  BSYNC B0 ;  /* 0x0000000000007941 */ /* 0x000fea0003800000 */
.L_x_4902:
        /* <DEDUP_REMOVED lines=39> */
.L_x_4905:
[----:B------:R-:W-:Y:S05]  /*5590*/  BSYNC B0 ;  /* 0x0000000000007941 */ /* 0x000fea0003800000 */
.L_x_4904:
        /* <DEDUP_REMOVED lines=37> */
.L_x_4907:
[----:B------:R-:W-:Y:S05]  /*57f0*/  BSYNC B0 ;  /* 0x0000000000007941 */ /* 0x000fea0003800000 */
.L_x_4906:
        /* <DEDUP_REMOVED lines=22> */
.L_x_4856:
[----:B------:R-:W0:Y:S01]  /*5960*/  LDC R0, c[0x0][0x448] ;  /* 0x00011200ff007b82 */ /* 0x000e220000000800 */
[----:B------:R-:W-:Y:S01]  /*5970*/  CS2R R6, SRZ ;  /* 0x0000000000067805 */ /* 0x000fe2000001ff00 */
[----:B------:R-:W-:Y:S01]  /*5980*/  IMAD.MOV.U32 R150, RZ, RZ, RZ ;  /* 0x000000ffff967224 */ /* 0x000fe200078e00ff */
        /* <DEDUP_REMOVED lines=18> */
[----:B----4-:R-:W-:Y:S02]  /*5ab0*/  CS2R R96, SRZ ;  /* 0x0000000000607805 */ /* 0x010fe4000001ff00 */
[----:B------:R-:W-:Y:S02]  /*5ac0*/  CS2R R88, SRZ ;  /* 0x0000000000587805 */ /* 0x000fe4000001ff00 */
[----:B------:R-:W-:Y:S02]  /*5ad0*/  CS2R R84, SRZ ;  /* 0x0000000000547805 */ /* 0x000fe4000001ff00 */
[----:B0-----:R-:W-:Y:S01]  /*5ae0*/  ISETP.NE.AND P1, PT, R0, 0x1, PT ;  /* 0x000000010000780c */ /* 0x001fe20003f25270 */
[----:B------:R-:W-:Y:S01]  /*5af0*/  VIADD R0, R210, 0x7f ;  /* 0x0000007fd2007836 */ /* 0x000fe20000000000 */
        /* <DEDUP_REMOVED lines=11> */
[----:B------:R-:W0:Y:S01]  /*5bb0*/  @P1 LDC R3, c[0x0][0x44c] ;  /* 0x00011300ff031b82 */ /* 0x000e220000000800 */
[----:B------:R-:W-:Y:S02]  /*5bc0*/  CS2R R58, SRZ ;  /* 0x00000000003a7805 */ /* 0x000fe4000001ff00 */
[----:B------:R-:W-:Y:S02]  /*5bd0*/  CS2R R56, SRZ ;  /* 0x0000000000387805 */ /* 0x000fe4000001ff00 */
[----:B------:R-:W-:-:S02]  /*5be0*/  CS2R R54, SRZ ;  /* 0x0000000000367805 */ /* 0x000fc4000001ff00 */
[----:B------:R-:W-:Y:S02]  /*5bf0*/  CS2R R52, SRZ ;  /* 0x0000000000347805 */ /* 0x000fe4000001ff00 */
[----:B------:R-:W-:Y:S02]  /*5c00*/  CS2R R168, SRZ ;  /* 0x0000000000a87805 */ /* 0x000fe4000001ff00 */
[----:B------:R-:W-:Y:S02]  /*5c10*/  CS2R R90, SRZ ;  /* 0x00000000005a7805 */ /* 0x000fe4000001ff00 */
[----:B------:R-:W-:Y:S01]  /*5c20*/  CS2R R86, SRZ ;  /* 0x0000000000567805 */ /* 0x000fe2000001ff00 */
[----:B------:R-:W1:Y:S01]  /*5c30*/  @P1 LDC R4, c[0x0][0x450] ;  /* 0x00011400ff041b82 */ /* 0x000e620000000800 */
        /* <DEDUP_REMOVED lines=14> */
[----:B------:R-:W-:Y:S01]  /*5d20*/  CS2R R48, SRZ ;  /* 0x0000000000307805 */ /* 0x000fe2000001ff00 */
[----:B0-----:R-:W-:Y:S01]  /*5d30*/  @P1 IMAD.HI.U32 R3, R0, R3, RZ ;  /* 0x0000000300031227 */ /* 0x001fe200078e00ff */
[----:B------:R-:W-:-:S02]  /*5d40*/  CS2R R42, SRZ ;  /* 0x00000000002a7805 */ /* 0x000fc4000001ff00 */
[----:B------:R-:W-:Y:S02]  /*5d50*/  CS2R R44, SRZ ;  /* 0x00000000002c7805 */ /* 0x000fe4000001ff00 */
[----:B------:R-:W-:Y:S02]  /*5d60*/  CS2R R40, SRZ ;  /* 0x0000000000287805 */ /* 0x000fe4000001ff00 */
[----:B------:R-:W-:Y:S02]  /*5d70*/  CS2R R34, SRZ ;  /* 0x0000000000227805 */ /* 0x000fe4000001ff00 */
[----:B------:R-:W-:Y:S02]  /*5d80*/  CS2R R36, SRZ ;  /* 0x0000000000247805 */ /* 0x000fe4000001ff00 */
[----:B------:R-:W-:Y:S02]  /*5d90*/  CS2R R32, SRZ ;  /* 0x0000000000207805 */ /* 0x000fe4000001ff00 */
[----:B------:R-:W-:-:S02]  /*5da0*/  CS2R R26, SRZ ;  /* 0x00000000001a7805 */ /* 0x000fc4000001ff00 */
[----:B-1----:R-:W-:Y:S01]  /*5db0*/  @P1 SHF.R.U32.HI R0, RZ, R4, R3 ;  /* 0x00000004ff001219 */ /* 0x002fe20000011603 */
[----:B------:R-:W-:Y:S01]  /*5dc0*/  IMAD.MOV.U32 R4, RZ, RZ, RZ ;  /* 0x000000ffff047224 */ /* 0x000fe200078e00ff */
[----:B------:R-:W-:-:S03]  /*5dd0*/  PLOP3.LUT P1, PT, PT, PT, PT, 0x80, 0x0 ;  /* 0x000000000000781c */ /* 0x000fc60003f2f070 */
[----:B------:R-:W-:Y:S01]  /*5de0*/  IMAD.IADD R0, R29, 0x1, R0 ;  /* 0x000000011d007824 */ /* 0x000fe200078e0200 */
[----:B------:R-:W-:-:S03]  /*5df0*/  CS2R R28, SRZ ;  /* 0x00000000001c7805 */ /* 0x000fc6000001ff00 */
[----:B------:R-:W-:-:S05]  /*5e00*/  IMAD.HI R0, R0, 0x2aaaaaab, RZ ;  /* 0x2aaaaaab00007827 */ /* 0x000fca00078e02ff */
[----:B------:R-:W-:-:S04]  /*5e10*/  SHF.R.U32.HI R3, RZ, 0x1f, R0 ;  /* 0x0000001fff037819 */ /* 0x000fc80000011600 */
[----:B------:R-:W-:Y:S01]  /*5e20*/  LEA.HI.SX32 R3, R0, R3, 0x1c ;  /* 0x0000000300037211 */ /* 0x000fe200078fe2ff */
[----:B------:R-:W-:-:S03]  /*5e30*/  IMAD.MOV.U32 R0, RZ, RZ, RZ ;  /* 0x000000ffff007224 */ /* 0x000fc600078e00ff */
[----:B------:R-:W-:Y:S01]  /*5e40*/  VIMNMX R216, R216, R3, PT ;  /* 0x00000003d8d87248 */ /* 0x000fe20003fe0100 */
[----:B------:R-:W-:-:S03]  /*5e50*/  IMAD.MOV.U32 R3, RZ, RZ, RZ ;  /* 0x000000ffff037224 */ /* 0x000fc600078e00ff */
[----:B------:R-:W-:Y:S01]  /*5e60*/  ISETP.GE.AND P2, PT, R216, 0x1, PT ;  /* 0x00000001d800780c */ /* 0x000fe20003f46270 */
[----:B------:R-:W-:-:S12]  /*5e70*/  @P0 BRA `(.L_x_4909) ;  /* 0x00000000000c0947 */ /* 0x000fd80003800000 */
[----:B------:R-:W0:Y:S01]  /*5e80*/  FENCE.VIEW.ASYNC.G ;  /* 0x00000000000073c6 */ /* 0x000e220000000100 */
[----:B------:R-:W-:Y:S05]  /*5e90*/  WARPSYNC.ALL ;  /* 0x0000000000007948 */ /* 0x000fea0003800000 */
[----:B0-----:R-:W-:Y:S06]  /*5ea0*/  BAR.ARV 0xc, 0x180 ;  /* 0x0306000000007b1d */ /* 0x001fec0000002000 */
.L_x_4909:
        /* <DEDUP_REMOVED lines=10> */
.L_x_5166:
        /* <DEDUP_REMOVED lines=26> */
.L_x_4913:
[----:B------:R-:W-:Y:S05]  /*60f0*/  BSYNC B6 ;  /* 0x0000000000067941 */ /* 0x000fea0003800000 */
.L_x_4912:
        /* <DEDUP_REMOVED lines=12> */
.L_x_4917:
[----:B-1----:R1:W2:Y:S02]  /*61c0*/  SYNCS.PHASECHK.TRANS64.TRYWAIT P0, [R18+URZ+0x22800], R3 ;  /* 0x02280003120075a7 */ /* 0x0022a4000800017f */
[----:B--2---:R-:W-:Y:S05]  /*61d0*/  @!P0 NANOSLEEP.SYNCS 0x989680 ;  /* 0x009896800000895d */ /* 0x004fea0003900000 */
[----:B------:R-:W2:Y:S02]  /*61e0*/  @!P0 SYNCS.PHASECHK.TRANS64 P0, [R18+URZ+0x22800], R3 ;  /* 0x02280003120085a7 */ /* 0x000ea4000800007f */
[----:B--2---:R-:W-:Y:S05]  /*61f0*/  @!P0 BRA `(.L_x_4917) ;  /* 0xfffffffc00f08947 */ /* 0x004fea000383ffff */
.L_x_4916:
[----:B------:R-:W-:Y:S05]  /*6200*/  BSYNC B0 ;  /* 0x0000000000007941 */ /* 0x000fea0003800000 */
.L_x_4915:
[----:B------:R-:W-:Y:S05]  /*6210*/  BRA `(.L_x_4918) ;  /* 0x0000002c00747947 */ /* 0x000fea0003800000 */
.L_x_4914:
        /* <DEDUP_REMOVED lines=30> */
.L_x_4920:
[----:B------:R-:W-:Y:S05]  /*6400*/  BSYNC B6 ;  /* 0x0000000000067941 */ /* 0x000fea0003800000 */
.L_x_4919:
[----:B------:R-:W-:Y:S01]  /*6410*/  ULDC.U8 UR4, c[0x0][0x410] ;  /* 0x0001040000047ab9 */ /* 0x000fe20000000000 */
[----:B------:R-:W-:Y:S01]  /*6420*/  BSSY B0, `(.L_x_4921) ;  /* 0x00002b4000007945 */ /* 0x000fe20003800000 */
[----:B------:R-:W-:Y:S01]  /*6430*/  ISETP.NE.AND P0, PT, RZ, UR4, PT ;  /* 0x00000004ff007c0c */ /* 0x000fe2000bf05270 */
[----:B------:R-:W-:-:S12]  /*6440*/  IMAD.IADD R34, R22, 0x1, R210 ;  /* 0x0000000116227824 */ /* 0x000fd800078e02d2 */
[----:B------:R-:W-:Y:S05]  /*6450*/  @!P0 BRA `(.L_x_4922) ;  /* 0x0000001400948947 */ /* 0x000fea0003800000 */
[----:B------:R-:W0:Y:S01]  /*6460*/  LDC R10, c[0x0][0x448] ;  /* 0x00011200ff0a7b82 */ /* 0x000e220000000800 */
[----:B------:R-:W-:Y:S01]  /*6470*/  IMAD R3, R237, 0x40, R34 ;  /* 0x00000040ed037824 */ /* 0x000fe200078e0222 */
[----:B------:R-:W-:Y:S01]  /*6480*/  ULDC.64 UR4, c[0x0][0x3f8] ;  /* 0x0000fe0000047ab9 */ /* 0x000fe20000000a00 */
[----:B------:R-:W-:Y:S01]  /*6490*/  ULDC.64 UR6, c[0x0][0x408] ;  /* 0x0001020000067ab9 */ /* 0x000fe20000000a00 */
[----:B------:R-:W-:Y:S02]  /*64a0*/  IMAD.MOV.U32 R6, RZ, RZ, R24 ;  /* 0x000000ffff067224 */ /* 0x000fe400078e0018 */
        /* <DEDUP_REMOVED lines=29> */
.L_x_5172:
        /* <DEDUP_REMOVED lines=8> */
[----:B------:R-:W4:Y:S01]  /*6700*/  LDL R9, [R1+0x8] ;  /* 0x0000080001097983 */ /* 0x000f220000100800 */
        /* <DEDUP_REMOVED lines=8> */
[----:B------:R-:W-:Y:S02]  /*6790*/  CS2R R30, SRZ ;  /* 0x00000000001e7805 */ /* 0x000fe4000001ff00 */
[----:B------:R-:W-:Y:S01]  /*67a0*/  CS2R R24, SRZ ;  /* 0x0000000000187805 */ /* 0x000fe2000001ff00 */
[----:B------:R-:W-:Y:S01]  /*67b0*/  @!P2 IMAD.WIDE R10, R204, 0x2, R10 ;  /* 0x00000002cc0aa825 */ /* 0x000fe200078e020a */
[-C--:B------:R-:W-:Y:S02]  /*67c0*/  @!P3 IADD3 R26, P0, R0, R33.reuse, RZ ;  /* 0x00000021001ab210 */ /* 0x080fe40007f1e0ff */
[----:B----4-:R-:W-:Y:S01]  /*67d0*/  @!P3 IADD3 R32, P1, R14, R33, RZ ;  /* 0x000000210e20b210 */ /* 0x010fe20007f3e0ff */
[----:B------:R-:W-:Y:S01]  /*67e0*/  @!P2 IMAD.WIDE R12, R204, 0x2, R14 ;  /* 0x00000002cc0ca825 */ /* 0x000fe200078e020e */
[----:B------:R1:W5:Y:S04]  /*67f0*/  @!P2 LD.E.64 R28, desc[UR40][R10.64] ;  /* 0x000000280a1ca980 */ /* 0x000368000c101b00 */
[----:B------:R1:W5:Y:S01]  /*6800*/  @!P2 LD.E.64 R30, desc[UR40][R12.64] ;  /* 0x000000280c1ea980 */ /* 0x000362000c101b00 */
[----:B------:R-:W-:-:S05]  /*6810*/  @!P3 SHF.L.U64.HI R20, R207, 0x1, R9 ;  /* 0x00000001cf14b819 */ /* 0x000fca0000010209 */
[--C-:B------:R-:W-:Y:S02]  /*6820*/  @!P3 IMAD.X R27, R3, 0x1, R20.reuse, P0 ;  /* 0x00000001031bb824 */ /* 0x100fe400000e0614 */
[----:B------:R-:W-:Y:S01]  /*6830*/  @!P3 IMAD.X R33, R5, 0x1, R20, P1 ;  /* 0x000000010521b824 */ /* 0x000fe200008e0614 */
[----:B------:R-:W-:Y:S02]  /*6840*/  CS2R R20, SRZ ;  /* 0x0000000000147805 */ /* 0x000fe4000001ff00 */
[----:B------:R1:W5:Y:S04]  /*6850*/  @!P3 LD.E.64 R24, desc[UR40][R26.64] ;  /* 0x000000281a18b980 */ /* 0x000368000c101b00 */
[----:B------:R1:W5:Y:S02]  /*6860*/  @!P3 LD.E.64 R20, desc[UR40][R32.64] ;  /* 0x000000282014b980 */ /* 0x000364000c101b00 */
.L_x_4925:
[----:B------:R-:W-:Y:S05]  /*6870*/  BSYNC B1 ;  /* 0x0000000000017941 */ /* 0x000fea0003800000 */
.L_x_4924:
        /* <DEDUP_REMOVED lines=10> */
[----:B------:R-:W-:Y:S01]  /*6920*/  IMAD.MOV.U32 R5, RZ, RZ, R24 ;  /* 0x000000ffff057224 */ /* 0x000fe200078e0018 */
[----:B------:R-:W-:Y:S01]  /*6930*/  PRMT R39, R39, 0x5410, R0 ;  /* 0x0000541027277816 */ /* 0x000fe20000000000 */
[----:B------:R-:W-:-:S03]  /*6940*/  IMAD.MOV.U32 R9, RZ, RZ, R25 ;  /* 0x000000ffff097224 */ /* 0x000fc600078e0019 */
[----:B------:R-:W-:Y:S02]  /*6950*/  PRMT R43, R43, 0x5410, R5 ;  /* 0x000054102b2b7816 */ /* 0x000fe40000000005 */
[----:B------:R-:W-:Y:S01]  /*6960*/  PRMT R42, R9, 0x5410, R3 ;  /* 0x00005410092a7816 */ /* 0x000fe20000000003 */
[----:B------:R-:W-:Y:S06]  /*6970*/  BRA.DIV UR4, `(.L_x_4926) ;  /* 0x0000014204cc7947 */ /* 0x000fec000b800000 */
[----:B------:R1:W2:Y:S04]  /*6980*/  SHFL.IDX PT, R3, R6, 0x1, 0x1c1f ;  /* 0x003c1f0006037f89 */ /* 0x0002a800000e0000 */
[----:B------:R1:W3:Y:S04]  /*6990*/  SHFL.IDX PT, R0, R4, 0x1, 0x1c1f ;  /* 0x003c1f0004007f89 */ /* 0x0002e800000e0000 */
[----:B------:R1:W0:Y:S04]  /*69a0*/  SHFL.IDX PT, R5, R8, 0x1, 0x1c1f ;  /* 0x003c1f0008057f89 */ /* 0x00022800000e0000 */
[----:B----4-:R1:W4:Y:S02]  /*69b0*/  SHFL.IDX PT, R14, R7, 0x1, 0x1c1f ;  /* 0x003c1f00070e7f89 */ /* 0x01032400000e0000 */
.L_x_5178:
        /* <DEDUP_REMOVED lines=12> */
[----:B------:R-:W4:Y:S01]  /*6a80*/  LDL R15, [R1+0x8] ;  /* 0x00000800010f7983 */ /* 0x000f220000100800 */
[----:B------:R-:W-:Y:S01]  /*6a90*/  ULDC UR4, c[0x0][0x3f4] ;  /* 0x0000fd0000047ab9 */ /* 0x000fe20000000800 */
[----:B---3--:R-:W-:Y:S01]  /*6aa0*/  IMAD.MOV.U32 R6, RZ, RZ, R0 ;  /* 0x000000ffff067224 */ /* 0x008fe200078e0000 */
[----:B------:R-:W-:Y:S01]  /*6ab0*/  ISETP.GE.AND P3, PT, R207, UR4, PT ;  /* 0x00000004cf007c0c */ /* 0x000fe2000bf66270 */
[----:B--2---:R-:W-:Y:S01]  /*6ac0*/  IMAD.MOV.U32 R7, RZ, RZ, R3 ;  /* 0x000000ffff077224 */ /* 0x004fe200078e0003 */
[----:B------:R-:W-:Y:S02]  /*6ad0*/  ISETP.GE.AND P2, PT, R204, UR4, PT ;  /* 0x00000004cc007c0c */ /* 0x000fe4000bf46270 */
[----:B------:R-:W-:-:S09]  /*6ae0*/  CS2R R12, SRZ ;  /* 0x00000000000c7805 */ /* 0x000fd2000001ff00 */
[C---:B------:R-:W-:Y:S01]  /*6af0*/  @!P3 IMAD.SHL.U32 R9, R207.reuse, 0x2, RZ ;  /* 0x00000002cf09b824 */ /* 0x040fe200078e00ff */
[----:B------:R-:W-:Y:S02]  /*6b00*/  CS2R R26, SRZ ;  /* 0x00000000001a7805 */ /* 0x000fe4000001ff00 */
[----:B------:R-:W-:Y:S01]  /*6b10*/  CS2R R10, SRZ ;  /* 0x00000000000a7805 */ /* 0x000fe2000001ff00 */
[----:B------:R-:W-:Y:S01]  /*6b20*/  @!P2 IMAD.WIDE R6, R204, 0x2, R6 ;  /* 0x00000002cc06a825 */ /* 0x000fe200078e0206 */
[-C--:B------:R-:W-:Y:S02]  /*6b30*/  @!P3 IADD3 R32, P0, R0, R9.reuse, RZ ;  /* 0x000000090020b210 */ /* 0x080fe40007f1e0ff */
[----:B----4-:R-:W-:Y:S02]  /*6b40*/  @!P3 IADD3 R4, P1, R14, R9, RZ ;  /* 0x000000090e04b210 */ /* 0x010fe40007f3e0ff */
[----:B------:R0:W5:Y:S01]  /*6b50*/  @!P2 LD.E.64 R12, desc[UR40][R6.64] ;  /* 0x00000028060ca980 */ /* 0x000162000c101b00 */
[----:B------:R-:W-:Y:S01]  /*6b60*/  @!P3 SHF.L.U64.HI R8, R207, 0x1, R15 ;  /* 0x00000001cf08b819 */ /* 0x000fe2000001020f */
[----:B------:R-:W-:-:S04]  /*6b70*/  IMAD.MOV.U32 R15, RZ, RZ, R5 ;  /* 0x000000ffff0f7224 */ /* 0x000fc800078e0005 */
[--C-:B------:R-:W-:Y:S02]  /*6b80*/  @!P3 IMAD.X R33, R3, 0x1, R8.reuse, P0 ;  /* 0x000000010321b824 */ /* 0x100fe400000e0608 */
[----:B------:R-:W-:Y:S01]  /*6b90*/  @!P3 IMAD.X R5, R5, 0x1, R8, P1 ;  /* 0x000000010505b824 */ /* 0x000fe200008e0608 */
[----:B------:R-:W-:Y:S01]  /*6ba0*/  CS2R R8, SRZ ;  /* 0x0000000000087805 */ /* 0x000fe2000001ff00 */
[----:B------:R-:W-:Y:S01]  /*6bb0*/  @!P2 IMAD.WIDE R14, R204, 0x2, R14 ;  /* 0x00000002cc0ea825 */ /* 0x000fe200078e020e */
[----:B------:R0:W5:Y:S04]  /*6bc0*/  @!P3 LD.E.64 R10, desc[UR40][R32.64] ;  /* 0x00000028200ab980 */ /* 0x000168000c101b00 */
[----:B------:R0:W5:Y:S04]  /*6bd0*/  @!P2 LD.E.64 R26, desc[UR40][R14.64] ;  /* 0x000000280e1aa980 */ /* 0x000168000c101b00 */
[----:B------:R0:W5:Y:S02]  /*6be0*/  @!P3 LD.E.64 R8, desc[UR40][R4.64] ;  /* 0x000000280408b980 */ /* 0x000164000c101b00 */
.L_x_4928:
[----:B------:R-:W-:Y:S05]  /*6bf0*/  BSYNC B1 ;  /* 0x0000000000017941 */ /* 0x000fea0003800000 */
.L_x_4927:
[----:B------:R-:W1:Y:S01]  /*6c00*/  SYNCS.PHASECHK.TRANS64.TRYWAIT P0, [R18+URZ+0x22800], R35 ;  /* 0x02280023120075a7 */ /* 0x000e62000800017f */
[----:B--2---:R-:W-:Y:S01]  /*6c10*/  LOP3.LUT R3, R34, 0x1c0, RZ, 0xc0, !PT ;  /* 0x000001c022037812 */ /* 0x004fe200078ec0ff */
[----:B0----5:R-:W-:Y:S01]  /*6c20*/  IMAD.MOV.U32 R4, RZ, RZ, R26 ;  /* 0x000000ffff047224 */ /* 0x021fe200078e001a */
[----:B------:R-:W-:Y:S01]  /*6c30*/  VIADDMNMX R40, R37, -R210, 0x80, PT ;  /* 0x0000008025287446 */ /* 0x000fe200038009d2 */
[----:B------:R-:W-:Y:S01]  /*6c40*/  IMAD.MOV.U32 R5, RZ, RZ, R9 ;  /* 0x000000ffff057224 */ /* 0x000fe200078e0009 */
[----:B---3--:R-:W-:Y:S01]  /*6c50*/  LOP3.LUT R0, R3, 0x18, R16, 0xf8, !PT ;  /* 0x0000001803007812 */ /* 0x008fe200078ef810 */
[----:B------:R-:W-:Y:S01]  /*6c60*/  IMAD.MOV.U32 R6, RZ, RZ, R12 ;  /* 0x000000ffff067224 */ /* 0x000fe200078e000c */
[----:B------:R-:W-:Y:S01]  /*6c70*/  SHF.R.U32.HI R3, RZ, 0x3, R3 ;  /* 0x00000003ff037819 */ /* 0x000fe20000011603 */
[----:B------:R-:W-:Y:S01]  /*6c80*/  BSSY B1, `(.L_x_4929) ;  /* 0x0000014000017945 */ /* 0x000fe20003800000 */
[----:B------:R-:W-:Y:S01]  /*6c90*/  PRMT R43, R4, 0x7610, R43 ;  /* 0x00007610042b7816 */ /* 0x000fe2000000002b */
[----:B------:R-:W-:Y:S01]  /*6ca0*/  IMAD.MOV.U32 R4, RZ, RZ, R8 ;  /* 0x000000ffff047224 */ /* 0x000fe200078e0008 */
[----:B------:R-:W-:Y:S01]  /*6cb0*/  LOP3.LUT R3, R0, R3, RZ, 0x3c, !PT ;  /* 0x0000000300037212 */ /* 0x000fe200078e3cff */
[----:B------:R-:W-:Y:S01]  /*6cc0*/  IMAD.MOV.U32 R0, RZ, RZ, R27 ;  /* 0x000000ffff007224 */ /* 0x000fe200078e001b */
[----:B------:R-:W-:-:S02]  /*6cd0*/  PRMT R46, R46, 0x5410, R6 ;  /* 0x000054102e2e7816 */ /* 0x000fc40000000006 */
[----:B------:R-:W-:Y:S01]  /*6ce0*/  PRMT R45, R45, 0x5410, R4 ;  /* 0x000054102d2d7816 */ /* 0x000fe20000000004 */
[----:B------:R-:W-:Y:S01]  /*6cf0*/  IMAD R3, R214, 0x200, R3 ;  /* 0x00000200d6037824 */ /* 0x000fe200078e0203 */
[----:B------:R-:W-:Y:S01]  /*6d00*/  PRMT R44, R5, 0x5410, R0 ;  /* 0x00005410052c7816 */ /* 0x000fe20000000000 */
[----:B------:R-:W-:Y:S01]  /*6d10*/  IMAD.MOV.U32 R0, RZ, RZ, R13 ;  /* 0x000000ffff007224 */ /* 0x000fe200078e000d */
[----:B------:R-:W-:Y:S01]  /*6d20*/  LOP3.LUT P2, RZ, R234, 0x4, RZ, 0xc0, !PT ;  /* 0x00000004eaff7812 */ /* 0x000fe2000784c0ff */
[----:B------:R-:W-:Y:S01]  /*6d30*/  IMAD.MOV.U32 R4, RZ, RZ, R10 ;  /* 0x000000ffff047224 */ /* 0x000fe200078e000a */
[----:B------:R-:W-:Y:S01]  /*6d40*/  ISETP.GE.AND P1, PT, R22, R40, PT ;  /* 0x000000281600720c */ /* 0x000fe20003f26270 */
[----:B------:R-:W-:Y:S01]  /*6d50*/  IMAD R3, R3, 0x2, R18 ;  /* 0x0000000203037824 */ /* 0x000fe200078e0212 */
[----:B------:R-:W-:Y:S01]  /*6d60*/  PRMT R45, R0, 0x7610, R45 ;  /* 0x00007610002d7816 */ /* 0x000fe2000000002d */
[----:B------:R-:W-:Y:S01]  /*6d70*/  IMAD.MOV.U32 R5, RZ, RZ, R11 ;  /* 0x000000ffff057224 */ /* 0x000fe200078e000b */
[----:B------:R-:W-:Y:S01]  /*6d80*/  PRMT R46, R4, 0x7610, R46 ;  /* 0x00007610042e7816 */ /* 0x000fe2000000002e */
[----:B------:R-:W-:-:S02]  /*6d90*/  VIADD R4, R3, 0x18400 ;  /* 0x0001840003047836 */ /* 0x000fc40000000000 */
[----:B------:R-:W-:Y:S01]  /*6da0*/  VIADD R0, R3, 0x18440 ;  /* 0x0001844003007836 */ /* 0x000fe20000000000 */
[----:B-1----:R-:W-:Y:S06]  /*6db0*/  @!P0 BRA `(.L_x_4930) ;  /* 0x00000140002c8947 */ /* 0x002fec0003800000 */
.L_x_5179:
[----:B------:R-:W-:Y:S05]  /*6dc0*/  BSYNC B1 ;  /* 0x0000000000017941 */ /* 0x000fea0003800000 */
.L_x_4929:
        /* <DEDUP_REMOVED lines=20> */
[----:B------:R-:W-:Y:S02]  /*6f10*/  PRMT R33, R38, 0x5410, R33 ;  /* 0x0000541026217816 */ /* 0x000fe40000000021 */
[----:B------:R-:W-:Y:S02]  /*6f20*/  LOP3.LUT R31, R31, 0xffff0000, RZ, 0xc0, !PT ;  /* 0xffff00001f1f7812 */ /* 0x000fe400078ec0ff */
        /* <DEDUP_REMOVED lines=33> */
.L_x_4934:
[----:B------:R-:W-:Y:S05]  /*7140*/  BSYNC B2 ;  /* 0x0000000000027941 */ /* 0x000fea0003800000 */
.L_x_4933:
        /* <DEDUP_REMOVED lines=47> */
.L_x_4932:
[----:B------:R-:W-:Y:S05]  /*7440*/  BSYNC B1 ;  /* 0x0000000000017941 */ /* 0x000fea0003800000 */
.L_x_4931:
        /* <DEDUP_REMOVED lines=53> */
.L_x_4937:
[----:B------:R-:W-:Y:S05]  /*77a0*/  BSYNC B1 ;  /* 0x0000000000017941 */ /* 0x000fea0003800000 */
.L_x_4936:
[----:B------:R-:W-:Y:S05]  /*77b0*/  @P1 BRA `(.L_x_4935) ;  /* 0x0000001400e81947 */ /* 0x000fea0003800000 */
[----:B-1----:R-:W1:Y:S01]  /*77c0*/  LDS.128 R4, [R0+0x2000] ;  /* 0x0020000000047984 */ /* 0x002e620000000c00 */
[----:B------:R-:W-:Y:S02]  /*77d0*/  SHF.R.U32.HI R15, RZ, 0x10, R9 ;  /* 0x00000010ff0f7819 */ /* 0x000fe40000011609 */
[----:B------:R-:W-:Y:S02]  /*77e0*/  SHF.R.U32.HI R12, RZ, 0x10, R11 ;  /* 0x00000010ff0c7819 */ /* 0x000fe4000001160b */
[----:B------:R-:W-:Y:S02]  /*77f0*/  PRMT R15, R44, 0x5410, R15 ;  /* 0x000054102c0f7816 */ /* 0x000fe4000000000f */
[----:B------:R-:W-:Y:S02]  /*7800*/  PRMT R12, R47, 0x5432, R12 ;  /* 0x000054322f0c7816 */ /* 0x000fe4000000000c */
[----:B----4-:R-:W-:Y:S01]  /*7810*/  SHF.R.U64 R14, R8, 0x10, R9 ;  /* 0x00000010080e7819 */ /* 0x010fe20000001209 */
[C---:B------:R-:W-:Y:S01]  /*7820*/  IMAD.U32 R20, R15.reuse, 0x10000, RZ ;  /* 0x000100000f147824 */ /* 0x040fe200078e00ff */
[----:B------:R-:W-:Y:S01]  /*7830*/  SHF.R.U64 R3, R10, 0x10, R11 ;  /* 0x000000100a037819 */ /* 0x000fe2000000120b */
[----:B------:R-:W-:Y:S01]  /*7840*/  IMAD.U32 R13, R12, 0x10000, RZ ;  /* 0x000100000c0d7824 */ /* 0x000fe200078e00ff */
[----:B------:R-:W-:-:S02]  /*7850*/  LOP3.LUT R15, R15, 0xffff0000, RZ, 0xc0, !PT ;  /* 0xffff00000f0f7812 */ /* 0x000fc400078ec0ff */
[----:B------:R-:W-:Y:S02]  /*7860*/  LOP3.LUT R12, R12, 0xffff0000, RZ, 0xc0, !PT ;  /* 0xffff00000c0c7812 */ /* 0x000fe400078ec0ff */
[----:B------:R-:W-:Y:S02]  /*7870*/  PRMT R11, R46, 0x5410, R3 ;  /* 0x000054102e0b7816 */ /* 0x000fe40000000003 */
[----:B------:R-:W-:Y:S02]  /*7880*/  PRMT R14, R45, 0x5432, R14 ;  /* 0x000054322d0e7816 */ /* 0x000fe4000000000e */
[C---:B-1----:R-:W-:Y:S01]  /*7890*/  LOP3.LUT R9, R6.reuse, 0xffff0000, RZ, 0xc0, !PT ;  /* 0xffff000006097812 */ /* 0x042fe200078ec0ff */
[C---:B------:R-:W-:Y:S01]  /*78a0*/  IMAD.U32 R10, R7.reuse, 0x10000, RZ ;  /* 0x00010000070a7824 */ /* 0x040fe200078e00ff */
[----:B------:R-:W-:Y:S01]  /*78b0*/  LOP3.LUT R7, R7, 0xffff0000, RZ, 0xc0, !PT ;  /* 0xffff000007077812 */ /* 0x000fe200078ec0ff */
[----:B------:R-:W-:Y:S02]  /*78c0*/  IMAD.U32 R8, R6, 0x10000, RZ ;  /* 0x0001000006087824 */ /* 0x000fe400078e00ff */
[C---:B------:R-:W-:Y:S01]  /*78d0*/  FMUL.FTZ R21, R9.reuse, R20 ;  /* 0x0000001409157220 */ /* 0x040fe20000410000 */
[----:B------:R-:W-:Y:S01]  /*78e0*/  FMUL.FTZ R9, R9, R13 ;  /* 0x0000000d09097220 */ /* 0x000fe20000410000 */
[----:B------:R-:W-:Y:S01]  /*78f0*/  FMUL.FTZ R25, R7, R15 ;  /* 0x0000000f07197220 */ /* 0x000fe20000410000 */
[----:B------:R-:W-:-:S02]  /*7900*/  IMAD.U32 R3, R4, 0x10000, RZ ;  /* 0x0001000004037824 */ /* 0x000fc400078e00ff */
[C---:B------:R-:W-:Y:S01]  /*7910*/  FFMA.FTZ R21, R8.reuse, R13, -R21 ;  /* 0x0000000d08157223 */ /* 0x040fe20000010815 */
[----:B------:R-:W-:Y:S01]  /*7920*/  FFMA.FTZ R20, R8, R20, R9 ;  /* 0x0000001408147223 */ /* 0x000fe20000010009 */
[-C--:B------:R-:W-:Y:S01]  /*7930*/  FMUL.FTZ R9, R7, R12.reuse ;  /* 0x0000000c07097220 */ /* 0x080fe20000410000 */
[C---:B------:R-:W-:Y:S01]  /*7940*/  IMAD.U32 R6, R5.reuse, 0x10000, RZ ;  /* 0x0001000005067824 */ /* 0x040fe200078e00ff */
[----:B------:R-:W-:Y:S01]  /*7950*/  LOP3.LUT R4, R4, 0xffff0000, RZ, 0xc0, !PT ;  /* 0xffff000004047812 */ /* 0x000fe200078ec0ff */
[C---:B------:R-:W-:Y:S01]  /*7960*/  IMAD.U32 R8, R14.reuse, 0x10000, RZ ;  /* 0x000100000e087824 */ /* 0x040fe200078e00ff */
        /* <DEDUP_REMOVED lines=20> */
.L_x_4922:
[----:B------:R-:W0:Y:S01]  /*7ab0*/  LDC R8, c[0x0][0x448] ;  /* 0x00011200ff087b82 */ /* 0x000e220000000800 */
[----:B------:R-:W-:Y:S01]  /*7ac0*/  IMAD R3, R237, 0x40, R34 ;  /* 0x00000040ed037824 */ /* 0x000fe200078e0222 */
[----:B------:R-:W-:Y:S01]  /*7ad0*/  ULDC.64 UR4, c[0x0][0x3f8] ;  /* 0x0000fe0000047ab9 */ /* 0x000fe20000000a00 */
[----:B------:R-:W-:Y:S01]  /*7ae0*/  ULDC.64 UR6, c[0x0][0x408] ;  /* 0x0001020000067ab9 */ /* 0x000fe20000000a00 */
[----:B------:R-:W-:Y:S02]  /*7af0*/  IMAD.MOV.U32 R20, RZ, RZ, R24 ;  /* 0x000000ffff147224 */ /* 0x000fe400078e0018 */
[----:B------:R-:W-:Y:S02]  /*7b00*/  IMAD.MOV.U32 R21, RZ, RZ, R27 ;  /* 0x000000ffff157224 */ /* 0x000fe400078e001b */
[----:B------:R-:W-:Y:S01]  /*7b10*/  IMAD.MOV.U32 R4, RZ, RZ, R38 ;  /* 0x000000ffff047224 */ /* 0x000fe200078e0026 */
        /* <DEDUP_REMOVED lines=66> */
[----:B------:R-:W-:Y:S02]  /*7f40*/  IMAD.MOV.U32 R13, RZ, RZ, R4 ;  /* 0x000000ffff0d7224 */ /* 0x000fe400078e0004 */
[----:B------:R-:W-:Y:S01]  /*7f50*/  IMAD.MOV.U32 R15, RZ, RZ, R5 ;  /* 0x000000ffff0f7224 */ /* 0x000fe200078e0005 */
[----:B------:R-:W-:-:S02]  /*7f60*/  PRMT R21, R11, 0x5410, R12 ;  /* 0x000054100b157816 */ /* 0x000fc4000000000c */
[----:B------:R-:W-:Y:S02]  /*7f70*/  PRMT R9, R9, 0x5410, R13 ;  /* 0x0000541009097816 */ /* 0x000fe4000000000d */
[----:B012---:R-:W-:-:S07]  /*7f80*/  PRMT R42, R15, 0x7610, R42 ;  /* 0x000076100f2a7816 */ /* 0x007fce000000002a */
.L_x_5189:
        /* <DEDUP_REMOVED lines=23> */
.L_x_4940:
[----:B------:R-:W-:Y:S05]  /*8100*/  BSYNC B1 ;  /* 0x0000000000017941 */ /* 0x000fea0003800000 */
.L_x_4939:
        /* <DEDUP_REMOVED lines=20> */
.L_x_5190:
[----:B------:R-:W-:Y:S05]  /*8250*/  BSYNC B1 ;  /* 0x0000000000017941 */ /* 0x000fea0003800000 */
.L_x_4941:
[----:B------:R-:W-:Y:S04]  /*8260*/  BSSY B1, `(.L_x_4943) ;  /* 0x000006a000017945 */ /* 0x000fe80003800000 */
[----:B------:R-:W-:Y:S05]  /*8270*/  @P2 BRA `(.L_x_4944) ;  /* 0x0000000400a02947 */ /* 0x000fea0003800000 */
[----:B------:R-:W-:Y:S01]  /*8280*/  IMAD.SHL.U32 R0, R234, 0x40, RZ ;  /* 0x00000040ea007824 */ /* 0x000fe200078e00ff */
[----:B------:R-:W-:Y:S01]  /*8290*/  SHF.R.U64 R20, R40, 0x10, R41 ;  /* 0x0000001028147819 */ /* 0x000fe20000001229 */
[----:B------:R-:W-:Y:S01]  /*82a0*/  IMAD.IADD R8, R16, 0x1, R37 ;  /* 0x0000000110087824 */ /* 0x000fe200078e0225 */
[----:B------:R-:W-:Y:S02]  /*82b0*/  SHF.R.U32.HI R40, RZ, 0x10, R41 ;  /* 0x00000010ff287819 */ /* 0x000fe40000011629 */
[----:B-1----:R-:W-:Y:S02]  /*82c0*/  LOP3.LUT R11, R0, 0x1c0, RZ, 0xc0, !PT ;  /* 0x000001c0000b7812 */ /* 0x002fe400078ec0ff */
[----:B------:R-:W-:Y:S02]  /*82d0*/  SHF.R.U64 R41, R6, 0x10, R7 ;  /* 0x0000001006297819 */ /* 0x000fe40000001207 */
[----:B------:R-:W-:Y:S02]  /*82e0*/  SHF.R.U32.HI R13, RZ, 0x3, R11 ;  /* 0x00000003ff0d7819 */ /* 0x000fe4000001160b */
[----:B------:R-:W-:-:S02]  /*82f0*/  LOP3.LUT R8, R11, 0x38, R8, 0xf8, !PT ;  /* 0x000000380b087812 */ /* 0x000fc400078ef808 */
[----:B------:R-:W-:Y:S02]  /*8300*/  LOP3.LUT R0, R11, 0x38, R16, 0xf8, !PT ;  /* 0x000000380b007812 */ /* 0x000fe400078ef810 */
[-C--:B------:R-:W-:Y:S02]  /*8310*/  LOP3.LUT R11, R8, R13.reuse, RZ, 0x3c, !PT ;  /* 0x0000000d080b7212 */ /* 0x080fe400078e3cff */
[----:B------:R-:W-:Y:S02]  /*8320*/  LOP3.LUT R3, R0, R13, RZ, 0x3c, !PT ;  /* 0x0000000d00037212 */ /* 0x000fe400078e3cff */
[----:B------:R-:W-:Y:S01]  /*8330*/  SHF.R.U64 R0, R38, 0x10, R39 ;  /* 0x0000001026007819 */ /* 0x000fe20000001227 */
[----:B------:R-:W-:Y:S01]  /*8340*/  IMAD R11, R214, 0x200, R11 ;  /* 0x00000200d60b7824 */ /* 0x000fe200078e020b */
[----:B------:R-:W-:Y:S01]  /*8350*/  SHF.R.U64 R44, R4, 0x10, R5 ;  /* 0x00000010042c7819 */ /* 0x000fe20000001205 */
[----:B------:R-:W-:Y:S01]  /*8360*/  IMAD R3, R214, 0x200, R3 ;  /* 0x00000200d6037824 */ /* 0x000fe200078e0203 */
[----:B------:R-:W-:Y:S01]  /*8370*/  PRMT R41, R21, 0x5410, R41 ;  /* 0x0000541015297816 */ /* 0x000fe20000000029 */
[--C-:B------:R-:W-:Y:S01]  /*8380*/  IMAD R49, R11, 0x2, R18.reuse ;  /* 0x000000020b317824 */ /* 0x100fe200078e0212 */
[----:B------:R-:W-:Y:S01]  /*8390*/  SHF.R.U32.HI R43, RZ, 0x10, R7 ;  /* 0x00000010ff2b7819 */ /* 0x000fe20000011607 */
        /* <DEDUP_REMOVED lines=8> */
[----:B------:R-:W-:Y:S02]  /*8420*/  SHF.R.U32.HI R45, RZ, 0x10, R5 ;  /* 0x00000010ff2d7819 */ /* 0x000fe40000011605 */
[----:B------:R-:W-:-:S02]  /*8430*/  PRMT R40, R10, 0x5410, R3 ;  /* 0x000054100a287816 */ /* 0x000fc40000000003 */
[----:B------:R-:W-:Y:S01]  /*8440*/  PRMT R43, R21, 0x5432, R43 ;  /* 0x00005432152b7816 */ /* 0x000fe2000000002b */
[----:B------:R-:W-:Y:S01]  /*8450*/  IMAD.U32 R21, R20, 0x10000, RZ ;  /* 0x0001000014157824 */ /* 0x000fe200078e00ff */
[----:B------:R-:W-:Y:S02]  /*8460*/  PRMT R45, R42, 0x5410, R45 ;  /* 0x000054102a2d7816 */ /* 0x000fe4000000002d */
[----:B------:R-:W-:Y:S02]  /*8470*/  LOP3.LUT R42, R41, 0xffff0000, RZ, 0xc0, !PT ;  /* 0xffff0000292a7812 */ /* 0x000fe400078ec0ff */
[----:B------:R-:W-:Y:S01]  /*8480*/  LOP3.LUT R20, R20, 0xffff0000, RZ, 0xc0, !PT ;  /* 0xffff000014147812 */ /* 0x000fe200078ec0ff */
[C---:B-1----:R-:W-:Y:S01]  /*8490*/  IMAD.U32 R8, R32.reuse, 0x10000, RZ ;  /* 0x0001000020087824 */ /* 0x042fe200078e00ff */
[----:B------:R-:W-:Y:S01]  /*84a0*/  LOP3.LUT R9, R32, 0xffff0000, RZ, 0xc0, !PT ;  /* 0xffff000020097812 */ /* 0x000fe200078ec0ff */
[C---:B------:R-:W-:Y:S01]  /*84b0*/  IMAD.U32 R10, R33.reuse, 0x10000, RZ ;  /* 0x00010000210a7824 */ /* 0x040fe200078e00ff */
[----:B------:R-:W-:Y:S01]  /*84c0*/  LOP3.LUT R32, R33, 0xffff0000, RZ, 0xc0, !PT ;  /* 0xffff000021207812 */ /* 0x000fe200078ec0ff */
[----:B------:R-:W-:Y:S01]  /*84d0*/  IMAD.U32 R33, R41, 0x10000, RZ ;  /* 0x0001000029217824 */ /* 0x000fe200078e00ff */
[C---:B0-----:R-:W-:Y:S01]  /*84e0*/  LOP3.LUT R3, R12.reuse, 0xffff0000, RZ, 0xc0, !PT ;  /* 0xffff00000c037812 */ /* 0x041fe200078ec0ff */
[----:B------:R-:W-:Y:S01]  /*84f0*/  IMAD.U32 R0, R12, 0x10000, RZ ;  /* 0x000100000c007824 */ /* 0x000fe200078e00ff */
[C---:B------:R-:W-:Y:S01]  /*8500*/  LOP3.LUT R12, R13.reuse, 0xffff0000, RZ, 0xc0, !PT ;  /* 0xffff00000d0c7812 */ /* 0x040fe200078ec0ff */
[----:B------:R-:W-:Y:S01]  /*8510*/  FMUL.FTZ R47, R8, R33 ;  /* 0x00000021082f7220 */ /* 0x000fe20000410000 */
[----:B------:R-:W-:Y:S01]  /*8520*/  IMAD.U32 R4, R13, 0x10000, RZ ;  /* 0x000100000d047824 */ /* 0x000fe200078e00ff */
[C---:B------:R-:W-:Y:S01]  /*8530*/  LOP3.LUT R6, R14.reuse, 0xffff0000, RZ, 0xc0, !PT ;  /* 0xffff00000e067812 */ /* 0x040fe200078ec0ff */
[----:B------:R-:W-:Y:S01]  /*8540*/  IMAD.U32 R5, R14, 0x10000, RZ ;  /* 0x000100000e057824 */ /* 0x000fe200078e00ff */
[C---:B------:R-:W-:Y:S01]  /*8550*/  LOP3.LUT R14, R15.reuse, 0xffff0000, RZ, 0xc0, !PT ;  /* 0xffff00000f0e7812 */ /* 0x040fe200078ec0ff */
[----:B------:R-:W-:Y:S01]  /*8560*/  IMAD.U32 R7, R15, 0x10000, RZ ;  /* 0x000100000f077824 */ /* 0x000fe200078e00ff */
[C---:B------:R-:W-:Y:S01]  /*8570*/  LOP3.LUT R13, R34.reuse, 0xffff0000, RZ, 0xc0, !PT ;  /* 0xffff0000220d7812 */ /* 0x040fe200078ec0ff */
[----:B------:R-:W-:-:S02]  /*8580*/  IMAD.U32 R11, R34, 0x10000, RZ ;  /* 0x00010000220b7824 */ /* 0x000fc400078e00ff */
[-C--:B------:R-:W-:Y:S01]  /*8590*/  FMUL.FTZ R41, R8, R21.reuse ;  /* 0x0000001508297220 */ /* 0x080fe20000410000 */
[C---:B------:R-:W-:Y:S01]  /*85a0*/  IMAD.U32 R15, R35.reuse, 0x10000, RZ ;  /* 0x00010000230f7824 */ /* 0x040fe200078e00ff */
[----:B------:R-:W-:Y:S01]  /*85b0*/  LOP3.LUT R34, R35, 0xffff0000, RZ, 0xc0, !PT ;  /* 0xffff000023227812 */ /* 0x000fe200078ec0ff */
[----:B------:R-:W-:Y:S01]  /*85c0*/  FFMA.FTZ R47, R0, R21, -R47 ;  /* 0x00000015002f7223 */ /* 0x000fe2000001082f */
[----:B------:R-:W-:Y:S02]  /*85d0*/  IMAD.U32 R35, R43, 0x10000, RZ ;  /* 0x000100002b237824 */ /* 0x000fe400078e00ff */
[C---:B------:R-:W-:Y:S01]  /*85e0*/  FMUL.FTZ R8, R9.reuse, R42 ;  /* 0x0000002a09087220 */ /* 0x040fe20000410000 */
[----:B------:R-:W-:Y:S02]  /*85f0*/  IMAD.U32 R21, R38, 0x10000, RZ ;  /* 0x0001000026157824 */ /* 0x000fe400078e00ff */
[----:B------:R-:W-:Y:S01]  /*8600*/  FFMA.FTZ R41, R0, R33, R41 ;  /* 0x0000002100297223 */ /* 0x000fe20000010029 */
[-C--:B------:R-:W-:Y:S01]  /*8610*/  FMUL.FTZ R0, R9, R20.reuse ;  /* 0x0000001409007220 */ /* 0x080fe20000410000 */
[----:B------:R-:W-:Y:S01]  /*8620*/  FFMA.FTZ R20, R3, R20, -R8 ;  /* 0x0000001403147223 */ /* 0x000fe20000010808 */
[C---:B------:R-:W-:Y:S01]  /*8630*/  FMUL.FTZ R9, R10.reuse, R35 ;  /* 0x000000230a097220 */ /* 0x040fe20000410000 */
[----:B------:R-:W-:Y:S01]  /*8640*/  LOP3.LUT R43, R43, 0xffff0000, RZ, 0xc0, !PT ;  /* 0xffff00002b2b7812 */ /* 0x000fe200078ec0ff */
[----:B------:R-:W-:Y:S01]  /*8650*/  FMUL.FTZ R10, R10, R21 ;  /* 0x000000150a0a7220 */ /* 0x000fe20000410000 */
[----:B------:R-:W-:-:S02]  /*8660*/  IMAD.U32 R8, R44, 0x10000, RZ ;  /* 0x000100002c087824 */ /* 0x000fc400078e00ff */
[----:B------:R-:W-:Y:S01]  /*8670*/  FFMA.FTZ R42, R3, R42, R0 ;  /* 0x0000002a032a7223 */ /* 0x000fe20000010000 */
[----:B------:R-:W-:Y:S01]  /*8680*/  LOP3.LUT R3, R38, 0xffff0000, RZ, 0xc0, !PT ;  /* 0xffff000026037812 */ /* 0x000fe200078ec0ff */
[C---:B------:R-:W-:Y:S01]  /*8690*/  FFMA.FTZ R9, R4.reuse, R21, -R9 ;  /* 0x0000001504097223 */ /* 0x040fe20000010809 */
[----:B------:R-:W-:Y:S01]  /*86a0*/  FFMA.FTZ R35, R4, R35, R10 ;  /* 0x0000002304237223 */ /* 0x000fe2000001000a */
[----:B------:R-:W-:Y:S02]  /*86b0*/  IMAD.U32 R0, R39, 0x10000, RZ ;  /* 0x0001000027007824 */ /* 0x000fe400078e00ff */
[----:B------:R-:W-:Y:S01]  /*86c0*/  FMUL.FTZ R38, R11, R8 ;  /* 0x000000080b267220 */ /* 0x000fe20000410000 */
[C---:B------:R-:W-:Y:S01]  /*86d0*/  FMUL.FTZ R21, R32.reuse, R43 ;  /* 0x0000002b20157220 */ /* 0x040fe20000410000 */
[----:B------:R-:W-:Y:S02]  /*86e0*/  IMAD.U32 R10, R45, 0x10000, RZ ;  /* 0x000100002d0a7824 */ /* 0x000fe400078e00ff */
[----:B------:R-:W-:Y:S01]  /*86f0*/  FMUL.FTZ R33, R32, R3 ;  /* 0x0000000320217220 */ /* 0x000fe20000410000 */
[----:B------:R-:W-:-:S02]  /*8700*/  IMAD.U32 R4, R40, 0x10000, RZ ;  /* 0x0001000028047824 */ /* 0x000fc400078e00ff */
[-C--:B------:R-:W-:Y:S01]  /*8710*/  FMUL.FTZ R11, R11, R0.reuse ;  /* 0x000000000b0b7220 */ /* 0x080fe20000410000 */
[----:B------:R-:W-:Y:S01]  /*8720*/  FFMA.FTZ R38, R5, R0, -R38 ;  /* 0x0000000005267223 */ /* 0x000fe20000010826 */
[----:B------:R-:W-:Y:S01]  /*8730*/  LOP3.LUT R44, R44, 0xffff0000, RZ, 0xc0, !PT ;  /* 0xffff00002c2c7812 */ /* 0x000fe200078ec0ff */
[----:B------:R-:W-:Y:S01]  /*8740*/  FFMA.FTZ R32, R12, R3, -R21 ;  /* 0x000000030c207223 */ /* 0x000fe20000010815 */
[C---:B------:R-:W-:Y:S01]  /*8750*/  FMUL.FTZ R46, R15.reuse, R10 ;  /* 0x0000000a0f2e7220 */ /* 0x040fe20000410000 */
[----:B------:R-:W-:Y:S01]  /*8760*/  FMUL.FTZ R0, R15, R4 ;  /* 0x000000040f007220 */ /* 0x000fe20000410000 */
[----:B------:R-:W-:Y:S01]  /*8770*/  LOP3.LUT R39, R39, 0xffff0000, RZ, 0xc0, !PT ;  /* 0xffff000027277812 */ /* 0x000fe200078ec0ff */
[----:B------:R-:W-:Y:S01]  /*8780*/  FFMA.FTZ R11, R5, R8, R11 ;  /* 0x00000008050b7223 */ /* 0x000fe2000001000b */
[----:B------:R-:W-:Y:S01]  /*8790*/  LOP3.LUT R45, R45, 0xffff0000, RZ, 0xc0, !PT ;  /* 0xffff00002d2d7812 */ /* 0x000fe200078ec0ff */
[C---:B------:R-:W-:Y:S01]  /*87a0*/  FFMA.FTZ R46, R7.reuse, R4, -R46 ;  /* 0x00000004072e7223 */ /* 0x040fe2000001082e */
[----:B------:R-:W-:Y:S01]  /*87b0*/  LOP3.LUT R3, R40, 0xffff0000, RZ, 0xc0, !PT ;  /* 0xffff000028037812 */ /* 0x000fe200078ec0ff */
[----:B------:R-:W-:Y:S01]  /*87c0*/  FFMA.FTZ R0, R7, R10, R0 ;  /* 0x0000000a07007223 */ /* 0x000fe20000010000 */
[CC--:B------:R-:W-:Y:S01]  /*87d0*/  FMUL.FTZ R5, R13.reuse, R44.reuse ;  /* 0x0000002c0d057220 */ /* 0x0c0fe20000410000 */
[----:B------:R-:W-:Y:S01]  /*87e0*/  FMUL.FTZ R13, R13, R39 ;  /* 0x000000270d0d7220 */ /* 0x000fe20000410000 */
[C---:B------:R-:W-:Y:S01]  /*87f0*/  FMUL.FTZ R7, R34.reuse, R45 ;  /* 0x0000002d22077220 */ /* 0x040fe20000410000 */
[----:B------:R-:W-:Y:S01]  /*8800*/  FMUL.FTZ R34, R34, R3 ;  /* 0x0000000322227220 */ /* 0x000fe20000410000 */
        /* <DEDUP_REMOVED lines=15> */
.L_x_4944:
[----:B------:R-:W-:Y:S05]  /*8900*/  BSYNC B1 ;  /* 0x0000000000017941 */ /* 0x000fea0003800000 */
.L_x_4943:
        /* <DEDUP_REMOVED lines=12> */
[--C-:B------:R-:W-:Y:S02]  /*89d0*/  SHF.R.U64 R30, R24, 0x10, R25.reuse ;  /* 0x00000010181e7819 */ /* 0x100fe40000001219 */
[----:B------:R-:W-:Y:S02]  /*89e0*/  SHF.R.U32.HI R32, RZ, 0x10, R25 ;  /* 0x00000010ff207819 */ /* 0x000fe40000011619 */
[----:B------:R-:W-:Y:S02]  /*89f0*/  PRMT R30, R50, 0x5432, R30 ;  /* 0x00005432321e7816 */ /* 0x000fe4000000001e */
[----:B------:R-:W-:-:S02]  /*8a00*/  SHF.R.U32.HI R0, RZ, 0x10, R29 ;  /* 0x00000010ff007819 */ /* 0x000fc4000001161d */
[----:B------:R-:W-:Y:S02]  /*8a10*/  PRMT R25, R53, 0x5432, R12 ;  /* 0x0000543235197816 */ /* 0x000fe4000000000c */
[----:B------:R-:W-:Y:S01]  /*8a20*/  SHF.R.U32.HI R29, RZ, 0x10, R31 ;  /* 0x00000010ff1d7819 */ /* 0x000fe2000001161f */
[----:B------:R-:W-:Y:S01]  /*8a30*/  IMAD.U32 R31, R30, 0x10000, RZ ;  /* 0x000100001e1f7824 */ /* 0x000fe200078e00ff */
[----:B------:R-:W-:Y:S02]  /*8a40*/  PRMT R32, R51, 0x5432, R32 ;  /* 0x0000543233207816 */ /* 0x000fe40000000020 */
[--C-:B------:R-:W-:Y:S02]  /*8a50*/  SHF.R.U32.HI R35, RZ, 0x10, R27.reuse ;  /* 0x00000010ff237819 */ /* 0x100fe4000001161b */
[----:B------:R-:W-:Y:S01]  /*8a60*/  SHF.R.U64 R34, R26, 0x10, R27 ;  /* 0x000000101a227819 */ /* 0x000fe2000000121b */
[----:B------:R-:W-:Y:S01]  /*8a70*/  IMAD.U32 R26, R25, 0x10000, RZ ;  /* 0x00010000191a7824 */ /* 0x000fe200078e00ff */
[----:B------:R-:W-:Y:S01]  /*8a80*/  PRMT R27, R54, 0x5432, R0 ;  /* 0x00005432361b7816 */ /* 0x000fe20000000000 */
[----:B------:R-:W-:Y:S01]  /*8a90*/  IMAD.U32 R33, R32, 0x10000, RZ ;  /* 0x0001000020217824 */ /* 0x000fe200078e00ff */
[----:B------:R-:W-:-:S02]  /*8aa0*/  PRMT R35, R50, 0x5410, R35 ;  /* 0x0000541032237816 */ /* 0x000fc40000000023 */
        /* <DEDUP_REMOVED lines=14> */
[----:B------:R-:W-:Y:S01]  /*8b90*/  IMAD.U32 R21, R10, 0x10000, RZ ;  /* 0x000100000a157824 */ /* 0x000fe200078e00ff */
[----:B------:R-:W-:-:S03]  /*8ba0*/  PRMT R28, R13, 0x5432, R28 ;  /* 0x000054320d1c7816 */ /* 0x000fc6000000001c */
        /* <DEDUP_REMOVED lines=59> */
.L_x_4935:
[----:B------:R-:W-:Y:S05]  /*8f60*/  BSYNC B0 ;  /* 0x0000000000007941 */ /* 0x000fea0003800000 */
.L_x_4921:
        /* <DEDUP_REMOVED lines=8> */
.L_x_4918:
        /* <DEDUP_REMOVED lines=8> */
.L_x_4945:
[----:B------:R-:W-:Y:S01]  /*9070*/  IMAD R21, R19, 0x8, R18 ;  /* 0x0000000813157824 */ /* 0x000fe200078e0212 */
[----:B------:R-:W-:-:S04]  /*9080*/  SHF.L.U32 R72, R23, 0x1f, RZ ;  /* 0x0000001f17487819 */ /* 0x000fc800000006ff */
[----:B------:R2:W0:Y:S01]  /*9090*/  SYNCS.PHASECHK.TRANS64.TRYWAIT P2, [R21+URZ+0x22830], R72 ;  /* 0x02283048150075a7 */ /* 0x000422000804017f */
[----:B------:R-:W-:Y:S05]  /*90a0*/  @!P0 BRA `(.L_x_4946) ;  /* 0x0000000000048947 */ /* 0x000fea0003800000 */
[----:B------:R-:W-:Y:S01]  /*90b0*/  BPT.TRAP 0x1 ;  /* 0x000000040000795c */ /* 0x000fe20000300000 */
.L_x_4946:
[----:B0--3--:R-:W0:Y:S01]  /*90c0*/  S2R R3, SR_TID.X ;  /* 0x0000000000037919 */ /* 0x009e220000002100 */
[----:B------:R-:W-:-:S05]  /*90d0*/  VIADD R0, R18, 0x1c400 ;  /* 0x0001c40012007836 */ /* 0x000fca0000000000 */
[----:B------:R-:W-:-:S04]  /*90e0*/  SHF.R.U32.HI R0, RZ, 0x4, R0 ;  /* 0x00000004ff007819 */ /* 0x000fc80000011600 */
[----:B------:R-:W-:Y:S02]  /*90f0*/  LOP3.LUT R0, R0, 0x3fff, RZ, 0xc0, !PT ;  /* 0x00003fff00007812 */ /* 0x000fe400078ec0ff */
[----:B0-----:R-:W-:-:S04]  /*9100*/  LOP3.LUT R3, R3, 0x7f, RZ, 0xc0, !PT ;  /* 0x0000007f03037812 */ /* 0x001fc800078ec0ff */
[----:B------:R-:W-:Y:S01]  /*9110*/  ISETP.NE.AND P1, PT, R3, RZ, PT ;  /* 0x000000ff0300720c */ /* 0x000fe20003f25270 */
[----:B------:R-:W-:-:S12]  /*9120*/  @P2 BRA `(.L_x_4947) ;  /* 0x0000000000082947 */ /* 0x000fd80003800000 */
[----:B------:R-:W0:Y:S02]  /*9130*/  SYNCS.PHASECHK.TRANS64.TRYWAIT P2, [R21+URZ+0x22830], R72 ;  /* 0x02283048150075a7 */ /* 0x000e24000804017f */
[----:B0-----:R-:W-:Y:S05]  /*9140*/  @!P2 BRA `(.L_x_4948) ;  /* 0x0000012000d8a947 */ /* 0x001fea0003800000 */
.L_x_4947:
[----:B------:R-:W-:Y:S05]  /*9150*/  WARPSYNC.ALL ;  /* 0x0000000000007948 */ /* 0x000fea0003800000 */
[----:B------:R-:W-:-:S05]  /*9160*/  LOP3.LUT R20, R0, 0x10000, RZ, 0xfc, !PT ;  /* 0x0001000000147812 */ /* 0x000fca00078efcff */
[----:B------:R-:W-:Y:S01]  /*9170*/  IMAD R4, R19, 0x300, R20 ;  /* 0x0000030013047824 */ /* 0x000fe200078e0214 */
[----:B------:R-:W-:Y:S01]  /*9180*/  LOP3.LUT R6, R36, 0x10000, RZ, 0xfc, !PT ;  /* 0x0001000024067812 */ /* 0x000fe200078efcff */
[----:B------:R-:W-:Y:S01]  /*9190*/  IMAD.MOV.U32 R5, RZ, RZ, 0x40000040 ;  /* 0x40000040ff057424 */ /* 0x000fe200078e00ff */
[----:B------:R-:W3:Y:S01]  /*91a0*/  LDL.LU R3, [R1+0x4] ;  /* 0x0000040001037983 */ /* 0x000ee20000300800 */
[----:B------:R-:W-:Y:S01]  /*91b0*/  IMAD.MOV.U32 R7, RZ, RZ, 0x40000040 ;  /* 0x40000040ff077424 */ /* 0x000fe200078e00ff */
[C---:B------:R-:W-:Y:S01]  /*91c0*/  R2UR UR6, R4.reuse ;  /* 0x00000000040672ca */ /* 0x040fe200000e0000 */
[----:B-----5:R-:W-:Y:S01]  /*91d0*/  WARPGROUP.ARRIVE ;  /* 0x00000000000079c5 */ /* 0x020fe20000000000 */
[----:B------:R-:W-:Y:S01]  /*91e0*/  R2UR UR7, R5 ;  /* 0x00000000050772ca */ /* 0x000fe200000e0000 */
[----:B------:R-:W-:Y:S01]  /*91f0*/  VIADD R8, R4, 0x2 ;  /* 0x0000000204087836 */ /* 0x000fe20000000000 */
[C---:B------:R-:W-:Y:S01]  /*9200*/  R2UR UR4, R6.reuse ;  /* 0x00000000060472ca */ /* 0x040fe200000e0000 */
[C---:B----4-:R-:W-:Y:S01]  /*9210*/  VIADD R14, R6.reuse, 0x2 ;  /* 0x00000002060e7836 */ /* 0x050fe20000000000 */
[----:B------:R-:W-:Y:S01]  /*9220*/  R2UR UR5, R7 ;  /* 0x00000000070572ca */ /* 0x000fe200000e0000 */
[----:B------:R-:W-:Y:S01]  /*9230*/  IMAD.MOV.U32 R9, RZ, RZ, 0x40000040 ;  /* 0x40000040ff097424 */ /* 0x000fe200078e00ff */
[----:B------:R-:W4:Y:S01]  /*9240*/  LDC R0, c[0x0][0x448] ;  /* 0x00011200ff007b82 */ /* 0x000f220000000800 */
[----:B------:R-:W-:Y:S01]  /*9250*/  IMAD.MOV.U32 R15, RZ, RZ, 0x40000040 ;  /* 0x40000040ff0f7424 */ /* 0x000fe200078e00ff */
[----:B------:R-:W0:Y:S01]  /*9260*/  S2R R74, SR_TID.X ;  /* 0x00000000004a7919 */ /* 0x000e220000002100 */
[----:B------:R-:W-:-:S02]  /*9270*/  VIADD R12, R6, 0x4 ;  /* 0x00000004060c7836 */ /* 0x000fc40000000000 */
[----:B------:R-:W-:Y:S02]  /*9280*/  IMAD.MOV.U32 R13, RZ, RZ, 0x40000040 ;  /* 0x40000040ff0d7424 */ /* 0x000fe400078e00ff */
[----:B------:R-:W-:Y:S02]  /*9290*/  VIADD R10, R6, 0x6 ;  /* 0x00000006060a7836 */ /* 0x000fe40000000000 */
[----:B------:R-:W-:Y:S02]  /*92a0*/  IMAD.MOV.U32 R5, RZ, RZ, 0x40000040 ;  /* 0x40000040ff057424 */ /* 0x000fe400078e00ff */
        /* <DEDUP_REMOVED lines=8> */
[----:B------:R-:W-:Y:S01]  /*9330*/  IMAD.MOV.U32 R11, RZ, RZ, 0x40000040 ;  /* 0x40000040ff0b7424 */ /* 0x000fe200078e00ff */
[----:B----4-:R-:W-:Y:S01]  /*9340*/  ISETP.NE.AND P2, PT, R0, 0x1, PT ;  /* 0x000000010000780c */ /* 0x010fe20003f45270 */
[----:B------:R-:W-:Y:S01]  /*9350*/  IMAD.IADD R0, R217, 0x1, R210 ;  /* 0x00000001d9007824 */ /* 0x000fe200078e02d2 */
[----:B0-----:R-:W-:-:S04]  /*9360*/  SHF.R.U32.HI R74, RZ, 0x7, R74 ;  /* 0x00000007ff4a7819 */ /* 0x001fc8000001164a */
[----:B------:R-:W-:Y:S01]  /*9370*/  IADD3 R176, -R74, 0xb, RZ ;  /* 0x0000000b4ab07810 */ /* 0x000fe20007ffe1ff */
        /* <DEDUP_REMOVED lines=11> */
[----:B------:R-:W-:Y:S01]  /*9430*/  R2UR UR7, R5 ;  /* 0x00000000050772ca */ /* 0x000fe200000e0000 */
[----:B------:R-:W0:Y:S01]  /*9440*/  @P2 LDC R4, c[0x0][0x450] ;  /* 0x00011400ff042b82 */ /* 0x000e220000000800 */
[----:B------:R-:W-:Y:S02]  /*9450*/  R2UR UR4, R10 ;  /* 0x000000000a0472ca */ /* 0x000fe400000e0000 */
[----:B------:R-:W-:Y:S02]  /*9460*/  R2UR UR5, R11 ;  /* 0x000000000b0572ca */ /* 0x000fe400000e0000 */
[----:B---3--:R-:W-:-:S04]  /*9470*/  LOP3.LUT R3, R3, 0xfff7ffff, RZ, 0xc0, !PT ;  /* 0xfff7ffff03037812 */ /* 0x008fc800078ec0ff */
[----:B------:R-:W-:-:S05]  /*9480*/  @P2 LOP3.LUT R3, R3, 0x80000, RZ, 0xfc, !PT ;  /* 0x0008000003032812 */ /* 0x000fca00078efcff */
[----:B------:R3:W-:Y:S02]  /*9490*/  STL [R1+0x4], R3 ;  /* 0x0000040301007387 */ /* 0x0007e40000100800 */
[----:B---3--:R-:W3:Y:S01]  /*94a0*/  @P2 LDC R3, c[0x0][0x44c] ;  /* 0x00011300ff032b82 */ /* 0x008ee20000000800 */
[----:B------:R-:W-:Y:S02]  /*94b0*/  WARPGROUP.DEPBAR.LE gsb0, 0x0 ;  /* 0x00008000000079c5 */ /* 0x000fe40000010000 */
[----:B------:R-:W-:Y:S01]  /*94c0*/  WARPGROUP.ARRIVE ;  /* 0x00000000000079c5 */ /* 0x000fe20000000000 */
[----:B---3--:R-:W-:-:S05]  /*94d0*/  @P2 IMAD.HI.U32 R3, R0, R3, RZ ;  /* 0x0000000300032227 */ /* 0x008fca00078e00ff */
[----:B------:R-:W-:Y:S01]  /*94e0*/  HGMMA.64x96x16.F32.BF16 R24, gdesc[UR4], R24, gsb0 ;  /* 0x01600000041879f0 */ /* 0x000fe20008001818 */
[----:B0-----:R-:W-:Y:S01]  /*94f0*/  @P2 SHF.R.U32.HI R0, RZ, R4, R3 ;  /* 0x00000004ff002219 */ /* 0x001fe20000011603 */
[----:B------:R-:W-:Y:S01]  /*9500*/  IMAD R3, R216, -0x60, R213 ;  /* 0xffffffa0d8037824 */ /* 0x000fe200078e02d5 */
[----:B------:R-:W-:-:S03]  /*9510*/  ULDC UR4, c[0x0][0x988] ;  /* 0x0002620000047ab9 */ /* 0x000fc60000000800 */
[----:B------:R-:W0:Y:S01]  /*9520*/  SHFL.IDX PT, R5, R0, 0x1, 0x1c1f ;  /* 0x003c1f0000057f89 */ /* 0x000e2200000e0000 */
[----:B------:R-:W-:-:S03]  /*9530*/  VIADD R3, R3, 0x60 ;  /* 0x0000006003037836 */ /* 0x000fc60000000000 */
[----:B------:R-:W3:Y:S01]  /*9540*/  SHFL.IDX PT, R0, R0, RZ, 0x1c1f ;  /* 0x001c1fff00007589 */ /* 0x000ee200000e0000 */
[----:B------:R-:W-:-:S05]  /*9550*/  IMAD R4, R218, -0x2, R3 ;  /* 0xfffffffeda047824 */ /* 0x000fca00078e0203 */
[----:B------:R-:W-:-:S04]  /*9560*/  IADD3 R3, -R211, 0x1, R4 ;  /* 0x00000001d3037810 */ /* 0x000fc80007ffe104 */
[----:B0-----:R-:W-:-:S04]  /*9570*/  VIADDMNMX R5, R5, R3, R4, PT ;  /* 0x0000000305057246 */ /* 0x001fc80003800104 */
[C---:B------:R-:W-:Y:S02]  /*9580*/  ISETP.GT.AND P3, PT, R5.reuse, RZ, PT ;  /* 0x000000ff0500720c */ /* 0x040fe40003f64270 */
[C---:B------:R-:W-:Y:S02]  /*9590*/  ISETP.GT.AND P4, PT, R5.reuse, 0x1, PT ;  /* 0x000000010500780c */ /* 0x040fe40003f84270 */
[----:B------:R-:W-:Y:S02]  /*95a0*/  ISETP.GT.AND P2, PT, R5, 0x8, PT ;  /* 0x000000080500780c */ /* 0x000fe40003f44270 */
[----:B---3--:R-:W-:Y:S01]  /*95b0*/  VIADDMNMX R3, R0, R3, R4, PT ;  /* 0x0000000300037246 */ /* 0x008fe20003800104 */
[----:B------:R-:W-:Y:S01]  /*95c0*/  IMAD.U32 R0, RZ, RZ, UR4 ;  /* 0x00000004ff007e24 */ /* 0x000fe2000f8e00ff */
[----:B------:R-:W-:Y:S02]  /*95d0*/  WARPGROUP.DEPBAR.LE gsb0, 0x0 ;  /* 0x00008000000079c5 */ /* 0x000fe40000010000 */
[----:B------:R-:W-:-:S02]  /*95e0*/  FSEL R73, R26, -INF , P3 ;  /* 0xff8000001a497808 */ /* 0x000fc40001800000 */
[----:B------:R-:W-:Y:S01]  /*95f0*/  FSEL R26, R27, -INF , P4 ;  /* 0xff8000001b1a7808 */ /* 0x000fe20002000000 */
[----:B------:R0:W-:Y:S06]  /*9600*/  BAR.ARV R176, 0x100 ;  /* 0x000400b00000751d */ /* 0x0001ec0000002000 */
        /* <DEDUP_REMOVED lines=63> */
[----:B------:R-:W-:Y:S02]  /*9a00*/  FSEL R71, R71, -INF , P3 ;  /* 0xff80000047477808 */ /* 0x000fe40001800000 */
[----:B------:R-:W-:Y:S02]  /*9a10*/  FMNMX.FTZ R8, R115, R8, !PT ;  /* 0x0000000873087209 */ /* 0x000fe40007810000 */
[----:B------:R-:W-:Y:S02]  /*9a20*/  ISETP.GT.AND P3, PT, R3, RZ, PT ;  /* 0x000000ff0300720c */ /* 0x000fe40003f64270 */
[----:B------:R-:W-:Y:S02]  /*9a30*/  FMNMX.FTZ R5, R71, R8, !PT ;  /* 0x0000000847057209 */ /* 0x000fe40007810000 */
[C---:B------:R-:W-:Y:S02]  /*9a40*/  ISETP.GT.AND P4, PT, R3.reuse, 0x1, PT ;  /* 0x000000010300780c */ /* 0x040fe40003f84270 */
[----:B------:R-:W-:Y:S01]  /*9a50*/  ISETP.GT.AND P2, PT, R3, 0x8, PT ;  /* 0x000000080300780c */ /* 0x000fe20003f44270 */
[----:B------:R-:W3:Y:S01]  /*9a60*/  SHFL.BFLY PT, R8, R5, 0x2, 0x1f ;  /* 0x0c401f0005087f89 */ /* 0x000ee200000e0000 */
[----:B------:R-:W-:-:S02]  /*9a70*/  FSEL R9, R24, -INF , P3 ;  /* 0xff80000018097808 */ /* 0x000fc40001800000 */
[----:B------:R-:W-:Y:S02]  /*9a80*/  FSEL R25, R25, -INF , P4 ;  /* 0xff80000019197808 */ /* 0x000fe40002000000 */
[----:B------:R-:W-:Y:S02]  /*9a90*/  ISETP.GT.AND P3, PT, R3, 0x9, PT ;  /* 0x000000090300780c */ /* 0x000fe40003f64270 */
[----:B------:R-:W-:Y:S02]  /*9aa0*/  FMNMX.FTZ R4, R9, R25, !PT ;  /* 0x0000001909047209 */ /* 0x000fe40007810000 */
[----:B------:R-:W-:Y:S02]  /*9ab0*/  FSEL R29, R29, -INF , P3 ;  /* 0xff8000001d1d7808 */ /* 0x000fe40001800000 */
[----:B------:R-:W-:-:S04]  /*9ac0*/  ISETP.GT.AND P3, PT, R3, 0x11, PT ;  /* 0x000000110300780c */ /* 0x000fc80003f64270 */
[----:B------:R-:W-:Y:S02]  /*9ad0*/  FSEL R33, R33, -INF , P3 ;  /* 0xff80000021217808 */ /* 0x000fe40001800000 */
[----:B------:R-:W-:-:S04]  /*9ae0*/  ISETP.GT.AND P3, PT, R3, 0x19, PT ;  /* 0x000000190300780c */ /* 0x000fc80003f64270 */
[----:B------:R-:W-:Y:S02]  /*9af0*/  FSEL R37, R37, -INF , P3 ;  /* 0xff80000025257808 */ /* 0x000fe40001800000 */
[----:B------:R-:W-:Y:S02]  /*9b00*/  ISETP.GT.AND P3, PT, R3, 0x21, PT ;  /* 0x000000210300780c */ /* 0x000fe40003f64270 */
[----:B---3--:R-:W-:Y:S02]  /*9b10*/  FMNMX.FTZ R27, R5, R8, !PT ;  /* 0x00000008051b7209 */ /* 0x008fe40007810000 */
[----:B------:R-:W-:Y:S02]  /*9b20*/  FSEL R41, R41, -INF , P3 ;  /* 0xff80000029297808 */ /* 0x000fe40001800000 */
[----:B------:R-:W-:Y:S01]  /*9b30*/  ISETP.GT.AND P3, PT, R3, 0x29, PT ;  /* 0x000000290300780c */ /* 0x000fe20003f64270 */
[----:B------:R-:W3:Y:S03]  /*9b40*/  SHFL.BFLY PT, R8, R27, 0x1, 0x1f ;  /* 0x0c201f001b087f89 */ /* 0x000ee600000e0000 */
        /* <DEDUP_REMOVED lines=11> */
[----:B------:R-:W-:Y:S01]  /*9c00*/  FMUL.FTZ R5, R8, R0 ;  /* 0x0000000008057220 */ /* 0x000fe20000410000 */
[----:B------:R-:W-:-:S02]  /*9c10*/  FMNMX.FTZ R4, R27, R4, !PT ;  /* 0x000000041b047209 */ /* 0x000fc40007810000 */
[----:B------:R-:W-:Y:S02]  /*9c20*/  FSEL R31, R32, -INF , P2 ;  /* 0xff800000201f7808 */ /* 0x000fe40001000000 */
[----:B------:R-:W-:Y:S02]  /*9c30*/  FMNMX.FTZ R4, R29, R4, !PT ;  /* 0x000000041d047209 */ /* 0x000fe40007810000 */
[----:B------:R-:W-:Y:S02]  /*9c40*/  ISETP.GT.AND P2, PT, R3, 0x18, PT ;  /* 0x000000180300780c */ /* 0x000fe40003f44270 */
[----:B------:R-:W-:Y:S02]  /*9c50*/  FMNMX.FTZ R4, R31, R4, !PT ;  /* 0x000000041f047209 */ /* 0x000fe40007810000 */
[----:B------:R-:W-:Y:S02]  /*9c60*/  FSEL R35, R36, -INF , P2 ;  /* 0xff80000024237808 */ /* 0x000fe40001000000 */
[----:B------:R-:W-:-:S02]  /*9c70*/  FMNMX.FTZ R24, R33, R4, !PT ;  /* 0x0000000421187209 */ /* 0x000fc40007810000 */
[----:B------:R-:W-:Y:S02]  /*9c80*/  FSETP.NEU.FTZ.AND P4, PT, R8, -INF , PT ;  /* 0xff8000000800780b */ /* 0x000fe40003f9d000 */
[----:B------:R-:W-:Y:S02]  /*9c90*/  ISETP.GT.AND P2, PT, R3, 0x20, PT ;  /* 0x000000200300780c */ /* 0x000fe40003f44270 */
[----:B------:R-:W-:Y:S02]  /*9ca0*/  FMNMX.FTZ R24, R35, R24, !PT ;  /* 0x0000001823187209 */ /* 0x000fe40007810000 */
[----:B------:R-:W-:Y:S02]  /*9cb0*/  FSEL R34, R5, RZ, P4 ;  /* 0x000000ff05227208 */ /* 0x000fe40002000000 */
[----:B------:R-:W-:Y:S02]  /*9cc0*/  FSEL R39, R40, -INF , P2 ;  /* 0xff80000028277808 */ /* 0x000fe40001000000 */
[----:B------:R-:W-:Y:S01]  /*9cd0*/  FMNMX.FTZ R24, R37, R24, !PT ;  /* 0x0000001825187209 */ /* 0x000fe20007810000 */
[-CC-:B------:R-:W-:Y:S01]  /*9ce0*/  FFMA.FTZ R26, R26, R0.reuse, -R34.reuse ;  /* 0x000000001a1a7223 */ /* 0x180fe20000010822 */
[----:B------:R-:W-:Y:S01]  /*9cf0*/  ISETP.GT.AND P2, PT, R3, 0x28, PT ;  /* 0x000000280300780c */ /* 0x000fe20003f44270 */
[--C-:B------:R-:W-:Y:S01]  /*9d00*/  FFMA.FTZ R201, R73, R0, -R34.reuse ;  /* 0x0000000049c97223 */ /* 0x100fe20000010822 */
[----:B------:R-:W-:Y:S01]  /*9d10*/  FMNMX.FTZ R24, R39, R24, !PT ;  /* 0x0000001827187209 */ /* 0x000fe20007810000 */
[----:B------:R3:W-:Y:S01]  /*9d20*/  MUFU.EX2 R4, R26 ;  /* 0x0000001a00047308 */ /* 0x0007e20000000800 */
[----:B------:R-:W-:Y:S01]  /*9d30*/  FSEL R43, R44, -INF , P2 ;  /* 0xff8000002c2b7808 */ /* 0x000fe20001000000 */
[-CC-:B------:R-:W-:Y:S01]  /*9d40*/  FFMA.FTZ R203, R75, R0.reuse, -R34.reuse ;  /* 0x000000004bcb7223 */ /* 0x180fe20000010822 */
[----:B------:R-:W-:Y:S01]  /*9d50*/  ISETP.GT.AND P2, PT, R3, 0x30, PT ;  /* 0x000000300300780c */ /* 0x000fe20003f44270 */
[-CC-:B------:R-:W-:Y:S01]  /*9d60*/  FFMA.FTZ R77, R77, R0.reuse, -R34.reuse ;  /* 0x000000004d4d7223 */ /* 0x180fe20000010822 */
[----:B------:R-:W-:Y:S01]  /*9d70*/  FSEL R61, R61, -INF , P3 ;  /* 0xff8000003d3d7808 */ /* 0x000fe20001800000 */
[--C-:B------:R-:W-:Y:S01]  /*9d80*/  FFMA.FTZ R153, R79, R0, -R34.reuse ;  /* 0x000000004f997223 */ /* 0x100fe20000010822 */
[----:B------:R-:W-:Y:S01]  /*9d90*/  FSEL R47, R48, -INF , P2 ;  /* 0xff800000302f7808 */ /* 0x000fe20001000000 */
[----:B------:R-:W4:Y:S01]  /*9da0*/  MUFU.EX2 R201, R201 ;  /* 0x000000c900c97308 */ /* 0x000f220000000800 */
[----:B---3--:R-:W-:Y:S01]  /*9db0*/  FMNMX.FTZ R26, R41, R24, !PT ;  /* 0x00000018291a7209 */ /* 0x008fe20007810000 */
[-CC-:B------:R-:W-:Y:S01]  /*9dc0*/  FFMA.FTZ R81, R81, R0.reuse, -R34.reuse ;  /* 0x0000000051517223 */ /* 0x180fe20000010822 */
[----:B------:R-:W-:Y:S01]  /*9dd0*/  ISETP.GT.AND P2, PT, R3, 0x38, PT ;  /* 0x000000380300780c */ /* 0x000fe20003f44270 */
[--C-:B------:R-:W-:Y:S01]  /*9de0*/  FFMA.FTZ R155, R83, R0, -R34.reuse ;  /* 0x00000000539b7223 */ /* 0x100fe20000010822 */
[----:B------:R-:W-:Y:S01]  /*9df0*/  FMNMX.FTZ R26, R43, R26, !PT ;  /* 0x0000001a2b1a7209 */ /* 0x000fe20007810000 */
[--C-:B------:R-:W-:Y:S01]  /*9e00*/  FFMA.FTZ R85, R85, R0, -R34.reuse ;  /* 0x0000000055557223 */ /* 0x100fe20000010822 */
[----:B------:R-:W-:Y:S01]  /*9e10*/  FSEL R51, R52, -INF , P2 ;  /* 0xff80000034337808 */ /* 0x000fe20001000000 */
[----:B------:R-:W-:Y:S01]  /*9e20*/  MUFU.EX2 R203, R203 ;  /* 0x000000cb00cb7308 */ /* 0x000fe20000000800 */
[----:B------:R-:W-:Y:S01]  /*9e30*/  FMNMX.FTZ R26, R45, R26, !PT ;  /* 0x0000001a2d1a7209 */ /* 0x000fe20007810000 */
[-CC-:B------:R-:W-:Y:S01]  /*9e40*/  FFMA.FTZ R157, R87, R0.reuse, -R34.reuse ;  /* 0x00000000579d7223 */ /* 0x180fe20000010822 */
[----:B------:R-:W-:Y:S01]  /*9e50*/  ISETP.GT.AND P2, PT, R3, 0x40, PT ;  /* 0x000000400300780c */ /* 0x000fe20003f44270 */
[--C-:B------:R-:W-:Y:S01]  /*9e60*/  FFMA.FTZ R89, R89, R0, -R34.reuse ;  /* 0x0000000059597223 */ /* 0x100fe20000010822 */
[----:B------:R-:W-:Y:S01]  /*9e70*/  FMNMX.FTZ R26, R47, R26, !PT ;  /* 0x0000001a2f1a7209 */ /* 0x000fe20007810000 */
[----:B------:R-:W-:Y:S01]  /*9e80*/  FFMA.FTZ R91, R91, R0, -R34 ;  /* 0x000000005b5b7223 */ /* 0x000fe20000010822 */
[----:B------:R-:W-:Y:S01]  /*9e90*/  FSEL R55, R56, -INF , P2 ;  /* 0xff80000038377808 */ /* 0x000fe20001000000 */
[----:B------:R-:W-:Y:S01]  /*9ea0*/  MUFU.EX2 R24, R77 ;  /* 0x0000004d00187308 */ /* 0x000fe20000000800 */
[----:B------:R-:W-:Y:S01]  /*9eb0*/  FMNMX.FTZ R28, R49, R26, !PT ;  /* 0x0000001a311c7209 */ /* 0x000fe20007810000 */
[----:B----4-:R-:W-:Y:S01]  /*9ec0*/  FADD.FTZ R48, R201, R4 ;  /* 0x00000004c9307221 */ /* 0x010fe20000010000 */
        /* <DEDUP_REMOVED lines=11> */
[--C-:B------:R-:W-:Y:S01]  /*9f80*/  FFMA.FTZ R101, R101, R0, -R34.reuse ;  /* 0x0000000065657223 */ /* 0x100fe20000010822 */
[----:B------:R-:W-:Y:S01]  /*9f90*/  ISETP.GT.AND P3, PT, R3, 0x51, PT ;  /* 0x000000510300780c */ /* 0x000fe20003f64270 */
[----:B------:R-:W-:Y:S01]  /*9fa0*/  MUFU.EX2 R26, R81 ;  /* 0x00000051001a7308 */ /* 0x000fe20000000800 */
[----:B------:R-:W-:Y:S01]  /*9fb0*/  FMNMX.FTZ R30, R57, R28, !PT ;  /* 0x0000001c391e7209 */ /* 0x000fe20007810000 */
[-CC-:B------:R-:W-:Y:S01]  /*9fc0*/  FFMA.FTZ R103, R103, R0.reuse, -R34.reuse ;  /* 0x0000000067677223 */ /* 0x180fe20000010822 */
[----:B------:R-:W-:Y:S01]  /*9fd0*/  FSEL R63, R64, -INF , P2 ;  /* 0xff800000403f7808 */ /* 0x000fe20001000000 */
        /* <DEDUP_REMOVED lines=10> */
[-CC-:B------:R-:W-:Y:S01]  /*a080*/  FFMA.FTZ R113, R113, R0.reuse, -R34.reuse ;  /* 0x0000000071717223 */ /* 0x180fe20000010822 */
[----:B------:R-:W-:Y:S01]  /*a090*/  ISETP.GT.AND P3, PT, R3, 0x59, PT ;  /* 0x000000590300780c */ /* 0x000fe20003f64270 */
[----:B------:R-:W-:Y:S01]  /*a0a0*/  MUFU.EX2 R28, R85 ;  /* 0x00000055001c7308 */ /* 0x000fe20000000800 */
[----:B------:R-:W-:Y:S01]  /*a0b0*/  FSEL R67, R68, -INF , P2 ;  /* 0xff80000044437808 */ /* 0x000fe20001000000 */
[--C-:B------:R-:W-:Y:S01]  /*a0c0*/  FFMA.FTZ R115, R115, R0, -R34.reuse ;  /* 0x0000000073737223 */ /* 0x100fe20000010822 */
[----:B------:R-:W-:Y:S01]  /*a0d0*/  FMNMX.FTZ R30, R65, R30, !PT ;  /* 0x0000001e411e7209 */ /* 0x000fe20007810000 */
[----:B------:R-:W-:Y:S01]  /*a0e0*/  FFMA.FTZ R34, R71, R0, -R34 ;  /* 0x0000000047227223 */ /* 0x000fe20000010822 */
[----:B------:R-:W-:-:S02]  /*a0f0*/  FSEL R69, R69, -INF , P3 ;  /* 0xff80000045457808 */ /* 0x000fc40001800000 */
[----:B------:R-:W-:Y:S01]  /*a100*/  FMNMX.FTZ R30, R67, R30, !PT ;  /* 0x0000001e431e7209 */ /* 0x000fe20007810000 */
[----:B------:R-:W-:Y:S01]  /*a110*/  MUFU.EX2 R157, R157 ;  /* 0x0000009d009d7308 */ /* 0x000fe20000000800 */
[----:B------:R-:W-:Y:S02]  /*a120*/  F2FP.BF16.F32.PACK_AB R201, R4, R201 ;  /* 0x000000c904c9723e */ /* 0x000fe400000010ff */
[----:B------:R-:W-:-:S05]  /*a130*/  FMNMX.FTZ R30, R69, R30, !PT ;  /* 0x0000001e451e7209 */ /* 0x000fca0007810000 */
[----:B------:R-:W3:Y:S01]  /*a140*/  SHFL.BFLY PT, R3, R30, 0x2, 0x1f ;  /* 0x0c401f001e037f89 */ /* 0x000ee200000e0000 */
[----:B------:R-:W-:Y:S08]  /*a150*/  MUFU.EX2 R32, R89 ;  /* 0x0000005900207308 */ /* 0x000ff00000000800 */
[----:B------:R-:W-:Y:S08]  /*a160*/  MUFU.EX2 R91, R91 ;  /* 0x0000005b005b7308 */ /* 0x000ff00000000800 */
[----:B------:R-:W4:Y:S01]  /*a170*/  MUFU.EX2 R36, R93 ;  /* 0x0000005d00247308 */ /* 0x000f220000000800 */
[----:B---3--:R-:W-:-:S07]  /*a180*/  FMNMX.FTZ R3, R30, R3, !PT ;  /* 0x000000031e037209 */ /* 0x008fce0007810000 */
[----:B------:R-:W-:Y:S01]  /*a190*/  MUFU.EX2 R95, R95 ;  /* 0x0000005f005f7308 */ /* 0x000fe20000000800 */
[----:B------:R-:W3:Y:S07]  /*a1a0*/  SHFL.BFLY PT, R30, R3, 0x1, 0x1f ;  /* 0x0c201f00031e7f89 */ /* 0x000eee00000e0000 */
[----:B------:R-:W1:Y:S01]  /*a1b0*/  MUFU.EX2 R38, R97 ;  /* 0x0000006100267308 */ /* 0x000e620000000800 */
[----:B----4-:R-:W-:-:S07]  /*a1c0*/  F2FP.BF16.F32.PACK_AB R159, R36, R91 ;  /* 0x0000005b249f723e */ /* 0x010fce00000010ff */
[----:B------:R-:W-:Y:S08]  /*a1d0*/  MUFU.EX2 R99, R99 ;  /* 0x0000006300637308 */ /* 0x000ff00000000800 */
[----:B------:R-:W-:Y:S01]  /*a1e0*/  MUFU.EX2 R40, R101 ;  /* 0x0000006500287308 */ /* 0x000fe20000000800 */
[----:B-1----:R-:W-:Y:S02]  /*a1f0*/  F2FP.BF16.F32.PACK_AB R161, R38, R95 ;  /* 0x0000005f26a1723e */ /* 0x002fe400000010ff */
[----:B---3--:R-:W-:-:S04]  /*a200*/  FMNMX.FTZ R5, R3, R30, !PT ;  /* 0x0000001e03057209 */ /* 0x008fc80007810000 */
[C---:B------:R-:W-:Y:S01]  /*a210*/  FSETP.NEU.FTZ.AND P2, PT, R5.reuse, -INF , PT ;  /* 0xff8000000500780b */ /* 0x040fe20003f5d000 */
[-C--:B------:R-:W-:Y:S01]  /*a220*/  FMUL.FTZ R3, R5, R0.reuse ;  /* 0x0000000005037220 */ /* 0x080fe20000410000 */
[----:B------:R-:W-:Y:S04]  /*a230*/  MUFU.EX2 R103, R103 ;  /* 0x0000006700677308 */ /* 0x000fe80000000800 */
[----:B------:R-:W-:Y:S01]  /*a240*/  FSEL R30, R3, RZ, P2 ;  /* 0x000000ff031e7208 */ /* 0x000fe20001000000 */
[----:B------:R-:W-:Y:S01]  /*a250*/  FADD.FTZ R3, R203, R48 ;  /* 0x00000030cb037221 */ /* 0x000fe20000010000 */
[C---:B------:R-:W-:Y:S02]  /*a260*/  F2FP.BF16.F32.PACK_AB R203, R24.reuse, R203 ;  /* 0x000000cb18cb723e */ /* 0x040fe400000010ff */
[----:B------:R-:W-:Y:S01]  /*a270*/  MUFU.EX2 R42, R105 ;  /* 0x00000069002a7308 */ /* 0x000fe20000000800 */
[-CC-:B------:R-:W-:Y:S01]  /*a280*/  FFMA.FTZ R9, R9, R0.reuse, -R30.reuse ;  /* 0x0000000009097223 */ /* 0x180fe2000001081e */
[-CC-:B------:R-:W-:Y:S01]  /*a290*/  FFMA.FTZ R25, R25, R0.reuse, -R30.reuse ;  /* 0x0000000019197223 */ /* 0x180fe2000001081e */
[-CC-:B------:R-:W-:Y:S01]  /*a2a0*/  FFMA.FTZ R27, R27, R0.reuse, -R30.reuse ;  /* 0x000000001b1b7223 */ /* 0x180fe2000001081e */
[-CC-:B------:R-:W-:Y:S01]  /*a2b0*/  FFMA.FTZ R29, R29, R0.reuse, -R30.reuse ;  /* 0x000000001d1d7223 */ /* 0x180fe2000001081e */
[-CC-:B------:R-:W-:Y:S01]  /*a2c0*/  FFMA.FTZ R31, R31, R0.reuse, -R30.reuse ;  /* 0x000000001f1f7223 */ /* 0x180fe2000001081e */
[-CC-:B------:R-:W-:Y:S01]  /*a2d0*/  FFMA.FTZ R33, R33, R0.reuse, -R30.reuse ;  /* 0x0000000021217223 */ /* 0x180fe2000001081e */
[----:B------:R-:W-:Y:S01]  /*a2e0*/  FADD.FTZ R48, R24, R3 ;  /* 0x0000000318307221 */ /* 0x000fe20000010000 */
[----:B------:R-:W-:Y:S01]  /*a2f0*/  MUFU.EX2 R9, R9 ;  /* 0x0000000900097308 */ /* 0x000fe20000000800 */
[-CC-:B------:R-:W-:Y:S01]  /*a300*/  FFMA.FTZ R35, R35, R0.reuse, -R30.reuse ;  /* 0x0000000023237223 */ /* 0x180fe2000001081e */
[-C--:B------:R-:W-:Y:S01]  /*a310*/  FFMA.FTZ R37, R37, R0.reuse, -R30 ;  /* 0x0000000025257223 */ /* 0x080fe2000001081e */
[----:B------:R-:W-:Y:S01]  /*a320*/  FADD.FTZ R3, R153, R48 ;  /* 0x0000003099037221 */ /* 0x000fe20000010000 */
[-CC-:B------:R-:W-:Y:S01]  /*a330*/  FFMA.FTZ R39, R39, R0.reuse, -R30.reuse ;  /* 0x0000000027277223 */ /* 0x180fe2000001081e */
[-CC-:B------:R-:W-:Y:S01]  /*a340*/  FFMA.FTZ R41, R41, R0.reuse, -R30.reuse ;  /* 0x0000000029297223 */ /* 0x180fe2000001081e */
[-CC-:B------:R-:W-:Y:S01]  /*a350*/  FFMA.FTZ R43, R43, R0.reuse, -R30.reuse ;  /* 0x000000002b2b7223 */ /* 0x180fe2000001081e */
[----:B------:R-:W-:Y:S01]  /*a360*/  FADD.FTZ R50, R26, R3 ;  /* 0x000000031a327221 */ /* 0x000fe20000010000 */
[----:B------:R1:W3:Y:S01]  /*a370*/  MUFU.EX2 R200, R25 ;  /* 0x0000001900c87308 */ /* 0x0002e20000000800 */
[-CC-:B------:R-:W-:Y:S01]  /*a380*/  FFMA.FTZ R45, R45, R0.reuse, -R30.reuse ;  /* 0x000000002d2d7223 */ /* 0x180fe2000001081e */
[-CC-:B------:R-:W-:Y:S01]  /*a390*/  FFMA.FTZ R47, R47, R0.reuse, -R30.reuse ;  /* 0x000000002f2f7223 */ /* 0x180fe2000001081e */
[-CC-:B------:R-:W-:Y:S01]  /*a3a0*/  FFMA.FTZ R49, R49, R0.reuse, -R30.reuse ;  /* 0x0000000031317223 */ /* 0x180fe2000001081e */
[-CC-:B------:R-:W-:Y:S01]  /*a3b0*/  FFMA.FTZ R51, R51, R0.reuse, -R30.reuse ;  /* 0x0000000033337223 */ /* 0x180fe2000001081e */
[-CC-:B------:R-:W-:Y:S01]  /*a3c0*/  FFMA.FTZ R53, R53, R0.reuse, -R30.reuse ;  /* 0x0000000035357223 */ /* 0x180fe2000001081e */
[-CC-:B------:R-:W-:Y:S01]  /*a3d0*/  FFMA.FTZ R55, R55, R0.reuse, -R30.reuse ;  /* 0x0000000037377223 */ /* 0x180fe2000001081e */
[-C--:B------:R-:W-:Y:S01]  /*a3e0*/  FFMA.FTZ R57, R57, R0.reuse, -R30 ;  /* 0x0000000039397223 */ /* 0x080fe2000001081e */
[----:B------:R-:W4:Y:S01]  /*a3f0*/  MUFU.EX2 R27, R27 ;  /* 0x0000001b001b7308 */ /* 0x000f220000000800 */
[----:B-1----:R-:W-:Y:S01]  /*a400*/  FADD.FTZ R25, R155, R50 ;  /* 0x000000329b197221 */ /* 0x002fe20000010000 */
[-CC-:B------:R-:W-:Y:S01]  /*a410*/  FFMA.FTZ R59, R59, R0.reuse, -R30.reuse ;  /* 0x000000003b3b7223 */ /* 0x180fe2000001081e */
[-CC-:B------:R-:W-:Y:S01]  /*a420*/  FFMA.FTZ R61, R61, R0.reuse, -R30.reuse ;  /* 0x000000003d3d7223 */ /* 0x180fe2000001081e */
[-CC-:B------:R-:W-:Y:S01]  /*a430*/  FFMA.FTZ R63, R63, R0.reuse, -R30.reuse ;  /* 0x000000003f3f7223 */ /* 0x180fe2000001081e */
[----:B------:R-:W-:Y:S01]  /*a440*/  FADD.FTZ R50, R28, R25 ;  /* 0x000000191c327221 */ /* 0x000fe20000010000 */
[-CC-:B------:R-:W-:Y:S01]  /*a450*/  FFMA.FTZ R65, R65, R0.reuse, -R30.reuse ;  /* 0x0000000041417223 */ /* 0x180fe2000001081e */
[-C--:B------:R-:W-:Y:S01]  /*a460*/  FFMA.FTZ R67, R67, R0.reuse, -R30 ;  /* 0x0000000043437223 */ /* 0x080fe2000001081e */
[----:B------:R1:W2:Y:S01]  /*a470*/  MUFU.EX2 R202, R29 ;  /* 0x0000001d00ca7308 */ /* 0x0002a20000000800 */
[----:B---3--:R-:W-:Y:S01]  /*a480*/  FADD.FTZ R48, R9, R200 ;  /* 0x000000c809307221 */ /* 0x008fe20000010000 */
[----:B------:R-:W-:Y:S01]  /*a490*/  FFMA.FTZ R30, R69, R0, -R30 ;  /* 0x00000000451e7223 */ /* 0x000fe2000001081e */
[----:B------:R-:W-:-:S02]  /*a4a0*/  F2FP.BF16.F32.PACK_AB R200, R200, R9 ;  /* 0x00000009c8c8723e */ /* 0x000fc400000010ff */
[----:B------:R-:W-:Y:S02]  /*a4b0*/  F2FP.BF16.F32.PACK_AB R153, R26, R153 ;  /* 0x000000991a99723e */ /* 0x000fe400000010ff */
[----:B------:R-:W-:Y:S01]  /*a4c0*/  F2FP.BF16.F32.PACK_AB R155, R28, R155 ;  /* 0x0000009b1c9b723e */ /* 0x000fe200000010ff */
[----:B------:R-:W3:Y:S01]  /*a4d0*/  MUFU.EX2 R31, R31 ;  /* 0x0000001f001f7308 */ /* 0x000ee20000000800 */
[----:B----4-:R-:W-:Y:S01]  /*a4e0*/  FADD.FTZ R3, R27, R48 ;  /* 0x000000301b037221 */ /* 0x010fe20000010000 */
[----:B-1----:R-:W-:Y:S01]  /*a4f0*/  FADD.FTZ R29, R157, R50 ;  /* 0x000000329d1d7221 */ /* 0x002fe20000010000 */
[----:B------:R-:W-:Y:S02]  /*a500*/  F2FP.BF16.F32.PACK_AB R157, R32, R157 ;  /* 0x0000009d209d723e */ /* 0x000fe400000010ff */
[----:B------:R-:W-:Y:S01]  /*a510*/  F2FP.BF16.F32.PACK_AB R163, R40, R99 ;  /* 0x0000006328a3723e */ /* 0x000fe200000010ff */
[----:B------:R-:W-:Y:S01]  /*a520*/  FADD.FTZ R50, R32, R29 ;  /* 0x0000001d20327221 */ /* 0x000fe20000010000 */
[----:B------:R-:W-:Y:S01]  /*a530*/  F2FP.BF16.F32.PACK_AB R165, R42, R103 ;  /* 0x000000672aa5723e */ /* 0x000fe200000010ff */
[----:B------:R-:W1:Y:S01]  /*a540*/  MUFU.EX2 R152, R33 ;  /* 0x0000002100987308 */ /* 0x000e620000000800 */
[----:B--2---:R-:W-:Y:S01]  /*a550*/  FADD.FTZ R48, R202, R3 ;  /* 0x00000003ca307221 */ /* 0x004fe20000010000 */
[----:B------:R-:W-:-:S02]  /*a560*/  @!P1 VIADD R3, R21, 0x22840 ;  /* 0x0002284015039836 */ /* 0x000fc40000000000 */
[----:B------:R-:W-:Y:S01]  /*a570*/  FADD.FTZ R29, R91, R50 ;  /* 0x000000325b1d7221 */ /* 0x000fe20000010000 */
[----:B------:R-:W-:Y:S02]  /*a580*/  F2FP.BF16.F32.PACK_AB R202, R202, R27 ;  /* 0x0000001bcaca723e */ /* 0x000fe400000010ff */
[----:B------:R-:W-:Y:S01]  /*a590*/  @!P1 PRMT R3, RZ, 0x654, R3 ;  /* 0x00000654ff039816 */ /* 0x000fe20000000003 */
[----:B------:R-:W2:Y:S01]  /*a5a0*/  MUFU.EX2 R35, R35 ;  /* 0x0000002300237308 */ /* 0x000ea20000000800 */
[----:B---3--:R-:W-:Y:S01]  /*a5b0*/  FADD.FTZ R25, R31, R48 ;  /* 0x000000301f197221 */ /* 0x008fe20000010000 */
[----:B------:R-:W-:Y:S01]  /*a5c0*/  FADD.FTZ R50, R36, R29 ;  /* 0x0000001d24327221 */ /* 0x000fe20000010000 */
[----:B------:R3:W-:Y:S05]  /*a5d0*/  @!P1 SYNCS.ARRIVE.TRANS64.RED.A1T0 RZ, [R3+URZ], RZ ;  /* 0x000000ff03ff99a7 */ /* 0x0007ea000810043f */
[----:B------:R-:W4:Y:S01]  /*a5e0*/  MUFU.EX2 R154, R37 ;  /* 0x00000025009a7308 */ /* 0x000f220000000800 */
[C---:B-1----:R-:W-:Y:S01]  /*a5f0*/  FADD.FTZ R48, R152.reuse, R25 ;  /* 0x0000001998307221 */ /* 0x042fe20000010000 */
[----:B------:R-:W-:-:S06]  /*a600*/  F2FP.BF16.F32.PACK_AB R152, R152, R31 ;  /* 0x0000001f9898723e */ /* 0x000fcc00000010ff */
[----:B------:R-:W3:Y:S01]  /*a610*/  MUFU.EX2 R39, R39 ;  /* 0x0000002700277308 */ /* 0x000ee20000000800 */
[----:B--2---:R-:W-:-:S07]  /*a620*/  FADD.FTZ R25, R35, R48 ;  /* 0x0000003023197221 */ /* 0x004fce0000010000 */
[----:B------:R-:W1:Y:S01]  /*a630*/  MUFU.EX2 R156, R41 ;  /* 0x00000029009c7308 */ /* 0x000e620000000800 */
[C---:B----4-:R-:W-:Y:S01]  /*a640*/  FADD.FTZ R48, R154.reuse, R25 ;  /* 0x000000199a307221 */ /* 0x050fe20000010000 */
[----:B------:R-:W-:Y:S01]  /*a650*/  FADD.FTZ R25, R95, R50 ;  /* 0x000000325f197221 */ /* 0x000fe20000010000 */
[----:B------:R-:W-:-:S03]  /*a660*/  F2FP.BF16.F32.PACK_AB R154, R154, R35 ;  /* 0x000000239a9a723e */ /* 0x000fc600000010ff */
[----:B------:R-:W-:Y:S02]  /*a670*/  FADD.FTZ R50, R38, R25 ;  /* 0x0000001926327221 */ /* 0x000fe40000010000 */
[----:B------:R-:W2:Y:S01]  /*a680*/  MUFU.EX2 R43, R43 ;  /* 0x0000002b002b7308 */ /* 0x000ea20000000800 */
[----:B---3--:R-:W-:Y:S01]  /*a690*/  FADD.FTZ R3, R39, R48 ;  /* 0x0000003027037221 */ /* 0x008fe20000010000 */
[----:B------:R-:W-:-:S04]  /*a6a0*/  FADD.FTZ R25, R99, R50 ;  /* 0x0000003263197221 */ /* 0x000fc80000010000 */
[----:B------:R-:W-:Y:S02]  /*a6b0*/  FADD.FTZ R50, R40, R25 ;  /* 0x0000001928327221 */ /* 0x000fe40000010000 */
[----:B------:R-:W3:Y:S01]  /*a6c0*/  MUFU.EX2 R158, R45 ;  /* 0x0000002d009e7308 */ /* 0x000ee20000000800 */
[C---:B-1----:R-:W-:Y:S01]  /*a6d0*/  FADD.FTZ R48, R156.reuse, R3 ;  /* 0x000000039c307221 */ /* 0x042fe20000010000 */
[----:B------:R-:W-:Y:S01]  /*a6e0*/  FADD.FTZ R25, R103, R50 ;  /* 0x0000003267197221 */ /* 0x000fe20000010000 */
[----:B------:R-:W-:-:S03]  /*a6f0*/  F2FP.BF16.F32.PACK_AB R156, R156, R39 ;  /* 0x000000279c9c723e */ /* 0x000fc600000010ff */
[----:B------:R-:W-:Y:S02]  /*a700*/  FADD.FTZ R24, R42, R25 ;  /* 0x000000192a187221 */ /* 0x000fe40000010000 */
        /* <DEDUP_REMOVED lines=23> */
[----:B--2---:R-:W-:-:S07]  /*a880*/  FADD.FTZ R3, R59, R4 ;  /* 0x000000043b037221 */ /* 0x004fce0000010000 */
[----:B------:R-:W2:Y:S01]  /*a890*/  MUFU.EX2 R111, R111 ;  /* 0x0000006f006f7308 */ /* 0x000ea20000000800 */
[C---:B---3--:R-:W-:Y:S01]  /*a8a0*/  FADD.FTZ R24, R44.reuse, R25 ;  /* 0x000000192c187221 */ /* 0x048fe20000010000 */
[----:B------:R-:W-:-:S06]  /*a8b0*/  F2FP.BF16.F32.PACK_AB R167, R44, R107 ;  /* 0x0000006b2ca7723e */ /* 0x000fcc00000010ff */
[----:B------:R-:W3:Y:S01]  /*a8c0*/  MUFU.EX2 R63, R63 ;  /* 0x0000003f003f7308 */ /* 0x000ee20000000800 */
[C---:B-1----:R-:W-:Y:S01]  /*a8d0*/  FADD.FTZ R4, R166.reuse, R3 ;  /* 0x00000003a6047221 */ /* 0x042fe20000010000 */
[----:B------:R-:W-:-:S06]  /*a8e0*/  F2FP.BF16.F32.PACK_AB R166, R166, R59 ;  /* 0x0000003ba6a6723e */ /* 0x000fcc00000010ff */
[----:B------:R-:W1:Y:S01]  /*a8f0*/  MUFU.EX2 R46, R113 ;  /* 0x00000071002e7308 */ /* 0x000e620000000800 */
[----:B--2---:R-:W-:-:S07]  /*a900*/  FADD.FTZ R25, R111, R24 ;  /* 0x000000186f197221 */ /* 0x004fce0000010000 */
[----:B------:R-:W2:Y:S01]  /*a910*/  MUFU.EX2 R168, R65 ;  /* 0x0000004100a87308 */ /* 0x000ea20000000800 */
[----:B---3--:R-:W-:-:S07]  /*a920*/  FADD.FTZ R9, R63, R4 ;  /* 0x000000043f097221 */ /* 0x008fce0000010000 */
[----:B------:R-:W3:Y:S01]  /*a930*/  MUFU.EX2 R115, R115 ;  /* 0x0000007300737308 */ /* 0x000ee20000000800 */
[C---:B-1----:R-:W-:Y:S01]  /*a940*/  FADD.FTZ R24, R46.reuse, R25 ;  /* 0x000000192e187221 */ /* 0x042fe20000010000 */
[----:B------:R-:W-:-:S06]  /*a950*/  F2FP.BF16.F32.PACK_AB R169, R46, R111 ;  /* 0x0000006f2ea9723e */ /* 0x000fcc00000010ff */
[----:B------:R-:W1:Y:S01]  /*a960*/  MUFU.EX2 R67, R67 ;  /* 0x0000004300437308 */ /* 0x000e620000000800 */
[C---:B--2---:R-:W-:Y:S01]  /*a970*/  FADD.FTZ R4, R168.reuse, R9 ;  /* 0x00000009a8047221 */ /* 0x044fe20000010000 */
[----:B------:R-:W-:-:S06]  /*a980*/  F2FP.BF16.F32.PACK_AB R168, R168, R63 ;  /* 0x0000003fa8a8723e */ /* 0x000fcc00000010ff */
[----:B------:R-:W2:Y:S01]  /*a990*/  MUFU.EX2 R34, R34 ;  /* 0x0000002200227308 */ /* 0x000ea20000000800 */
[----:B---3--:R-:W-:-:S07]  /*a9a0*/  FADD.FTZ R25, R115, R24 ;  /* 0x0000001873197221 */ /* 0x008fce0000010000 */
[----:B------:R-:W3:Y:S01]  /*a9b0*/  MUFU.EX2 R30, R30 ;  /* 0x0000001e001e7308 */ /* 0x000ee20000000800 */
[----:B-1----:R-:W-:Y:S01]  /*a9c0*/  FADD.FTZ R9, R67, R4 ;  /* 0x0000000443097221 */ /* 0x002fe20000010000 */
[C---:B--2---:R-:W-:Y:S01]  /*a9d0*/  FADD.FTZ R3, R34.reuse, R25 ;  /* 0x0000001922037221 */ /* 0x044fe20000010000 */
[----:B------:R-:W-:Y:S02]  /*a9e0*/  F2FP.BF16.F32.PACK_AB R171, R34, R115 ;  /* 0x0000007322ab723e */ /* 0x000fe400000010ff */
[C---:B---3--:R-:W-:Y:S01]  /*a9f0*/  FADD.FTZ R4, R30.reuse, R9 ;  /* 0x000000091e047221 */ /* 0x048fe20000010000 */
[----:B------:R-:W-:Y:S01]  /*aa00*/  F2FP.BF16.F32.PACK_AB R170, R30, R67 ;  /* 0x000000431eaa723e */ /* 0x000fe200000010ff */
[----:B0-----:R-:W-:Y:S06]  /*aa10*/  @!P0 BRA `(.L_x_4949) ;  /* 0x0000000000048947 */ /* 0x001fec0003800000 */
[----:B------:R-:W-:Y:S01]  /*aa20*/  BPT.TRAP 0x1 ;  /* 0x000000040000795c */ /* 0x000fe20000300000 */
.L_x_4949:
[----:B------:R0:W1:Y:S01]  /*aa30*/  SYNCS.PHASECHK.TRANS64.TRYWAIT P2, [R21+URZ+0x22850], R72 ;  /* 0x02285048150075a7 */ /* 0x000062000804017f */
[----:B------:R-:W-:Y:S05]  /*aa40*/  @!P0 BRA `(.L_x_4950) ;  /* 0x0000000000048947 */ /* 0x000fea0003800000 */
[----:B------:R-:W-:Y:S01]  /*aa50*/  BPT.TRAP 0x1 ;  /* 0x000000040000795c */ /* 0x000fe20000300000 */
.L_x_4950:
[----:B------:R-:W-:Y:S04]  /*aa60*/  BSSY B0, `(.L_x_4951) ;  /* 0x0000004000007945 */ /* 0x000fe80003800000 */
[----:B-1----:R-:W-:Y:S05]  /*aa70*/  @P2 BRA `(.L_x_4952) ;  /* 0x0000000000082947 */ /* 0x002fea0003800000 */
[----:B------:R-:W1:Y:S02]  /*aa80*/  SYNCS.PHASECHK.TRANS64.TRYWAIT P2, [R21+URZ+0x22850], R72 ;  /* 0x02285048150075a7 */ /* 0x000e64000804017f */
[----:B-1----:R-:W-:Y:S05]  /*aa90*/  @!P2 BRA `(.L_x_4953) ;  /* 0x000001080098a947 */ /* 0x002fea0003800000 */
.L_x_4952:
[----:B------:R-:W-:Y:S05]  /*aaa0*/  BSYNC B0 ;  /* 0x0000000000007941 */ /* 0x000fea0003800000 */
.L_x_4951:
[----:B------:R-:W-:Y:S05]  /*aab0*/  WARPSYNC.ALL ;  /* 0x0000000000007948 */ /* 0x000fea0003800000 */
[----:B------:R-:W-:Y:S01]  /*aac0*/  VIADD R9, R18, 0x400 ;  /* 0x0000040012097836 */ /* 0x000fe20000000000 */
[----:B------:R2:W-:Y:S01]  /*aad0*/  BAR.SYNC.DEFER_BLOCKING R177, 0x100 ;  /* 0x000400b10000751d */ /* 0x0005e20000010000 */
[----:B------:R-:W-:Y:S02]  /*aae0*/  IMAD.MOV.U32 R173, RZ, RZ, 0x40000040 ;  /* 0x40000040ffad7424 */ /* 0x000fe400078e00ff */
[----:B------:R-:W-:Y:S01]  /*aaf0*/  IMAD.MOV.U32 R175, RZ, RZ, 0x40000040 ;  /* 0x40000040ffaf7424 */ /* 0x000fe200078e00ff */
[----:B------:R-:W-:Y:S01]  /*ab00*/  SHF.R.U32.HI R9, RZ, 0x4, R9 ;  /* 0x00000004ff097819 */ /* 0x000fe20000011609 */
[----:B01----:R-:W-:Y:S01]  /*ab10*/  @!P1 VIADD R21, R21, 0x22860 ;  /* 0x0002286015159836 */ /* 0x003fe20000000000 */
[----:B------:R-:W-:Y:S01]  /*ab20*/  R2UR UR7, R173 ;  /* 0x00000000ad0772ca */ /* 0x000fe200000e0000 */
[----:B------:R-:W-:Y:S01]  /*ab30*/  IMAD.MOV.U32 R173, RZ, RZ, 0x40000040 ;  /* 0x40000040ffad7424 */ /* 0x000fe200078e00ff */
[----:B------:R-:W-:Y:S01]  /*ab40*/  LOP3.LUT R9, R9, 0x3fff, RZ, 0xc0, !PT ;  /* 0x00003fff09097812 */ /* 0x000fe200078ec0ff */
[----:B------:R-:W0:Y:S01]  /*ab50*/  LDC R178, c[0x0][0x448] ;  /* 0x00011200ffb27b82 */ /* 0x000e220000000800 */
[----:B------:R-:W-:Y:S01]  /*ab60*/  @!P1 PRMT R21, RZ, 0x654, R21 ;  /* 0x00000654ff159816 */ /* 0x000fe20000000015 */
[----:B------:R-:W-:Y:S01]  /*ab70*/  VIADD R216, R216, 0xfffffffe ;  /* 0xfffffffed8d87836 */ /* 0x000fe20000000000 */
[----:B------:R-:W-:Y:S01]  /*ab80*/  LOP3.LUT R9, R9, 0x3000000, RZ, 0xfc, !PT ;  /* 0x0300000009097812 */ /* 0x000fe200078efcff */
[----:B------:R-:W-:Y:S01]  /*ab90*/  ULDC UR42, c[0x0][0x988] ;  /* 0x00026200002a7ab9 */ /* 0x000fe20000000800 */
[----:B------:R-:W-:-:S03]  /*aba0*/  ULDC UR43, c[0x0][0x988] ;  /* 0x00026200002b7ab9 */ /* 0x000fc60000000800 */
[----:B------:R-:W-:-:S04]  /*abb0*/  IMAD R172, R19, 0xc00, R9 ;  /* 0x00000c0013ac7824 */ /* 0x000fc800078e0209 */
[C---:B------:R-:W-:Y:S01]  /*abc0*/  VIADD R174, R172.reuse, 0x80 ;  /* 0x00000080acae7836 */ /* 0x040fe20000000000 */
[----:B------:R-:W-:Y:S01]  /*abd0*/  R2UR UR6, R172 ;  /* 0x00000000ac0672ca */ /* 0x000fe200000e0000 */
[----:B------:R-:W-:Y:S01]  /*abe0*/  WARPGROUP.ARRIVE ;  /* 0x00000000000079c5 */ /* 0x000fe20000000000 */
[----:B0-----:R-:W-:-:S11]  /*abf0*/  ISETP.NE.AND P2, PT, R178, 0x1, PT ;  /* 0x00000001b200780c */ /* 0x001fd60003f45270 */
        /* <DEDUP_REMOVED lines=10> */
[----:B------:R-:W-:Y:S01]  /*aca0*/  IMAD.MOV.U32 R153, RZ, RZ, 0x40000040 ;  /* 0x40000040ff997424 */ /* 0x000fe200078e00ff */
[----:B------:R-:W0:Y:S02]  /*acb0*/  @P2 LDC R154, c[0x0][0x450] ;  /* 0x00011400ff9a2b82 */ /* 0x000e240000000800 */
        /* <DEDUP_REMOVED lines=14> */
[----:B------:R-:W-:Y:S01]  /*ada0*/  R2UR UR6, R152 ;  /* 0x00000000980672ca */ /* 0x000fe200000e0000 */
[----:B------:R-:W-:Y:S01]  /*adb0*/  IMAD.MOV.U32 R152, RZ, RZ, R210 ;  /* 0x000000ffff987224 */ /* 0x000fe200078e00d2 */
[----:B------:R-:W-:Y:S02]  /*adc0*/  R2UR UR7, R153 ;  /* 0x00000000990772ca */ /* 0x000fe400000e0000 */
[----:B------:R-:W1:Y:S02]  /*add0*/  @P2 LDC R153, c[0x0][0x44c] ;  /* 0x00011300ff992b82 */ /* 0x000e640000000800 */
[----:B-1----:R-:W-:-:S05]  /*ade0*/  @P2 IMAD.HI.U32 R153, R210, R153, RZ ;  /* 0x00000099d2992227 */ /* 0x002fca00078e00ff */
[----:B0-----:R-:W-:-:S04]  /*adf0*/  @P2 SHF.R.U32.HI R152, RZ, R154, R153 ;  /* 0x0000009aff982219 */ /* 0x001fc80000011699 */
[----:B------:R-:W-:-:S05]  /*ae00*/  IADD3 R152, R152, R213, -R211 ;  /* 0x000000d598987210 */ /* 0x000fca0007ffe8d3 */
[----:B------:R-:W-:-:S05]  /*ae10*/  IMAD.HI R152, R152, 0x2aaaaaab, RZ ;  /* 0x2aaaaaab98987827 */ /* 0x000fca00078e02ff */
[----:B------:R-:W-:Y:S01]  /*ae20*/  SHF.R.U32.HI R153, RZ, 0x1f, R152 ;  /* 0x0000001fff997819 */ /* 0x000fe20000011698 */
[----:B------:R-:W-:Y:S02]  /*ae30*/  WARPGROUP.DEPBAR.LE gsb0, 0x0 ;  /* 0x00008000000079c5 */ /* 0x000fe40000010000 */
[----:B------:R-:W-:-:S06]  /*ae40*/  WARPGROUP.ARRIVE ;  /* 0x00000000000079c5 */ /* 0x000fcc0000000000 */
        /* <DEDUP_REMOVED lines=9> */
[----:B0-----:R-:W-:-:S04]  /*aee0*/  LEA.HI.SX32 R21, R152, R153, 0x1c ;  /* 0x0000009998157211 */ /* 0x001fc800078fe2ff */
[----:B------:R-:W-:-:S04]  /*aef0*/  VIMNMX R21, RZ, R21, !PT ;  /* 0x00000015ff157248 */ /* 0x000fc80007fe0100 */
[----:B------:R-:W-:-:S13]  /*af00*/  ISETP.GE.AND P2, PT, R216, R21, PT ;  /* 0x00000015d800720c */ /* 0x000fda0003f46270 */
[----:B--2---:R-:W-:Y:S05]  /*af10*/  @!P2 BRA `(.L_x_4954) ;  /* 0x0000002400d8a947 */ /* 0x004fea0003800000 */
[----:B------:R-:W-:Y:S02]  /*af20*/  IMAD.MOV.U32 R203, RZ, RZ, R8 ;  /* 0x000000ffffcb7224 */ /* 0x000fe400078e0008 */
[----:B------:R-:W-:Y:S02]  /*af30*/  IMAD.MOV.U32 R222, RZ, RZ, R5 ;  /* 0x000000ffffde7224 */ /* 0x000fe400078e0005 */
[----:B------:R-:W-:-:S07]  /*af40*/  IMAD.MOV.U32 R200, RZ, RZ, R216 ;  /* 0x000000ffffc87224 */ /* 0x000fce00078e00d8 */
.L_x_4964:
        /* <DEDUP_REMOVED lines=8> */
.L_x_4955:
[----:B------:R-:W-:Y:S01]  /*afd0*/  IMAD R201, R19, 0x8, R18 ;  /* 0x0000000813c97824 */ /* 0x000fe200078e0212 */
[----:B------:R-:W-:-:S04]  /*afe0*/  SHF.L.U32 R202, R23, 0x1f, RZ ;  /* 0x0000001f17ca7819 */ /* 0x000fc800000006ff */
[----:B------:R0:W1:Y:S01]  /*aff0*/  SYNCS.PHASECHK.TRANS64.TRYWAIT P2, [R201+URZ+0x22830], R202 ;  /* 0x022830cac90075a7 */ /* 0x000062000804017f */
[----:B------:R-:W-:Y:S05]  /*b000*/  @!P0 BRA `(.L_x_4956) ;  /* 0x0000000000048947 */ /* 0x000fea0003800000 */
[----:B------:R-:W-:Y:S01]  /*b010*/  BPT.TRAP 0x1 ;  /* 0x000000040000795c */ /* 0x000fe20000300000 */
.L_x_4956:
[----:B------:R-:W2:Y:S02]  /*b020*/  LDC R0, c[0x0][0x448] ;  /* 0x00011200ff007b82 */ /* 0x000ea40000000800 */
[----:B--2---:R-:W-:Y:S01]  /*b030*/  ISETP.NE.AND P3, PT, R0, 0x1, PT ;  /* 0x000000010000780c */ /* 0x004fe20003f65270 */
[----:B------:R-:W-:-:S12]  /*b040*/  IMAD.IADD R0, R217, 0x1, R210 ;  /* 0x00000001d9007824 */ /* 0x000fd800078e02d2 */
[----:B------:R-:W2:Y:S08]  /*b050*/  @P3 LDC R5, c[0x0][0x44c] ;  /* 0x00011300ff053b82 */ /* 0x000eb00000000800 */
[----:B------:R-:W3:Y:S01]  /*b060*/  @P3 LDC R8, c[0x0][0x450] ;  /* 0x00011400ff083b82 */ /* 0x000ee20000000800 */
[----:B--2---:R-:W-:-:S05]  /*b070*/  @P3 IMAD.HI.U32 R5, R0, R5, RZ ;  /* 0x0000000500053227 */ /* 0x004fca00078e00ff */
[----:B---3--:R-:W-:Y:S01]  /*b080*/  @P3 SHF.R.U32.HI R0, RZ, R8, R5 ;  /* 0x00000008ff003219 */ /* 0x008fe20000011605 */
[----:B-1----:R-:W-:Y:S06]  /*b090*/  @P2 BRA `(.L_x_4957) ;  /* 0x0000000000082947 */ /* 0x002fec0003800000 */
[----:B------:R-:W1:Y:S02]  /*b0a0*/  SYNCS.PHASECHK.TRANS64.TRYWAIT P2, [R201+URZ+0x22830], R202 ;  /* 0x022830cac90075a7 */ /* 0x000e64000804017f */
[----:B-1----:R-:W-:Y:S05]  /*b0b0*/  @!P2 BRA `(.L_x_4958) ;  /* 0x000001040024a947 */ /* 0x002fea0003800000 */
.L_x_4957:
[----:B------:R-:W-:Y:S05]  /*b0c0*/  WARPSYNC.ALL ;  /* 0x0000000000007948 */ /* 0x000fea0003800000 */
[----:B------:R-:W2:Y:S04]  /*b0d0*/  SHFL.IDX PT, R153, R0, RZ, 0x1c1f ;  /* 0x001c1fff00997589 */ /* 0x000ea800000e0000 */
[----:B------:R2:W3:Y:S01]  /*b0e0*/  SHFL.IDX PT, R155, R0, 0x1, 0x1c1f ;  /* 0x003c1f00009b7f89 */ /* 0x0004e200000e0000 */
[----:B------:R-:W-:-:S03]  /*b0f0*/  IMAD.MOV.U32 R5, RZ, RZ, -0x60 ;  /* 0xffffffa0ff057424 */ /* 0x000fc600078e00ff */
[----:B------:R-:W4:Y:S01]  /*b100*/  LDL.LU R216, [R1+0x4] ;  /* 0x0000040001d87983 */ /* 0x000f220000300800 */
[----:B------:R-:W-:Y:S01]  /*b110*/  IMAD R5, R200, R5, 0x1 ;  /* 0x00000001c8057424 */ /* 0x000fe200078e0205 */
[----:B------:R-:W-:Y:S01]  /*b120*/  R2UR UR4, R6 ;  /* 0x00000000060472ca */ /* 0x000fe200000e0000 */
[----:B------:R-:W-:Y:S01]  /*b130*/  IMAD R156, R19, 0x300, R20 ;  /* 0x00000300139c7824 */ /* 0x000fe200078e0214 */
[----:B------:R-:W-:Y:S01]  /*b140*/  R2UR UR5, R7 ;  /* 0x00000000070572ca */ /* 0x000fe200000e0000 */
[----:B------:R-:W-:Y:S01]  /*b150*/  IMAD R8, R218, -0x2, R5 ;  /* 0xfffffffeda087824 */ /* 0x000fe200078e0205 */
[----:B------:R-:W-:Y:S01]  /*b160*/  R2UR UR8, R14 ;  /* 0x000000000e0872ca */ /* 0x000fe200000e0000 */
[----:B------:R-:W-:Y:S01]  /*b170*/  IMAD.MOV.U32 R157, RZ, RZ, 0x40000040 ;  /* 0x40000040ff9d7424 */ /* 0x000fe200078e00ff */
[C---:B------:R-:W-:Y:S01]  /*b180*/  R2UR UR6, R156.reuse ;  /* 0x000000009c0672ca */ /* 0x040fe200000e0000 */
[C---:B------:R-:W-:Y:S01]  /*b190*/  VIADD R154, R156.reuse, 0x2 ;  /* 0x000000029c9a7836 */ /* 0x040fe20000000000 */
[----:B------:R-:W-:Y:S01]  /*b1a0*/  IADD3 R8, -R211, R8, R213 ;  /* 0x00000008d3087210 */ /* 0x000fe20007ffe1d5 */
[C---:B------:R-:W-:Y:S01]  /*b1b0*/  VIADD R152, R156.reuse, 0x4 ;  /* 0x000000049c987836 */ /* 0x040fe20000000000 */
[C---:B------:R-:W-:Y:S01]  /*b1c0*/  R2UR UR7, R157.reuse ;  /* 0x000000009d0772ca */ /* 0x040fe200000e0000 */
[----:B------:R-:W-:Y:S01]  /*b1d0*/  VIADD R156, R156, 0x6 ;  /* 0x000000069c9c7836 */ /* 0x000fe20000000000 */
[----:B------:R-:W-:Y:S01]  /*b1e0*/  R2UR UR10, R154 ;  /* 0x000000009a0a72ca */ /* 0x000fe200000e0000 */
[----:B--2---:R-:W-:Y:S01]  /*b1f0*/  IMAD.IADD R0, R8, 0x1, R153 ;  /* 0x0000000108007824 */ /* 0x004fe200078e0299 */
[----:B------:R-:W-:Y:S01]  /*b200*/  R2UR UR14, R152 ;  /* 0x00000000980e72ca */ /* 0x000fe200000e0000 */
[----:B------:R-:W-:Y:S01]  /*b210*/  IMAD.MOV.U32 R153, RZ, RZ, 0x40000040 ;  /* 0x40000040ff997424 */ /* 0x000fe200078e00ff */
[----:B------:R-:W-:Y:S01]  /*b220*/  R2UR UR18, R156 ;  /* 0x000000009c1272ca */ /* 0x000fe200000e0000 */
[----:B---3--:R-:W-:Y:S01]  /*b230*/  IMAD.IADD R8, R8, 0x1, R155 ;  /* 0x0000000108087824 */ /* 0x008fe200078e029b */
[----:B------:R-:W-:Y:S01]  /*b240*/  R2UR UR19, R157 ;  /* 0x000000009d1372ca */ /* 0x000fe200000e0000 */
[----:B------:R-:W-:Y:S01]  /*b250*/  IMAD.MOV.U32 R155, RZ, RZ, 0x40000040 ;  /* 0x40000040ff9b7424 */ /* 0x000fe200078e00ff */
[----:B------:R-:W-:-:S02]  /*b260*/  R2UR UR15, R153 ;  /* 0x00000000990f72ca */ /* 0x000fc400000e0000 */
        /* <DEDUP_REMOVED lines=8> */
[C---:B------:R-:W-:Y:S02]  /*b2f0*/  ISETP.GT.AND P2, PT, R0.reuse, 0x49, PT ;  /* 0x000000490000780c */ /* 0x040fe40003f44270 */
[C---:B------:R-:W-:Y:S02]  /*b300*/  ISETP.GT.AND P3, PT, R0.reuse, 0x50, PT ;  /* 0x000000500000780c */ /* 0x040fe40003f64270 */
[C---:B------:R-:W-:Y:S02]  /*b310*/  ISETP.GT.AND P4, PT, R0.reuse, 0x51, PT ;  /* 0x000000510000780c */ /* 0x040fe40003f84270 */
[C---:B------:R-:W-:Y:S02]  /*b320*/  ISETP.GT.AND P5, PT, R0.reuse, 0x58, PT ;  /* 0x000000580000780c */ /* 0x040fe40003fa4270 */
[----:B------:R-:W-:Y:S01]  /*b330*/  ISETP.GT.AND P6, PT, R0, 0x59, PT ;  /* 0x000000590000780c */ /* 0x000fe20003fc4270 */
[----:B------:R-:W-:Y:S02]  /*b340*/  WARPGROUP.DEPBAR.LE gsb0, 0x0 ;  /* 0x00008000000079c5 */ /* 0x000fe40000010000 */
[----:B------:R-:W-:-:S06]  /*b350*/  WARPGROUP.ARRIVE ;  /* 0x00000000000079c5 */ /* 0x000fcc0000000000 */
[----:B------:R-:W-:Y:S03]  /*b360*/  HGMMA.64x96x16.F32.BF16 R152, gdesc[UR8], R152, gsb0 ;  /* 0x01600000089879f0 */ /* 0x000fe60008001898 */
[----:B------:R-:W-:Y:S02]  /*b370*/  WARPGROUP.DEPBAR.LE gsb0, 0x0 ;  /* 0x00008000000079c5 */ /* 0x000fe40000010000 */
[----:B------:R-:W-:-:S06]  /*b380*/  WARPGROUP.ARRIVE ;  /* 0x00000000000079c5 */ /* 0x000fcc0000000000 */
[----:B------:R-:W-:Y:S01]  /*b390*/  HGMMA.64x96x16.F32.BF16 R152, gdesc[UR12], R152, gsb0 ;  /* 0x016000000c9879f0 */ /* 0x000fe20008001898 */
[----:B----4-:R-:W-:-:S04]  /*b3a0*/  LOP3.LUT R216, R216, 0xffbfffff, RZ, 0xc0, !PT ;  /* 0xffbfffffd8d87812 */ /* 0x010fc800078ec0ff */
[----:B------:R-:W-:Y:S02]  /*b3b0*/  @P1 LOP3.LUT R216, R216, 0x400000, RZ, 0xfc, !PT ;  /* 0x00400000d8d81812 */ /* 0x000fe400078efcff */
[----:B------:R-:W-:Y:S02]  /*b3c0*/  ISETP.GT.AND P1, PT, R0, 0x41, PT ;  /* 0x000000410000780c */ /* 0x000fe40003f24270 */
[----:B------:R-:W-:-:S04]  /*b3d0*/  LOP3.LUT R216, R216, 0xffdfffff, RZ, 0xc0, !PT ;  /* 0xffdfffffd8d87812 */ /* 0x000fc800078ec0ff */
[----:B------:R-:W-:Y:S02]  /*b3e0*/  @P0 LOP3.LUT R216, R216, 0x200000, RZ, 0xfc, !PT ;  /* 0x00200000d8d80812 */ /* 0x000fe400078efcff */
[----:B------:R-:W-:Y:S02]  /*b3f0*/  ISETP.GT.AND P0, PT, R0, 0x48, PT ;  /* 0x000000480000780c */ /* 0x000fe40003f04270 */
[----:B------:R-:W-:-:S04]  /*b400*/  LOP3.LUT R216, R216, 0xff7fffff, RZ, 0xc0, !PT ;  /* 0xff7fffffd8d87812 */ /* 0x000fc800078ec0ff */
[----:B------:R-:W-:Y:S02]  /*b410*/  @P1 LOP3.LUT R216, R216, 0x800000, RZ, 0xfc, !PT ;  /* 0x00800000d8d81812 */ /* 0x000fe400078efcff */
[----:B------:R-:W-:Y:S02]  /*b420*/  ISETP.GT.AND P1, PT, R0, RZ, PT ;  /* 0x000000ff0000720c */ /* 0x000fe40003f24270 */
[----:B------:R-:W-:-:S04]  /*b430*/  LOP3.LUT R216, R216, 0xfeffffff, RZ, 0xc0, !PT ;  /* 0xfeffffffd8d87812 */ /* 0x000fc800078ec0ff */
[----:B------:R-:W-:Y:S02]  /*b440*/  @P0 LOP3.LUT R216, R216, 0x1000000, RZ, 0xfc, !PT ;  /* 0x01000000d8d80812 */ /* 0x000fe400078efcff */
[----:B------:R-:W-:Y:S02]  /*b450*/  ISETP.GT.AND P0, PT, R0, 0x9, PT ;  /* 0x000000090000780c */ /* 0x000fe40003f04270 */
[----:B------:R-:W-:-:S04]  /*b460*/  LOP3.LUT R216, R216, 0xfdffffff, RZ, 0xc0, !PT ;  /* 0xfdffffffd8d87812 */ /* 0x000fc800078ec0ff */
[----:B------:R-:W-:Y:S02]  /*b470*/  @P2 LOP3.LUT R216, R216, 0x2000000, RZ, 0xfc, !PT ;  /* 0x02000000d8d82812 */ /* 0x000fe400078efcff */
[----:B------:R-:W-:Y:S02]  /*b480*/  ISETP.GT.AND P2, PT, R0, 0x8, PT ;  /* 0x000000080000780c */ /* 0x000fe40003f44270 */
[----:B------:R-:W-:-:S04]  /*b490*/  LOP3.LUT R216, R216, 0xfbffffff, RZ, 0xc0, !PT ;  /* 0xfbffffffd8d87812 */ /* 0x000fc800078ec0ff */
[----:B------:R-:W-:Y:S02]  /*b4a0*/  @P3 LOP3.LUT R216, R216, 0x4000000, RZ, 0xfc, !PT ;  /* 0x04000000d8d83812 */ /* 0x000fe400078efcff */
[----:B------:R-:W-:-:S03]  /*b4b0*/  ISETP.GT.AND P3, PT, R0, 0x1, PT ;  /* 0x000000010000780c */ /* 0x000fc60003f64270 */
[----:B------:R-:W-:Y:S01]  /*b4c0*/  STL [R1+0x4], R216 ;  /* 0x000004d801007387 */ /* 0x000fe20000100800 */
        /* <DEDUP_REMOVED lines=9> */
[----:B------:R-:W-:Y:S02]  /*b560*/  FSEL R160, R160, -INF , P1 ;  /* 0xff800000a0a07808 */ /* 0x000fe40000800000 */
[C---:B------:R-:W-:Y:S02]  /*b570*/  ISETP.GT.AND P3, PT, R0.reuse, 0x11, PT ;  /* 0x000000110000780c */ /* 0x040fe40003f64270 */
[C---:B------:R-:W-:Y:S02]  /*b580*/  ISETP.GT.AND P2, PT, R0.reuse, 0x18, PT ;  /* 0x000000180000780c */ /* 0x040fe40003f44270 */
[C---:B------:R-:W-:Y:S02]  /*b590*/  ISETP.GT.AND P0, PT, R0.reuse, 0x19, PT ;  /* 0x000000190000780c */ /* 0x040fe40003f04270 */
[----:B------:R-:W-:-:S02]  /*b5a0*/  ISETP.GT.AND P1, PT, R0, 0x20, PT ;  /* 0x000000200000780c */ /* 0x000fc40003f24270 */
[----:B------:R-:W-:Y:S02]  /*b5b0*/  FSEL R161, R161, -INF , P3 ;  /* 0xff800000a1a17808 */ /* 0x000fe40001800000 */
[----:B------:R-:W-:Y:S02]  /*b5c0*/  FSEL R164, R164, -INF , P2 ;  /* 0xff800000a4a47808 */ /* 0x000fe40001000000 */
[----:B------:R-:W-:Y:S02]  /*b5d0*/  FSEL R165, R165, -INF , P0 ;  /* 0xff800000a5a57808 */ /* 0x000fe40000000000 */
[----:B------:R-:W-:Y:S02]  /*b5e0*/  FSEL R168, R168, -INF , P1 ;  /* 0xff800000a8a87808 */ /* 0x000fe40000800000 */
[C---:B------:R-:W-:Y:S02]  /*b5f0*/  ISETP.GT.AND P3, PT, R0.reuse, 0x21, PT ;  /* 0x000000210000780c */ /* 0x040fe40003f64270 */
[----:B------:R-:W-:-:S02]  /*b600*/  ISETP.GT.AND P2, PT, R0, 0x28, PT ;  /* 0x000000280000780c */ /* 0x000fc40003f44270 */
[C---:B------:R-:W-:Y:S02]  /*b610*/  ISETP.GT.AND P0, PT, R0.reuse, 0x29, PT ;  /* 0x000000290000780c */ /* 0x040fe40003f04270 */
[----:B------:R-:W-:Y:S02]  /*b620*/  ISETP.GT.AND P1, PT, R0, 0x30, PT ;  /* 0x000000300000780c */ /* 0x000fe40003f24270 */
[----:B------:R-:W-:Y:S02]  /*b630*/  FSEL R169, R169, -INF , P3 ;  /* 0xff800000a9a97808 */ /* 0x000fe40001800000 */
[----:B------:R-:W-:Y:S02]  /*b640*/  FSEL R172, R172, -INF , P2 ;  /* 0xff800000acac7808 */ /* 0x000fe40001000000 */
[----:B------:R-:W-:Y:S02]  /*b650*/  FSEL R173, R173, -INF , P0 ;  /* 0xff800000adad7808 */ /* 0x000fe40000000000 */
[----:B------:R-:W-:-:S02]  /*b660*/  FSEL R176, R176, -INF , P1 ;  /* 0xff800000b0b07808 */ /* 0x000fc40000800000 */
[C---:B------:R-:W-:Y:S02]  /*b670*/  ISETP.GT.AND P3, PT, R0.reuse, 0x31, PT ;  /* 0x000000310000780c */ /* 0x040fe40003f64270 */
[C---:B------:R-:W-:Y:S02]  /*b680*/  ISETP.GT.AND P2, PT, R0.reuse, 0x38, PT ;  /* 0x000000380000780c */ /* 0x040fe40003f44270 */
[C---:B------:R-:W-:Y:S02]  /*b690*/  ISETP.GT.AND P0, PT, R0.reuse, 0x39, PT ;  /* 0x000000390000780c */ /* 0x040fe40003f04270 */
[----:B------:R-:W-:Y:S02]  /*b6a0*/  ISETP.GT.AND P1, PT, R0, 0x40, PT ;  /* 0x000000400000780c */ /* 0x000fe40003f24270 */
        /* <DEDUP_REMOVED lines=8> */
[----:B------:R-:W-:Y:S02]  /*b730*/  FMNMX.FTZ R0, R160, R0, !PT ;  /* 0x00000000a0007209 */ /* 0x000fe40007810000 */
[C---:B------:R-:W-:Y:S02]  /*b740*/  LOP3.LUT P1, RZ, R216.reuse, 0x800000, RZ, 0xc0, !PT ;  /* 0x00800000d8ff7812 */ /* 0x040fe4000782c0ff */
[----:B------:R-:W-:Y:S02]  /*b750*/  FMNMX.FTZ R0, R161, R0, !PT ;  /* 0x00000000a1007209 */ /* 0x000fe40007810000 */
[----:B------:R-:W-:Y:S02]  /*b760*/  LOP3.LUT P0, RZ, R216, 0x1000000, RZ, 0xc0, !PT ;  /* 0x01000000d8ff7812 */ /* 0x000fe4000780c0ff */
[----:B------:R-:W-:Y:S02]  /*b770*/  FMNMX.FTZ R0, R164, R0, !PT ;  /* 0x00000000a4007209 */ /* 0x000fe40007810000 */
[----:B------:R-:W-:-:S02]  /*b780*/  FSEL R185, R185, -INF , P1 ;  /* 0xff800000b9b97808 */ /* 0x000fc40000800000 */
[----:B------:R-:W-:Y:S02]  /*b790*/  FMNMX.FTZ R0, R165, R0, !PT ;  /* 0x00000000a5007209 */ /* 0x000fe40007810000 */
[----:B------:R-:W-:Y:S02]  /*b7a0*/  LOP3.LUT P2, RZ, R216, 0x2000000, RZ, 0xc0, !PT ;  /* 0x02000000d8ff7812 */ /* 0x000fe4000784c0ff */
[----:B------:R-:W-:Y:S02]  /*b7b0*/  FMNMX.FTZ R0, R168, R0, !PT ;  /* 0x00000000a8007209 */ /* 0x000fe40007810000 */
[----:B------:R-:W-:Y:S02]  /*b7c0*/  FSEL R188, R188, -INF , P0 ;  /* 0xff800000bcbc7808 */ /* 0x000fe40000000000 */
[----:B------:R-:W-:Y:S02]  /*b7d0*/  FMNMX.FTZ R0, R169, R0, !PT ;  /* 0x00000000a9007209 */ /* 0x000fe40007810000 */
[----:B------:R-:W-:-:S02]  /*b7e0*/  LOP3.LUT P3, RZ, R216, 0x4000000, RZ, 0xc0, !PT ;  /* 0x04000000d8ff7812 */ /* 0x000fc4000786c0ff */
[----:B------:R-:W-:Y:S02]  /*b7f0*/  FMNMX.FTZ R0, R172, R0, !PT ;  /* 0x00000000ac007209 */ /* 0x000fe40007810000 */
[----:B------:R-:W-:Y:S02]  /*b800*/  FSEL R189, R189, -INF , P2 ;  /* 0xff800000bdbd7808 */ /* 0x000fe40001000000 */
[----:B------:R-:W-:Y:S02]  /*b810*/  FMNMX.FTZ R0, R173, R0, !PT ;  /* 0x00000000ad007209 */ /* 0x000fe40007810000 */
[----:B------:R-:W-:Y:S02]  /*b820*/  FSEL R192, R192, -INF , P3 ;  /* 0xff800000c0c07808 */ /* 0x000fe40001800000 */
[----:B------:R-:W-:Y:S02]  /*b830*/  FMNMX.FTZ R0, R176, R0, !PT ;  /* 0x00000000b0007209 */ /* 0x000fe40007810000 */
[----:B------:R-:W-:-:S02]  /*b840*/  FSEL R193, R193, -INF , P4 ;  /* 0xff800000c1c17808 */ /* 0x000fc40002000000 */
[----:B------:R-:W-:Y:S02]  /*b850*/  FMNMX.FTZ R0, R177, R0, !PT ;  /* 0x00000000b1007209 */ /* 0x000fe40007810000 */
[----:B------:R-:W-:Y:S02]  /*b860*/  FSEL R196, R196, -INF , P5 ;  /* 0xff800000c4c47808 */ /* 0x000fe40002800000 */
[----:B------:R-:W-:Y:S02]  /*b870*/  FMNMX.FTZ R0, R180, R0, !PT ;  /* 0x00000000b4007209 */ /* 0x000fe40007810000 */
[----:B------:R-:W-:Y:S02]  /*b880*/  FSEL R197, R197, -INF , P6 ;  /* 0xff800000c5c57808 */ /* 0x000fe40003000000 */
[----:B------:R-:W-:Y:S02]  /*b890*/  FMNMX.FTZ R0, R181, R0, !PT ;  /* 0x00000000b5007209 */ /* 0x000fe40007810000 */
[----:B------:R-:W-:-:S02]  /*b8a0*/  LOP3.LUT P1, RZ, R216, 0x400000, RZ, 0xc0, !PT ;  /* 0x00400000d8ff7812 */ /* 0x000fc4000782c0ff */
[----:B------:R-:W-:Y:S02]  /*b8b0*/  FMNMX.FTZ R0, R184, R0, !PT ;  /* 0x00000000b8007209 */ /* 0x000fe40007810000 */
[----:B------:R-:W-:Y:S02]  /*b8c0*/  LOP3.LUT P0, RZ, R216, 0x200000, RZ, 0xc0, !PT ;  /* 0x00200000d8ff7812 */ /* 0x000fe4000780c0ff */
[----:B------:R-:W-:Y:S02]  /*b8d0*/  FMNMX.FTZ R0, R185, R0, !PT ;  /* 0x00000000b9007209 */ /* 0x000fe40007810000 */
[----:B------:R-:W-:Y:S02]  /*b8e0*/  ISETP.GT.AND P4, PT, R8, 0x1, PT ;  /* 0x000000010800780c */ /* 0x000fe40003f84270 */
[----:B------:R-:W-:Y:S02]  /*b8f0*/  FMNMX.FTZ R0, R188, R0, !PT ;  /* 0x00000000bc007209 */ /* 0x000fe40007810000 */
[----:B------:R-:W-:-:S02]  /*b900*/  ISETP.GT.AND P3, PT, R8, 0x8, PT ;  /* 0x000000080800780c */ /* 0x000fc40003f64270 */
[----:B------:R-:W-:Y:S02]  /*b910*/  FMNMX.FTZ R0, R189, R0, !PT ;  /* 0x00000000bd007209 */ /* 0x000fe40007810000 */
[----:B------:R-:W-:Y:S02]  /*b920*/  FSEL R155, R155, -INF , P4 ;  /* 0xff8000009b9b7808 */ /* 0x000fe40002000000 */
[----:B------:R-:W-:Y:S02]  /*b930*/  FMNMX.FTZ R0, R192, R0, !PT ;  /* 0x00000000c0007209 */ /* 0x000fe40007810000 */
[----:B------:R-:W-:Y:S02]  /*b940*/  FSEL R158, R158, -INF , P3 ;  /* 0xff8000009e9e7808 */ /* 0x000fe40001800000 */
[----:B------:R-:W-:Y:S02]  /*b950*/  FMNMX.FTZ R0, R193, R0, !PT ;  /* 0x00000000c1007209 */ /* 0x000fe40007810000 */
[----:B------:R-:W-:-:S02]  /*b960*/  ISETP.GT.AND P4, PT, R8, 0x10, PT ;  /* 0x000000100800780c */ /* 0x000fc40003f84270 */
[----:B------:R-:W-:Y:S02]  /*b970*/  FMNMX.FTZ R0, R196, R0, !PT ;  /* 0x00000000c4007209 */ /* 0x000fe40007810000 */
[----:B------:R-:W-:Y:S02]  /*b980*/  ISETP.GT.AND P3, PT, R8, 0x11, PT ;  /* 0x000000110800780c */ /* 0x000fe40003f64270 */
[----:B------:R-:W-:Y:S02]  /*b990*/  FMNMX.FTZ R0, R197, R0, !PT ;  /* 0x00000000c5007209 */ /* 0x000fe40007810000 */
[----:B------:R-:W-:Y:S02]  /*b9a0*/  FSEL R162, R162, -INF , P4 ;  /* 0xff800000a2a27808 */ /* 0x000fe40002000000 */
[----:B------:R-:W-:Y:S01]  /*b9b0*/  FSEL R163, R163, -INF , P3 ;  /* 0xff800000a3a37808 */ /* 0x000fe20001800000 */
[----:B------:R-:W2:Y:S01]  /*b9c0*/  SHFL.BFLY PT, R5, R0, 0x2, 0x1f ;  /* 0x0c401f0000057f89 */ /* 0x000ea200000e0000 */
[----:B------:R-:W-:-:S02]  /*b9d0*/  ISETP.GT.AND P4, PT, R8, 0x19, PT ;  /* 0x000000190800780c */ /* 0x000fc40003f84270 */
[----:B------:R-:W-:Y:S02]  /*b9e0*/  ISETP.GT.AND P3, PT, R8, 0x20, PT ;  /* 0x000000200800780c */ /* 0x000fe40003f64270 */
[----:B------:R-:W-:Y:S02]  /*b9f0*/  FSEL R167, R167, -INF , P4 ;  /* 0xff800000a7a77808 */ /* 0x000fe40002000000 */
[----:B------:R-:W-:Y:S02]  /*ba00*/  FSEL R170, R170, -INF , P3 ;  /* 0xff800000aaaa7808 */ /* 0x000fe40001800000 */
[C---:B------:R-:W-:Y:S02]  /*ba10*/  ISETP.GT.AND P4, PT, R8.reuse, 0x28, PT ;  /* 0x000000280800780c */ /* 0x040fe40003f84270 */
[----:B------:R-:W-:Y:S02]  /*ba20*/  ISETP.GT.AND P3, PT, R8, 0x29, PT ;  /* 0x000000290800780c */ /* 0x000fe40003f64270 */
[----:B------:R-:W-:-:S02]  /*ba30*/  FSEL R174, R174, -INF , P4 ;  /* 0xff800000aeae7808 */ /* 0x000fc40002000000 */
[----:B------:R-:W-:Y:S02]  /*ba40*/  FSEL R175, R175, -INF , P3 ;  /* 0xff800000afaf7808 */ /* 0x000fe40001800000 */
[C---:B------:R-:W-:Y:S02]  /*ba50*/  ISETP.GT.AND P4, PT, R8.reuse, 0x31, PT ;  /* 0x000000310800780c */ /* 0x040fe40003f84270 */
[----:B------:R-:W-:Y:S02]  /*ba60*/  ISETP.GT.AND P3, PT, R8, 0x38, PT ;  /* 0x000000380800780c */ /* 0x000fe40003f64270 */
[----:B------:R-:W-:Y:S02]  /*ba70*/  FSEL R179, R179, -INF , P4 ;  /* 0xff800000b3b37808 */ /* 0x000fe40002000000 */
[----:B------:R-:W-:Y:S02]  /*ba80*/  FSEL R182, R182, -INF , P3 ;  /* 0xff800000b6b67808 */ /* 0x000fe40001800000 */
[----:B--2---:R-:W-:-:S02]  /*ba90*/  FMNMX.FTZ R5, R0, R5, !PT ;  /* 0x0000000500057209 */ /* 0x004fc40007810000 */
[C---:B------:R-:W-:Y:S02]  /*baa0*/  ISETP.GT.AND P4, PT, R8.reuse, 0x40, PT ;  /* 0x000000400800780c */ /* 0x040fe40003f84270 */
[----:B------:R-:W-:Y:S01]  /*bab0*/  ISETP.GT.AND P3, PT, R8, 0x41, PT ;  /* 0x000000410800780c */ /* 0x000fe20003f64270 */
[----:B------:R-:W2:Y:S01]  /*bac0*/  SHFL.BFLY PT, R0, R5, 0x1, 0x1f ;  /* 0x0c201f0005007f89 */ /* 0x000ea200000e0000 */
[----:B------:R-:W-:Y:S02]  /*bad0*/  FSEL R186, R186, -INF , P4 ;  /* 0xff800000baba7808 */ /* 0x000fe40002000000 */
[----:B------:R-:W-:Y:S02]  /*bae0*/  FSEL R187, R187, -INF , P3 ;  /* 0xff800000bbbb7808 */ /* 0x000fe40001800000 */
        /* <DEDUP_REMOVED lines=8> */
[----:B--2---:R-:W-:Y:S01]  /*bb70*/  FMNMX.FTZ R5, R5, R0, !PT ;  /* 0x0000000005057209 */ /* 0x004fe20007810000 */
[----:B------:R-:W-:-:S03]  /*bb80*/  IMAD.U32 R0, RZ, RZ, UR43 ;  /* 0x0000002bff007e24 */ /* 0x000fc6000f8e00ff */
[C---:B------:R-:W-:Y:S01]  /*bb90*/  FSETP.NEU.FTZ.AND P2, PT, R5.reuse, -INF , PT ;  /* 0xff8000000500780b */ /* 0x040fe20003f5d000 */
[----:B------:R-:W-:-:S03]  /*bba0*/  FMUL.FTZ R223, R5, R0 ;  /* 0x0000000005df7220 */ /* 0x000fc60000410000 */
[----:B------:R-:W-:Y:S02]  /*bbb0*/  FSEL R216, R5, RZ, P2 ;  /* 0x000000ff05d87208 */ /* 0x000fe40001000000 */
[----:B------:R-:W-:Y:S02]  /*bbc0*/  FSEL R223, R223, RZ, P2 ;  /* 0x000000ffdfdf7208 */ /* 0x000fe40001000000 */
[----:B------:R-:W-:Y:S01]  /*bbd0*/  ISETP.GT.AND P2, PT, R8, RZ, PT ;  /* 0x000000ff0800720c */ /* 0x000fe20003f44270 */
[----:B------:R-:W-:Y:S02]  /*bbe0*/  FADD.FTZ R216, -R216, R222 ;  /* 0x000000ded8d87221 */ /* 0x000fe40000010100 */
[-CC-:B------:R-:W-:Y:S01]  /*bbf0*/  FFMA.FTZ R152, R152, R0.reuse, -R223.reuse ;  /* 0x0000000098987223 */ /* 0x180fe200000108df */
[----:B------:R-:W-:Y:S01]  /*bc00*/  FSEL R154, R154, -INF , P2 ;  /* 0xff8000009a9a7808 */ /* 0x000fe20001000000 */
[-C--:B------:R-:W-:Y:S01]  /*bc10*/  FMUL.FTZ R216, R216, R0.reuse ;  /* 0x00000000d8d87220 */ /* 0x080fe20000410000 */
[----:B------:R-:W-:Y:S01]  /*bc20*/  ISETP.GT.AND P2, PT, R8, 0x9, PT ;  /* 0x000000090800780c */ /* 0x000fe20003f44270 */
[-CC-:B------:R-:W-:Y:S01]  /*bc30*/  FFMA.FTZ R153, R153, R0.reuse, -R223.reuse ;  /* 0x0000000099997223 */ /* 0x180fe200000108df */
[-CC-:B------:R-:W-:Y:S01]  /*bc40*/  FFMA.FTZ R156, R156, R0.reuse, -R223.reuse ;  /* 0x000000009c9c7223 */ /* 0x180fe200000108df */
[----:B------:R-:W-:Y:S01]  /*bc50*/  MUFU.EX2 R152, R152 ;  /* 0x0000009800987308 */ /* 0x000fe20000000800 */
[----:B------:R-:W-:Y:S01]  /*bc60*/  FSEL R159, R159, -INF , P2 ;  /* 0xff8000009f9f7808 */ /* 0x000fe20001000000 */
[-CC-:B------:R-:W-:Y:S01]  /*bc70*/  FFMA.FTZ R160, R160, R0.reuse, -R223.reuse ;  /* 0x00000000a0a07223 */ /* 0x180fe200000108df */
[----:B------:R-:W-:Y:S01]  /*bc80*/  ISETP.GT.AND P2, PT, R8, 0x18, PT ;  /* 0x000000180800780c */ /* 0x000fe20003f44270 */
[-CC-:B------:R-:W-:Y:S01]  /*bc90*/  FFMA.FTZ R168, R168, R0.reuse, -R223.reuse ;  /* 0x00000000a8a87223 */ /* 0x180fe200000108df */
[-CC-:B------:R-:W-:Y:S01]  /*bca0*/  FFMA.FTZ R176, R176, R0.reuse, -R223.reuse ;  /* 0x00000000b0b07223 */ /* 0x180fe200000108df */
[-CC-:B------:R-:W-:Y:S01]  /*bcb0*/  FFMA.FTZ R157, R157, R0.reuse, -R223.reuse ;  /* 0x000000009d9d7223 */ /* 0x180fe200000108df */
[----:B------:R-:W-:Y:S01]  /*bcc0*/  FSEL R166, R166, -INF , P2 ;  /* 0xff800000a6a67808 */ /* 0x000fe20001000000 */
[----:B------:R-:W2:Y:S01]  /*bcd0*/  MUFU.EX2 R216, R216 ;  /* 0x000000d800d87308 */ /* 0x000ea20000000800 */
[----:B------:R-:W-:Y:S01]  /*bce0*/  ISETP.GT.AND P2, PT, R8, 0x21, PT ;  /* 0x000000210800780c */ /* 0x000fe20003f44270 */
[-CC-:B------:R-:W-:Y:S01]  /*bcf0*/  FFMA.FTZ R161, R161, R0.reuse, -R223.reuse ;  /* 0x00000000a1a17223 */ /* 0x180fe200000108df */
[-CC-:B------:R-:W-:Y:S01]  /*bd00*/  FFMA.FTZ R164, R164, R0.reuse, -R223.reuse ;  /* 0x00000000a4a47223 */ /* 0x180fe200000108df */
[-CC-:B------:R-:W-:Y:S01]  /*bd10*/  FFMA.FTZ R165, R165, R0.reuse, -R223.reuse ;  /* 0x00000000a5a57223 */ /* 0x180fe200000108df */
[----:B------:R-:W-:Y:S01]  /*bd20*/  FSEL R171, R171, -INF , P2 ;  /* 0xff800000abab7808 */ /* 0x000fe20001000000 */
[-CC-:B------:R-:W-:Y:S01]  /*bd30*/  FFMA.FTZ R169, R169, R0.reuse, -R223.reuse ;  /* 0x00000000a9a97223 */ /* 0x180fe200000108df */
[----:B------:R-:W-:Y:S01]  /*bd40*/  ISETP.GT.AND P2, PT, R8, 0x30, PT ;  /* 0x000000300800780c */ /* 0x000fe20003f44270 */
[----:B------:R-:W3:Y:S01]  /*bd50*/  MUFU.EX2 R153, R153 ;  /* 0x0000009900997308 */ /* 0x000ee20000000800 */
[-CC-:B------:R-:W-:Y:S01]  /*bd60*/  FFMA.FTZ R172, R172, R0.reuse, -R223.reuse ;  /* 0x00000000acac7223 */ /* 0x180fe200000108df */
[-CC-:B------:R-:W-:Y:S01]  /*bd70*/  FFMA.FTZ R173, R173, R0.reuse, -R223.reuse ;  /* 0x00000000adad7223 */ /* 0x180fe200000108df */
[----:B------:R-:W-:Y:S01]  /*bd80*/  FSEL R178, R178, -INF , P2 ;  /* 0xff800000b2b27808 */ /* 0x000fe20001000000 */
[-CC-:B------:R-:W-:Y:S01]  /*bd90*/  FFMA.FTZ R177, R177, R0.reuse, -R223.reuse ;  /* 0x00000000b1b17223 */ /* 0x180fe200000108df */
[----:B------:R-:W-:Y:S01]  /*bda0*/  ISETP.GT.AND P2, PT, R8, 0x39, PT ;  /* 0x000000390800780c */ /* 0x000fe20003f44270 */
[-CC-:B------:R-:W-:Y:S01]  /*bdb0*/  FFMA.FTZ R180, R180, R0.reuse, -R223.reuse ;  /* 0x00000000b4b47223 */ /* 0x180fe200000108df */
[--C-:B------:R-:W-:Y:S01]  /*bdc0*/  FFMA.FTZ R181, R181, R0, -R223.reuse ;  /* 0x00000000b5b57223 */ /* 0x100fe200000108df */
[----:B------:R-:W-:Y:S01]  /*bdd0*/  MUFU.EX2 R157, R157 ;  /* 0x0000009d009d7308 */ /* 0x000fe20000000800 */
[----:B------:R-:W-:Y:S01]  /*bde0*/  FSEL R183, R183, -INF , P2 ;  /* 0xff800000b7b77808 */ /* 0x000fe20001000000 */
[-C--:B--2---:R-:W-:Y:S01]  /*bdf0*/  FMUL.FTZ R24, R24, R216.reuse ;  /* 0x000000d818187220 */ /* 0x084fe20000410000 */
[----:B------:R-:W-:Y:S01]  /*be00*/  ISETP.GT.AND P2, PT, R8, 0x48, PT ;  /* 0x000000480800780c */ /* 0x000fe20003f44270 */
[-C--:B------:R-:W-:Y:S01]  /*be10*/  FMUL.FTZ R25, R25, R216.reuse ;  /* 0x000000d819197220 */ /* 0x080fe20000410000 */
[-C--:B------:R-:W-:Y:S01]  /*be20*/  FMUL.FTZ R28, R28, R216.reuse ;  /* 0x000000d81c1c7220 */ /* 0x080fe20000410000 */
[-C--:B------:R-:W-:Y:S01]  /*be30*/  FMUL.FTZ R29, R29, R216.reuse ;  /* 0x000000d81d1d7220 */ /* 0x080fe20000410000 */
[----:B------:R-:W-:Y:S01]  /*be40*/  FSEL R190, R190, -INF , P2 ;  /* 0xff800000bebe7808 */ /* 0x000fe20001000000 */
[-C--:B------:R-:W-:Y:S01]  /*be50*/  FMUL.FTZ R32, R32, R216.reuse ;  /* 0x000000d820207220 */ /* 0x080fe20000410000 */
[----:B------:R-:W-:Y:S01]  /*be60*/  ISETP.GT.AND P2, PT, R8, 0x51, PT ;  /* 0x000000510800780c */ /* 0x000fe20003f44270 */
[-C--:B------:R-:W-:Y:S01]  /*be70*/  FMUL.FTZ R33, R33, R216.reuse ;  /* 0x000000d821217220 */ /* 0x080fe20000410000 */
[----:B------:R-:W-:Y:S01]  /*be80*/  FMNMX.FTZ R8, R154, R203, !PT ;  /* 0x000000cb9a087209 */ /* 0x000fe20007810000 */
[-C--:B------:R-:W-:Y:S01]  /*be90*/  FMUL.FTZ R36, R36, R216.reuse ;  /* 0x000000d824247220 */ /* 0x080fe20000410000 */
[----:B------:R-:W-:Y:S01]  /*bea0*/  FSEL R195, R195, -INF , P2 ;  /* 0xff800000c3c37808 */ /* 0x000fe20001000000 */
        /* <DEDUP_REMOVED lines=75> */
[----:B------:R-:W-:Y:S01]  /*c360*/  FMUL.FTZ R149, R149, R216 ;  /* 0x000000d895957220 */ /* 0x000fe20000410000 */
[----:B------:R-:W-:Y:S01]  /*c370*/  FFMA.FTZ R4, R216, R4, R152 ;  /* 0x00000004d8047223 */ /* 0x000fe20000010098 */
[----:B------:R-:W-:Y:S01]  /*c380*/  FMNMX.FTZ R8, R194, R8, !PT ;  /* 0x00000008c2087209 */ /* 0x000fe20007810000 */
[--C-:B------:R-:W-:Y:S01]  /*c390*/  FFMA.FTZ R184, R184, R0, -R223.reuse ;  /* 0x00000000b8b87223 */ /* 0x100fe200000108df */
[C---:B---3--:R-:W-:Y:S01]  /*c3a0*/  F2FP.BF16.F32.PACK_AB R152, R153.reuse, R152 ;  /* 0x000000989998723e */ /* 0x048fe200000010ff */
[----:B------:R-:W-:Y:S01]  /*c3b0*/  FADD.FTZ R4, R153, R4 ;  /* 0x0000000499047221 */ /* 0x000fe20000010000 */
[----:B------:R-:W-:Y:S01]  /*c3c0*/  FMNMX.FTZ R8, R195, R8, !PT ;  /* 0x00000008c3087209 */ /* 0x000fe20007810000 */
[----:B------:R-:W2:Y:S01]  /*c3d0*/  MUFU.EX2 R153, R156 ;  /* 0x0000009c00997308 */ /* 0x000ea20000000800 */
[-CC-:B------:R-:W-:Y:S01]  /*c3e0*/  FFMA.FTZ R185, R185, R0.reuse, -R223.reuse ;  /* 0x00000000b9b97223 */ /* 0x180fe200000108df */
[--C-:B------:R-:W-:Y:S01]  /*c3f0*/  FFMA.FTZ R188, R188, R0, -R223.reuse ;  /* 0x00000000bcbc7223 */ /* 0x100fe200000108df */
[----:B------:R-:W-:Y:S01]  /*c400*/  FMNMX.FTZ R8, R198, R8, !PT ;  /* 0x00000008c6087209 */ /* 0x000fe20007810000 */
[-CC-:B------:R-:W-:Y:S01]  /*c410*/  FFMA.FTZ R189, R189, R0.reuse, -R223.reuse ;  /* 0x00000000bdbd7223 */ /* 0x180fe200000108df */
[-CC-:B------:R-:W-:Y:S01]  /*c420*/  FFMA.FTZ R192, R192, R0.reuse, -R223.reuse ;  /* 0x00000000c0c07223 */ /* 0x180fe200000108df */
[--C-:B------:R-:W-:Y:S01]  /*c430*/  FFMA.FTZ R193, R193, R0, -R223.reuse ;  /* 0x00000000c1c17223 */ /* 0x100fe200000108df */
[----:B------:R-:W-:Y:S01]  /*c440*/  FMNMX.FTZ R8, R199, R8, !PT ;  /* 0x00000008c7087209 */ /* 0x000fe20007810000 */
[----:B------:R-:W3:Y:S01]  /*c450*/  MUFU.EX2 R156, R160 ;  /* 0x000000a0009c7308 */ /* 0x000ee20000000800 */
[-CC-:B------:R-:W-:Y:S01]  /*c460*/  FFMA.FTZ R196, R196, R0.reuse, -R223.reuse ;  /* 0x00000000c4c47223 */ /* 0x180fe200000108df */
[----:B------:R-:W-:-:S02]  /*c470*/  FFMA.FTZ R197, R197, R0, -R223 ;  /* 0x00000000c5c57223 */ /* 0x000fc400000108df */
[----:B------:R-:W4:Y:S04]  /*c480*/  SHFL.BFLY PT, R216, R8, 0x2, 0x1f ;  /* 0x0c401f0008d87f89 */ /* 0x000f2800000e0000 */
[----:B------:R-:W-:Y:S01]  /*c490*/  MUFU.EX2 R160, R168 ;  /* 0x000000a800a07308 */ /* 0x000fe20000000800 */
[----:B--2---:R-:W-:-:S04]  /*c4a0*/  FADD.FTZ R4, R153, R4 ;  /* 0x0000000499047221 */ /* 0x004fc80000010000 */
[----:B------:R-:W-:-:S03]  /*c4b0*/  FADD.FTZ R4, R157, R4 ;  /* 0x000000049d047221 */ /* 0x000fc60000010000 */
[----:B------:R2:W-:Y:S01]  /*c4c0*/  MUFU.EX2 R168, R176 ;  /* 0x000000b000a87308 */ /* 0x0005e20000000800 */
[----:B---3--:R-:W-:-:S07]  /*c4d0*/  FADD.FTZ R4, R156, R4 ;  /* 0x000000049c047221 */ /* 0x008fce0000010000 */
[----:B------:R-:W3:Y:S01]  /*c4e0*/  MUFU.EX2 R161, R161 ;  /* 0x000000a100a17308 */ /* 0x000ee20000000800 */
[----:B--2---:R-:W2:Y:S01]  /*c4f0*/  S2R R176, SR_TID.X ;  /* 0x0000000000b07919 */ /* 0x004ea20000002100 */
[----:B----4-:R-:W-:-:S06]  /*c500*/  FMNMX.FTZ R8, R8, R216, !PT ;  /* 0x000000d808087209 */ /* 0x010fcc0007810000 */
[----:B------:R-:W4:Y:S01]  /*c510*/  MUFU.EX2 R164, R164 ;  /* 0x000000a400a47308 */ /* 0x000f220000000800 */
[----:B------:R-:W5:Y:S07]  /*c520*/  SHFL.BFLY PT, R216, R8, 0x1, 0x1f ;  /* 0x0c201f0008d87f89 */ /* 0x000f6e00000e0000 */
[----:B------:R-:W0:Y:S01]  /*c530*/  MUFU.EX2 R165, R165 ;  /* 0x000000a500a57308 */ /* 0x000e220000000800 */
[C---:B---3--:R-:W-:Y:S01]  /*c540*/  FADD.FTZ R4, R161.reuse, R4 ;  /* 0x00000004a1047221 */ /* 0x048fe20000010000 */
[----:B------:R-:W-:-:S06]  /*c550*/  F2FP.BF16.F32.PACK_AB R156, R161, R156 ;  /* 0x0000009ca19c723e */ /* 0x000fcc00000010ff */
[----:B------:R-:W3:Y:S01]  /*c560*/  MUFU.EX2 R169, R169 ;  /* 0x000000a900a97308 */ /* 0x000ee20000000800 */
[----:B----4-:R-:W-:-:S07]  /*c570*/  FADD.FTZ R4, R164, R4 ;  /* 0x00000004a4047221 */ /* 0x010fce0000010000 */
[----:B------:R-:W4:Y:S01]  /*c580*/  MUFU.EX2 R172, R172 ;  /* 0x000000ac00ac7308 */ /* 0x000f220000000800 */
[----:B-----5:R-:W-:Y:S01]  /*c590*/  FMNMX.FTZ R8, R8, R216, !PT ;  /* 0x000000d808087209 */ /* 0x020fe20007810000 */
[----:B0-----:R-:W-:Y:S01]  /*c5a0*/  FADD.FTZ R4, R165, R4 ;  /* 0x00000004a5047221 */ /* 0x001fe20000010000 */
[----:B--2---:R-:W-:Y:S02]  /*c5b0*/  SHF.R.U32.HI R176, RZ, 0x7, R176 ;  /* 0x00000007ffb07819 */ /* 0x004fe400000116b0 */
[C---:B------:R-:W-:Y:S01]  /*c5c0*/  FSETP.NEU.FTZ.AND P2, PT, R8.reuse, -INF , PT ;  /* 0xff8000000800780b */ /* 0x040fe20003f5d000 */
[----:B------:R-:W-:Y:S01]  /*c5d0*/  FMUL.FTZ R223, R8, R0 ;  /* 0x0000000008df7220 */ /* 0x000fe20000410000 */
[----:B------:R-:W-:Y:S01]  /*c5e0*/  IADD3 R176, -R176, 0xb, RZ ;  /* 0x0000000bb0b07810 */ /* 0x000fe20007ffe1ff */
[----:B------:R-:W0:Y:S01]  /*c5f0*/  MUFU.EX2 R173, R173 ;  /* 0x000000ad00ad7308 */ /* 0x000e220000000800 */
[----:B------:R-:W-:Y:S01]  /*c600*/  FADD.FTZ R4, R160, R4 ;  /* 0x00000004a0047221 */ /* 0x000fe20000010000 */
[----:B---3--:R-:W-:-:S02]  /*c610*/  F2FP.BF16.F32.PACK_AB R160, R169, R160 ;  /* 0x000000a0a9a0723e */ /* 0x008fc400000010ff */
[----:B------:R-:W-:Y:S01]  /*c620*/  FSEL R223, R223, RZ, P2 ;  /* 0x000000ffdfdf7208 */ /* 0x000fe20001000000 */
[----:B------:R-:W-:-:S03]  /*c630*/  FADD.FTZ R4, R169, R4 ;  /* 0x00000004a9047221 */ /* 0x000fc60000010000 */
        /* <DEDUP_REMOVED lines=23> */
[----:B------:R-:W-:Y:S01]  /*c7b0*/  FFMA.FTZ R194, R194, R0, -R223 ;  /* 0x00000000c2c27223 */ /* 0x000fe200000108df */
[----:B------:R-:W5:Y:S01]  /*c7c0*/  MUFU.EX2 R155, R155 ;  /* 0x0000009b009b7308 */ /* 0x000f620000000800 */
[----:B---3--:R-:W-:Y:S01]  /*c7d0*/  F2FP.BF16.F32.PACK_AB R154, R157, R153 ;  /* 0x000000999d9a723e */ /* 0x008fe200000010ff */
[----:B------:R-:W-:-:S02]  /*c7e0*/  @!P1 VIADD R153, R201, 0x22840 ;  /* 0x00022840c9999836 */ /* 0x000fc40000000000 */
[-CC-:B------:R-:W-:Y:S01]  /*c7f0*/  FFMA.FTZ R195, R195, R0.reuse, -R223.reuse ;  /* 0x00000000c3c37223 */ /* 0x180fe200000108df */
[-CC-:B------:R-:W-:Y:S01]  /*c800*/  FFMA.FTZ R198, R198, R0.reuse, -R223.reuse ;  /* 0x00000000c6c67223 */ /* 0x180fe200000108df */
[----:B------:R-:W-:Y:S01]  /*c810*/  FFMA.FTZ R199, R199, R0, -R223 ;  /* 0x00000000c7c77223 */ /* 0x000fe200000108df */
[----:B----4-:R-:W-:Y:S01]  /*c820*/  FADD.FTZ R4, R172, R4 ;  /* 0x00000004ac047221 */ /* 0x010fe20000010000 */
[----:B------:R-:W-:Y:S01]  /*c830*/  @!P1 PRMT R153, RZ, 0x654, R153 ;  /* 0x00000654ff999816 */ /* 0x000fe20000000099 */
[----:B------:R3:W-:Y:S06]  /*c840*/  BAR.ARV R176, 0x100 ;  /* 0x000400b00000751d */ /* 0x0007ec0000002000 */
[----:B------:R4:W-:Y:S01]  /*c850*/  @!P1 SYNCS.ARRIVE.TRANS64.RED.A1T0 RZ, [R153+URZ], RZ ;  /* 0x000000ff99ff99a7 */ /* 0x0009e2000810043f */
[----:B------:R1:W-:Y:S01]  /*c860*/  MUFU.EX2 R222, R158 ;  /* 0x0000009e00de7308 */ /* 0x0003e20000000800 */
[----:B0-----:R-:W-:-:S04]  /*c870*/  FADD.FTZ R4, R173, R4 ;  /* 0x00000004ad047221 */ /* 0x001fc80000010000 */
[----:B------:R-:W-:Y:S01]  /*c880*/  FADD.FTZ R4, R168, R4 ;  /* 0x00000004a8047221 */ /* 0x000fe20000010000 */
[----:B----4-:R-:W-:Y:S02]  /*c890*/  FSEL R153, R8, RZ, P2 ;  /* 0x000000ff08997208 */ /* 0x010fe40001000000 */
[----:B------:R-:W-:Y:S01]  /*c8a0*/  MUFU.EX2 R159, R159 ;  /* 0x0000009f009f7308 */ /* 0x000fe20000000800 */
[----:B-1----:R-:W-:Y:S01]  /*c8b0*/  F2FP.BF16.F32.PACK_AB R158, R165, R164 ;  /* 0x000000a4a59e723e */ /* 0x002fe200000010ff */
[C---:B--2---:R-:W-:Y:S01]  /*c8c0*/  FADD.FTZ R4, R177.reuse, R4 ;  /* 0x00000004b1047221 */ /* 0x044fe20000010000 */
[----:B------:R-:W-:Y:S01]  /*c8d0*/  F2FP.BF16.F32.PACK_AB R164, R177, R168 ;  /* 0x000000a8b1a4723e */ /* 0x000fe200000010ff */
[----:B------:R-:W-:-:S04]  /*c8e0*/  FADD.FTZ R153, -R153, R203 ;  /* 0x000000cb99997221 */ /* 0x000fc80000010100 */
[----:B------:R-:W-:Y:S01]  /*c8f0*/  FMUL.FTZ R153, R153, R0 ;  /* 0x0000000099997220 */ /* 0x000fe20000410000 */
[----:B------:R0:W-:Y:S08]  /*c900*/  MUFU.EX2 R223, R162 ;  /* 0x000000a200df7308 */ /* 0x0001f00000000800 */
[----:B------:R5:W1:Y:S01]  /*c910*/  MUFU.EX2 R203, R153 ;  /* 0x0000009900cb7308 */ /* 0x000a620000000800 */
[----:B0-----:R-:W-:-:S07]  /*c920*/  F2FP.BF16.F32.PACK_AB R162, R173, R172 ;  /* 0x000000acada2723e */ /* 0x001fce00000010ff */
[----:B------:R-:W0:Y:S01]  /*c930*/  MUFU.EX2 R163, R163 ;  /* 0x000000a300a37308 */ /* 0x000e220000000800 */
[----:B-----5:R-:W-:-:S07]  /*c940*/  F2FP.BF16.F32.PACK_AB R153, R155, R197 ;  /* 0x000000c59b99723e */ /* 0x020fce00000010ff */
[----:B------:R-:W2:Y:S01]  /*c950*/  MUFU.EX2 R225, R166 ;  /* 0x000000a600e17308 */ /* 0x000ea20000000800 */
[----:B-1----:R-:W-:Y:S01]  /*c960*/  FFMA.FTZ R3, R203, R3, R197 ;  /* 0x00000003cb037223 */ /* 0x002fe200000100c5 */
[-C--:B------:R-:W-:Y:S01]  /*c970*/  FMUL.FTZ R26, R26, R203.reuse ;  /* 0x000000cb1a1a7220 */ /* 0x080fe20000410000 */
[-C--:B------:R-:W-:Y:S01]  /*c980*/  FMUL.FTZ R27, R27, R203.reuse ;  /* 0x000000cb1b1b7220 */ /* 0x080fe20000410000 */
[-C--:B------:R-:W-:Y:S01]  /*c990*/  FMUL.FTZ R30, R30, R203.reuse ;  /* 0x000000cb1e1e7220 */ /* 0x080fe20000410000 */
[----:B------:R-:W-:Y:S01]  /*c9a0*/  FADD.FTZ R3, R155, R3 ;  /* 0x000000039b037221 */ /* 0x000fe20000010000 */
[----:B------:R-:W-:Y:S01]  /*c9b0*/  F2FP.BF16.F32.PACK_AB R155, R159, R222 ;  /* 0x000000de9f9b723e */ /* 0x000fe200000010ff */
[----:B------:R-:W-:Y:S01]  /*c9c0*/  FMUL.FTZ R31, R31, R203 ;  /* 0x000000cb1f1f7220 */ /* 0x000fe20000410000 */
[----:B------:R-:W1:Y:S01]  /*c9d0*/  MUFU.EX2 R167, R167 ;  /* 0x000000a700a77308 */ /* 0x000e620000000800 */
[----:B------:R-:W-:Y:S01]  /*c9e0*/  FADD.FTZ R3, R222, R3 ;  /* 0x00000003de037221 */ /* 0x000fe20000010000 */
[----:B0-----:R-:W-:Y:S01]  /*c9f0*/  F2FP.BF16.F32.PACK_AB R157, R163, R223 ;  /* 0x000000dfa39d723e */ /* 0x001fe200000010ff */
[-C--:B------:R-:W-:Y:S01]  /*ca00*/  FMUL.FTZ R34, R34, R203.reuse ;  /* 0x000000cb22227220 */ /* 0x080fe20000410000 */
[-C--:B------:R-:W-:Y:S01]  /*ca10*/  FMUL.FTZ R35, R35, R203.reuse ;  /* 0x000000cb23237220 */ /* 0x080fe20000410000 */
[----:B------:R-:W-:Y:S01]  /*ca20*/  FADD.FTZ R3, R159, R3 ;  /* 0x000000039f037221 */ /* 0x000fe20000010000 */
[-C--:B------:R-:W-:Y:S01]  /*ca30*/  FMUL.FTZ R38, R38, R203.reuse ;  /* 0x000000cb26267220 */ /* 0x080fe20000410000 */
[-C--:B------:R-:W-:Y:S01]  /*ca40*/  FMUL.FTZ R39, R39, R203.reuse ;  /* 0x000000cb27277220 */ /* 0x080fe20000410000 */
[----:B------:R-:W0:Y:S01]  /*ca50*/  MUFU.EX2 R227, R170 ;  /* 0x000000aa00e37308 */ /* 0x000e220000000800 */
[----:B------:R-:W-:Y:S01]  /*ca60*/  FADD.FTZ R3, R223, R3 ;  /* 0x00000003df037221 */ /* 0x000fe20000010000 */
[-C--:B------:R-:W-:Y:S01]  /*ca70*/  FMUL.FTZ R42, R42, R203.reuse ;  /* 0x000000cb2a2a7220 */ /* 0x080fe20000410000 */
[-C--:B------:R-:W-:Y:S01]  /*ca80*/  FMUL.FTZ R43, R43, R203.reuse ;  /* 0x000000cb2b2b7220 */ /* 0x080fe20000410000 */
[-C--:B------:R-:W-:Y:S01]  /*ca90*/  FMUL.FTZ R46, R46, R203.reuse ;  /* 0x000000cb2e2e7220 */ /* 0x080fe20000410000 */
[----:B------:R-:W-:Y:S01]  /*caa0*/  FADD.FTZ R3, R163, R3 ;  /* 0x00000003a3037221 */ /* 0x000fe20000010000 */
[-C--:B------:R-:W-:Y:S01]  /*cab0*/  FMUL.FTZ R47, R47, R203.reuse ;  /* 0x000000cb2f2f7220 */ /* 0x080fe20000410000 */
[----:B------:R-:W-:Y:S01]  /*cac0*/  FMUL.FTZ R50, R50, R203 ;  /* 0x000000cb32327220 */ /* 0x000fe20000410000 */
        /* <DEDUP_REMOVED lines=17> */
[C---:B----4-:R-:W-:Y:S01]  /*cbe0*/  FADD.FTZ R3, R171.reuse, R3 ;  /* 0x00000003ab037221 */ /* 0x050fe20000010000 */
        /* <DEDUP_REMOVED lines=58> */
[----:B------:R-:W-:-:S04]  /*cf90*/  FMUL.FTZ R151, R151, R203 ;  /* 0x000000cb97977220 */ /* 0x000fc80000410000 */
[----:B------:R-:W1:Y:S01]  /*cfa0*/  MUFU.EX2 R169, R186 ;  /* 0x000000ba00a97308 */ /* 0x000e620000000800 */
[C---:B0-----:R-:W-:Y:S01]  /*cfb0*/  FADD.FTZ R178, R183.reuse, R178 ;  /* 0x000000b2b7b27221 */ /* 0x041fe20000010000 */
[----:B------:R-:W-:-:S06]  /*cfc0*/  F2FP.BF16.F32.PACK_AB R167, R183, R182 ;  /* 0x000000b6b7a7723e */ /* 0x000fcc00000010ff */
[----:B------:R-:W0:Y:S01]  /*cfd0*/  MUFU.EX2 R185, R185 ;  /* 0x000000b900b97308 */ /* 0x000e220000000800 */
[----:B--2---:R-:W-:-:S07]  /*cfe0*/  FADD.FTZ R4, R184, R4 ;  /* 0x00000004b8047221 */ /* 0x004fce0000010000 */
[----:B------:R-:W2:Y:S01]  /*cff0*/  MUFU.EX2 R187, R187 ;  /* 0x000000bb00bb7308 */ /* 0x000ea20000000800 */
[----:B-1----:R-:W-:-:S07]  /*d000*/  FADD.FTZ R178, R169, R178 ;  /* 0x000000b2a9b27221 */ /* 0x002fce0000010000 */
[----:B------:R-:W1:Y:S01]  /*d010*/  MUFU.EX2 R188, R188 ;  /* 0x000000bc00bc7308 */ /* 0x000e620000000800 */
[C---:B0-----:R-:W-:Y:S01]  /*d020*/  FADD.FTZ R4, R185.reuse, R4 ;  /* 0x00000004b9047221 */ /* 0x041fe20000010000 */
[----:B------:R-:W-:-:S06]  /*d030*/  F2FP.BF16.F32.PACK_AB R168, R185, R184 ;  /* 0x000000b8b9a8723e */ /* 0x000fcc00000010ff */
[----:B------:R-:W0:Y:S01]  /*d040*/  MUFU.EX2 R190, R190 ;  /* 0x000000be00be7308 */ /* 0x000e220000000800 */
[C---:B--2---:R-:W-:Y:S01]  /*d050*/  FADD.FTZ R3, R187.reuse, R178 ;  /* 0x000000b2bb037221 */ /* 0x044fe20000010000 */
[----:B------:R-:W-:-:S06]  /*d060*/  F2FP.BF16.F32.PACK_AB R169, R187, R169 ;  /* 0x000000a9bba9723e */ /* 0x000fcc00000010ff */
[----:B------:R-:W2:Y:S01]  /*d070*/  MUFU.EX2 R189, R189 ;  /* 0x000000bd00bd7308 */ /* 0x000ea20000000800 */
[----:B-1----:R-:W-:-:S07]  /*d080*/  FADD.FTZ R4, R188, R4 ;  /* 0x00000004bc047221 */ /* 0x002fce0000010000 */
[----:B------:R-:W1:Y:S01]  /*d090*/  MUFU.EX2 R191, R191 ;  /* 0x000000bf00bf7308 */ /* 0x000e620000000800 */
[----:B0-----:R-:W-:-:S07]  /*d0a0*/  FADD.FTZ R178, R190, R3 ;  /* 0x00000003beb27221 */ /* 0x001fce0000010000 */
[----:B------:R-:W0:Y:S01]  /*d0b0*/  MUFU.EX2 R192, R192 ;  /* 0x000000c000c07308 */ /* 0x000e220000000800 */
[C---:B--2---:R-:W-:Y:S01]  /*d0c0*/  FADD.FTZ R4, R189.reuse, R4 ;  /* 0x00000004bd047221 */ /* 0x044fe20000010000 */
[----:B------:R-:W-:-:S06]  /*d0d0*/  F2FP.BF16.F32.PACK_AB R170, R189, R188 ;  /* 0x000000bcbdaa723e */ /* 0x000fcc00000010ff */
[----:B------:R-:W2:Y:S01]  /*d0e0*/  MUFU.EX2 R173, R194 ;  /* 0x000000c200ad7308 */ /* 0x000ea20000000800 */
[C---:B-1----:R-:W-:Y:S01]  /*d0f0*/  FADD.FTZ R178, R191.reuse, R178 ;  /* 0x000000b2bfb27221 */ /* 0x042fe20000010000 */
[----:B------:R-:W-:-:S06]  /*d100*/  F2FP.BF16.F32.PACK_AB R171, R191, R190 ;  /* 0x000000bebfab723e */ /* 0x000fcc00000010ff */
[----:B------:R-:W1:Y:S01]  /*d110*/  MUFU.EX2 R193, R193 ;  /* 0x000000c100c17308 */ /* 0x000e620000000800 */
[----:B0-----:R-:W-:-:S07]  /*d120*/  FADD.FTZ R4, R192, R4 ;  /* 0x00000004c0047221 */ /* 0x001fce0000010000 */
[----:B------:R-:W0:Y:S01]  /*d130*/  MUFU.EX2 R195, R195 ;  /* 0x000000c300c37308 */ /* 0x000e220000000800 */
[----:B--2---:R-:W-:-:S07]  /*d140*/  FADD.FTZ R178, R173, R178 ;  /* 0x000000b2adb27221 */ /* 0x004fce0000010000 */
[----:B------:R-:W2:Y:S01]  /*d150*/  MUFU.EX2 R196, R196 ;  /* 0x000000c400c47308 */ /* 0x000ea20000000800 */
[C---:B-1----:R-:W-:Y:S01]  /*d160*/  FADD.FTZ R4, R193.reuse, R4 ;  /* 0x00000004c1047221 */ /* 0x042fe20000010000 */
[----:B------:R-:W-:-:S06]  /*d170*/  F2FP.BF16.F32.PACK_AB R172, R193, R192 ;  /* 0x000000c0c1ac723e */ /* 0x000fcc00000010ff */
[----:B------:R-:W1:Y:S01]  /*d180*/  MUFU.EX2 R198, R198 ;  /* 0x000000c600c67308 */ /* 0x000e620000000800 */
[C---:B0-----:R-:W-:Y:S01]  /*d190*/  FADD.FTZ R3, R195.reuse, R178 ;  /* 0x000000b2c3037221 */ /* 0x041fe20000010000 */
[----:B------:R-:W-:-:S06]  /*d1a0*/  F2FP.BF16.F32.PACK_AB R173, R195, R173 ;  /* 0x000000adc3ad723e */ /* 0x000fcc00000010ff */
[----:B------:R-:W0:Y:S01]  /*d1b0*/  MUFU.EX2 R199, R199 ;  /* 0x000000c700c77308 */ /* 0x000e220000000800 */
[----:B--2---:R-:W-:-:S04]  /*d1c0*/  FADD.FTZ R4, R196, R4 ;  /* 0x00000004c4047221 */ /* 0x004fc80000010000 */
[C---:B------:R-:W-:Y:S01]  /*d1d0*/  FADD.FTZ R4, R174.reuse, R4 ;  /* 0x00000004ae047221 */ /* 0x040fe20000010000 */
[----:B------:R-:W-:Y:S01]  /*d1e0*/  F2FP.BF16.F32.PACK_AB R174, R174, R196 ;  /* 0x000000c4aeae723e */ /* 0x000fe200000010ff */
[----:B-1----:R-:W-:-:S04]  /*d1f0*/  FADD.FTZ R178, R198, R3 ;  /* 0x00000003c6b27221 */ /* 0x002fc80000010000 */
[C---:B0-----:R-:W-:Y:S01]  /*d200*/  FADD.FTZ R3, R199.reuse, R178 ;  /* 0x000000b2c7037221 */ /* 0x041fe20000010000 */
[----:B------:R-:W-:Y:S01]  /*d210*/  F2FP.BF16.F32.PACK_AB R175, R199, R198 ;  /* 0x000000c6c7af723e */ /* 0x000fe200000010ff */
[----:B---3--:R-:W-:Y:S06]  /*d220*/  @!P0 BRA `(.L_x_4959) ;  /* 0x0000000000048947 */ /* 0x008fec0003800000 */
[----:B------:R-:W-:Y:S01]  /*d230*/  BPT.TRAP 0x1 ;  /* 0x000000040000795c */ /* 0x000fe20000300000 */
.L_x_4959:
[----:B------:R0:W1:Y:S01]  /*d240*/  SYNCS.PHASECHK.TRANS64.TRYWAIT P2, [R201+URZ+0x22850], R202 ;  /* 0x022850cac90075a7 */ /* 0x000062000804017f */
[----:B------:R-:W-:Y:S05]  /*d250*/  @!P0 BRA `(.L_x_4960) ;  /* 0x0000000000048947 */ /* 0x000fea0003800000 */
[----:B------:R-:W-:Y:S01]  /*d260*/  BPT.TRAP 0x1 ;  /* 0x000000040000795c */ /* 0x000fe20000300000 */
.L_x_4960:
[----:B------:R-:W-:Y:S04]  /*d270*/  BSSY B0, `(.L_x_4961) ;  /* 0x0000004000007945 */ /* 0x000fe80003800000 */
[----:B-1----:R-:W-:Y:S05]  /*d280*/  @P2 BRA `(.L_x_4962) ;  /* 0x0000000000082947 */ /* 0x002fea0003800000 */
[----:B------:R-:W1:Y:S02]  /*d290*/  SYNCS.PHASECHK.TRANS64.TRYWAIT P2, [R201+URZ+0x22850], R202 ;  /* 0x022850cac90075a7 */ /* 0x000e64000804017f */
[----:B-1----:R-:W-:Y:S05]  /*d2a0*/  @!P2 BRA `(.L_x_4963) ;  /* 0x000000e000bca947 */ /* 0x002fea0003800000 */
.L_x_4962:
[----:B------:R-:W-:Y:S05]  /*d2b0*/  BSYNC B0 ;  /* 0x0000000000007941 */ /* 0x000fea0003800000 */
.L_x_4961:
[----:B------:R-:W2:Y:S01]  /*d2c0*/  S2R R177, SR_TID.X ;  /* 0x0000000000b17919 */ /* 0x000ea20000002100 */
[----:B------:R-:W-:Y:S05]  /*d2d0*/  WARPSYNC.ALL ;  /* 0x0000000000007948 */ /* 0x000fea0003800000 */
[----:B------:R-:W-:Y:S01]  /*d2e0*/  IMAD R178, R19, 0xc00, R9 ;  /* 0x00000c0013b27824 */ /* 0x000fe200078e0209 */
[----:B------:R-:W-:Y:S01]  /*d2f0*/  ISETP.GT.AND P2, PT, R200, R21, PT ;  /* 0x00000015c800720c */ /* 0x000fe20003f44270 */
[----:B------:R-:W-:Y:S02]  /*d300*/  IMAD.MOV.U32 R179, RZ, RZ, 0x40000040 ;  /* 0x40000040ffb37424 */ /* 0x000fe400078e00ff */
[----:B01----:R-:W-:Y:S01]  /*d310*/  @!P1 VIADD R201, R201, 0x22860 ;  /* 0x00022860c9c99836 */ /* 0x003fe20000000000 */
[----:B------:R-:W-:Y:S01]  /*d320*/  R2UR UR6, R178 ;  /* 0x00000000b20672ca */ /* 0x000fe200000e0000 */
[----:B------:R-:W-:Y:S01]  /*d330*/  VIADD R200, R200, 0xffffffff ;  /* 0xffffffffc8c87836 */ /* 0x000fe20000000000 */
[----:B------:R-:W-:Y:S01]  /*d340*/  R2UR UR7, R179 ;  /* 0x00000000b30772ca */ /* 0x000fe200000e0000 */
[----:B------:R-:W-:Y:S01]  /*d350*/  IMAD.MOV.U32 R179, RZ, RZ, 0x40000040 ;  /* 0x40000040ffb37424 */ /* 0x000fe200078e00ff */
[----:B------:R-:W-:Y:S01]  /*d360*/  @!P1 PRMT R201, RZ, 0x654, R201 ;  /* 0x00000654ffc99816 */ /* 0x000fe200000000c9 */
[----:B------:R-:W-:-:S02]  /*d370*/  IMAD.MOV.U32 R203, RZ, RZ, R8 ;  /* 0x000000ffffcb7224 */ /* 0x000fc400078e0008 */
[----:B------:R-:W-:Y:S01]  /*d380*/  IMAD.MOV.U32 R222, RZ, RZ, R5 ;  /* 0x000000ffffde7224 */ /* 0x000fe200078e0005 */
[----:B--2---:R-:W-:-:S05]  /*d390*/  SHF.R.U32.HI R177, RZ, 0x7, R177 ;  /* 0x00000007ffb17819 */ /* 0x004fca00000116b1 */
[----:B------:R-:W-:-:S05]  /*d3a0*/  VIADD R177, R177, 0x8 ;  /* 0x00000008b1b17836 */ /* 0x000fca0000000000 */
[----:B------:R0:W-:Y:S06]  /*d3b0*/  BAR.SYNC.DEFER_BLOCKING R177, 0x100 ;  /* 0x000400b10000751d */ /* 0x0001ec0000010000 */
        /* <DEDUP_REMOVED lines=43> */
[----:B------:R-:W-:-:S07]  /*d670*/  IMAD.MOV.U32 R216, RZ, RZ, R200 ;  /* 0x000000ffffd87224 */ /* 0x000fce00078e00c8 */
.L_x_4954:
[----:B------:R-:W-:-:S13]  /*d680*/  ISETP.GE.AND P2, PT, R216, RZ, PT ;  /* 0x000000ffd800720c */ /* 0x000fda0003f46270 */
[----:B------:R-:W-:Y:S05]  /*d690*/  @!P2 BRA `(.L_x_4965) ;  /* 0x0000001c00b0a947 */ /* 0x000fea0003800000 */
[----:B0-----:R-:W-:Y:S02]  /*d6a0*/  IMAD.MOV.U32 R201, RZ, RZ, R8 ;  /* 0x000000ffffc97224 */ /* 0x001fe400078e0008 */
[----:B------:R-:W-:-:S07]  /*d6b0*/  IMAD.MOV.U32 R200, RZ, RZ, R5 ;  /* 0x000000ffffc87224 */ /* 0x000fce00078e0005 */
.L_x_4975:
[----:B------:R-:W-:Y:S01]  /*d6c0*/  VIADD R19, R19, 0x1 ;  /* 0x0000000113137836 */ /* 0x000fe20000000000 */
[----:B------:R-:W-:Y:S05]  /*d6d0*/  YIELD ;  /* 0x0000000000007946 */ /* 0x000fea0003800000 */
[----:B------:R-:W-:-:S04]  /*d6e0*/  ISETP.NE.AND P2, PT, R19, 0x2, PT ;  /* 0x000000021300780c */ /* 0x000fc80003f45270 */
[----:B------:R-:W-:Y:S02]  /*d6f0*/  SEL R0, RZ, 0x1, P2 ;  /* 0x00000001ff007807 */ /* 0x000fe40001000000 */
[----:B------:R-:W-:Y:S02]  /*d700*/  SEL R19, R19, RZ, P2 ;  /* 0x000000ff13137207 */ /* 0x000fe40001000000 */
[----:B------:R-:W-:Y:S01]  /*d710*/  LOP3.LUT R23, R23, R0, RZ, 0x3c, !PT ;  /* 0x0000000017177212 */ /* 0x000fe200078e3cff */
[----:B-1----:R-:W-:Y:S06]  /*d720*/  @!P0 BRA `(.L_x_4966) ;  /* 0x0000000000048947 */ /* 0x002fec0003800000 */
[----:B------:R-:W-:Y:S01]  /*d730*/  BPT.TRAP 0x1 ;  /* 0x000000040000795c */ /* 0x000fe20000300000 */
.L_x_4966:
[----:B------:R-:W-:Y:S01]  /*d740*/  IMAD R21, R19, 0x8, R18 ;  /* 0x0000000813157824 */ /* 0x000fe200078e0212 */
[----:B------:R-:W-:-:S04]  /*d750*/  SHF.L.U32 R211, R23, 0x1f, RZ ;  /* 0x0000001f17d37819 */ /* 0x000fc800000006ff */
[----:B------:R0:W1:Y:S01]  /*d760*/  SYNCS.PHASECHK.TRANS64.TRYWAIT P2, [R21+URZ+0x22830], R211 ;  /* 0x022830d3150075a7 */ /* 0x000062000804017f */
[----:B------:R-:W-:Y:S05]  /*d770*/  @!P0 BRA `(.L_x_4967) ;  /* 0x0000000000048947 */ /* 0x000fea0003800000 */
[----:B------:R-:W-:Y:S01]  /*d780*/  BPT.TRAP 0x1 ;  /* 0x000000040000795c */ /* 0x000fe20000300000 */
.L_x_4967:
[----:B------:R-:W-:Y:S02]  /*d790*/  IMAD R156, R19, 0x300, R20 ;  /* 0x00000300139c7824 */ /* 0x000fe400078e0214 */
[----:B------:R-:W-:Y:S01]  /*d7a0*/  IMAD.MOV.U32 R157, RZ, RZ, 0x40000040 ;  /* 0x40000040ff9d7424 */ /* 0x000fe200078e00ff */
[----:B-1----:R-:W-:Y:S06]  /*d7b0*/  @P2 BRA `(.L_x_4968) ;  /* 0x0000000000082947 */ /* 0x002fec0003800000 */
[----:B------:R-:W1:Y:S02]  /*d7c0*/  SYNCS.PHASECHK.TRANS64.TRYWAIT P2, [R21+URZ+0x22830], R211 ;  /* 0x022830d3150075a7 */ /* 0x000e64000804017f */
[----:B-1----:R-:W-:Y:S05]  /*d7d0*/  @!P2 BRA `(.L_x_4969) ;  /* 0x000000dc0084a947 */ /* 0x002fea0003800000 */
.L_x_4968:
        /* <DEDUP_REMOVED lines=14> */
[----:B------:R-:W2:Y:S01]  /*d8c0*/  S2R R213, SR_TID.X ;  /* 0x0000000000d57919 */ /* 0x000ea20000002100 */
        /* <DEDUP_REMOVED lines=262> */
[-C--:B------:R-:W-:Y:S01]  /*e930*/  FMUL.FTZ R34, R34, R157.reuse ;  /* 0x0000009d22227220 */ /* 0x080fe20000410000 */
[-C--:B------:R-:W-:Y:S01]  /*e940*/  FMUL.FTZ R35, R35, R157.reuse ;  /* 0x0000009d23237220 */ /* 0x080fe20000410000 */
[----:B----4-:R-:W-:Y:S01]  /*e950*/  FADD.FTZ R172, R155, R172 ;  /* 0x000000ac9bac7221 */ /* 0x010fe20000010000 */
        /* <DEDUP_REMOVED lines=42> */
[----:B----4-:R-:W-:Y:S01]  /*ec00*/  IADD3 R176, -R213, 0xb, RZ ;  /* 0x0000000bd5b07810 */ /* 0x010fe20007ffe1ff */
[----:B--2---:R-:W-:Y:S01]  /*ec10*/  FADD.FTZ R4, R170, R169 ;  /* 0x000000a9aa047221 */ /* 0x004fe20000010000 */
[-C--:B------:R-:W-:Y:S01]  /*ec20*/  FMUL.FTZ R98, R98, R157.reuse ;  /* 0x0000009d62627220 */ /* 0x080fe20000410000 */
[-C--:B------:R-:W-:Y:S01]  /*ec30*/  FMUL.FTZ R99, R99, R157.reuse ;  /* 0x0000009d63637220 */ /* 0x080fe20000410000 */
[-C--:B------:R-:W-:Y:S01]  /*ec40*/  FMUL.FTZ R102, R102, R157.reuse ;  /* 0x0000009d66667220 */ /* 0x080fe20000410000 */
[----:B------:R2:W-:Y:S06]  /*ec50*/  BAR.ARV R176, 0x100 ;  /* 0x000400b00000751d */ /* 0x0005ec0000002000 */
[----:B------:R-:W4:Y:S01]  /*ec60*/  MUFU.EX2 R171, R171 ;  /* 0x000000ab00ab7308 */ /* 0x000f220000000800 */
[----:B-----5:R-:W-:Y:S01]  /*ec70*/  FADD.FTZ R172, R197, R172 ;  /* 0x000000acc5ac7221 */ /* 0x020fe20000010000 */
[----:B------:R5:W-:Y:S01]  /*ec80*/  @!P1 SYNCS.ARRIVE.TRANS64.RED.A1T0 RZ, [R154+URZ], RZ ;  /* 0x000000ff9aff99a7 */ /* 0x000be2000810043f */
[-C--:B------:R-:W-:Y:S01]  /*ec90*/  FMUL.FTZ R103, R103, R157.reuse ;  /* 0x0000009d67677220 */ /* 0x080fe20000410000 */
[-C--:B------:R-:W-:Y:S01]  /*eca0*/  FMUL.FTZ R106, R106, R157.reuse ;  /* 0x0000009d6a6a7220 */ /* 0x080fe20000410000 */
[----:B---3--:R-:W-:Y:S01]  /*ecb0*/  FADD.FTZ R172, R167, R172 ;  /* 0x000000aca7ac7221 */ /* 0x008fe20000010000 */
[-C--:B------:R-:W-:Y:S01]  /*ecc0*/  FMUL.FTZ R107, R107, R157.reuse ;  /* 0x0000009d6b6b7220 */ /* 0x080fe20000410000 */
[-C--:B------:R-:W-:Y:S01]  /*ecd0*/  FMUL.FTZ R110, R110, R157.reuse ;  /* 0x0000009d6e6e7220 */ /* 0x080fe20000410000 */
[----:B------:R-:W3:Y:S01]  /*ece0*/  MUFU.EX2 R174, R174 ;  /* 0x000000ae00ae7308 */ /* 0x000ee20000000800 */
[-C--:B------:R-:W-:Y:S01]  /*ecf0*/  FMUL.FTZ R111, R111, R157.reuse ;  /* 0x0000009d6f6f7220 */ /* 0x080fe20000410000 */
[----:B-----5:R-:W-:Y:S01]  /*ed00*/  F2FP.BF16.F32.PACK_AB R154, R165, R164 ;  /* 0x000000a4a59a723e */ /* 0x020fe200000010ff */
[-C--:B------:R-:W-:Y:S01]  /*ed10*/  FMUL.FTZ R114, R114, R157.reuse ;  /* 0x0000009d72727220 */ /* 0x080fe20000410000 */
[-C--:B------:R-:W-:Y:S01]  /*ed20*/  FMUL.FTZ R115, R115, R157.reuse ;  /* 0x0000009d73737220 */ /* 0x080fe20000410000 */
        /* <DEDUP_REMOVED lines=20> */
[C---:B-----5:R-:W-:Y:S01]  /*ee70*/  FADD.FTZ R172, R175.reuse, R172 ;  /* 0x000000acafac7221 */ /* 0x060fe20000010000 */
[----:B------:R-:W-:Y:S01]  /*ee80*/  F2FP.BF16.F32.PACK_AB R159, R175, R174 ;  /* 0x000000aeaf9f723e */ /* 0x000fe200000010ff */
[-C--:B------:R-:W-:Y:S01]  /*ee90*/  FMUL.FTZ R147, R147, R157.reuse ;  /* 0x0000009d93937220 */ /* 0x080fe20000410000 */
[-C--:B------:R-:W-:Y:S01]  /*eea0*/  FMUL.FTZ R150, R150, R157.reuse ;  /* 0x0000009d96967220 */ /* 0x080fe20000410000 */
[----:B------:R-:W-:Y:S01]  /*eeb0*/  FMUL.FTZ R151, R151, R157 ;  /* 0x0000009d97977220 */ /* 0x000fe20000410000 */
[----:B------:R-:W-:-:S02]  /*eec0*/  F2FP.BF16.F32.PACK_AB R201, R155, R201 ;  /* 0x000000c99bc9723e */ /* 0x000fc400000010ff */
[----:B------:R-:W5:Y:S01]  /*eed0*/  MUFU.EX2 R182, R182 ;  /* 0x000000b600b67308 */ /* 0x000f620000000800 */
[----:B----4-:R-:W-:Y:S01]  /*eee0*/  FADD.FTZ R172, R161, R172 ;  /* 0x000000aca1ac7221 */ /* 0x010fe20000010000 */
[----:B------:R-:W-:Y:S02]  /*eef0*/  F2FP.BF16.F32.PACK_AB R153, R163, R153 ;  /* 0x00000099a399723e */ /* 0x000fe400000010ff */
[----:B------:R-:W-:Y:S02]  /*ef00*/  F2FP.BF16.F32.PACK_AB R157, R171, R167 ;  /* 0x000000a7ab9d723e */ /* 0x000fe400000010ff */
[----:B------:R-:W-:Y:S02]  /*ef10*/  F2FP.BF16.F32.PACK_AB R162, R181, R180 ;  /* 0x000000b4b5a2723e */ /* 0x000fe400000010ff */
[----:B------:R-:W4:Y:S01]  /*ef20*/  MUFU.EX2 R183, R183 ;  /* 0x000000b700b77308 */ /* 0x000f220000000800 */
[----:B---3--:R-:W-:Y:S01]  /*ef30*/  FADD.FTZ R3, R179, R172 ;  /* 0x000000acb3037221 */ /* 0x008fe20000010000 */
[----:B------:R-:W-:-:S02]  /*ef40*/  F2FP.BF16.F32.PACK_AB R164, R185, R184 ;  /* 0x000000b8b9a4723e */ /* 0x000fc400000010ff */
[----:B------:R-:W-:Y:S02]  /*ef50*/  F2FP.BF16.F32.PACK_AB R166, R189, R188 ;  /* 0x000000bcbda6723e */ /* 0x000fe400000010ff */
[----:B------:R-:W-:Y:S02]  /*ef60*/  F2FP.BF16.F32.PACK_AB R168, R193, R168 ;  /* 0x000000a8c1a8723e */ /* 0x000fe400000010ff */
[----:B------:R-:W3:Y:S01]  /*ef70*/  MUFU.EX2 R165, R186 ;  /* 0x000000ba00a57308 */ /* 0x000ee20000000800 */
[----:B-----5:R-:W-:Y:S01]  /*ef80*/  FADD.FTZ R178, R182, R3 ;  /* 0x00000003b6b27221 */ /* 0x020fe20000010000 */
[----:B------:R-:W-:Y:S02]  /*ef90*/  F2FP.BF16.F32.PACK_AB R170, R170, R196 ;  /* 0x000000c4aaaa723e */ /* 0x000fe400000010ff */
[----:B------:R-:W-:Y:S02]  /*efa0*/  F2FP.BF16.F32.PACK_AB R155, R197, R192 ;  /* 0x000000c0c59b723e */ /* 0x000fe400000010ff */
[----:B------:R-:W-:-:S02]  /*efb0*/  F2FP.BF16.F32.PACK_AB R161, R179, R161 ;  /* 0x000000a1b3a1723e */ /* 0x000fc400000010ff */
[----:B------:R-:W5:Y:S01]  /*efc0*/  MUFU.EX2 R187, R187 ;  /* 0x000000bb00bb7308 */ /* 0x000f620000000800 */
[C---:B----4-:R-:W-:Y:S01]  /*efd0*/  FADD.FTZ R178, R183.reuse, R178 ;  /* 0x000000b2b7b27221 */ /* 0x050fe20000010000 */
[----:B------:R-:W-:-:S06]  /*efe0*/  F2FP.BF16.F32.PACK_AB R163, R183, R182 ;  /* 0x000000b6b7a3723e */ /* 0x000fcc00000010ff */
[----:B------:R-:W4:Y:S01]  /*eff0*/  MUFU.EX2 R190, R190 ;  /* 0x000000be00be7308 */ /* 0x000f220000000800 */
[----:B---3--:R-:W-:-:S07]  /*f000*/  FADD.FTZ R178, R165, R178 ;  /* 0x000000b2a5b27221 */ /* 0x008fce0000010000 */
[----:B------:R-:W3:Y:S01]  /*f010*/  MUFU.EX2 R191, R191 ;  /* 0x000000bf00bf7308 */ /* 0x000ee20000000800 */
[C---:B-----5:R-:W-:Y:S01]  /*f020*/  FADD.FTZ R3, R187.reuse, R178 ;  /* 0x000000b2bb037221 */ /* 0x060fe20000010000 */
[----:B------:R-:W-:-:S06]  /*f030*/  F2FP.BF16.F32.PACK_AB R165, R187, R165 ;  /* 0x000000a5bba5723e */ /* 0x000fcc00000010ff */
[----:B------:R-:W5:Y:S01]  /*f040*/  MUFU.EX2 R169, R194 ;  /* 0x000000c200a97308 */ /* 0x000f620000000800 */
[----:B----4-:R-:W-:-:S07]  /*f050*/  FADD.FTZ R178, R190, R3 ;  /* 0x00000003beb27221 */ /* 0x010fce0000010000 */
[----:B------:R-:W4:Y:S01]  /*f060*/  MUFU.EX2 R172, R195 ;  /* 0x000000c300ac7308 */ /* 0x000f220000000800 */
[C---:B---3--:R-:W-:Y:S01]  /*f070*/  FADD.FTZ R178, R191.reuse, R178 ;  /* 0x000000b2bfb27221 */ /* 0x048fe20000010000 */
[----:B------:R-:W-:-:S06]  /*f080*/  F2FP.BF16.F32.PACK_AB R167, R191, R190 ;  /* 0x000000bebfa7723e */ /* 0x000fcc00000010ff */
[----:B------:R-:W3:Y:S01]  /*f090*/  MUFU.EX2 R198, R198 ;  /* 0x000000c600c67308 */ /* 0x000ee20000000800 */
[----:B-----5:R-:W-:-:S07]  /*f0a0*/  FADD.FTZ R3, R169, R178 ;  /* 0x000000b2a9037221 */ /* 0x020fce0000010000 */
[----:B------:R-:W5:Y:S01]  /*f0b0*/  MUFU.EX2 R199, R199 ;  /* 0x000000c700c77308 */ /* 0x000f620000000800 */
[C---:B----4-:R-:W-:Y:S01]  /*f0c0*/  FADD.FTZ R3, R172.reuse, R3 ;  /* 0x00000003ac037221 */ /* 0x050fe20000010000 */
[----:B------:R-:W-:-:S03]  /*f0d0*/  F2FP.BF16.F32.PACK_AB R169, R172, R169 ;  /* 0x000000a9aca9723e */ /* 0x000fc600000010ff */
[----:B---3--:R-:W-:-:S04]  /*f0e0*/  FADD.FTZ R174, R198, R3 ;  /* 0x00000003c6ae7221 */ /* 0x008fc80000010000 */
[C---:B-----5:R-:W-:Y:S01]  /*f0f0*/  FADD.FTZ R3, R199.reuse, R174 ;  /* 0x000000aec7037221 */ /* 0x060fe20000010000 */
[----:B------:R-:W-:Y:S01]  /*f100*/  F2FP.BF16.F32.PACK_AB R171, R199, R198 ;  /* 0x000000c6c7ab723e */ /* 0x000fe200000010ff */
[----:B--2---:R-:W-:Y:S06]  /*f110*/  @!P0 BRA `(.L_x_4970) ;  /* 0x0000000000048947 */ /* 0x004fec0003800000 */
[----:B------:R-:W-:Y:S01]  /*f120*/  BPT.TRAP 0x1 ;  /* 0x000000040000795c */ /* 0x000fe20000300000 */
.L_x_4970:
[----:B------:R2:W3:Y:S01]  /*f130*/  SYNCS.PHASECHK.TRANS64.TRYWAIT P2, [R21+URZ+0x22850], R211 ;  /* 0x022850d3150075a7 */ /* 0x0004e2000804017f */
[----:B------:R-:W-:Y:S05]  /*f140*/  @!P0 BRA `(.L_x_4971) ;  /* 0x0000000000048947 */ /* 0x000fea0003800000 */
[----:B------:R-:W-:Y:S01]  /*f150*/  BPT.TRAP 0x1 ;  /* 0x000000040000795c */ /* 0x000fe20000300000 */
.L_x_4971:
[----:B------:R-:W-:Y:S04]  /*f160*/  BSSY B0, `(.L_x_4972) ;  /* 0x0000004000007945 */ /* 0x000fe80003800000 */
[----:B---3--:R-:W-:Y:S05]  /*f170*/  @P2 BRA `(.L_x_4973) ;  /* 0x0000000000082947 */ /* 0x008fea0003800000 */
[----:B------:R-:W3:Y:S02]  /*f180*/  SYNCS.PHASECHK.TRANS64.TRYWAIT P2, [R21+URZ+0x22850], R211 ;  /* 0x022850d3150075a7 */ /* 0x000ee4000804017f */
[----:B---3--:R-:W-:Y:S05]  /*f190*/  @!P2 BRA `(.L_x_4974) ;  /* 0x000000c40028a947 */ /* 0x008fea0003800000 */
.L_x_4973:
[----:B------:R-:W-:Y:S05]  /*f1a0*/  BSYNC B0 ;  /* 0x0000000000007941 */ /* 0x000fea0003800000 */
.L_x_4972:
[----:B------:R-:W4:Y:S01]  /*f1b0*/  S2R R174, SR_TID.X ;  /* 0x0000000000ae7919 */ /* 0x000f220000002100 */
[----:B------:R-:W-:Y:S01]  /*f1c0*/  IMAD.MOV.U32 R173, RZ, RZ, 0x40000040 ;  /* 0x40000040ffad7424 */ /* 0x000fe200078e00ff */
[----:B------:R-:W-:Y:S05]  /*f1d0*/  WARPSYNC.ALL ;  /* 0x0000000000007948 */ /* 0x000fea0003800000 */
[----:B------:R-:W-:Y:S01]  /*f1e0*/  R2UR UR7, R173 ;  /* 0x00000000ad0772ca */ /* 0x000fe200000e0000 */
[----:B------:R-:W-:Y:S01]  /*f1f0*/  IMAD R172, R19, 0xc00, R9 ;  /* 0x00000c0013ac7824 */ /* 0x000fe200078e0209 */
[----:B------:R-:W-:Y:S01]  /*f200*/  ISETP.GT.AND P2, PT, R216, RZ, PT ;  /* 0x000000ffd800720c */ /* 0x000fe20003f44270 */
[----:B------:R-:W-:-:S02]  /*f210*/  IMAD.MOV.U32 R175, RZ, RZ, 0x40000040 ;  /* 0x40000040ffaf7424 */ /* 0x000fc400078e00ff */
[----:B0123--:R-:W-:Y:S01]  /*f220*/  @!P1 VIADD R21, R21, 0x22860 ;  /* 0x0002286015159836 */ /* 0x00ffe20000000000 */
[----:B------:R-:W-:Y:S01]  /*f230*/  R2UR UR6, R172 ;  /* 0x00000000ac0672ca */ /* 0x000fe200000e0000 */
[----:B------:R-:W-:-:S03]  /*f240*/  VIADD R216, R216, 0xffffffff ;  /* 0xffffffffd8d87836 */ /* 0x000fc60000000000 */
[----:B------:R-:W-:Y:S02]  /*f250*/  @!P1 PRMT R21, RZ, 0x654, R21 ;  /* 0x00000654ff159816 */ /* 0x000fe40000000015 */
[----:B----4-:R-:W-:-:S05]  /*f260*/  SHF.R.U32.HI R174, RZ, 0x7, R174 ;  /* 0x00000007ffae7819 */ /* 0x010fca00000116ae */
        /* <DEDUP_REMOVED lines=47> */
.L_x_4965:
[----:B------:R-:W-:Y:S05]  /*f560*/  WARPSYNC.ALL ;  /* 0x0000000000007948 */ /* 0x000fea0003800000 */
[----:B------:R-:W2:Y:S01]  /*f570*/  SHFL.BFLY PT, R7, R4, 0x2, 0x1f ;  /* 0x0c401f0004077f89 */ /* 0x000ea200000e0000 */
[----:B------:R-:W-:Y:S01]  /*f580*/  VIADD R19, R19, 0x1 ;  /* 0x0000000113137836 */ /* 0x000fe20000000000 */
[----:B------:R3:W-:Y:S08]  /*f590*/  BAR.ARV R176, 0x100 ;  /* 0x000400b00000751d */ /* 0x0007f00000002000 */
[----:B------:R-:W-:Y:S06]  /*f5a0*/  BAR.ARV 0x8, 0x180 ;  /* 0x0206000000007b1d */ /* 0x000fec0000002000 */
[----:B------:R-:W-:Y:S01]  /*f5b0*/  ISETP.NE.AND P0, PT, R19, 0x2, PT ;  /* 0x000000021300780c */ /* 0x000fe20003f05270 */
[----:B------:R-:W-:Y:S01]  /*f5c0*/  VIADD R232, R232, 0x1 ;  /* 0x00000001e8e87836 */ /* 0x000fe20000000000 */
[----:B------:R-:W4:Y:S01]  /*f5d0*/  SHFL.BFLY PT, R10, R3, 0x2, 0x1f ;  /* 0x0c401f00030a7f89 */ /* 0x000f2200000e0000 */
[----:B------:R-:W-:-:S02]  /*f5e0*/  PLOP3.LUT P1, PT, PT, PT, PT, 0x8, 0x0 ;  /* 0x000000000000781c */ /* 0x000fc40003f2e170 */
[----:B------:R-:W-:Y:S01]  /*f5f0*/  SEL R19, R19, RZ, P0 ;  /* 0x000000ff13137207 */ /* 0x000fe20000000000 */
[----:B--2---:R-:W-:Y:S01]  /*f600*/  FADD.FTZ R7, R7, R4 ;  /* 0x0000000407077221 */ /* 0x004fe20000010000 */
[----:B------:R-:W-:-:S04]  /*f610*/  SEL R4, RZ, 0x1, P0 ;  /* 0x00000001ff047807 */ /* 0x000fc80000000000 */
[----:B------:R-:W2:Y:S01]  /*f620*/  SHFL.BFLY PT, R6, R7, 0x1, 0x1f ;  /* 0x0c201f0007067f89 */ /* 0x000ea200000e0000 */
[----:B------:R-:W-:Y:S01]  /*f630*/  LOP3.LUT R23, R23, R4, RZ, 0x3c, !PT ;  /* 0x0000000417177212 */ /* 0x000fe200078e3cff */
[----:B----4-:R-:W-:Y:S01]  /*f640*/  FADD.FTZ R11, R10, R3 ;  /* 0x000000030a0b7221 */ /* 0x010fe20000010000 */
[----:B------:R-:W-:-:S04]  /*f650*/  IMAD.MOV.U32 R3, RZ, RZ, RZ ;  /* 0x000000ffff037224 */ /* 0x000fc800078e00ff */
[----:B------:R-:W4:Y:S01]  /*f660*/  SHFL.BFLY PT, R10, R11, 0x1, 0x1f ;  /* 0x0c201f000b0a7f89 */ /* 0x000f2200000e0000 */
[----:B--2---:R-:W-:Y:S01]  /*f670*/  FADD.FTZ R9, R7, R6 ;  /* 0x0000000607097221 */ /* 0x004fe20000010000 */
[----:B------:R-:W-:Y:S02]  /*f680*/  IMAD.MOV.U32 R6, RZ, RZ, RZ ;  /* 0x000000ffff067224 */ /* 0x000fe400078e00ff */
[----:B------:R-:W-:Y:S02]  /*f690*/  IMAD.MOV.U32 R7, RZ, RZ, -0x800000 ;  /* 0xff800000ff077424 */ /* 0x000fe400078e00ff */
[----:B------:R-:W-:-:S13]  /*f6a0*/  FSETP.NE.FTZ.AND P2, PT, R9, RZ, PT ;  /* 0x000000ff0900720b */ /* 0x000fda0003f55000 */
[----:B------:R-:W2:Y:S01]  /*f6b0*/  @P2 MUFU.RCP R6, R9 ;  /* 0x0000000900062308 */ /* 0x000ea20000001000 */
[----:B------:R-:W-:Y:S01]  /*f6c0*/  @P2 FMUL.FTZ R18, R0, 0.69314718246459960938 ;  /* 0x3f31721800122820 */ /* 0x000fe20000410000 */
[----:B----4-:R-:W-:-:S05]  /*f6d0*/  FADD.FTZ R10, R11, R10 ;  /* 0x0000000a0b0a7221 */ /* 0x010fca0000010000 */
[----:B------:R-:W-:Y:S01]  /*f6e0*/  FSETP.NE.FTZ.AND P3, PT, R10, RZ, PT ;  /* 0x000000ff0a00720b */ /* 0x000fe20003f75000 */
[----:B-1----:R-:W1:Y:S01]  /*f6f0*/  @P2 MUFU.LG2 R21, R9 ;  /* 0x0000000900152308 */ /* 0x002e620000000c00 */
[-C--:B--2---:R-:W-:Y:S01]  /*f700*/  FMUL.FTZ R169, R92, R6.reuse ;  /* 0x000000065ca97220 */ /* 0x084fe20000410000 */
[-C--:B------:R-:W-:Y:S01]  /*f710*/  FMUL.FTZ R158, R48, R6.reuse ;  /* 0x00000006309e7220 */ /* 0x080fe20000410000 */
[----:B------:R-:W-:-:S09]  /*f720*/  FMUL.FTZ R157, R44, R6 ;  /* 0x000000062c9d7220 */ /* 0x000fd20000410000 */
[----:B------:R-:W2:Y:S01]  /*f730*/  @P3 MUFU.RCP R3, R10 ;  /* 0x0000000a00033308 */ /* 0x000ea20000001000 */
[----:B------:R-:W-:Y:S01]  /*f740*/  @P3 FMUL.FTZ R20, R0, 0.69314718246459960938 ;  /* 0x3f31721800143820 */ /* 0x000fe20000410000 */
[-C--:B------:R-:W-:Y:S01]  /*f750*/  FMUL.FTZ R24, R24, R6.reuse ;  /* 0x0000000618187220 */ /* 0x080fe20000410000 */
[-C--:B------:R-:W-:Y:S01]  /*f760*/  FMUL.FTZ R25, R25, R6.reuse ;  /* 0x0000000619197220 */ /* 0x080fe20000410000 */
[-C--:B------:R-:W-:Y:S01]  /*f770*/  FMUL.FTZ R28, R28, R6.reuse ;  /* 0x000000061c1c7220 */ /* 0x080fe20000410000 */
[----:B-1----:R-:W-:Y:S01]  /*f780*/  @P2 FMUL.FTZ R21, R21, 0.69314718246459960938 ;  /* 0x3f31721815152820 */ /* 0x002fe20000410000 */
        /* <DEDUP_REMOVED lines=127> */
.L_x_4910:
        /* <DEDUP_REMOVED lines=27> */
[----:B------:R-:W-:Y:S01]  /*10130*/  F2FP.BF16.F32.PACK_AB R10, R53, R159 ;  /* 0x0000009f350a723e */ /* 0x000fe200000010ff */
[----:B------:R-:W4:Y:S01]  /*10140*/  LDC R0, c[0x0][0xbe8] ;  /* 0x0002fa00ff007b82 */ /* 0x000f220000000800 */
        /* <DEDUP_REMOVED lines=18> */
[----:B--2---:R-:W-:-:S03]  /*10270*/  IMAD.WIDE R146, R8, 0x2, R20 ;  /* 0x0000000208927825 */ /* 0x004fc600078e0214 */
[C---:B------:R-:W-:Y:S02]  /*10280*/  IADD3 R5, P1, R146.reuse, 0x20, RZ ;  /* 0x0000002092057810 */ /* 0x040fe40007f3e0ff */
[C---:B------:R-:W-:Y:S02]  /*10290*/  IADD3 R8, P2, R146.reuse, 0x40, RZ ;  /* 0x0000004092087810 */ /* 0x040fe40007f5e0ff */
[----:B------:R-:W-:Y:S01]  /*102a0*/  LOP3.LUT R102, R5, 0x380, RZ, 0xc0, !PT ;  /* 0x0000038005667812 */ /* 0x000fe200078ec0ff */
[--C-:B------:R-:W-:Y:S01]  /*102b0*/  IMAD.X R51, RZ, RZ, R147.reuse, P1 ;  /* 0x000000ffff337224 */ /* 0x100fe200008e0693 */
[----:B-----5:R-:W-:Y:S01]  /*102c0*/  IADD3 R38, P3, R146, 0x60, RZ ;  /* 0x0000006092267810 */ /* 0x020fe20007f7e0ff */
[--C-:B------:R-:W-:Y:S01]  /*102d0*/  IMAD.X R99, RZ, RZ, R147.reuse, P2 ;  /* 0x000000ffff637224 */ /* 0x100fe200010e0693 */
[----:B------:R-:W-:Y:S02]  /*102e0*/  LOP3.LUT R50, R8, 0x380, RZ, 0xc0, !PT ;  /* 0x0000038008327812 */ /* 0x000fe400078ec0ff */
[----:B------:R-:W-:Y:S01]  /*102f0*/  SHF.R.U64 R102, R102, 0x3, RZ ;  /* 0x0000000366667819 */ /* 0x000fe200000012ff */
[----:B------:R-:W-:Y:S01]  /*10300*/  IMAD.X R103, RZ, RZ, R147, P3 ;  /* 0x000000ffff677224 */ /* 0x000fe200018e0693 */
[----:B------:R-:W-:-:S02]  /*10310*/  IADD3 R46, P4, R146, 0x4000, RZ ;  /* 0x00004000922e7810 */ /* 0x000fc40007f9e0ff */
[----:B------:R-:W-:Y:S02]  /*10320*/  LOP3.LUT R98, R38, 0x380, RZ, 0xc0, !PT ;  /* 0x0000038026627812 */ /* 0x000fe400078ec0ff */
[----:B------:R-:W-:Y:S01]  /*10330*/  SHF.R.U64 R181, R50, 0x3, RZ ;  /* 0x0000000332b57819 */ /* 0x000fe200000012ff */
[--C-:B------:R-:W-:Y:S01]  /*10340*/  IMAD.X R107, RZ, RZ, R147.reuse, P4 ;  /* 0x000000ffff6b7224 */ /* 0x100fe200020e0693 */
[----:B-1----:R-:W-:Y:S02]  /*10350*/  IADD3 R92, P5, R146, 0x4020, RZ ;  /* 0x00004020925c7810 */ /* 0x002fe40007fbe0ff */
[----:B------:R-:W-:Y:S02]  /*10360*/  LOP3.LUT R50, R102, R5, RZ, 0x3c, !PT ;  /* 0x0000000566327212 */ /* 0x000fe400078e3cff */
[----:B------:R-:W-:Y:S01]  /*10370*/  LOP3.LUT R5, R46, 0x380, RZ, 0xc0, !PT ;  /* 0x000003802e057812 */ /* 0x000fe200078ec0ff */
[----:B------:R-:W-:Y:S01]  /*10380*/  IMAD.X R111, RZ, RZ, R147, P5 ;  /* 0x000000ffff6f7224 */ /* 0x000fe200028e0693 */
[----:B------:R-:W-:-:S02]  /*10390*/  SHF.R.U64 R183, R98, 0x3, RZ ;  /* 0x0000000362b77819 */ /* 0x000fc400000012ff */
[C---:B------:R-:W-:Y:S02]  /*103a0*/  IADD3 R122, P2, R146.reuse, 0x8000, RZ ;  /* 0x00008000927a7810 */ /* 0x040fe40007f5e0ff */
[----:B------:R-:W-:Y:S02]  /*103b0*/  LOP3.LUT R98, R181, R8, RZ, 0x3c, !PT ;  /* 0x00000008b5627212 */ /* 0x000fe400078e3cff */
[----:B------:R-:W-:Y:S01]  /*103c0*/  IADD3 R114, P0, R146, 0x4040, RZ ;  /* 0x0000404092727810 */ /* 0x000fe20007f1e0ff */
[--C-:B------:R-:W-:Y:S01]  /*103d0*/  IMAD.X R123, RZ, RZ, R147.reuse, P2 ;  /* 0x000000ffff7b7224 */ /* 0x100fe200010e0693 */
[----:B------:R-:W-:Y:S02]  /*103e0*/  LOP3.LUT R181, R92, 0x380, RZ, 0xc0, !PT ;  /* 0x000003805cb57812 */ /* 0x000fe400078ec0ff */
[----:B------:R-:W-:Y:S01]  /*103f0*/  IADD3 R118, P1, R146, 0x4060, RZ ;  /* 0x0000406092767810 */ /* 0x000fe20007f3e0ff */
[----:B------:R-:W-:Y:S01]  /*10400*/  IMAD.X R115, RZ, RZ, R147, P0 ;  /* 0x000000ffff737224 */ /* 0x000fe200000e0693 */
[----:B------:R-:W-:-:S02]  /*10410*/  SHF.R.U64 R5, R5, 0x3, RZ ;  /* 0x0000000305057819 */ /* 0x000fc400000012ff */
[C---:B------:R-:W-:Y:S01]  /*10420*/  LOP3.LUT R47, R146.reuse, 0x380, RZ, 0xc0, !PT ;  /* 0x00000380922f7812 */ /* 0x040fe200078ec0ff */
[--C-:B------:R-:W-:Y:S01]  /*10430*/  IMAD.X R119, RZ, RZ, R147.reuse, P1 ;  /* 0x000000ffff777224 */ /* 0x100fe200008e0693 */
[----:B------:R-:W-:Y:S02]  /*10440*/  IADD3 R126, P3, R146, 0x8020, RZ ;  /* 0x00008020927e7810 */ /* 0x000fe40007f7e0ff */
[----:B------:R-:W-:Y:S02]  /*10450*/  LOP3.LUT R102, R183, R38, RZ, 0x3c, !PT ;  /* 0x00000026b7667212 */ /* 0x000fe400078e3cff */
[----:B------:R-:W-:Y:S01]  /*10460*/  LOP3.LUT R183, R114, 0x380, RZ, 0xc0, !PT ;  /* 0x0000038072b77812 */ /* 0x000fe200078ec0ff */
[----:B------:R-:W-:Y:S01]  /*10470*/  IMAD.X R127, RZ, RZ, R147, P3 ;  /* 0x000000ffff7f7224 */ /* 0x000fe200018e0693 */
[----:B------:R-:W-:Y:S02]  /*10480*/  SHF.R.U64 R181, R181, 0x3, RZ ;  /* 0x00000003b5b57819 */ /* 0x000fe400000012ff */
[----:B------:R-:W-:-:S02]  /*10490*/  IADD3 R151, P2, R146, 0xc040, RZ ;  /* 0x0000c04092977810 */ /* 0x000fc40007f5e0ff */
[----:B------:R-:W-:Y:S02]  /*104a0*/  LOP3.LUT R185, R118, 0x380, RZ, 0xc0, !PT ;  /* 0x0000038076b97812 */ /* 0x000fe400078ec0ff */
[----:B------:R-:W-:Y:S01]  /*104b0*/  LOP3.LUT R106, R5, R46, RZ, 0x3c, !PT ;  /* 0x0000002e056a7212 */ /* 0x000fe200078e3cff */
[----:B------:R-:W-:Y:S01]  /*104c0*/  IMAD.X R39, RZ, RZ, R147, P2 ;  /* 0x000000ffff277224 */ /* 0x000fe200010e0693 */
[----:B------:R-:W-:Y:S02]  /*104d0*/  SHF.R.U64 R47, R47, 0x3, RZ ;  /* 0x000000032f2f7819 */ /* 0x000fe400000012ff */
[----:B------:R-:W-:Y:S02]  /*104e0*/  LOP3.LUT R5, R122, 0x380, RZ, 0xc0, !PT ;  /* 0x000003807a057812 */ /* 0x000fe400078ec0ff */
[----:B------:R-:W-:Y:S02]  /*104f0*/  SHF.R.U64 R183, R183, 0x3, RZ ;  /* 0x00000003b7b77819 */ /* 0x000fe400000012ff */
[----:B------:R-:W-:-:S02]  /*10500*/  LOP3.LUT R110, R181, R92, RZ, 0x3c, !PT ;  /* 0x0000005cb56e7212 */ /* 0x000fc400078e3cff */
        /* <DEDUP_REMOVED lines=11> */
[----:B------:R-:W-:Y:S02]  /*105c0*/  LOP3.LUT R8, R151, 0x380, RZ, 0xc0, !PT ;  /* 0x0000038097087812 */ /* 0x000fe400078ec0ff */
[----:B------:R-:W-:Y:S01]  /*105d0*/  LOP3.LUT R146, R47, R146, RZ, 0x3c, !PT ;  /* 0x000000922f927212 */ /* 0x000fe200078e3cff */
[----:B------:R-:W-:Y:S01]  /*105e0*/  IMAD.X R47, RZ, RZ, R147, P3 ;  /* 0x000000ffff2f7224 */ /* 0x000fe200018e0693 */
[----:B------:R-:W-:Y:S02]  /*105f0*/  SHF.R.U64 R5, R5, 0x3, RZ ;  /* 0x0000000305057819 */ /* 0x000fe400000012ff */
[----:B------:R-:W-:Y:S02]  /*10600*/  LOP3.LUT R114, R183, R114, RZ, 0x3c, !PT ;  /* 0x00000072b7727212 */ /* 0x000fe400078e3cff */
[----:B------:R-:W-:Y:S02]  /*10610*/  LOP3.LUT R118, R185, R118, RZ, 0x3c, !PT ;  /* 0x00000076b9767212 */ /* 0x000fe400078e3cff */
[----:B------:R-:W-:-:S02]  /*10620*/  LOP3.LUT R183, R130, 0x380, RZ, 0xc0, !PT ;  /* 0x0000038082b77812 */ /* 0x000fc400078ec0ff */
[----:B------:R-:W-:Y:S02]  /*10630*/  SHF.R.U64 R181, R181, 0x3, RZ ;  /* 0x00000003b5b57819 */ /* 0x000fe400000012ff */
[----:B------:R-:W-:Y:S02]  /*10640*/  SHF.R.U64 R8, R8, 0x3, RZ ;  /* 0x0000000308087819 */ /* 0x000fe400000012ff */
[----:B------:R-:W-:Y:S02]  /*10650*/  LOP3.LUT R185, R134, 0x380, RZ, 0xc0, !PT ;  /* 0x0000038086b97812 */ /* 0x000fe400078ec0ff */
[----:B------:R-:W-:Y:S02]  /*10660*/  LOP3.LUT R122, R5, R122, RZ, 0x3c, !PT ;  /* 0x0000007a057a7212 */ /* 0x000fe400078e3cff */
[----:B------:R-:W-:Y:S02]  /*10670*/  MOV R146, R146 ;  /* 0x0000009200927202 */ /* 0x000fe40000000f00 */
[----:B------:R-:W-:-:S02]  /*10680*/  LOP3.LUT R5, R138, 0x380, RZ, 0xc0, !PT ;  /* 0x000003808a057812 */ /* 0x000fc400078ec0ff */
[----:B------:R-:W-:Y:S01]  /*10690*/  MOV R50, R50 ;  /* 0x0000003200327202 */ /* 0x000fe20000000f00 */
[----:B------:R1:W-:Y:S01]  /*106a0*/  STSM.16.M88.4 [R146], R24 ;  /* 0x0000001892007844 */ /* 0x0003e20000000200 */
[----:B------:R-:W-:Y:S02]  /*106b0*/  SHF.R.U64 R183, R183, 0x3, RZ ;  /* 0x00000003b7b77819 */ /* 0x000fe400000012ff */
[----:B------:R-:W-:Y:S01]  /*106c0*/  LOP3.LUT R126, R181, R126, RZ, 0x3c, !PT ;  /* 0x0000007eb57e7212 */ /* 0x000fe200078e3cff */
[----:B------:R2:W-:Y:S01]  /*106d0*/  STSM.16.M88.4 [R50], R32 ;  /* 0x0000002032007844 */ /* 0x0005e20000000200 */
[----:B------:R-:W-:Y:S02]  /*106e0*/  LOP3.LUT R38, R8, R151, RZ, 0x3c, !PT ;  /* 0x0000009708267212 */ /* 0x000fe400078e3cff */
[----:B------:R-:W-:Y:S02]  /*106f0*/  MOV R98, R98 ;  /* 0x0000006200627202 */ /* 0x000fe40000000f00 */
[----:B------:R-:W-:-:S02]  /*10700*/  SHF.R.U64 R185, R185, 0x3, RZ ;  /* 0x00000003b9b97819 */ /* 0x000fc400000012ff */
[----:B------:R-:W-:Y:S01]  /*10710*/  LOP3.LUT R181, R142, 0x380, RZ, 0xc0, !PT ;  /* 0x000003808eb57812 */ /* 0x000fe200078ec0ff */
[----:B------:R3:W-:Y:S01]  /*10720*/  STSM.16.M88.4 [R98], R40 ;  /* 0x0000002862007844 */ /* 0x0007e20000000200 */
[----:B------:R-:W-:Y:S02]  /*10730*/  MOV R102, R102 ;  /* 0x0000006600667202 */ /* 0x000fe40000000f00 */
[----:B------:R-:W-:Y:S02]  /*10740*/  F2FP.BF16.F32.PACK_AB R8, R49, R158 ;  /* 0x0000009e3108723e */ /* 0x000fe400000010ff */
[----:B------:R-:W-:Y:S02]  /*10750*/  SHF.R.U64 R5, R5, 0x3, RZ ;  /* 0x0000000305057819 */ /* 0x000fe400000012ff */
[----:B------:R-:W-:Y:S01]  /*10760*/  MOV R106, R106 ;  /* 0x0000006a006a7202 */ /* 0x000fe20000000f00 */
[----:B------:R0:W-:Y:S01]  /*10770*/  STSM.16.M88.4 [R102], R8 ;  /* 0x0000000866007844 */ /* 0x0001e20000000200 */
[----:B------:R-:W-:-:S02]  /*10780*/  LOP3.LUT R46, R179, 0x380, RZ, 0xc0, !PT ;  /* 0x00000380b32e7812 */ /* 0x000fc400078ec0ff */
[----:B------:R-:W-:Y:S01]  /*10790*/  MOV R110, R110 ;  /* 0x0000006e006e7202 */ /* 0x000fe20000000f00 */
[----:B------:R4:W-:Y:S01]  /*107a0*/  STSM.16.M88.4 [R106], R12 ;  /* 0x0000000c6a007844 */ /* 0x0009e20000000200 */
[----:B-1----:R-:W-:Y:S02]  /*107b0*/  F2FP.BF16.F32.PACK_AB R24, R65, R162 ;  /* 0x000000a24118723e */ /* 0x002fe400000010ff */
[----:B------:R-:W-:Y:S02]  /*107c0*/  F2FP.BF16.F32.PACK_AB R25, R67, R66 ;  /* 0x000000424319723e */ /* 0x000fe400000010ff */
[----:B------:R-:W-:Y:S02]  /*107d0*/  F2FP.BF16.F32.PACK_AB R26, R69, R163 ;  /* 0x000000a3451a723e */ /* 0x000fe400000010ff */
[----:B------:R-:W-:Y:S02]  /*107e0*/  F2FP.BF16.F32.PACK_AB R27, R71, R70 ;  /* 0x00000046471b723e */ /* 0x000fe400000010ff */
[----:B------:R-:W-:-:S02]  /*107f0*/  LOP3.LUT R130, R183, R130, RZ, 0x3c, !PT ;  /* 0x00000082b7827212 */ /* 0x000fc400078e3cff */
[----:B------:R-:W-:Y:S01]  /*10800*/  MOV R114, R114 ;  /* 0x0000007200727202 */ /* 0x000fe20000000f00 */
[----:B------:R1:W-:Y:S01]  /*10810*/  STSM.16.M88.4 [R110], R24 ;  /* 0x000000186e007844 */ /* 0x0003e20000000200 */
[----:B------:R-:W-:Y:S02]  /*10820*/  LOP3.LUT R134, R185, R134, RZ, 0x3c, !PT ;  /* 0x00000086b9867212 */ /* 0x000fe400078e3cff */
[----:B------:R-:W-:Y:S01]  /*10830*/  SHF.R.U64 R181, R181, 0x3, RZ ;  /* 0x00000003b5b57819 */ /* 0x000fe200000012ff */
[----:B------:R1:W-:Y:S01]  /*10840*/  STSM.16.M88.4 [R114], R28 ;  /* 0x0000001c72007844 */ /* 0x0003e20000000200 */
[----:B------:R-:W-:Y:S02]  /*10850*/  MOV R118, R118 ;  /* 0x0000007600767202 */ /* 0x000fe40000000f00 */
[----:B------:R-:W-:Y:S02]  /*10860*/  MOV R44, R38 ;  /* 0x00000026002c7202 */ /* 0x000fe40000000f00 */
[----:B--2---:R-:W-:-:S02]  /*10870*/  F2FP.BF16.F32.PACK_AB R32, R81, R166 ;  /* 0x000000a65120723e */ /* 0x004fc400000010ff */
[----:B------:R-:W-:Y:S02]  /*10880*/  F2FP.BF16.F32.PACK_AB R33, R83, R82 ;  /* 0x000000525321723e */ /* 0x000fe400000010ff */
[----:B------:R-:W-:Y:S02]  /*10890*/  F2FP.BF16.F32.PACK_AB R34, R85, R167 ;  /* 0x000000a75522723e */ /* 0x000fe400000010ff */
[----:B------:R-:W-:Y:S02]  /*108a0*/  F2FP.BF16.F32.PACK_AB R35, R87, R86 ;  /* 0x000000565723723e */ /* 0x000fe400000010ff */
[----:B------:R-:W-:Y:S02]  /*108b0*/  LOP3.LUT R138, R5, R138, RZ, 0x3c, !PT ;  /* 0x0000008a058a7212 */ /* 0x000fe400078e3cff */
[----:B------:R-:W-:Y:S01]  /*108c0*/  MOV R122, R122 ;  /* 0x0000007a007a7202 */ /* 0x000fe20000000f00 */
[----:B------:R-:W-:Y:S01]  /*108d0*/  STSM.16.M88.4 [R118], R32 ;  /* 0x0000002076007844 */ /* 0x000fe20000000200 */
[----:B------:R-:W-:-:S02]  /*108e0*/  F2FP.BF16.F32.PACK_AB R38, R4, R169 ;  /* 0x000000a90426723e */ /* 0x000fc400000010ff */
[----:B------:R-:W-:Y:S02]  /*108f0*/  F2FP.BF16.F32.PACK_AB R39, R54, R52 ;  /* 0x000000343627723e */ /* 0x000fe400000010ff */
[----:B------:R-:W-:Y:S02]  /*10900*/  SHF.R.U64 R46, R46, 0x3, RZ ;  /* 0x000000032e2e7819 */ /* 0x000fe400000012ff */
[----:B------:R-:W-:Y:S01]  /*10910*/  MOV R126, R126 ;  /* 0x0000007e007e7202 */ /* 0x000fe20000000f00 */
[----:B------:R-:W-:Y:S01]  /*10920*/  STSM.16.M88.4 [R122], R36 ;  /* 0x000000247a007844 */ /* 0x000fe20000000200 */
[----:B---3--:R-:W-:Y:S02]  /*10930*/  F2FP.BF16.F32.PACK_AB R40, R97, R170 ;  /* 0x000000aa6128723e */ /* 0x008fe400000010ff */
[----:B------:R-:W-:Y:S02]  /*10940*/  F2FP.BF16.F32.PACK_AB R41, R58, R56 ;  /* 0x000000383a29723e */ /* 0x000fe400000010ff */
[----:B------:R-:W-:-:S02]  /*10950*/  F2FP.BF16.F32.PACK_AB R42, R101, R171 ;  /* 0x000000ab652a723e */ /* 0x000fc400000010ff */
[----:B------:R-:W-:Y:S02]  /*10960*/  F2FP.BF16.F32.PACK_AB R43, R62, R60 ;  /* 0x0000003c3e2b723e */ /* 0x000fe400000010ff */
[----:B------:R-:W-:Y:S02]  /*10970*/  MOV R130, R130 ;  /* 0x0000008200827202 */ /* 0x000fe40000000f00 */
[----:B0-----:R-:W-:Y:S01]  /*10980*/  F2FP.BF16.F32.PACK_AB R8, R105, R172 ;  /* 0x000000ac6908723e */ /* 0x001fe200000010ff */
[----:B------:R-:W-:Y:S01]  /*10990*/  STSM.16.M88.4 [R126], R40 ;  /* 0x000000287e007844 */ /* 0x000fe20000000200 */
[----:B------:R-:W-:Y:S02]  /*109a0*/  F2FP.BF16.F32.PACK_AB R9, R68, R64 ;  /* 0x000000404409723e */ /* 0x000fe400000010ff */
[----:B------:R-:W-:Y:S02]  /*109b0*/  F2FP.BF16.F32.PACK_AB R10, R109, R173 ;  /* 0x000000ad6d0a723e */ /* 0x000fe400000010ff */
[----:B------:R-:W-:Y:S01]  /*109c0*/  F2FP.BF16.F32.PACK_AB R11, R76, R72 ;  /* 0x000000484c0b723e */ /* 0x000fe200000010ff */
[----:B------:R-:W-:Y:S01]  /*109d0*/  IMAD.MOV.U32 R76, RZ, RZ, RZ ;  /* 0x000000ffff4c7224 */ /* 0x000fe200078e00ff */
[----:B------:R-:W-:-:S02]  /*109e0*/  LOP3.LUT R142, R181, R142, RZ, 0x3c, !PT ;  /* 0x0000008eb58e7212 */ /* 0x000fc400078e3cff */
[----:B------:R-:W-:Y:S01]  /*109f0*/  MOV R134, R134 ;  /* 0x0000008600867202 */ /* 0x000fe20000000f00 */
[----:B------:R-:W-:Y:S01]  /*10a00*/  STSM.16.M88.4 [R130], R8 ;  /* 0x0000000882007844 */ /* 0x000fe20000000200 */
[----:B----4-:R-:W-:Y:S02]  /*10a10*/  F2FP.BF16.F32.PACK_AB R12, R113, R174 ;  /* 0x000000ae710c723e */ /* 0x010fe400000010ff */
[----:B------:R-:W-:Y:S02]  /*10a20*/  F2FP.BF16.F32.PACK_AB R13, R80, R78 ;  /* 0x0000004e500d723e */ /* 0x000fe400000010ff */
[----:B------:R-:W-:Y:S02]  /*10a30*/  F2FP.BF16.F32.PACK_AB R14, R117, R175 ;  /* 0x000000af750e723e */ /* 0x000fe400000010ff */
[----:B------:R-:W-:Y:S02]  /*10a40*/  F2FP.BF16.F32.PACK_AB R15, R88, R84 ;  /* 0x00000054580f723e */ /* 0x000fe400000010ff */
[----:B------:R-:W-:-:S02]  /*10a50*/  MOV R5, R138 ;  /* 0x0000008a00057202 */ /* 0x000fc40000000f00 */
[----:B-1----:R-:W-:Y:S01]  /*10a60*/  F2FP.BF16.F32.PACK_AB R24, R121, R176 ;  /* 0x000000b07918723e */ /* 0x002fe200000010ff */
[----:B------:R-:W-:Y:S01]  /*10a70*/  STSM.16.M88.4 [R134], R12 ;  /* 0x0000000c86007844 */ /* 0x000fe20000000200 */
[----:B------:R-:W-:Y:S02]  /*10a80*/  F2FP.BF16.F32.PACK_AB R25, R100, R96 ;  /* 0x000000606419723e */ /* 0x000fe400000010ff */
[----:B------:R-:W-:Y:S02]  /*10a90*/  F2FP.BF16.F32.PACK_AB R26, R125, R177 ;  /* 0x000000b17d1a723e */ /* 0x000fe400000010ff */
[----:B------:R-:W-:Y:S02]  /*10aa0*/  F2FP.BF16.F32.PACK_AB R27, R108, R104 ;  /* 0x000000686c1b723e */ /* 0x000fe400000010ff */
[----:B------:R-:W-:Y:S02]  /*10ab0*/  LOP3.LUT R46, R46, R179, RZ, 0x3c, !PT ;  /* 0x000000b32e2e7212 */ /* 0x000fe400078e3cff */
[----:B------:R-:W-:Y:S01]  /*10ac0*/  ISETP.NE.U32.AND P0, PT, RZ, UR4, PT ;  /* 0x00000004ff007c0c */ /* 0x000fe2000bf05070 */
[----:B------:R0:W-:Y:S01]  /*10ad0*/  STSM.16.M88.4 [R5], R24 ;  /* 0x0000001805007844 */ /* 0x0001e20000000200 */
[----:B------:R-:W-:-:S02]  /*10ae0*/  IADD3 R4, P1, R228, UR4, RZ ;  /* 0x00000004e4047c10 */ /* 0x000fc4000ff3e0ff */
[----:B------:R-:W-:Y:S02]  /*10af0*/  MOV R142, R142 ;  /* 0x0000008e008e7202 */ /* 0x000fe40000000f00 */
[----:B------:R-:W-:Y:S02]  /*10b00*/  F2FP.BF16.F32.PACK_AB R28, R129, R178 ;  /* 0x000000b2811c723e */ /* 0x000fe400000010ff */
[----:B------:R-:W-:Y:S02]  /*10b10*/  F2FP.BF16.F32.PACK_AB R29, R116, R112 ;  /* 0x00000070741d723e */ /* 0x000fe400000010ff */
[----:B------:R-:W-:Y:S02]  /*10b20*/  F2FP.BF16.F32.PACK_AB R30, R133, R132 ;  /* 0x00000084851e723e */ /* 0x000fe400000010ff */
[----:B------:R-:W-:Y:S02]  /*10b30*/  F2FP.BF16.F32.PACK_AB R31, R124, R120 ;  /* 0x000000787c1f723e */ /* 0x000fe400000010ff */
[----:B------:R-:W-:-:S02]  /*10b40*/  F2FP.BF16.F32.PACK_AB R138, R141, R140 ;  /* 0x0000008c8d8a723e */ /* 0x000fc400000010ff */
[----:B------:R-:W-:Y:S01]  /*10b50*/  F2FP.BF16.F32.PACK_AB R139, R154, R153 ;  /* 0x000000999a8b723e */ /* 0x000fe200000010ff */
[----:B------:R1:W-:Y:S01]  /*10b60*/  STSM.16.M88.4 [R142], R28 ;  /* 0x0000001c8e007844 */ /* 0x0003e20000000200 */
[----:B------:R-:W-:Y:S02]  /*10b70*/  MOV R46, R46 ;  /* 0x0000002e002e7202 */ /* 0x000fe40000000f00 */
[----:B------:R-:W-:Y:S01]  /*10b80*/  F2FP.BF16.F32.PACK_AB R146, R149, R148 ;  /* 0x000000949592723e */ /* 0x000fe200000010ff */
[----:B------:R1:W-:Y:S01]  /*10b90*/  STSM.16.M88.4 [R44], R136 ;  /* 0x000000882c007844 */ /* 0x0003e20000000200 */
[----:B------:R-:W-:Y:S02]  /*10ba0*/  F2FP.BF16.F32.PACK_AB R147, R3, R150 ;  /* 0x000000960393723e */ /* 0x000fe400000010ff */
[----:B------:R-:W-:Y:S02]  /*10bb0*/  ISETP.NE.AND.EX P0, PT, RZ, UR5, PT, P0 ;  /* 0x00000005ff007c0c */ /* 0x000fe4000bf05300 */
[----:B0-----:R-:W-:Y:S01]  /*10bc0*/  IADD3.X R5, R229, UR5, RZ, P1, !PT ;  /* 0x00000005e5057c10 */ /* 0x001fe20008ffe4ff */
[----:B------:R-:W-:Y:S01]  /*10bd0*/  ULDC.64 UR4, c[0x0][0xc08] ;  /* 0x0003020000047ab9 */ /* 0x000fe20000000a00 */
[----:B------:R1:W-:Y:S01]  /*10be0*/  STSM.16.M88.4 [R46], R144 ;  /* 0x000000902e007844 */ /* 0x0003e20000000200 */
[----:B------:R-:W-:Y:S01]  /*10bf0*/  BAR.SYNC.DEFER_BLOCKING 0x1, 0x100 ;  /* 0x0044000000007b1d */ /* 0x000fe20000010000 */
[----:B------:R-:W-:-:S04]  /*10c00*/  ISETP.NE.U32.AND P2, PT, RZ, UR4, PT ;  /* 0x00000004ff007c0c */ /* 0x000fc8000bf45070 */
[----:B------:R-:W-:-:S13]  /*10c10*/  ISETP.NE.AND.EX P2, PT, RZ, UR5, PT, P2 ;  /* 0x00000005ff007c0c */ /* 0x000fda000bf45320 */
[----:B------:R-:W-:Y:S01]  /*10c20*/  @P2 IADD3 R228, P3, R228, UR4, RZ ;  /* 0x00000004e4e42c10 */ /* 0x000fe2000ff7e0ff */
[----:B------:R-:W-:Y:S02]  /*10c30*/  ULDC UR4, c[0x0][0xa88] ;  /* 0x0002a20000047ab9 */ /* 0x000fe40000000800 */
[----:B------:R-:W-:Y:S01]  /*10c40*/  IMAD.U32 R11, RZ, RZ, UR4 ;  /* 0x00000004ff0b7e24 */ /* 0x000fe2000f8e00ff */
[----:B------:R-:W-:Y:S01]  /*10c50*/  @P2 IADD3.X R229, R229, UR5, RZ, P3, !PT ;  /* 0x00000005e5e52c10 */ /* 0x000fe20009ffe4ff */
[----:B------:R1:W5:Y:S01]  /*10c60*/  @P0 LDG.E R76, desc[UR40][R4.64] ;  /* 0x00000028044c0981 */ /* 0x000362000c1e1900 */
[----:B------:R-:W-:Y:S01]  /*10c70*/  ISETP.NE.AND P1, PT, R0, 0x1, PT ;  /* 0x000000010000780c */ /* 0x000fe20003f25270 */
[----:B------:R-:W-:Y:S02]  /*10c80*/  IMAD.IADD R27, R217, 0x1, R210 ;  /* 0x00000001d91b7824 */ /* 0x000fe400078e02d2 */
        /* <DEDUP_REMOVED lines=8> */
.L_x_4978:
[----:B------:R-:W3:Y:S01]  /*10d10*/  LDL R14, [R1+0x1c] ;  /* 0x00001c00010e7983 */ /* 0x000ee20000100800 */
[----:B------:R-:W-:Y:S01]  /*10d20*/  SHF.R.S32.HI R3, RZ, 0x1f, R226 ;  /* 0x0000001fff037819 */ /* 0x000fe200000114e2 */
[----:B0-----:R-:W-:Y:S01]  /*10d30*/  @P1 IMAD.HI.U32 R4, R27, R8, RZ ;  /* 0x000000081b041227 */ /* 0x001fe200078e00ff */
[----:B------:R-:W-:Y:S01]  /*10d40*/  ULDC.64 UR4, c[0x0][0xb90] ;  /* 0x0002e40000047ab9 */ /* 0x000fe20000000a00 */
[----:B-----5:R-:W-:Y:S01]  /*10d50*/  SHF.R.S32.HI R77, RZ, 0x1f, R76 ;  /* 0x0000001fff4d7819 */ /* 0x020fe2000001144c */
[----:B------:R-:W0:Y:S01]  /*10d60*/  S2R R30, SR_TID.X ;  /* 0x00000000001e7919 */ /* 0x000e220000002100 */
[----:B------:R-:W-:Y:S01]  /*10d70*/  IMAD R13, R3, UR4, RZ ;  /* 0x00000004030d7c24 */ /* 0x000fe2000f8e02ff */
[----:B------:R-:W-:Y:S01]  /*10d80*/  SEL R236, R236, RZ, !P0 ;  /* 0x000000ffecec7207 */ /* 0x000fe20004000000 */
[----:B------:R-:W-:Y:S01]  /*10d90*/  IMAD.MOV.U32 R9, RZ, RZ, R27 ;  /* 0x000000ffff097224 */ /* 0x000fe200078e001b */
[----:B--2---:R-:W-:Y:S01]  /*10da0*/  @P1 SHF.R.U32.HI R9, RZ, R15, R4 ;  /* 0x0000000fff091219 */ /* 0x004fe20000011604 */
[----:B------:R-:W-:Y:S01]  /*10db0*/  IMAD.WIDE.U32 R4, R226, UR4, R76 ;  /* 0x00000004e2047c25 */ /* 0x000fe2000f8e004c */
[----:B------:R-:W-:Y:S01]  /*10dc0*/  SEL R230, R230, RZ, !P0 ;  /* 0x000000ffe6e67207 */ /* 0x000fe20004000000 */
[----:B------:R-:W1:Y:S02]  /*10dd0*/  @P1 LDC R79, c[0x0][0xbec] ;  /* 0x0002fb00ff4f1b82 */ /* 0x000e640000000800 */
[----:B------:R-:W-:Y:S01]  /*10de0*/  IMAD R13, R226, UR5, R13 ;  /* 0x00000005e20d7c24 */ /* 0x000fe2000f8e020d */
[----:B------:R-:W-:Y:S01]  /*10df0*/  ULDC.64 UR4, c[0x0][0xb98] ;  /* 0x0002e60000047ab9 */ /* 0x000fe20000000a00 */
[----:B------:R-:W-:-:S02]  /*10e00*/  IMAD.MOV R25, RZ, RZ, -R9 ;  /* 0x000000ffff197224 */ /* 0x000fc400078e0a09 */
[----:B------:R-:W-:Y:S02]  /*10e10*/  IMAD.IADD R5, R5, 0x1, R13 ;  /* 0x0000000105057824 */ /* 0x000fe400078e020d */
        /* <DEDUP_REMOVED lines=22> */
[----:B------:R-:W-:-:S02]  /*10f80*/  IADD3 R13, P3, R20, 0x2000, RZ ;  /* 0x00002000140d7810 */ /* 0x000fc40007f7e0ff */
[----:B------:R-:W-:Y:S01]  /*10f90*/  IMAD.IADD R5, R5, 0x1, R15 ;  /* 0x0000000105057824 */ /* 0x000fe200078e020f */
[----:B------:R-:W-:Y:S02]  /*10fa0*/  LEA R10, P0, R4, UR4, 0x2 ;  /* 0x00000004040a7c11 */ /* 0x000fe4000f8010ff */
[----:B------:R-:W-:Y:S02]  /*10fb0*/  SHF.R.U64 R8, R8, 0x3, RZ ;  /* 0x0000000308087819 */ /* 0x000fe400000012ff */
[----:B------:R-:W-:Y:S01]  /*10fc0*/  LEA.HI.X R4, R4, UR5, R5, 0x2, P0 ;  /* 0x0000000504047c11 */ /* 0x000fe200080f1405 */
[----:B------:R-:W-:Y:S01]  /*10fd0*/  SHFL.IDX PT, R50, R10, RZ, 0x1c1f ;  /* 0x001c1fff0a327589 */ /* 0x000fe200000e0000 */
[----:B------:R-:W-:Y:S01]  /*10fe0*/  IADD3 R29, P0, R20, 0x4000, RZ ;  /* 0x00004000141d7810 */ /* 0x000fe20007f1e0ff */
[----:B------:R-:W-:Y:S01]  /*10ff0*/  ULDC.64 UR4, c[0x0][0xaa0] ;  /* 0x0002a80000047ab9 */ /* 0x000fe20000000a00 */
[----:B------:R-:W-:Y:S01]  /*11000*/  LOP3.LUT R12, R13, 0x380, RZ, 0xc0, !PT ;  /* 0x000003800d0c7812 */ /* 0x000fe200078ec0ff */
[----:B------:R-:W0:Y:S01]  /*11010*/  SHFL.IDX PT, R51, R4, RZ, 0x1c1f ;  /* 0x001c1fff04337589 */ /* 0x000e2200000e0000 */
[----:B------:R-:W-:Y:S01]  /*11020*/  LOP3.LUT R8, R8, R9, RZ, 0x3c, !PT ;  /* 0x0000000908087212 */ /* 0x000fe200078e3cff */
[----:B------:R-:W-:Y:S01]  /*11030*/  IMAD.X R9, RZ, RZ, R21, P2 ;  /* 0x000000ffff097224 */ /* 0x000fe200010e0615 */
[----:B------:R-:W-:Y:S01]  /*11040*/  LOP3.LUT R28, R29, 0x380, RZ, 0xc0, !PT ;  /* 0x000003801d1c7812 */ /* 0x000fe200078ec0ff */
[----:B------:R-:W-:Y:S01]  /*11050*/  SHFL.IDX PT, R54, R10, 0x1, 0x1c1f ;  /* 0x003c1f000a367f89 */ /* 0x000fe200000e0000 */
[----:B------:R-:W-:-:S02]  /*11060*/  SHF.R.U64 R12, R12, 0x3, RZ ;  /* 0x000000030c0c7819 */ /* 0x000fc400000012ff */
[----:B------:R-:W-:Y:S01]  /*11070*/  IADD3 R37, P2, R20, 0x6000, RZ ;  /* 0x0000600014257810 */ /* 0x000fe20007f5e0ff */
[----:B------:R4:W1:Y:S01]  /*11080*/  SHFL.IDX PT, R55, R4, 0x1, 0x1c1f ;  /* 0x003c1f0004377f89 */ /* 0x00086200000e0000 */
[----:B------:R-:W-:Y:S02]  /*11090*/  SHF.R.U64 R28, R28, 0x3, RZ ;  /* 0x000000031c1c7819 */ /* 0x000fe400000012ff */
[----:B------:R-:W-:Y:S01]  /*110a0*/  LOP3.LUT R12, R12, R13, RZ, 0x3c, !PT ;  /* 0x0000000d0c0c7212 */ /* 0x000fe200078e3cff */
[----:B------:R-:W-:Y:S01]  /*110b0*/  IMAD.X R13, RZ, RZ, R21, P3 ;  /* 0x000000ffff0d7224 */ /* 0x000fe200018e0615 */
[----:B------:R-:W-:Y:S02]  /*110c0*/  LOP3.LUT R36, R37, 0x380, RZ, 0xc0, !PT ;  /* 0x0000038025247812 */ /* 0x000fe400078ec0ff */
[C---:B------:R-:W-:Y:S02]  /*110d0*/  IADD3 R41, P3, R20.reuse, 0x7000, RZ ;  /* 0x0000700014297810 */ /* 0x040fe40007f7e0ff */
[----:B------:R-:W-:-:S02]  /*110e0*/  IADD3 R25, P5, R20, 0x3000, RZ ;  /* 0x0000300014197810 */ /* 0x000fc40007fbe0ff */
[----:B------:R-:W-:Y:S01]  /*110f0*/  LOP3.LUT R28, R28, R29, RZ, 0x3c, !PT ;  /* 0x0000001d1c1c7212 */ /* 0x000fe200078e3cff */
[----:B------:R-:W-:Y:S01]  /*11100*/  IMAD.X R29, RZ, RZ, R21, P0 ;  /* 0x000000ffff1d7224 */ /* 0x000fe200000e0615 */
[----:B------:R-:W-:Y:S02]  /*11110*/  SHF.R.U64 R36, R36, 0x3, RZ ;  /* 0x0000000324247819 */ /* 0x000fe400000012ff */
[----:B------:R-:W-:Y:S02]  /*11120*/  IADD3 R49, P0, R20, 0x9000, RZ ;  /* 0x0000900014317810 */ /* 0x000fe40007f1e0ff */
[----:B------:R-:W-:Y:S02]  /*11130*/  LOP3.LUT R40, R41, 0x380, RZ, 0xc0, !PT ;  /* 0x0000038029287812 */ /* 0x000fe400078ec0ff */
[----:B------:R-:W-:Y:S02]  /*11140*/  LEA.HI R26, R26, R30, RZ, 0x7 ;  /* 0x0000001e1a1a7211 */ /* 0x000fe400078f38ff */
[----:B------:R-:W-:-:S02]  /*11150*/  LOP3.LUT R24, R25, 0x380, RZ, 0xc0, !PT ;  /* 0x0000038019187812 */ /* 0x000fc400078ec0ff */
[----:B------:R-:W-:Y:S02]  /*11160*/  LOP3.LUT R32, R33, 0x380, RZ, 0xc0, !PT ;  /* 0x0000038021207812 */ /* 0x000fe400078ec0ff */
[----:B------:R-:W-:Y:S01]  /*11170*/  LOP3.LUT R36, R36, R37, RZ, 0x3c, !PT ;  /* 0x0000002524247212 */ /* 0x000fe200078e3cff */
[----:B------:R-:W-:Y:S01]  /*11180*/  IMAD.X R37, RZ, RZ, R21, P2 ;  /* 0x000000ffff257224 */ /* 0x000fe200010e0615 */
[----:B------:R-:W-:Y:S02]  /*11190*/  LOP3.LUT R48, R49, 0x380, RZ, 0xc0, !PT ;  /* 0x0000038031307812 */ /* 0x000fe400078ec0ff */
[----:B------:R-:W-:Y:S02]  /*111a0*/  SHF.R.U64 R40, R40, 0x3, RZ ;  /* 0x0000000328287819 */ /* 0x000fe400000012ff */
[----:B------:R-:W-:Y:S02]  /*111b0*/  IADD3 R57, P2, R20, 0xb000, RZ ;  /* 0x0000b00014397810 */ /* 0x000fe40007f5e0ff */
[----:B------:R-:W-:-:S02]  /*111c0*/  LOP3.LUT R26, R26, 0xffffff80, RZ, 0xc0, !PT ;  /* 0xffffff801a1a7812 */ /* 0x000fc400078ec0ff */
[----:B------:R-:W-:Y:S02]  /*111d0*/  SHF.R.U64 R24, R24, 0x3, RZ ;  /* 0x0000000318187819 */ /* 0x000fe400000012ff */
[----:B------:R-:W-:Y:S01]  /*111e0*/  SHF.R.U64 R32, R32, 0x3, RZ ;  /* 0x0000000320207819 */ /* 0x000fe200000012ff */
[----:B------:R-:W-:Y:S01]  /*111f0*/  IMAD.IADD R26, R30, 0x1, -R26 ;  /* 0x000000011e1a7824 */ /* 0x000fe200078e0a1a */
[----:B------:R-:W-:Y:S02]  /*11200*/  SHF.R.U64 R48, R48, 0x3, RZ ;  /* 0x0000000330307819 */ /* 0x000fe400000012ff */
[----:B------:R-:W-:Y:S01]  /*11210*/  LOP3.LUT R40, R40, R41, RZ, 0x3c, !PT ;  /* 0x0000002928287212 */ /* 0x000fe200078e3cff */
[--C-:B------:R-:W-:Y:S01]  /*11220*/  IMAD.X R41, RZ, RZ, R21.reuse, P3 ;  /* 0x000000ffff297224 */ /* 0x100fe200018e0615 */
[----:B------:R-:W-:Y:S02]  /*11230*/  LOP3.LUT R56, R57, 0x380, RZ, 0xc0, !PT ;  /* 0x0000038039387812 */ /* 0x000fe400078ec0ff */
[----:B------:R-:W-:Y:S01]  /*11240*/  LOP3.LUT R24, R24, R25, RZ, 0x3c, !PT ;  /* 0x0000001918187212 */ /* 0x000fe200078e3cff */
[--C-:B------:R-:W-:Y:S01]  /*11250*/  IMAD.X R25, RZ, RZ, R21.reuse, P5 ;  /* 0x000000ffff197224 */ /* 0x100fe200028e0615 */
[----:B------:R-:W-:Y:S01]  /*11260*/  LOP3.LUT R32, R32, R33, RZ, 0x3c, !PT ;  /* 0x0000002120207212 */ /* 0x000fe200078e3cff */
[----:B------:R-:W-:Y:S01]  /*11270*/  IMAD.X R33, RZ, RZ, R21, P4 ;  /* 0x000000ffff217224 */ /* 0x000fe200020e0615 */
[----:B------:R-:W-:-:S02]  /*11280*/  IADD3 R61, P3, R20, 0xc000, RZ ;  /* 0x0000c000143d7810 */ /* 0x000fc40007f7e0ff */
[C---:B------:R-:W-:Y:S02]  /*11290*/  IADD3 R45, P5, R20.reuse, 0x8000, RZ ;  /* 0x00008000142d7810 */ /* 0x040fe40007fbe0ff */
[----:B------:R-:W-:Y:S02]  /*112a0*/  IADD3 R53, P4, R20, 0xa000, RZ ;  /* 0x0000a00014357810 */ /* 0x000fe40007f9e0ff */
[----:B------:R-:W-:Y:S01]  /*112b0*/  LOP3.LUT R48, R48, R49, RZ, 0x3c, !PT ;  /* 0x0000003130307212 */ /* 0x000fe200078e3cff */
[----:B------:R-:W-:Y:S01]  /*112c0*/  IMAD.X R49, RZ, RZ, R21, P0 ;  /* 0x000000ffff317224 */ /* 0x000fe200000e0615 */
[----:B------:R-:W-:Y:S02]  /*112d0*/  SHF.R.U64 R56, R56, 0x3, RZ ;  /* 0x0000000338387819 */ /* 0x000fe400000012ff */
[----:B------:R-:W-:Y:S02]  /*112e0*/  LOP3.LUT R60, R61, 0x380, RZ, 0xc0, !PT ;  /* 0x000003803d3c7812 */ /* 0x000fe400078ec0ff */
[----:B------:R-:W-:-:S02]  /*112f0*/  LOP3.LUT P0, RZ, R26, 0x3, RZ, 0xc0, !PT ;  /* 0x000000031aff7812 */ /* 0x000fc4000780c0ff */
[----:B------:R-:W-:Y:S02]  /*11300*/  LOP3.LUT R44, R45, 0x380, RZ, 0xc0, !PT ;  /* 0x000003802d2c7812 */ /* 0x000fe400078ec0ff */
[----:B------:R-:W-:Y:S02]  /*11310*/  LOP3.LUT R52, R53, 0x380, RZ, 0xc0, !PT ;  /* 0x0000038035347812 */ /* 0x000fe400078ec0ff */
[----:B------:R-:W-:Y:S01]  /*11320*/  LOP3.LUT R56, R56, R57, RZ, 0x3c, !PT ;  /* 0x0000003938387212 */ /* 0x000fe200078e3cff */
[----:B------:R-:W-:Y:S01]  /*11330*/  IMAD.X R57, RZ, RZ, R21, P2 ;  /* 0x000000ffff397224 */ /* 0x000fe200010e0615 */
[----:B------:R-:W-:Y:S02]  /*11340*/  SHF.R.U64 R60, R60, 0x3, RZ ;  /* 0x000000033c3c7819 */ /* 0x000fe400000012ff */
[----:B------:R-:W-:Y:S02]  /*11350*/  SHF.R.U64 R44, R44, 0x3, RZ ;  /* 0x000000032c2c7819 */ /* 0x000fe400000012ff */
[----:B------:R-:W-:-:S02]  /*11360*/  SHF.R.U64 R52, R52, 0x3, RZ ;  /* 0x0000000334347819 */ /* 0x000fc400000012ff */
[----:B------:R-:W-:Y:S01]  /*11370*/  LOP3.LUT R60, R60, R61, RZ, 0x3c, !PT ;  /* 0x0000003d3c3c7212 */ /* 0x000fe200078e3cff */
[--C-:B------:R-:W-:Y:S01]  /*11380*/  IMAD.X R61, RZ, RZ, R21.reuse, P3 ;  /* 0x000000ffff3d7224 */ /* 0x100fe200018e0615 */
[----:B------:R-:W-:Y:S01]  /*11390*/  LOP3.LUT R44, R44, R45, RZ, 0x3c, !PT ;  /* 0x0000002d2c2c7212 */ /* 0x000fe200078e3cff */
[--C-:B------:R-:W-:Y:S01]  /*113a0*/  IMAD.X R45, RZ, RZ, R21.reuse, P5 ;  /* 0x000000ffff2d7224 */ /* 0x100fe200028e0615 */
[----:B------:R-:W-:Y:S01]  /*113b0*/  LOP3.LUT R52, R52, R53, RZ, 0x3c, !PT ;  /* 0x0000003534347212 */ /* 0x000fe200078e3cff */
[--C-:B------:R-:W-:Y:S01]  /*113c0*/  IMAD.X R53, RZ, RZ, R21.reuse, P4 ;  /* 0x000000ffff357224 */ /* 0x100fe200020e0615 */
[C---:B------:R-:W-:Y:S02]  /*113d0*/  IADD3 R11, P3, R20.reuse, 0xf000, RZ ;  /* 0x0000f000140b7810 */ /* 0x040fe40007f7e0ff */
[C---:B------:R-:W-:Y:S02]  /*113e0*/  IADD3 R65, P5, R20.reuse, 0xd000, RZ ;  /* 0x0000d00014417810 */ /* 0x040fe40007fbe0ff */
[C---:B------:R-:W-:Y:S01]  /*113f0*/  IADD3 R69, P4, R20.reuse, 0xe000, RZ ;  /* 0x0000e00014457810 */ /* 0x040fe20007f9e0ff */
[----:B------:R-:W-:Y:S01]  /*11400*/  IMAD.X R73, RZ, RZ, R21, P3 ;  /* 0x000000ffff497224 */ /* 0x000fe200018e0615 */
[----:B------:R-:W-:-:S02]  /*11410*/  LOP3.LUT R15, R20, 0x380, RZ, 0xc0, !PT ;  /* 0x00000380140f7812 */ /* 0x000fc400078ec0ff */
[----:B----4-:R-:W-:Y:S02]  /*11420*/  LOP3.LUT R4, R11, 0x380, RZ, 0xc0, !PT ;  /* 0x000003800b047812 */ /* 0x010fe400078ec0ff */
[----:B------:R-:W-:Y:S02]  /*11430*/  LOP3.LUT R64, R65, 0x380, RZ, 0xc0, !PT ;  /* 0x0000038041407812 */ /* 0x000fe400078ec0ff */
[----:B------:R-:W-:Y:S02]  /*11440*/  LOP3.LUT R68, R69, 0x380, RZ, 0xc0, !PT ;  /* 0x0000038045447812 */ /* 0x000fe400078ec0ff */
        /* <DEDUP_REMOVED lines=8> */
[----:B------:R-:W-:Y:S01]  /*114d0*/  IMAD.X R69, RZ, RZ, R21, P4 ;  /* 0x000000ffff457224 */ /* 0x000fe200020e0615 */
[----:B------:R-:W-:Y:S01]  /*114e0*/  LOP3.LUT R72, R4, R11, RZ, 0x3c, !PT ;  /* 0x0000000b04487212 */ /* 0x000fe200078e3cff */
[----:B------:R-:W-:Y:S01]  /*114f0*/  IMAD.IADD R85, R235, 0x1, R210 ;  /* 0x00000001eb557824 */ /* 0x000fe200078e02d2 */
        /* <DEDUP_REMOVED lines=8> */
[----:B------:R-:W-:-:S07]  /*11580*/  ISETP.GE.OR P0, PT, R5, R78, P0 ;  /* 0x0000004e0500720c */ /* 0x000fce0000706670 */
[----:B0-----:R-:W-:Y:S06]  /*11590*/  @!P2 ST.E desc[UR40][R50.64], R7 ;  /* 0x000000073200a985 */ /* 0x001fec000c101928 */
[----:B-1----:R0:W-:Y:S04]  /*115a0*/  @!P0 ST.E desc[UR40][R54.64], R6 ;  /* 0x0000000636008985 */ /* 0x0021e8000c101928 */
[----:B------:R-:W5:Y:S04]  /*115b0*/  LD.E.128 R8, desc[UR40][R8.64] ;  /* 0x0000002808087980 */ /* 0x000f68000c101d00 */
        /* <DEDUP_REMOVED lines=14> */
[----:B------:R-:W-:Y:S01]  /*116a0*/  IMAD.IADD R80, R210, 0x1, R77 ;  /* 0x00000001d2507824 */ /* 0x000fe200078e024d */
[----:B------:R-:W5:Y:S01]  /*116b0*/  LD.E.128 R44, desc[UR40][R44.64] ;  /* 0x000000282c2c7980 */ /* 0x000f62000c101d00 */
[C---:B------:R-:W-:Y:S02]  /*116c0*/  IMAD R3, R226.reuse, UR5, R3 ;  /* 0x00000005e2037c24 */ /* 0x040fe4000f8e0203 */
[----:B------:R-:W-:Y:S01]  /*116d0*/  IMAD.WIDE.U32 R20, R226, UR4, R20 ;  /* 0x00000004e2147c25 */ /* 0x000fe2000f8e0014 */
[----:B------:R-:W-:Y:S01]  /*116e0*/  ULDC.64 UR4, c[0x0][0xaf0] ;  /* 0x0002bc0000047ab9 */ /* 0x000fe20000000a00 */
[----:B------:R-:W5:Y:S02]  /*116f0*/  LD.E.128 R48, desc[UR40][R48.64] ;  /* 0x0000002830307980 */ /* 0x000f64000c101d00 */
[----:B------:R-:W-:Y:S02]  /*11700*/  @P1 IMAD.HI.U32 R76, R80, R79, RZ ;  /* 0x0000004f504c1227 */ /* 0x000fe400078e00ff */
[----:B------:R-:W5:Y:S02]  /*11710*/  LD.E.128 R52, desc[UR40][R52.64] ;  /* 0x0000002834347980 */ /* 0x000f64000c101d00 */
[----:B------:R-:W-:-:S02]  /*11720*/  IMAD.IADD R21, R21, 0x1, R3 ;  /* 0x0000000115157824 */ /* 0x000fc400078e0203 */
[----:B------:R-:W-:Y:S01]  /*11730*/  IMAD.MOV.U32 R3, RZ, RZ, R80 ;  /* 0x000000ffff037224 */ /* 0x000fe200078e0050 */
[----:B--2---:R-:W-:Y:S01]  /*11740*/  @P1 SHF.R.U32.HI R3, RZ, R81, R76 ;  /* 0x00000051ff031219 */ /* 0x004fe2000001164c */
[----:B------:R-:W-:Y:S01]  /*11750*/  IMAD R77, R236, UR4, RZ ;  /* 0x00000004ec4d7c24 */ /* 0x000fe2000f8e02ff */
[----:B------:R-:W5:Y:S01]  /*11760*/  LD.E.128 R56, desc[UR40][R56.64] ;  /* 0x0000002838387980 */ /* 0x000f62000c101d00 */
[C---:B------:R-:W-:Y:S01]  /*11770*/  IMAD.WIDE.U32 R20, R230.reuse, UR4, R20 ;  /* 0x00000004e6147c25 */ /* 0x040fe2000f8e0014 */
[----:B------:R-:W-:Y:S02]  /*11780*/  SHF.R.S32.HI R76, RZ, 0x1f, R3 ;  /* 0x0000001fff4c7819 */ /* 0x000fe40000011403 */
        /* <DEDUP_REMOVED lines=8> */
[----:B------:R-:W-:-:S03]  /*11810*/  IMAD R76, R76, UR4, RZ ;  /* 0x000000044c4c7c24 */ /* 0x000fc6000f8e02ff */
        /* <DEDUP_REMOVED lines=8> */
[C---:B------:R-:W-:Y:S02]  /*118a0*/  IMAD R79, R3.reuse, UR5, R76 ;  /* 0x00000005034f7c24 */ /* 0x040fe4000f8e024c */
[----:B------:R-:W-:Y:S01]  /*118b0*/  IMAD.WIDE.U32 R20, R3, UR4, R20 ;  /* 0x0000000403147c25 */ /* 0x000fe2000f8e0014 */
[----:B------:R-:W-:-:S03]  /*118c0*/  ULDC.64 UR4, c[0x0][0xad8] ;  /* 0x0002b60000047ab9 */ /* 0x000fc60000000a00 */
[----:B------:R-:W-:Y:S02]  /*118d0*/  IMAD.IADD R21, R21, 0x1, R79 ;  /* 0x0000000115157824 */ /* 0x000fe400078e024f */
[----:B------:R-:W-:Y:S02]  /*118e0*/  IMAD R0, R0, UR4, RZ ;  /* 0x0000000400007c24 */ /* 0x000fe4000f8e02ff */
[----:B------:R-:W-:Y:S01]  /*118f0*/  IMAD.WIDE.U32 R20, R77, UR4, R20 ;  /* 0x000000044d147c25 */ /* 0x000fe2000f8e0014 */
[----:B------:R-:W-:-:S03]  /*11900*/  ISETP.GE.AND P2, PT, R85, R78, PT ;  /* 0x0000004e5500720c */ /* 0x000fc60003f46270 */
[----:B------:R-:W-:Y:S01]  /*11910*/  IMAD R79, R77, UR5, R0 ;  /* 0x000000054d4f7c24 */ /* 0x000fe2000f8e0200 */
[----:B------:R-:W-:Y:S01]  /*11920*/  ULDC.64 UR4, c[0x0][0xa80] ;  /* 0x0002a00000047ab9 */ /* 0x000fe20000000a00 */
[----:B------:R-:W-:Y:S02]  /*11930*/  VIADD R0, R18, 0x22820 ;  /* 0x0002282012007836 */ /* 0x000fe40000000000 */
[----:B------:R-:W-:Y:S01]  /*11940*/  IMAD.IADD R21, R21, 0x1, R79 ;  /* 0x0000000115157824 */ /* 0x000fe200078e024f */
[C---:B------:R-:W-:Y:S01]  /*11950*/  LEA R79, P3, R20.reuse, UR4, 0x1 ;  /* 0x00000004144f7c11 */ /* 0x040fe2000f8608ff */
[----:B------:R-:W-:Y:S01]  /*11960*/  VIADD R3, R85, 0x20 ;  /* 0x0000002055037836 */ /* 0x000fe20000000000 */
[----:B------:R-:W-:Y:S02]  /*11970*/  PRMT R0, RZ, 0x654, R0 ;  /* 0x00000654ff007816 */ /* 0x000fe40000000000 */
[----:B------:R-:W-:Y:S02]  /*11980*/  LEA.HI.X R84, R20, UR5, R21, 0x1, P3 ;  /* 0x0000000514547c11 */ /* 0x000fe400098f0c15 */
[-C--:B------:R-:W-:Y:S01]  /*11990*/  ISETP.GE.AND P1, PT, R3, R78.reuse, PT ;  /* 0x0000004e0300720c */ /* 0x080fe20003f26270 */
[----:B------:R-:W-:Y:S01]  /*119a0*/  VIADD R3, R85, 0x40 ;  /* 0x0000004055037836 */ /* 0x000fe20000000000 */
[----:B0-----:R0:W-:Y:S01]  /*119b0*/  SYNCS.ARRIVE.TRANS64.RED.A1T0 RZ, [R0+URZ], RZ ;  /* 0x000000ff00ff79a7 */ /* 0x0011e2000810043f */
[----:B------:R1:W2:Y:S03]  /*119c0*/  SHFL.IDX PT, R82, R79, RZ, 0x181f ;  /* 0x00181fff4f527589 */ /* 0x0002a600000e0000 */
[----:B------:R-:W-:Y:S01]  /*119d0*/  ISETP.GE.AND P0, PT, R3, R78, PT ;  /* 0x0000004e0300720c */ /* 0x000fe20003f06270 */
[----:B0-----:R1:W0:Y:S01]  /*119e0*/  SHFL.IDX PT, R0, R84, RZ, 0x181f ;  /* 0x00181fff54007589 */ /* 0x00122200000e0000 */
[----:B------:R-:W-:Y:S11]  /*119f0*/  @P2 BRA `(.L_x_4980) ;  /* 0x0000000000442947 */ /* 0x000ff60003800000 */
        /* <DEDUP_REMOVED lines=17> */
.L_x_4980:
[----:B------:R-:W-:Y:S05]  /*11b10*/  BSYNC B1 ;  /* 0x0000000000017941 */ /* 0x000fea0003800000 */
.L_x_4979:
        /* <DEDUP_REMOVED lines=21> */
.L_x_4982:
[----:B------:R-:W-:Y:S05]  /*11c70*/  BSYNC B1 ;  /* 0x0000000000017941 */ /* 0x000fea0003800000 */
.L_x_4981:
        /* <DEDUP_REMOVED lines=21> */
.L_x_4984:
[----:B------:R-:W-:Y:S05]  /*11dd0*/  BSYNC B1 ;  /* 0x0000000000017941 */ /* 0x000fea0003800000 */
.L_x_4983:
        /* <DEDUP_REMOVED lines=24> */
.L_x_4977:
        /* <DEDUP_REMOVED lines=10> */
[----:B------:R3:W5:Y:S09]  /*12000*/  @P0 LDG.E R0, desc[UR40][R4.64] ;  /* 0x0000002804000981 */ /* 0x000772000c1e1900 */
[----:B------:R-:W-:Y:S01]  /*12010*/  @P1 IADD3 R228, P2, R228, UR4, RZ ;  /* 0x00000004e4e41c10 */ /* 0x000fe2000ff5e0ff */
[----:B------:R-:W-:-:S02]  /*12020*/  ULDC UR4, c[0x0][0xa88] ;  /* 0x0002a20000047ab9 */ /* 0x000fc40000000800 */
[----:B------:R-:W-:Y:S01]  /*12030*/  IMAD.U32 R8, RZ, RZ, UR4 ;  /* 0x00000004ff087e24 */ /* 0x000fe2000f8e00ff */
[----:B------:R-:W-:-:S05]  /*12040*/  @P1 IADD3.X R229, R229, UR5, RZ, P2, !PT ;  /* 0x00000005e5e51c10 */ /* 0x000fca00097fe4ff */
[----:B------:R3:W5:Y:S01]  /*12050*/  @P1 LDG.E R8, desc[UR40][R228.64] ;  /* 0x00000028e4081981 */ /* 0x000762000c1e1900 */
[----:B--2---:R-:W-:Y:S01]  /*12060*/  ISETP.NE.AND P2, PT, R25, 0x1, PT ;  /* 0x000000011900780c */ /* 0x004fe20003f45270 */
[----:B------:R-:W2:-:S12]  /*12070*/  S2R R3, SR_TID.X ;  /* 0x0000000000037919 */ /* 0x000e980000002100 */
[----:B------:R-:W4:Y:S01]  /*12080*/  @P2 LDC R27, c[0x0][0xbec] ;  /* 0x0002fb00ff1b2b82 */ /* 0x000f220000000800 */
[----:B--2---:R-:W-:-:S05]  /*12090*/  VIADD R3, R3, 0xffffff80 ;  /* 0xffffff8003037836 */ /* 0x004fca0000000000 */
[----:B------:R-:W-:Y:S01]  /*120a0*/  ISETP.GE.AND P3, PT, R3, 0x80, PT ;  /* 0x000000800300780c */ /* 0x000fe20003f66270 */
[----:B---3--:R-:W-:-:S12]  /*120b0*/  @P1 BRA `(.L_x_4986) ;  /* 0x0000000000101947 */ /* 0x008fd80003800000 */
[----:B------:R-:W-:Y:S05]  /*120c0*/  @!P0 BRA `(.L_x_4986) ;  /* 0x00000000000c8947 */ /* 0x000fea0003800000 */
[----:B------:R-:W2:Y:S04]  /*120d0*/  LDG.E R3, desc[UR40][R4.64] ;  /* 0x0000002804037981 */ /* 0x000ea8000c1e1900 */
[----:B-----5:R-:W2:Y:S02]  /*120e0*/  LDG.E R8, desc[UR40][R4.64+0x4] ;  /* 0x0000042804087981 */ /* 0x020ea4000c1e1900 */
[----:B--2---:R-:W-:-:S07]  /*120f0*/  IMAD.IADD R8, R8, 0x1, -R3 ;  /* 0x0000000108087824 */ /* 0x004fce00078e0a03 */
.L_x_4986:
[----:B------:R-:W-:Y:S01]  /*12100*/  BSSY B1, `(.L_x_4987) ;  /* 0x000002d000017945 */ /* 0x000fe20003800000 */
[----:B------:R-:W-:Y:S02]  /*12110*/  SHF.R.S32.HI R12, RZ, 0x1f, R226 ;  /* 0x0000001fff0c7819 */ /* 0x000fe400000114e2 */
[----:B------:R-:W-:Y:S02]  /*12120*/  SEL R13, R230, RZ, !P0 ;  /* 0x000000ffe60d7207 */ /* 0x000fe40004000000 */
[----:B------:R-:W-:Y:S02]  /*12130*/  SEL R236, R236, RZ, !P0 ;  /* 0x000000ffecec7207 */ /* 0x000fe40004000000 */
[----:B-----5:R-:W-:Y:S01]  /*12140*/  SHF.R.S32.HI R11, RZ, 0x1f, R0 ;  /* 0x0000001fff0b7819 */ /* 0x020fe20000011400 */
[----:B------:R-:W-:Y:S06]  /*12150*/  @P3 BRA `(.L_x_4988) ;  /* 0x00000000009c3947 */ /* 0x000fec0003800000 */
[----:B------:R-:W2:Y:S01]  /*12160*/  S2R R5, SR_TID.X ;  /* 0x0000000000057919 */ /* 0x000ea20000002100 */
[----:B------:R-:W3:Y:S02]  /*12170*/  LDC R9, c[0x0][0xbe8] ;  /* 0x0002fa00ff097b82 */ /* 0x000ee40000000800 */
[----:B---3--:R-:W-:Y:S01]  /*12180*/  IMAD R3, R8, R9, RZ ;  /* 0x0000000908037224 */ /* 0x008fe200078e02ff */
[----:B--2---:R-:W-:-:S04]  /*12190*/  IADD3 R10, R210, -0x80, R5 ;  /* 0xffffff80d20a7810 */ /* 0x004fc80007ffe005 */
        /* <DEDUP_REMOVED lines=9> */
[----:B------:R-:W2:Y:S01]  /*12230*/  @P0 LDC R15, c[0x0][0xbec] ;  /* 0x0002fb00ff0f0b82 */ /* 0x000ea20000000800 */
[----:B------:R-:W-:Y:S01]  /*12240*/  IMAD R7, R226, UR5, R7 ;  /* 0x00000005e2077c24 */ /* 0x000fe2000f8e0207 */
[----:B------:R-:W-:-:S03]  /*12250*/  ULDC.64 UR4, c[0x0][0xb98] ;  /* 0x0002e60000047ab9 */ /* 0x000fc60000000a00 */
[----:B------:R-:W-:-:S03]  /*12260*/  IMAD.IADD R5, R5, 0x1, R7 ;  /* 0x0000000105057824 */ /* 0x000fc600078e0207 */
[----:B------:R-:W3:Y:S01]  /*12270*/  @P0 LDC R21, c[0x0][0xbf0] ;  /* 0x0002fc00ff150b82 */ /* 0x000ee20000000800 */
[----:B------:R-:W-:-:S04]  /*12280*/  IMAD.WIDE.U32 R4, R13, UR4, R4 ;  /* 0x000000040d047c25 */ /* 0x000fc8000f8e0004 */
[----:B--2---:R-:W-:-:S05]  /*12290*/  @P0 IMAD.HI.U32 R6, R10, R15, RZ ;  /* 0x0000000f0a060227 */ /* 0x004fca00078e00ff */
[----:B---3--:R-:W-:Y:S01]  /*122a0*/  @P0 SHF.R.U32.HI R3, RZ, R21, R6 ;  /* 0x00000015ff030219 */ /* 0x008fe20000011606 */
        /* <DEDUP_REMOVED lines=18> */
.L_x_4988:
[----:B------:R-:W-:Y:S05]  /*123d0*/  BSYNC B1 ;  /* 0x0000000000017941 */ /* 0x000fea0003800000 */
.L_x_4987:
[----:B------:R-:W3:Y:S01]  /*123e0*/  @P2 LDC R9, c[0x0][0xbf0] ;  /* 0x0002fc00ff092b82 */ /* 0x000ee20000000800 */
[----:B------:R-:W-:Y:S01]  /*123f0*/  ULDC.64 UR4, c[0x0][0xaa0] ;  /* 0x0002a80000047ab9 */ /* 0x000fe20000000a00 */
[----:B--2---:R-:W-:Y:S02]  /*12400*/  IMAD R7, R224, 0x20, R235 ;  /* 0x00000020e0077824 */ /* 0x004fe400078e02eb */
[----:B------:R-:W-:Y:S02]  /*12410*/  IMAD R3, R11, UR4, RZ ;  /* 0x000000040b037c24 */ /* 0x000fe4000f8e02ff */
[----:B------:R-:W-:-:S04]  /*12420*/  IMAD.WIDE.U32 R4, R0, UR4, RZ ;  /* 0x0000000400047c25 */ /* 0x000fc8000f8e00ff */
[----:B------:R-:W-:Y:S01]  /*12430*/  IMAD R3, R0, UR5, R3 ;  /* 0x0000000500037c24 */ /* 0x000fe2000f8e0203 */
[----:B------:R-:W-:Y:S01]  /*12440*/  ULDC.64 UR4, c[0x0][0xae8] ;  /* 0x0002ba0000047ab9 */ /* 0x000fe20000000a00 */
[----:B------:R-:W-:Y:S02]  /*12450*/  IMAD.IADD R10, R210, 0x1, R7 ;  /* 0x00000001d20a7824 */ /* 0x000fe400078e0207 */
[----:B------:R-:W-:Y:S02]  /*12460*/  IMAD.IADD R5, R5, 0x1, R3 ;  /* 0x0000000105057824 */ /* 0x000fe400078e0203 */
[----:B------:R-:W-:Y:S02]  /*12470*/  IMAD R3, R12, UR4, RZ ;  /* 0x000000040c037c24 */ /* 0x000fe4000f8e02ff */
[----:B----4-:R-:W-:-:S04]  /*12480*/  @P2 IMAD.HI.U32 R0, R10, R27, RZ ;  /* 0x0000001b0a002227 */ /* 0x010fc800078e00ff */
[C---:B------:R-:W-:Y:S02]  /*12490*/  IMAD R7, R226.reuse, UR5, R3 ;  /* 0x00000005e2077c24 */ /* 0x040fe4000f8e0203 */
[----:B------:R-:W-:Y:S01]  /*124a0*/  IMAD.WIDE.U32 R4, R226, UR4, R4 ;  /* 0x00000004e2047c25 */ /* 0x000fe2000f8e0004 */
[----:B------:R-:W-:-:S03]  /*124b0*/  ULDC.64 UR4, c[0x0][0xaf0] ;  /* 0x0002bc0000047ab9 */ /* 0x000fc60000000a00 */
[----:B------:R-:W-:Y:S01]  /*124c0*/  IMAD.MOV.U32 R3, RZ, RZ, R10 ;  /* 0x000000ffff037224 */ /* 0x000fe200078e000a */
[----:B---3--:R-:W-:Y:S01]  /*124d0*/  @P2 SHF.R.U32.HI R3, RZ, R9, R0 ;  /* 0x00000009ff032219 */ /* 0x008fe20000011600 */
        /* <DEDUP_REMOVED lines=26> */
.L_x_5193:
        /* <DEDUP_REMOVED lines=26> */
.L_x_4991:
[----:B------:R-:W-:Y:S05]  /*12820*/  BSYNC B1 ;  /* 0x0000000000017941 */ /* 0x000fea0003800000 */
.L_x_4990:
[----:B------:R-:W-:-:S03]  /*12830*/  UMOV UR4, 0xffffffff ;  /* 0xffffffff00047882 */ /* 0x000fc60000000000 */
[----:B------:R-:W-:Y:S05]  /*12840*/  BRA.DIV UR4, `(.L_x_4992) ;  /* 0x0000008e04c47947 */ /* 0x000fea000b800000 */
[----:B---3--:R3:W0:Y:S04]  /*12850*/  SHFL.IDX PT, R0, R4, 0x1, 0x181f ;  /* 0x00381f0004007f89 */ /* 0x00862800000e0000 */
[----:B----4-:R3:W4:Y:S02]  /*12860*/  SHFL.IDX PT, R14, R3, 0x1, 0x181f ;  /* 0x00381f00030e7f89 */ /* 0x01072400000e0000 */
.L_x_5197:
        /* <DEDUP_REMOVED lines=25> */
.L_x_4994:
[----:B------:R-:W-:Y:S05]  /*12a00*/  BSYNC B1 ;  /* 0x0000000000017941 */ /* 0x000fea0003800000 */
.L_x_4993:
[----:B------:R-:W-:-:S03]  /*12a10*/  UMOV UR4, 0xffffffff ;  /* 0xffffffff00047882 */ /* 0x000fc60000000000 */
[----:B------:R-:W-:Y:S05]  /*12a20*/  BRA.DIV UR4, `(.L_x_4995) ;  /* 0x0000008e04947947 */ /* 0x000fea000b800000 */
[----:B0-----:R0:W0:Y:S04]  /*12a30*/  SHFL.IDX PT, R0, R4, 0x2, 0x181f ;  /* 0x00581f0004007f89 */ /* 0x00102800000e0000 */
[----:B----4-:R4:W0:Y:S02]  /*12a40*/  SHFL.IDX PT, R14, R3, 0x2, 0x181f ;  /* 0x00581f00030e7f89 */ /* 0x01082400000e0000 */
.L_x_5201:
        /* <DEDUP_REMOVED lines=25> */
.L_x_4997:
[----:B------:R-:W-:Y:S05]  /*12be0*/  BSYNC B1 ;  /* 0x0000000000017941 */ /* 0x000fea0003800000 */
.L_x_4996:
[----:B------:R-:W-:-:S03]  /*12bf0*/  UMOV UR4, 0xffffffff ;  /* 0xffffffff00047882 */ /* 0x000fc60000000000 */
[----:B------:R-:W-:Y:S05]  /*12c00*/  BRA.DIV UR4, `(.L_x_4998) ;  /* 0x0000008e04647947 */ /* 0x000fea000b800000 */
[----:B0-----:R0:W0:Y:S04]  /*12c10*/  SHFL.IDX PT, R0, R4, 0x3, 0x181f ;  /* 0x00781f0004007f89 */ /* 0x00102800000e0000 */
[----:B------:R0:W0:Y:S02]  /*12c20*/  SHFL.IDX PT, R14, R3, 0x3, 0x181f ;  /* 0x00781f00030e7f89 */ /* 0x00002400000e0000 */
.L_x_5205:
        /* <DEDUP_REMOVED lines=24> */
.L_x_4985:
[----:B------:R-:W-:Y:S05]  /*12db0*/  BSYNC B0 ;  /* 0x0000000000007941 */ /* 0x000fea0003800000 */
.L_x_4976:
[----:B------:R-:W-:Y:S02]  /*12dc0*/  ULDC UR4, c[0x0][0xc3c] ;  /* 0x00030f0000047ab9 */ /* 0x000fe40000000800 */
[----:B-1----:R-:W-:-:S13]  /*12dd0*/  ISETP.GE.AND P0, PT, R95, UR4, PT ;  /* 0x000000045f007c0c */ /* 0x002fda000bf06270 */
[----:B------:R-:W-:Y:S05]  /*12de0*/  @!P0 BRA `(.L_x_4999) ;  /* 0xfffffee000a88947 */ /* 0x000fea000383ffff */
[----:B------:R-:W-:Y:S05]  /*12df0*/  BRA `(.L_x_4852) ;  /* 0x0000007800a87947 */ /* 0x000fea0003800000 */
.L_x_4850:
[----:B------:R-:W-:-:S08]  /*12e00*/  NOP ;  /* 0x0000000000007918 */ /* 0x000fd00000000000 */
[----:B--2---:R-:W0:-:S00]  /*12e10*/  USETMAXREG.DEALLOC.CTAPOOL 0x18 ;  /* 0x00000018000079c8 */ /* 0x004e0000080e0500 */
        /* <DEDUP_REMOVED lines=16> */
.L_x_5000:
        /* <DEDUP_REMOVED lines=41> */
.L_x_5006:
        /* <DEDUP_REMOVED lines=12> */
.L_x_5005:
[----:B------:R-:W-:Y:S05]  /*13270*/  BSYNC B0 ;  /* 0x0000000000007941 */ /* 0x000fea0003800000 */
.L_x_5004:
        /* <DEDUP_REMOVED lines=21> */
.L_x_5002:
        /* <DEDUP_REMOVED lines=20> */
.L_x_5007:
        /* <DEDUP_REMOVED lines=56> */
.L_x_5003:
[----:B------:R-:W-:Y:S02]  /*13890*/  IMAD.MOV.U32 R17, RZ, RZ, RZ ;  /* 0x000000ffff117224 */ /* 0x000fe400078e00ff */
[----:B------:R-:W-:Y:S02]  /*138a0*/  IMAD.U32 R16, RZ, RZ, UR6 ;  /* 0x00000006ff107e24 */ /* 0x000fe4000f8e00ff */
[----:B------:R-:W-:-:S07]  /*138b0*/  IMAD.MOV.U32 R18, RZ, RZ, RZ ;  /* 0x000000ffff127224 */ /* 0x000fce00078e00ff */
.L_x_5008:
[----:B------:R-:W-:-:S13]  /*138c0*/  ISETP.NE.AND P0, PT, R0, RZ, PT ;  /* 0x000000ff0000720c */ /* 0x000fda0003f05270 */
[----:B------:R-:W1:Y:S01]  /*138d0*/  @!P0 S2R R3, SR_CgaCtaId ;  /* 0x0000000000038919 */ /* 0x000e620000008800 */
[----:B------:R-:W-:-:S04]  /*138e0*/  @!P0 MOV R0, 0x400 ;  /* 0x0000040000008802 */ /* 0x000fc80000000f00 */
[----:B-1----:R-:W-:-:S05]  /*138f0*/  @!P0 LEA R0, R3, R0, 0x18 ;  /* 0x0000000003008211 */ /* 0x002fca00078ec0ff */
[----:B------:R2:W-:Y:S01]  /*13900*/  @!P0 STS.128 [R0+0x228d0], R16 ;  /* 0x0228d01000008388 */ /* 0x0005e20000000c00 */
[----:B------:R-:W-:Y:S06]  /*13910*/  BAR.ARV 0x5, 0x180 ;  /* 0x0146000000007b1d */ /* 0x000fec0000002000 */
.L_x_5001:
        /* <DEDUP_REMOVED lines=32> */
.L_x_5149:
[----:B01--4-:R-:W0:Y:S02]  /*13b20*/  LDC.64 R2, c[0x0][0xc88] ;  /* 0x00032200ff027b82 */ /* 0x013e240000000a00 */
[----:B0-----:R-:W-:-:S05]  /*13b30*/  IMAD.WIDE R2, R19, 0x4, R2 ;  /* 0x0000000413027825 */ /* 0x001fca00078e0202 */
[----:B--2---:R-:W2:Y:S01]  /*13b40*/  LDG.E R13, desc[UR40][R2.64] ;  /* 0x00000028020d7981 */ /* 0x004ea2000c1e1900 */
[----:B------:R-:W-:Y:S05]  /*13b50*/  YIELD ;  /* 0x0000000000007946 */ /* 0x000fea0003800000 */
[----:B------:R-:W-:Y:S01]  /*13b60*/  ULDC.64 UR4, c[0x0][0xa28] ;  /* 0x00028a0000047ab9 */ /* 0x000fe20000000a00 */
[----:B------:R-:W-:Y:S01]  /*13b70*/  IMAD.MOV.U32 R0, RZ, RZ, RZ ;  /* 0x000000ffff007224 */ /* 0x000fe200078e00ff */
        /* <DEDUP_REMOVED lines=14> */
[----:B-----5:R1:W5:Y:S01]  /*13c60*/  @P0 LDG.E R0, desc[UR40][R2.64] ;  /* 0x0000002802000981 */ /* 0x020362000c1e1900 */
[----:B------:R-:W-:Y:S01]  /*13c70*/  ISETP.NE.AND.EX P2, PT, RZ, UR5, PT, P2 ;  /* 0x00000005ff007c0c */ /* 0x000fe2000bf45320 */
[----:B------:R-:W-:Y:S01]  /*13c80*/  IMAD.MOV.U32 R12, RZ, RZ, RZ ;  /* 0x000000ffff0c7224 */ /* 0x000fe200078e00ff */
[----:B------:R-:W-:Y:S01]  /*13c90*/  ISETP.NE.U32.AND P3, PT, RZ, UR10, PT ;  /* 0x0000000aff007c0c */ /* 0x000fe2000bf65070 */
[----:B------:R2:W-:Y:S01]  /*13ca0*/  STL [R1], R10 ;  /* 0x0000000a01007387 */ /* 0x0005e20000100800 */
[----:B------:R-:W-:-:S02]  /*13cb0*/  IADD3 R8, P5, R10, UR6, RZ ;  /* 0x000000060a087c10 */ /* 0x000fc4000ffbe0ff */
[C---:B0-----:R-:W-:Y:S01]  /*13cc0*/  IADD3 R4, P4, R10.reuse, UR4, RZ ;  /* 0x000000040a047c10 */ /* 0x041fe2000ff9e0ff */
[----:B------:R-:W-:Y:S01]  /*13cd0*/  STL [R1+0x20], R15 ;  /* 0x0000200f01007387 */ /* 0x000fe20000100800 */
[----:B------:R-:W-:Y:S02]  /*13ce0*/  ISETP.NE.AND.EX P3, PT, RZ, UR11, PT, P3 ;  /* 0x0000000bff007c0c */ /* 0x000fe4000bf65330 */
[----:B-1----:R-:W-:Y:S02]  /*13cf0*/  CS2R R2, SRZ ;  /* 0x0000000000027805 */ /* 0x002fe4000001ff00 */
[C---:B------:R-:W-:Y:S02]  /*13d00*/  IADD3.X R5, R15.reuse, UR5, RZ, P4, !PT ;  /* 0x000000050f057c10 */ /* 0x040fe4000a7fe4ff */
[----:B------:R-:W-:Y:S02]  /*13d10*/  IADD3 R6, P4, R10, UR8, RZ ;  /* 0x000000080a067c10 */ /* 0x000fe4000ff9e0ff */
[----:B------:R-:W-:Y:S01]  /*13d20*/  ISETP.NE.U32.AND P0, PT, RZ, UR6, PT ;  /* 0x00000006ff007c0c */ /* 0x000fe2000bf05070 */
[----:B------:R-:W3:Y:S01]  /*13d30*/  @P2 LDG.E R2, desc[UR40][R4.64] ;  /* 0x0000002804022981 */ /* 0x000ee2000c1e1900 */
[----:B------:R-:W-:Y:S01]  /*13d40*/  IADD3.X R7, R15, UR9, RZ, P4, !PT ;  /* 0x000000090f077c10 */ /* 0x000fe2000a7fe4ff */
[----:B------:R-:W-:Y:S01]  /*13d50*/  ULDC UR4, c[0x0][0x288] ;  /* 0x0000a20000047ab9 */ /* 0x000fe20000000800 */
[----:B------:R-:W-:-:S02]  /*13d60*/  ISETP.NE.U32.AND P1, PT, RZ, UR8, PT ;  /* 0x00000008ff007c0c */ /* 0x000fc4000bf25070 */
[----:B------:R-:W-:Y:S02]  /*13d70*/  ISETP.NE.AND.EX P0, PT, RZ, UR7, PT, P0 ;  /* 0x00000007ff007c0c */ /* 0x000fe4000bf05300 */
[----:B--2---:R-:W-:Y:S02]  /*13d80*/  @P3 IADD3 R10, P4, R10, UR10, RZ ;  /* 0x0000000a0a0a3c10 */ /* 0x004fe4000ff9e0ff */
[----:B------:R-:W-:Y:S02]  /*13d90*/  ISETP.NE.AND.EX P1, PT, RZ, UR9, PT, P1 ;  /* 0x00000009ff007c0c */ /* 0x000fe4000bf25310 */
[C---:B------:R-:W-:Y:S02]  /*13da0*/  @P3 IADD3.X R11, R15.reuse, UR11, RZ, P4, !PT ;  /* 0x0000000b0f0b3c10 */ /* 0x040fe4000a7fe4ff */
[----:B------:R-:W-:-:S05]  /*13db0*/  IADD3.X R9, R15, UR7, RZ, P5, !PT ;  /* 0x000000070f097c10 */ /* 0x000fca000affe4ff */
[----:B------:R0:W5:Y:S04]  /*13dc0*/  @P0 LDG.E R12, desc[UR40][R8.64] ;  /* 0x00000028080c0981 */ /* 0x000168000c1e1900 */
[----:B------:R0:W5:Y:S04]  /*13dd0*/  @P1 LDG.E R3, desc[UR40][R6.64] ;  /* 0x0000002806031981 */ /* 0x000168000c1e1900 */
[----:B---3--:R1:W-:Y:S02]  /*13de0*/  STL [R1+0x38], R2 ;  /* 0x0000380201007387 */ /* 0x0083e40000100800 */
[----:B-1----:R-:W-:Y:S01]  /*13df0*/  IMAD.U32 R2, RZ, RZ, UR4 ;  /* 0x00000004ff027e24 */ /* 0x002fe2000f8e00ff */
[----:B------:R-:W-:-:S05]  /*13e00*/  ULDC.64 UR4, c[0x0][0x418] ;  /* 0x0001060000047ab9 */ /* 0x000fca0000000a00 */
[----:B------:R-:W2:Y:S01]  /*13e10*/  @P3 LDG.E R2, desc[UR40][R10.64] ;  /* 0x000000280a023981 */ /* 0x000ea2000c1e1900 */
[----:B------:R-:W-:-:S03]  /*13e20*/  UISETP.NE.U32.AND UP0, UPT, UR4, URZ, UPT ;  /* 0x0000003f0400728c */ /* 0x000fc6000bf05070 */
[----:B------:R-:W-:Y:S01]  /*13e30*/  ULDC UR4, c[0x0][0x424] ;  /* 0x0001090000047ab9 */ /* 0x000fe20000000800 */
[----:B------:R-:W-:-:S03]  /*13e40*/  UISETP.NE.AND.EX UP0, UPT, UR5, URZ, UPT, UP0 ;  /* 0x0000003f0500728c */ /* 0x000fc6000bf05300 */
[----:B------:R-:W-:Y:S01]  /*13e50*/  ULDC UR5, c[0x0][0x2f0] ;  /* 0x0000bc0000057ab9 */ /* 0x000fe20000000800 */
[----:B------:R-:W-:Y:S01]  /*13e60*/  USEL UR4, UR4, 0x1, UP0 ;  /* 0x0000000104047887 */ /* 0x000fe20008000000 */
[----:B--2---:R1:W-:Y:S04]  /*13e70*/  STL [R1+0x3c], R2 ;  /* 0x00003c0201007387 */ /* 0x0043e80000100800 */
[----:B------:R0:W5:Y:S01]  /*13e80*/  LDL R14, [R1+0x3c] ;  /* 0x00003c00010e7983 */ /* 0x0001620000100800 */
[----:B------:R-:W-:-:S03]  /*13e90*/  UIMAD UR4, UR4, UR5, URZ ;  /* 0x00000005040472a4 */ /* 0x000fc6000f8e023f */
[----:B------:R-:W-:Y:S02]  /*13ea0*/  ULDC UR5, c[0x0][0x348] ;  /* 0x0000d20000057ab9 */ /* 0x000fe40000000800 */
[----:B-1----:R-:W-:Y:S02]  /*13eb0*/  IMAD.U32 R2, RZ, RZ, UR5 ;  /* 0x00000005ff027e24 */ /* 0x002fe4000f8e00ff */
[----:B------:R-:W-:Y:S01]  /*13ec0*/  IMAD.U32 R10, RZ, RZ, UR4 ;  /* 0x00000004ff0a7e24 */ /* 0x000fe2000f8e00ff */
[----:B0-----:R-:W-:Y:S06]  /*13ed0*/  @P3 BRA `(.L_x_5010) ;  /* 0x0000000000143947 */ /* 0x001fec0003800000 */
[----:B------:R-:W-:Y:S05]  /*13ee0*/  @!P2 BRA `(.L_x_5010) ;  /* 0x000000000010a947 */ /* 0x000fea0003800000 */
[----:B------:R-:W2:Y:S04]  /*13ef0*/  LDG.E R11, desc[UR40][R4.64] ;  /* 0x00000028040b7981 */ /* 0x000ea8000c1e1900 */
[----:B------:R-:W2:Y:S02]  /*13f00*/  LDG.E R4, desc[UR40][R4.64+0x4] ;  /* 0x0000042804047981 */ /* 0x000ea4000c1e1900 */
[----:B--2--5:R-:W-:-:S05]  /*13f10*/  IMAD.IADD R14, R4, 0x1, -R11 ;  /* 0x00000001040e7824 */ /* 0x024fca00078e0a0b */
[----:B------:R0:W-:Y:S02]  /*13f20*/  STL [R1+0x3c], R14 ;  /* 0x00003c0e01007387 */ /* 0x0001e40000100800 */
.L_x_5010:
[----:B-----5:R-:W-:Y:S01]  /*13f30*/  IMAD.IADD R4, R12, 0x1, R0 ;  /* 0x000000010c047824 */ /* 0x020fe200078e0200 */
[----:B------:R-:W-:Y:S01]  /*13f40*/  ULDC.64 UR4, c[0x0][0xa20] ;  /* 0x0002880000047ab9 */ /* 0x000fe20000000a00 */
[----:B------:R1:W-:Y:S01]  /*13f50*/  STL [R1+0x14], R13 ;  /* 0x0000140d01007387 */ /* 0x0003e20000100800 */
[----:B------:R-:W-:-:S03]  /*13f60*/  ISETP.NE.U32.AND P2, PT, RZ, UR4, PT ;  /* 0x00000004ff007c0c */ /* 0x000fc6000bf45070 */
[----:B------:R1:W-:Y:S01]  /*13f70*/  STL [R1+0x24], R4 ;  /* 0x0000240401007387 */ /* 0x0003e20000100800 */
[----:B------:R-:W-:-:S13]  /*13f80*/  ISETP.NE.AND.EX P2, PT, RZ, UR5, PT, P2 ;  /* 0x00000005ff007c0c */ /* 0x000fda000bf45320 */
[----:B-1----:R-:W-:Y:S05]  /*13f90*/  @!P2 BRA `(.L_x_5011) ;  /* 0x000000000014a947 */ /* 0x002fea0003800000 */
[----:B------:R-:W2:Y:S02]  /*13fa0*/  LDL R4, [R1] ;  /* 0x0000000001047983 */ /* 0x000ea40000100800 */
[----:B--2---:R-:W-:-:S04]  /*13fb0*/  IADD3 R10, P0, R4, UR4, RZ ;  /* 0x00000004040a7c10 */ /* 0x004fc8000ff1e0ff */
[----:B------:R-:W-:-:S05]  /*13fc0*/  IADD3.X R11, R15, UR5, RZ, P0, !PT ;  /* 0x000000050f0b7c10 */ /* 0x000fca00087fe4ff */
[----:B------:R1:W5:Y:S01]  /*13fd0*/  LDG.E R10, desc[UR40][R10.64] ;  /* 0x000000280a0a7981 */ /* 0x000362000c1e1900 */
[----:B------:R-:W-:Y:S05]  /*13fe0*/  BRA `(.L_x_5012) ;  /* 0x0000000000107947 */ /* 0x000fea0003800000 */
.L_x_5011:
[----:B------:R-:W-:Y:S05]  /*13ff0*/  @!P0 BRA `(.L_x_5012) ;  /* 0x00000000000c8947 */ /* 0x000fea0003800000 */
[----:B------:R-:W2:Y:S04]  /*14000*/  LDG.E R10, desc[UR40][R8.64] ;  /* 0x00000028080a7981 */ /* 0x000ea8000c1e1900 */
[----:B------:R-:W2:Y:S02]  /*14010*/  LDG.E R8, desc[UR40][R8.64+0x4] ;  /* 0x0000042808087981 */ /* 0x000ea4000c1e1900 */
[----:B--2---:R-:W-:-:S07]  /*14020*/  IMAD.IADD R10, R8, 0x1, -R10 ;  /* 0x00000001080a7824 */ /* 0x004fce00078e0a0a */
.L_x_5012:
[----:B------:R-:W2:Y:S01]  /*14030*/  @P1 LDG.E R4, desc[UR40][R6.64] ;  /* 0x0000002806041981 */ /* 0x000ea2000c1e1900 */
[----:B------:R-:W3:Y:S01]  /*14040*/  LDC R5, c[0x0][0x448] ;  /* 0x00011200ff057b82 */ /* 0x000ee20000000800 */
[----:B-----5:R-:W-:Y:S02]  /*14050*/  IMAD.IADD R0, R10, 0x1, -R0 ;  /* 0x000000010a007824 */ /* 0x020fe400078e0a00 */
[----:B------:R4:W2:Y:S01]  /*14060*/  @P1 LDG.E R6, desc[UR40][R6.64+0x4] ;  /* 0x0000042806061981 */ /* 0x0008a2000c1e1900 */
[----:B---3--:R-:W-:-:S13]  /*14070*/  ISETP.NE.AND P0, PT, R5, 0x1, PT ;  /* 0x000000010500780c */ /* 0x008fda0003f05270 */
[----:B----4-:R-:W3:Y:S01]  /*14080*/  @P0 LDC R7, c[0x0][0x450] ;  /* 0x00011400ff070b82 */ /* 0x010ee20000000800 */
[----:B------:R-:W-:Y:S01]  /*14090*/  BSSY B0, `(.L_x_5013) ;  /* 0x0000159000007945 */ /* 0x000fe20003800000 */
[----:B--2---:R-:W-:-:S06]  /*140a0*/  @P1 IMAD.IADD R2, R6, 0x1, -R4 ;  /* 0x0000000106021824 */ /* 0x004fcc00078e0a04 */
[----:B------:R-:W2:Y:S01]  /*140b0*/  @P0 LDC R6, c[0x0][0x44c] ;  /* 0x00011300ff060b82 */ /* 0x000ea20000000800 */
[----:B------:R-:W-:-:S04]  /*140c0*/  IMAD.SHL.U32 R4, R17, 0x80, RZ ;  /* 0x0000008011047824 */ /* 0x000fc800078e00ff */
[----:B------:R-:W-:-:S04]  /*140d0*/  VIADD R4, R4, 0x7f ;  /* 0x0000007f04047836 */ /* 0x000fc80000000000 */
[----:B------:R-:W-:Y:S02]  /*140e0*/  IMAD.MOV.U32 R5, RZ, RZ, R4 ;  /* 0x000000ffff057224 */ /* 0x000fe400078e0004 */
[----:B--2---:R-:W-:-:S04]  /*140f0*/  @P0 IMAD.HI.U32 R6, R4, R6, RZ ;  /* 0x0000000604060227 */ /* 0x004fc800078e00ff */
[----:B------:R-:W-:Y:S01]  /*14100*/  IMAD.IADD R4, R0, 0x1, R2 ;  /* 0x0000000100047824 */ /* 0x000fe200078e0202 */
[----:B---3--:R-:W-:-:S03]  /*14110*/  @P0 SHF.R.U32.HI R5, RZ, R7, R6 ;  /* 0x00000007ff050219 */ /* 0x008fc60000011606 */
        /* <DEDUP_REMOVED lines=9> */
[----:B------:R-:W-:-:S05]  /*141b0*/  VIMNMX R4, R10, R4, PT ;  /* 0x000000040a047248 */ /* 0x000fca0003fe0100 */
[--C-:B------:R-:W-:Y:S02]  /*141c0*/  IMAD R4, R4, 0x60, -R0.reuse ;  /* 0x0000006004047824 */ /* 0x100fe400078e0a00 */
[----:B------:R-:W-:-:S03]  /*141d0*/  IMAD.MOV R0, RZ, RZ, -R0 ;  /* 0x000000ffff007224 */ /* 0x000fc600078e0a00 */
[----:B------:R-:W-:Y:S02]  /*141e0*/  VIMNMX R2, R4, R2, PT ;  /* 0x0000000204027248 */ /* 0x000fe40003fe0100 */
[----:B------:R-:W-:-:S04]  /*141f0*/  VIMNMX R0, RZ, R0, !PT ;  /* 0x00000000ff007248 */ /* 0x000fc80007fe0100 */
[----:B------:R-:W-:Y:S01]  /*14200*/  ISETP.GT.AND P0, PT, R2, R0, PT ;  /* 0x000000000200720c */ /* 0x000fe20003f04270 */
[----:B------:R-:W-:-:S12]  /*14210*/  IMAD.WIDE.U32 R6, R0, -0x55555555, RZ ;  /* 0xaaaaaaab00067825 */ /* 0x000fd800078e00ff */
[----:B------:R-:W-:Y:S01]  /*14220*/  @P0 VIADD R4, R2, 0x5f ;  /* 0x0000005f02040836 */ /* 0x000fe20000000000 */
[----:B------:R-:W-:-:S03]  /*14230*/  SHF.R.U32.HI R2, RZ, 0x6, R7 ;  /* 0x00000006ff027819 */ /* 0x000fc60000011607 */
[----:B------:R-:W-:-:S05]  /*14240*/  @P0 IMAD.HI R0, R4, 0x2aaaaaab, RZ ;  /* 0x2aaaaaab04000827 */ /* 0x000fca00078e02ff */
[----:B------:R-:W-:Y:S01]  /*14250*/  @P0 SHF.R.U32.HI R4, RZ, 0x1f, R0 ;  /* 0x0000001fff040819 */ /* 0x000fe20000011600 */
[----:B------:R-:W-:-:S03]  /*14260*/  IMAD.MOV.U32 R8, RZ, RZ, R2 ;  /* 0x000000ffff087224 */ /* 0x000fc600078e0002 */
[----:B------:R-:W-:-:S04]  /*14270*/  @P0 LEA.HI.SX32 R8, R0, R4, 0x1c ;  /* 0x0000000400080211 */ /* 0x000fc800078fe2ff */
[----:B------:R-:W-:Y:S02]  /*14280*/  ISETP.GT.AND P2, PT, R8, R2, PT ;  /* 0x000000020800720c */ /* 0x000fe40003f44270 */
[----:B------:R-:W-:-:S11]  /*14290*/  PLOP3.LUT P0, PT, PT, PT, PT, 0x80, 0x0 ;  /* 0x000000000000781c */ /* 0x000fd60003f0f070 */
[----:B------:R-:W-:Y:S05]  /*142a0*/  @!P2 BRA `(.L_x_5014) ;  /* 0x0000001000dca947 */ /* 0x000fea0003800000 */
[----:B------:R-:W-:Y:S01]  /*142b0*/  UMOV UR4, 0xffffffff ;  /* 0xffffffff00047882 */ /* 0x000fe20000000000 */
[----:B------:R-:W-:Y:S02]  /*142c0*/  SEL R0, R13, RZ, !P1 ;  /* 0x000000ff0d007207 */ /* 0x000fe40004800000 */
[----:B------:R-:W-:Y:S05]  /*142d0*/  BRA.DIV UR4, `(.L_x_5015) ;  /* 0x0000007604f87947 */ /* 0x000fea000b800000 */
[----:B------:R-:W2:Y:S02]  /*142e0*/  S2R R4, SR_TID.X ;  /* 0x0000000000047919 */ /* 0x000ea40000002100 */
[----:B--2---:R-:W-:-:S04]  /*142f0*/  SHF.R.U32.HI R4, RZ, 0x5, R4 ;  /* 0x00000005ff047819 */ /* 0x004fc80000011604 */
[----:B------:R-:W-:-:S05]  /*14300*/  LOP3.LUT R4, R4, 0x3, RZ, 0xc0, !PT ;  /* 0x0000000304047812 */ /* 0x000fca00078ec0ff */
[----:B0-----:R0:W2:Y:S02]  /*14310*/  SHFL.IDX PT, R14, R4, RZ, 0x1f ;  /* 0x00001fff040e7589 */ /* 0x0010a400000e0000 */
.L_x_5208:
[----:B--2---:R-:W-:Y:S02]  /*14320*/  ISETP.NE.AND P0, PT, R14, RZ, PT ;  /* 0x000000ff0e00720c */ /* 0x004fe40003f05270 */
[----:B------:R-:W-:-:S11]  /*14330*/  PLOP3.LUT P6, PT, PT, PT, PT, 0x8, 0x0 ;  /* 0x000000000000781c */ /* 0x000fd60003fce170 */
[----:B------:R-:W-:Y:S05]  /*14340*/  @P0 BRA `(.L_x_5016) ;  /* 0x00000000000c0947 */ /* 0x000fea0003800000 */
[----:B------:R-:W-:-:S03]  /*14350*/  UMOV UR4, 0xffffffff ;  /* 0xffffffff00047882 */ /* 0x000fc60000000000 */
[----:B------:R-:W-:Y:S05]  /*14360*/  BRA.DIV UR4, `(.L_x_5017) ;  /* 0x0000007a04087947 */ /* 0x000fea000b800000 */
[----:B------:R-:W-:-:S13]  /*14370*/  ELECT P6, URZ, PT ;  /* 0x00000000003f782f */ /* 0x000fda00038c0000 */
.L_x_5016:
        /* <DEDUP_REMOVED lines=10> */
.L_x_5211:
[----:B------:R-:W-:Y:S05]  /*14420*/  BSYNC B1 ;  /* 0x0000000000017941 */ /* 0x000fea0003800000 */
.L_x_5018:
[----:B------:R-:W-:Y:S04]  /*14430*/  BSSY B1, `(.L_x_5020) ;  /* 0x0000082000017945 */ /* 0x000fe80003800000 */
[----:B------:R-:W-:Y:S05]  /*14440*/  @!P6 BRA `(.L_x_5021) ;  /* 0x000000080000e947 */ /* 0x000fea0003800000 */
[----:B------:R-:W2:Y:S04]  /*14450*/  LDL R9, [R1+0x8] ;  /* 0x0000080001097983 */ /* 0x000ea80000100800 */
[----:B------:R-:W2:Y:S04]  /*14460*/  LDL R7, [R1+0x10] ;  /* 0x0000100001077983 */ /* 0x000ea80000100800 */
[----:B------:R-:W3:Y:S01]  /*14470*/  LDL R6, [R1+0x1c] ;  /* 0x00001c0001067983 */ /* 0x000ee20000100800 */
[----:B------:R-:W-:Y:S01]  /*14480*/  BSSY B2, `(.L_x_5022) ;  /* 0x0000008000027945 */ /* 0x000fe20003800000 */
[----:B0-----:R-:W0:Y:S02]  /*14490*/  S2R R5, SR_TID.X ;  /* 0x0000000000057919 */ /* 0x001e240000002100 */
[----:B0-----:R-:W-:-:S04]  /*144a0*/  LOP3.LUT R5, R5, 0x7f, RZ, 0xc0, !PT ;  /* 0x0000007f05057812 */ /* 0x001fc800078ec0ff */
[----:B------:R-:W-:Y:S01]  /*144b0*/  ISETP.NE.AND P1, PT, R5, RZ, PT ;  /* 0x000000ff0500720c */ /* 0x000fe20003f25270 */
[----:B--2---:R-:W-:Y:S01]  /*144c0*/  IMAD R4, R7, 0x8, R9 ;  /* 0x0000000807047824 */ /* 0x004fe200078e0209 */
[----:B---3--:R-:W-:-:S04]  /*144d0*/  SHF.L.U32 R9, R6, 0x1f, RZ ;  /* 0x0000001f06097819 */ /* 0x008fc800000006ff */
[----:B------:R-:W0:Y:S02]  /*144e0*/  SYNCS.PHASECHK.TRANS64.TRYWAIT P0, [R4+URZ+0x228a0], R9 ;  /* 0x0228a009040075a7 */ /* 0x000e24000800017f */
[----:B0-----:R-:W-:Y:S05]  /*144f0*/  @!P0 BRA `(.L_x_5023) ;  /* 0x0000007400dc8947 */ /* 0x001fea0003800000 */
.L_x_5212:
[----:B------:R-:W-:Y:S05]  /*14500*/  BSYNC B2 ;  /* 0x0000000000027941 */ /* 0x000fea0003800000 */
.L_x_5022:
        /* <DEDUP_REMOVED lines=9> */
.L_x_5025:
[----:B------:R-:W-:Y:S05]  /*145a0*/  BSYNC B2 ;  /* 0x0000000000027941 */ /* 0x000fea0003800000 */
.L_x_5024:
[----:B------:R-:W2:Y:S04]  /*145b0*/  LDL R7, [R1+0x8] ;  /* 0x0000080001077983 */ /* 0x000ea80000100800 */
[----:B------:R-:W2:Y:S01]  /*145c0*/  LDL R6, [R1+0x10] ;  /* 0x0000100001067983 */ /* 0x000ea20000100800 */
[----:B-1----:R-:W-:Y:S01]  /*145d0*/  IMAD.MOV.U32 R11, RZ, RZ, RZ ;  /* 0x000000ffff0b7224 */ /* 0x002fe200078e00ff */
        /* <DEDUP_REMOVED lines=11> */
.L_x_5026:
        /* <DEDUP_REMOVED lines=13> */
.L_x_5213:
[----:B------:R-:W-:Y:S05]  /*14760*/  BSYNC B2 ;  /* 0x0000000000027941 */ /* 0x000fea0003800000 */
.L_x_5027:
        /* <DEDUP_REMOVED lines=11> */
.L_x_5030:
[----:B------:R-:W-:Y:S05]  /*14820*/  BSYNC B2 ;  /* 0x0000000000027941 */ /* 0x000fea0003800000 */
.L_x_5029:
        /* <DEDUP_REMOVED lines=11> */
.L_x_5031:
        /* <DEDUP_REMOVED lines=15> */
.L_x_5032:
        /* <DEDUP_REMOVED lines=15> */
.L_x_5033:
        /* <DEDUP_REMOVED lines=15> */
.L_x_5034:
        /* <DEDUP_REMOVED lines=10> */
.L_x_5021:
[----:B------:R-:W-:Y:S05]  /*14c50*/  BSYNC B1 ;  /* 0x0000000000017941 */ /* 0x000fea0003800000 */
.L_x_5020:
        /* <DEDUP_REMOVED lines=13> */
.L_x_5050:
[----:B------:R-:W-:Y:S05]  /*14d30*/  YIELD ;  /* 0x0000000000007946 */ /* 0x000fea0003800000 */
[----:B------:R-:W-:Y:S04]  /*14d40*/  BSSY B1, `(.L_x_5035) ;  /* 0x0000081000017945 */ /* 0x000fe80003800000 */
[----:B---3--:R-:W-:Y:S05]  /*14d50*/  @!P6 BRA `(.L_x_5036) ;  /* 0x0000000400fce947 */ /* 0x008fea0003800000 */
[----:B------:R-:W3:Y:S04]  /*14d60*/  LDL R8, [R1+0x8] ;  /* 0x0000080001087983 */ /* 0x000ee80000100800 */
[----:B--2---:R-:W3:Y:S04]  /*14d70*/  LDL R5, [R1+0x10] ;  /* 0x0000100001057983 */ /* 0x004ee80000100800 */
[----:B------:R-:W2:Y:S01]  /*14d80*/  LDL R6, [R1+0x1c] ;  /* 0x00001c0001067983 */ /* 0x000ea20000100800 */
[----:B------:R-:W-:Y:S01]  /*14d90*/  BSSY B2, `(.L_x_5037) ;  /* 0x0000008000027945 */ /* 0x000fe20003800000 */
[----:B------:R-:W0:Y:S02]  /*14da0*/  S2R R7, SR_TID.X ;  /* 0x0000000000077919 */ /* 0x000e240000002100 */
[----:B0-----:R-:W-:-:S04]  /*14db0*/  LOP3.LUT R7, R7, 0x7f, RZ, 0xc0, !PT ;  /* 0x0000007f07077812 */ /* 0x001fc800078ec0ff */
[----:B------:R-:W-:Y:S01]  /*14dc0*/  ISETP.NE.AND P2, PT, R7, RZ, PT ;  /* 0x000000ff0700720c */ /* 0x000fe20003f45270 */
[----:B---3--:R-:W-:Y:S01]  /*14dd0*/  IMAD R5, R5, 0x8, R8 ;  /* 0x0000000805057824 */ /* 0x008fe200078e0208 */
[----:B--2---:R-:W-:-:S04]  /*14de0*/  SHF.L.U32 R6, R6, 0x1f, RZ ;  /* 0x0000001f06067819 */ /* 0x004fc800000006ff */
[----:B------:R-:W0:Y:S02]  /*14df0*/  SYNCS.PHASECHK.TRANS64.TRYWAIT P1, [R5+URZ+0x228a0], R6 ;  /* 0x0228a006050075a7 */ /* 0x000e24000802017f */
[----:B0-----:R-:W-:Y:S05]  /*14e00*/  @!P1 BRA `(.L_x_5038) ;  /* 0x0000006c00c09947 */ /* 0x001fea0003800000 */
.L_x_5214:
[----:B------:R-:W-:Y:S05]  /*14e10*/  BSYNC B2 ;  /* 0x0000000000027941 */ /* 0x000fea0003800000 */
.L_x_5037:
        /* <DEDUP_REMOVED lines=9> */
.L_x_5040:
[----:B------:R-:W-:Y:S05]  /*14eb0*/  BSYNC B2 ;  /* 0x0000000000027941 */ /* 0x000fea0003800000 */
.L_x_5039:
[----:B------:R-:W2:Y:S04]  /*14ec0*/  LDL R8, [R1+0x8] ;  /* 0x0000080001087983 */ /* 0x000ea80000100800 */
[----:B------:R-:W2:Y:S01]  /*14ed0*/  LDL R7, [R1+0x10] ;  /* 0x0000100001077983 */ /* 0x000ea20000100800 */
[----:B-1----:R-:W-:Y:S01]  /*14ee0*/  IMAD.MOV.U32 R11, RZ, RZ, RZ ;  /* 0x000000ffff0b7224 */ /* 0x002fe200078e00ff */
        /* <DEDUP_REMOVED lines=10> */
.L_x_5041:
        /* <DEDUP_REMOVED lines=13> */
.L_x_5215:
[----:B------:R-:W-:Y:S05]  /*15060*/  BSYNC B2 ;  /* 0x0000000000027941 */ /* 0x000fea0003800000 */
.L_x_5042:
        /* <DEDUP_REMOVED lines=11> */
.L_x_5045:
[----:B------:R-:W-:Y:S05]  /*15120*/  BSYNC B2 ;  /* 0x0000000000027941 */ /* 0x000fea0003800000 */
.L_x_5044:
        /* <DEDUP_REMOVED lines=11> */
.L_x_5046:
        /* <DEDUP_REMOVED lines=15> */
.L_x_5047:
        /* <DEDUP_REMOVED lines=15> */
.L_x_5048:
        /* <DEDUP_REMOVED lines=15> */
.L_x_5049:
        /* <DEDUP_REMOVED lines=10> */
.L_x_5036:
[----:B------:R-:W-:Y:S05]  /*15550*/  BSYNC B1 ;  /* 0x0000000000017941 */ /* 0x000fea0003800000 */
.L_x_5035:
[----:B------:R-:W3:Y:S04]  /*15560*/  LDL.LU R9, [R1+0x10] ;  /* 0x0000100001097983 */ /* 0x000ee80000300800 */
[----:B--2---:R-:W2:Y:S01]  /*15570*/  LDL.LU R7, [R1+0x1c] ;  /* 0x00001c0001077983 */ /* 0x004ea20000300800 */
[C---:B------:R-:W-:Y:S01]  /*15580*/  ISETP.GT.AND P2, PT, R4.reuse, R2, PT ;  /* 0x000000020400720c */ /* 0x040fe20003f44270 */
[----:B------:R-:W-:Y:S02]  /*15590*/  VIADD R4, R4, 0xffffffff ;  /* 0xffffffff04047836 */ /* 0x000fe40000000000 */
[----:B---3--:R-:W-:-:S05]  /*155a0*/  VIADD R5, R9, 0x1 ;  /* 0x0000000109057836 */ /* 0x008fca0000000000 */
[----:B------:R-:W-:-:S04]  /*155b0*/  ISETP.NE.AND P1, PT, R5, 0x2, PT ;  /* 0x000000020500780c */ /* 0x000fc80003f25270 */
[----:B------:R-:W-:Y:S02]  /*155c0*/  SEL R6, RZ, 0x1, P1 ;  /* 0x00000001ff067807 */ /* 0x000fe40000800000 */
[----:B------:R-:W-:Y:S02]  /*155d0*/  SEL R5, R5, RZ, P1 ;  /* 0x000000ff05057207 */ /* 0x000fe40000800000 */
[----:B--2---:R-:W-:-:S05]  /*155e0*/  LOP3.LUT R7, R7, R6, RZ, 0x3c, !PT ;  /* 0x0000000607077212 */ /* 0x004fca00078e3cff */
[----:B------:R3:W-:Y:S04]  /*155f0*/  STL [R1+0x1c], R7 ;  /* 0x00001c0701007387 */ /* 0x0007e80000100800 */
[----:B------:R3:W-:Y:S01]  /*15600*/  STL [R1+0x10], R5 ;  /* 0x0000100501007387 */ /* 0x0007e20000100800 */
[----:B------:R-:W-:Y:S05]  /*15610*/  @P2 BRA `(.L_x_5050) ;  /* 0xfffffff400c42947 */ /* 0x000fea000383ffff */
.L_x_5014:
[----:B------:R-:W-:Y:S05]  /*15620*/  BSYNC B0 ;  /* 0x0000000000007941 */ /* 0x000fea0003800000 */
.L_x_5013:
[----:B------:R-:W4:Y:S01]  /*15630*/  LDC R0, c[0x0][0x448] ;  /* 0x00011200ff007b82 */ /* 0x000f220000000800 */
[----:B------:R-:W-:Y:S05]  /*15640*/  @!P0 WARPSYNC.ALL ;  /* 0x0000000000008948 */ /* 0x000fea0003800000 */
[----:B------:R-:W-:Y:S02]  /*15650*/  BSSY B7, `(.L_x_5051) ;  /* 0x0000423000077945 */ /* 0x000fe40003800000 */
[----:B------:R-:W-:Y:S01]  /*15660*/  @!P0 BAR.SYNC.DEFER_BLOCKING 0xc, 0x180 ;  /* 0x0306000000008b1d */ /* 0x000fe20000010000 */
[----:B----4-:R-:W-:Y:S02]  /*15670*/  ISETP.NE.AND P1, PT, R0, 0x1, PT ;  /* 0x000000010000780c */ /* 0x010fe40003f25270 */
[----:B------:R-:W-:-:S11]  /*15680*/  LEA R0, R17, 0x7f, 0x7 ;  /* 0x0000007f11007811 */ /* 0x000fd600078e38ff */
[----:B------:R-:W4:Y:S08]  /*15690*/  @P1 LDC R2, c[0x0][0x44c] ;  /* 0x00011300ff021b82 */ /* 0x000f300000000800 */
[----:B------:R-:W5:Y:S01]  /*156a0*/  @P1 LDC R3, c[0x0][0x450] ;  /* 0x00011400ff031b82 */ /* 0x000f620000000800 */
[----:B----4-:R-:W-:-:S05]  /*156b0*/  @P1 IMAD.HI.U32 R2, R0, R2, RZ ;  /* 0x0000000200021227 */ /* 0x010fca00078e00ff */
[----:B-----5:R-:W-:-:S05]  /*156c0*/  @P1 SHF.R.U32.HI R0, RZ, R3, R2 ;  /* 0x00000003ff001219 */ /* 0x020fca0000011602 */
[----:B------:R-:W-:-:S04]  /*156d0*/  IMAD.IADD R0, R20, 0x1, R0 ;  /* 0x0000000114007824 */ /* 0x000fc800078e0200 */
[----:B------:R-:W-:-:S05]  /*156e0*/  IMAD.HI R0, R0, 0x2aaaaaab, RZ ;  /* 0x2aaaaaab00007827 */ /* 0x000fca00078e02ff */
[----:B------:R-:W-:-:S04]  /*156f0*/  SHF.R.U32.HI R2, RZ, 0x1f, R0 ;  /* 0x0000001fff027819 */ /* 0x000fc80000011600 */
[----:B------:R-:W-:-:S04]  /*15700*/  LEA.HI.SX32 R0, R0, R2, 0x1c ;  /* 0x0000000200007211 */ /* 0x000fc800078fe2ff */
[----:B------:R-:W-:-:S04]  /*15710*/  VIMNMX R4, R10, R0, PT ;  /* 0x000000000a047248 */ /* 0x000fc80003fe0100 */
[----:B------:R-:W-:Y:S01]  /*15720*/  ISETP.GT.AND P0, PT, R4, RZ, PT ;  /* 0x000000ff0400720c */ /* 0x000fe20003f04270 */
[----:B------:R4:W-:-:S12]  /*15730*/  STL [R1+0x30], R4 ;  /* 0x0000300401007387 */ /* 0x0009d80000100800 */
[----:B----4-:R-:W-:Y:S05]  /*15740*/  @P0 BRA `(.L_x_5052) ;  /* 0x0000000000440947 */ /* 0x010fea0003800000 */
[----:B--23--:R-:W2:Y:S02]  /*15750*/  S2R R5, SR_TID.X ;  /* 0x0000000000057919 */ /* 0x00cea40000002100 */
[----:B--2---:R-:W-:-:S04]  /*15760*/  LOP3.LUT R5, R5, 0x7f, RZ, 0xc0, !PT ;  /* 0x0000007f05057812 */ /* 0x004fc800078ec0ff */
[----:B------:R-:W-:-:S13]  /*15770*/  ISETP.NE.AND P0, PT, R5, RZ, PT ;  /* 0x000000ff0500720c */ /* 0x000fda0003f05270 */
[----:B------:R-:W-:Y:S05]  /*15780*/  @P0 BRA `(.L_x_5053) ;  /* 0x00000040003c0947 */ /* 0x000fea0003800000 */
[----:B------:R-:W2:Y:S01]  /*15790*/  S2R R3, SR_LANEID ;  /* 0x0000000000037919 */ /* 0x000ea20000000000 */
[----:B------:R-:W-:Y:S02]  /*157a0*/  VOTEU.ANY UR4, UPT, PT ;  /* 0x0000000000047886 */ /* 0x000fe400038e0100 */
[----:B------:R-:W2:Y:S08]  /*157b0*/  FLO.U32 R0, UR4 ;  /* 0x0000000400007d00 */ /* 0x000eb000080e0000 */
[----:B------:R-:W3:Y:S01]  /*157c0*/  POPC R5, UR4 ;  /* 0x0000000400057d09 */ /* 0x000ee20008000000 */
[----:B--2---:R-:W-:-:S02]  /*157d0*/  ISETP.EQ.U32.AND P0, PT, R0, R3, PT ;  /* 0x000000030000720c */ /* 0x004fc40003f02070 */
[----:B------:R-:W3:Y:S11]  /*157e0*/  LDC.64 R2, c[0x0][0xc60] ;  /* 0x00031800ff027b82 */ /* 0x000ef60000000a00 */
[----:B---3--:R-:W2:Y:S01]  /*157f0*/  @P0 ATOMG.E.ADD.STRONG.GPU PT, R3, desc[UR40][R2.64], R5 ;  /* 0x00000005020309a8 */ /* 0x008ea200081ee1e8 */
[----:B------:R-:W3:Y:S02]  /*15800*/  S2R R4, SR_LTMASK ;  /* 0x0000000000047919 */ /* 0x000ee40000003900 */
[----:B---3--:R-:W-:-:S04]  /*15810*/  LOP3.LUT R4, R4, UR4, RZ, 0xc0, !PT ;  /* 0x0000000404047c12 */ /* 0x008fc8000f8ec0ff */
[----:B------:R-:W3:Y:S01]  /*15820*/  POPC R7, R4 ;  /* 0x0000000400077309 */ /* 0x000ee20000000000 */
[----:B--2---:R-:W3:Y:S02]  /*15830*/  SHFL.IDX PT, R0, R3, R0, 0x1f ;  /* 0x00001f0003007589 */ /* 0x004ee400000e0000 */
[----:B---3--:R-:W-:Y:S01]  /*15840*/  IADD3 R16, R0, UR36, R7 ;  /* 0x0000002400107c10 */ /* 0x008fe2000fffe007 */
[----:B------:R-:W-:Y:S06]  /*15850*/  BRA `(.L_x_5053) ;  /* 0x0000004000087947 */ /* 0x000fec0003800000 */
.L_x_5052:
[----:B------:R-:W4:Y:S01]  /*15860*/  LDL R0, [R1+0x8] ;  /* 0x0000080001007983 */ /* 0x000f220000100800 */
[----:B------:R-:W-:Y:S01]  /*15870*/  BSSY B6, `(.L_x_5054) ;  /* 0x0000014000067945 */ /* 0x000fe20003800000 */
[----:B----4-:R-:W-:-:S05]  /*15880*/  VIADD R0, R0, 0x1c400 ;  /* 0x0001c40000007836 */ /* 0x010fca0000000000 */
[----:B------:R-:W-:-:S13]  /*15890*/  LOP3.LUT P0, RZ, R0, 0x3ff, RZ, 0xc0, !PT ;  /* 0x000003ff00ff7812 */ /* 0x000fda000780c0ff */
[----:B------:R-:W-:Y:S05]  /*158a0*/  @!P0 BRA `(.L_x_5055) ;  /* 0x0000000000408947 */ /* 0x000fea0003800000 */
[----:B------:R-:W-:Y:S01]  /*158b0*/  MOV R2, 0x0 ;  /* 0x0000000000027802 */ /* 0x000fe20000000f00 */
[----:B------:R-:W-:Y:S01]  /*158c0*/  ULDC.64 UR6, c[0x4][0x98] ;  /* 0x0100260000067ab9 */ /* 0x000fe20000000a00 */
[----:B------:R-:W-:Y:S01]  /*158d0*/  ULDC.64 UR8, c[0x4][0xa0] ;  /* 0x0100280000087ab9 */ /* 0x000fe20000000a00 */
[----:B------:R-:W-:Y:S01]  /*158e0*/  ULDC.64 UR4, c[0x4][0x8] ;  /* 0x0100020000047ab9 */ /* 0x000fe20000000a00 */
[----:B------:R-:W-:Y:S02]  /*158f0*/  IMAD.U32 R4, RZ, RZ, UR6 ;  /* 0x00000006ff047e24 */ /* 0x000fe4000f8e00ff */
[----:B------:R-:W4:Y:S01]  /*15900*/  LDC.64 R2, c[0x4][R2] ;  /* 0x0100000002027b82 */ /* 0x000f220000000a00 */
[----:B--23--:R-:W-:Y:S02]  /*15910*/  IMAD.U32 R5, RZ, RZ, UR7 ;  /* 0x00000007ff057e24 */ /* 0x00cfe4000f8e00ff */
[----:B------:R-:W-:Y:S02]  /*15920*/  IMAD.U32 R6, RZ, RZ, UR8 ;  /* 0x00000008ff067e24 */ /* 0x000fe4000f8e00ff */
[----:B------:R-:W-:-:S02]  /*15930*/  IMAD.U32 R7, RZ, RZ, UR9 ;  /* 0x00000009ff077e24 */ /* 0x000fc4000f8e00ff */
[----:B------:R-:W-:Y:S02]  /*15940*/  IMAD.U32 R10, RZ, RZ, UR4 ;  /* 0x00000004ff0a7e24 */ /* 0x000fe4000f8e00ff */
[----:B-1----:R-:W-:Y:S02]  /*15950*/  IMAD.U32 R11, RZ, RZ, UR5 ;  /* 0x00000005ff0b7e24 */ /* 0x002fe4000f8e00ff */
[----:B------:R-:W-:Y:S02]  /*15960*/  IMAD.MOV.U32 R8, RZ, RZ, 0x70 ;  /* 0x00000070ff087424 */ /* 0x000fe400078e00ff */
[----:B------:R-:W-:Y:S02]  /*15970*/  IMAD.MOV.U32 R12, RZ, RZ, 0x1 ;  /* 0x00000001ff0c7424 */ /* 0x000fe400078e00ff */
[----:B------:R-:W-:-:S07]  /*15980*/  IMAD.MOV.U32 R13, RZ, RZ, RZ ;  /* 0x000000ffff0d7224 */ /* 0x000fce00078e00ff */
[----:B------:R-:W-:-:S07]  /*15990*/  LEPC R20, `(.L_x_5055) ;  /* 0x000000001014794e */ /* 0x000fce0000000000 */
[----:B0---4-:R-:W-:Y:S05]  /*159a0*/  CALL.ABS.NOINC R2 ;  /* 0x0000000002007343 */ /* 0x011fea0003c00000 */
.L_x_5055:
[----:B------:R-:W-:Y:S05]  /*159b0*/  BSYNC B6 ;  /* 0x0000000000067941 */ /* 0x000fea0003800000 */
.L_x_5054:
        /* <DEDUP_REMOVED lines=9> */
[----:B------:R4:W0:Y:S01]  /*15a50*/  LDC.64 R2, c[0x4][R0] ;  /* 0x0100000000027b82 */ /* 0x0008220000000a00 */
[----:B------:R-:W-:Y:S02]  /*15a60*/  IMAD.U32 R4, RZ, RZ, UR6 ;  /* 0x00000006ff047e24 */ /* 0x000fe4000f8e00ff */
[----:B--23--:R-:W-:Y:S02]  /*15a70*/  IMAD.U32 R5, RZ, RZ, UR7 ;  /* 0x00000007ff057e24 */ /* 0x00cfe4000f8e00ff */
[----:B------:R-:W-:Y:S02]  /*15a80*/  IMAD.U32 R6, RZ, RZ, UR8 ;  /* 0x00000008ff067e24 */ /* 0x000fe4000f8e00ff */
[----:B------:R-:W-:-:S02]  /*15a90*/  IMAD.U32 R7, RZ, RZ, UR9 ;  /* 0x00000009ff077e24 */ /* 0x000fc4000f8e00ff */
[----:B------:R-:W-:Y:S02]  /*15aa0*/  IMAD.U32 R10, RZ, RZ, UR4 ;  /* 0x00000004ff0a7e24 */ /* 0x000fe4000f8e00ff */
[----:B-1----:R-:W-:Y:S02]  /*15ab0*/  IMAD.U32 R11, RZ, RZ, UR5 ;  /* 0x00000005ff0b7e24 */ /* 0x002fe4000f8e00ff */
[----:B------:R-:W-:Y:S02]  /*15ac0*/  IMAD.MOV.U32 R8, RZ, RZ, 0x70 ;  /* 0x00000070ff087424 */ /* 0x000fe400078e00ff */
[----:B------:R-:W-:Y:S02]  /*15ad0*/  IMAD.MOV.U32 R12, RZ, RZ, 0x1 ;  /* 0x00000001ff0c7424 */ /* 0x000fe400078e00ff */
[----:B----4-:R-:W-:-:S07]  /*15ae0*/  IMAD.MOV.U32 R13, RZ, RZ, RZ ;  /* 0x000000ffff0d7224 */ /* 0x010fce00078e00ff */
[----:B------:R-:W-:-:S07]  /*15af0*/  LEPC R20, `(.L_x_5058) ;  /* 0x000000001014794e */ /* 0x000fce0000000000 */
[----:B0-----:R-:W-:Y:S05]  /*15b00*/  CALL.ABS.NOINC R2 ;  /* 0x0000000002007343 */ /* 0x001fea0003c00000 */
.L_x_5058:
        /* <DEDUP_REMOVED lines=16> */
.L_x_5057:
[----:B------:R-:W-:Y:S05]  /*15c10*/  BSYNC B6 ;  /* 0x0000000000067941 */ /* 0x000fea0003800000 */
.L_x_5056:
[----:B------:R-:W4:Y:S01]  /*15c20*/  LDL.LU R2, [R1] ;  /* 0x0000000001027983 */ /* 0x000f220000300800 */
[----:B------:R-:W-:-:S03]  /*15c30*/  ULDC.64 UR4, c[0x0][0x9f8] ;  /* 0x00027e0000047ab9 */ /* 0x000fc60000000a00 */
[----:B------:R-:W5:Y:S04]  /*15c40*/  LDL.LU R4, [R1+0x20] ;  /* 0x0000200001047983 */ /* 0x000f680000300800 */
[----:B--23--:R-:W2:Y:S01]  /*15c50*/  LDL R7, [R1+0x14] ;  /* 0x0000140001077983 */ /* 0x00cea20000100800 */
[----:B------:R-:W-:-:S03]  /*15c60*/  ISETP.NE.U32.AND P0, PT, RZ, UR4, PT ;  /* 0x00000004ff007c0c */ /* 0x000fc6000bf05070 */
[----:B------:R-:W3:Y:S01]  /*15c70*/  LDL R0, [R1+0x30] ;  /* 0x0000300001007983 */ /* 0x000ee20000100800 */
[----:B------:R-:W-:-:S13]  /*15c80*/  ISETP.NE.AND.EX P0, PT, RZ, UR5, PT, P0 ;  /* 0x00000005ff007c0c */ /* 0x000fda000bf05300 */
[----:B----4-:R-:W-:-:S04]  /*15c90*/  @P0 IADD3 R2, P1, R2, UR4, RZ ;  /* 0x0000000402020c10 */ /* 0x010fc8000ff3e0ff */
[----:B-----5:R-:W-:Y:S01]  /*15ca0*/  @P0 IADD3.X R3, R4, UR5, RZ, P1, !PT ;  /* 0x0000000504030c10 */ /* 0x020fe20008ffe4ff */
[----:B------:R-:W-:-:S04]  /*15cb0*/  ULDC.64 UR4, c[0x0][0xa08] ;  /* 0x0002820000047ab9 */ /* 0x000fc80000000a00 */
[----:B--2---:R2:W4:Y:S02]  /*15cc0*/  @P0 LDG.E R7, desc[UR40][R2.64] ;  /* 0x0000002802070981 */ /* 0x004524000c1e1900 */
[----:B--2---:R-:W2:Y:S01]  /*15cd0*/  LDC.64 R2, c[0x0][0x418] ;  /* 0x00010600ff027b82 */ /* 0x004ea20000000a00 */
[----:B---3--:R-:W-:Y:S01]  /*15ce0*/  VIADD R4, R0, 0xffffffff ;  /* 0xffffffff00047836 */ /* 0x008fe20000000000 */
[----:B----4-:R-:W-:Y:S01]  /*15cf0*/  SHF.R.S32.HI R8, RZ, 0x1f, R7 ;  /* 0x0000001fff087819 */ /* 0x010fe20000011407 */
        /* <DEDUP_REMOVED lines=10> */
[----:B0-----:R0:W2:Y:S02]  /*15da0*/  SHFL.IDX PT, R14, R5, RZ, 0x1f ;  /* 0x00001fff050e7589 */ /* 0x0010a400000e0000 */
.L_x_5218:
[----:B0-----:R-:W3:Y:S01]  /*15db0*/  LDL.LU R5, [R1+0x4] ;  /* 0x0000040001057983 */ /* 0x001ee20000300800 */
[----:B------:R-:W-:Y:S02]  /*15dc0*/  PLOP3.LUT P1, PT, PT, PT, PT, 0x8, 0x0 ;  /* 0x000000000000781c */ /* 0x000fe40003f2e170 */
[----:B--2---:R-:W-:Y:S01]  /*15dd0*/  ISETP.NE.AND P0, PT, R14, RZ, PT ;  /* 0x000000ff0e00720c */ /* 0x004fe20003f05270 */
[----:B------:R0:W-:Y:S04]  /*15de0*/  STL [R1], R0 ;  /* 0x0000000001007387 */ /* 0x0001e80000100800 */
[----:B------:R0:W-:Y:S01]  /*15df0*/  STL [R1+0x2c], R4 ;  /* 0x00002c0401007387 */ /* 0x0001e20000100800 */
[----:B---3--:R-:W-:-:S05]  /*15e00*/  LOP3.LUT R5, R5, 0xfffffffe, RZ, 0xc0, !PT ;  /* 0xfffffffe05057812 */ /* 0x008fca00078ec0ff */
[----:B------:R-:W-:-:S05]  /*15e10*/  @P1 LOP3.LUT R5, R5, 0x1, RZ, 0xfc, !PT ;  /* 0x0000000105051812 */ /* 0x000fca00078efcff */
[----:B------:R0:W-:Y:S01]  /*15e20*/  STL [R1+0x4], R5 ;  /* 0x0000040501007387 */ /* 0x0001e20000100800 */
[----:B------:R-:W-:Y:S05]  /*15e30*/  @P0 BRA `(.L_x_5060) ;  /* 0x0000000400240947 */ /* 0x000fea0003800000 */
[----:B------:R-:W-:-:S03]  /*15e40*/  UMOV UR4, 0xffffffff ;  /* 0xffffffff00047882 */ /* 0x000fc60000000000 */
[----:B------:R-:W-:Y:S05]  /*15e50*/  BRA.DIV UR4, `(.L_x_5061) ;  /* 0x0000006204087947 */ /* 0x000fea000b800000 */
[----:B------:R-:W-:-:S13]  /*15e60*/  ELECT P6, URZ, PT ;  /* 0x00000000003f782f */ /* 0x000fda00038c0000 */
.L_x_5221:
[----:B------:R-:W-:Y:S05]  /*15e70*/  @!P6 BRA `(.L_x_5060) ;  /* 0x000000040014e947 */ /* 0x000fea0003800000 */
[----:B------:R-:W-:-:S04]  /*15e80*/  ISETP.NE.U32.AND P0, PT, R2, RZ, PT ;  /* 0x000000ff0200720c */ /* 0x000fc80003f05070 */
[----:B------:R-:W-:-:S13]  /*15e90*/  ISETP.NE.AND.EX P0, PT, R3, RZ, PT, P0 ;  /* 0x000000ff0300720c */ /* 0x000fda0003f05300 */
[----:B------:R-:W-:Y:S05]  /*15ea0*/  @!P0 BRA `(.L_x_5062) ;  /* 0x0000000000548947 */ /* 0x000fea0003800000 */
[----:B------:R-:W2:Y:S01]  /*15eb0*/  LDC R6, c[0x0][0x43c] ;  /* 0x00010f00ff067b82 */ /* 0x000ea20000000800 */
[----:B------:R-:W-:Y:S01]  /*15ec0*/  IMAD.MOV.U32 R9, RZ, RZ, R4 ;  /* 0x000000ffff097224 */ /* 0x000fe200078e0004 */
[----:B------:R-:W-:-:S03]  /*15ed0*/  ULDC.64 UR4, c[0x0][0x428] ;  /* 0x00010a0000047ab9 */ /* 0x000fc60000000a00 */
[----:B0-----:R-:W-:Y:S01]  /*15ee0*/  IMAD.MOV.U32 R0, RZ, RZ, R9 ;  /* 0x000000ffff007224 */ /* 0x001fe200078e0009 */
[----:B--2---:R-:W-:-:S13]  /*15ef0*/  ISETP.NE.AND P0, PT, R6, 0x1, PT ;  /* 0x000000010600780c */ /* 0x004fda0003f05270 */
        /* <DEDUP_REMOVED lines=14> */
[----:B------:R-:W3:Y:S04]  /*15fe0*/  LDG.E R0, desc[UR40][R2.64] ;  /* 0x0000002802007981 */ /* 0x000ee8000c1e1900 */
[----:B---3--:R2:W-:Y:S02]  /*15ff0*/  STL [R1], R0 ;  /* 0x0000000001007387 */ /* 0x0085e40000100800 */
.L_x_5062:
[----:B------:R-:W3:Y:S04]  /*16000*/  LDL R7, [R1+0x8] ;  /* 0x0000080001077983 */ /* 0x000ee80000100800 */
[----:B0-2---:R-:W3:Y:S04]  /*16010*/  LDL R0, [R1+0xc] ;  /* 0x00000c0001007983 */ /* 0x005ee80000100800 */
[----:B------:R-:W2:Y:S01]  /*16020*/  LDL R2, [R1+0x18] ;  /* 0x0000180001027983 */ /* 0x000ea20000100800 */
[----:B---3--:R-:W-:Y:S01]  /*16030*/  IMAD R0, R0, 0x8, R7 ;  /* 0x0000000800007824 */ /* 0x008fe200078e0207 */
[----:B--2---:R-:W-:-:S04]  /*16040*/  SHF.L.U32 R2, R2, 0x1f, RZ ;  /* 0x0000001f02027819 */ /* 0x004fc800000006ff */
[----:B------:R-:W0:Y:S02]  /*16050*/  SYNCS.PHASECHK.TRANS64.TRYWAIT P0, [R0+URZ+0x22840], R2 ;  /* 0x02284002000075a7 */ /* 0x000e24000800017f */
[----:B0-----:R-:W-:Y:S05]  /*16060*/  @!P0 BRA `(.L_x_5063) ;  /* 0x0000005c00a48947 */ /* 0x001fea0003800000 */
.L_x_5222:
        /* <DEDUP_REMOVED lines=11> */
.L_x_5064:
        /* <DEDUP_REMOVED lines=27> */
.L_x_5060:
[----:B--2---:R-:W2:Y:S04]  /*162d0*/  LDL R2, [R1+0x8] ;  /* 0x0000080001027983 */ /* 0x004ea80000100800 */
[----:B------:R-:W3:Y:S04]  /*162e0*/  LDL.LU R3, [R1+0x38] ;  /* 0x0000380001037983 */ /* 0x000ee80000300800 */
[----:B0-----:R-:W4:Y:S04]  /*162f0*/  LDL.LU R5, [R1+0x28] ;  /* 0x0000280001057983 */ /* 0x001f280000300800 */
[----:B------:R-:W5:Y:S01]  /*16300*/  LDL.LU R4, [R1+0x50] ;  /* 0x0000500001047983 */ /* 0x000f620000300800 */
        /* <DEDUP_REMOVED lines=38> */
[----:B0-----:R-:W-:Y:S05]  /*16570*/  CALL.ABS.NOINC R2 ;  /* 0x0000000002007343 */ /* 0x001fea0003c00000 */
.L_x_5066:
[----:B------:R-:W-:Y:S05]  /*16580*/  BSYNC B6 ;  /* 0x0000000000067941 */ /* 0x000fea0003800000 */
.L_x_5065:
[----:B------:R-:W3:Y:S01]  /*16590*/  LDL.LU R6, [R1+0x38] ;  /* 0x0000380001067983 */ /* 0x000ee20000300800 */
[----:B------:R-:W-:Y:S01]  /*165a0*/  ULDC.64 UR4, c[0x0][0x2d8] ;  /* 0x0000b60000047ab9 */ /* 0x000fe20000000a00 */
[----:B------:R-:W0:Y:S01]  /*165b0*/  LDC R7, c[0x0][0x448] ;  /* 0x00011200ff077b82 */ /* 0x000e220000000800 */
[----:B------:R-:W-:Y:S01]  /*165c0*/  ULDC UR6, c[0x0][0x2b8] ;  /* 0x0000ae0000067ab9 */ /* 0x000fe20000000800 */
[----:B--2---:R-:W3:Y:S04]  /*165d0*/  LDL.LU.64 R2, [R1+0x48] ;  /* 0x0000480001027983 */ /* 0x004ee80000300a00 */
[----:B------:R-:W2:Y:S04]  /*165e0*/  LDL.LU R0, [R1+0x50] ;  /* 0x0000500001007983 */ /* 0x000ea80000300800 */
[----:B------:R-:W4:Y:S04]  /*165f0*/  LDL.LU R4, [R1+0x54] ;  /* 0x0000540001047983 */ /* 0x000f280000300800 */
[----:B------:R-:W4:Y:S04]  /*16600*/  LDL.LU R5, [R1+0x28] ;  /* 0x0000280001057983 */ /* 0x000f280000300800 */
[----:B------:R0:W5:Y:S02]  /*16610*/  LDL R9, [R1+0x34] ;  /* 0x0000340001097983 */ /* 0x0001640000100800 */
[----:B0-----:R-:W-:Y:S01]  /*16620*/  ISETP.NE.AND P0, PT, R7, 0x1, PT ;  /* 0x000000010700780c */ /* 0x001fe20003f05270 */
[----:B------:R-:W0:Y:S01]  /*16630*/  S2R R10, SR_TID.X ;  /* 0x00000000000a7919 */ /* 0x000e220000002100 */
[----:B------:R-:W1:Y:S01]  /*16640*/  S2R R8, SR_TID.X ;  /* 0x0000000000087919 */ /* 0x000e620000002100 */
[----:B0-----:R-:W-:-:S05]  /*16650*/  IMAD.SHL.U32 R10, R10, 0x8, RZ ;  /* 0x000000080a0a7824 */ /* 0x001fca00078e00ff */
[----:B------:R-:W-:Y:S02]  /*16660*/  LOP3.LUT R10, R10, 0x38, RZ, 0xc0, !PT ;  /* 0x000000380a0a7812 */ /* 0x000fe400078ec0ff */
[----:B-1----:R-:W-:-:S04]  /*16670*/  LOP3.LUT R8, R8, 0x7f, RZ, 0xc0, !PT ;  /* 0x0000007f08087812 */ /* 0x002fc800078ec0ff */
[----:B------:R-:W-:Y:S01]  /*16680*/  SHF.R.U32.HI R8, RZ, 0x3, R8 ;  /* 0x00000003ff087819 */ /* 0x000fe20000011608 */
[----:B---3--:R-:W-:Y:S02]  /*16690*/  IMAD.MOV.U32 R3, RZ, RZ, R6 ;  /* 0x000000ffff037224 */ /* 0x008fe400078e0006 */
[----:B------:R-:W0:Y:S01]  /*166a0*/  @P0 LDC R6, c[0x0][0x450] ;  /* 0x00011400ff060b82 */ /* 0x000e220000000800 */
[----:B--2---:R-:W-:Y:S02]  /*166b0*/  IMAD R0, R0, UR4, RZ ;  /* 0x0000000400007c24 */ /* 0x004fe4000f8e02ff */
[----:B------:R-:W-:-:S04]  /*166c0*/  IMAD.WIDE.U32 R2, R18, UR4, R2 ;  /* 0x0000000412027c25 */ /* 0x000fc8000f8e0002 */
[----:B------:R-:W-:Y:S01]  /*166d0*/  IMAD R0, R18, UR5, R0 ;  /* 0x0000000512007c24 */ /* 0x000fe2000f8e0200 */
[----:B------:R-:W-:-:S03]  /*166e0*/  ULDC.64 UR4, c[0x0][0x2e0] ;  /* 0x0000b80000047ab9 */ /* 0x000fc60000000a00 */
[----:B------:R-:W-:Y:S02]  /*166f0*/  IMAD.IADD R3, R3, 0x1, R0 ;  /* 0x0000000103037824 */ /* 0x000fe400078e0200 */
[----:B----4-:R-:W-:Y:S02]  /*16700*/  IMAD R0, R4, UR4, RZ ;  /* 0x0000000404007c24 */ /* 0x010fe4000f8e02ff */
[----:B------:R-:W1:Y:S01]  /*16710*/  S2R R4, SR_TID.X ;  /* 0x0000000000047919 */ /* 0x000e620000002100 */
[----:B------:R-:W-:-:S04]  /*16720*/  IMAD.WIDE.U32 R2, R5, UR4, R2 ;  /* 0x0000000405027c25 */ /* 0x000fc8000f8e0002 */
[----:B------:R-:W-:Y:S01]  /*16730*/  IMAD R0, R5, UR5, R0 ;  /* 0x0000000505007c24 */ /* 0x000fe2000f8e0200 */
[----:B------:R-:W-:-:S03]  /*16740*/  ULDC.64 UR4, c[0x0][0x2d0] ;  /* 0x0000b40000047ab9 */ /* 0x000fc60000000a00 */
[----:B------:R-:W-:Y:S01]  /*16750*/  IMAD.IADD R3, R3, 0x1, R0 ;  /* 0x0000000103037824 */ /* 0x000fe200078e0200 */
[----:B-1----:R-:W-:-:S04]  /*16760*/  LOP3.LUT R4, R4, 0x7f, RZ, 0xc0, !PT ;  /* 0x0000007f04047812 */ /* 0x002fc800078ec0ff */
[----:B------:R-:W-:Y:S02]  /*16770*/  SHF.R.U32.HI R5, RZ, 0x3, R4 ;  /* 0x00000003ff057819 */ /* 0x000fe40000011604 */
[----:B------:R-:W1:Y:S02]  /*16780*/  S2R R4, SR_TID.X ;  /* 0x0000000000047919 */ /* 0x000e640000002100 */
[----:B-1----:R-:W-:-:S05]  /*16790*/  IMAD.SHL.U32 R4, R4, 0x10, RZ ;  /* 0x0000001004047824 */ /* 0x002fca00078e00ff */
[----:B------:R-:W-:Y:S02]  /*167a0*/  LOP3.LUT R4, R5, 0x70, R4, 0xf8, !PT ;  /* 0x0000007005047812 */ /* 0x000fe400078ef804 */
[----:B------:R-:W1:Y:S03]  /*167b0*/  @P0 LDC R5, c[0x0][0x44c] ;  /* 0x00011300ff050b82 */ /* 0x000e660000000800 */
[----:B------:R-:W-:-:S04]  /*167c0*/  IMAD R4, R17, 0x80, R4 ;  /* 0x0000008011047824 */ /* 0x000fc800078e0204 */
[----:B------:R-:W-:Y:S02]  /*167d0*/  IMAD.MOV.U32 R0, RZ, RZ, R4 ;  /* 0x000000ffff007224 */ /* 0x000fe400078e0004 */
[----:B-1----:R-:W-:-:S05]  /*167e0*/  @P0 IMAD.HI.U32 R5, R4, R5, RZ ;  /* 0x0000000504050227 */ /* 0x002fca00078e00ff */
[----:B0-----:R-:W-:-:S05]  /*167f0*/  @P0 SHF.R.U32.HI R0, RZ, R6, R5 ;  /* 0x00000006ff000219 */ /* 0x001fca0000011605 */
        /* <DEDUP_REMOVED lines=18> */
[----:B------:R-:W-:Y:S09]  /*16920*/  BRA.DIV UR4, `(.L_x_5067) ;  /* 0x0000005604887947 */ /* 0x000ff2000b800000 */
[----:B------:R-:W2:Y:S01]  /*16930*/  LDL.LU R4, [R1+0x3c] ;  /* 0x00003c0001047983 */ /* 0x000ea20000300800 */
[----:B------:R-:W-:-:S03]  /*16940*/  IMAD R17, R17, 0x80, R8 ;  /* 0x0000008011117824 */ /* 0x000fc600078e0208 */
[----:B------:R-:W0:Y:S04]  /*16950*/  SHFL.IDX PT, R5, R3, RZ, 0x181f ;  /* 0x00181fff03057589 */ /* 0x000e2800000e0000 */
[----:B------:R-:W-:Y:S01]  /*16960*/  SHFL.IDX PT, R6, R0, 0x1, 0x181f ;  /* 0x00381f0000067f89 */ /* 0x000fe200000e0000 */
        /* <DEDUP_REMOVED lines=8> */
[----:B-----5:R0:W-:Y:S02]  /*169f0*/  @!P1 LDGSTS.E.BYPASS.LTC128B.128 [R9+0x18400], desc[UR40][R4.64], !P0 ;  /* 0x1840000004099fae */ /* 0x0201e4000c101d68 */
[----:B0-----:R-:W-:-:S05]  /*16a00*/  VIADD R4, R17, 0x10 ;  /* 0x0000001011047836 */ /* 0x001fca0000000000 */
[----:B------:R-:W-:Y:S02]  /*16a10*/  ISETP.GE.AND P1, PT, R4, R2, PT ;  /* 0x000000020400720c */ /* 0x000fe40003f26270 */
[----:B------:R-:W0:Y:S11]  /*16a20*/  SHFL.IDX PT, R4, R3, 0x1, 0x181f ;  /* 0x00381f0003047f89 */ /* 0x000e3600000e0000 */
[----:B0-----:R-:W-:-:S05]  /*16a30*/  @!P1 LEA R5, P2, R10, R4, 0x1 ;  /* 0x000000040a059211 */ /* 0x001fca00078408ff */
[----:B------:R-:W-:Y:S02]  /*16a40*/  @!P1 IMAD.X R4, RZ, RZ, R6, P2 ;  /* 0x000000ffff049224 */ /* 0x000fe400010e0606 */
[----:B------:R-:W-:Y:S03]  /*16a50*/  SHFL.IDX PT, R6, R0, 0x2, 0x181f ;  /* 0x00581f0000067f89 */ /* 0x000fe600000e0000 */
[----:B------:R-:W-:-:S04]  /*16a60*/  @!P1 LOP3.LUT R5, R5, R4, RZ, 0x3c, !PT ;  /* 0x0000000405059212 */ /* 0x000fc800078e3cff */
[----:B------:R-:W-:-:S04]  /*16a70*/  @!P1 LOP3.LUT R4, R5, R4, RZ, 0x3c, !PT ;  /* 0x0000000405049212 */ /* 0x000fc800078e3cff */
[----:B------:R-:W-:-:S05]  /*16a80*/  @!P1 LOP3.LUT R5, R5, R4, RZ, 0x3c, !PT ;  /* 0x0000000405059212 */ /* 0x000fca00078e3cff */
[----:B------:R0:W-:Y:S02]  /*16a90*/  @!P1 LDGSTS.E.BYPASS.LTC128B.128 [R9+0x18c00], desc[UR40][R4.64], !P0 ;  /* 0x18c0000004099fae */ /* 0x0001e4000c101d68 */
        /* <DEDUP_REMOVED lines=36> */
[-C--:B------:R-:W-:Y:S01]  /*16ce0*/  @!P1 LOP3.LUT R5, R5, R4.reuse, RZ, 0x3c, !PT ;  /* 0x0000000405059212 */ /* 0x080fe200078e3cff */
[----:B------:R-:W-:Y:S03]  /*16cf0*/  SHFL.IDX PT, R0, R0, 0x7, 0x181f ;  /* 0x00f81f0000007f89 */ /* 0x000fe600000e0000 */
[----:B------:R-:W-:-:S04]  /*16d00*/  @!P1 LOP3.LUT R4, R5, R4, RZ, 0x3c, !PT ;  /* 0x0000000405049212 */ /* 0x000fc800078e3cff */
[----:B------:R-:W-:-:S05]  /*16d10*/  @!P1 LOP3.LUT R5, R5, R4, RZ, 0x3c, !PT ;  /* 0x0000000405059212 */ /* 0x000fca00078e3cff */
[----:B------:R0:W-:Y:S02]  /*16d20*/  @!P1 LDGSTS.E.BYPASS.LTC128B.128 [R9+0x1ac00], desc[UR40][R4.64], !P0 ;  /* 0x1ac0000004099fae */ /* 0x0001e4000c101d68 */
[----:B0-----:R-:W-:-:S05]  /*16d30*/  VIADD R4, R17, 0x60 ;  /* 0x0000006011047836 */ /* 0x001fca0000000000 */
[----:B------:R-:W-:Y:S02]  /*16d40*/  ISETP.GE.AND P1, PT, R4, R2, PT ;  /* 0x000000020400720c */ /* 0x000fe40003f26270 */
[----:B------:R-:W0:Y:S04]  /*16d50*/  SHFL.IDX PT, R4, R3, 0x6, 0x181f ;  /* 0x00d81f0003047f89 */ /* 0x000e2800000e0000 */
[----:B------:R-:W1:Y:S07]  /*16d60*/  SHFL.IDX PT, R3, R3, 0x7, 0x181f ;  /* 0x00f81f0003037f89 */ /* 0x000e6e00000e0000 */
[----:B0-----:R-:W-:-:S05]  /*16d70*/  @!P1 LEA R5, P2, R10, R4, 0x1 ;  /* 0x000000040a059211 */ /* 0x001fca00078408ff */
[----:B------:R-:W-:-:S05]  /*16d80*/  @!P1 IMAD.X R4, RZ, RZ, R6, P2 ;  /* 0x000000ffff049224 */ /* 0x000fca00010e0606 */
[----:B------:R-:W-:-:S04]  /*16d90*/  @!P1 LOP3.LUT R5, R5, R4, RZ, 0x3c, !PT ;  /* 0x0000000405059212 */ /* 0x000fc800078e3cff */
[----:B------:R-:W-:-:S04]  /*16da0*/  @!P1 LOP3.LUT R4, R5, R4, RZ, 0x3c, !PT ;  /* 0x0000000405049212 */ /* 0x000fc800078e3cff */
[----:B------:R-:W-:-:S05]  /*16db0*/  @!P1 LOP3.LUT R5, R5, R4, RZ, 0x3c, !PT ;  /* 0x0000000405059212 */ /* 0x000fca00078e3cff */
[----:B-1----:R0:W-:Y:S02]  /*16dc0*/  @!P1 LDGSTS.E.BYPASS.LTC128B.128 [R9+0x1b400], desc[UR40][R4.64], !P0 ;  /* 0x1b40000004099fae */ /* 0x0021e4000c101d68 */
.L_x_5239:
        /* <DEDUP_REMOVED lines=11> */
.L_x_5068:
        /* <DEDUP_REMOVED lines=19> */
.L_x_5240:
[----:B------:R-:W-:Y:S05]  /*16fb0*/  BSYNC B0 ;  /* 0x0000000000007941 */ /* 0x000fea0003800000 */
.L_x_5069:
[----:B--2---:R-:W2:Y:S01]  /*16fc0*/  LDL R2, [R1+0x4] ;  /* 0x0000040001027983 */ /* 0x004ea20000100800 */
[----:B------:R-:W-:Y:S01]  /*16fd0*/  BSSY B0, `(.L_x_5071) ;  /* 0x0000062000007945 */ /* 0x000fe20003800000 */
[----:B--2---:R-:W-:-:S13]  /*16fe0*/  LOP3.LUT P0, RZ, R2, 0x1, RZ, 0xc0, !PT ;  /* 0x0000000102ff7812 */ /* 0x004fda000780c0ff */
[----:B------:R-:W-:Y:S05]  /*16ff0*/  @!P0 BRA `(.L_x_5072) ;  /* 0x00000004007c8947 */ /* 0x000fea0003800000 */
[----:B01----:R-:W2:Y:S04]  /*17000*/  LDL R5, [R1+0x8] ;  /* 0x0000080001057983 */ /* 0x003ea80000100800 */
        /* <DEDUP_REMOVED lines=10> */
.L_x_5241:
[----:B------:R-:W-:Y:S05]  /*170b0*/  BSYNC B1 ;  /* 0x0000000000017941 */ /* 0x000fea0003800000 */
.L_x_5073:
        /* <DEDUP_REMOVED lines=9> */
.L_x_5076:
[----:B------:R-:W-:Y:S05]  /*17150*/  BSYNC B1 ;  /* 0x0000000000017941 */ /* 0x000fea0003800000 */
.L_x_5075:
        /* <DEDUP_REMOVED lines=14> */
.L_x_5077:
        /* <DEDUP_REMOVED lines=16> */
.L_x_5078:
        /* <DEDUP_REMOVED lines=16> */
.L_x_5079:
        /* <DEDUP_REMOVED lines=16> */
.L_x_5080:
        /* <DEDUP_REMOVED lines=11> */
.L_x_5072:
[----:B------:R-:W-:Y:S05]  /*175f0*/  BSYNC B0 ;  /* 0x0000000000007941 */ /* 0x000fea0003800000 */
.L_x_5071:
        /* <DEDUP_REMOVED lines=29> */
[----:B------:R-:W1:Y:S03]  /*177d0*/  LDC R6, c[0x0][0x43c] ;  /* 0x00010f00ff067b82 */ /* 0x000e660000000800 */
[----:B------:R-:W3:Y:S01]  /*177e0*/  LDL R7, [R1+0x14] ;  /* 0x0000140001077983 */ /* 0x000ee20000100800 */
[----:B------:R-:W-:Y:S01]  /*177f0*/  IMAD.MOV.U32 R0, RZ, RZ, R4 ;  /* 0x000000ffff007224 */ /* 0x000fe200078e0004 */
[----:B------:R-:W-:Y:S01]  /*17800*/  ULDC.64 UR6, c[0x0][0x428] ;  /* 0x00010a0000067ab9 */ /* 0x000fe20000000a00 */
[----:B-1----:R-:W-:-:S13]  /*17810*/  ISETP.NE.AND P0, PT, R6, 0x1, PT ;  /* 0x000000010600780c */ /* 0x002fda0003f05270 */
[----:B------:R-:W1:Y:S02]  /*17820*/  @P0 LDC.64 R2, c[0x0][0x440] ;  /* 0x00011000ff020b82 */ /* 0x000e640000000a00 */
[----:B-1----:R-:W-:-:S05]  /*17830*/  @P0 IMAD.HI.U32 R2, R4, R2, RZ ;  /* 0x0000000204020227 */ /* 0x002fca00078e00ff */
[----:B------:R-:W-:-:S04]  /*17840*/  @P0 SHF.R.U32.HI R0, RZ, R3, R2 ;  /* 0x00000003ff000219 */ /* 0x000fc80000011602 */
[--C-:B------:R-:W-:Y:S01]  /*17850*/  SHF.R.S32.HI R3, RZ, 0x1f, R0.reuse ;  /* 0x0000001fff037819 */ /* 0x100fe20000011400 */
[----:B------:R-:W-:-:S04]  /*17860*/  IMAD.MOV R5, RZ, RZ, -R0 ;  /* 0x000000ffff057224 */ /* 0x000fc800078e0a00 */
[----:B------:R-:W-:Y:S02]  /*17870*/  IMAD R5, R6, R5, R4 ;  /* 0x0000000506057224 */ /* 0x000fe400078e0204 */
[----:B--2---:R-:W-:-:S04]  /*17880*/  IMAD R2, R10, UR6, RZ ;  /* 0x000000060a027c24 */ /* 0x004fc8000f8e02ff */
[----:B---3--:R-:W-:Y:S02]  /*17890*/  IMAD R6, R7, UR7, R2 ;  /* 0x0000000707067c24 */ /* 0x008fe4000f8e0202 */
[----:B------:R-:W-:-:S04]  /*178a0*/  IMAD.MOV.U32 R2, RZ, RZ, R0 ;  /* 0x000000ffff027224 */ /* 0x000fc800078e0000 */
[----:B------:R-:W-:-:S04]  /*178b0*/  IMAD.WIDE.U32 R2, R7, UR6, R2 ;  /* 0x0000000607027c25 */ /* 0x000fc8000f8e0002 */
[----:B------:R-:W-:Y:S01]  /*178c0*/  IMAD.IADD R0, R6, 0x1, R3 ;  /* 0x0000000106007824 */ /* 0x000fe200078e0203 */
[----:B------:R-:W-:-:S04]  /*178d0*/  LEA R6, P0, R2, UR4, 0x2 ;  /* 0x0000000402067c11 */ /* 0x000fc8000f8010ff */
[----:B------:R-:W-:-:S05]  /*178e0*/  LEA.HI.X R7, R2, UR5, R0, 0x2, P0 ;  /* 0x0000000502077c11 */ /* 0x000fca00080f1400 */
[----:B------:R-:W2:Y:S04]  /*178f0*/  LDG.E R0, desc[UR40][R6.64] ;  /* 0x0000002806007981 */ /* 0x000ea8000c1e1900 */
[----:B--2---:R1:W-:Y:S02]  /*17900*/  STL [R1], R0 ;  /* 0x0000000001007387 */ /* 0x0043e40000100800 */
.L_x_5087:
[----:B------:R-:W2:Y:S01]  /*17910*/  LDL R2, [R1+0x8] ;  /* 0x0000080001027983 */ /* 0x000ea20000100800 */
[----:B------:R-:W-:Y:S01]  /*17920*/  SHF.L.U32 R6, R8, 0x1f, RZ ;  /* 0x0000001f08067819 */ /* 0x000fe200000006ff */
[----:B------:R-:W-:Y:S01]  /*17930*/  BSSY B3, `(.L_x_5088) ;  /* 0x0000007000037945 */ /* 0x000fe20003800000 */
[----:B-1----:R-:W1:Y:S02]  /*17940*/  S2R R0, SR_TID.X ;  /* 0x0000000000007919 */ /* 0x002e640000002100 */
[----:B-1----:R-:W-:-:S04]  /*17950*/  LOP3.LUT R0, R0, 0x7f, RZ, 0xc0, !PT ;  /* 0x0000007f00007812 */ /* 0x002fc800078ec0ff */
[----:B------:R-:W-:Y:S01]  /*17960*/  ISETP.NE.AND P1, PT, R0, RZ, PT ;  /* 0x000000ff0000720c */ /* 0x000fe20003f25270 */
[----:B--2---:R-:W-:-:S04]  /*17970*/  IMAD R2, R9, 0x8, R2 ;  /* 0x0000000809027824 */ /* 0x004fc800078e0202 */
[----:B------:R-:W1:Y:S02]  /*17980*/  SYNCS.PHASECHK.TRANS64.TRYWAIT P0, [R2+URZ+0x22840], R6 ;  /* 0x02284006020075a7 */ /* 0x000e64000800017f */
[----:B-1----:R-:W-:Y:S06]  /*17990*/  @!P0 BRA `(.L_x_5089) ;  /* 0x0000005000408947 */ /* 0x002fec0003800000 */
.L_x_5242:
[----:B------:R-:W-:Y:S05]  /*179a0*/  BSYNC B3 ;  /* 0x0000000000037941 */ /* 0x000fea0003800000 */
.L_x_5088:
        /* <DEDUP_REMOVED lines=9> */
.L_x_5091:
[----:B------:R-:W-:Y:S05]  /*17a40*/  BSYNC B3 ;  /* 0x0000000000037941 */ /* 0x000fea0003800000 */
.L_x_5090:
        /* <DEDUP_REMOVED lines=14> */
.L_x_5092:
        /* <DEDUP_REMOVED lines=14> */
.L_x_5243:
[----:B------:R-:W-:Y:S05]  /*17c10*/  BSYNC B3 ;  /* 0x0000000000037941 */ /* 0x000fea0003800000 */
.L_x_5093:
        /* <DEDUP_REMOVED lines=11> */
.L_x_5096:
[----:B------:R-:W-:Y:S05]  /*17cd0*/  BSYNC B3 ;  /* 0x0000000000037941 */ /* 0x000fea0003800000 */
.L_x_5095:
        /* <DEDUP_REMOVED lines=11> */
.L_x_5097:
        /* <DEDUP_REMOVED lines=16> */
.L_x_5098:
        /* <DEDUP_REMOVED lines=16> */
.L_x_5099:
        /* <DEDUP_REMOVED lines=16> */
.L_x_5100:
        /* <DEDUP_REMOVED lines=11> */
.L_x_5086:
[----:B------:R-:W-:Y:S05]  /*18140*/  BSYNC B1 ;  /* 0x0000000000017941 */ /* 0x000fea0003800000 */
.L_x_5085:
[----:B------:R-:W2:Y:S02]  /*18150*/  LDL.LU R5, [R1+0x30] ;  /* 0x0000300001057983 */ /* 0x000ea40000300800 */
[----:B--2---:R-:W-:-:S07]  /*18160*/  VIADD R0, R5, 0xfffffffd ;  /* 0xfffffffd05007836 */ /* 0x004fce0000000000 */
.L_x_5084:
[----:B------:R-:W-:Y:S05]  /*18170*/  BSYNC B2 ;  /* 0x0000000000027941 */ /* 0x000fea0003800000 */
.L_x_5083:
[----:B------:R-:W-:-:S13]  /*18180*/  ISETP.NE.AND P0, PT, R4, RZ, PT ;  /* 0x000000ff0400720c */ /* 0x000fda0003f05270 */
[----:B------:R-:W-:Y:S05]  /*18190*/  @!P0 BRA `(.L_x_5082) ;  /* 0x0000001400488947 */ /* 0x000fea0003800000 */
.L_x_5133:
        /* <DEDUP_REMOVED lines=37> */
.L_x_5103:
[----:B0-----:R-:W2:Y:S01]  /*183f0*/  LDL R2, [R1+0x8] ;  /* 0x0000080001027983 */ /* 0x001ea20000100800 */
[----:B------:R-:W-:Y:S01]  /*18400*/  BSSY B2, `(.L_x_5104) ;  /* 0x0000008000027945 */ /* 0x000fe20003800000 */
[----:B------:R-:W0:Y:S02]  /*18410*/  S2R R4, SR_TID.X ;  /* 0x0000000000047919 */ /* 0x000e240000002100 */
[----:B0-----:R-:W-:-:S04]  /*18420*/  LOP3.LUT R4, R4, 0x7f, RZ, 0xc0, !PT ;  /* 0x0000007f04047812 */ /* 0x001fc800078ec0ff */
[----:B------:R-:W-:Y:S01]  /*18430*/  ISETP.NE.AND P1, PT, R4, RZ, PT ;  /* 0x000000ff0400720c */ /* 0x000fe20003f25270 */
[----:B--2---:R-:W-:Y:S01]  /*18440*/  IMAD R3, R7, 0x8, R2 ;  /* 0x0000000807037824 */ /* 0x004fe200078e0202 */
[----:B------:R-:W-:-:S04]  /*18450*/  SHF.L.U32 R2, R6, 0x1f, RZ ;  /* 0x0000001f06027819 */ /* 0x000fc800000006ff */
[----:B------:R-:W0:Y:S02]  /*18460*/  SYNCS.PHASECHK.TRANS64.TRYWAIT P0, [R3+URZ+0x22840], R2 ;  /* 0x02284002030075a7 */ /* 0x000e24000800017f */
[----:B0-----:R-:W-:Y:S05]  /*18470*/  @!P0 BRA `(.L_x_5105) ;  /* 0x0000004400b08947 */ /* 0x001fea0003800000 */
.L_x_5244:
[----:B------:R-:W-:Y:S05]  /*18480*/  BSYNC B2 ;  /* 0x0000000000027941 */ /* 0x000fea0003800000 */
.L_x_5104:
        /* <DEDUP_REMOVED lines=9> */
.L_x_5107:
[----:B------:R-:W-:Y:S05]  /*18520*/  BSYNC B2 ;  /* 0x0000000000027941 */ /* 0x000fea0003800000 */
.L_x_5106:
        /* <DEDUP_REMOVED lines=13> */
.L_x_5108:
        /* <DEDUP_REMOVED lines=14> */
.L_x_5245:
[----:B------:R-:W-:Y:S05]  /*186e0*/  BSYNC B2 ;  /* 0x0000000000027941 */ /* 0x000fea0003800000 */
.L_x_5109:
        /* <DEDUP_REMOVED lines=11> */
.L_x_5112:
[----:B------:R-:W-:Y:S05]  /*187a0*/  BSYNC B2 ;  /* 0x0000000000027941 */ /* 0x000fea0003800000 */
.L_x_5111:
        /* <DEDUP_REMOVED lines=10> */
.L_x_5113:
        /* <DEDUP_REMOVED lines=16> */
.L_x_5114:
        /* <DEDUP_REMOVED lines=16> */
.L_x_5115:
        /* <DEDUP_REMOVED lines=16> */
.L_x_5116:
        /* <DEDUP_REMOVED lines=11> */
.L_x_5102:
[----:B------:R-:W-:Y:S05]  /*18c00*/  BSYNC B1 ;  /* 0x0000000000017941 */ /* 0x000fea0003800000 */
.L_x_5101:
[----:B------:R-:W2:Y:S01]  /*18c10*/  LDL R5, [R1+0x4] ;  /* 0x0000040001057983 */ /* 0x000ea20000100800 */
[----:B------:R-:W-:Y:S01]  /*18c20*/  VIADD R7, R7, 0x1 ;  /* 0x0000000107077836 */ /* 0x000fe20000000000 */
[----:B------:R-:W-:Y:S04]  /*18c30*/  BSSY B1, `(.L_x_5117) ;  /* 0x00000a5000017945 */ /* 0x000fe80003800000 */
[----:B------:R-:W-:-:S04]  /*18c40*/  ISETP.NE.AND P0, PT, R7, 0x2, PT ;  /* 0x000000020700780c */ /* 0x000fc80003f05270 */
[----:B------:R-:W-:Y:S02]  /*18c50*/  SEL R2, RZ, 0x1, P0 ;  /* 0x00000001ff027807 */ /* 0x000fe40000000000 */
[----:B0-----:R-:W-:Y:S02]  /*18c60*/  SEL R9, R7, RZ, P0 ;  /* 0x000000ff07097207 */ /* 0x001fe40000000000 */
        /* <DEDUP_REMOVED lines=30> */
.L_x_5119:
        /* <DEDUP_REMOVED lines=9> */
.L_x_5246:
[----:B------:R-:W-:Y:S05]  /*18ee0*/  BSYNC B2 ;  /* 0x0000000000027941 */ /* 0x000fea0003800000 */
.L_x_5120:
        /* <DEDUP_REMOVED lines=9> */
.L_x_5123:
[----:B------:R-:W-:Y:S05]  /*18f80*/  BSYNC B2 ;  /* 0x0000000000027941 */ /* 0x000fea0003800000 */
.L_x_5122:
        /* <DEDUP_REMOVED lines=14> */
.L_x_5124:
        /* <DEDUP_REMOVED lines=14> */
.L_x_5247:
[----:B------:R-:W-:Y:S05]  /*19150*/  BSYNC B2 ;  /* 0x0000000000027941 */ /* 0x000fea0003800000 */
.L_x_5125:
        /* <DEDUP_REMOVED lines=11> */
.L_x_5128:
[----:B------:R-:W-:Y:S05]  /*19210*/  BSYNC B2 ;  /* 0x0000000000027941 */ /* 0x000fea0003800000 */
.L_x_5127:
        /* <DEDUP_REMOVED lines=11> */
.L_x_5129:
        /* <DEDUP_REMOVED lines=16> */
.L_x_5130:
        /* <DEDUP_REMOVED lines=16> */
.L_x_5131:
        /* <DEDUP_REMOVED lines=16> */
.L_x_5132:
        /* <DEDUP_REMOVED lines=11> */
.L_x_5118:
[----:B------:R-:W-:Y:S05]  /*19680*/  BSYNC B1 ;  /* 0x0000000000017941 */ /* 0x000fea0003800000 */
.L_x_5117:
[C---:B------:R-:W-:Y:S01]  /*19690*/  ISETP.GT.AND P0, PT, R0.reuse, 0x1, PT ;  /* 0x000000010000780c */ /* 0x040fe20003f04270 */
[----:B------:R-:W-:-:S12]  /*196a0*/  VIADD R0, R0, 0xfffffffe ;  /* 0xfffffffe00007836 */ /* 0x000fd80000000000 */
[----:B------:R-:W-:Y:S05]  /*196b0*/  @P0 BRA `(.L_x_5133) ;  /* 0xffffffe800b80947 */ /* 0x000fea000383ffff */
.L_x_5082:
[----:B------:R-:W-:Y:S05]  /*196c0*/  BSYNC B0 ;  /* 0x0000000000007941 */ /* 0x000fea0003800000 */
.L_x_5081:
        /* <DEDUP_REMOVED lines=21> */
[----:B------:R-:W1:Y:S01]  /*19820*/  POPC R7, R6 ;  /* 0x0000000600077309 */ /* 0x000e620000000000 */
[----:B--2---:R-:W1:Y:S02]  /*19830*/  SHFL.IDX PT, R4, R3, R4, 0x1f ;  /* 0x00001f0403047589 */ /* 0x004e6400000e0000 */
[----:B-1----:R-:W-:-:S07]  /*19840*/  IADD3 R16, R4, UR36, R7 ;  /* 0x0000002404107c10 */ /* 0x002fce000fffe007 */
.L_x_5135:
[----:B------:R-:W-:Y:S05]  /*19850*/  BSYNC B0 ;  /* 0x0000000000007941 */ /* 0x000fea0003800000 */
.L_x_5134:
[----:B------:R-:W-:-:S05]  /*19860*/  SEL R0, R0, RZ, P0 ;  /* 0x000000ff00007207 */ /* 0x000fca0000000000 */
[----:B------:R2:W-:Y:S02]  /*19870*/  STL [R1+0xc], R0 ;  /* 0x00000c0001007387 */ /* 0x0005e40000100800 */
.L_x_5053:
[----:B------:R-:W-:Y:S05]  /*19880*/  BSYNC B7 ;  /* 0x0000000000077941 */ /* 0x000fea0003800000 */
.L_x_5051:
        /* <DEDUP_REMOVED lines=13> */
.L_x_5136:
        /* <DEDUP_REMOVED lines=19> */
[----:B0-----:R-:W0:Y:S02]  /*19a90*/  SHFL.UP PT, R14, R2, 0x1, RZ ;  /* 0x04200000020e7989 */ /* 0x001e2400000e00ff */
        /* <DEDUP_REMOVED lines=16> */
.L_x_5257:
[----:B------:R-:W-:Y:S02]  /*19ba0*/  ULDC UR4, c[0x0][0xc38] ;  /* 0x00030e0000047ab9 */ /* 0x000fe40000000800 */
[----:B------:R-:W-:-:S04]  /*19bb0*/  IMAD.U32 R4, RZ, RZ, UR4 ;  /* 0x00000004ff047e24 */ /* 0x000fc8000f8e00ff */
[----:B-1----:R-:W-:-:S04]  /*19bc0*/  IMAD R16, R16, R4, RZ ;  /* 0x0000000410107224 */ /* 0x002fc800078e02ff */
[----:B------:R-:W-:-:S05]  /*19bd0*/  IMAD.IADD R5, R5, 0x1, R16 ;  /* 0x0000000105057824 */ /* 0x000fca00078e0210 */
[----:B------:R-:W-:-:S13]  /*19be0*/  ISETP.GT.AND P6, PT, R5, R0, PT ;  /* 0x000000000500720c */ /* 0x000fda0003fc4270 */
[----:B------:R-:W-:Y:S05]  /*19bf0*/  @P6 BRA `(.L_x_5139) ;  /* 0x00000000009c6947 */ /* 0x000fea0003800000 */
.L_x_5144:
        /* <DEDUP_REMOVED lines=14> */
.L_x_5142:
[----:B------:R-:W-:Y:S05]  /*19ce0*/  BSYNC B0 ;  /* 0x0000000000007941 */ /* 0x000fea0003800000 */
.L_x_5141:
        /* <DEDUP_REMOVED lines=18> */
.L_x_5265:
[----:B------:R-:W-:Y:S02]  /*19e10*/  ULDC UR4, c[0x0][0xc38] ;  /* 0x00030e0000047ab9 */ /* 0x000fe40000000800 */
[----:B------:R-:W-:-:S04]  /*19e20*/  IMAD.U32 R4, RZ, RZ, UR4 ;  /* 0x00000004ff047e24 */ /* 0x000fc8000f8e00ff */
[----:B-1----:R-:W-:-:S04]  /*19e30*/  IMAD R16, R16, R4, RZ ;  /* 0x0000000410107224 */ /* 0x002fc800078e02ff */
[----:B------:R-:W-:-:S05]  /*19e40*/  IMAD.IADD R5, R16, 0x1, R5 ;  /* 0x0000000110057824 */ /* 0x000fca00078e0205 */
[----:B------:R-:W-:-:S13]  /*19e50*/  ISETP.GT.AND P6, PT, R5, R0, PT ;  /* 0x000000000500720c */ /* 0x000fda0003fc4270 */
[----:B------:R-:W-:Y:S05]  /*19e60*/  @!P6 BRA `(.L_x_5144) ;  /* 0xfffffffc0064e947 */ /* 0x000fea000383ffff */
.L_x_5139:
        /* <DEDUP_REMOVED lines=8> */
.L_x_5269:
[----:B------:R-:W-:Y:S01]  /*19ef0*/  ISETP.NE.AND P0, PT, R5, RZ, PT ;  /* 0x000000ff0500720c */ /* 0x000fe20003f05270 */
[----:B------:R-:W-:-:S12]  /*19f00*/  IMAD.MOV.U32 R5, RZ, RZ, RZ ;  /* 0x000000ffff057224 */ /* 0x000fd800078e00ff */
[----:B------:R-:W-:Y:S05]  /*19f10*/  @!P0 BRA `(.L_x_5146) ;  /* 0x0000000000148947 */ /* 0x000fea0003800000 */
[----:B------:R-:W-:Y:S01]  /*19f20*/  UMOV UR4, 0xffffffff ;  /* 0xffffffff00047882 */ /* 0x000fe20000000000 */
[----:B------:R-:W-:Y:S02]  /*19f30*/  VIADD R12, R6, 0xffffffff ;  /* 0xffffffff060c7836 */ /* 0x000fe40000000000 */
[----:B------:R-:W-:Y:S05]  /*19f40*/  BRA.DIV UR4, `(.L_x_5147) ;  /* 0x0000003604907947 */ /* 0x000fea000b800000 */
[----:B0-----:R0:W3:Y:S02]  /*19f50*/  SHFL.IDX PT, R3, R3, R12, 0x1f ;  /* 0x00001f0c03037589 */ /* 0x0010e400000e0000 */
.L_x_5272:
[----:B---3--:R-:W-:-:S07]  /*19f60*/  IMAD.MOV.U32 R5, RZ, RZ, R3 ;  /* 0x000000ffff057224 */ /* 0x008fce00078e0003 */
.L_x_5146:
        /* <DEDUP_REMOVED lines=66> */
.L_x_5140:
[----:B------:R-:W-:Y:S01]  /*1a390*/  UMOV UR4, URZ ;  /* 0x0000003f00047c82 */ /* 0x000fe20008000000 */
[----:B------:R-:W-:Y:S01]  /*1a3a0*/  UMOV UR5, URZ ;  /* 0x0000003f00057c82 */ /* 0x000fe20008000000 */
[----:B------:R-:W-:Y:S01]  /*1a3b0*/  ULDC UR6, c[0x0][0xc3c] ;  /* 0x00030f0000067ab9 */ /* 0x000fe20000000800 */
[----:B------:R-:W-:Y:S02]  /*1a3c0*/  IMAD.MOV.U32 R16, RZ, RZ, R0 ;  /* 0x000000ffff107224 */ /* 0x000fe400078e0000 */
[----:B------:R-:W-:Y:S02]  /*1a3d0*/  IMAD.U32 R17, RZ, RZ, UR4 ;  /* 0x00000004ff117e24 */ /* 0x000fe4000f8e00ff */
[----:B------:R-:W-:Y:S02]  /*1a3e0*/  IMAD.U32 R18, RZ, RZ, UR5 ;  /* 0x00000005ff127e24 */ /* 0x000fe4000f8e00ff */
[----:B------:R-:W-:-:S07]  /*1a3f0*/  IMAD.U32 R19, RZ, RZ, UR6 ;  /* 0x00000006ff137e24 */ /* 0x000fce000f8e00ff */
.L_x_5148:
[----:B------:R4:W2:Y:S01]  /*1a400*/  LDL R2, [R1+0x8] ;  /* 0x0000080001027983 */ /* 0x0008a20000100800 */
[----:B------:R-:W1:Y:S01]  /*1a410*/  S2R R0, SR_TID.X ;  /* 0x0000000000007919 */ /* 0x000e620000002100 */
[----:B------:R-:W-:Y:S05]  /*1a420*/  WARPSYNC.ALL ;  /* 0x0000000000007948 */ /* 0x000fea0003800000 */
[----:B-1----:R-:W-:Y:S01]  /*1a430*/  LOP3.LUT R0, R0, 0x1f, RZ, 0xc0, !PT ;  /* 0x0000001f00007812 */ /* 0x002fe200078ec0ff */
[----:B------:R-:W-:Y:S03]  /*1a440*/  BAR.SYNC.DEFER_BLOCKING 0x4, 0x180 ;  /* 0x0106000000007b1d */ /* 0x000fe60000010000 */
[----:B------:R-:W-:-:S13]  /*1a450*/  ISETP.NE.AND P0, PT, R0, RZ, PT ;  /* 0x000000ff0000720c */ /* 0x000fda0003f05270 */
[----:B0-----:R-:W2:Y:S01]  /*1a460*/  @!P0 S2R R3, SR_CgaCtaId ;  /* 0x0000000000038919 */ /* 0x001ea20000008800 */
[----:B------:R-:W-:-:S04]  /*1a470*/  @!P0 MOV R0, 0x400 ;  /* 0x0000040000008802 */ /* 0x000fc80000000f00 */
[----:B--2---:R-:W-:-:S05]  /*1a480*/  @!P0 LEA R2, R3, R0, 0x18 ;  /* 0x0000000003028211 */ /* 0x004fca00078ec0ff */
[----:B------:R4:W-:Y:S04]  /*1a490*/  @!P0 STS.128 [R2+0x228d0], R16 ;  /* 0x0228d01002008388 */ /* 0x0009e80000000c00 */
[----:B------:R4:W-:Y:S01]  /*1a4a0*/  @!P0 STL [R1+0x8], R2 ;  /* 0x0000080201008387 */ /* 0x0009e20000100800 */
[----:B------:R-:W-:Y:S06]  /*1a4b0*/  BAR.ARV 0x5, 0x180 ;  /* 0x0146000000007b1d */ /* 0x000fec0000002000 */
.L_x_5137:
[----:B------:R-:W-:Y:S02]  /*1a4c0*/  ULDC UR4, c[0x0][0xc3c] ;  /* 0x00030f0000047ab9 */ /* 0x000fe40000000800 */
[----:B---3--:R-:W-:-:S13]  /*1a4d0*/  ISETP.GE.AND P0, PT, R19, UR4, PT ;  /* 0x0000000413007c0c */ /* 0x008fda000bf06270 */
[----:B------:R-:W-:Y:S05]  /*1a4e0*/  @!P0 BRA `(.L_x_5149) ;  /* 0xffffff94008c8947 */ /* 0x000fea000383ffff */
[----:B------:R-:W-:Y:S05]  /*1a4f0*/  BSYNC B8 ;  /* 0x0000000000087941 */ /* 0x000fea0003800000 */
.L_x_5009:
[----:B--2---:R-:W2:Y:S01]  /*1a500*/  LDL.LU R0, [R1+0x40] ;  /* 0x0000400001007983 */ /* 0x004ea20000300800 */
[----:B------:R-:W-:Y:S01]  /*1a510*/  BSSY B0, `(.L_x_5150) ;  /* 0x000000b000007945 */ /* 0x000fe20003800000 */
[----:B------:R-:W3:Y:S01]  /*1a520*/  S2R R5, SR_CgaCtaId ;  /* 0x0000000000057919 */ /* 0x000ee20000008800 */
[----:B--2---:R-:W-:-:S05]  /*1a530*/  VIADD R0, R0, 0x1 ;  /* 0x0000000100007836 */ /* 0x004fca0000000000 */
[----:B0---4-:R-:W-:-:S04]  /*1a540*/  LEA.HI R2, R0, R0, RZ, 0x1 ;  /* 0x0000000000027211 */ /* 0x011fc800078f08ff */
[----:B-1----:R-:W-:-:S05]  /*1a550*/  LOP3.LUT R3, R2, 0xfffffffe, RZ, 0xc0, !PT ;  /* 0xfffffffe02037812 */ /* 0x002fca00078ec0ff */
[----:B------:R-:W-:Y:S01]  /*1a560*/  IMAD.IADD R3, R0, 0x1, -R3 ;  /* 0x0000000100037824 */ /* 0x000fe200078e0a03 */
[----:B------:R-:W-:-:S04]  /*1a570*/  MOV R0, 0x400 ;  /* 0x0000040000007802 */ /* 0x000fc80000000f00 */
[----:B---3--:R-:W-:Y:S02]  /*1a580*/  LEA R0, R5, R0, 0x18 ;  /* 0x0000000005007211 */ /* 0x008fe400078ec0ff */
[----:B------:R-:W-:-:S04]  /*1a590*/  SHF.L.U32 R3, R3, 0x1f, RZ ;  /* 0x0000001f03037819 */ /* 0x000fc800000006ff */
[----:B------:R-:W0:Y:S02]  /*1a5a0*/  SYNCS.PHASECHK.TRANS64.TRYWAIT P0, [R0+URZ+0x22820], R3 ;  /* 0x02282003000075a7 */ /* 0x000e24000800017f */
[----:B0-----:R-:W-:Y:S05]  /*1a5b0*/  @!P0 BRA `(.L_x_5151) ;  /* 0x00000030001c8947 */ /* 0x001fea0003800000 */
.L_x_5273:
[----:B------:R-:W-:Y:S05]  /*1a5c0*/  BSYNC B0 ;  /* 0x0000000000007941 */ /* 0x000fea0003800000 */
.L_x_5150:
[----:B------:R-:W-:-:S03]  /*1a5d0*/  UMOV UR4, 0xffffffff ;  /* 0xffffffff00047882 */ /* 0x000fc60000000000 */
[----:B------:R-:W-:Y:S05]  /*1a5e0*/  BRA.DIV UR4, `(.L_x_5152) ;  /* 0x0000003204247947 */ /* 0x000fea000b800000 */
[----:B------:R-:W1:Y:S02]  /*1a5f0*/  S2R R2, SR_TID.X ;  /* 0x0000000000027919 */ /* 0x000e640000002100 */
[----:B-1----:R-:W-:-:S04]  /*1a600*/  SHF.R.U32.HI R2, RZ, 0x5, R2 ;  /* 0x00000005ff027819 */ /* 0x002fc80000011602 */
[----:B------:R-:W-:-:S05]  /*1a610*/  LOP3.LUT R2, R2, 0x3, RZ, 0xc0, !PT ;  /* 0x0000000302027812 */ /* 0x000fca00078ec0ff */
[----:B------:R1:W2:Y:S02]  /*1a620*/  SHFL.IDX PT, R14, R2, RZ, 0x1f ;  /* 0x00001fff020e7589 */ /* 0x0002a400000e0000 */
.L_x_5276:
[----:B--2---:R-:W-:-:S13]  /*1a630*/  ISETP.NE.AND P0, PT, R14, RZ, PT ;  /* 0x000000ff0e00720c */ /* 0x004fda0003f05270 */
[----:B------:R-:W-:Y:S05]  /*1a640*/  @P0 BRA `(.L_x_4852) ;  /* 0x0000000000940947 */ /* 0x000fea0003800000 */
[----:B------:R-:W-:-:S03]  /*1a650*/  UMOV UR4, 0xffffffff ;  /* 0xffffffff00047882 */ /* 0x000fc60000000000 */
[----:B------:R-:W-:Y:S05]  /*1a660*/  BRA.DIV UR4, `(.L_x_5153) ;  /* 0x0000003204387947 */ /* 0x000fea000b800000 */
[----:B------:R-:W-:-:S13]  /*1a670*/  ELECT P6, URZ, PT ;  /* 0x00000000003f782f */ /* 0x000fda00038c0000 */
.L_x_5279:
[----:B------:R-:W-:Y:S05]  /*1a680*/  @!P6 BRA `(.L_x_4852) ;  /* 0x000000000084e947 */ /* 0x000fea0003800000 */
[----:B-1----:R-:W2:Y:S02]  /*1a690*/  LDL.LU R2, [R1+0x58] ;  /* 0x0000580001027983 */ /* 0x002ea40000300800 */
[----:B--2---:R-:W-:-:S04]  /*1a6a0*/  LOP3.LUT R2, R2, 0x2, RZ, 0xfc, !PT ;  /* 0x0000000202027812 */ /* 0x004fc800078efcff */
[----:B------:R-:W-:-:S13]  /*1a6b0*/  ISETP.NE.AND P2, PT, R2, 0x3, PT ;  /* 0x000000030200780c */ /* 0x000fda0003f45270 */
[----:B------:R-:W-:Y:S05]  /*1a6c0*/  @!P2 BRA `(.L_x_5154) ;  /* 0x000000000004a947 */ /* 0x000fea0003800000 */
[----:B------:R-:W-:Y:S01]  /*1a6d0*/  BPT.TRAP 0x1 ;  /* 0x000000040000795c */ /* 0x000fe20000300000 */
.L_x_5154:
        /* <DEDUP_REMOVED lines=14> */
.L_x_5280:
[----:B------:R-:W1:Y:S02]  /*1a7c0*/  SYNCS.PHASECHK.TRANS64.TRYWAIT P0, [R7+URZ], R2 ;  /* 0x00000002070075a7 */ /* 0x000e64000800017f */
[----:B-1----:R-:W-:Y:S05]  /*1a7d0*/  @!P0 BRA `(.L_x_5156) ;  /* 0x0000003000108947 */ /* 0x002fea0003800000 */
.L_x_5281:
[----:B------:R-:W-:Y:S05]  /*1a7e0*/  @!P2 BRA `(.L_x_5157) ;  /* 0x000000000004a947 */ /* 0x000fea0003800000 */
[----:B------:R-:W-:Y:S01]  /*1a7f0*/  BPT.TRAP 0x1 ;  /* 0x000000040000795c */ /* 0x000fe20000300000 */
.L_x_5157:
[----:B------:R-:W2:Y:S01]  /*1a800*/  LDL.LU R4, [R1+0xc] ;  /* 0x00000c0001047983 */ /* 0x000ea20000300800 */
[----:B------:R-:W-:-:S04]  /*1a810*/  VIADD R0, R0, 0x22860 ;  /* 0x0002286000007836 */ /* 0x000fc80000000000 */
[----:B--2---:R-:W-:-:S04]  /*1a820*/  IMAD R4, R4, 0x8, R0 ;  /* 0x0000000804047824 */ /* 0x004fc800078e0200 */
[----:B------:R-:W2:Y:S02]  /*1a830*/  SYNCS.PHASECHK.TRANS64.TRYWAIT P0, [R4+URZ], R5 ;  /* 0x00000005040075a7 */ /* 0x000ea4000800017f */
[----:B--2---:R-:W-:Y:S05]  /*1a840*/  @!P0 BRA `(.L_x_5158) ;  /* 0x0000003000088947 */ /* 0x004fea0003800000 */
.L_x_5282:
[----:B------:R-:W-:-:S07]  /*1a850*/  IMAD R3, R3, 0x8, R0 ;  /* 0x0000000803037824 */ /* 0x000fce00078e0200 */
.L_x_5159:
[----:B---3--:R3:W4:Y:S02]  /*1a860*/  SYNCS.PHASECHK.TRANS64.TRYWAIT P0, [R3+URZ], R2 ;  /* 0x00000002030075a7 */ /* 0x008724000800017f */
[----:B----4-:R-:W-:Y:S05]  /*1a870*/  @!P0 NANOSLEEP.SYNCS 0x989680 ;  /* 0x009896800000895d */ /* 0x010fea0003900000 */
[----:B------:R-:W4:Y:S02]  /*1a880*/  @!P0 SYNCS.PHASECHK.TRANS64 P0, [R3+URZ], R2 ;  /* 0x00000002030085a7 */ /* 0x000f24000800007f */
[----:B----4-:R-:W-:Y:S05]  /*1a890*/  @!P0 BRA `(.L_x_5159) ;  /* 0xfffffffc00f08947 */ /* 0x010fea000383ffff */
.L_x_4852:
[----:B------:R-:W-:Y:S05]  /*1a8a0*/  BSYNC B9 ;  /* 0x0000000000097941 */ /* 0x000fea0003800000 */
.L_x_4849:
[----:B------:R-:W-:Y:S05]  /*1a8b0*/  EXIT ;  /* 0x000000000000794d */ /* 0x000fea0003800000 */
.L_x_4870:
[----:B0-----:R0:W1:Y:S02]  /*1a8c0*/  SYNCS.PHASECHK.TRANS64.TRYWAIT P6, [R96+URZ+0x22890], R107 ;  /* 0x0228906b600075a7 */ /* 0x00106400080c017f */
[----:B-1----:R-:W-:Y:S05]  /*1a8d0*/  @!P6 NANOSLEEP.SYNCS 0x989680 ;  /* 0x009896800000e95d */ /* 0x002fea0003900000 */
[----:B------:R-:W1:Y:S02]  /*1a8e0*/  @!P6 SYNCS.PHASECHK.TRANS64 P6, [R96+URZ+0x22890], R107 ;  /* 0x0228906b6000e5a7 */ /* 0x000e6400080c007f */
[----:B-1----:R-:W-:Y:S05]  /*1a8f0*/  @!P6 BRA `(.L_x_4870) ;  /* 0xfffffffc00f0e947 */ /* 0x002fea000383ffff */
[----:B------:R-:W-:Y:S05]  /*1a900*/  BRA `(.L_x_5160) ;  /* 0xfffffe8000ec7947 */ /* 0x000fea000383ffff */
.L_x_4888:
[----:B0-----:R0:W1:Y:S02]  /*1a910*/  SYNCS.PHASECHK.TRANS64.TRYWAIT P5, [R96+URZ+0x22890], R107 ;  /* 0x0228906b600075a7 */ /* 0x00106400080a017f */
[----:B-1----:R-:W-:Y:S05]  /*1a920*/  @!P5 NANOSLEEP.SYNCS 0x989680 ;  /* 0x009896800000d95d */ /* 0x002fea0003900000 */
[----:B------:R-:W1:Y:S02]  /*1a930*/  @!P5 SYNCS.PHASECHK.TRANS64 P5, [R96+URZ+0x22890], R107 ;  /* 0x0228906b6000d5a7 */ /* 0x000e6400080a007f */
[----:B-1----:R-:W-:Y:S05]  /*1a940*/  @!P5 BRA `(.L_x_4888) ;  /* 0xfffffffc00f0d947 */ /* 0x002fea000383ffff */
[----:B------:R-:W-:Y:S05]  /*1a950*/  BRA `(.L_x_5161) ;  /* 0xfffffe9400947947 */ /* 0x000fea000383ffff */
.L_x_4897:
[----:B0-----:R0:W1:Y:S02]  /*1a960*/  SYNCS.PHASECHK.TRANS64.TRYWAIT P4, [R96+URZ+0x22890], R107 ;  /* 0x0228906b600075a7 */ /* 0x001064000808017f */
[----:B-1----:R-:W-:Y:S05]  /*1a970*/  @!P4 NANOSLEEP.SYNCS 0x989680 ;  /* 0x009896800000c95d */ /* 0x002fea0003900000 */
[----:B------:R-:W1:Y:S02]  /*1a980*/  @!P4 SYNCS.PHASECHK.TRANS64 P4, [R96+URZ+0x22890], R107 ;  /* 0x0228906b6000c5a7 */ /* 0x000e64000808007f */
[----:B-1----:R-:W-:Y:S05]  /*1a990*/  @!P4 BRA `(.L_x_4897) ;  /* 0xfffffffc00f0c947 */ /* 0x002fea000383ffff */
[----:B------:R-:W-:Y:S05]  /*1a9a0*/  BRA `(.L_x_5162) ;  /* 0xfffffea400b47947 */ /* 0x000fea000383ffff */
.L_x_4903:
[----:B-1----:R1:W2:Y:S02]  /*1a9b0*/  SYNCS.PHASECHK.TRANS64.TRYWAIT P3, [R96+URZ+0x228b0], R107 ;  /* 0x0228b06b600075a7 */ /* 0x0022a4000806017f */
[----:B--2---:R-:W-:Y:S05]  /*1a9c0*/  @!P3 NANOSLEEP.SYNCS 0x989680 ;  /* 0x009896800000b95d */ /* 0x004fea0003900000 */
[----:B------:R-:W2:Y:S02]  /*1a9d0*/  @!P3 SYNCS.PHASECHK.TRANS64 P3, [R96+URZ+0x228b0], R107 ;  /* 0x0228b06b6000b5a7 */ /* 0x000ea4000806007f */
[----:B--2---:R-:W-:Y:S05]  /*1a9e0*/  @!P3 BRA `(.L_x_4903) ;  /* 0xfffffffc00f0b947 */ /* 0x004fea000383ffff */
[----:B------:R-:W-:Y:S05]  /*1a9f0*/  BRA `(.L_x_5163) ;  /* 0xfffffea800447947 */ /* 0x000fea000383ffff */
.L_x_4911:
[----:B------:R-:W0:Y:S01]  /*1aa00*/  S2R R8, SR_TID.X ;  /* 0x0000000000087919 */ /* 0x000e220000002100 */
[----:B------:R-:W-:Y:S01]  /*1aa10*/  BSSY B0, `(.L_x_5164) ;  /* 0x000000c000007945 */ /* 0x000fe20003800000 */
[----:B------:R-:W-:Y:S02]  /*1aa20*/  IMAD.MOV.U32 R12, RZ, RZ, RZ ;  /* 0x000000ffff0c7224 */ /* 0x000fe400078e00ff */
[----:B------:R-:W-:Y:S02]  /*1aa30*/  IMAD.MOV.U32 R11, RZ, RZ, 0x1f ;  /* 0x0000001fff0b7424 */ /* 0x000fe400078e00ff */
[----:B------:R-:W-:Y:S02]  /*1aa40*/  IMAD.MOV.U32 R15, RZ, RZ, -0x1 ;  /* 0xffffffffff0f7424 */ /* 0x000fe400078e00ff */
[----:B0-----:R-:W-:-:S05]  /*1aa50*/  VIADD R8, R8, 0xffffff80 ;  /* 0xffffff8008087836 */ /* 0x001fca0000000000 */
[----:B------:R-:W-:-:S04]  /*1aa60*/  SHF.R.S32.HI R5, RZ, 0x1f, R8 ;  /* 0x0000001fff057819 */ /* 0x000fc80000011408 */
[----:B------:R-:W-:-:S04]  /*1aa70*/  LEA.HI R5, R5, R8, RZ, 0x7 ;  /* 0x0000000805057211 */ /* 0x000fc800078f38ff */
[----:B------:R-:W-:-:S05]  /*1aa80*/  SHF.R.S32.HI R5, RZ, 0x7, R5 ;  /* 0x00000007ff057819 */ /* 0x000fca0000011405 */
[----:B------:R-:W-:-:S07]  /*1aa90*/  IMAD.MOV.U32 R13, RZ, RZ, R5 ;  /* 0x000000ffff0d7224 */ /* 0x000fce00078e0005 */
[----:B-----5:R-:W-:Y:S05]  /*1aaa0*/  WARPSYNC.COLLECTIVE R15, `(.L_x_5165) ;  /* 0x000000000f087348 */ /* 0x020fea0003c00000 */
[----:B------:R0:W1:Y:S02]  /*1aab0*/  SHFL.IDX P6, R14, R13, R12, R11 ;  /* 0x0000000c0d0e7389 */ /* 0x00006400000c000b */
[----:B01---5:R-:W-:Y:S01]  /*1aac0*/  ENDCOLLECTIVE ;  /* 0x000000000000791b */ /* 0x023fe20003800000 */
.L_x_5165:
[----:B------:R-:W-:Y:S05]  /*1aad0*/  BSYNC B0 ;  /* 0x0000000000007941 */ /* 0x000fea0003800000 */
.L_x_5164:
[----:B------:R-:W-:Y:S05]  /*1aae0*/  BRA `(.L_x_5166) ;  /* 0xfffffeb400187947 */ /* 0x000fea000383ffff */
.L_x_4923:
        /* <DEDUP_REMOVED lines=8> */
.L_x_5168:
[----:B------:R-:W-:Y:S05]  /*1ab70*/  BSYNC B1 ;  /* 0x0000000000017941 */ /* 0x000fea0003800000 */
.L_x_5167:
        /* <DEDUP_REMOVED lines=8> */
.L_x_5169:
[----:B------:R-:W-:Y:S02]  /*1ac00*/  IMAD.MOV.U32 R13, RZ, RZ, R8 ;  /* 0x000000ffff0d7224 */ /* 0x000fe400078e0008 */
[----:B------:R-:W-:-:S07]  /*1ac10*/  IMAD.MOV.U32 R0, RZ, RZ, R14 ;  /* 0x000000ffff007224 */ /* 0x000fce00078e000e */
[----:B------:R-:W-:Y:S05]  /*1ac20*/  WARPSYNC.COLLECTIVE R15, `(.L_x_5170) ;  /* 0x000000000f087348 */ /* 0x000fea0003c00000 */
[----:B------:R0:W1:Y:S02]  /*1ac30*/  SHFL.IDX P6, R14, R13, R12, R11 ;  /* 0x0000000c0d0e7389 */ /* 0x00006400000c000b */
[----:B01----:R-:W-:Y:S01]  /*1ac40*/  ENDCOLLECTIVE ;  /* 0x000000000000791b */ /* 0x003fe20003800000 */
.L_x_5170:
[----:B------:R-:W-:Y:S02]  /*1ac50*/  IMAD.MOV.U32 R13, RZ, RZ, R7 ;  /* 0x000000ffff0d7224 */ /* 0x000fe400078e0007 */
[----:B------:R-:W-:-:S07]  /*1ac60*/  IMAD.MOV.U32 R5, RZ, RZ, R14 ;  /* 0x000000ffff057224 */ /* 0x000fce00078e000e */
[----:B------:R-:W-:Y:S05]  /*1ac70*/  WARPSYNC.COLLECTIVE R15, `(.L_x_5171) ;  /* 0x000000000f087348 */ /* 0x000fea0003c00000 */
[----:B------:R0:W1:Y:S02]  /*1ac80*/  SHFL.IDX P6, R14, R13, R12, R11 ;  /* 0x0000000c0d0e7389 */ /* 0x00006400000c000b */
[----:B01----:R-:W-:Y:S01]  /*1ac90*/  ENDCOLLECTIVE ;  /* 0x000000000000791b */ /* 0x003fe20003800000 */
.L_x_5171:
[----:B------:R-:W-:Y:S05]  /*1aca0*/  BRA `(.L_x_5172) ;  /* 0xfffffeb800747947 */ /* 0x000fea000383ffff */
.L_x_4926:
        /* <DEDUP_REMOVED lines=8> */
.L_x_5174:
[----:B------:R-:W-:Y:S05]  /*1ad30*/  BSYNC B1 ;  /* 0x0000000000017941 */ /* 0x000fea0003800000 */
.L_x_5173:
        /* <DEDUP_REMOVED lines=8> */
.L_x_5175:
[----:B------:R-:W-:Y:S02]  /*1adc0*/  IMAD.MOV.U32 R13, RZ, RZ, R8 ;  /* 0x000000ffff0d7224 */ /* 0x000fe400078e0008 */
[----:B------:R-:W-:-:S07]  /*1add0*/  IMAD.MOV.U32 R0, RZ, RZ, R14 ;  /* 0x000000ffff007224 */ /* 0x000fce00078e000e */
[----:B------:R-:W-:Y:S05]  /*1ade0*/  WARPSYNC.COLLECTIVE R15, `(.L_x_5176) ;  /* 0x000000000f087348 */ /* 0x000fea0003c00000 */
[----:B------:R0:W1:Y:S02]  /*1adf0*/  SHFL.IDX P6, R14, R13, R12, R11 ;  /* 0x0000000c0d0e7389 */ /* 0x00006400000c000b */
[----:B01----:R-:W-:Y:S01]  /*1ae00*/  ENDCOLLECTIVE ;  /* 0x000000000000791b */ /* 0x003fe20003800000 */
.L_x_5176:
[----:B------:R-:W-:Y:S02]  /*1ae10*/  IMAD.MOV.U32 R13, RZ, RZ, R7 ;  /* 0x000000ffff0d7224 */ /* 0x000fe400078e0007 */
[----:B------:R-:W-:-:S07]  /*1ae20*/  IMAD.MOV.U32 R5, RZ, RZ, R14 ;  /* 0x000000ffff057224 */ /* 0x000fce00078e000e */
[----:B------:R-:W-:Y:S05]  /*1ae30*/  WARPSYNC.COLLECTIVE R15, `(.L_x_5177) ;  /* 0x000000000f087348 */ /* 0x000fea0003c00000 */
[----:B------:R0:W1:Y:S02]  /*1ae40*/  SHFL.IDX P6, R14, R13, R12, R11 ;  /* 0x0000000c0d0e7389 */ /* 0x00006400000c000b */
[----:B01----:R-:W-:Y:S01]  /*1ae50*/  ENDCOLLECTIVE ;  /* 0x000000000000791b */ /* 0x003fe20003800000 */
.L_x_5177:
[----:B------:R-:W-:Y:S05]  /*1ae60*/  BRA `(.L_x_5178) ;  /* 0xfffffeb800d47947 */ /* 0x000fea000383ffff */
.L_x_4930:
[----:B0-----:R0:W1:Y:S02]  /*1ae70*/  SYNCS.PHASECHK.TRANS64.TRYWAIT P0, [R18+URZ+0x22800], R35 ;  /* 0x02280023120075a7 */ /* 0x001064000800017f */
[----:B-1----:R-:W-:Y:S05]  /*1ae80*/  @!P0 NANOSLEEP.SYNCS 0x989680 ;  /* 0x009896800000895d */ /* 0x002fea0003900000 */
[----:B------:R-:W1:Y:S02]  /*1ae90*/  @!P0 SYNCS.PHASECHK.TRANS64 P0, [R18+URZ+0x22800], R35 ;  /* 0x02280023120085a7 */ /* 0x000e64000800007f */
[----:B-1----:R-:W-:Y:S05]  /*1aea0*/  @!P0 BRA `(.L_x_4930) ;  /* 0xfffffffc00f08947 */ /* 0x002fea000383ffff */
[----:B------:R-:W-:Y:S05]  /*1aeb0*/  BRA `(.L_x_5179) ;  /* 0xfffffebc00c07947 */ /* 0x000fea000383ffff */
.L_x_4938:
        /* <DEDUP_REMOVED lines=9> */
.L_x_5181:
[----:B------:R-:W-:Y:S05]  /*1af50*/  BSYNC B1 ;  /* 0x0000000000017941 */ /* 0x000fea0003800000 */
.L_x_5180:
        /* <DEDUP_REMOVED lines=10> */
.L_x_5182:
        /* <DEDUP_REMOVED lines=8> */
.L_x_5183:
        /* <DEDUP_REMOVED lines=8> */
.L_x_5184:
        /* <DEDUP_REMOVED lines=10> */
.L_x_5185:
        /* <DEDUP_REMOVED lines=10> */
.L_x_5186:
        /* <DEDUP_REMOVED lines=8> */
.L_x_5187:
[----:B------:R-:W-:Y:S01]  /*1b2c0*/  @!P1 IMAD.MOV.U32 R38, RZ, RZ, R6 ;  /* 0x000000ffff269224 */ /* 0x000fe200078e0006 */
[----:B------:R-:W-:Y:S01]  /*1b2d0*/  CS2R R4, SRZ ;  /* 0x0000000000047805 */ /* 0x000fe2000001ff00 */
[----:B------:R-:W-:Y:S01]  /*1b2e0*/  @!P1 IMAD.MOV.U32 R39, RZ, RZ, R7 ;  /* 0x000000ffff279224 */ /* 0x000fe200078e0007 */
[----:B------:R-:W-:Y:S01]  /*1b2f0*/  CS2R R6, SRZ ;  /* 0x0000000000067805 */ /* 0x000fe2000001ff00 */
[----:B------:R-:W-:Y:S02]  /*1b300*/  IMAD.MOV.U32 R10, RZ, RZ, R38 ;  /* 0x000000ffff0a7224 */ /* 0x000fe400078e0026 */
[----:B------:R-:W-:Y:S02]  /*1b310*/  IMAD.MOV.U32 R21, RZ, RZ, R39 ;  /* 0x000000ffff157224 */ /* 0x000fe400078e0027 */
[----:B------:R-:W-:Y:S02]  /*1b320*/  @!P1 IMAD.MOV.U32 R6, RZ, RZ, R24 ;  /* 0x000000ffff069224 */ /* 0x000fe400078e0018 */
[----:B------:R-:W-:-:S02]  /*1b330*/  IMAD.MOV.U32 R13, RZ, RZ, R28 ;  /* 0x000000ffff0d7224 */ /* 0x000fc400078e001c */
        /* <DEDUP_REMOVED lines=9> */
.L_x_5188:
[----:B------:R-:W-:Y:S02]  /*1b3d0*/  PRMT R10, R21, 0x7610, R10 ;  /* 0x00007610150a7816 */ /* 0x000fe4000000000a */
[----:B------:R-:W-:Y:S01]  /*1b3e0*/  CS2R R24, SRZ ;  /* 0x0000000000187805 */ /* 0x000fe2000001ff00 */
[----:B------:R-:W-:Y:S02]  /*1b3f0*/  IMAD.MOV.U32 R11, RZ, RZ, R7 ;  /* 0x000000ffff0b7224 */ /* 0x000fe400078e0007 */
[----:B------:R-:W-:Y:S02]  /*1b400*/  IMAD.MOV.U32 R12, RZ, RZ, R4 ;  /* 0x000000ffff0c7224 */ /* 0x000fe400078e0004 */
[----:B------:R-:W-:Y:S01]  /*1b410*/  IMAD.MOV.U32 R13, RZ, RZ, R5 ;  /* 0x000000ffff0d7224 */ /* 0x000fe200078e0005 */
[----:B------:R-:W-:Y:S02]  /*1b420*/  PRMT R21, R20, 0x5410, R11 ;  /* 0x0000541014157816 */ /* 0x000fe4000000000b */
[----:B------:R-:W-:-:S02]  /*1b430*/  PRMT R9, R9, 0x5410, R12 ;  /* 0x0000541009097816 */ /* 0x000fc4000000000c */
[----:B------:R-:W-:Y:S01]  /*1b440*/  PRMT R42, R13, 0x7610, R42 ;  /* 0x000076100d2a7816 */ /* 0x000fe2000000002a */
[----:B------:R-:W-:Y:S06]  /*1b450*/  BRA `(.L_x_5189) ;  /* 0xfffffec800cc7947 */ /* 0x000fec000383ffff */
.L_x_4942:
[----:B-1----:R1:W2:Y:S02]  /*1b460*/  SYNCS.PHASECHK.TRANS64.TRYWAIT P1, [R18+URZ+0x22800], R11 ;  /* 0x0228000b120075a7 */ /* 0x0022a4000802017f */
[----:B--2---:R-:W-:Y:S05]  /*1b470*/  @!P1 NANOSLEEP.SYNCS 0x989680 ;  /* 0x009896800000995d */ /* 0x004fea0003900000 */
[----:B------:R-:W2:Y:S02]  /*1b480*/  @!P1 SYNCS.PHASECHK.TRANS64 P1, [R18+URZ+0x22800], R11 ;  /* 0x0228000b120095a7 */ /* 0x000ea4000802007f */
[----:B--2---:R-:W-:Y:S05]  /*1b490*/  @!P1 BRA `(.L_x_4942) ;  /* 0xfffffffc00f09947 */ /* 0x004fea000383ffff */
[----:B------:R-:W-:Y:S05]  /*1b4a0*/  BRA `(.L_x_5190) ;  /* 0xfffffecc00687947 */ /* 0x000fea000383ffff */
.L_x_4948:
[----:B0-----:R0:W3:Y:S02]  /*1b4b0*/  SYNCS.PHASECHK.TRANS64.TRYWAIT P2, [R21+URZ+0x22830], R72 ;  /* 0x02283048150075a7 */ /* 0x0010e4000804017f */
[----:B---3--:R-:W-:Y:S05]  /*1b4c0*/  @!P2 NANOSLEEP.SYNCS 0x989680 ;  /* 0x009896800000a95d */ /* 0x008fea0003900000 */
[----:B------:R-:W3:Y:S02]  /*1b4d0*/  @!P2 SYNCS.PHASECHK.TRANS64 P2, [R21+URZ+0x22830], R72 ;  /* 0x022830481500a5a7 */ /* 0x000ee4000804007f */
[----:B---3--:R-:W-:Y:S05]  /*1b4e0*/  @!P2 BRA `(.L_x_4948) ;  /* 0xfffffffc00f0a947 */ /* 0x008fea000383ffff */
[----:B------:R-:W-:Y:S05]  /*1b4f0*/  BRA `(.L_x_4947) ;  /* 0xfffffedc00147947 */ /* 0x000fea000383ffff */
.L_x_4953:
[----:B-1----:R1:W2:Y:S02]  /*1b500*/  SYNCS.PHASECHK.TRANS64.TRYWAIT P2, [R21+URZ+0x22850], R72 ;  /* 0x02285048150075a7 */ /* 0x0022a4000804017f */
[----:B--2---:R-:W-:Y:S05]  /*1b510*/  @!P2 NANOSLEEP.SYNCS 0x989680 ;  /* 0x009896800000a95d */ /* 0x004fea0003900000 */
[----:B------:R-:W2:Y:S02]  /*1b520*/  @!P2 SYNCS.PHASECHK.TRANS64 P2, [R21+URZ+0x22850], R72 ;  /* 0x022850481500a5a7 */ /* 0x000ea4000804007f */
[----:B--2---:R-:W-:Y:S05]  /*1b530*/  @!P2 BRA `(.L_x_4953) ;  /* 0xfffffffc00f0a947 */ /* 0x004fea000383ffff */
[----:B------:R-:W-:Y:S05]  /*1b540*/  BRA `(.L_x_4952) ;  /* 0xfffffef400547947 */ /* 0x000fea000383ffff */
.L_x_4958:
[----:B-1----:R1:W2:Y:S02]  /*1b550*/  SYNCS.PHASECHK.TRANS64.TRYWAIT P2, [R201+URZ+0x22830], R202 ;  /* 0x022830cac90075a7 */ /* 0x0022a4000804017f */
[----:B--2---:R-:W-:Y:S05]  /*1b560*/  @!P2 NANOSLEEP.SYNCS 0x989680 ;  /* 0x009896800000a95d */ /* 0x004fea0003900000 */
[----:B------:R-:W2:Y:S02]  /*1b570*/  @!P2 SYNCS.PHASECHK.TRANS64 P2, [R201+URZ+0x22830], R202 ;  /* 0x022830cac900a5a7 */ /* 0x000ea4000804007f */
[----:B--2---:R-:W-:Y:S05]  /*1b580*/  @!P2 BRA `(.L_x_4958) ;  /* 0xfffffffc00f0a947 */ /* 0x004fea000383ffff */
[----:B------:R-:W-:Y:S05]  /*1b590*/  BRA `(.L_x_4957) ;  /* 0xfffffef800c87947 */ /* 0x000fea000383ffff */
.L_x_4963:
[----:B-1----:R1:W2:Y:S02]  /*1b5a0*/  SYNCS.PHASECHK.TRANS64.TRYWAIT P2, [R201+URZ+0x22850], R202 ;  /* 0x022850cac90075a7 */ /* 0x0022a4000804017f */
[----:B--2---:R-:W-:Y:S05]  /*1b5b0*/  @!P2 NANOSLEEP.SYNCS 0x989680 ;  /* 0x009896800000a95d */ /* 0x004fea0003900000 */
[----:B------:R-:W2:Y:S02]  /*1b5c0*/  @!P2 SYNCS.PHASECHK.TRANS64 P2, [R201+URZ+0x22850], R202 ;  /* 0x022850cac900a5a7 */ /* 0x000ea4000804007f */
[----:B--2---:R-:W-:Y:S05]  /*1b5d0*/  @!P2 BRA `(.L_x_4963) ;  /* 0xfffffffc00f0a947 */ /* 0x004fea000383ffff */
[----:B------:R-:W-:Y:S05]  /*1b5e0*/  BRA `(.L_x_4962) ;  /* 0xffffff1c00307947 */ /* 0x000fea000383ffff */
.L_x_4969:
[----:B-1----:R1:W2:Y:S02]  /*1b5f0*/  SYNCS.PHASECHK.TRANS64.TRYWAIT P2, [R21+URZ+0x22830], R211 ;  /* 0x022830d3150075a7 */ /* 0x0022a4000804017f */
[----:B--2---:R-:W-:Y:S05]  /*1b600*/  @!P2 NANOSLEEP.SYNCS 0x989680 ;  /* 0x009896800000a95d */ /* 0x004fea0003900000 */
[----:B------:R-:W2:Y:S02]  /*1b610*/  @!P2 SYNCS.PHASECHK.TRANS64 P2, [R21+URZ+0x22830], R211 ;  /* 0x022830d31500a5a7 */ /* 0x000ea4000804007f */
[----:B--2---:R-:W-:Y:S05]  /*1b620*/  @!P2 BRA `(.L_x_4969) ;  /* 0xfffffffc00f0a947 */ /* 0x004fea000383ffff */
[----:B------:R-:W-:Y:S05]  /*1b630*/  BRA `(.L_x_4968) ;  /* 0xffffff2000687947 */ /* 0x000fea000383ffff */
.L_x_4974:
[----:B---3--:R3:W4:Y:S02]  /*1b640*/  SYNCS.PHASECHK.TRANS64.TRYWAIT P2, [R21+URZ+0x22850], R211 ;  /* 0x022850d3150075a7 */ /* 0x008724000804017f */
[----:B----4-:R-:W-:Y:S05]  /*1b650*/  @!P2 NANOSLEEP.SYNCS 0x989680 ;  /* 0x009896800000a95d */ /* 0x010fea0003900000 */
[----:B------:R-:W4:Y:S02]  /*1b660*/  @!P2 SYNCS.PHASECHK.TRANS64 P2, [R21+URZ+0x22850], R211 ;  /* 0x022850d31500a5a7 */ /* 0x000f24000804007f */
[----:B----4-:R-:W-:Y:S05]  /*1b670*/  @!P2 BRA `(.L_x_4974) ;  /* 0xfffffffc00f0a947 */ /* 0x010fea000383ffff */
[----:B------:R-:W-:Y:S05]  /*1b680*/  BRA `(.L_x_4973) ;  /* 0xffffff3800c47947 */ /* 0x000fea000383ffff */
.L_x_4989:
[----:B------:R-:W-:Y:S02]  /*1b690*/  IMAD.MOV.U32 R13, RZ, RZ, R4 ;  /* 0x000000ffff0d7224 */ /* 0x000fe400078e0004 */
[----:B------:R-:W-:Y:S02]  /*1b6a0*/  IMAD.MOV.U32 R12, RZ, RZ, RZ ;  /* 0x000000ffff0c7224 */ /* 0x000fe400078e00ff */
[----:B------:R-:W-:Y:S02]  /*1b6b0*/  IMAD.MOV.U32 R11, RZ, RZ, 0x181f ;  /* 0x0000181fff0b7424 */ /* 0x000fe400078e00ff */
[----:B------:R-:W-:-:S07]  /*1b6c0*/  IMAD.MOV.U32 R15, RZ, RZ, -0x1 ;  /* 0xffffffffff0f7424 */ /* 0x000fce00078e00ff */
[----:B01----:R-:W-:Y:S05]  /*1b6d0*/  WARPSYNC.COLLECTIVE R15, `(.L_x_5191) ;  /* 0x000000000f087348 */ /* 0x003fea0003c00000 */
[----:B------:R2:W3:Y:S02]  /*1b6e0*/  SHFL.IDX P6, R14, R13, R12, R11 ;  /* 0x0000000c0d0e7389 */ /* 0x0004e400000c000b */
[----:B0123--:R-:W-:Y:S01]  /*1b6f0*/  ENDCOLLECTIVE ;  /* 0x000000000000791b */ /* 0x00ffe20003800000 */
.L_x_5191:
[----:B------:R-:W-:Y:S02]  /*1b700*/  IMAD.MOV.U32 R13, RZ, RZ, R3 ;  /* 0x000000ffff0d7224 */ /* 0x000fe400078e0003 */
[----:B------:R-:W-:-:S07]  /*1b710*/  IMAD.MOV.U32 R0, RZ, RZ, R14 ;  /* 0x000000ffff007224 */ /* 0x000fce00078e000e */
[----:B------:R-:W-:Y:S05]  /*1b720*/  WARPSYNC.COLLECTIVE R15, `(.L_x_5192) ;  /* 0x000000000f087348 */ /* 0x000fea0003c00000 */
[----:B------:R0:W1:Y:S02]  /*1b730*/  SHFL.IDX P6, R14, R13, R12, R11 ;  /* 0x0000000c0d0e7389 */ /* 0x00006400000c000b */
[----:B01----:R-:W-:Y:S01]  /*1b740*/  ENDCOLLECTIVE ;  /* 0x000000000000791b */ /* 0x003fe20003800000 */
.L_x_5192:
[----:B------:R-:W-:Y:S05]  /*1b750*/  BRA `(.L_x_5193) ;  /* 0xffffff6c00c87947 */ /* 0x000fea000383ffff */
.L_x_4992:
        /* <DEDUP_REMOVED lines=8> */
.L_x_5195:
[----:B------:R-:W-:Y:S05]  /*1b7e0*/  BSYNC B1 ;  /* 0x0000000000017941 */ /* 0x000fea0003800000 */
.L_x_5194:
        /* <DEDUP_REMOVED lines=8> */
.L_x_5196:
[----:B------:R-:W-:Y:S05]  /*1b870*/  BRA `(.L_x_5197) ;  /* 0xffffff6c00fc7947 */ /* 0x000fea000383ffff */
.L_x_4995:
        /* <DEDUP_REMOVED lines=8> */
.L_x_5199:
[----:B------:R-:W-:Y:S05]  /*1b900*/  BSYNC B1 ;  /* 0x0000000000017941 */ /* 0x000fea0003800000 */
.L_x_5198:
        /* <DEDUP_REMOVED lines=8> */
.L_x_5200:
[----:B------:R-:W-:Y:S05]  /*1b990*/  BRA `(.L_x_5201) ;  /* 0xffffff70002c7947 */ /* 0x000fea000383ffff */
.L_x_4998:
        /* <DEDUP_REMOVED lines=8> */
.L_x_5203:
[----:B------:R-:W-:Y:S05]  /*1ba20*/  BSYNC B1 ;  /* 0x0000000000017941 */ /* 0x000fea0003800000 */
.L_x_5202:
        /* <DEDUP_REMOVED lines=8> */
.L_x_5204:
[----:B------:R-:W-:Y:S05]  /*1bab0*/  BRA `(.L_x_5205) ;  /* 0xffffff70005c7947 */ /* 0x000fea000383ffff */
.L_x_5015:
[----:B------:R-:W2:Y:S01]  /*1bac0*/  S2R R9, SR_TID.X ;  /* 0x0000000000097919 */ /* 0x000ea20000002100 */
[----:B------:R-:W-:Y:S01]  /*1bad0*/  BSSY B1, `(.L_x_5206) ;  /* 0x000000a000017945 */ /* 0x000fe20003800000 */
[----:B------:R-:W-:Y:S02]  /*1bae0*/  IMAD.MOV.U32 R12, RZ, RZ, RZ ;  /* 0x000000ffff0c7224 */ /* 0x000fe400078e00ff */
[----:B-1----:R-:W-:Y:S02]  /*1baf0*/  IMAD.MOV.U32 R11, RZ, RZ, 0x1f ;  /* 0x0000001fff0b7424 */ /* 0x002fe400078e00ff */
[----:B------:R-:W-:Y:S01]  /*1bb00*/  IMAD.MOV.U32 R15, RZ, RZ, -0x1 ;  /* 0xffffffffff0f7424 */ /* 0x000fe200078e00ff */
[----:B--2---:R-:W-:-:S04]  /*1bb10*/  SHF.R.U32.HI R9, RZ, 0x5, R9 ;  /* 0x00000005ff097819 */ /* 0x004fc80000011609 */
[----:B------:R-:W-:-:S05]  /*1bb20*/  LOP3.LUT R9, R9, 0x3, RZ, 0xc0, !PT ;  /* 0x0000000309097812 */ /* 0x000fca00078ec0ff */
[----:B------:R-:W-:-:S07]  /*1bb30*/  IMAD.MOV.U32 R13, RZ, RZ, R9 ;  /* 0x000000ffff0d7224 */ /* 0x000fce00078e0009 */
[----:B0-----:R-:W-:Y:S05]  /*1bb40*/  WARPSYNC.COLLECTIVE R15, `(.L_x_5207) ;  /* 0x000000000f087348 */ /* 0x001fea0003c00000 */
[----:B0-----:R0:W1:Y:S02]  /*1bb50*/  SHFL.IDX P6, R14, R13, R12, R11 ;  /* 0x0000000c0d0e7389 */ /* 0x00106400000c000b */
[----:B01----:R-:W-:Y:S01]  /*1bb60*/  ENDCOLLECTIVE ;  /* 0x000000000000791b */ /* 0x003fe20003800000 */
.L_x_5207:
[----:B------:R-:W-:Y:S05]  /*1bb70*/  BSYNC B1 ;  /* 0x0000000000017941 */ /* 0x000fea0003800000 */
.L_x_5206:
[----:B------:R-:W-:Y:S05]  /*1bb80*/  BRA `(.L_x_5208) ;  /* 0xffffff8400e47947 */ /* 0x000fea000383ffff */
.L_x_5017:
[----:B------:R-:W-:Y:S01]  /*1bb90*/  BSSY B1, `(.L_x_5209) ;  /* 0x0000006000017945 */ /* 0x000fe20003800000 */
[----:B------:R-:W-:-:S07]  /*1bba0*/  IMAD.MOV.U32 R15, RZ, RZ, -0x1 ;  /* 0xffffffffff0f7424 */ /* 0x000fce00078e00ff */
[----:B01----:R-:W-:Y:S05]  /*1bbb0*/  WARPSYNC.COLLECTIVE R15, `(.L_x_5210) ;  /* 0x000000000f0c7348 */ /* 0x003fea0003c00000 */
[----:B------:R-:W-:Y:S02]  /*1bbc0*/  ELECT P6, UR62, PT ;  /* 0x00000000003e782f */ /* 0x000fe400038c0000 */
[----:B------:R-:W-:Y:S01]  /*1bbd0*/  MOV R14, UR62 ;  /* 0x0000003e000e7c02 */ /* 0x000fe20008000f00 */
[----:B01----:R-:W-:Y:S10]  /*1bbe0*/  ENDCOLLECTIVE ;  /* 0x000000000000791b */ /* 0x003ff40003800000 */
.L_x_5210:
[----:B------:R-:W-:Y:S05]  /*1bbf0*/  BSYNC B1 ;  /* 0x0000000000017941 */ /* 0x000fea0003800000 */
.L_x_5209:
[----:B------:R-:W-:Y:S05]  /*1bc00*/  BRA `(.L_x_5016) ;  /* 0xffffff8400dc7947 */ /* 0x000fea000383ffff */
.L_x_5019:
[----:B0-----:R-:W2:Y:S02]  /*1bc10*/  LDL R5, [R1+0x8] ;  /* 0x0000080001057983 */ /* 0x001ea40000100800 */
[----:B--2---:R0:W2:Y:S02]  /*1bc20*/  SYNCS.PHASECHK.TRANS64.TRYWAIT P0, [R5+URZ+0x22820], R4 ;  /* 0x02282004050075a7 */ /* 0x0040a4000800017f */
[----:B--2---:R-:W-:Y:S05]  /*1bc30*/  @!P0 NANOSLEEP.SYNCS 0x989680 ;  /* 0x009896800000895d */ /* 0x004fea0003900000 */
[----:B------:R-:W2:Y:S02]  /*1bc40*/  @!P0 SYNCS.PHASECHK.TRANS64 P0, [R5+URZ+0x22820], R4 ;  /* 0x02282004050085a7 */ /* 0x000ea4000800007f */
[----:B--2---:R-:W-:Y:S05]  /*1bc50*/  @!P0 BRA `(.L_x_5019) ;  /* 0xfffffffc00ec8947 */ /* 0x004fea000383ffff */
[----:B------:R-:W-:Y:S05]  /*1bc60*/  BRA `(.L_x_5211) ;  /* 0xffffff8400ec7947 */ /* 0x000fea000383ffff */
.L_x_5023:
[----:B0-----:R0:W2:Y:S02]  /*1bc70*/  SYNCS.PHASECHK.TRANS64.TRYWAIT P0, [R4+URZ+0x228a0], R9 ;  /* 0x0228a009040075a7 */ /* 0x0010a4000800017f */
[----:B--2---:R-:W-:Y:S05]  /*1bc80*/  @!P0 NANOSLEEP.SYNCS 0x989680 ;  /* 0x009896800000895d */ /* 0x004fea0003900000 */
[----:B------:R-:W2:Y:S02]  /*1bc90*/  @!P0 SYNCS.PHASECHK.TRANS64 P0, [R4+URZ+0x228a0], R9 ;  /* 0x0228a009040085a7 */ /* 0x000ea4000800007f */
[----:B--2---:R-:W-:Y:S05]  /*1bca0*/  @!P0 BRA `(.L_x_5023) ;  /* 0xfffffffc00f08947 */ /* 0x004fea000383ffff */
[----:B------:R-:W-:Y:S05]  /*1bcb0*/  BRA `(.L_x_5212) ;  /* 0xffffff8800107947 */ /* 0x000fea000383ffff */
.L_x_5028:
[----:B-1----:R1:W2:Y:S02]  /*1bcc0*/  SYNCS.PHASECHK.TRANS64.TRYWAIT P0, [R4+URZ+0x228c0], R9 ;  /* 0x0228c009040075a7 */ /* 0x0022a4000800017f */
[----:B--2---:R-:W-:Y:S05]  /*1bcd0*/  @!P0 NANOSLEEP.SYNCS 0x989680 ;  /* 0x009896800000895d */ /* 0x004fea0003900000 */
[----:B------:R-:W2:Y:S02]  /*1bce0*/  @!P0 SYNCS.PHASECHK.TRANS64 P0, [R4+URZ+0x228c0], R9 ;  /* 0x0228c009040085a7 */ /* 0x000ea4000800007f */
[----:B--2---:R-:W-:Y:S05]  /*1bcf0*/  @!P0 BRA `(.L_x_5028) ;  /* 0xfffffffc00f08947 */ /* 0x004fea000383ffff */
[----:B------:R-:W-:Y:S05]  /*1bd00*/  BRA `(.L_x_5213) ;  /* 0xffffff8800947947 */ /* 0x000fea000383ffff */
.L_x_5038:
[----:B0-----:R0:W2:Y:S02]  /*1bd10*/  SYNCS.PHASECHK.TRANS64.TRYWAIT P1, [R5+URZ+0x228a0], R6 ;  /* 0x0228a006050075a7 */ /* 0x0010a4000802017f */
[----:B--2---:R-:W-:Y:S05]  /*1bd20*/  @!P1 NANOSLEEP.SYNCS 0x989680 ;  /* 0x009896800000995d */ /* 0x004fea0003900000 */
[----:B------:R-:W2:Y:S02]  /*1bd30*/  @!P1 SYNCS.PHASECHK.TRANS64 P1, [R5+URZ+0x228a0], R6 ;  /* 0x0228a006050095a7 */ /* 0x000ea4000802007f */
[----:B--2---:R-:W-:Y:S05]  /*1bd40*/  @!P1 BRA `(.L_x_5038) ;  /* 0xfffffffc00f09947 */ /* 0x004fea000383ffff */
[----:B------:R-:W-:Y:S05]  /*1bd50*/  BRA `(.L_x_5214) ;  /* 0xffffff90002c7947 */ /* 0x000fea000383ffff */
.L_x_5043:
[----:B-1----:R1:W2:Y:S02]  /*1bd60*/  SYNCS.PHASECHK.TRANS64.TRYWAIT P1, [R5+URZ+0x228c0], R6 ;  /* 0x0228c006050075a7 */ /* 0x0022a4000802017f */
[----:B--2---:R-:W-:Y:S05]  /*1bd70*/  @!P1 NANOSLEEP.SYNCS 0x989680 ;  /* 0x009896800000995d */ /* 0x004fea0003900000 */
[----:B------:R-:W2:Y:S02]  /*1bd80*/  @!P1 SYNCS.PHASECHK.TRANS64 P1, [R5+URZ+0x228c0], R6 ;  /* 0x0228c006050095a7 */ /* 0x000ea4000802007f */
[----:B--2---:R-:W-:Y:S05]  /*1bd90*/  @!P1 BRA `(.L_x_5043) ;  /* 0xfffffffc00f09947 */ /* 0x004fea000383ffff */
[----:B------:R-:W-:Y:S05]  /*1bda0*/  BRA `(.L_x_5215) ;  /* 0xffffff9000ac7947 */ /* 0x000fea000383ffff */
.L_x_5059:
        /* <DEDUP_REMOVED lines=11> */
.L_x_5217:
[----:B------:R-:W-:Y:S05]  /*1be60*/  BSYNC B0 ;  /* 0x0000000000007941 */ /* 0x000fea0003800000 */
.L_x_5216:
[----:B------:R-:W-:Y:S05]  /*1be70*/  BRA `(.L_x_5218) ;  /* 0xffffff9c00cc7947 */ /* 0x000fea000383ffff */
.L_x_5061:
[----:B------:R-:W-:Y:S01]  /*1be80*/  BSSY B0, `(.L_x_5219) ;  /* 0x0000006000007945 */ /* 0x000fe20003800000 */
[----:B------:R-:W-:-:S07]  /*1be90*/  IMAD.MOV.U32 R15, RZ, RZ, -0x1 ;  /* 0xffffffffff0f7424 */ /* 0x000fce00078e00ff */
[----:B01----:R-:W-:Y:S05]  /*1bea0*/  WARPSYNC.COLLECTIVE R15, `(.L_x_5220) ;  /* 0x000000000f0c7348 */ /* 0x003fea0003c00000 */
[----:B------:R-:W-:Y:S02]  /*1beb0*/  ELECT P6, UR62, PT ;  /* 0x00000000003e782f */ /* 0x000fe400038c0000 */
[----:B------:R-:W-:Y:S01]  /*1bec0*/  MOV R14, UR62 ;  /* 0x0000003e000e7c02 */ /* 0x000fe20008000f00 */
[----:B01----:R-:W-:Y:S10]  /*1bed0*/  ENDCOLLECTIVE ;  /* 0x000000000000791b */ /* 0x003ff40003800000 */
.L_x_5220:
[----:B------:R-:W-:Y:S05]  /*1bee0*/  BSYNC B0 ;  /* 0x0000000000007941 */ /* 0x000fea0003800000 */
.L_x_5219:
[----:B------:R-:W-:Y:S05]  /*1bef0*/  BRA `(.L_x_5221) ;  /* 0xffffff9c00dc7947 */ /* 0x000fea000383ffff */
.L_x_5063:
[----:B0-----:R0:W2:Y:S02]  /*1bf00*/  SYNCS.PHASECHK.TRANS64.TRYWAIT P0, [R0+URZ+0x22840], R2 ;  /* 0x02284002000075a7 */ /* 0x0010a4000800017f */
[----:B--2---:R-:W-:Y:S05]  /*1bf10*/  @!P0 NANOSLEEP.SYNCS 0x989680 ;  /* 0x009896800000895d */ /* 0x004fea0003900000 */
[----:B------:R-:W2:Y:S02]  /*1bf20*/  @!P0 SYNCS.PHASECHK.TRANS64 P0, [R0+URZ+0x22840], R2 ;  /* 0x02284002000085a7 */ /* 0x000ea4000800007f */
[----:B--2---:R-:W-:Y:S05]  /*1bf30*/  @!P0 BRA `(.L_x_5063) ;  /* 0xfffffffc00f08947 */ /* 0x004fea000383ffff */
[----:B------:R-:W-:Y:S05]  /*1bf40*/  BRA `(.L_x_5222) ;  /* 0xffffffa000487947 */ /* 0x000fea000383ffff */
.L_x_5067:
[----:B------:R-:W2:Y:S01]  /*1bf50*/  LDL.LU R11, [R1+0x3c] ;  /* 0x00003c00010b7983 */ /* 0x000ea20000300800 */
[----:B------:R-:W-:Y:S02]  /*1bf60*/  IMAD.MOV.U32 R13, RZ, RZ, R0 ;  /* 0x000000ffff0d7224 */ /* 0x000fe400078e0000 */
[----:B------:R-:W-:Y:S02]  /*1bf70*/  IMAD.MOV.U32 R12, RZ, RZ, RZ ;  /* 0x000000ffff0c7224 */ /* 0x000fe400078e00ff */
[----:B------:R-:W-:Y:S02]  /*1bf80*/  IMAD.MOV.U32 R15, RZ, RZ, -0x1 ;  /* 0xffffffffff0f7424 */ /* 0x000fe400078e00ff */
[----:B------:R-:W-:Y:S02]  /*1bf90*/  IMAD R17, R17, 0x80, R8 ;  /* 0x0000008011117824 */ /* 0x000fe400078e0208 */
[----:B--2---:R-:W-:Y:S02]  /*1bfa0*/  IMAD R2, R11, R7, RZ ;  /* 0x000000070b027224 */ /* 0x004fe400078e02ff */
[----:B------:R-:W-:-:S03]  /*1bfb0*/  IMAD.MOV.U32 R11, RZ, RZ, 0x181f ;  /* 0x0000181fff0b7424 */ /* 0x000fc600078e00ff */
[----:B------:R-:W-:-:S13]  /*1bfc0*/  ISETP.GE.AND P1, PT, R17, R2, PT ;  /* 0x000000021100720c */ /* 0x000fda0003f26270 */
[----:B-----5:R-:W-:Y:S05]  /*1bfd0*/  WARPSYNC.COLLECTIVE R15, `(.L_x_5223) ;  /* 0x000000000f087348 */ /* 0x020fea0003c00000 */
[----:B------:R0:W1:Y:S02]  /*1bfe0*/  SHFL.IDX P6, R14, R13, R12, R11 ;  /* 0x0000000c0d0e7389 */ /* 0x00006400000c000b */
[----:B01---5:R-:W-:Y:S01]  /*1bff0*/  ENDCOLLECTIVE ;  /* 0x000000000000791b */ /* 0x023fe20003800000 */
.L_x_5223:
[----:B------:R-:W-:Y:S02]  /*1c000*/  IMAD.MOV.U32 R13, RZ, RZ, R3 ;  /* 0x000000ffff0d7224 */ /* 0x000fe400078e0003 */
[----:B------:R-:W-:-:S07]  /*1c010*/  IMAD.MOV.U32 R4, RZ, RZ, R14 ;  /* 0x000000ffff047224 */ /* 0x000fce00078e000e */
[----:B------:R-:W-:Y:S05]  /*1c020*/  WARPSYNC.COLLECTIVE R15, `(.L_x_5224) ;  /* 0x000000000f087348 */ /* 0x000fea0003c00000 */
[----:B------:R0:W1:Y:S02]  /*1c030*/  SHFL.IDX P6, R14, R13, R12, R11 ;  /* 0x0000000c0d0e7389 */ /* 0x00006400000c000b */
[----:B01----:R-:W-:Y:S01]  /*1c040*/  ENDCOLLECTIVE ;  /* 0x000000000000791b */ /* 0x003fe20003800000 */
.L_x_5224:
[----:B------:R-:W-:Y:S02]  /*1c050*/  IMAD.MOV.U32 R13, RZ, RZ, R0 ;  /* 0x000000ffff0d7224 */ /* 0x000fe400078e0000 */
[----:B------:R-:W-:Y:S02]  /*1c060*/  IMAD.MOV.U32 R12, RZ, RZ, 0x1 ;  /* 0x00000001ff0c7424 */ /* 0x000fe400078e00ff */
[----:B------:R-:W-:-:S07]  /*1c070*/  IMAD.MOV.U32 R5, RZ, RZ, R14 ;  /* 0x000000ffff057224 */ /* 0x000fce00078e000e */
[----:B------:R-:W-:Y:S05]  /*1c080*/  WARPSYNC.COLLECTIVE R15, `(.L_x_5225) ;  /* 0x000000000f087348 */ /* 0x000fea0003c00000 */
[----:B------:R0:W1:Y:S02]  /*1c090*/  SHFL.IDX P6, R14, R13, R12, R11 ;  /* 0x0000000c0d0e7389 */ /* 0x00006400000c000b */
[----:B01----:R-:W-:Y:S01]  /*1c0a0*/  ENDCOLLECTIVE ;  /* 0x000000000000791b */ /* 0x003fe20003800000 */
.L_x_5225:
        /* <DEDUP_REMOVED lines=10> */
.L_x_5226:
        /* <DEDUP_REMOVED lines=8> */
[----:B------:R-:W-:-:S12]  /*1c1d0*/  IMAD.MOV.U32 R4, RZ, RZ, R14 ;  /* 0x000000ffff047224 */ /* 0x000fd800078e000e */
[----:B------:R-:W-:Y:S05]  /*1c1e0*/  WARPSYNC.COLLECTIVE R15, `(.L_x_5227) ;  /* 0x000000000f087348 */ /* 0x000fea0003c00000 */
[----:B------:R0:W1:Y:S02]  /*1c1f0*/  SHFL.IDX P6, R14, R13, R12, R11 ;  /* 0x0000000c0d0e7389 */ /* 0x00006400000c000b */
[----:B01----:R-:W-:Y:S01]  /*1c200*/  ENDCOLLECTIVE ;  /* 0x000000000000791b */ /* 0x003fe20003800000 */
.L_x_5227:
[----:B------:R-:W-:-:S05]  /*1c210*/  @!P1 LEA R5, P2, R10, R4, 0x1 ;  /* 0x000000040a059211 */ /* 0x000fca00078408ff */
[----:B------:R-:W-:Y:S02]  /*1c220*/  @!P1 IMAD.X R4, RZ, RZ, R6, P2 ;  /* 0x000000ffff049224 */ /* 0x000fe400010e0606 */
[----:B------:R-:W-:-:S03]  /*1c230*/  IMAD.MOV.U32 R13, RZ, RZ, R3 ;  /* 0x000000ffff0d7224 */ /* 0x000fc600078e0003 */
[----:B------:R-:W-:-:S04]  /*1c240*/  @!P1 LOP3.LUT R5, R5, R4, RZ, 0x3c, !PT ;  /* 0x0000000405059212 */ /* 0x000fc800078e3cff */
[----:B------:R-:W-:Y:S01]  /*1c250*/  @!P1 LOP3.LUT R4, R5, R4, RZ, 0x3c, !PT ;  /* 0x0000000405049212 */ /* 0x000fe200078e3cff */
[----:B------:R-:W-:-:S07]  /*1c260*/  IMAD.MOV.U32 R6, RZ, RZ, R14 ;  /* 0x000000ffff067224 */ /* 0x000fce00078e000e */
[----:B------:R-:W-:Y:S05]  /*1c270*/  WARPSYNC.COLLECTIVE R15, `(.L_x_5228) ;  /* 0x000000000f087348 */ /* 0x000fea0003c00000 */
[----:B------:R0:W1:Y:S02]  /*1c280*/  SHFL.IDX P6, R14, R13, R12, R11 ;  /* 0x0000000c0d0e7389 */ /* 0x00006400000c000b */
[----:B01----:R-:W-:Y:S01]  /*1c290*/  ENDCOLLECTIVE ;  /* 0x000000000000791b */ /* 0x003fe20003800000 */
.L_x_5228:
        /* <DEDUP_REMOVED lines=8> */
[----:B------:R-:W-:Y:S01]  /*1c320*/  ISETP.GE.AND P1, PT, R4, R2, PT ;  /* 0x000000020400720c */ /* 0x000fe20003f26270 */
[----:B------:R-:W-:-:S12]  /*1c330*/  IMAD.MOV.U32 R4, RZ, RZ, R14 ;  /* 0x000000ffff047224 */ /* 0x000fd800078e000e */
[----:B------:R-:W-:Y:S05]  /*1c340*/  WARPSYNC.COLLECTIVE R15, `(.L_x_5229) ;  /* 0x000000000f087348 */ /* 0x000fea0003c00000 */
[----:B------:R0:W1:Y:S02]  /*1c350*/  SHFL.IDX P6, R14, R13, R12, R11 ;  /* 0x0000000c0d0e7389 */ /* 0x00006400000c000b */
[----:B01----:R-:W-:Y:S01]  /*1c360*/  ENDCOLLECTIVE ;  /* 0x000000000000791b */ /* 0x003fe20003800000 */
.L_x_5229:
[----:B------:R-:W-:Y:S01]  /*1c370*/  @!P1 LEA R5, P2, R10, R4, 0x1 ;  /* 0x000000040a059211 */ /* 0x000fe200078408ff */
[----:B------:R-:W-:-:S04]  /*1c380*/  IMAD.MOV.U32 R13, RZ, RZ, R3 ;  /* 0x000000ffff0d7224 */ /* 0x000fc800078e0003 */
[----:B------:R-:W-:-:S05]  /*1c390*/  @!P1 IMAD.X R4, RZ, RZ, R6, P2 ;  /* 0x000000ffff049224 */ /* 0x000fca00010e0606 */
[----:B------:R-:W-:Y:S01]  /*1c3a0*/  @!P1 LOP3.LUT R5, R5, R4, RZ, 0x3c, !PT ;  /* 0x0000000405059212 */ /* 0x000fe200078e3cff */
[----:B------:R-:W-:-:S03]  /*1c3b0*/  IMAD.MOV.U32 R6, RZ, RZ, R14 ;  /* 0x000000ffff067224 */ /* 0x000fc600078e000e */
[----:B------:R-:W-:-:S07]  /*1c3c0*/  @!P1 LOP3.LUT R4, R5, R4, RZ, 0x3c, !PT ;  /* 0x0000000405049212 */ /* 0x000fce00078e3cff */
[----:B------:R-:W-:Y:S05]  /*1c3d0*/  WARPSYNC.COLLECTIVE R15, `(.L_x_5230) ;  /* 0x000000000f087348 */ /* 0x000fea0003c00000 */
[----:B------:R0:W1:Y:S02]  /*1c3e0*/  SHFL.IDX P6, R14, R13, R12, R11 ;  /* 0x0000000c0d0e7389 */ /* 0x00006400000c000b */
[----:B01----:R-:W-:Y:S01]  /*1c3f0*/  ENDCOLLECTIVE ;  /* 0x000000000000791b */ /* 0x003fe20003800000 */
.L_x_5230:
        /* <DEDUP_REMOVED lines=13> */
.L_x_5231:
        /* <DEDUP_REMOVED lines=9> */
.L_x_5232:
        /* <DEDUP_REMOVED lines=13> */
.L_x_5233:
        /* <DEDUP_REMOVED lines=9> */
.L_x_5234:
        /* <DEDUP_REMOVED lines=13> */
.L_x_5235:
        /* <DEDUP_REMOVED lines=9> */
.L_x_5236:
[----:B------:R-:W-:-:S05]  /*1c820*/  @!P1 LOP3.LUT R5, R5, R4, RZ, 0x3c, !PT ;  /* 0x0000000405059212 */ /* 0x000fca00078e3cff */
[----:B------:R-:W-:Y:S01]  /*1c830*/  @!PT LDS RZ, [RZ] ;  /* 0x00000000fffff984 */ /* 0x000fe20000000800 */
[----:B------:R-:W-:Y:S01]  /*1c840*/  @!PT LDS RZ, [RZ] ;  /* 0x00000000fffff984 */ /* 0x000fe20000000800 */
[----:B------:R-:W-:Y:S01]  /*1c850*/  @!PT LDS RZ, [RZ] ;  /* 0x00000000fffff984 */ /* 0x000fe20000000800 */
[----:B------:R0:W-:Y:S01]  /*1c860*/  @!P1 LDGSTS.E.BYPASS.LTC128B.128 [R9+0x1ac00], desc[UR40][R4.64], !P0 ;  /* 0x1ac0000004099fae */ /* 0x0001e2000c101d68 */
[----:B------:R-:W-:Y:S02]  /*1c870*/  IMAD.MOV.U32 R13, RZ, RZ, R0 ;  /* 0x000000ffff0d7224 */ /* 0x000fe400078e0000 */
[----:B------:R-:W-:Y:S02]  /*1c880*/  IMAD.MOV.U32 R12, RZ, RZ, 0x7 ;  /* 0x00000007ff0c7424 */ /* 0x000fe400078e00ff */
[----:B0-----:R-:W-:Y:S02]  /*1c890*/  VIADD R5, R17, 0x60 ;  /* 0x0000006011057836 */ /* 0x001fe40000000000 */
[----:B------:R-:W-:-:S03]  /*1c8a0*/  IMAD.MOV.U32 R4, RZ, RZ, R14 ;  /* 0x000000ffff047224 */ /* 0x000fc600078e000e */
[----:B------:R-:W-:-:S13]  /*1c8b0*/  ISETP.GE.AND P1, PT, R5, R2, PT ;  /* 0x000000020500720c */ /* 0x000fda0003f26270 */
[----:B------:R-:W-:Y:S05]  /*1c8c0*/  WARPSYNC.COLLECTIVE R15, `(.L_x_5237) ;  /* 0x000000000f087348 */ /* 0x000fea0003c00000 */
[----:B------:R0:W1:Y:S02]  /*1c8d0*/  SHFL.IDX P6, R14, R13, R12, R11 ;  /* 0x0000000c0d0e7389 */ /* 0x00006400000c000b */
[----:B01----:R-:W-:Y:S01]  /*1c8e0*/  ENDCOLLECTIVE ;  /* 0x000000000000791b */ /* 0x003fe20003800000 */
.L_x_5237:
        /* <DEDUP_REMOVED lines=9> */
.L_x_5238:
[----:B------:R-:W-:-:S05]  /*1c980*/  @!P1 LOP3.LUT R5, R5, R4, RZ, 0x3c, !PT ;  /* 0x0000000405059212 */ /* 0x000fca00078e3cff */
[----:B------:R-:W-:Y:S01]  /*1c990*/  @!PT LDS RZ, [RZ] ;  /* 0x00000000fffff984 */ /* 0x000fe20000000800 */
[----:B------:R-:W-:Y:S01]  /*1c9a0*/  @!PT LDS RZ, [RZ] ;  /* 0x00000000fffff984 */ /* 0x000fe20000000800 */
[----:B------:R-:W-:Y:S01]  /*1c9b0*/  @!PT LDS RZ, [RZ] ;  /* 0x00000000fffff984 */ /* 0x000fe20000000800 */
[----:B------:R1:W-:Y:S01]  /*1c9c0*/  @!P1 LDGSTS.E.BYPASS.LTC128B.128 [R9+0x1b400], desc[UR40][R4.64], !P0 ;  /* 0x1b40000004099fae */ /* 0x0003e2000c101d68 */
[----:B------:R-:W-:Y:S01]  /*1c9d0*/  IMAD.MOV.U32 R3, RZ, RZ, R14 ;  /* 0x000000ffff037224 */ /* 0x000fe200078e000e */
[----:B------:R-:W-:Y:S06]  /*1c9e0*/  BRA `(.L_x_5239) ;  /* 0xffffffa000f87947 */ /* 0x000fec000383ffff */
.L_x_5070:
[----:B--2---:R-:W2:Y:S02]  /*1c9f0*/  LDL R2, [R1+0x8] ;  /* 0x0000080001027983 */ /* 0x004ea40000100800 */
[----:B--2---:R2:W3:Y:S02]  /*1ca00*/  SYNCS.PHASECHK.TRANS64.TRYWAIT P0, [R2+URZ+0x22820], R0 ;  /* 0x02282000020075a7 */ /* 0x0044e4000800017f */
[----:B---3--:R-:W-:Y:S05]  /*1ca10*/  @!P0 NANOSLEEP.SYNCS 0x989680 ;  /* 0x009896800000895d */ /* 0x008fea0003900000 */
[----:B------:R-:W3:Y:S02]  /*1ca20*/  @!P0 SYNCS.PHASECHK.TRANS64 P0, [R2+URZ+0x22820], R0 ;  /* 0x02282000020085a7 */ /* 0x000ee4000800007f */
[----:B---3--:R-:W-:Y:S05]  /*1ca30*/  @!P0 BRA `(.L_x_5070) ;  /* 0xfffffffc00ec8947 */ /* 0x008fea000383ffff */
[----:B------:R-:W-:Y:S05]  /*1ca40*/  BRA `(.L_x_5240) ;  /* 0xffffffa400587947 */ /* 0x000fea000383ffff */
.L_x_5074:
[----:B0-----:R0:W1:Y:S02]  /*1ca50*/  SYNCS.PHASECHK.TRANS64.TRYWAIT P0, [R2+URZ+0x22860], R0 ;  /* 0x02286000020075a7 */ /* 0x001064000800017f */
[----:B-1----:R-:W-:Y:S05]  /*1ca60*/  @!P0 NANOSLEEP.SYNCS 0x989680 ;  /* 0x009896800000895d */ /* 0x002fea0003900000 */
[----:B------:R-:W1:Y:S02]  /*1ca70*/  @!P0 SYNCS.PHASECHK.TRANS64 P0, [R2+URZ+0x22860], R0 ;  /* 0x02286000020085a7 */ /* 0x000e64000800007f */
[----:B-1----:R-:W-:Y:S05]  /*1ca80*/  @!P0 BRA `(.L_x_5074) ;  /* 0xfffffffc00f08947 */ /* 0x002fea000383ffff */
[----:B------:R-:W-:Y:S05]  /*1ca90*/  BRA `(.L_x_5241) ;  /* 0xffffffa400847947 */ /* 0x000fea000383ffff */
.L_x_5089:
[----:B-1----:R1:W2:Y:S02]  /*1caa0*/  SYNCS.PHASECHK.TRANS64.TRYWAIT P0, [R2+URZ+0x22840], R6 ;  /* 0x02284006020075a7 */ /* 0x0022a4000800017f */
[----:B--2---:R-:W-:Y:S05]  /*1cab0*/  @!P0 NANOSLEEP.SYNCS 0x989680 ;  /* 0x009896800000895d */ /* 0x004fea0003900000 */
[----:B------:R-:W2:Y:S02]  /*1cac0*/  @!P0 SYNCS.PHASECHK.TRANS64 P0, [R2+URZ+0x22840], R6 ;  /* 0x02284006020085a7 */ /* 0x000ea4000800007f */
[----:B--2---:R-:W-:Y:S05]  /*1cad0*/  @!P0 BRA `(.L_x_5089) ;  /* 0xfffffffc00f08947 */ /* 0x004fea000383ffff */
[----:B------:R-:W-:Y:S05]  /*1cae0*/  BRA `(.L_x_5242) ;  /* 0xffffffac00ac7947 */ /* 0x000fea000383ffff */
.L_x_5094:
[----:B0-----:R0:W2:Y:S02]  /*1caf0*/  SYNCS.PHASECHK.TRANS64.TRYWAIT P0, [R2+URZ+0x22860], R6 ;  /* 0x02286006020075a7 */ /* 0x0010a4000800017f */
[----:B--2---:R-:W-:Y:S05]  /*1cb00*/  @!P0 NANOSLEEP.SYNCS 0x989680 ;  /* 0x009896800000895d */ /* 0x004fea0003900000 */
[----:B------:R-:W2:Y:S02]  /*1cb10*/  @!P0 SYNCS.PHASECHK.TRANS64 P0, [R2+URZ+0x22860], R6 ;  /* 0x02286006020085a7 */ /* 0x000ea4000800007f */
[----:B--2---:R-:W-:Y:S05]  /*1cb20*/  @!P0 BRA `(.L_x_5094) ;  /* 0xfffffffc00f08947 */ /* 0x004fea000383ffff */
[----:B------:R-:W-:Y:S05]  /*1cb30*/  BRA `(.L_x_5243) ;  /* 0xffffffb000347947 */ /* 0x000fea000383ffff */
.L_x_5105:
[----:B0-----:R0:W1:Y:S02]  /*1cb40*/  SYNCS.PHASECHK.TRANS64.TRYWAIT P0, [R3+URZ+0x22840], R2 ;  /* 0x02284002030075a7 */ /* 0x001064000800017f */
[----:B-1----:R-:W-:Y:S05]  /*1cb50*/  @!P0 NANOSLEEP.SYNCS 0x989680 ;  /* 0x009896800000895d */ /* 0x002fea0003900000 */
[----:B------:R-:W1:Y:S02]  /*1cb60*/  @!P0 SYNCS.PHASECHK.TRANS64 P0, [R3+URZ+0x22840], R2 ;  /* 0x02284002030085a7 */ /* 0x000e64000800007f */
[----:B-1----:R-:W-:Y:S05]  /*1cb70*/  @!P0 BRA `(.L_x_5105) ;  /* 0xfffffffc00f08947 */ /* 0x002fea000383ffff */
[----:B------:R-:W-:Y:S05]  /*1cb80*/  BRA `(.L_x_5244) ;  /* 0xffffffb8003c7947 */ /* 0x000fea000383ffff */
.L_x_5110:
[----:B-1----:R1:W2:Y:S02]  /*1cb90*/  SYNCS.PHASECHK.TRANS64.TRYWAIT P0, [R3+URZ+0x22860], R2 ;  /* 0x02286002030075a7 */ /* 0x0022a4000800017f */
[----:B--2---:R-:W-:Y:S05]  /*1cba0*/  @!P0 NANOSLEEP.SYNCS 0x989680 ;  /* 0x009896800000895d */ /* 0x004fea0003900000 */
[----:B------:R-:W2:Y:S02]  /*1cbb0*/  @!P0 SYNCS.PHASECHK.TRANS64 P0, [R3+URZ+0x22860], R2 ;  /* 0x02286002030085a7 */ /* 0x000ea4000800007f */
[----:B--2---:R-:W-:Y:S05]  /*1cbc0*/  @!P0 BRA `(.L_x_5110) ;  /* 0xfffffffc00f08947 */ /* 0x004fea000383ffff */
[----:B------:R-:W-:Y:S05]  /*1cbd0*/  BRA `(.L_x_5245) ;  /* 0xffffffb800c07947 */ /* 0x000fea000383ffff */
.L_x_5121:
[----:B0-----:R0:W1:Y:S02]  /*1cbe0*/  SYNCS.PHASECHK.TRANS64.TRYWAIT P0, [R3+URZ+0x22840], R2 ;  /* 0x02284002030075a7 */ /* 0x001064000800017f */
[----:B-1----:R-:W-:Y:S05]  /*1cbf0*/  @!P0 NANOSLEEP.SYNCS 0x989680 ;  /* 0x009896800000895d */ /* 0x002fea0003900000 */
[----:B------:R-:W1:Y:S02]  /*1cc00*/  @!P0 SYNCS.PHASECHK.TRANS64 P0, [R3+URZ+0x22840], R2 ;  /* 0x02284002030085a7 */ /* 0x000e64000800007f */
[----:B-1----:R-:W-:Y:S05]  /*1cc10*/  @!P0 BRA `(.L_x_5121) ;  /* 0xfffffffc00f08947 */ /* 0x002fea000383ffff */
[----:B------:R-:W-:Y:S05]  /*1cc20*/  BRA `(.L_x_5246) ;  /* 0xffffffc000ac7947 */ /* 0x000fea000383ffff */
.L_x_5126:
[----:B-1----:R1:W2:Y:S02]  /*1cc30*/  SYNCS.PHASECHK.TRANS64.TRYWAIT P0, [R3+URZ+0x22860], R2 ;  /* 0x02286002030075a7 */ /* 0x0022a4000800017f */
[----:B--2---:R-:W-:Y:S05]  /*1cc40*/  @!P0 NANOSLEEP.SYNCS 0x989680 ;  /* 0x009896800000895d */ /* 0x004fea0003900000 */
[----:B------:R-:W2:Y:S02]  /*1cc50*/  @!P0 SYNCS.PHASECHK.TRANS64 P0, [R3+URZ+0x22860], R2 ;  /* 0x02286002030085a7 */ /* 0x000ea4000800007f */
[----:B--2---:R-:W-:Y:S05]  /*1cc60*/  @!P0 BRA `(.L_x_5126) ;  /* 0xfffffffc00f08947 */ /* 0x004fea000383ffff */
[----:B------:R-:W-:Y:S05]  /*1cc70*/  BRA `(.L_x_5247) ;  /* 0xffffffc400347947 */ /* 0x000fea000383ffff */
.L_x_5138:
[----:B------:R-:W-:Y:S01]  /*1cc80*/  BSSY B0, `(.L_x_5248) ;  /* 0x0000008000007945 */ /* 0x000fe20003800000 */
[----:B------:R-:W-:Y:S02]  /*1cc90*/  IMAD.MOV.U32 R13, RZ, RZ, R16 ;  /* 0x000000ffff0d7224 */ /* 0x000fe400078e0010 */
[----:B------:R-:W-:Y:S02]  /*1cca0*/  IMAD.MOV.U32 R12, RZ, RZ, RZ ;  /* 0x000000ffff0c7224 */ /* 0x000fe400078e00ff */
[----:B-1----:R-:W-:Y:S02]  /*1ccb0*/  IMAD.MOV.U32 R11, RZ, RZ, 0x1f ;  /* 0x0000001fff0b7424 */ /* 0x002fe400078e00ff */
[----:B------:R-:W-:-:S07]  /*1ccc0*/  IMAD.MOV.U32 R15, RZ, RZ, -0x1 ;  /* 0xffffffffff0f7424 */ /* 0x000fce00078e00ff */
[----:B0----5:R-:W-:Y:S05]  /*1ccd0*/  WARPSYNC.COLLECTIVE R15, `(.L_x_5249) ;  /* 0x000000000f087348 */ /* 0x021fea0003c00000 */
[----:B0-----:R0:W1:Y:S02]  /*1cce0*/  SHFL.IDX P6, R14, R13, R12, R11 ;  /* 0x0000000c0d0e7389 */ /* 0x00106400000c000b */
[----:B01---5:R-:W-:Y:S01]  /*1ccf0*/  ENDCOLLECTIVE ;  /* 0x000000000000791b */ /* 0x023fe20003800000 */
.L_x_5249:
[----:B------:R-:W-:Y:S05]  /*1cd00*/  BSYNC B0 ;  /* 0x0000000000007941 */ /* 0x000fea0003800000 */
.L_x_5248:
        /* <DEDUP_REMOVED lines=9> */
.L_x_5250:
        /* <DEDUP_REMOVED lines=18> */
.L_x_5251:
[----:B------:R-:W-:Y:S01]  /*1cec0*/  IMAD.MOV.U32 R12, RZ, RZ, 0x2 ;  /* 0x00000002ff0c7424 */ /* 0x000fe200078e00ff */
[----:B------:R-:W-:-:S05]  /*1ced0*/  SEL R7, R14, RZ, P1 ;  /* 0x000000ff0e077207 */ /* 0x000fca0000800000 */
[----:B------:R-:W-:-:S04]  /*1cee0*/  IMAD.IADD R3, R2, 0x1, R7 ;  /* 0x0000000102037824 */ /* 0x000fc800078e0207 */
[----:B------:R-:W-:-:S07]  /*1cef0*/  IMAD.MOV.U32 R13, RZ, RZ, R3 ;  /* 0x000000ffff0d7224 */ /* 0x000fce00078e0003 */
[----:B------:R-:W-:Y:S05]  /*1cf00*/  WARPSYNC.COLLECTIVE R15, `(.L_x_5252) ;  /* 0x000000000f087348 */ /* 0x000fea0003c00000 */
[----:B------:R0:W1:Y:S02]  /*1cf10*/  SHFL.UP P6, R14, R13, R12, R11 ;  /* 0x0400000c0d0e7389 */ /* 0x00006400000c000b */
[----:B01----:R-:W-:Y:S01]  /*1cf20*/  ENDCOLLECTIVE ;  /* 0x000000000000791b */ /* 0x003fe20003800000 */
.L_x_5252:
        /* <DEDUP_REMOVED lines=8> */
.L_x_5253:
        /* <DEDUP_REMOVED lines=8> */
.L_x_5254:
        /* <DEDUP_REMOVED lines=8> */
.L_x_5255:
        /* <DEDUP_REMOVED lines=9> */
.L_x_5256:
[----:B------:R-:W-:Y:S01]  /*1d140*/  IMAD.MOV.U32 R16, RZ, RZ, R14 ;  /* 0x000000ffff107224 */ /* 0x000fe200078e000e */
[----:B------:R-:W-:Y:S06]  /*1d150*/  BRA `(.L_x_5257) ;  /* 0xffffffc800907947 */ /* 0x000fec000383ffff */
.L_x_5143:
        /* <DEDUP_REMOVED lines=8> */
.L_x_5259:
[----:B------:R-:W-:Y:S05]  /*1d1e0*/  BSYNC B0 ;  /* 0x0000000000007941 */ /* 0x000fea0003800000 */
.L_x_5258:
        /* <DEDUP_REMOVED lines=9> */
.L_x_5260:
[----:B------:R-:W-:Y:S01]  /*1d280*/  IMAD.MOV.U32 R12, RZ, RZ, 0x4 ;  /* 0x00000004ff0c7424 */ /* 0x000fe200078e00ff */
[----:B------:R-:W-:-:S05]  /*1d290*/  SEL R14, R14, RZ, P2 ;  /* 0x000000ff0e0e7207 */ /* 0x000fca0001000000 */
[----:B------:R-:W-:-:S04]  /*1d2a0*/  IMAD.IADD R3, R3, 0x1, R14 ;  /* 0x0000000103037824 */ /* 0x000fc800078e020e */
[----:B------:R-:W-:-:S07]  /*1d2b0*/  IMAD.MOV.U32 R13, RZ, RZ, R3 ;  /* 0x000000ffff0d7224 */ /* 0x000fce00078e0003 */
[----:B------:R-:W-:Y:S05]  /*1d2c0*/  WARPSYNC.COLLECTIVE R15, `(.L_x_5261) ;  /* 0x000000000f087348 */ /* 0x000fea0003c00000 */
[----:B------:R0:W1:Y:S02]  /*1d2d0*/  SHFL.UP P6, R14, R13, R12, R11 ;  /* 0x0400000c0d0e7389 */ /* 0x00006400000c000b */
[----:B01----:R-:W-:Y:S01]  /*1d2e0*/  ENDCOLLECTIVE ;  /* 0x000000000000791b */ /* 0x003fe20003800000 */
.L_x_5261:
[----:B------:R-:W-:Y:S01]  /*1d2f0*/  IMAD.MOV.U32 R12, RZ, RZ, 0x8 ;  /* 0x00000008ff0c7424 */ /* 0x000fe200078e00ff */
[----:B------:R-:W-:-:S05]  /*1d300*/  SEL R14, R14, RZ, P3 ;  /* 0x000000ff0e0e7207 */ /* 0x000fca0001800000 */
[----:B------:R-:W-:-:S04]  /*1d310*/  IMAD.IADD R3, R3, 0x1, R14 ;  /* 0x0000000103037824 */ /* 0x000fc800078e020e */
[----:B------:R-:W-:-:S07]  /*1d320*/  IMAD.MOV.U32 R13, RZ, RZ, R3 ;  /* 0x000000ffff0d7224 */ /* 0x000fce00078e0003 */
[----:B------:R-:W-:Y:S05]  /*1d330*/  WARPSYNC.COLLECTIVE R15, `(.L_x_5262) ;  /* 0x000000000f087348 */ /* 0x000fea0003c00000 */
[----:B------:R0:W1:Y:S02]  /*1d340*/  SHFL.UP P6, R14, R13, R12, R11 ;  /* 0x0400000c0d0e7389 */ /* 0x00006400000c000b */
[----:B01----:R-:W-:Y:S01]  /*1d350*/  ENDCOLLECTIVE ;  /* 0x000000000000791b */ /* 0x003fe20003800000 */
.L_x_5262:
[----:B------:R-:W-:Y:S01]  /*1d360*/  IMAD.MOV.U32 R12, RZ, RZ, 0x10 ;  /* 0x00000010ff0c7424 */ /* 0x000fe200078e00ff */
[----:B------:R-:W-:-:S05]  /*1d370*/  SEL R14, R14, RZ, P4 ;  /* 0x000000ff0e0e7207 */ /* 0x000fca0002000000 */
[----:B------:R-:W-:-:S04]  /*1d380*/  IMAD.IADD R3, R3, 0x1, R14 ;  /* 0x0000000103037824 */ /* 0x000fc800078e020e */
[----:B------:R-:W-:-:S07]  /*1d390*/  IMAD.MOV.U32 R13, RZ, RZ, R3 ;  /* 0x000000ffff0d7224 */ /* 0x000fce00078e0003 */
[----:B------:R-:W-:Y:S05]  /*1d3a0*/  WARPSYNC.COLLECTIVE R15, `(.L_x_5263) ;  /* 0x000000000f087348 */ /* 0x000fea0003c00000 */
[----:B------:R0:W1:Y:S02]  /*1d3b0*/  SHFL.UP P6, R14, R13, R12, R11 ;  /* 0x0400000c0d0e7389 */ /* 0x00006400000c000b */
[----:B01----:R-:W-:Y:S01]  /*1d3c0*/  ENDCOLLECTIVE ;  /* 0x000000000000791b */ /* 0x003fe20003800000 */
.L_x_5263:
        /* <DEDUP_REMOVED lines=8> */
.L_x_5264:
[----:B------:R-:W-:Y:S01]  /*1d450*/  IMAD.MOV.U32 R16, RZ, RZ, R14 ;  /* 0x000000ffff107224 */ /* 0x000fe200078e000e */
[----:B------:R-:W-:Y:S06]  /*1d460*/  BRA `(.L_x_5265) ;  /* 0xffffffc800687947 */ /* 0x000fec000383ffff */
.L_x_5145:
[----:B------:R-:W-:Y:S01]  /*1d470*/  BSSY B0, `(.L_x_5266) ;  /* 0x0000006000007945 */ /* 0x000fe20003800000 */
[----:B------:R-:W-:Y:S01]  /*1d480*/  PLOP3.LUT P6, PT, P6, PT, PT, 0x8, 0x0 ;  /* 0x000000000000781c */ /* 0x000fe200037ce170 */
[----:B------:R-:W-:-:S12]  /*1d490*/  IMAD.MOV.U32 R15, RZ, RZ, -0x1 ;  /* 0xffffffffff0f7424 */ /* 0x000fd800078e00ff */
[----:B0----5:R-:W-:Y:S05]  /*1d4a0*/  WARPSYNC.COLLECTIVE R15, `(.L_x_5267) ;  /* 0x000000000f087348 */ /* 0x021fea0003c00000 */
[----:B------:R-:W-:Y:S01]  /*1d4b0*/  VOTE.ANY R14, PT, P6 ;  /* 0x00000000000e7806 */ /* 0x000fe200030e0100 */
[----:B0----5:R-:W-:Y:S06]  /*1d4c0*/  ENDCOLLECTIVE ;  /* 0x000000000000791b */ /* 0x021fec0003800000 */
.L_x_5267:
[----:B------:R-:W-:Y:S05]  /*1d4d0*/  BSYNC B0 ;  /* 0x0000000000007941 */ /* 0x000fea0003800000 */
.L_x_5266:
        /* <DEDUP_REMOVED lines=9> */
.L_x_5268:
[----:B------:R-:W-:Y:S01]  /*1d570*/  IMAD.MOV.U32 R17, RZ, RZ, R14 ;  /* 0x000000ffff117224 */ /* 0x000fe200078e000e */
[----:B------:R-:W-:Y:S06]  /*1d580*/  BRA `(.L_x_5269) ;  /* 0xffffffc800587947 */ /* 0x000fec000383ffff */
.L_x_5147:
[----:B------:R-:W-:Y:S01]  /*1d590*/  BSSY B0, `(.L_x_5270) ;  /* 0x0000007000007945 */ /* 0x000fe20003800000 */
[----:B------:R-:W-:Y:S02]  /*1d5a0*/  IMAD.MOV.U32 R13, RZ, RZ, R3 ;  /* 0x000000ffff0d7224 */ /* 0x000fe400078e0003 */
[----:B------:R-:W-:Y:S02]  /*1d5b0*/  IMAD.MOV.U32 R11, RZ, RZ, 0x1f ;  /* 0x0000001fff0b7424 */ /* 0x000fe400078e00ff */
[----:B------:R-:W-:-:S07]  /*1d5c0*/  IMAD.MOV.U32 R15, RZ, RZ, -0x1 ;  /* 0xffffffffff0f7424 */ /* 0x000fce00078e00ff */
[----:B012--5:R-:W-:Y:S05]  /*1d5d0*/  WARPSYNC.COLLECTIVE R15, `(.L_x_5271) ;  /* 0x000000000f087348 */ /* 0x027fea0003c00000 */
[----:B------:R3:W4:Y:S02]  /*1d5e0*/  SHFL.IDX P6, R14, R13, R12, R11 ;  /* 0x0000000c0d0e7389 */ /* 0x00072400000c000b */
[----:B012345:R-:W-:Y:S01]  /*1d5f0*/  ENDCOLLECTIVE ;  /* 0x000000000000791b */ /* 0x03ffe20003800000 */
.L_x_5271:
[----:B------:R-:W-:Y:S05]  /*1d600*/  BSYNC B0 ;  /* 0x0000000000007941 */ /* 0x000fea0003800000 */
.L_x_5270:
[----:B------:R-:W-:Y:S01]  /*1d610*/  IMAD.MOV.U32 R3, RZ, RZ, R14 ;  /* 0x000000ffff037224 */ /* 0x000fe200078e000e */
[----:B------:R-:W-:Y:S06]  /*1d620*/  BRA `(.L_x_5272) ;  /* 0xffffffc8004c7947 */ /* 0x000fec000383ffff */
.L_x_5151:
[----:B0-----:R0:W1:Y:S02]  /*1d630*/  SYNCS.PHASECHK.TRANS64.TRYWAIT P0, [R0+URZ+0x22820], R3 ;  /* 0x02282003000075a7 */ /* 0x001064000800017f */
[----:B-1----:R-:W-:Y:S05]  /*1d640*/  @!P0 NANOSLEEP.SYNCS 0x989680 ;  /* 0x009896800000895d */ /* 0x002fea0003900000 */
[----:B------:R-:W1:Y:S02]  /*1d650*/  @!P0 SYNCS.PHASECHK.TRANS64 P0, [R0+URZ+0x22820], R3 ;  /* 0x02282003000085a7 */ /* 0x000e64000800007f */
[----:B-1----:R-:W-:Y:S05]  /*1d660*/  @!P0 BRA `(.L_x_5151) ;  /* 0xfffffffc00f08947 */ /* 0x002fea000383ffff */
[----:B------:R-:W-:Y:S05]  /*1d670*/  BRA `(.L_x_5273) ;  /* 0xffffffcc00d07947 */ /* 0x000fea000383ffff */
.L_x_5152:
        /* <DEDUP_REMOVED lines=11> */
.L_x_5275:
[----:B------:R-:W-:Y:S05]  /*1d730*/  BSYNC B0 ;  /* 0x0000000000007941 */ /* 0x000fea0003800000 */
.L_x_5274:
[----:B------:R-:W-:Y:S05]  /*1d740*/  BRA `(.L_x_5276) ;  /* 0xffffffcc00b87947 */ /* 0x000fea000383ffff */
.L_x_5153:
[----:B------:R-:W-:Y:S01]  /*1d750*/  BSSY B0, `(.L_x_5277) ;  /* 0x0000006000007945 */ /* 0x000fe20003800000 */
[----:B------:R-:W-:-:S07]  /*1d760*/  IMAD.MOV.U32 R15, RZ, RZ, -0x1 ;  /* 0xffffffffff0f7424 */ /* 0x000fce00078e00ff */
[----:B01---5:R-:W-:Y:S05]  /*1d770*/  WARPSYNC.COLLECTIVE R15, `(.L_x_5278) ;  /* 0x000000000f0c7348 */ /* 0x023fea0003c00000 */
[----:B------:R-:W-:Y:S02]  /*1d780*/  ELECT P6, UR62, PT ;  /* 0x00000000003e782f */ /* 0x000fe400038c0000 */
[----:B------:R-:W-:Y:S01]  /*1d790*/  MOV R14, UR62 ;  /* 0x0000003e000e7c02 */ /* 0x000fe20008000f00 */
[----:B01---5:R-:W-:Y:S10]  /*1d7a0*/  ENDCOLLECTIVE ;  /* 0x000000000000791b */ /* 0x023ff40003800000 */
.L_x_5278:
[----:B------:R-:W-:Y:S05]  /*1d7b0*/  BSYNC B0 ;  /* 0x0000000000007941 */ /* 0x000fea0003800000 */
.L_x_5277:
[----:B------:R-:W-:Y:S05]  /*1d7c0*/  BRA `(.L_x_5279) ;  /* 0xffffffcc00ac7947 */ /* 0x000fea000383ffff */
.L_x_5155:
[----:B0-----:R0:W1:Y:S02]  /*1d7d0*/  SYNCS.PHASECHK.TRANS64.TRYWAIT P0, [R6+URZ], R5 ;  /* 0x00000005060075a7 */ /* 0x001064000800017f */
[----:B-1----:R-:W-:Y:S05]  /*1d7e0*/  @!P0 NANOSLEEP.SYNCS 0x989680 ;  /* 0x009896800000895d */ /* 0x002fea0003900000 */
[----:B------:R-:W1:Y:S02]  /*1d7f0*/  @!P0 SYNCS.PHASECHK.TRANS64 P0, [R6+URZ], R5 ;  /* 0x00000005060085a7 */ /* 0x000e64000800007f */
[----:B-1----:R-:W-:Y:S05]  /*1d800*/  @!P0 BRA `(.L_x_5155) ;  /* 0xfffffffc00f08947 */ /* 0x002fea000383ffff */
[----:B------:R-:W-:Y:S05]  /*1d810*/  BRA `(.L_x_5280) ;  /* 0xffffffcc00e87947 */ /* 0x000fea000383ffff */
.L_x_5156:
[----:B-1----:R1:W2:Y:S02]  /*1d820*/  SYNCS.PHASECHK.TRANS64.TRYWAIT P0, [R7+URZ], R2 ;  /* 0x00000002070075a7 */ /* 0x0022a4000800017f */
[----:B--2---:R-:W-:Y:S05]  /*1d830*/  @!P0 NANOSLEEP.SYNCS 0x989680 ;  /* 0x009896800000895d */ /* 0x004fea0003900000 */
[----:B------:R-:W2:Y:S02]  /*1d840*/  @!P0 SYNCS.PHASECHK.TRANS64 P0, [R7+URZ], R2 ;  /* 0x00000002070085a7 */ /* 0x000ea4000800007f */
[----:B--2---:R-:W-:Y:S05]  /*1d850*/  @!P0 BRA `(.L_x_5156) ;  /* 0xfffffffc00f08947 */ /* 0x004fea000383ffff */
[----:B------:R-:W-:Y:S05]  /*1d860*/  BRA `(.L_x_5281) ;  /* 0xffffffcc00dc7947 */ /* 0x000fea000383ffff */
.L_x_5158:
[----:B--2---:R2:W3:Y:S02]  /*1d870*/  SYNCS.PHASECHK.TRANS64.TRYWAIT P0, [R4+URZ], R5 ;  /* 0x00000005040075a7 */ /* 0x0044e4000800017f */
[----:B---3--:R-:W-:Y:S05]  /*1d880*/  @!P0 NANOSLEEP.SYNCS 0x989680 ;  /* 0x009896800000895d */ /* 0x008fea0003900000 */
[----:B------:R-:W3:Y:S02]  /*1d890*/  @!P0 SYNCS.PHASECHK.TRANS64 P0, [R4+URZ], R5 ;  /* 0x00000005040085a7 */ /* 0x000ee4000800007f */
[----:B---3--:R-:W-:Y:S05]  /*1d8a0*/  @!P0 BRA `(.L_x_5158) ;  /* 0xfffffffc00f08947 */ /* 0x008fea000383ffff */
[----:B------:R-:W-:Y:S05]  /*1d8b0*/  BRA `(.L_x_5282) ;  /* 0xffffffcc00e47947 */ /* 0x000fea000383ffff */
.L_x_5283:
        /* <DEDUP_REMOVED lines=12> */
.L_x_6052:


//--------------------- .text._ZN7cutlass13device_kernelIN5flash11enable_sm90INS1_16FlashAttnFwdSm90INS1_25CollectiveMainloopFwdSm90ILi2EN4cute5tupleIJNS5_1CILi1EEES8_S8_EEENS6_IJNS7_ILi128EEENS7_ILi96EEENS7_ILi64EEEEEELi256ENS_10bfloat16_tEfNS_4arch4Sm90ELb1ELb0ELb0ELb1ELb0ELb0ELb1ELb1ELb0ELb1ELb0ELb0EEENS1_21CollectiveEpilogueFwdINS6_IJSA_NS7_ILi256EEESB_EEES9_SE_SG_Li256ELb1ELb1ELb0ELb0EEENS1_36VarlenDynamicPersistentTileSchedulerILi128ELi96ELi256ELi128ELb0ELb1ELb1ELb1ELb1ELb1EEEEEEEEEvNT_6ParamsE --------------------------
	.section	.text._ZN7cutlass13device_kernelIN5flash11enable_sm90INS1_16FlashAttnFwdSm90INS1_25CollectiveMainloopFwdSm90ILi2EN4cute5tupleIJNS5_1CILi1EEES8_S8_EEENS6_IJNS7_ILi128EEENS7_ILi96EEENS7_ILi64EEEEEELi256ENS_10bfloat16_tEfNS_4arch4Sm90ELb1ELb0ELb0ELb1ELb0ELb0ELb1ELb1ELb0ELb1ELb0ELb0EEENS1_21CollectiveEpilogueFwdINS6_IJSA_NS7_ILi256EEESB_EEES9_SE_SG_Li256ELb1ELb1ELb0ELb0EEENS1_36VarlenDynamicPersistentTileSchedulerILi128ELi96ELi256ELi128ELb0ELb1ELb1ELb1ELb1ELb1EEEEEEEEEvNT_6ParamsE,"ax",@progbits
	.align	128
.text._ZN7cutlass13device_kernelIN5flash11enable_sm90INS1_16FlashAttnFwdSm90INS1_25CollectiveMainloopFwdSm90ILi2EN4cute5tupleIJNS5_1CILi1EEES8_S8_EEENS6_IJNS7_ILi128EEENS7_ILi96EEENS7_ILi64EEEEEELi256ENS_10bfloat16_tEfNS_4arch4Sm90ELb1ELb0ELb0ELb1ELb0ELb0ELb1ELb1ELb0ELb1ELb0ELb0EEENS1_21CollectiveEpilogueFwdINS6_IJSA_NS7_ILi256EEESB_EEES9_SE_SG_Li256ELb1ELb1ELb0ELb0EEENS1_36VarlenDynamicPersistentTileSchedulerILi128ELi96ELi256ELi128ELb0ELb1ELb1ELb1ELb1ELb1EEEEEEEEEvNT_6ParamsE:
        .type           _ZN7cutlass13device_kernelIN5flash11enable_sm90INS1_16FlashAttnFwdSm90INS1_25CollectiveMainloopFwdSm90ILi2EN4cute5tupleIJNS5_1CILi1EEES8_S8_EEENS6_IJNS7_ILi128EEENS7_ILi96EEENS7_ILi64EEEEEELi256ENS_10bfloat16_tEfNS_4arch4Sm90ELb1ELb0ELb0ELb1ELb0ELb0ELb1ELb1ELb0ELb1ELb0ELb0EEENS1_21CollectiveEpilogueFwdINS6_IJSA_NS7_ILi256EEESB_EEES9_SE_SG_Li256ELb1ELb1ELb0ELb0EEENS1_36VarlenDynamicPersistentTileSchedulerILi128ELi96ELi256ELi128ELb0ELb1ELb1ELb1ELb1ELb1EEEEEEEEEvNT_6ParamsE,@function
        .size           _ZN7cutlass13device_kernelIN5flash11enable_sm90INS1_16FlashAttnFwdSm90INS1_25CollectiveMainloopFwdSm90ILi2EN4cute5tupleIJNS5_1CILi1EEES8_S8_EEENS6_IJNS7_ILi128EEENS7_ILi96EEENS7_ILi64EEEEEELi256ENS_10bfloat16_tEfNS_4arch4Sm90ELb1ELb0ELb0ELb1ELb0ELb0ELb1ELb1ELb0ELb1ELb0ELb0EEENS1_21CollectiveEpilogueFwdINS6_IJSA_NS7_ILi256EEESB_EEES9_SE_SG_Li256ELb1ELb1ELb0ELb0EEENS1_36VarlenDynamicPersistentTileSchedulerILi128ELi96ELi256ELi128ELb0ELb1ELb1ELb1ELb1ELb1EEEEEEEEEvNT_6ParamsE,(.L_x_6053 - _ZN7cutlass13device_kernelIN5flash11enable_sm90INS1_16FlashAttnFwdSm90INS1_25CollectiveMainloopFwdSm90ILi2EN4cute5tupleIJNS5_1CILi1EEES8_S8_EEENS6_IJNS7_ILi128EEENS7_ILi96EEENS7_ILi64EEEEEELi256ENS_10bfloat16_tEfNS_4arch4Sm90ELb1ELb0ELb0ELb1ELb0ELb0ELb1ELb1ELb0ELb1ELb0ELb0EEENS1_21CollectiveEpilogueFwdINS6_IJSA_NS7_ILi256EEESB_EEES9_SE_SG_Li256ELb1ELb1ELb0ELb0EEENS1_36VarlenDynamicPersistentTileSchedulerILi128ELi96ELi256ELi128ELb0ELb1ELb1ELb1ELb1ELb1EEEEEEEEEvNT_6ParamsE)
        .other          _ZN7cutlass13device_kernelIN5flash11enable_sm90INS1_16FlashAttnFwdSm90INS1_25CollectiveMainloopFwdSm90ILi2EN4cute5tupleIJNS5_1CILi1EEES8_S8_EEENS6_IJNS7_ILi128EEENS7_ILi96EEENS7_ILi64EEEEEELi256ENS_10bfloat16_tEfNS_4arch4Sm90ELb1ELb0ELb0ELb1ELb0ELb0ELb1ELb1ELb0ELb1ELb0ELb0EEENS1_21CollectiveEpilogueFwdINS6_IJSA_NS7_ILi256EEESB_EEES9_SE_SG_Li256ELb1ELb1ELb0ELb0EEENS1_36VarlenDynamicPersistentTileSchedulerILi128ELi96ELi256ELi128ELb0ELb1ELb1ELb1ELb1ELb1EEEEEEEEEvNT_6ParamsE,@"STO_CUDA_ENTRY STV_DEFAULT"
_ZN7cutlass13device_kernelIN5flash11enable_sm90INS1_16FlashAttnFwdSm90INS1_25CollectiveMainloopFwdSm90ILi2EN4cute5tupleIJNS5_1CILi1EEES8_S8_EEENS6_IJNS7_ILi128EEENS7_ILi96EEENS7_ILi64EEEEEELi256ENS_10bfloat16_tEfNS_4arch4Sm90ELb1ELb0ELb0ELb1ELb0ELb0ELb1ELb1ELb0ELb1ELb0ELb0EEENS1_21CollectiveEpilogueFwdINS6_IJSA_NS7_ILi256EEESB_EEES9_SE_SG_Li256ELb1ELb1ELb0ELb0EEENS1_36VarlenDynamicPersistentTileSchedulerILi128ELi96ELi256ELi128ELb0ELb1ELb1ELb1ELb1ELb1EEEEEEEEEvNT_6ParamsE:
        /* <DEDUP_REMOVED lines=18> */
.L_x_5285:
[----:B------:R-:W-:Y:S05]  /*0120*/  BSYNC B0 ;  /* 0x0000000000007941 */ /* 0x000fea0003800000 */
.L_x_5284:
        /* <DEDUP_REMOVED lines=43> */
.L_x_5286:
        /* <DEDUP_REMOVED lines=22> */
.L_x_5287:
        /* <DEDUP_REMOVED lines=18> */
.L_x_5288:
        /* <DEDUP_REMOVED lines=22> */
.L_x_5289:
        /* <DEDUP_REMOVED lines=22> */
.L_x_5290:
        /* <DEDUP_REMOVED lines=9> */
.L_x_5292:
        /* <DEDUP_REMOVED lines=27> */
[----:B------:R-:W-:Y:S02]  /*0b60*/  LEA.HI R0, R3, R234, RZ, 0x4 ;  /* 0x000000ea03007211 */ /* 0x000fe400078f20ff */
[----:B------:R-:W-:Y:S02]  /*0b70*/  LOP3.LUT R225, R5, 0xffffff80, RZ, 0xc0, !PT ;  /* 0xffffff8005e17812 */ /* 0x000fe400078ec0ff */
[----:B------:R-:W-:Y:S02]  /*0b80*/  SHF.R.S32.HI R9, RZ, 0x4, R0 ;  /* 0x00000004ff097819 */ /* 0x000fe40000011400 */
[----:B------:R-:W-:Y:S01]  /*0b90*/  LOP3.LUT R7, R0, 0x3fffff0, RZ, 0xc0, !PT ;  /* 0x03fffff000077812 */ /* 0x000fe200078ec0ff */
[----:B------:R-:W-:Y:S01]  /*0ba0*/  IMAD.IADD R225, R234, 0x1, -R225 ;  /* 0x00000001eae17824 */ /* 0x000fe200078e0ae1 */
[----:B------:R-:W-:-:S02]  /*0bb0*/  LEA.HI R0, R0, R9, RZ, 0x1 ;  /* 0x0000000900007211 */ /* 0x000fc400078f08ff */
[----:B------:R-:W-:Y:S01]  /*0bc0*/  LEA.HI R10, R3, R234, RZ, 0x2 ;  /* 0x000000ea030a7211 */ /* 0x000fe200078f10ff */
[----:B------:R-:W-:Y:S01]  /*0bd0*/  IMAD.IADD R7, R234, 0x1, -R7 ;  /* 0x00000001ea077824 */ /* 0x000fe200078e0a07 */
[----:B------:R-:W-:Y:S02]  /*0be0*/  SHF.R.S32.HI R4, RZ, 0x1f, R225 ;  /* 0x0000001fff047819 */ /* 0x000fe400000114e1 */
[----:B------:R-:W-:Y:S02]  /*0bf0*/  LOP3.LUT R0, R0, 0x1ffffffe, RZ, 0xc0, !PT ;  /* 0x1ffffffe00007812 */ /* 0x000fe400078ec0ff */
[----:B------:R-:W-:Y:S02]  /*0c00*/  LEA.HI R6, R4, R225, RZ, 0x2 ;  /* 0x000000e104067211 */ /* 0x000fe400078f10ff */
[----:B------:R-:W-:Y:S01]  /*0c10*/  SHF.R.S32.HI R226, RZ, 0x7, R5 ;  /* 0x00000007ffe27819 */ /* 0x000fe20000011405 */
[----:B------:R-:W-:Y:S01]  /*0c20*/  IMAD.IADD R0, R9, 0x1, -R0 ;  /* 0x0000000109007824 */ /* 0x000fe200078e0a00 */
[----:B------:R-:W-:-:S02]  /*0c30*/  SHF.R.S32.HI R8, RZ, 0x2, R6 ;  /* 0x00000002ff087819 */ /* 0x000fc40000011406 */
[----:B------:R-:W-:Y:S02]  /*0c40*/  SHF.R.S32.HI R11, RZ, 0x1f, R6 ;  /* 0x0000001fff0b7819 */ /* 0x000fe40000011406 */
[----:B------:R-:W-:Y:S02]  /*0c50*/  LOP3.LUT R9, R10, 0xfffffffc, RZ, 0xc0, !PT ;  /* 0xfffffffc0a097812 */ /* 0x000fe400078ec0ff */
[----:B------:R-:W-:Y:S02]  /*0c60*/  LEA.HI R11, R11, R8, RZ, 0x3 ;  /* 0x000000080b0b7211 */ /* 0x000fe400078f18ff */
[----:B------:R-:W-:Y:S01]  /*0c70*/  LEA.HI R4, R4, R225, RZ, 0x5 ;  /* 0x000000e104047211 */ /* 0x000fe200078f28ff */
[----:B------:R-:W-:Y:S01]  /*0c80*/  IMAD.IADD R9, R234, 0x1, -R9 ;  /* 0x00000001ea097824 */ /* 0x000fe200078e0a09 */
[----:B------:R-:W-:Y:S02]  /*0c90*/  LOP3.LUT R11, R11, 0xfffffff8, RZ, 0xc0, !PT ;  /* 0xfffffff80b0b7812 */ /* 0x000fe400078ec0ff */
[----:B------:R-:W-:-:S02]  /*0ca0*/  LEA.HI R5, R5, R226, RZ, 0x1 ;  /* 0x000000e205057211 */ /* 0x000fc400078f08ff */
[----:B------:R-:W-:Y:S01]  /*0cb0*/  SHF.R.S32.HI R4, RZ, 0x5, R4 ;  /* 0x00000005ff047819 */ /* 0x000fe20000011404 */
[----:B------:R-:W-:Y:S01]  /*0cc0*/  IMAD.IADD R11, R8, 0x1, -R11 ;  /* 0x00000001080b7824 */ /* 0x000fe200078e0a0b */
[----:B------:R-:W-:Y:S02]  /*0cd0*/  LOP3.LUT R5, R5, 0x3fffffe, RZ, 0xc0, !PT ;  /* 0x03fffffe05057812 */ /* 0x000fe400078ec0ff */
[----:B------:R-:W-:Y:S01]  /*0ce0*/  LOP3.LUT R204, R6, 0x7ffffffc, RZ, 0xc0, !PT ;  /* 0x7ffffffc06cc7812 */ /* 0x000fe200078ec0ff */
[----:B------:R-:W-:Y:S02]  /*0cf0*/  IMAD R4, R4, 0x10, R11 ;  /* 0x0000001004047824 */ /* 0x000fe400078e020b */
[----:B------:R-:W-:Y:S02]  /*0d00*/  IMAD.IADD R5, R226, 0x1, -R5 ;  /* 0x00000001e2057824 */ /* 0x000fe400078e0a05 */
[----:B------:R-:W-:Y:S02]  /*0d10*/  IMAD.IADD R204, R225, 0x1, -R204 ;  /* 0x00000001e1cc7824 */ /* 0x000fe400078e0acc */
[----:B------:R-:W-:Y:S01]  /*0d20*/  IMAD R227, R5, 0x40, R4 ;  /* 0x0000004005e37824 */ /* 0x000fe200078e0204 */
[----:B--2---:R-:W-:-:S02]  /*0d30*/  R2UR UR4, R2 ;  /* 0x00000000020472ca */ /* 0x004fc400000e0000 */
[CC--:B------:R-:W-:Y:S02]  /*0d40*/  LEA.HI R2, R3.reuse, R234.reuse, RZ, 0x5 ;  /* 0x000000ea03027211 */ /* 0x0c0fe400078f28ff */
[----:B------:R-:W-:-:S03]  /*0d50*/  LEA.HI R3, R3, R234, RZ, 0x3 ;  /* 0x000000ea03037211 */ /* 0x000fc600078f18ff */
[----:B------:R-:W-:Y:S01]  /*0d60*/  IMAD.SHL.U32 R2, R2, 0x20, RZ ;  /* 0x0000002002027824 */ /* 0x000fe200078e00ff */
[----:B------:R-:W-:Y:S02]  /*0d70*/  LOP3.LUT R219, R3, 0xfffffff8, RZ, 0xc0, !PT ;  /* 0xfffffff803db7812 */ /* 0x000fe400078ec0ff */
[----:B------:R-:W-:Y:S02]  /*0d80*/  SHF.R.S32.HI R222, RZ, 0x3, R3 ;  /* 0x00000003ffde7819 */ /* 0x000fe40000011403 */
[----:B------:R-:W-:Y:S01]  /*0d90*/  LOP3.LUT R2, R2, 0xfffffc00, RZ, 0xc0, !PT ;  /* 0xfffffc0002027812 */ /* 0x000fe200078ec0ff */
[----:B------:R-:W-:Y:S01]  /*0da0*/  IMAD.IADD R219, R234, 0x1, -R219 ;  /* 0x00000001eadb7824 */ /* 0x000fe200078e0adb */
[----:B------:R-:W-:-:S03]  /*0db0*/  ULOP3.LUT UR4, UR4, 0x1, URZ, 0xfc, !UPT ;  /* 0x0000000104047892 */ /* 0x000fc6000f8efc3f */
[----:B------:R-:W-:Y:S01]  /*0dc0*/  IMAD R7, R7, 0x40, R2 ;  /* 0x0000004007077824 */ /* 0x000fe200078e0202 */
[----:B------:R-:W-:Y:S01]  /*0dd0*/  LEA.HI R2, R9, R9, RZ, 0x1 ;  /* 0x0000000909027211 */ /* 0x000fe200078f08ff */
[----:B------:R-:W-:Y:S02]  /*0de0*/  IMAD.SHL.U32 R200, R219, 0x8, RZ ;  /* 0x00000008dbc87824 */ /* 0x000fe400078e00ff */
[----:B------:R-:W-:Y:S01]  /*0df0*/  IMAD.U32 R229, RZ, RZ, UR4 ;  /* 0x00000004ffe57e24 */ /* 0x000fe2000f8e00ff */
[----:B------:R-:W-:Y:S01]  /*0e00*/  LOP3.LUT R2, R2, 0x1ffffffe, RZ, 0xc0, !PT ;  /* 0x1ffffffe02027812 */ /* 0x000fe200078ec0ff */
[C---:B------:R-:W-:Y:S01]  /*0e10*/  VIADD R206, R200.reuse, 0x40 ;  /* 0x00000040c8ce7836 */ /* 0x040fe20000000000 */
[----:B------:R-:W-:Y:S01]  /*0e20*/  UMOV UR4, URZ ;  /* 0x0000003f00047c82 */ /* 0x000fe20008000000 */
        /* <DEDUP_REMOVED lines=9> */
[----:B------:R-:W-:Y:S02]  /*0ec0*/  IMAD R203, R2, 0x8, R227 ;  /* 0x0000000802cb7824 */ /* 0x000fe400078e02e3 */
[----:B------:R-:W-:-:S07]  /*0ed0*/  IMAD.U32 R224, RZ, RZ, UR4 ;  /* 0x00000004ffe07e24 */ /* 0x000fce000f8e00ff */
.L_x_5347:
[----:B0-23--:R-:W0:Y:S01]  /*0ee0*/  LDC.64 R2, c[0x0][0xd88] ;  /* 0x00036200ff027b82 */ /* 0x00de220000000a00 */
[----:B------:R-:W-:Y:S01]  /*0ef0*/  ULDC.64 UR8, c[0x0][0xb20] ;  /* 0x0002c80000087ab9 */ /* 0x000fe20000000a00 */
[----:B------:R-:W-:Y:S01]  /*0f00*/  ULDC.64 UR10, c[0x0][0xb10] ;  /* 0x0002c400000a7ab9 */ /* 0x000fe20000000a00 */
[----:B0-----:R-:W-:-:S06]  /*0f10*/  IMAD.WIDE R2, R7, 0x4, R2 ;  /* 0x0000000407027825 */ /* 0x001fcc00078e0202 */
[----:B------:R-:W2:Y:S01]  /*0f20*/  LDG.E R2, desc[UR38][R2.64] ;  /* 0x0000002602027981 */ /* 0x000ea2000c1e1900 */
[----:B------:R-:W-:Y:S01]  /*0f30*/  UISETP.NE.U32.AND UP0, UPT, UR8, URZ, UPT ;  /* 0x0000003f0800728c */ /* 0x000fe2000bf05070 */
[----:B------:R-:W-:Y:S01]  /*0f40*/  IMAD.MOV.U32 R7, RZ, RZ, RZ ;  /* 0x000000ffff077224 */ /* 0x000fe200078e00ff */
[----:B------:R-:W-:Y:S02]  /*0f50*/  UISETP.NE.U32.AND UP1, UPT, UR10, URZ, UPT ;  /* 0x0000003f0a00728c */ /* 0x000fe4000bf25070 */
[----:B------:R-:W-:Y:S02]  /*0f60*/  UISETP.NE.AND.EX UP0, UPT, UR9, URZ, UPT, UP0 ;  /* 0x0000003f0900728c */ /* 0x000fe4000bf05300 */
[----:B------:R-:W-:-:S04]  /*0f70*/  UISETP.NE.AND.EX UP1, UPT, UR11, URZ, UPT, UP1 ;  /* 0x0000003f0b00728c */ /* 0x000fc8000bf25310 */
[----:B------:R-:W-:Y:S02]  /*0f80*/  PLOP3.LUT P0, PT, PT, PT, UP0, 0x80, 0x0 ;  /* 0x000000000000781c */ /* 0x000fe40003f0f008 */
[----:B------:R-:W-:Y:S02]  /*0f90*/  PLOP3.LUT P2, PT, PT, PT, UP1, 0x80, 0x0 ;  /* 0x000000000000781c */ /* 0x000fe40003f4f018 */
[----:B--2---:R-:W-:-:S13]  /*0fa0*/  R2UR UR4, R2 ;  /* 0x00000000020472ca */ /* 0x004fda00000e0000 */
[----:B------:R-:W-:Y:S02]  /*0fb0*/  USHF.R.S32.HI UR7, URZ, 0x1f, UR4 ;  /* 0x0000001f3f077899 */ /* 0x000fe40008011404 */
[----:B------:R-:W-:Y:S01]  /*0fc0*/  IMAD.U32 R220, RZ, RZ, UR4 ;  /* 0x00000004ffdc7e24 */ /* 0x000fe2000f8e00ff */
[----:B------:R-:W-:-:S04]  /*0fd0*/  @UP0 ULEA UR8, UP2, UR4, UR8, 0x2 ;  /* 0x0000000804080291 */ /* 0x000fc8000f84103f */
[----:B------:R-:W-:Y:S02]  /*0fe0*/  @UP0 ULEA.HI.X UR9, UR4, UR9, UR7, 0x2, UP2 ;  /* 0x0000000904090291 */ /* 0x000fe400090f1407 */
[----:B------:R-:W-:Y:S01]  /*0ff0*/  IMAD.U32 R223, RZ, RZ, UR7 ;  /* 0x00000007ffdf7e24 */ /* 0x000fe2000f8e00ff */
[----:B------:R-:W-:Y:S01]  /*1000*/  @UP1 ULEA UR10, UP0, UR4, UR10, 0x2 ;  /* 0x0000000a040a1291 */ /* 0x000fe2000f80103f */
[----:B------:R-:W-:-:S03]  /*1010*/  IMAD.U32 R2, RZ, RZ, UR8 ;  /* 0x00000008ff027e24 */ /* 0x000fc6000f8e00ff */
[----:B------:R-:W-:Y:S01]  /*1020*/  @UP1 ULEA.HI.X UR11, UR4, UR11, UR7, 0x2, UP0 ;  /* 0x0000000b040b1291 */ /* 0x000fe200080f1407 */
[----:B------:R-:W-:Y:S01]  /*1030*/  IMAD.U32 R3, RZ, RZ, UR9 ;  /* 0x00000009ff037e24 */ /* 0x000fe2000f8e00ff */
[----:B------:R-:W-:Y:S01]  /*1040*/  ULDC.64 UR8, c[0x0][0x418] ;  /* 0x0001060000087ab9 */ /* 0x000fe20000000a00 */
[----:B------:R-:W-:Y:S01]  /*1050*/  ULDC UR4, c[0x0][0x288] ;  /* 0x0000a20000047ab9 */ /* 0x000fe20000000800 */
[----:B------:R-:W-:Y:S01]  /*1060*/  IMAD.U32 R4, RZ, RZ, UR10 ;  /* 0x0000000aff047e24 */ /* 0x000fe2000f8e00ff */
[----:B------:R-:W-:Y:S01]  /*1070*/  ULDC UR7, c[0x0][0x2f0] ;  /* 0x0000bc0000077ab9 */ /* 0x000fe20000000800 */
[----:B------:R-:W-:Y:S01]  /*1080*/  IMAD.U32 R201, RZ, RZ, UR4 ;  /* 0x00000004ffc97e24 */ /* 0x000fe2000f8e00ff */
[----:B------:R0:W5:Y:S01]  /*1090*/  @P0 LDG.E R7, desc[UR38][R2.64] ;  /* 0x0000002602070981 */ /* 0x000162000c1e1900 */
[----:B------:R-:W-:Y:S01]  /*10a0*/  IMAD.U32 R5, RZ, RZ, UR11 ;  /* 0x0000000bff057e24 */ /* 0x000fe2000f8e00ff */
[----:B------:R-:W-:Y:S01]  /*10b0*/  UISETP.NE.U32.AND UP0, UPT, UR8, URZ, UPT ;  /* 0x0000003f0800728c */ /* 0x000fe2000bf05070 */
[----:B------:R-:W-:-:S03]  /*10c0*/  ULDC UR4, c[0x0][0x424] ;  /* 0x0001090000047ab9 */ /* 0x000fc60000000800 */
[----:B------:R0:W5:Y:S01]  /*10d0*/  @P2 LDG.E R201, desc[UR38][R4.64] ;  /* 0x0000002604c92981 */ /* 0x000162000c1e1900 */
[----:B------:R-:W-:Y:S01]  /*10e0*/  UISETP.NE.AND.EX UP0, UPT, UR9, URZ, UPT, UP0 ;  /* 0x0000003f0900728c */ /* 0x000fe2000bf05300 */
[----:B------:R-:W-:Y:S02]  /*10f0*/  IMAD.U32 R221, RZ, RZ, UR6 ;  /* 0x00000006ffdd7e24 */ /* 0x000fe4000f8e00ff */
[----:B------:R-:W-:Y:S01]  /*1100*/  ULDC.64 UR8, c[0x0][0xb18] ;  /* 0x0002c60000087ab9 */ /* 0x000fe20000000a00 */
[----:B------:R-:W-:Y:S01]  /*1110*/  USEL UR4, UR4, 0x1, UP0 ;  /* 0x0000000104047887 */ /* 0x000fe20008000000 */
[----:B------:R-:W-:-:S03]  /*1120*/  ISETP.NE.U32.AND P1, PT, RZ, UR8, PT ;  /* 0x00000008ff007c0c */ /* 0x000fc6000bf25070 */
[----:B------:R-:W-:Y:S01]  /*1130*/  UIMAD UR4, UR4, UR7, URZ ;  /* 0x00000007040472a4 */ /* 0x000fe2000f8e023f */
[----:B------:R-:W-:Y:S01]  /*1140*/  ISETP.NE.AND.EX P1, PT, RZ, UR9, PT, P1 ;  /* 0x00000009ff007c0c */ /* 0x000fe2000bf25310 */
[----:B01--4-:R-:W-:-:S12]  /*1150*/  @P2 BRA `(.L_x_5293) ;  /* 0x0000000000302947 */ /* 0x013fd80003800000 */
[----:B------:R-:W-:Y:S02]  /*1160*/  ULDC.64 UR6, c[0x0][0xaf8] ;  /* 0x0002be0000067ab9 */ /* 0x000fe40000000a00 */
[----:B------:R-:W-:-:S04]  /*1170*/  ISETP.NE.U32.AND P0, PT, RZ, UR6, PT ;  /* 0x00000006ff007c0c */ /* 0x000fc8000bf05070 */
[----:B------:R-:W-:-:S13]  /*1180*/  ISETP.NE.AND.EX P0, PT, RZ, UR7, PT, P0 ;  /* 0x00000007ff007c0c */ /* 0x000fda000bf05300 */
[----:B------:R-:W-:Y:S05]  /*1190*/  @!P0 BRA `(.L_x_5293) ;  /* 0x0000000000208947 */ /* 0x000fea0003800000 */
[----:B------:R-:W-:Y:S01]  /*11a0*/  R2UR UR10, R220 ;  /* 0x00000000dc0a72ca */ /* 0x000fe200000e0000 */
[----:B------:R-:W-:-:S12]  /*11b0*/  ULDC.64 UR6, c[0x0][0xaf8] ;  /* 0x0002be0000067ab9 */ /* 0x000fd80000000a00 */
[----:B------:R-:W-:-:S06]  /*11c0*/  UIMAD.WIDE UR6, UR10, 0x4, UR6 ;  /* 0x000000040a0678a5 */ /* 0x000fcc000f8e0206 */
[----:B------:R-:W-:Y:S02]  /*11d0*/  IMAD.U32 R2, RZ, RZ, UR6 ;  /* 0x00000006ff027e24 */ /* 0x000fe4000f8e00ff */
[----:B------:R-:W-:-:S05]  /*11e0*/  IMAD.U32 R3, RZ, RZ, UR7 ;  /* 0x00000007ff037e24 */ /* 0x000fca000f8e00ff */
[----:B-----5:R-:W2:Y:S04]  /*11f0*/  LDG.E R201, desc[UR38][R2.64] ;  /* 0x0000002602c97981 */ /* 0x020ea8000c1e1900 */
[----:B------:R-:W2:Y:S02]  /*1200*/  LDG.E R0, desc[UR38][R2.64+0x4] ;  /* 0x0000042602007981 */ /* 0x000ea4000c1e1900 */
[----:B--2---:R-:W-:-:S07]  /*1210*/  IMAD.IADD R201, R0, 0x1, -R201 ;  /* 0x0000000100c97824 */ /* 0x004fce00078e0ac9 */
.L_x_5293:
[----:B------:R-:W-:Y:S01]  /*1220*/  IMAD.U32 R202, RZ, RZ, UR4 ;  /* 0x00000004ffca7e24 */ /* 0x000fe2000f8e00ff */
[----:B------:R-:W-:Y:S06]  /*1230*/  @!P1 BRA `(.L_x_5294) ;  /* 0x0000000000209947 */ /* 0x000fec0003800000 */
[----:B------:R-:W-:Y:S02]  /*1240*/  R2UR UR6, R220 ;  /* 0x00000000dc0672ca */ /* 0x000fe400000e0000 */
[----:B------:R-:W-:-:S11]  /*1250*/  R2UR UR7, R223 ;  /* 0x00000000df0772ca */ /* 0x000fd600000e0000 */
[----:B------:R-:W-:-:S04]  /*1260*/  ULEA UR4, UP0, UR6, UR8, 0x2 ;  /* 0x0000000806047291 */ /* 0x000fc8000f80103f */
[----:B------:R-:W-:Y:S02]  /*1270*/  ULEA.HI.X UR6, UR6, UR9, UR7, 0x2, UP0 ;  /* 0x0000000906067291 */ /* 0x000fe400080f1407 */
[----:B------:R-:W-:-:S04]  /*1280*/  IMAD.U32 R2, RZ, RZ, UR4 ;  /* 0x00000004ff027e24 */ /* 0x000fc8000f8e00ff */
[----:B------:R-:W-:-:S05]  /*1290*/  IMAD.U32 R3, RZ, RZ, UR6 ;  /* 0x00000006ff037e24 */ /* 0x000fca000f8e00ff */
[----:B------:R0:W5:Y:S01]  /*12a0*/  LDG.E R202, desc[UR38][R2.64] ;  /* 0x0000002602ca7981 */ /* 0x000162000c1e1900 */
[----:B------:R-:W-:Y:S05]  /*12b0*/  BRA `(.L_x_5295) ;  /* 0x0000000000307947 */ /* 0x000fea0003800000 */
.L_x_5294:
        /* <DEDUP_REMOVED lines=9> */
[----:B------:R-:W2:Y:S04]  /*1350*/  LDG.E R202, desc[UR38][R2.64] ;  /* 0x0000002602ca7981 */ /* 0x000ea8000c1e1900 */
[----:B------:R-:W2:Y:S02]  /*1360*/  LDG.E R5, desc[UR38][R2.64+0x4] ;  /* 0x0000042602057981 */ /* 0x000ea4000c1e1900 */
[----:B--2---:R-:W-:-:S07]  /*1370*/  IMAD.IADD R202, R5, 0x1, -R202 ;  /* 0x0000000105ca7824 */ /* 0x004fce00078e0aca */
.L_x_5295:
[----:B------:R-:W1:Y:S01]  /*1380*/  LDC R0, c[0x0][0x448] ;  /* 0x00011200ff007b82 */ /* 0x000e620000000800 */
[----:B------:R-:W-:Y:S01]  /*1390*/  USHF.L.U32 UR60, UR5, 0x7, URZ ;  /* 0x00000007053c7899 */ /* 0x000fe2000800063f */
[----:B-----5:R-:W-:Y:S01]  /*13a0*/  IMAD.IADD R202, R202, 0x1, -R7 ;  /* 0x00000001caca7824 */ /* 0x020fe200078e0a07 */
[----:B------:R-:W-:Y:S01]  /*13b0*/  CS2R R148, SRZ ;  /* 0x0000000000947805 */ /* 0x000fe2000001ff00 */
[----:B------:R-:W-:Y:S01]  /*13c0*/  IMAD.MOV.U32 R150, RZ, RZ, RZ ;  /* 0x000000ffff967224 */ /* 0x000fe200078e00ff */
[----:B------:R-:W-:Y:S01]  /*13d0*/  UIADD3 UR4, UR60, 0x7f, URZ ;  /* 0x0000007f3c047890 */ /* 0x000fe2000fffe03f */
[----:B------:R-:W-:Y:S02]  /*13e0*/  CS2R R146, SRZ ;  /* 0x0000000000927805 */ /* 0x000fe4000001ff00 */
[----:B0-----:R-:W-:Y:S02]  /*13f0*/  IADD3 R3, R202, 0x60, -R201 ;  /* 0x00000060ca037810 */ /* 0x001fe40007ffe8c9 */
        /* <DEDUP_REMOVED lines=16> */
[----:B-1----:R-:W-:Y:S01]  /*1500*/  ISETP.NE.AND P0, PT, R0, 0x1, PT ;  /* 0x000000010000780c */ /* 0x002fe20003f05270 */
[----:B------:R-:W-:Y:S01]  /*1510*/  IMAD.U32 R0, RZ, RZ, UR4 ;  /* 0x00000004ff007e24 */ /* 0x000fe2000f8e00ff */
        /* <DEDUP_REMOVED lines=34> */
[----:B------:R-:W-:Y:S01]  /*1740*/  CS2R R52, SRZ ;  /* 0x0000000000347805 */ /* 0x000fe2000001ff00 */
[----:B0-----:R-:W-:Y:S01]  /*1750*/  @P0 IMAD.HI.U32 R2, R2, UR4, RZ ;  /* 0x0000000402020c27 */ /* 0x001fe2000f8e00ff */
        /* <DEDUP_REMOVED lines=8> */
[----:B------:R-:W-:Y:S01]  /*17e0*/  VIADD R2, R202, 0x5f ;  /* 0x0000005fca027836 */ /* 0x000fe20000000000 */
[----:B------:R-:W-:Y:S02]  /*17f0*/  PLOP3.LUT P0, PT, PT, PT, PT, 0x80, 0x0 ;  /* 0x000000000000781c */ /* 0x000fe40003f0f070 */
[----:B------:R-:W-:Y:S02]  /*1800*/  CS2R R36, SRZ ;  /* 0x0000000000247805 */ /* 0x000fe4000001ff00 */
[----:B------:R-:W-:Y:S01]  /*1810*/  CS2R R32, SRZ ;  /* 0x0000000000207805 */ /* 0x000fe2000001ff00 */
[----:B------:R-:W-:Y:S01]  /*1820*/  IMAD.IADD R0, R3, 0x1, R0 ;  /* 0x0000000103007824 */ /* 0x000fe200078e0200 */
[----:B------:R-:W-:Y:S01]  /*1830*/  CS2R R26, SRZ ;  /* 0x00000000001a7805 */ /* 0x000fe2000001ff00 */
[----:B------:R-:W-:Y:S01]  /*1840*/  IMAD.HI R2, R2, 0x2aaaaaab, RZ ;  /* 0x2aaaaaab02027827 */ /* 0x000fe200078e02ff */
[----:B------:R-:W-:-:S02]  /*1850*/  CS2R R28, SRZ ;  /* 0x00000000001c7805 */ /* 0x000fc4000001ff00 */
[----:B------:R-:W-:Y:S01]  /*1860*/  CS2R R24, SRZ ;  /* 0x0000000000187805 */ /* 0x000fe2000001ff00 */
[----:B------:R-:W-:Y:S01]  /*1870*/  IMAD.HI R0, R0, 0x2aaaaaab, RZ ;  /* 0x2aaaaaab00007827 */ /* 0x000fe200078e02ff */
[----:B------:R-:W-:-:S03]  /*1880*/  SHF.R.U32.HI R3, RZ, 0x1f, R2 ;  /* 0x0000001fff037819 */ /* 0x000fc60000011602 */
[----:B------:R-:W-:Y:S01]  /*1890*/  IMAD.MOV.U32 R10, RZ, RZ, RZ ;  /* 0x000000ffff0a7224 */ /* 0x000fe200078e00ff */
[----:B------:R-:W-:Y:S02]  /*18a0*/  SHF.R.U32.HI R5, RZ, 0x1f, R0 ;  /* 0x0000001fff057819 */ /* 0x000fe40000011600 */
[----:B------:R-:W-:Y:S02]  /*18b0*/  LEA.HI.SX32 R156, R2, R3, 0x1c ;  /* 0x00000003029c7211 */ /* 0x000fe400078fe2ff */
[----:B------:R-:W-:Y:S02]  /*18c0*/  CS2R R2, SRZ ;  /* 0x0000000000027805 */ /* 0x000fe4000001ff00 */
[----:B------:R-:W-:Y:S01]  /*18d0*/  LEA.HI.SX32 R5, R0, R5, 0x1c ;  /* 0x0000000500057211 */ /* 0x000fe200078fe2ff */
[----:B------:R-:W-:-:S03]  /*18e0*/  IMAD.MOV.U32 R0, RZ, RZ, RZ ;  /* 0x000000ffff007224 */ /* 0x000fc600078e00ff */
[----:B------:R-:W-:-:S04]  /*18f0*/  VIMNMX R156, R156, R5, PT ;  /* 0x000000059c9c7248 */ /* 0x000fc80003fe0100 */
[----:B------:R-:W-:-:S13]  /*1900*/  ISETP.GE.AND P1, PT, R156, 0x1, PT ;  /* 0x000000019c00780c */ /* 0x000fda0003f26270 */
[----:B------:R-:W-:Y:S05]  /*1910*/  @!P1 BRA `(.L_x_5296) ;  /* 0x0000008000289947 */ /* 0x000fea0003800000 */
        /* <DEDUP_REMOVED lines=39> */
.L_x_5297:
        /* <DEDUP_REMOVED lines=14> */
.L_x_5478:
[----:B------:R-:W-:Y:S05]  /*1c70*/  WARPSYNC.ALL ;  /* 0x0000000000007948 */ /* 0x000fea0003800000 */
[----:B------:R-:W-:Y:S01]  /*1c80*/  R2UR UR4, R229 ;  /* 0x00000000e50472ca */ /* 0x000fe200000e0000 */
[----:B------:R1:W-:-:S12]  /*1c90*/  BAR.SYNC.DEFER_BLOCKING R213, 0x100 ;  /* 0x000400d50000751d */ /* 0x0003d80000010000 */
[----:B------:R-:W-:-:S05]  /*1ca0*/  IMAD.U32 R0, RZ, RZ, UR4 ;  /* 0x00000004ff007e24 */ /* 0x000fca000f8e00ff */
[----:B------:R-:W-:-:S13]  /*1cb0*/  ISETP.NE.AND P0, PT, R0, 0x3, PT ;  /* 0x000000030000780c */ /* 0x000fda0003f05270 */
[----:B-1----:R-:W-:Y:S05]  /*1cc0*/  @!P0 BRA `(.L_x_5299) ;  /* 0x0000000000048947 */ /* 0x002fea0003800000 */
[----:B------:R-:W-:Y:S01]  /*1cd0*/  BPT.TRAP 0x1 ;  /* 0x000000040000795c */ /* 0x000fe20000300000 */
.L_x_5299:
[----:B------:R-:W-:Y:S02]  /*1ce0*/  IMAD.U32 R3, RZ, RZ, UR37 ;  /* 0x00000025ff037e24 */ /* 0x000fe4000f8e00ff */
[----:B------:R-:W-:-:S03]  /*1cf0*/  IMAD.U32 R0, RZ, RZ, UR36 ;  /* 0x00000024ff007e24 */ /* 0x000fc6000f8e00ff */
[----:B------:R-:W-:Y:S01]  /*1d00*/  SHF.L.U32 R3, R3, 0x1f, RZ ;  /* 0x0000001f03037819 */ /* 0x000fe200000006ff */
[----:B------:R-:W-:-:S04]  /*1d10*/  IMAD R0, R0, 0x8, R5 ;  /* 0x0000000800007824 */ /* 0x000fc800078e0205 */
[----:B------:R1:W2:Y:S01]  /*1d20*/  SYNCS.PHASECHK.TRANS64.TRYWAIT P1, [R0+URZ+0x32430], R3 ;  /* 0x03243003000075a7 */ /* 0x0002a2000802017f */
[----:B------:R-:W-:Y:S05]  /*1d30*/  @!P0 BRA `(.L_x_5300) ;  /* 0x0000000000048947 */ /* 0x000fea0003800000 */
[----:B------:R-:W-:Y:S01]  /*1d40*/  BPT.TRAP 0x1 ;  /* 0x000000040000795c */ /* 0x000fe20000300000 */
.L_x_5300:
[----:B--2---:R-:W-:Y:S05]  /*1d50*/  @P1 BRA `(.L_x_5301) ;  /* 0x0000000000081947 */ /* 0x004fea0003800000 */
[----:B------:R-:W2:Y:S02]  /*1d60*/  SYNCS.PHASECHK.TRANS64.TRYWAIT P1, [R0+URZ+0x32430], R3 ;  /* 0x03243003000075a7 */ /* 0x000ea4000802017f */
[----:B--2---:R-:W-:Y:S05]  /*1d70*/  @!P1 BRA `(.L_x_5302) ;  /* 0x0000011c000c9947 */ /* 0x004fea0003800000 */
.L_x_5301:
        /* <DEDUP_REMOVED lines=48> */
.L_x_5479:
[----:B------:R-:W-:Y:S05]  /*2080*/  @!P0 BRA `(.L_x_5304) ;  /* 0x0000000000048947 */ /* 0x000fea0003800000 */
[----:B------:R-:W-:Y:S01]  /*2090*/  BPT.TRAP 0x1 ;  /* 0x000000040000795c */ /* 0x000fe20000300000 */
.L_x_5304:
[----:B------:R4:W0:Y:S01]  /*20a0*/  SYNCS.PHASECHK.TRANS64.TRYWAIT P1, [R0+URZ+0x32450], R3 ;  /* 0x03245003000075a7 */ /* 0x000822000802017f */
[----:B------:R-:W-:Y:S05]  /*20b0*/  @!P0 BRA `(.L_x_5305) ;  /* 0x0000000000048947 */ /* 0x000fea0003800000 */
[----:B------:R-:W-:Y:S01]  /*20c0*/  BPT.TRAP 0x1 ;  /* 0x000000040000795c */ /* 0x000fe20000300000 */
.L_x_5305:
[----:B0-----:R-:W-:Y:S05]  /*20d0*/  @P1 BRA `(.L_x_5306) ;  /* 0x0000000000081947 */ /* 0x001fea0003800000 */
[----:B------:R-:W0:Y:S02]  /*20e0*/  SYNCS.PHASECHK.TRANS64.TRYWAIT P1, [R0+URZ+0x32450], R3 ;  /* 0x03245003000075a7 */ /* 0x000e24000802017f */
[----:B0-----:R-:W-:Y:S05]  /*20f0*/  @!P1 BRA `(.L_x_5307) ;  /* 0x0000011800549947 */ /* 0x001fea0003800000 */
.L_x_5306:
        /* <DEDUP_REMOVED lines=18> */
[----:B------:R-:W5:Y:S01]  /*2220*/  S2R R74, SR_TID.X ;  /* 0x00000000004a7919 */ /* 0x000f620000002100 */
[----:B------:R-:W-:Y:S01]  /*2230*/  UMOV UR31, 0x40000040 ;  /* 0x40000040001f7882 */ /* 0x000fe20000000000 */
[----:B------:R-:W-:Y:S01]  /*2240*/  UMOV UR33, 0x40000040 ;  /* 0x4000004000217882 */ /* 0x000fe20000000000 */
[----:B------:R-:W-:-:S02]  /*2250*/  ULOP3.LUT UR6, UR4, 0x3fff, URZ, 0xc0, !UPT ;  /* 0x00003fff04067892 */ /* 0x000fc4000f8ec03f */
[----:B------:R-:W-:Y:S02]  /*2260*/  ULOP3.LUT UR4, UR40, 0x10000, URZ, 0xfc, !UPT ;  /* 0x0001000028047892 */ /* 0x000fe4000f8efc3f */
[----:B------:R-:W-:Y:S02]  /*2270*/  ULOP3.LUT UR7, UR6, 0x10000, URZ, 0xfc, !UPT ;  /* 0x0001000006077892 */ /* 0x000fe4000f8efc3f */
[----:B------:R-:W-:Y:S02]  /*2280*/  UIADD3 UR16, UR4, 0x404, URZ ;  /* 0x0000040404107890 */ /* 0x000fe4000fffe03f */
[----:B------:R-:W-:Y:S01]  /*2290*/  UIMAD UR5, UR36, 0xc00, UR7 ;  /* 0x00000c00240578a4 */ /* 0x000fe2000f8e0207 */
[----:B------:R-:W-:Y:S01]  /*22a0*/  UMOV UR8, UR4 ;  /* 0x0000000400087c82 */ /* 0x000fe20008000000 */
[----:B------:R-:W-:Y:S01]  /*22b0*/  UIADD3 UR20, UR4, 0x406, URZ ;  /* 0x0000040604147890 */ /* 0x000fe2000fffe03f */
[----:B------:R-:W-:Y:S01]  /*22c0*/  IMAD.U32 R10, RZ, RZ, UR8 ;  /* 0x00000008ff0a7e24 */ /* 0x000fe2000f8e00ff */
[----:B------:R-:W-:-:S03]  /*22d0*/  UIADD3 UR18, UR5, 0x304, URZ ;  /* 0x0000030405127890 */ /* 0x000fc6000fffe03f */
[----:B------:R-:W-:Y:S01]  /*22e0*/  UMOV UR10, UR5 ;  /* 0x00000005000a7c82 */ /* 0x000fe20008000000 */
[----:B------:R-:W-:Y:S01]  /*22f0*/  UIADD3 UR22, UR5, 0x306, URZ ;  /* 0x0000030605167890 */ /* 0x000fe2000fffe03f */
[----:B------:R-:W-:Y:S01]  /*2300*/  HGMMA.64x96x16.F32.BF16 R24, gdesc[UR8], R24, gsb0 ;  /* 0x01600000081879f0 */ /* 0x000fe20008001818 */
[----:B------:R-:W-:Y:S01]  /*2310*/  UIADD3 UR8, UR4, 0x2, URZ ;  /* 0x0000000204087890 */ /* 0x000fe2000fffe03f */
[----:B0-----:R-:W-:Y:S01]  /*2320*/  ISETP.NE.AND P1, PT, R12, 0x1, PT ;  /* 0x000000010c00780c */ /* 0x001fe20003f25270 */
[----:B------:R-:W-:Y:S01]  /*2330*/  UIADD3 UR9, UR5, 0x2, URZ ;  /* 0x0000000205097890 */ /* 0x000fe2000fffe03f */
[----:B------:R-:W-:Y:S01]  /*2340*/  VIADD R12, R203, UR60 ;  /* 0x0000003ccb0c7c36 */ /* 0x000fe20008000000 */
[----:B------:R-:W-:Y:S01]  /*2350*/  UIADD3 UR10, UR5, 0x300, URZ ;  /* 0x00000300050a7890 */ /* 0x000fe2000fffe03f */
[----:B------:R-:W-:Y:S02]  /*2360*/  UMOV UR11, 0x40000040 ;  /* 0x40000040000b7882 */ /* 0x000fe40000000000 */
[----:B------:R-:W-:Y:S01]  /*2370*/  UMOV UR12, UR8 ;  /* 0x00000008000c7c82 */ /* 0x000fe20008000000 */
[----:B------:R-:W-:Y:S01]  /*2380*/  UIADD3 UR8, UR4, 0x4, URZ ;  /* 0x0000000404087890 */ /* 0x000fe2000fffe03f */
[----:B------:R-:W-:Y:S01]  /*2390*/  IMAD.U32 R8, RZ, RZ, UR12 ;  /* 0x0000000cff087e24 */ /* 0x000fe2000f8e00ff */
[----:B------:R-:W-:Y:S01]  /*23a0*/  UMOV UR14, UR9 ;  /* 0x00000009000e7c82 */ /* 0x000fe20008000000 */
[----:B------:R-:W-:-:S02]  /*23b0*/  UIADD3 UR9, UR5, 0x4, URZ ;  /* 0x0000000405097890 */ /* 0x000fc4000fffe03f */
[----:B------:R-:W-:Y:S01]  /*23c0*/  UIADD3 UR24, UR4, 0x800, URZ ;  /* 0x0000080004187890 */ /* 0x000fe2000fffe03f */
[----:B------:R-:W0:Y:S01]  /*23d0*/  @P1 LDC R13, c[0x0][0x44c] ;  /* 0x00011300ff0d1b82 */ /* 0x000e220000000800 */
[----:B------:R-:W-:Y:S02]  /*23e0*/  UIADD3 UR26, UR5, 0x600, URZ ;  /* 0x00000600051a7890 */ /* 0x000fe4000fffe03f */
[----:B------:R-:W-:Y:S02]  /*23f0*/  UIADD3 UR28, UR4, 0x802, URZ ;  /* 0x00000802041c7890 */ /* 0x000fe4000fffe03f */
[----:B------:R-:W-:Y:S02]  /*2400*/  UIADD3 UR30, UR5, 0x602, URZ ;  /* 0x00000602051e7890 */ /* 0x000fe4000fffe03f */
[----:B------:R-:W-:Y:S01]  /*2410*/  UIADD3 UR32, UR4, 0x804, URZ ;  /* 0x0000080404207890 */ /* 0x000fe2000fffe03f */
[----:B------:R-:W1:Y:S01]  /*2420*/  @P1 LDC R20, c[0x0][0x450] ;  /* 0x00011400ff141b82 */ /* 0x000e620000000800 */
[----:B------:R-:W-:Y:S01]  /*2430*/  UIADD3 UR34, UR5, 0x604, URZ ;  /* 0x0000060405227890 */ /* 0x000fe2000fffe03f */
        /* <DEDUP_REMOVED lines=9> */
[----:B------:R-:W-:Y:S01]  /*24d0*/  UIADD3 UR48, UR4, 0xc02, URZ ;  /* 0x00000c0204307890 */ /* 0x000fe2000fffe03f */
[----:B0-----:R-:W-:Y:S01]  /*24e0*/  @P1 IMAD.HI.U32 R13, R12, R13, RZ ;  /* 0x0000000d0c0d1227 */ /* 0x001fe200078e00ff */
[----:B------:R-:W-:Y:S01]  /*24f0*/  UIADD3 UR50, UR5, 0x902, URZ ;  /* 0x0000090205327890 */ /* 0x000fe2000fffe03f */
[----:B------:R-:W-:Y:S01]  /*2500*/  UMOV UR49, 0x40000040 ;  /* 0x4000004000317882 */ /* 0x000fe20000000000 */
[----:B------:R-:W-:Y:S01]  /*2510*/  UMOV UR51, 0x40000040 ;  /* 0x4000004000337882 */ /* 0x000fe20000000000 */
[----:B------:R-:W-:-:S02]  /*2520*/  UIADD3 UR52, UR4, 0xc04, URZ ;  /* 0x00000c0404347890 */ /* 0x000fc4000fffe03f */
[----:B------:R-:W-:Y:S01]  /*2530*/  UIADD3 UR54, UR5, 0x904, URZ ;  /* 0x0000090405367890 */ /* 0x000fe2000fffe03f */
[----:B-1----:R-:W-:Y:S01]  /*2540*/  @P1 SHF.R.U32.HI R12, RZ, R20, R13 ;  /* 0x00000014ff0c1219 */ /* 0x002fe2000001160d */
[----:B------:R-:W-:Y:S01]  /*2550*/  UMOV UR53, 0x40000040 ;  /* 0x4000004000357882 */ /* 0x000fe20000000000 */
[----:B------:R-:W-:Y:S01]  /*2560*/  UMOV UR55, 0x40000040 ;  /* 0x4000004000377882 */ /* 0x000fe20000000000 */
[----:B------:R-:W-:Y:S01]  /*2570*/  UMOV UR57, 0x40000040 ;  /* 0x4000004000397882 */ /* 0x000fe20000000000 */
[----:B------:R-:W-:Y:S01]  /*2580*/  UMOV UR59, 0x40000040 ;  /* 0x40000040003b7882 */ /* 0x000fe20000000000 */
[----:B------:R-:W0:Y:S01]  /*2590*/  SHFL.IDX PT, R21, R12, RZ, 0x1c1f ;  /* 0x001c1fff0c157589 */ /* 0x000e2200000e0000 */
[----:B------:R-:W-:Y:S01]  /*25a0*/  IMAD R13, R156, -0x60, R202 ;  /* 0xffffffa09c0d7824 */ /* 0x000fe200078e02ca */
[----:B------:R-:W-:Y:S01]  /*25b0*/  ULOP3.LUT UR6, UR6, 0x3000000, URZ, 0xfc, !UPT ;  /* 0x0300000006067892 */ /* 0x000fe2000f8efc3f */
[----:B--2-4-:R-:W-:Y:S01]  /*25c0*/  IMAD.U32 R3, RZ, RZ, UR57 ;  /* 0x00000039ff037e24 */ /* 0x014fe2000f8e00ff */
[----:B------:R-:W1:Y:S01]  /*25d0*/  SHFL.IDX PT, R72, R12, 0x1, 0x1c1f ;  /* 0x003c1f000c487f89 */ /* 0x000e6200000e0000 */
[----:B------:R-:W-:-:S04]  /*25e0*/  VIADD R13, R13, 0x60 ;  /* 0x000000600d0d7836 */ /* 0x000fc80000000000 */
[----:B------:R-:W-:-:S05]  /*25f0*/  IMAD R20, R204, -0x2, R13 ;  /* 0xfffffffecc147824 */ /* 0x000fca00078e020d */
[----:B------:R-:W-:-:S04]  /*2600*/  IADD3 R13, -R201, 0x1, R20 ;  /* 0x00000001c90d7810 */ /* 0x000fc80007ffe114 */
[----:B0-----:R-:W-:-:S04]  /*2610*/  VIADDMNMX R21, R21, R13, R20, PT ;  /* 0x0000000d15157246 */ /* 0x001fc80003800114 */
[C---:B------:R-:W-:Y:S02]  /*2620*/  ISETP.GT.AND P6, PT, R21.reuse, RZ, PT ;  /* 0x000000ff1500720c */ /* 0x040fe40003fc4270 */
[C---:B------:R-:W-:Y:S02]  /*2630*/  ISETP.GT.AND P5, PT, R21.reuse, 0x1, PT ;  /* 0x000000011500780c */ /* 0x040fe40003fa4270 */
[C---:B------:R-:W-:Y:S02]  /*2640*/  ISETP.GT.AND P3, PT, R21.reuse, 0x10, PT ;  /* 0x000000101500780c */ /* 0x040fe40003f64270 */
[C---:B------:R-:W-:Y:S02]  /*2650*/  ISETP.GT.AND P4, PT, R21.reuse, 0x8, PT ;  /* 0x000000081500780c */ /* 0x040fe40003f84270 */
[----:B------:R-:W-:Y:S02]  /*2660*/  ISETP.GT.AND P2, PT, R21, 0x9, PT ;  /* 0x000000091500780c */ /* 0x000fe40003f44270 */
[----:B-1----:R-:W-:Y:S01]  /*2670*/  VIADDMNMX R72, R72, R13, R20, PT ;  /* 0x0000000d48487246 */ /* 0x002fe20003800114 */
        /* <DEDUP_REMOVED lines=78> */
[----:B------:R-:W-:-:S02]  /*2b60*/  ISETP.GT.AND P5, PT, R21, 0x18, PT ;  /* 0x000000181500780c */ /* 0x000fc40003fa4270 */
[----:B------:R-:W-:Y:S02]  /*2b70*/  FSEL R157, R32, -INF , P3 ;  /* 0xff800000209d7808 */ /* 0x000fe40001800000 */
[----:B------:R-:W-:Y:S02]  /*2b80*/  FSEL R161, R33, -INF , P6 ;  /* 0xff80000021a17808 */ /* 0x000fe40003000000 */
[C---:B------:R-:W-:Y:S02]  /*2b90*/  ISETP.GT.AND P3, PT, R21.reuse, 0x21, PT ;  /* 0x000000211500780c */ /* 0x040fe40003f64270 */
[C---:B------:R-:W-:Y:S02]  /*2ba0*/  ISETP.GT.AND P6, PT, R21.reuse, 0x28, PT ;  /* 0x000000281500780c */ /* 0x040fe40003fc4270 */
[----:B------:R-:W-:Y:S02]  /*2bb0*/  FSEL R75, R28, -INF , P4 ;  /* 0xff8000001c4b7808 */ /* 0x000fe40002000000 */
[----:B------:R-:W-:-:S02]  /*2bc0*/  ISETP.GT.AND P4, PT, R21, 0x19, PT ;  /* 0x000000191500780c */ /* 0x000fc40003f84270 */
[----:B------:R-:W-:Y:S02]  /*2bd0*/  FSEL R166, R36, -INF , P5 ;  /* 0xff80000024a67808 */ /* 0x000fe40002800000 */
[----:B------:R-:W-:Y:S02]  /*2be0*/  ISETP.GT.AND P5, PT, R21, 0x29, PT ;  /* 0x000000291500780c */ /* 0x000fe40003fa4270 */
[----:B------:R-:W-:Y:S02]  /*2bf0*/  FSEL R162, R41, -INF , P3 ;  /* 0xff80000029a27808 */ /* 0x000fe40001800000 */
[----:B------:R-:W-:Y:S02]  /*2c00*/  FSEL R170, R44, -INF , P6 ;  /* 0xff8000002caa7808 */ /* 0x000fe40003000000 */
[C---:B------:R-:W-:Y:S02]  /*2c10*/  ISETP.GT.AND P3, PT, R21.reuse, 0x38, PT ;  /* 0x000000381500780c */ /* 0x040fe40003f64270 */
[----:B------:R-:W-:-:S02]  /*2c20*/  ISETP.GT.AND P6, PT, R21, 0x39, PT ;  /* 0x000000391500780c */ /* 0x000fc40003fc4270 */
[----:B------:R-:W-:Y:S02]  /*2c30*/  FSEL R171, R37, -INF , P4 ;  /* 0xff80000025ab7808 */ /* 0x000fe40002000000 */
[----:B------:R-:W-:Y:S02]  /*2c40*/  ISETP.GT.AND P4, PT, R21, 0x30, PT ;  /* 0x000000301500780c */ /* 0x000fe40003f84270 */
[----:B------:R-:W-:Y:S02]  /*2c50*/  FSEL R174, R45, -INF , P5 ;  /* 0xff8000002dae7808 */ /* 0x000fe40002800000 */
        /* <DEDUP_REMOVED lines=8> */
[----:B------:R-:W-:-:S02]  /*2ce0*/  ISETP.GT.AND P4, PT, R21, 0x41, PT ;  /* 0x000000411500780c */ /* 0x000fc40003f84270 */
[----:B------:R-:W-:Y:S02]  /*2cf0*/  FSEL R160, R56, -INF , P5 ;  /* 0xff80000038a07808 */ /* 0x000fe40002800000 */
[----:B------:R-:W-:Y:S02]  /*2d00*/  FMNMX.FTZ R20, R75, R12, !PT ;  /* 0x0000000c4b147209 */ /* 0x000fe40007810000 */
[C---:B------:R-:W-:Y:S02]  /*2d10*/  ISETP.GT.AND P2, PT, R21.reuse, 0x20, PT ;  /* 0x000000201500780c */ /* 0x040fe40003f44270 */
[----:B------:R-:W-:Y:S02]  /*2d20*/  ISETP.GT.AND P5, PT, R21, 0x51, PT ;  /* 0x000000511500780c */ /* 0x000fe40003fa4270 */
[----:B------:R-:W-:Y:S02]  /*2d30*/  FSEL R173, R61, -INF , P3 ;  /* 0xff8000003dad7808 */ /* 0x000fe40001800000 */
[----:B------:R-:W-:-:S02]  /*2d40*/  FSEL R12, R64, -INF , P6 ;  /* 0xff800000400c7808 */ /* 0x000fc40003000000 */
[C---:B------:R-:W-:Y:S02]  /*2d50*/  ISETP.GT.AND P3, PT, R72.reuse, RZ, PT ;  /* 0x000000ff4800720c */ /* 0x040fe40003f64270 */
[----:B------:R-:W-:Y:S02]  /*2d60*/  ISETP.GT.AND P6, PT, R72, 0x1, PT ;  /* 0x000000014800780c */ /* 0x000fe40003fc4270 */
[----:B------:R-:W-:Y:S02]  /*2d70*/  FSEL R164, R57, -INF , P4 ;  /* 0xff80000039a47808 */ /* 0x000fe40002000000 */
[----:B------:R-:W-:Y:S02]  /*2d80*/  FSEL R158, R40, -INF , P2 ;  /* 0xff800000289e7808 */ /* 0x000fe40001000000 */
[----:B------:R-:W-:Y:S02]  /*2d90*/  ISETP.GT.AND P4, PT, R21, 0x58, PT ;  /* 0x000000581500780c */ /* 0x000fe40003f84270 */
[----:B------:R-:W-:-:S02]  /*2da0*/  FSEL R165, R65, -INF , P5 ;  /* 0xff80000041a57808 */ /* 0x000fc40002800000 */
[----:B------:R-:W-:Y:S02]  /*2db0*/  ISETP.GT.AND P2, PT, R21, 0x31, PT ;  /* 0x000000311500780c */ /* 0x000fe40003f44270 */
[----:B------:R-:W-:Y:S02]  /*2dc0*/  ISETP.GT.AND P5, PT, R72, 0x8, PT ;  /* 0x000000084800780c */ /* 0x000fe40003fa4270 */
[----:B------:R-:W-:Y:S02]  /*2dd0*/  FSEL R26, R26, -INF , P3 ;  /* 0xff8000001a1a7808 */ /* 0x000fe40001800000 */
[----:B------:R-:W-:Y:S02]  /*2de0*/  FSEL R24, R27, -INF , P6 ;  /* 0xff8000001b187808 */ /* 0x000fe40003000000 */
[----:B------:R-:W-:Y:S02]  /*2df0*/  FMNMX.FTZ R20, R29, R20, !PT ;  /* 0x000000141d147209 */ /* 0x000fe40007810000 */
[----:B------:R-:W-:-:S02]  /*2e00*/  FSEL R169, R68, -INF , P4 ;  /* 0xff80000044a97808 */ /* 0x000fc40002000000 */
[----:B------:R-:W-:Y:S02]  /*2e10*/  FSEL R163, R49, -INF , P2 ;  /* 0xff80000031a37808 */ /* 0x000fe40001000000 */
[----:B------:R-:W-:Y:S02]  /*2e20*/  ISETP.GT.AND P4, PT, R72, 0x9, PT ;  /* 0x000000094800780c */ /* 0x000fe40003f84270 */
[----:B------:R-:W-:Y:S02]  /*2e30*/  FSEL R30, R30, -INF , P5 ;  /* 0xff8000001e1e7808 */ /* 0x000fe40002800000 */
[----:B------:R-:W-:Y:S02]  /*2e40*/  FMNMX.FTZ R13, R26, R24, !PT ;  /* 0x000000181a0d7209 */ /* 0x000fe40007810000 */
[----:B------:R-:W-:Y:S02]  /*2e50*/  ISETP.GT.AND P2, PT, R21, 0x48, PT ;  /* 0x000000481500780c */ /* 0x000fe40003f44270 */
[----:B------:R-:W-:-:S02]  /*2e60*/  FMNMX.FTZ R20, R157, R20, !PT ;  /* 0x000000149d147209 */ /* 0x000fc40007810000 */
[----:B------:R-:W-:Y:S02]  /*2e70*/  ISETP.GT.AND P3, PT, R72, 0x10, PT ;  /* 0x000000104800780c */ /* 0x000fe40003f64270 */
[----:B------:R-:W-:Y:S02]  /*2e80*/  FSEL R28, R31, -INF , P4 ;  /* 0xff8000001f1c7808 */ /* 0x000fe40002000000 */
[----:B------:R-:W-:Y:S02]  /*2e90*/  FMNMX.FTZ R13, R30, R13, !PT ;  /* 0x0000000d1e0d7209 */ /* 0x000fe40007810000 */
[----:B------:R-:W-:Y:S02]  /*2ea0*/  FSEL R168, R60, -INF , P2 ;  /* 0xff8000003ca87808 */ /* 0x000fe40001000000 */
[----:B------:R-:W-:Y:S02]  /*2eb0*/  ISETP.GT.AND P2, PT, R21, 0x59, PT ;  /* 0x000000591500780c */ /* 0x000fe40003f44270 */
        /* <DEDUP_REMOVED lines=98> */
[----:B-----5:R-:W-:Y:S01]  /*34e0*/  LOP3.LUT P2, RZ, R74, 0x7f, RZ, 0xc0, !PT ;  /* 0x0000007f4aff7812 */ /* 0x020fe2000784c0ff */
        /* <DEDUP_REMOVED lines=94> */
[----:B------:R-:W1:Y:S08]  /*3ad0*/  MUFU.EX2 R163, R163 ;  /* 0x000000a300a37308 */ /* 0x000e700000000800 */
        /* <DEDUP_REMOVED lines=39> */
[----:B------:R-:W0:Y:S03]  /*3d50*/  MUFU.EX2 R196, R196 ;  /* 0x000000c400c47308 */ /* 0x000e260000000800 */
[----:B------:R-:W-:Y:S01]  /*3d60*/  FADD.FTZ R171, R170, R171 ;  /* 0x000000abaaab7221 */ /* 0x000fe20000010000 */
        /* <DEDUP_REMOVED lines=11> */
[C---:B------:R-:W-:Y:S02]  /*3e20*/  FADD.FTZ R174, R163.reuse, R174 ;  /* 0x000000aea3ae7221 */ /* 0x040fe40000010000 */
[----:B------:R-:W-:Y:S02]  /*3e30*/  FADD.FTZ R189, R178, R189 ;  /* 0x000000bdb2bd7221 */ /* 0x000fe40000010000 */
[----:B------:R-:W-:Y:S01]  /*3e40*/  HGMMA.64x256x16.F32.BF16 R24, R152, gdesc[UR8].tnspB, R24, gsb0 ;  /* 0x43e0000898187df0 */ /* 0x000fe20008001818 */
[----:B------:R-:W-:Y:S01]  /*3e50*/  UIADD3 UR10, UR4, 0x180, URZ ;  /* 0x00000180040a7890 */ /* 0x000fe2000fffe03f */
        /* <DEDUP_REMOVED lines=48> */
[----:B-1----:R-:W-:-:S04]  /*4160*/  @P1 SHF.R.U32.HI R152, RZ, R154, R153 ;  /* 0x0000009aff981219 */ /* 0x002fc80000011699 */
[----:B------:R-:W-:-:S05]  /*4170*/  IADD3 R152, R152, R202, -R201 ;  /* 0x000000ca98987210 */ /* 0x000fca0007ffe8c9 */
        /* <DEDUP_REMOVED lines=14> */
.L_x_5317:
[----:B------:R-:W-:-:S04]  /*4260*/  UIADD3 UR36, UR36, 0x1, URZ ;  /* 0x0000000124247890 */ /* 0x000fc8000fffe03f */
[----:B------:R-:W-:-:S04]  /*4270*/  UISETP.NE.AND UP0, UPT, UR36, 0x2, UPT ;  /* 0x000000022400788c */ /* 0x000fc8000bf05270 */
[----:B------:R-:W-:Y:S02]  /*4280*/  USEL UR4, URZ, 0x1, UP0 ;  /* 0x000000013f047887 */ /* 0x000fe40008000000 */
[----:B------:R-:W-:Y:S02]  /*4290*/  USEL UR36, UR36, URZ, UP0 ;  /* 0x0000003f24247287 */ /* 0x000fe40008000000 */
[----:B------:R-:W-:Y:S01]  /*42a0*/  ULOP3.LUT UR37, UR37, UR4, URZ, 0x3c, !UPT ;  /* 0x0000000425257292 */ /* 0x000fe2000f8e3c3f */
[----:B0-----:R-:W-:Y:S11]  /*42b0*/  @!P0 BRA `(.L_x_5309) ;  /* 0x0000000000048947 */ /* 0x001ff60003800000 */
[----:B------:R-:W-:Y:S01]  /*42c0*/  BPT.TRAP 0x1 ;  /* 0x000000040000795c */ /* 0x000fe20000300000 */
.L_x_5309:
        /* <DEDUP_REMOVED lines=9> */
.L_x_5310:
[----:B-1----:R-:W-:Y:S05]  /*4360*/  @P3 BRA `(.L_x_5311) ;  /* 0x0000000000083947 */ /* 0x002fea0003800000 */
[----:B------:R-:W1:Y:S02]  /*4370*/  SYNCS.PHASECHK.TRANS64.TRYWAIT P3, [UR4+0x32430], R13 ;  /* 0x0324300dff0075a7 */ /* 0x000e640008060144 */
[----:B-1----:R-:W-:Y:S05]  /*4380*/  @!P3 BRA `(.L_x_5312) ;  /* 0x000000f400c4b947 */ /* 0x002fea0003800000 */
.L_x_5311:
        /* <DEDUP_REMOVED lines=31> */
.L_x_5313:
[----:B------:R2:W3:Y:S01]  /*4580*/  SYNCS.PHASECHK.TRANS64.TRYWAIT P3, [UR4+0x32450], R13 ;  /* 0x0324500dff0075a7 */ /* 0x0004e20008060144 */
[----:B------:R-:W-:Y:S05]  /*4590*/  @!P0 BRA `(.L_x_5314) ;  /* 0x0000000000048947 */ /* 0x000fea0003800000 */
[----:B------:R-:W-:Y:S01]  /*45a0*/  BPT.TRAP 0x1 ;  /* 0x000000040000795c */ /* 0x000fe20000300000 */
.L_x_5314:
[----:B---3--:R-:W-:Y:S05]  /*45b0*/  @P3 BRA `(.L_x_5315) ;  /* 0x0000000000083947 */ /* 0x008fea0003800000 */
[----:B------:R-:W3:Y:S02]  /*45c0*/  SYNCS.PHASECHK.TRANS64.TRYWAIT P3, [UR4+0x32450], R13 ;  /* 0x0324500dff0075a7 */ /* 0x000ee40008060144 */
[----:B---3--:R-:W-:Y:S05]  /*45d0*/  @!P3 BRA `(.L_x_5316) ;  /* 0x000000f40048b947 */ /* 0x008fea0003800000 */
.L_x_5315:
        /* <DEDUP_REMOVED lines=13> */
[----:B------:R-:W-:Y:S01]  /*46b0*/  IMAD.MOV.U32 R214, RZ, RZ, -0x60 ;  /* 0xffffffa0ffd67424 */ /* 0x000fe200078e00ff */
        /* <DEDUP_REMOVED lines=10> */
[----:B------:R-:W2:Y:S01]  /*4760*/  S2R R217, SR_TID.X ;  /* 0x0000000000d97919 */ /* 0x000ea20000002100 */
[----:B------:R-:W-:Y:S01]  /*4770*/  UMOV UR27, 0x40000040 ;  /* 0x40000040001b7882 */ /* 0x000fe20000000000 */
[----:B------:R-:W-:Y:S01]  /*4780*/  UIADD3 UR30, UR5, 0x602, URZ ;  /* 0x00000602051e7890 */ /* 0x000fe2000fffe03f */
[----:B------:R-:W-:Y:S01]  /*4790*/  UMOV UR31, 0x40000040 ;  /* 0x40000040001f7882 */ /* 0x000fe20000000000 */
[----:B------:R-:W-:Y:S01]  /*47a0*/  UIADD3 UR34, UR5, 0x604, URZ ;  /* 0x0000060405227890 */ /* 0x000fe2000fffe03f */
[----:B-1----:R-:W-:Y:S01]  /*47b0*/  @P1 IMAD.HI.U32 R20, R21, R20, RZ ;  /* 0x0000001415141227 */ /* 0x002fe200078e00ff */
        /* <DEDUP_REMOVED lines=10> */
[----:B------:R-:W-:-:S04]  /*4860*/  IMAD R13, R207, R214, 0x1 ;  /* 0x00000001cf0d7424 */ /* 0x000fc800078e02d6 */
[----:B------:R-:W0:Y:S01]  /*4870*/  SHFL.IDX PT, R20, R21, RZ, 0x1c1f ;  /* 0x001c1fff15147589 */ /* 0x000e2200000e0000 */
[----:B------:R-:W-:-:S03]  /*4880*/  IMAD R13, R204, -0x2, R13 ;  /* 0xfffffffecc0d7824 */ /* 0x000fc600078e020d */
[----:B------:R-:W1:Y:S02]  /*4890*/  SHFL.IDX PT, R212, R21, 0x1, 0x1c1f ;  /* 0x003c1f0015d47f89 */ /* 0x000e6400000e0000 */
[----:B------:R-:W-:Y:S02]  /*48a0*/  IADD3 R13, -R201, R13, R202 ;  /* 0x0000000dc90d7210 */ /* 0x000fe40007ffe1ca */
[----:B--2---:R-:W-:-:S05]  /*48b0*/  SHF.R.U32.HI R217, RZ, 0x7, R217 ;  /* 0x00000007ffd97819 */ /* 0x004fca00000116d9 */
[----:B------:R-:W-:Y:S02]  /*48c0*/  VIADD R235, R217, 0x8 ;  /* 0x00000008d9eb7836 */ /* 0x000fe40000000000 */
[C---:B0-----:R-:W-:Y:S02]  /*48d0*/  IMAD.IADD R20, R13.reuse, 0x1, R20 ;  /* 0x000000010d147824 */ /* 0x041fe400078e0214 */
[----:B-1----:R-:W-:-:S03]  /*48e0*/  IMAD.IADD R13, R13, 0x1, R212 ;  /* 0x000000010d0d7824 */ /* 0x002fc600078e02d4 */
[C---:B------:R-:W-:Y:S02]  /*48f0*/  ISETP.GT.AND P6, PT, R20.reuse, RZ, PT ;  /* 0x000000ff1400720c */ /* 0x040fe40003fc4270 */
[C---:B------:R-:W-:Y:S02]  /*4900*/  ISETP.GT.AND P5, PT, R20.reuse, 0x1, PT ;  /* 0x000000011400780c */ /* 0x040fe40003fa4270 */
[C---:B------:R-:W-:Y:S02]  /*4910*/  ISETP.GT.AND P3, PT, R20.reuse, 0x8, PT ;  /* 0x000000081400780c */ /* 0x040fe40003f64270 */
[----:B------:R-:W-:Y:S01]  /*4920*/  ISETP.GT.AND P4, PT, R20, 0x9, PT ;  /* 0x000000091400780c */ /* 0x000fe20003f84270 */
        /* <DEDUP_REMOVED lines=215> */
[----:B------:R-:W-:Y:S01]  /*56a0*/  FSEL R153, R20, RZ, P4 ;  /* 0x000000ff14997208 */ /* 0x000fe20002000000 */
[--C-:B------:R-:W-:Y:S01]  /*56b0*/  FFMA.FTZ R156, R156, UR5, -R199.reuse ;  /* 0x000000059c9c7c23 */ /* 0x100fe200080108c7 */
[----:B------:R-:W-:Y:S01]  /*56c0*/  FSEL R216, R216, RZ, P4 ;  /* 0x000000ffd8d87208 */ /* 0x000fe20002000000 */
[----:B------:R0:W-:Y:S01]  /*56d0*/  MUFU.EX2 R158, R152 ;  /* 0x00000098009e7308 */ /* 0x0001e20000000800 */
[--C-:B------:R-:W-:Y:S01]  /*56e0*/  FFMA.FTZ R157, R157, UR5, -R199.reuse ;  /* 0x000000059d9d7c23 */ /* 0x100fe200080108c7 */
[--C-:B------:R-:W-:Y:S01]  /*56f0*/  FFMA.FTZ R160, R160, UR5, -R199.reuse ;  /* 0x00000005a0a07c23 */ /* 0x100fe200080108c7 */
[----:B------:R-:W-:Y:S01]  /*5700*/  FFMA.FTZ R161, R161, UR5, -R199 ;  /* 0x00000005a1a17c23 */ /* 0x000fe200080108c7 */
[--C-:B------:R-:W-:Y:S01]  /*5710*/  FFMA.FTZ R213, R154, UR5, -R216.reuse ;  /* 0x000000059ad57c23 */ /* 0x100fe200080108d8 */
[----:B------:R-:W-:Y:S01]  /*5720*/  FFMA.FTZ R154, R211, UR5, -R216 ;  /* 0x00000005d39a7c23 */ /* 0x000fe200080108d8 */
[----:B------:R-:W-:-:S02]  /*5730*/  IMAD.U32 R211, RZ, RZ, UR4 ;  /* 0x00000004ffd37e24 */ /* 0x000fc4000f8e00ff */
[--C-:B------:R-:W-:Y:S01]  /*5740*/  FFMA.FTZ R215, R21, UR5, -R216.reuse ;  /* 0x0000000515d77c23 */ /* 0x100fe200080108d8 */
[----:B------:R-:W-:Y:S01]  /*5750*/  FFMA.FTZ R214, R155, UR5, -R216 ;  /* 0x000000059bd67c23 */ /* 0x000fe200080108d8 */
[----:B0-----:R-:W-:Y:S01]  /*5760*/  FSEL R152, R13, RZ, P3 ;  /* 0x000000ff0d987208 */ /* 0x001fe20001800000 */
[----:B------:R-:W0:Y:S01]  /*5770*/  MUFU.EX2 R159, R159 ;  /* 0x0000009f009f7308 */ /* 0x000e220000000800 */
[----:B------:R-:W-:Y:S01]  /*5780*/  UIMAD UR4, UR36, 0xc00, UR6 ;  /* 0x00000c00240478a4 */ /* 0x000fe2000f8e0206 */
[--C-:B------:R-:W-:Y:S01]  /*5790*/  FFMA.FTZ R164, R164, UR5, -R199.reuse ;  /* 0x00000005a4a47c23 */ /* 0x100fe200080108c7 */
[----:B------:R-:W-:Y:S01]  /*57a0*/  FFMA.FTZ R165, R165, UR5, -R199 ;  /* 0x00000005a5a57c23 */ /* 0x000fe200080108c7 */
[----:B------:R-:W-:Y:S01]  /*57b0*/  FADD.FTZ R21, -R152, R209 ;  /* 0x000000d198157221 */ /* 0x000fe20000010100 */
[----:B------:R-:W-:Y:S01]  /*57c0*/  FADD.FTZ R152, -R153, R210 ;  /* 0x000000d299987221 */ /* 0x000fe20000010100 */
[----:B------:R-:W-:Y:S02]  /*57d0*/  @!P2 VIADD R153, R211, 0x32440 ;  /* 0x00032440d399a836 */ /* 0x000fe40000000000 */
[--C-:B------:R-:W-:Y:S01]  /*57e0*/  FFMA.FTZ R162, R162, UR5, -R216.reuse ;  /* 0x00000005a2a27c23 */ /* 0x100fe200080108d8 */
[----:B------:R-:W-:Y:S01]  /*57f0*/  FMUL.FTZ R210, R21, UR5 ;  /* 0x0000000515d27c20 */ /* 0x000fe20008410000 */
[----:B------:R-:W-:Y:S01]  /*5800*/  IADD3 R21, -R217, 0xb, RZ ;  /* 0x0000000bd9157810 */ /* 0x000fe20007ffe1ff */
[----:B------:R-:W-:Y:S01]  /*5810*/  FMUL.FTZ R217, R152, UR5 ;  /* 0x0000000598d97c20 */ /* 0x000fe20008410000 */
[----:B------:R-:W-:Y:S01]  /*5820*/  @!P2 PRMT R153, RZ, 0x654, R153 ;  /* 0x00000654ff99a816 */ /* 0x000fe20000000099 */
[----:B------:R-:W-:Y:S01]  /*5830*/  MUFU.EX2 R156, R156 ;  /* 0x0000009c009c7308 */ /* 0x000fe20000000800 */
[----:B------:R-:W-:Y:S01]  /*5840*/  UMOV UR10, UR4 ;  /* 0x00000004000a7c82 */ /* 0x000fe20008000000 */
[----:B------:R1:W-:Y:S06]  /*5850*/  BAR.ARV R21, 0x100 ;  /* 0x000400150000751d */ /* 0x0003ec0000002000 */
[----:B------:R2:W-:Y:S01]  /*5860*/  @!P2 SYNCS.ARRIVE.TRANS64.RED.A1T0 RZ, [R153+URZ], RZ ;  /* 0x000000ff99ffa9a7 */ /* 0x0005e2000810043f */
[----:B------:R-:W3:Y:S01]  /*5870*/  MUFU.EX2 R210, R210 ;  /* 0x000000d200d27308 */ /* 0x000ee20000000800 */
[----:B0-----:R-:W-:Y:S01]  /*5880*/  F2FP.BF16.F32.PACK_AB R152, R159, R158 ;  /* 0x0000009e9f98723e */ /* 0x001fe200000010ff */
[--C-:B------:R-:W-:Y:S01]  /*5890*/  FFMA.FTZ R163, R163, UR5, -R216.reuse ;  /* 0x00000005a3a37c23 */ /* 0x100fe200080108d8 */
        /* <DEDUP_REMOVED lines=13> */
[----:B------:R-:W4:Y:S01]  /*5970*/  MUFU.EX2 R157, R157 ;  /* 0x0000009d009d7308 */ /* 0x000f220000000800 */
        /* <DEDUP_REMOVED lines=31> */
[----:B------:R4:W3:Y:S01]  /*5b70*/  MUFU.EX2 R209, R154 ;  /* 0x0000009a00d17308 */ /* 0x0008e20000000800 */
        /* <DEDUP_REMOVED lines=100> */
[----:B----4-:R-:W-:Y:S01]  /*61c0*/  F2FP.BF16.F32.PACK_AB R154, R157, R156 ;  /* 0x0000009c9d9a723e */ /* 0x010fe200000010ff */
[----:B------:R-:W-:Y:S01]  /*61d0*/  MUFU.EX2 R160, R160 ;  /* 0x000000a000a07308 */ /* 0x000fe20000000800 */
[----:B--2---:R-:W-:Y:S01]  /*61e0*/  F2FP.BF16.F32.PACK_AB R153, R214, R213 ;  /* 0x000000d5d699723e */ /* 0x004fe200000010ff */
[--C-:B------:R-:W-:Y:S01]  /*61f0*/  FFMA.FTZ R180, R180, UR5, -R199.reuse ;  /* 0x00000005b4b47c23 */ /* 0x100fe200080108c7 */
[----:B---3--:R-:W-:Y:S01]  /*6200*/  F2FP.BF16.F32.PACK_AB R155, R209, R215 ;  /* 0x000000d7d19b723e */ /* 0x008fe200000010ff */
        /* <DEDUP_REMOVED lines=24> */
[----:B------:R-:W-:Y:S01]  /*6390*/  WARPGROUP.ARRIVE ;  /* 0x00000000000079c5 */ /* 0x000fe20000000000 */
[----:B------:R-:W-:Y:S01]  /*63a0*/  FFMA.FTZ R199, R212, UR5, -R216 ;  /* 0x00000005d4c77c23 */ /* 0x000fe200080108d8 */
[----:B------:R-:W-:Y:S01]  /*63b0*/  FFMA.FTZ R0, R210, R0, R158 ;  /* 0x00000000d2007223 */ /* 0x000fe2000001009e */
[----:B------:R-:W-:Y:S01]  /*63c0*/  FFMA.FTZ R213, R217, R12, R213 ;  /* 0x0000000cd9d57223 */ /* 0x000fe200000100d5 */
[----:B------:R-:W-:Y:S01]  /*63d0*/  ISETP.GT.AND P3, PT, R207, R208, PT ;  /* 0x000000d0cf00720c */ /* 0x000fe20003f64270 */
[----:B------:R-:W-:Y:S01]  /*63e0*/  @!P2 VIADD R211, R211, 0x32460 ;  /* 0x00032460d3d3a836 */ /* 0x000fe20000000000 */
[----:B------:R-:W-:Y:S01]  /*63f0*/  HGMMA.64x256x16.F32.BF16 R24, R152, gdesc[UR8].tnspB, R24, gsb0 ;  /* 0x43e0000898187df0 */ /* 0x000fe20008001818 */
[----:B------:R-:W-:Y:S01]  /*6400*/  MUFU.EX2 R162, R162 ;  /* 0x000000a200a27308 */ /* 0x000fe20000000800 */
[----:B------:R-:W-:Y:S01]  /*6410*/  UIADD3 UR10, UR4, 0x80, URZ ;  /* 0x00000080040a7890 */ /* 0x000fe2000fffe03f */
[----:B------:R-:W-:Y:S01]  /*6420*/  FADD.FTZ R159, R159, R0 ;  /* 0x000000009f9f7221 */ /* 0x000fe20000010000 */
[----:B------:R-:W-:Y:S01]  /*6430*/  UMOV UR11, 0x40000040 ;  /* 0x40000040000b7882 */ /* 0x000fe20000000000 */
[----:B------:R-:W-:Y:S01]  /*6440*/  FADD.FTZ R214, R214, R213 ;  /* 0x000000d5d6d67221 */ /* 0x000fe20000010000 */
[----:B------:R-:W-:Y:S01]  /*6450*/  @!P2 PRMT R211, RZ, 0x654, R211 ;  /* 0x00000654ffd3a816 */ /* 0x000fe200000000d3 */
[----:B------:R-:W-:Y:S01]  /*6460*/  FADD.FTZ R156, R156, R159 ;  /* 0x0000009f9c9c7221 */ /* 0x000fe20000010000 */
[----:B------:R-:W-:Y:S01]  /*6470*/  VIADD R207, R207, 0xffffffff ;  /* 0xffffffffcfcf7836 */ /* 0x000fe20000000000 */
[----:B------:R-:W2:Y:S01]  /*6480*/  MUFU.EX2 R163, R163 ;  /* 0x000000a300a37308 */ /* 0x000ea20000000800 */
[----:B------:R-:W-:Y:S01]  /*6490*/  FADD.FTZ R214, R215, R214 ;  /* 0x000000d6d7d67221 */ /* 0x000fe20000010000 */
[----:B------:R-:W-:Y:S01]  /*64a0*/  FADD.FTZ R157, R157, R156 ;  /* 0x0000009c9d9d7221 */ /* 0x000fe20000010000 */
[----:B------:R-:W-:-:S02]  /*64b0*/  IMAD.MOV.U32 R210, RZ, RZ, R20 ;  /* 0x000000ffffd27224 */ /* 0x000fc400078e0014 */
[----:B------:R-:W-:-:S03]  /*64c0*/  FADD.FTZ R209, R209, R214 ;  /* 0x000000d6d1d17221 */ /* 0x000fc60000010000 */
        /* <DEDUP_REMOVED lines=121> */
.L_x_5308:
[----:B------:R-:W-:-:S13]  /*6c60*/  ISETP.GE.AND P1, PT, R207, RZ, PT ;  /* 0x000000ffcf00720c */ /* 0x000fda0003f26270 */
[----:B------:R-:W-:Y:S05]  /*6c70*/  @!P1 BRA `(.L_x_5318) ;  /* 0x0000002000bc9947 */ /* 0x000fea0003800000 */
[----:B------:R-:W-:Y:S02]  /*6c80*/  IMAD.MOV.U32 R209, RZ, RZ, R20 ;  /* 0x000000ffffd17224 */ /* 0x000fe400078e0014 */
[----:B------:R-:W-:-:S07]  /*6c90*/  IMAD.MOV.U32 R201, RZ, RZ, R13 ;  /* 0x000000ffffc97224 */ /* 0x000fce00078e000d */
.L_x_5327:
[----:B------:R-:W-:-:S04]  /*6ca0*/  UIADD3 UR36, UR36, 0x1, URZ ;  /* 0x0000000124247890 */ /* 0x000fc8000fffe03f */
[----:B------:R-:W-:-:S04]  /*6cb0*/  UISETP.NE.AND UP0, UPT, UR36, 0x2, UPT ;  /* 0x000000022400788c */ /* 0x000fc8000bf05270 */
[----:B------:R-:W-:Y:S02]  /*6cc0*/  USEL UR4, URZ, 0x1, UP0 ;  /* 0x000000013f047887 */ /* 0x000fe40008000000 */
[----:B------:R-:W-:Y:S02]  /*6cd0*/  USEL UR36, UR36, URZ, UP0 ;  /* 0x0000003f24247287 */ /* 0x000fe40008000000 */
[----:B------:R-:W-:Y:S01]  /*6ce0*/  ULOP3.LUT UR37, UR37, UR4, URZ, 0x3c, !UPT ;  /* 0x0000000425257292 */ /* 0x000fe2000f8e3c3f */
[----:B-1----:R-:W-:Y:S11]  /*6cf0*/  @!P0 BRA `(.L_x_5319) ;  /* 0x0000000000048947 */ /* 0x002ff60003800000 */
[----:B------:R-:W-:Y:S01]  /*6d00*/  BPT.TRAP 0x1 ;  /* 0x000000040000795c */ /* 0x000fe20000300000 */
.L_x_5319:
        /* <DEDUP_REMOVED lines=9> */
.L_x_5320:
[----:B--2---:R-:W-:Y:S05]  /*6da0*/  @P1 BRA `(.L_x_5321) ;  /* 0x0000000000081947 */ /* 0x004fea0003800000 */
[----:B------:R-:W2:Y:S02]  /*6db0*/  SYNCS.PHASECHK.TRANS64.TRYWAIT P1, [UR4+0x32430], R13 ;  /* 0x0324300dff0075a7 */ /* 0x000ea40008020144 */
[----:B--2---:R-:W-:Y:S05]  /*6dc0*/  @!P1 BRA `(.L_x_5322) ;  /* 0x000000cc00649947 */ /* 0x004fea0003800000 */
.L_x_5321:
        /* <DEDUP_REMOVED lines=31> */
.L_x_5323:
[----:B------:R3:W4:Y:S01]  /*6fc0*/  SYNCS.PHASECHK.TRANS64.TRYWAIT P1, [UR4+0x32450], R13 ;  /* 0x0324500dff0075a7 */ /* 0x0007220008020144 */
[----:B------:R-:W-:Y:S05]  /*6fd0*/  @!P0 BRA `(.L_x_5324) ;  /* 0x0000000000048947 */ /* 0x000fea0003800000 */
[----:B------:R-:W-:Y:S01]  /*6fe0*/  BPT.TRAP 0x1 ;  /* 0x000000040000795c */ /* 0x000fe20000300000 */
.L_x_5324:
[----:B----4-:R-:W-:Y:S05]  /*6ff0*/  @P1 BRA `(.L_x_5325) ;  /* 0x0000000000081947 */ /* 0x010fea0003800000 */
[----:B------:R-:W4:Y:S02]  /*7000*/  SYNCS.PHASECHK.TRANS64.TRYWAIT P1, [UR4+0x32450], R13 ;  /* 0x0324500dff0075a7 */ /* 0x000f240008020144 */
[----:B----4-:R-:W-:Y:S05]  /*7010*/  @!P1 BRA `(.L_x_5326) ;  /* 0x000000c800e89947 */ /* 0x010fea0003800000 */
.L_x_5325:
        /* <DEDUP_REMOVED lines=10> */
[----:B------:R-:W-:Y:S01]  /*70c0*/  IMAD.U32 R212, RZ, RZ, UR4 ;  /* 0x00000004ffd47e24 */ /* 0x000fe2000f8e00ff */
[----:B------:R-:W-:Y:S01]  /*70d0*/  UMOV UR15, 0x40000040 ;  /* 0x40000040000f7882 */ /* 0x000fe20000000000 */
[----:B------:R-:W-:Y:S01]  /*70e0*/  UIADD3 UR18, UR5, 0x304, URZ ;  /* 0x0000030405127890 */ /* 0x000fe2000fffe03f */
[----:B------:R-:W-:Y:S01]  /*70f0*/  ISETP.GT.AND P1, PT, R207, RZ, PT ;  /* 0x000000ffcf00720c */ /* 0x000fe20003f24270 */
[----:B------:R-:W-:Y:S01]  /*7100*/  UMOV UR19, 0x40000040 ;  /* 0x4000004000137882 */ /* 0x000fe20000000000 */
[----:B------:R-:W-:Y:S01]  /*7110*/  HGMMA.64x96x16.F32.BF16 R152, gdesc[UR56], R152, gsb0 ;  /* 0x01600000389879f0 */ /* 0x000fe20008001898 */
[----:B------:R-:W-:Y:S01]  /*7120*/  R2UR UR56, R8 ;  /* 0x00000000083872ca */ /* 0x000fe200000e0000 */
[----:B------:R-:W-:Y:S01]  /*7130*/  UIADD3 UR58, UR5, 0x2, URZ ;  /* 0x00000002053a7890 */ /* 0x000fe2000fffe03f */
[----:B------:R-:W-:Y:S01]  /*7140*/  R2UR UR57, R9 ;  /* 0x00000000093972ca */ /* 0x000fe200000e0000 */
[----:B------:R-:W-:Y:S01]  /*7150*/  UMOV UR59, 0x40000040 ;  /* 0x40000040003b7882 */ /* 0x000fe20000000000 */
[----:B------:R-:W-:Y:S01]  /*7160*/  UIADD3 UR22, UR5, 0x306, URZ ;  /* 0x0000030605167890 */ /* 0x000fe2000fffe03f */
[----:B------:R-:W-:Y:S01]  /*7170*/  VIADD R207, R207, 0xffffffff ;  /* 0xffffffffcfcf7836 */ /* 0x000fe20000000000 */
        /* <DEDUP_REMOVED lines=16> */
[----:B------:R-:W-:Y:S01]  /*7280*/  UIMAD UR4, UR36, 0xc00, UR6 ;  /* 0x00000c00240478a4 */ /* 0x000fe2000f8e0206 */
        /* <DEDUP_REMOVED lines=104> */
[----:B0-----:R-:W0:Y:S01]  /*7910*/  SHFL.BFLY PT, R211, R202, 0x2, 0x1f ;  /* 0x0c401f00cad37f89 */ /* 0x001e2200000e0000 */
        /* <DEDUP_REMOVED lines=16> */
[----:B------:R-:W-:Y:S02]  /*7a20*/  @!P2 VIADD R152, R212, 0x32440 ;  /* 0x00032440d498a836 */ /* 0x000fe40000000000 */
[----:B------:R-:W-:Y:S01]  /*7a30*/  FMUL.FTZ R201, R201, UR5 ;  /* 0x00000005c9c97c20 */ /* 0x000fe20008410000 */
[--C-:B------:R-:W-:Y:S01]  /*7a40*/  FFMA.FTZ R156, R156, UR5, -R210.reuse ;  /* 0x000000059c9c7c23 */ /* 0x100fe200080108d2 */
[----:B------:R-:W-:Y:S01]  /*7a50*/  MUFU.EX2 R202, R202 ;  /* 0x000000ca00ca7308 */ /* 0x000fe20000000800 */
[----:B------:R-:W-:Y:S01]  /*7a60*/  FFMA.FTZ R160, R160, UR5, -R210 ;  /* 0x00000005a0a07c23 */ /* 0x000fe200080108d2 */
[----:B------:R-:W-:Y:S01]  /*7a70*/  @!P2 PRMT R152, RZ, 0x654, R152 ;  /* 0x00000654ff98a816 */ /* 0x000fe20000000098 */
[--C-:B------:R-:W-:Y:S01]  /*7a80*/  FFMA.FTZ R161, R161, UR5, -R210.reuse ;  /* 0x00000005a1a17c23 */ /* 0x100fe200080108d2 */
[--C-:B------:R-:W-:Y:S01]  /*7a90*/  FFMA.FTZ R164, R164, UR5, -R210.reuse ;  /* 0x00000005a4a47c23 */ /* 0x100fe200080108d2 */
[--C-:B------:R-:W-:Y:S01]  /*7aa0*/  FFMA.FTZ R165, R165, UR5, -R210.reuse ;  /* 0x00000005a5a57c23 */ /* 0x100fe200080108d2 */
[--C-:B------:R-:W-:Y:S01]  /*7ab0*/  FFMA.FTZ R168, R168, UR5, -R210.reuse ;  /* 0x00000005a8a87c23 */ /* 0x100fe200080108d2 */
[----:B-1----:R-:W-:Y:S01]  /*7ac0*/  FMNMX.FTZ R20, R20, R213, !PT ;  /* 0x000000d514147209 */ /* 0x002fe20007810000 */
[----:B------:R-:W0:Y:S01]  /*7ad0*/  MUFU.EX2 R201, R201 ;  /* 0x000000c900c97308 */ /* 0x000e220000000800 */
[--C-:B------:R-:W-:Y:S01]  /*7ae0*/  FFMA.FTZ R169, R169, UR5, -R210.reuse ;  /* 0x00000005a9a97c23 */ /* 0x100fe200080108d2 */
[--C-:B------:R-:W-:Y:S01]  /*7af0*/  FFMA.FTZ R172, R172, UR5, -R210.reuse ;  /* 0x00000005acac7c23 */ /* 0x100fe200080108d2 */
[--C-:B------:R-:W-:Y:S01]  /*7b00*/  FFMA.FTZ R173, R173, UR5, -R210.reuse ;  /* 0x00000005adad7c23 */ /* 0x100fe200080108d2 */
[C---:B------:R-:W-:Y:S01]  /*7b10*/  FADD.FTZ R21, -R20.reuse, R209 ;  /* 0x000000d114157221 */ /* 0x040fe20000010100 */
[----:B------:R-:W-:Y:S01]  /*7b20*/  FMUL.FTZ R214, R20, UR5 ;  /* 0x0000000514d67c20 */ /* 0x000fe20008410000 */
[--C-:B------:R-:W-:Y:S01]  /*7b30*/  FFMA.FTZ R176, R176, UR5, -R210.reuse ;  /* 0x00000005b0b07c23 */ /* 0x100fe200080108d2 */
[----:B------:R-:W-:Y:S01]  /*7b40*/  FFMA.FTZ R177, R177, UR5, -R210 ;  /* 0x00000005b1b17c23 */ /* 0x000fe200080108d2 */
[----:B------:R-:W-:Y:S01]  /*7b50*/  FMUL.FTZ R157, R21, UR5 ;  /* 0x00000005159d7c20 */ /* 0x000fe20008410000 */
[----:B------:R-:W-:Y:S01]  /*7b60*/  IADD3 R21, -R215, 0xb, RZ ;  /* 0x0000000bd7157810 */ /* 0x000fe20007ffe1ff */
[----:B------:R1:W-:Y:S01]  /*7b70*/  MUFU.EX2 R209, R153 ;  /* 0x0000009900d17308 */ /* 0x0003e20000000800 */
[--C-:B------:R-:W-:Y:S01]  /*7b80*/  FFMA.FTZ R211, R154, UR5, -R214.reuse ;  /* 0x000000059ad37c23 */ /* 0x100fe200080108d6 */
[--C-:B------:R-:W-:Y:S01]  /*7b90*/  FFMA.FTZ R213, R155, UR5, -R214.reuse ;  /* 0x000000059bd57c23 */ /* 0x100fe200080108d6 */
        /* <DEDUP_REMOVED lines=142> */
[--C-:B------:R-:W-:Y:S01]  /*8480*/  FFMA.FTZ R162, R162, UR5, -R214.reuse ;  /* 0x00000005a2a27c23 */ /* 0x100fe200080108d6 */
[----:B0-----:R-:W-:Y:S01]  /*8490*/  F2FP.BF16.F32.PACK_AB R154, R209, R156 ;  /* 0x0000009cd19a723e */ /* 0x001fe200000010ff */
[--C-:B------:R-:W-:Y:S01]  /*84a0*/  FFMA.FTZ R163, R163, UR5, -R214.reuse ;  /* 0x00000005a3a37c23 */ /* 0x100fe200080108d6 */
[----:B----4-:R-:W-:Y:S01]  /*84b0*/  F2FP.BF16.F32.PACK_AB R153, R213, R211 ;  /* 0x000000d3d599723e */ /* 0x010fe200000010ff */
[--C-:B------:R-:W-:Y:S01]  /*84c0*/  FFMA.FTZ R166, R166, UR5, -R214.reuse ;  /* 0x00000005a6a67c23 */ /* 0x100fe200080108d6 */
[----:B-----5:R-:W-:Y:S01]  /*84d0*/  F2FP.BF16.F32.PACK_AB R155, R159, R158 ;  /* 0x0000009e9f9b723e */ /* 0x020fe200000010ff */
[--C-:B------:R-:W-:Y:S01]  /*84e0*/  FFMA.FTZ R167, R167, UR5, -R214.reuse ;  /* 0x00000005a7a77c23 */ /* 0x100fe200080108d6 */
[----:B------:R-:W-:Y:S01]  /*84f0*/  MUFU.EX2 R160, R160 ;  /* 0x000000a000a07308 */ /* 0x000fe20000000800 */
[--C-:B------:R-:W-:Y:S01]  /*8500*/  FFMA.FTZ R170, R170, UR5, -R214.reuse ;  /* 0x00000005aaaa7c23 */ /* 0x100fe200080108d6 */
[----:B------:R-:W-:Y:S01]  /*8510*/  WARPGROUP.ARRIVE ;  /* 0x00000000000079c5 */ /* 0x000fe20000000000 */
[--C-:B------:R-:W-:Y:S01]  /*8520*/  FFMA.FTZ R171, R171, UR5, -R214.reuse ;  /* 0x00000005abab7c23 */ /* 0x100fe200080108d6 */
[--C-:B------:R-:W-:Y:S01]  /*8530*/  FFMA.FTZ R174, R174, UR5, -R214.reuse ;  /* 0x00000005aeae7c23 */ /* 0x100fe200080108d6 */
[----:B------:R-:W-:Y:S01]  /*8540*/  FFMA.FTZ R175, R175, UR5, -R214 ;  /* 0x00000005afaf7c23 */ /* 0x000fe200080108d6 */
[--C-:B------:R-:W-:Y:S01]  /*8550*/  FFMA.FTZ R180, R180, UR5, -R210.reuse ;  /* 0x00000005b4b47c23 */ /* 0x100fe200080108d2 */
[----:B------:R-:W-:Y:S01]  /*8560*/  FFMA.FTZ R181, R181, UR5, -R210 ;  /* 0x00000005b5b57c23 */ /* 0x000fe200080108d2 */
[----:B------:R-:W-:Y:S01]  /*8570*/  HGMMA.64x256x16.F32.BF16 R24, R152, gdesc[UR8].tnspB, R24, gsb0 ;  /* 0x43e0000898187df0 */ /* 0x000fe20008001818 */
[----:B------:R-:W0:Y:S01]  /*8580*/  MUFU.EX2 R161, R161 ;  /* 0x000000a100a17308 */ /* 0x000e220000000800 */
[----:B------:R-:W-:Y:S01]  /*8590*/  UIADD3 UR10, UR4, 0x80, URZ ;  /* 0x00000080040a7890 */ /* 0x000fe2000fffe03f */
[--C-:B------:R-:W-:Y:S01]  /*85a0*/  FFMA.FTZ R178, R178, UR5, -R214.reuse ;  /* 0x00000005b2b27c23 */ /* 0x100fe200080108d6 */
[----:B------:R-:W-:Y:S01]  /*85b0*/  UMOV UR11, 0x40000040 ;  /* 0x40000040000b7882 */ /* 0x000fe20000000000 */
        /* <DEDUP_REMOVED lines=8> */
[--C-:B------:R-:W-:Y:S01]  /*8640*/  FFMA.FTZ R186, R186, UR5, -R214.reuse ;  /* 0x00000005baba7c23 */ /* 0x100fe200080108d6 */
[--C-:B------:R-:W-:Y:S01]  /*8650*/  FFMA.FTZ R187, R187, UR5, -R214.reuse ;  /* 0x00000005bbbb7c23 */ /* 0x100fe200080108d6 */
[--C-:B------:R-:W-:Y:S01]  /*8660*/  FFMA.FTZ R190, R190, UR5, -R214.reuse ;  /* 0x00000005bebe7c23 */ /* 0x100fe200080108d6 */
[----:B------:R-:W-:Y:S01]  /*8670*/  FFMA.FTZ R191, R191, UR5, -R214 ;  /* 0x00000005bfbf7c23 */ /* 0x000fe200080108d6 */
[----:B------:R-:W1:Y:S01]  /*8680*/  MUFU.EX2 R165, R165 ;  /* 0x000000a500a57308 */ /* 0x000e620000000800 */
[--C-:B------:R-:W-:Y:S01]  /*8690*/  FFMA.FTZ R192, R192, UR5, -R210.reuse ;  /* 0x00000005c0c07c23 */ /* 0x100fe200080108d2 */
[--C-:B------:R-:W-:Y:S01]  /*86a0*/  FFMA.FTZ R193, R193, UR5, -R210.reuse ;  /* 0x00000005c1c17c23 */ /* 0x100fe200080108d2 */
[--C-:B------:R-:W-:Y:S01]  /*86b0*/  FFMA.FTZ R196, R196, UR5, -R210.reuse ;  /* 0x00000005c4c47c23 */ /* 0x100fe200080108d2 */
[----:B------:R-:W-:Y:S01]  /*86c0*/  FFMA.FTZ R197, R197, UR5, -R210 ;  /* 0x00000005c5c57c23 */ /* 0x000fe200080108d2 */
[--C-:B------:R-:W-:Y:S01]  /*86d0*/  FFMA.FTZ R194, R194, UR5, -R214.reuse ;  /* 0x00000005c2c27c23 */ /* 0x100fe200080108d6 */
[--C-:B------:R-:W-:Y:S01]  /*86e0*/  FFMA.FTZ R195, R195, UR5, -R214.reuse ;  /* 0x00000005c3c37c23 */ /* 0x100fe200080108d6 */
[--C-:B------:R-:W-:Y:S01]  /*86f0*/  FFMA.FTZ R198, R198, UR5, -R214.reuse ;  /* 0x00000005c6c67c23 */ /* 0x100fe200080108d6 */
[----:B------:R-:W-:Y:S01]  /*8700*/  MUFU.EX2 R162, R162 ;  /* 0x000000a200a27308 */ /* 0x000fe20000000800 */
[----:B------:R-:W-:Y:S01]  /*8710*/  FFMA.FTZ R199, R199, UR5, -R214 ;  /* 0x00000005c7c77c23 */ /* 0x000fe200080108d6 */
[----:B------:R-:W-:Y:S01]  /*8720*/  FFMA.FTZ R201, R201, R0, R202 ;  /* 0x00000000c9c97223 */ /* 0x000fe200000100ca */
[----:B------:R-:W-:Y:S01]  /*8730*/  FFMA.FTZ R12, R157, R12, R211 ;  /* 0x0000000c9d0c7223 */ /* 0x000fe200000100d3 */
[----:B------:R-:W-:-:S02]  /*8740*/  @!P2 VIADD R212, R212, 0x32460 ;  /* 0x00032460d4d4a836 */ /* 0x000fc40000000000 */
[----:B------:R-:W-:Y:S01]  /*8750*/  FADD.FTZ R201, R208, R201 ;  /* 0x000000c9d0c97221 */ /* 0x000fe20000010000 */
[----:B------:R-:W-:Y:S01]  /*8760*/  FADD.FTZ R213, R213, R12 ;  /* 0x0000000cd5d57221 */ /* 0x000fe20000010000 */
[----:B------:R-:W3:Y:S01]  /*8770*/  MUFU.EX2 R163, R163 ;  /* 0x000000a300a37308 */ /* 0x000ee20000000800 */
[----:B------:R-:W-:Y:S01]  /*8780*/  @!P2 PRMT R212, RZ, 0x654, R212 ;  /* 0x00000654ffd4a816 */ /* 0x000fe200000000d4 */
[----:B------:R-:W-:Y:S01]  /*8790*/  FADD.FTZ R156, R156, R201 ;  /* 0x000000c99c9c7221 */ /* 0x000fe20000010000 */
[----:B------:R-:W-:Y:S01]  /*87a0*/  FADD.FTZ R158, R158, R213 ;  /* 0x000000d59e9e7221 */ /* 0x000fe20000010000 */
[----:B------:R-:W-:Y:S02]  /*87b0*/  IMAD.MOV.U32 R201, RZ, RZ, R13 ;  /* 0x000000ffffc97224 */ /* 0x000fe400078e000d */
[----:B------:R-:W-:Y:S01]  /*87c0*/  FADD.FTZ R209, R209, R156 ;  /* 0x0000009cd1d17221 */ /* 0x000fe20000010000 */
        /* <DEDUP_REMOVED lines=36> */
[----:B------:R-:W-:Y:S01]  /*8a10*/  FADD.FTZ R162, R162, R159 ;  /* 0x0000009fa2a27221 */ /* 0x000fe20000010000 */
[----:B----4-:R-:W-:Y:S01]  /*8a20*/  F2FP.BF16.F32.PACK_AB R155, R167, R166 ;  /* 0x000000a6a79b723e */ /* 0x010fe200000010ff */
[----:B------:R-:W-:Y:S01]  /*8a30*/  FADD.FTZ R161, R161, R160 ;  /* 0x000000a0a1a17221 */ /* 0x000fe20000010000 */
[----:B------:R-:W-:Y:S01]  /*8a40*/  IMAD.MOV.U32 R209, RZ, RZ, R20 ;  /* 0x000000ffffd17224 */ /* 0x000fe200078e0014 */
[----:B------:R-:W-:Y:S01]  /*8a50*/  MUFU.EX2 R194, R194 ;  /* 0x000000c200c27308 */ /* 0x000fe20000000800 */
[----:B------:R-:W-:Y:S01]  /*8a60*/  WARPGROUP.ARRIVE ;  /* 0x00000000000079c5 */ /* 0x000fe20000000000 */
[----:B------:R-:W-:Y:S01]  /*8a70*/  FADD.FTZ R163, R163, R162 ;  /* 0x000000a2a3a37221 */ /* 0x000fe20000010000 */
[----:B------:R-:W-:-:S03]  /*8a80*/  FADD.FTZ R164, R164, R161 ;  /* 0x000000a1a4a47221 */ /* 0x000fc60000010000 */
[----:B------:R-:W-:Y:S01]  /*8a90*/  FADD.FTZ R166, R166, R163 ;  /* 0x000000a3a6a67221 */ /* 0x000fe20000010000 */
[----:B------:R-:W-:Y:S01]  /*8aa0*/  HGMMA.64x256x16.F32.BF16 R24, R152, gdesc[UR8].tnspB, R24, gsb0 ;  /* 0x43e0000898187df0 */ /* 0x000fe20008001818 */
[----:B------:R-:W-:Y:S01]  /*8ab0*/  UIADD3 UR10, UR4, 0x100, URZ ;  /* 0x00000100040a7890 */ /* 0x000fe2000fffe03f */
[----:B------:R-:W1:Y:S01]  /*8ac0*/  MUFU.EX2 R195, R195 ;  /* 0x000000c300c37308 */ /* 0x000e620000000800 */
        /* <DEDUP_REMOVED lines=60> */
[----:B-1----:R-:W-:Y:S01]  /*8e90*/  F2FP.BF16.F32.PACK_AB R153, R195, R194 ;  /* 0x000000c2c399723e */ /* 0x002fe200000010ff */
        /* <DEDUP_REMOVED lines=11> */
[----:B------:R1:W-:Y:S01]  /*8f50*/  @!P2 SYNCS.ARRIVE.TRANS64.RED.A1T0 RZ, [R212+URZ], RZ ;  /* 0x000000ffd4ffa9a7 */ /* 0x0003e2000810043f */
[----:B------:R-:W-:Y:S05]  /*8f60*/  @P1 BRA `(.L_x_5327) ;  /* 0xffffffdc004c1947 */ /* 0x000fea000383ffff */
.L_x_5318:
[----:B------:R-:W2:Y:S01]  /*8f70*/  SHFL.BFLY PT, R3, R0, 0x2, 0x1f ;  /* 0x0c401f0000037f89 */ /* 0x000ea200000e0000 */
[----:B------:R-:W-:Y:S01]  /*8f80*/  IMAD.MOV.U32 R4, RZ, RZ, RZ ;  /* 0x000000ffff047224 */ /* 0x000fe200078e00ff */
[----:B------:R-:W-:Y:S01]  /*8f90*/  R2UR UR4, R224 ;  /* 0x00000000e00472ca */ /* 0x000fe200000e0000 */
[----:B------:R-:W-:Y:S01]  /*8fa0*/  UIADD3 UR36, UR36, 0x1, URZ ;  /* 0x0000000124247890 */ /* 0x000fe2000fffe03f */
[----:B------:R-:W3:Y:S01]  /*8fb0*/  SHFL.BFLY PT, R5, R12, 0x2, 0x1f ;  /* 0x0c401f000c057f89 */ /* 0x000ee200000e0000 */
[----:B------:R4:W-:Y:S06]  /*8fc0*/  BAR.ARV R21, 0x100 ;  /* 0x000400150000751d */ /* 0x0009ec0000002000 */
[----:B------:R-:W-:-:S02]  /*8fd0*/  UISETP.NE.AND UP0, UPT, UR36, 0x2, UPT ;  /* 0x000000022400788c */ /* 0x000fc4000bf05270 */
[----:B------:R-:W-:Y:S06]  /*8fe0*/  BAR.ARV 0x8, 0x180 ;  /* 0x0206000000007b1d */ /* 0x000fec0000002000 */
[----:B------:R-:W-:Y:S01]  /*8ff0*/  UIADD3 UR4, UR4, 0x1, URZ ;  /* 0x0000000104047890 */ /* 0x000fe2000fffe03f */
[----:B------:R-:W-:Y:S01]  /*9000*/  PLOP3.LUT P0, PT, PT, PT, PT, 0x8, 0x0 ;  /* 0x000000000000781c */ /* 0x000fe20003f0e170 */
[----:B--2---:R-:W-:Y:S01]  /*9010*/  FADD.FTZ R3, R3, R0 ;  /* 0x0000000003037221 */ /* 0x004fe20000010000 */
[----:B------:R-:W-:Y:S01]  /*9020*/  IMAD.MOV.U32 R0, RZ, RZ, RZ ;  /* 0x000000ffff007224 */ /* 0x000fe200078e00ff */
[----:B------:R-:W-:Y:S01]  /*9030*/  USEL UR36, UR36, URZ, UP0 ;  /* 0x0000003f24247287 */ /* 0x000fe20008000000 */
[----:B---3--:R-:W-:-:S02]  /*9040*/  FADD.FTZ R5, R5, R12 ;  /* 0x0000000c05057221 */ /* 0x008fc40000010000 */
[----:B------:R-:W2:Y:S01]  /*9050*/  SHFL.BFLY PT, R2, R3, 0x1, 0x1f ;  /* 0x0c201f0003027f89 */ /* 0x000ea200000e0000 */
[----:B------:R-:W-:Y:S02]  /*9060*/  IMAD.U32 R12, RZ, RZ, UR5 ;  /* 0x00000005ff0c7e24 */ /* 0x000fe4000f8e00ff */
[----:B------:R-:W-:Y:S01]  /*9070*/  IMAD.U32 R224, RZ, RZ, UR4 ;  /* 0x00000004ffe07e24 */ /* 0x000fe2000f8e00ff */
[----:B------:R-:W-:-:S04]  /*9080*/  USEL UR4, URZ, 0x1, UP0 ;  /* 0x000000013f047887 */ /* 0x000fc80008000000 */
[----:B------:R-:W-:Y:S01]  /*9090*/  ULOP3.LUT UR37, UR37, UR4, URZ, 0x3c, !UPT ;  /* 0x0000000425257292 */ /* 0x000fe2000f8e3c3f */
[----:B--2---:R-:W-:Y:S01]  /*90a0*/  FADD.FTZ R7, R3, R2 ;  /* 0x0000000203077221 */ /* 0x004fe20000010000 */
[----:B------:R-:W-:Y:S01]  /*90b0*/  IMAD.MOV.U32 R3, RZ, RZ, -0x800000 ;  /* 0xff800000ff037424 */ /* 0x000fe200078e00ff */
[----:B------:R-:W2:Y:S03]  /*90c0*/  SHFL.BFLY PT, R2, R5, 0x1, 0x1f ;  /* 0x0c201f0005027f89 */ /* 0x000ea600000e0000 */
[----:B------:R-:W-:-:S13]  /*90d0*/  FSETP.NE.FTZ.AND P1, PT, R7, RZ, PT ;  /* 0x000000ff0700720b */ /* 0x000fda0003f35000 */
[----:B------:R-:W3:Y:S01]  /*90e0*/  @P1 MUFU.RCP R4, R7 ;  /* 0x0000000700041308 */ /* 0x000ee20000001000 */
[----:B--2---:R-:W-:Y:S01]  /*90f0*/  FADD.FTZ R6, R5, R2 ;  /* 0x0000000205067221 */ /* 0x004fe20000010000 */
[----:B------:R-:W-:-:S06]  /*9100*/  IMAD.MOV.U32 R2, RZ, RZ, -0x800000 ;  /* 0xff800000ff027424 */ /* 0x000fcc00078e00ff */
[----:B------:R-:W2:Y:S01]  /*9110*/  @P1 MUFU.LG2 R5, R7 ;  /* 0x0000000700051308 */ /* 0x000ea20000000c00 */
[----:B------:R-:W-:Y:S01]  /*9120*/  FSETP.NE.FTZ.AND P2, PT, R6, RZ, PT ;  /* 0x000000ff0600720b */ /* 0x000fe20003f55000 */
        /* <DEDUP_REMOVED lines=17> */
[----:B------:R-:W3:Y:S01]  /*9240*/  @P2 MUFU.LG2 R6, R6 ;  /* 0x0000000600062308 */ /* 0x000ee20000000c00 */
        /* <DEDUP_REMOVED lines=50> */
[----:B--2---:R-:W-:Y:S01]  /*9570*/  @P1 FMUL.FTZ R5, R5, 0.69314718246459960938 ;  /* 0x3f31721805051820 */ /* 0x004fe20000410000 */
[----:B---3--:R-:W-:Y:S01]  /*9580*/  @P2 FMUL.FTZ R7, R6, 0.69314718246459960938 ;  /* 0x3f31721806072820 */ /* 0x008fe20000410000 */
        /* <DEDUP_REMOVED lines=66> */
[----:B----4-:R-:W-:-:S07]  /*99b0*/  @P2 FFMA.FTZ R3, R12, R20, R7 ;  /* 0x000000140c032223 */ /* 0x010fce0000010007 */
.L_x_5296:
[----:B------:R-:W2:Y:S01]  /*99c0*/  S2R R4, SR_CgaCtaId ;  /* 0x0000000000047919 */ /* 0x000ea20000008800 */
[----:B------:R-:W-:Y:S01]  /*99d0*/  MOV R151, 0x400 ;  /* 0x0000040000977802 */ /* 0x000fe20000000f00 */
[----:B------:R-:W-:Y:S01]  /*99e0*/  BSSY B0, `(.L_x_5328) ;  /* 0x00002df000007945 */ /* 0x000fe20003800000 */
[----:B------:R-:W-:Y:S02]  /*99f0*/  BAR.SYNC.DEFER_BLOCKING 0x5, 0x180 ;  /* 0x0146000000007b1d */ /* 0x000fe40000010000 */
[----:B--2---:R-:W-:-:S05]  /*9a00*/  LEA R151, R4, R151, 0x18 ;  /* 0x0000009704977211 */ /* 0x004fca00078ec0ff */
[----:B------:R-:W2:Y:S02]  /*9a10*/  LDS.128 R4, [R151+0x324d0] ;  /* 0x0324d00097047984 */ /* 0x000ea40000000c00 */
[----:B--2---:R-:W-:Y:S02]  /*9a20*/  R2UR UR5, R5 ;  /* 0x00000000050572ca */ /* 0x004fe400000e0000 */
[----:B------:R-:W-:Y:S01]  /*9a30*/  R2UR UR6, R6 ;  /* 0x00000000060672ca */ /* 0x000fe200000e0000 */
[----:B------:R-:W-:Y:S06]  /*9a40*/  BAR.ARV 0x4, 0x180 ;  /* 0x0106000000007b1d */ /* 0x000fec0000002000 */
[----:B------:R-:W-:Y:S08]  /*9a50*/  @P0 BRA `(.L_x_5329) ;  /* 0x0000001c00e80947 */ /* 0x000ff00003800000 */
[----:B------:R-:W2:Y:S01]  /*9a60*/  S2R R6, SR_SWINHI ;  /* 0x0000000000067919 */ /* 0x000ea20000002f00 */
        /* <DEDUP_REMOVED lines=20> */
[----:B--2---:R-:W-:-:S02]  /*9bb0*/  MOV R5, R6 ;  /* 0x0000000600057202 */ /* 0x004fc40000000f00 */
[----:B------:R-:W-:Y:S02]  /*9bc0*/  F2FP.BF16.F32.PACK_AB R51, R158, R51 ;  /* 0x000000339e33723e */ /* 0x000fe400000010ff */
[----:B------:R-:W-:Y:S01]  /*9bd0*/  F2FP.BF16.F32.PACK_AB R57, R157, R58 ;  /* 0x0000003a9d39723e */ /* 0x000fe200000010ff */
[----:B------:R-:W-:Y:S01]  /*9be0*/  IMAD.WIDE R98, R228, 0x2, R4 ;  /* 0x00000002e4627825 */ /* 0x000fe200078e0204 */
[----:B------:R-:W-:Y:S02]  /*9bf0*/  F2FP.BF16.F32.PACK_AB R64, R65, R64 ;  /* 0x000000404140723e */ /* 0x000fe400000010ff */
[----:B------:R-:W-:Y:S02]  /*9c00*/  F2FP.BF16.F32.PACK_AB R58, R61, R60 ;  /* 0x0000003c3d3a723e */ /* 0x000fe400000010ff */
[C---:B------:R-:W-:Y:S02]  /*9c10*/  IADD3 R169, P1, R98.reuse, 0x20, RZ ;  /* 0x0000002062a97810 */ /* 0x040fe40007f3e0ff */
[----:B------:R-:W-:-:S02]  /*9c20*/  IADD3 R171, P0, R98, 0x40, RZ ;  /* 0x0000004062ab7810 */ /* 0x000fc40007f1e0ff */
[C---:B------:R-:W-:Y:S01]  /*9c30*/  LOP3.LUT R11, R98.reuse, 0x380, RZ, 0xc0, !PT ;  /* 0x00000380620b7812 */ /* 0x040fe200078ec0ff */
[--C-:B------:R-:W-:Y:S01]  /*9c40*/  IMAD.X R13, RZ, RZ, R99.reuse, P1 ;  /* 0x000000ffff0d7224 */ /* 0x100fe200008e0663 */
[C---:B------:R-:W-:Y:S01]  /*9c50*/  IADD3 R173, P4, R98.reuse, 0x60, RZ ;  /* 0x0000006062ad7810 */ /* 0x040fe20007f9e0ff */
[--C-:B------:R-:W-:Y:S01]  /*9c60*/  IMAD.X R15, RZ, RZ, R99.reuse, P0 ;  /* 0x000000ffff0f7224 */ /* 0x100fe200000e0663 */
        /* <DEDUP_REMOVED lines=13> */
[----:B------:R-:W-:-:S02]  /*9d40*/  SHF.R.U64 R11, R11, 0x3, RZ ;  /* 0x000000030b0b7819 */ /* 0x000fc400000012ff */
[----:B------:R-:W-:Y:S02]  /*9d50*/  LOP3.LUT R16, R173, 0x380, RZ, 0xc0, !PT ;  /* 0x00000380ad107812 */ /* 0x000fe400078ec0ff */
[----:B------:R-:W-:Y:S02]  /*9d60*/  LOP3.LUT R18, R175, 0x380, RZ, 0xc0, !PT ;  /* 0x00000380af127812 */ /* 0x000fe400078ec0ff */
[----:B------:R-:W-:Y:S02]  /*9d70*/  IADD3 R185, P0, R98, 0x8020, RZ ;  /* 0x0000802062b97810 */ /* 0x000fe40007f1e0ff */
[----:B------:R-:W-:Y:S02]  /*9d80*/  SHF.R.U64 R12, R12, 0x3, RZ ;  /* 0x000000030c0c7819 */ /* 0x000fe400000012ff */
[----:B------:R-:W-:Y:S01]  /*9d90*/  LOP3.LUT R20, R177, 0x380, RZ, 0xc0, !PT ;  /* 0x00000380b1147812 */ /* 0x000fe200078ec0ff */
[----:B------:R-:W-:Y:S01]  /*9da0*/  IMAD.X R47, RZ, RZ, R99, P0 ;  /* 0x000000ffff2f7224 */ /* 0x000fe200000e0663 */
        /* <DEDUP_REMOVED lines=17> */
[----:B------:R-:W-:Y:S02]  /*9ec0*/  SHF.R.U64 R18, R18, 0x3, RZ ;  /* 0x0000000312127819 */ /* 0x000fe400000012ff */
[----:B------:R-:W-:Y:S02]  /*9ed0*/  LOP3.LUT R38, R183, 0x380, RZ, 0xc0, !PT ;  /* 0x00000380b7267812 */ /* 0x000fe400078ec0ff */
        /* <DEDUP_REMOVED lines=9> */
[----:B------:R-:W-:Y:S01]  /*9f70*/  MOV R98, R98 ;  /* 0x0000006200627202 */ /* 0x000fe20000000f00 */
[----:B------:R-:W-:Y:S01]  /*9f80*/  BAR.SYNC.DEFER_BLOCKING 0x1, 0x100 ;  /* 0x0044000000007b1d */ /* 0x000fe20000010000 */
[----:B------:R-:W-:Y:S02]  /*9f90*/  LOP3.LUT R18, R18, R175, RZ, 0x3c, !PT ;  /* 0x000000af12127212 */ /* 0x000fe400078e3cff */
[----:B------:R-:W-:Y:S02]  /*9fa0*/  SHF.R.U64 R38, R38, 0x3, RZ ;  /* 0x0000000326267819 */ /* 0x000fe400000012ff */
[----:B------:R-:W-:-:S02]  /*9fb0*/  LOP3.LUT R70, R191, 0x380, RZ, 0xc0, !PT ;  /* 0x00000380bf467812 */ /* 0x000fc400078ec0ff */
[----:B------:R-:W-:Y:S02]  /*9fc0*/  LOP3.LUT R99, R94, 0x380, RZ, 0xc0, !PT ;  /* 0x000003805e637812 */ /* 0x000fe400078ec0ff */
[----:B------:R-:W-:Y:S02]  /*9fd0*/  LOP3.LUT R20, R20, R177, RZ, 0x3c, !PT ;  /* 0x000000b114147212 */ /* 0x000fe400078e3cff */
[----:B------:R-:W-:Y:S02]  /*9fe0*/  SHF.R.U64 R46, R46, 0x3, RZ ;  /* 0x000000032e2e7819 */ /* 0x000fe400000012ff */
[----:B------:R-:W-:Y:S02]  /*9ff0*/  LOP3.LUT R78, R6, 0x380, RZ, 0xc0, !PT ;  /* 0x00000380064e7812 */ /* 0x000fe400078ec0ff */
[----:B------:R-:W-:Y:S02]  /*a000*/  MOV R12, R12 ;  /* 0x0000000c000c7202 */ /* 0x000fe40000000f00 */
[----:B------:R-:W-:-:S02]  /*a010*/  LOP3.LUT R22, R22, R179, RZ, 0x3c, !PT ;  /* 0x000000b316167212 */ /* 0x000fc400078e3cff */
[----:B------:R-:W-:Y:S02]  /*a020*/  SHF.R.U64 R54, R54, 0x3, RZ ;  /* 0x0000000336367819 */ /* 0x000fe400000012ff */
[----:B------:R-:W-:Y:S02]  /*a030*/  MOV R14, R14 ;  /* 0x0000000e000e7202 */ /* 0x000fe40000000f00 */
[----:B------:R-:W-:Y:S01]  /*a040*/  LOP3.LUT R30, R30, R181, RZ, 0x3c, !PT ;  /* 0x000000b51e1e7212 */ /* 0x000fe200078e3cff */
[----:B------:R-:W-:Y:S01]  /*a050*/  STSM.16.M88.4 [R98], R24 ;  /* 0x0000001862007844 */ /* 0x000fe20000000200 */
[----:B------:R-:W-:Y:S02]  /*a060*/  SHF.R.U64 R62, R62, 0x3, RZ ;  /* 0x000000033e3e7819 */ /* 0x000fe400000012ff */
[----:B------:R-:W-:Y:S01]  /*a070*/  LOP3.LUT R169, R156, 0x380, RZ, 0xc0, !PT ;  /* 0x000003809ca97812 */ /* 0x000fe200078ec0ff */
[----:B------:R-:W-:Y:S01]  /*a080*/  STSM.16.M88.4 [R12], R32 ;  /* 0x000000200c007844 */ /* 0x000fe20000000200 */
[----:B------:R-:W-:-:S02]  /*a090*/  MOV R16, R16 ;  /* 0x0000001000107202 */ /* 0x000fc40000000f00 */
[----:B------:R-:W-:Y:S01]  /*a0a0*/  LOP3.LUT R38, R38, R183, RZ, 0x3c, !PT ;  /* 0x000000b726267212 */ /* 0x000fe200078e3cff */
[----:B------:R-:W-:Y:S01]  /*a0b0*/  STSM.16.M88.4 [R14], R40 ;  /* 0x000000280e007844 */ /* 0x000fe20000000200 */
[----:B------:R-:W-:Y:S02]  /*a0c0*/  SHF.R.U64 R70, R70, 0x3, RZ ;  /* 0x0000000346467819 */ /* 0x000fe400000012ff */
[----:B------:R-:W-:Y:S01]  /*a0d0*/  SHF.R.U64 R99, R99, 0x3, RZ ;  /* 0x0000000363637819 */ /* 0x000fe200000012ff */
[----:B------:R-:W-:Y:S01]  /*a0e0*/  STSM.16.M88.4 [R16], R48 ;  /* 0x0000003010007844 */ /* 0x000fe20000000200 */
[----:B------:R-:W-:Y:S02]  /*a0f0*/  MOV R18, R18 ;  /* 0x0000001200127202 */ /* 0x000fe40000000f00 */
[----:B------:R-:W-:Y:S02]  /*a100*/  F2FP.BF16.F32.PACK_AB R59, R155, R59 ;  /* 0x0000003b9b3b723e */ /* 0x000fe400000010ff */
[----:B------:R-:W-:-:S02]  /*a110*/  F2FP.BF16.F32.PACK_AB R65, R154, R66 ;  /* 0x000000429a41723e */ /* 0x000fc400000010ff */
[----:B------:R-:W-:Y:S01]  /*a120*/  F2FP.BF16.F32.PACK_AB R72, R73, R72 ;  /* 0x000000484948723e */ /* 0x000fe200000010ff */
[----:B------:R-:W-:Y:S01]  /*a130*/  STSM.16.M88.4 [R18], R56 ;  /* 0x0000003812007844 */ /* 0x000fe20000000200 */
[----:B------:R-:W-:Y:S02]  /*a140*/  LOP3.LUT R46, R46, R185, RZ, 0x3c, !PT ;  /* 0x000000b92e2e7212 */ /* 0x000fe400078e3cff */
[----:B------:R-:W-:Y:S02]  /*a150*/  SHF.R.U64 R29, R78, 0x3, RZ ;  /* 0x000000034e1d7819 */ /* 0x000fe400000012ff */
[----:B------:R-:W-:Y:S02]  /*a160*/  MOV R20, R20 ;  /* 0x0000001400147202 */ /* 0x000fe40000000f00 */
[----:B------:R-:W-:Y:S02]  /*a170*/  F2FP.BF16.F32.PACK_AB R66, R69, R68 ;  /* 0x000000444542723e */ /* 0x000fe400000010ff */
[----:B------:R-:W-:-:S02]  /*a180*/  F2FP.BF16.F32.PACK_AB R67, R153, R67 ;  /* 0x000000439943723e */ /* 0x000fc400000010ff */
[----:B------:R-:W-:Y:S02]  /*a190*/  F2FP.BF16.F32.PACK_AB R73, R152, R74 ;  /* 0x0000004a9849723e */ /* 0x000fe400000010ff */
[----:B------:R-:W-:Y:S01]  /*a1a0*/  F2FP.BF16.F32.PACK_AB R80, R81, R80 ;  /* 0x000000505150723e */ /* 0x000fe200000010ff */
[----:B------:R-:W-:Y:S01]  /*a1b0*/  STSM.16.M88.4 [R20], R64 ;  /* 0x0000004014007844 */ /* 0x000fe20000000200 */
[----:B------:R-:W-:Y:S02]  /*a1c0*/  LOP3.LUT R54, R54, R187, RZ, 0x3c, !PT ;  /* 0x000000bb36367212 */ /* 0x000fe400078e3cff */
[----:B------:R-:W-:Y:S02]  /*a1d0*/  MOV R22, R22 ;  /* 0x0000001600167202 */ /* 0x000fe40000000f00 */
[----:B------:R-:W-:Y:S02]  /*a1e0*/  F2FP.BF16.F32.PACK_AB R74, R77, R76 ;  /* 0x0000004c4d4a723e */ /* 0x000fe400000010ff */
[----:B------:R-:W-:-:S02]  /*a1f0*/  F2FP.BF16.F32.PACK_AB R75, R9, R75 ;  /* 0x0000004b094b723e */ /* 0x000fc400000010ff */
[----:B------:R-:W-:Y:S02]  /*a200*/  F2FP.BF16.F32.PACK_AB R81, R8, R82 ;  /* 0x000000520851723e */ /* 0x000fe400000010ff */
[----:B------:R-:W-:Y:S01]  /*a210*/  LOP3.LUT R62, R62, R189, RZ, 0x3c, !PT ;  /* 0x000000bd3e3e7212 */ /* 0x000fe200078e3cff */
[----:B------:R2:W-:Y:S01]  /*a220*/  STSM.16.M88.4 [R22], R72 ;  /* 0x0000004816007844 */ /* 0x0005e20000000200 */
[----:B------:R-:W-:Y:S02]  /*a230*/  SHF.R.U64 R169, R169, 0x3, RZ ;  /* 0x00000003a9a97819 */ /* 0x000fe400000012ff */
[----:B------:R-:W-:Y:S02]  /*a240*/  MOV R30, R30 ;  /* 0x0000001e001e7202 */ /* 0x000fe40000000f00 */
[----:B------:R-:W-:Y:S02]  /*a250*/  F2FP.BF16.F32.PACK_AB R82, R85, R84 ;  /* 0x000000545552723e */ /* 0x000fe400000010ff */
[----:B------:R-:W-:-:S02]  /*a260*/  F2FP.BF16.F32.PACK_AB R83, R83, R86 ;  /* 0x000000565353723e */ /* 0x000fc400000010ff */
[----:B------:R-:W-:Y:S02]  /*a270*/  LOP3.LUT R70, R70, R191, RZ, 0x3c, !PT ;  /* 0x000000bf46467212 */ /* 0x000fe400078e3cff */
[----:B------:R-:W-:Y:S01]  /*a280*/  LOP3.LUT R94, R99, R94, RZ, 0x3c, !PT ;  /* 0x0000005e635e7212 */ /* 0x000fe200078e3cff */
[----:B------:R3:W-:Y:S01]  /*a290*/  STSM.16.M88.4 [R30], R80 ;  /* 0x000000501e007844 */ /* 0x0007e20000000200 */
[----:B------:R-:W-:Y:S02]  /*a2a0*/  MOV R38, R38 ;  /* 0x0000002600267202 */ /* 0x000fe40000000f00 */
[----:B------:R-:W-:Y:S01]  /*a2b0*/  F2FP.BF16.F32.PACK_AB R84, R89, R88 ;  /* 0x000000585954723e */ /* 0x000fe200000010ff */
[----:B--2---:R-:W2:Y:S01]  /*a2c0*/  LDC R73, c[0x0][0xce8] ;  /* 0x00033a00ff497b82 */ /* 0x004ea20000000800 */
[----:B------:R-:W-:Y:S02]  /*a2d0*/  F2FP.BF16.F32.PACK_AB R85, R91, R90 ;  /* 0x0000005a5b55723e */ /* 0x000fe400000010ff */
[----:B------:R-:W-:-:S02]  /*a2e0*/  F2FP.BF16.F32.PACK_AB R86, R93, R92 ;  /* 0x0000005c5d56723e */ /* 0x000fc400000010ff */
[----:B------:R-:W-:Y:S02]  /*a2f0*/  F2FP.BF16.F32.PACK_AB R87, R165, R87 ;  /* 0x00000057a557723e */ /* 0x000fe400000010ff */
[----:B------:R-:W-:Y:S02]  /*a300*/  F2FP.BF16.F32.PACK_AB R96, R97, R96 ;  /* 0x000000606160723e */ /* 0x000fe400000010ff */
[----:B------:R-:W-:Y:S01]  /*a310*/  F2FP.BF16.F32.PACK_AB R104, R105, R104 ;  /* 0x000000686968723e */ /* 0x000fe200000010ff */
[----:B------:R3:W-:Y:S01]  /*a320*/  STSM.16.M88.4 [R38], R84 ;  /* 0x0000005426007844 */ /* 0x0007e20000000200 */
[----:B------:R-:W-:Y:S02]  /*a330*/  LOP3.LUT R78, R29, R6, RZ, 0x3c, !PT ;  /* 0x000000061d4e7212 */ /* 0x000fe400078e3cff */
[----:B------:R-:W-:Y:S02]  /*a340*/  MOV R46, R46 ;  /* 0x0000002e002e7202 */ /* 0x000fe40000000f00 */
[----:B------:R-:W-:-:S02]  /*a350*/  F2FP.BF16.F32.PACK_AB R97, R167, R166 ;  /* 0x000000a6a761723e */ /* 0x000fc400000010ff */
[----:B------:R-:W-:Y:S02]  /*a360*/  F2FP.BF16.F32.PACK_AB R98, R101, R100 ;  /* 0x000000646562723e */ /* 0x000fe400000010ff */
[----:B------:R-:W-:Y:S02]  /*a370*/  F2FP.BF16.F32.PACK_AB R99, R103, R102 ;  /* 0x000000666763723e */ /* 0x000fe400000010ff */
[----:B------:R-:W-:Y:S02]  /*a380*/  F2FP.BF16.F32.PACK_AB R105, R107, R106 ;  /* 0x0000006a6b69723e */ /* 0x000fe400000010ff */
[----:B------:R-:W-:Y:S01]  /*a390*/  F2FP.BF16.F32.PACK_AB R112, R113, R112 ;  /* 0x000000707170723e */ /* 0x000fe200000010ff */
[----:B------:R3:W-:Y:S01]  /*a3a0*/  STSM.16.M88.4 [R46], R96 ;  /* 0x000000602e007844 */ /* 0x0007e20000000200 */
[----:B------:R-:W-:Y:S02]  /*a3b0*/  MOV R54, R54 ;  /* 0x0000003600367202 */ /* 0x000fe40000000f00 */
        /* <DEDUP_REMOVED lines=18> */
[----:B------:R-:W-:Y:S02]  /*a4e0*/  R2UR UR4, R220 ;  /* 0x00000000dc0472ca */ /* 0x000fe400000e0000 */
[----:B------:R-:W-:Y:S02]  /*a4f0*/  MOV R78, R78 ;  /* 0x0000004e004e7202 */ /* 0x000fe40000000f00 */
[----:B------:R-:W-:Y:S02]  /*a500*/  F2FP.BF16.F32.PACK_AB R130, R133, R132 ;  /* 0x000000848582723e */ /* 0x000fe400000010ff */
[----:B------:R-:W-:-:S02]  /*a510*/  F2FP.BF16.F32.PACK_AB R131, R135, R134 ;  /* 0x000000868783723e */ /* 0x000fc400000010ff */
[----:B------:R-:W-:Y:S02]  /*a520*/  F2FP.BF16.F32.PACK_AB R137, R139, R138 ;  /* 0x0000008a8b89723e */ /* 0x000fe400000010ff */
[----:B------:R-:W-:Y:S01]  /*a530*/  F2FP.BF16.F32.PACK_AB R144, R145, R144 ;  /* 0x000000909190723e */ /* 0x000fe200000010ff */
[----:B------:R3:W-:Y:S01]  /*a540*/  STSM.16.M88.4 [R78], R128 ;  /* 0x000000804e007844 */ /* 0x0007e20000000200 */
[----:B------:R-:W-:Y:S01]  /*a550*/  MOV R94, R94 ;  /* 0x0000005e005e7202 */ /* 0x000fe20000000f00 */
[----:B------:R-:W-:Y:S01]  /*a560*/  USHF.L.U32 UR10, UR4, 0x2, URZ ;  /* 0x00000002040a7899 */ /* 0x000fe2000800063f */
[----:B------:R-:W-:Y:S02]  /*a570*/  F2FP.BF16.F32.PACK_AB R138, R141, R140 ;  /* 0x0000008c8d8a723e */ /* 0x000fe400000010ff */
[----:B------:R-:W-:Y:S02]  /*a580*/  F2FP.BF16.F32.PACK_AB R139, R143, R142 ;  /* 0x0000008e8f8b723e */ /* 0x000fe400000010ff */
[----:B------:R-:W-:-:S02]  /*a590*/  F2FP.BF16.F32.PACK_AB R145, R147, R146 ;  /* 0x000000929391723e */ /* 0x000fc400000010ff */
[----:B------:R-:W-:Y:S01]  /*a5a0*/  MOV R10, R10 ;  /* 0x0000000a000a7202 */ /* 0x000fe20000000f00 */
[----:B------:R3:W-:Y:S01]  /*a5b0*/  STSM.16.M88.4 [R94], R136 ;  /* 0x000000885e007844 */ /* 0x0007e20000000200 */
[----:B------:R-:W-:Y:S02]  /*a5c0*/  F2FP.BF16.F32.PACK_AB R146, R149, R148 ;  /* 0x000000949592723e */ /* 0x000fe400000010ff */
[----:B------:R-:W-:Y:S02]  /*a5d0*/  F2FP.BF16.F32.PACK_AB R147, R0, R150 ;  /* 0x000000960093723e */ /* 0x000fe400000010ff */
[----:B------:R-:W-:Y:S02]  /*a5e0*/  R2UR UR7, R223 ;  /* 0x00000000df0772ca */ /* 0x000fe400000e0000 */
[----:B------:R-:W-:Y:S01]  /*a5f0*/  PLOP3.LUT P0, PT, PT, PT, UP0, 0x80, 0x0 ;  /* 0x000000000000781c */ /* 0x000fe20003f0f008 */
[----:B------:R3:W-:Y:S10]  /*a600*/  STSM.16.M88.4 [R10], R144 ;  /* 0x000000900a007844 */ /* 0x0007f40000000200 */
[----:B------:R-:W-:-:S02]  /*a610*/  USHF.L.U64.HI UR11, UR4, 0x2, UR7 ;  /* 0x00000002040b7899 */ /* 0x000fc40008010207 */
        /* <DEDUP_REMOVED lines=8> */
[----:B--2---:R-:W-:Y:S01]  /*a6a0*/  ISETP.NE.AND P1, PT, R73, 0x1, PT ;  /* 0x000000014900780c */ /* 0x004fe20003f25270 */
[----:B------:R-:W-:Y:S01]  /*a6b0*/  ULDC UR7, c[0x0][0xb88] ;  /* 0x0002e20000077ab9 */ /* 0x000fe20000000800 */
[----:B------:R-:W-:Y:S01]  /*a6c0*/  UMOV UR4, URZ ;  /* 0x0000003f00047c82 */ /* 0x000fe20008000000 */
[----:B------:R-:W-:-:S06]  /*a6d0*/  UISETP.NE.AND.EX UP1, UPT, UR9, URZ, UPT, UP1 ;  /* 0x0000003f0900728c */ /* 0x000fcc000bf25310 */
[----:B------:R-:W-:-:S04]  /*a6e0*/  PLOP3.LUT P2, PT, PT, PT, UP1, 0x80, 0x0 ;  /* 0x000000000000781c */ /* 0x000fc80003f4f018 */
[----:B------:R-:W2:Y:S01]  /*a6f0*/  @P1 LDC R6, c[0x0][0xcec] ;  /* 0x00033b00ff061b82 */ /* 0x000ea20000000800 */
[----:B------:R-:W-:-:S04]  /*a700*/  @UP1 UIADD3 UR8, UP2, UR10, UR8, URZ ;  /* 0x000000080a081290 */ /* 0x000fc8000ff5e03f */
[----:B------:R-:W-:Y:S02]  /*a710*/  @UP1 UIADD3.X UR9, UR11, UR9, URZ, UP2, !UPT ;  /* 0x000000090b091290 */ /* 0x000fe400097fe43f */
[----:B------:R-:W-:Y:S01]  /*a720*/  IMAD.U32 R12, RZ, RZ, UR8 ;  /* 0x00000008ff0c7e24 */ /* 0x000fe2000f8e00ff */
[----:B------:R-:W0:Y:S03]  /*a730*/  @P1 LDC R11, c[0x0][0xcf0] ;  /* 0x00033c00ff0b1b82 */ /* 0x000e260000000800 */
[----:B------:R-:W-:Y:S01]  /*a740*/  IMAD.U32 R13, RZ, RZ, UR9 ;  /* 0x00000009ff0d7e24 */ /* 0x000fe2000f8e00ff */
[----:B----4-:R-:W-:Y:S01]  /*a750*/  @P0 R2UR UR4, R0 ;  /* 0x00000000000402ca */ /* 0x010fe200000e0000 */
[----:B------:R-:W-:-:S06]  /*a760*/  IMAD.U32 R0, RZ, RZ, UR7 ;  /* 0x00000007ff007e24 */ /* 0x000fcc000f8e00ff */
[----:B------:R3:W5:Y:S01]  /*a770*/  @P2 LDG.E R0, desc[UR38][R12.64] ;  /* 0x000000260c002981 */ /* 0x000762000c1e1900 */
[----:B0-2---:R-:W-:Y:S07]  /*a780*/  @P2 BRA `(.L_x_5330) ;  /* 0x0000000000102947 */ /* 0x005fee0003800000 */
[----:B------:R-:W-:Y:S05]  /*a790*/  @!P0 BRA `(.L_x_5330) ;  /* 0x00000000000c8947 */ /* 0x000fea0003800000 */
[----:B---3--:R-:W2:Y:S04]  /*a7a0*/  LDG.E R13, desc[UR38][R8.64] ;  /* 0x00000026080d7981 */ /* 0x008ea8000c1e1900 */
[----:B-----5:R-:W2:Y:S02]  /*a7b0*/  LDG.E R0, desc[UR38][R8.64+0x4] ;  /* 0x0000042608007981 */ /* 0x020ea4000c1e1900 */
[----:B--2---:R-:W-:-:S07]  /*a7c0*/  IMAD.IADD R0, R0, 0x1, -R13 ;  /* 0x0000000100007824 */ /* 0x004fce00078e0a0d */
.L_x_5330:
[----:B------:R-:W-:Y:S01]  /*a7d0*/  R2UR UR17, R221 ;  /* 0x00000000dd1172ca */ /* 0x000fe200000e0000 */
[----:B------:R-:W-:Y:S01]  /*a7e0*/  ULDC.64 UR12, c[0x0][0xc90] ;  /* 0x00032400000c7ab9 */ /* 0x000fe20000000a00 */
[----:B------:R-:W-:Y:S01]  /*a7f0*/  R2UR UR16, R223 ;  /* 0x00000000df1072ca */ /* 0x000fe200000e0000 */
[----:B---3--:R-:W-:Y:S01]  /*a800*/  VIADD R13, R203, UR60 ;  /* 0x0000003ccb0d7c36 */ /* 0x008fe20008000000 */
[----:B------:R-:W-:Y:S01]  /*a810*/  R2UR UR15, R220 ;  /* 0x00000000dc0f72ca */ /* 0x000fe200000e0000 */
[----:B------:R-:W-:Y:S01]  /*a820*/  USHF.R.S32.HI UR11, URZ, 0x1f, UR4 ;  /* 0x0000001f3f0b7899 */ /* 0x000fe20008011404 */
[----:B------:R-:W-:Y:S01]  /*a830*/  IMAD R9, R222, 0x40, R200 ;  /* 0x00000040de097824 */ /* 0x000fe200078e02c8 */
[----:B------:R-:W-:Y:S01]  /*a840*/  UMOV UR10, UR4 ;  /* 0x00000004000a7c82 */ /* 0x000fe20008000000 */
[----:B------:R-:W-:Y:S01]  /*a850*/  @P1 IMAD.HI.U32 R6, R13, R6, RZ ;  /* 0x000000060d061227 */ /* 0x000fe200078e00ff */
[----:B------:R-:W0:Y:S03]  /*a860*/  @P1 LDC R75, c[0x0][0xcf0] ;  /* 0x00033c00ff4b1b82 */ /* 0x000e260000000800 */
[----:B------:R-:W-:Y:S01]  /*a870*/  IMAD.MOV.U32 R8, RZ, RZ, R13 ;  /* 0x000000ffff087224 */ /* 0x000fe200078e000d */
[----:B------:R-:W-:Y:S01]  /*a880*/  USHF.R.S32.HI UR14, URZ, 0x1f, UR17 ;  /* 0x0000001f3f0e7899 */ /* 0x000fe20008011411 */
[----:B------:R-:W-:Y:S01]  /*a890*/  @P1 SHF.R.U32.HI R8, RZ, R11, R6 ;  /* 0x0000000bff081219 */ /* 0x000fe20000011606 */
[----:B------:R-:W-:Y:S01]  /*a8a0*/  UIMAD.WIDE.U32 UR8, UR17, UR12, UR10 ;  /* 0x0000000c110872a5 */ /* 0x000fe2000f8e000a */
[----:B------:R-:W-:Y:S01]  /*a8b0*/  IMAD.WIDE R4, R9, 0x2, R4 ;  /* 0x0000000209047825 */ /* 0x000fe200078e0204 */
[----:B------:R-:W-:Y:S01]  /*a8c0*/  UIMAD UR7, UR14, UR12, URZ ;  /* 0x0000000c0e0772a4 */ /* 0x000fe2000f8e023f */
[--C-:B------:R-:W-:Y:S01]  /*a8d0*/  SHF.R.S32.HI R9, RZ, 0x1f, R8.reuse ;  /* 0x0000001fff097819 */ /* 0x100fe20000011408 */
[----:B------:R-:W-:Y:S01]  /*a8e0*/  USEL UR16, UR16, URZ, !UP0 ;  /* 0x0000003f10107287 */ /* 0x000fe2000c000000 */
[----:B------:R-:W-:Y:S01]  /*a8f0*/  IMAD.MOV R6, RZ, RZ, -R8 ;  /* 0x000000ffff067224 */ /* 0x000fe200078e0a08 */
[----:B------:R-:W-:Y:S01]  /*a900*/  UIMAD UR7, UR17, UR13, UR7 ;  /* 0x0000000d110772a4 */ /* 0x000fe2000f8e0207 */
[----:B------:R-:W-:Y:S01]  /*a910*/  IADD3 R29, P2, R4, 0x5000, RZ ;  /* 0x00005000041d7810 */ /* 0x000fe20007f5e0ff */
[----:B------:R-:W-:Y:S01]  /*a920*/  USEL UR15, UR15, URZ, !UP0 ;  /* 0x0000003f0f0f7287 */ /* 0x000fe2000c000000 */
[----:B------:R-:W-:Y:S01]  /*a930*/  IMAD R11, R73, R6, R13 ;  /* 0x00000006490b7224 */ /* 0x000fe200078e020d */
[----:B------:R-:W-:Y:S01]  /*a940*/  ULDC.64 UR12, c[0x0][0xc98] ;  /* 0x00032600000c7ab9 */ /* 0x000fe20000000a00 */
[----:B------:R-:W-:Y:S01]  /*a950*/  UIADD3 UR9, UR9, UR7, URZ ;  /* 0x0000000709097290 */ /* 0x000fe2000fffe03f */
[----:B------:R-:W-:Y:S01]  /*a960*/  LOP3.LUT R28, R29, 0x380, RZ, 0xc0, !PT ;  /* 0x000003801d1c7812 */ /* 0x000fe200078ec0ff */
[----:B------:R-:W-:Y:S01]  /*a970*/  UIMAD UR7, UR16, UR12, URZ ;  /* 0x0000000c100772a4 */ /* 0x000fe2000f8e023f */
[----:B------:R-:W-:Y:S01]  /*a980*/  SHF.R.S32.HI R6, RZ, 0x1f, R11 ;  /* 0x0000001fff067819 */ /* 0x000fe2000001140b */
[----:B------:R-:W-:Y:S01]  /*a990*/  UIMAD.WIDE.U32 UR8, UR15, UR12, UR8 ;  /* 0x0000000c0f0872a5 */ /* 0x000fe2000f8e0008 */
[----:B------:R-:W-:Y:S01]  /*a9a0*/  SHF.R.U64 R28, R28, 0x3, RZ ;  /* 0x000000031c1c7819 */ /* 0x000fe200000012ff */
[----:B------:R-:W-:Y:S01]  /*a9b0*/  UIMAD UR7, UR15, UR13, UR7 ;  /* 0x0000000d0f0772a4 */ /* 0x000fe2000f8e0207 */
[----:B------:R-:W-:Y:S01]  /*a9c0*/  IADD3 R25, P3, R4, 0x4000, RZ ;  /* 0x0000400004197810 */ /* 0x000fe20007f7e0ff */
[----:B------:R-:W-:Y:S01]  /*a9d0*/  VIADD R14, R227, UR60 ;  /* 0x0000003ce30e7c36 */ /* 0x000fe20008000000 */
[----:B------:R-:W-:Y:S01]  /*a9e0*/  LOP3.LUT R28, R28, R29, RZ, 0x3c, !PT ;  /* 0x0000001d1c1c7212 */ /* 0x000fe200078e3cff */
[----:B------:R-:W-:Y:S01]  /*a9f0*/  IMAD.X R29, RZ, RZ, R5, P2 ;  /* 0x000000ffff1d7224 */ /* 0x000fe200010e0605 */
[----:B------:R-:W-:Y:S01]  /*aa00*/  IADD3 R8, P0, R8, UR8, RZ ;  /* 0x0000000808087c10 */ /* 0x000fe2000ff1e0ff */
[----:B------:R-:W-:Y:S01]  /*aa10*/  IMAD.U32 R10, RZ, RZ, UR7 ;  /* 0x00000007ff0a7e24 */ /* 0x000fe2000f8e00ff */
[----:B------:R-:W-:Y:S01]  /*aa20*/  IADD3 R45, P2, R4, 0xb000, RZ ;  /* 0x0000b000042d7810 */ /* 0x000fe20007f5e0ff */
[----:B-----5:R-:W-:Y:S01]  /*aa30*/  IMAD R77, R0, R73, RZ ;  /* 0x00000049004d7224 */ /* 0x020fe200078e02ff */
[----:B------:R-:W-:Y:S01]  /*aa40*/  LOP3.LUT R24, R25, 0x380, RZ, 0xc0, !PT ;  /* 0x0000038019187812 */ /* 0x000fe200078ec0ff */
[----:B------:R-:W-:Y:S01]  /*aa50*/  ULDC.64 UR12, c[0x0][0xba0] ;  /* 0x0002e800000c7ab9 */ /* 0x000fe20000000a00 */
[----:B------:R-:W-:Y:S01]  /*aa60*/  IADD3.X R9, R9, UR9, R10, P0, !PT ;  /* 0x0000000909097c10 */ /* 0x000fe200087fe40a */
[----:B------:R-:W-:Y:S01]  /*aa70*/  ULDC.64 UR8, c[0x0][0xc88] ;  /* 0x0003220000087ab9 */ /* 0x000fe20000000a00 */
[----:B------:R-:W-:Y:S01]  /*aa80*/  LOP3.LUT R44, R45, 0x380, RZ, 0xc0, !PT ;  /* 0x000003802d2c7812 */ /* 0x000fe200078ec0ff */
[----:B------:R-:W-:Y:S01]  /*aa90*/  IMAD R6, R6, UR8, RZ ;  /* 0x0000000806067c24 */ /* 0x000fe2000f8e02ff */
[----:B------:R-:W-:Y:S01]  /*aaa0*/  SHF.R.U64 R24, R24, 0x3, RZ ;  /* 0x0000000318187819 */ /* 0x000fe200000012ff */
[----:B------:R-:W-:Y:S01]  /*aab0*/  IMAD.WIDE.U32 R8, R11, UR8, R8 ;  /* 0x000000080b087c25 */ /* 0x000fe2000f8e0008 */
[----:B------:R-:W-:-:S02]  /*aac0*/  SHF.R.U64 R44, R44, 0x3, RZ ;  /* 0x000000032c2c7819 */ /* 0x000fc400000012ff */
[----:B------:R-:W-:Y:S01]  /*aad0*/  IADD3 R13, P5, R4, 0x1000, RZ ;  /* 0x00001000040d7810 */ /* 0x000fe20007fbe0ff */
[----:B------:R-:W-:Y:S01]  /*aae0*/  IMAD R15, R11, UR9, R6 ;  /* 0x000000090b0f7c24 */ /* 0x000fe2000f8e0206 */
[----:B------:R-:W-:Y:S01]  /*aaf0*/  ULDC.64 UR8, c[0x0][0xc50] ;  /* 0x0003140000087ab9 */ /* 0x000fe20000000a00 */
[----:B------:R-:W-:Y:S01]  /*ab00*/  VIADD R6, R14, 0x8 ;  /* 0x000000080e067836 */ /* 0x000fe20000000000 */
[----:B------:R-:W-:Y:S01]  /*ab10*/  LEA R10, P0, R8, UR8, 0x2 ;  /* 0x00000008080a7c11 */ /* 0x000fe2000f8010ff */
[----:B------:R-:W-:Y:S01]  /*ab20*/  IMAD.IADD R9, R9, 0x1, R15 ;  /* 0x0000000109097824 */ /* 0x000fe200078e020f */
[----:B------:R-:W-:Y:S01]  /*ab30*/  LOP3.LUT R44, R44, R45, RZ, 0x3c, !PT ;  /* 0x0000002d2c2c7212 */ /* 0x000fe200078e3cff */
[----:B------:R-:W-:Y:S01]  /*ab40*/  IMAD.X R45, RZ, RZ, R5, P2 ;  /* 0x000000ffff2d7224 */ /* 0x000fe200010e0605 */
[----:B------:R-:W-:Y:S01]  /*ab50*/  IADD3 R17, P4, R4, 0x2000, RZ ;  /* 0x0000200004117810 */ /* 0x000fe20007f9e0ff */
[----:B------:R-:W-:Y:S01]  /*ab60*/  SHFL.IDX PT, R42, R10, RZ, 0x1c1f ;  /* 0x001c1fff0a2a7589 */ /* 0x000fe200000e0000 */
[----:B------:R-:W-:-:S02]  /*ab70*/  LEA.HI.X R8, R8, UR9, R9, 0x2, P0 ;  /* 0x0000000908087c11 */ /* 0x000fc400080f1409 */
[----:B------:R-:W-:Y:S01]  /*ab80*/  IADD3 R21, P0, R4, 0x3000, RZ ;  /* 0x0000300004157810 */ /* 0x000fe20007f1e0ff */
[----:B------:R-:W-:Y:S01]  /*ab90*/  SHFL.IDX PT, R46, R10, 0x1, 0x1c1f ;  /* 0x003c1f000a2e7f89 */ /* 0x000fe200000e0000 */
[----:B------:R-:W-:Y:S01]  /*aba0*/  LOP3.LUT R24, R24, R25, RZ, 0x3c, !PT ;  /* 0x0000001918187212 */ /* 0x000fe200078e3cff */
[----:B------:R-:W-:Y:S01]  /*abb0*/  IMAD.X R25, RZ, RZ, R5, P3 ;  /* 0x000000ffff197224 */ /* 0x000fe200018e0605 */
[----:B------:R-:W-:Y:S01]  /*abc0*/  LOP3.LUT R20, R21, 0x380, RZ, 0xc0, !PT ;  /* 0x0000038015147812 */ /* 0x000fe200078ec0ff */
[----:B------:R-:W2:Y:S01]  /*abd0*/  SHFL.IDX PT, R43, R8, RZ, 0x1c1f ;  /* 0x001c1fff082b7589 */ /* 0x000ea200000e0000 */
[----:B------:R-:W-:Y:S02]  /*abe0*/  IADD3 R41, P3, R4, 0xa000, RZ ;  /* 0x0000a00004297810 */ /* 0x000fe40007f7e0ff */
[----:B------:R-:W-:Y:S01]  /*abf0*/  SHF.R.U64 R20, R20, 0x3, RZ ;  /* 0x0000000314147819 */ /* 0x000fe200000012ff */
[----:B------:R-:W3:Y:S01]  /*ac00*/  SHFL.IDX PT, R47, R8, 0x1, 0x1c1f ;  /* 0x003c1f00082f7f89 */ /* 0x000ee200000e0000 */
[----:B------:R-:W-:-:S02]  /*ac10*/  LOP3.LUT R12, R13, 0x380, RZ, 0xc0, !PT ;  /* 0x000003800d0c7812 */ /* 0x000fc400078ec0ff */
[----:B------:R-:W-:Y:S01]  /*ac20*/  LOP3.LUT R20, R20, R21, RZ, 0x3c, !PT ;  /* 0x0000001514147212 */ /* 0x000fe200078e3cff */
[----:B------:R-:W-:Y:S01]  /*ac30*/  IMAD.X R21, RZ, RZ, R5, P0 ;  /* 0x000000ffff157224 */ /* 0x000fe200000e0605 */
[----:B------:R-:W-:Y:S02]  /*ac40*/  IADD3 R53, P0, R4, 0x9000, RZ ;  /* 0x0000900004357810 */ /* 0x000fe40007f1e0ff */
[----:B------:R-:W-:Y:S02]  /*ac50*/  LOP3.LUT R16, R17, 0x380, RZ, 0xc0, !PT ;  /* 0x0000038011107812 */ /* 0x000fe400078ec0ff */
[----:B------:R-:W-:Y:S02]  /*ac60*/  LOP3.LUT R52, R53, 0x380, RZ, 0xc0, !PT ;  /* 0x0000038035347812 */ /* 0x000fe400078ec0ff */
[----:B------:R-:W-:Y:S02]  /*ac70*/  LOP3.LUT R40, R41, 0x380, RZ, 0xc0, !PT ;  /* 0x0000038029287812 */ /* 0x000fe400078ec0ff */
[----:B------:R-:W-:-:S02]  /*ac80*/  SHF.R.U64 R52, R52, 0x3, RZ ;  /* 0x0000000334347819 */ /* 0x000fc400000012ff */
[----:B------:R-:W-:Y:S02]  /*ac90*/  SHF.R.U64 R12, R12, 0x3, RZ ;  /* 0x000000030c0c7819 */ /* 0x000fe400000012ff */
[----:B------:R-:W-:Y:S01]  /*aca0*/  LOP3.LUT R52, R52, R53, RZ, 0x3c, !PT ;  /* 0x0000003534347212 */ /* 0x000fe200078e3cff */
[----:B------:R-:W-:Y:S01]  /*acb0*/  IMAD.X R53, RZ, RZ, R5, P0 ;  /* 0x000000ffff357224 */ /* 0x000fe200000e0605 */
[----:B------:R-:W-:Y:S02]  /*acc0*/  LOP3.LUT P0, RZ, R225, 0x3, RZ, 0xc0, !PT ;  /* 0x00000003e1ff7812 */ /* 0x000fe4000780c0ff */
[----:B------:R-:W-:Y:S02]  /*acd0*/  SHF.R.U64 R16, R16, 0x3, RZ ;  /* 0x0000000310107819 */ /* 0x000fe400000012ff */
[-C--:B------:R-:W-:Y:S02]  /*ace0*/  ISETP.GE.OR P2, PT, R14, R77.reuse, P0 ;  /* 0x0000004d0e00720c */ /* 0x080fe40000746670 */
[----:B------:R-:W-:-:S02]  /*acf0*/  ISETP.GE.OR P0, PT, R6, R77, P0 ;  /* 0x0000004d0600720c */ /* 0x000fc40000706670 */
[----:B------:R-:W-:Y:S02]  /*ad00*/  SHF.R.U64 R40, R40, 0x3, RZ ;  /* 0x0000000328287819 */ /* 0x000fe400000012ff */
[----:B------:R-:W-:Y:S01]  /*ad10*/  LOP3.LUT R12, R12, R13, RZ, 0x3c, !PT ;  /* 0x0000000d0c0c7212 */ /* 0x000fe200078e3cff */
[--C-:B------:R-:W-:Y:S01]  /*ad20*/  IMAD.X R13, RZ, RZ, R5.reuse, P5 ;  /* 0x000000ffff0d7224 */ /* 0x100fe200028e0605 */
[----:B------:R-:W-:Y:S01]  /*ad30*/  LOP3.LUT R16, R16, R17, RZ, 0x3c, !PT ;  /* 0x0000001110107212 */ /* 0x000fe200078e3cff */
[----:B------:R-:W-:Y:S01]  /*ad40*/  IMAD.X R17, RZ, RZ, R5, P4 ;  /* 0x000000ffff117224 */ /* 0x000fe200020e0605 */
[C---:B------:R-:W-:Y:S02]  /*ad50*/  IADD3 R33, P6, R4.reuse, 0x6000, RZ ;  /* 0x0000600004217810 */ /* 0x040fe40007fde0ff */
[C---:B------:R-:W-:Y:S01]  /*ad60*/  IADD3 R37, P5, R4.reuse, 0x7000, RZ ;  /* 0x0000700004257810 */ /* 0x040fe20007fbe0ff */
[----:B--2---:R-:W-:Y:S01]  /*ad70*/  @!P2 ST.E desc[UR38][R42.64], R2 ;  /* 0x000000022a00a985 */ /* 0x004fe2000c101926 */
[----:B------:R-:W-:-:S02]  /*ad80*/  IADD3 R61, P4, R4, 0x8000, RZ ;  /* 0x00008000043d7810 */ /* 0x000fc40007f9e0ff */
[----:B------:R-:W-:Y:S01]  /*ad90*/  LOP3.LUT R40, R40, R41, RZ, 0x3c, !PT ;  /* 0x0000002928287212 */ /* 0x000fe200078e3cff */
[----:B---3--:R2:W-:Y:S01]  /*ada0*/  @!P0 ST.E desc[UR38][R46.64], R3 ;  /* 0x000000032e008985 */ /* 0x0085e2000c101926 */
[--C-:B------:R-:W-:Y:S01]  /*adb0*/  IMAD.X R41, RZ, RZ, R5.reuse, P3 ;  /* 0x000000ffff297224 */ /* 0x100fe200018e0605 */
[----:B------:R-:W-:Y:S02]  /*adc0*/  IADD3 R9, P3, R4, 0xf000, RZ ;  /* 0x0000f00004097810 */ /* 0x000fe40007f7e0ff */
[----:B------:R-:W-:Y:S01]  /*add0*/  LOP3.LUT R32, R33, 0x380, RZ, 0xc0, !PT ;  /* 0x0000038021207812 */ /* 0x000fe200078ec0ff */
[----:B------:R-:W-:Y:S01]  /*ade0*/  UIMAD UR7, UR11, UR12, URZ ;  /* 0x0000000c0b0772a4 */ /* 0x000fe2000f8e023f */
[----:B------:R-:W-:Y:S01]  /*adf0*/  LOP3.LUT R36, R37, 0x380, RZ, 0xc0, !PT ;  /* 0x0000038025247812 */ /* 0x000fe200078ec0ff */
[----:B------:R-:W-:Y:S01]  /*ae00*/  UIMAD.WIDE.U32 UR8, UR4, UR12, URZ ;  /* 0x0000000c040872a5 */ /* 0x000fe2000f8e003f */
[----:B------:R-:W-:Y:S01]  /*ae10*/  LOP3.LUT R60, R61, 0x380, RZ, 0xc0, !PT ;  /* 0x000003803d3c7812 */ /* 0x000fe200078ec0ff */
[----:B------:R-:W-:Y:S01]  /*ae20*/  ULDC.64 UR10, c[0x0][0xbe8] ;  /* 0x0002fa00000a7ab9 */ /* 0x000fe20000000a00 */
[----:B------:R-:W-:Y:S01]  /*ae30*/  LOP3.LUT R0, R9, 0x380, RZ, 0xc0, !PT ;  /* 0x0000038009007812 */ /* 0x000fe200078ec0ff */
[----:B------:R-:W-:Y:S01]  /*ae40*/  IMAD.X R49, RZ, RZ, R5, P3 ;  /* 0x000000ffff317224 */ /* 0x000fe200018e0605 */
[----:B--2---:R-:W2:Y:S01]  /*ae50*/  @P1 LDC R3, c[0x0][0xcec] ;  /* 0x00033b00ff031b82 */ /* 0x004ea20000000800 */
[----:B------:R-:W-:Y:S01]  /*ae60*/  SHF.R.U64 R32, R32, 0x3, RZ ;  /* 0x0000000320207819 */ /* 0x000fe200000012ff */
[----:B------:R-:W5:Y:S01]  /*ae70*/  LD.E.128 R12, desc[UR38][R12.64] ;  /* 0x000000260c0c7980 */ /* 0x000f62000c101d00 */
[----:B------:R-:W-:-:S02]  /*ae80*/  SHF.R.U64 R36, R36, 0x3, RZ ;  /* 0x0000000324247819 */ /* 0x000fc400000012ff */
[----:B------:R-:W-:Y:S01]  /*ae90*/  SHF.R.U64 R60, R60, 0x3, RZ ;  /* 0x000000033c3c7819 */ /* 0x000fe200000012ff */
[----:B------:R-:W5:Y:S01]  /*aea0*/  LD.E.128 R16, desc[UR38][R16.64] ;  /* 0x0000002610107980 */ /* 0x000f62000c101d00 */
[----:B------:R-:W-:Y:S01]  /*aeb0*/  SHF.R.U64 R0, R0, 0x3, RZ ;  /* 0x0000000300007819 */ /* 0x000fe200000012ff */
[----:B------:R-:W-:Y:S01]  /*aec0*/  UIMAD UR7, UR4, UR13, UR7 ;  /* 0x0000000d040772a4 */ /* 0x000fe2000f8e0207 */
[----:B------:R-:W-:Y:S01]  /*aed0*/  LOP3.LUT R32, R32, R33, RZ, 0x3c, !PT ;  /* 0x0000002120207212 */ /* 0x000fe200078e3cff */
[--C-:B------:R-:W-:Y:S01]  /*aee0*/  IMAD.X R33, RZ, RZ, R5.reuse, P6 ;  /* 0x000000ffff217224 */ /* 0x100fe200030e0605 */
[----:B------:R-:W-:Y:S01]  /*aef0*/  LOP3.LUT R36, R36, R37, RZ, 0x3c, !PT ;  /* 0x0000002524247212 */ /* 0x000fe200078e3cff */
[--C-:B------:R-:W-:Y:S01]  /*af00*/  IMAD.X R37, RZ, RZ, R5.reuse, P5 ;  /* 0x000000ffff257224 */ /* 0x100fe200028e0605 */
[----:B------:R-:W-:Y:S01]  /*af10*/  LOP3.LUT R60, R60, R61, RZ, 0x3c, !PT ;  /* 0x0000003d3c3c7212 */ /* 0x000fe200078e3cff */
[----:B------:R-:W-:Y:S01]  /*af20*/  IMAD.X R61, RZ, RZ, R5, P4 ;  /* 0x000000ffff3d7224 */ /* 0x000fe200020e0605 */
[C---:B------:R-:W-:Y:S01]  /*af30*/  IADD3 R69, P6, R4.reuse, 0xc000, RZ ;  /* 0x0000c00004457810 */ /* 0x040fe20007fde0ff */
[----:B------:R-:W5:Y:S01]  /*af40*/  LD.E.128 R20, desc[UR38][R20.64] ;  /* 0x0000002614147980 */ /* 0x000f62000c101d00 */
[----:B------:R-:W-:-:S02]  /*af50*/  IADD3 R65, P5, R4, 0xd000, RZ ;  /* 0x0000d00004417810 */ /* 0x000fc40007fbe0ff */
[C---:B------:R-:W-:Y:S01]  /*af60*/  IADD3 R57, P4, R4.reuse, 0xe000, RZ ;  /* 0x0000e00004397810 */ /* 0x040fe20007f9e0ff */
[----:B------:R-:W5:Y:S01]  /*af70*/  LD.E.128 R24, desc[UR38][R24.64] ;  /* 0x0000002618187980 */ /* 0x000f62000c101d00 */
[----:B------:R-:W-:Y:S02]  /*af80*/  LOP3.LUT R11, R4, 0x380, RZ, 0xc0, !PT ;  /* 0x00000380040b7812 */ /* 0x000fe400078ec0ff */
[----:B------:R-:W-:Y:S01]  /*af90*/  LOP3.LUT R48, R0, R9, RZ, 0x3c, !PT ;  /* 0x0000000900307212 */ /* 0x000fe200078e3cff */
[----:B------:R-:W-:Y:S01]  /*afa0*/  IMAD R0, R219, 0x20, R222 ;  /* 0x00000020db007824 */ /* 0x000fe200078e02de */
[----:B------:R-:W-:Y:S01]  /*afb0*/  UIADD3 UR9, UR9, UR7, URZ ;  /* 0x0000000709097290 */ /* 0x000fe2000fffe03f */
[----:B------:R-:W-:Y:S01]  /*afc0*/  LOP3.LUT R68, R69, 0x380, RZ, 0xc0, !PT ;  /* 0x0000038045447812 */ /* 0x000fe200078ec0ff */
[----:B------:R-:W-:Y:S01]  /*afd0*/  UIMAD UR4, UR14, UR10, URZ ;  /* 0x0000000a0e0472a4 */ /* 0x000fe2000f8e023f */
[----:B------:R-:W-:Y:S01]  /*afe0*/  LOP3.LUT R64, R65, 0x380, RZ, 0xc0, !PT ;  /* 0x0000038041407812 */ /* 0x000fe200078ec0ff */
[----:B------:R-:W5:Y:S01]  /*aff0*/  LD.E.128 R28, desc[UR38][R28.64] ;  /* 0x000000261c1c7980 */ /* 0x000f62000c101d00 */
[----:B------:R-:W-:-:S02]  /*b000*/  LOP3.LUT R56, R57, 0x380, RZ, 0xc0, !PT ;  /* 0x0000038039387812 */ /* 0x000fc400078ec0ff */
[----:B------:R-:W-:Y:S01]  /*b010*/  SHF.R.U64 R11, R11, 0x3, RZ ;  /* 0x000000030b0b7819 */ /* 0x000fe200000012ff */
[----:B------:R-:W-:Y:S01]  /*b020*/  VIADD R6, R0, UR60 ;  /* 0x0000003c00067c36 */ /* 0x000fe20008000000 */
[----:B------:R-:W-:Y:S01]  /*b030*/  UIMAD UR4, UR17, UR11, UR4 ;  /* 0x0000000b110472a4 */ /* 0x000fe2000f8e0204 */
[----:B------:R-:W-:Y:S01]  /*b040*/  SHF.R.U64 R68, R68, 0x3, RZ ;  /* 0x0000000344447819 */ /* 0x000fe200000012ff */
[----:B------:R-:W-:Y:S01]  /*b050*/  UIMAD.WIDE.U32 UR8, UR17, UR10, UR8 ;  /* 0x0000000a110872a5 */ /* 0x000fe2000f8e0008 */
[----:B------:R-:W-:Y:S01]  /*b060*/  SHF.R.U64 R64, R64, 0x3, RZ ;  /* 0x0000000340407819 */ /* 0x000fe200000012ff */
[----:B------:R-:W5:Y:S01]  /*b070*/  LD.E.128 R32, desc[UR38][R32.64] ;  /* 0x0000002620207980 */ /* 0x000f62000c101d00 */
[----:B------:R-:W-:Y:S01]  /*b080*/  SHF.R.U64 R56, R56, 0x3, RZ ;  /* 0x0000000338387819 */ /* 0x000fe200000012ff */
[----:B------:R-:W-:Y:S01]  /*b090*/  ULDC.64 UR10, c[0x0][0xbf0] ;  /* 0x0002fc00000a7ab9 */ /* 0x000fe20000000a00 */
[----:B------:R-:W-:Y:S01]  /*b0a0*/  LOP3.LUT R4, R11, R4, RZ, 0x3c, !PT ;  /* 0x000000040b047212 */ /* 0x000fe200078e3cff */
[----:B--2---:R-:W-:Y:S01]  /*b0b0*/  @P1 IMAD.HI.U32 R0, R6, R3, RZ ;  /* 0x0000000306001227 */ /* 0x004fe200078e00ff */
[----:B------:R-:W-:Y:S01]  /*b0c0*/  UIADD3 UR9, UR9, UR4, URZ ;  /* 0x0000000409097290 */ /* 0x000fe2000fffe03f */
[----:B------:R-:W-:Y:S01]  /*b0d0*/  LOP3.LUT R68, R68, R69, RZ, 0x3c, !PT ;  /* 0x0000004544447212 */ /* 0x000fe200078e3cff */
[----:B------:R-:W-:Y:S01]  /*b0e0*/  UIMAD UR4, UR16, UR10, URZ ;  /* 0x0000000a100472a4 */ /* 0x000fe2000f8e023f */
[----:B------:R-:W-:Y:S01]  /*b0f0*/  LOP3.LUT R64, R64, R65, RZ, 0x3c, !PT ;  /* 0x0000004140407212 */ /* 0x000fe200078e3cff */
[--C-:B------:R-:W-:Y:S01]  /*b100*/  IMAD.X R69, RZ, RZ, R5.reuse, P6 ;  /* 0x000000ffff457224 */ /* 0x100fe200030e0605 */
[----:B------:R-:W-:Y:S01]  /*b110*/  LOP3.LUT R56, R56, R57, RZ, 0x3c, !PT ;  /* 0x0000003938387212 */ /* 0x000fe200078e3cff */
[--C-:B------:R-:W-:Y:S01]  /*b120*/  IMAD.X R65, RZ, RZ, R5.reuse, P5 ;  /* 0x000000ffff417224 */ /* 0x100fe200028e0605 */
[----:B------:R2:W5:Y:S01]  /*b130*/  LD.E.128 R8, desc[UR38][R4.64] ;  /* 0x0000002604087980 */ /* 0x000562000c101d00 */
[----:B------:R-:W-:Y:S01]  /*b140*/  IMAD.X R57, RZ, RZ, R5, P4 ;  /* 0x000000ffff397224 */ /* 0x000fe200020e0605 */
[----:B------:R-:W-:-:S02]  /*b150*/  UIMAD UR4, UR15, UR11, UR4 ;  /* 0x0000000b0f0472a4 */ /* 0x000fc4000f8e0204 */
[----:B------:R-:W-:Y:S01]  /*b160*/  UIMAD.WIDE.U32 UR8, UR15, UR10, UR8 ;  /* 0x0000000a0f0872a5 */ /* 0x000fe2000f8e0008 */
[----:B------:R-:W5:Y:S02]  /*b170*/  LD.E.128 R36, desc[UR38][R36.64] ;  /* 0x0000002624247980 */ /* 0x000f64000c101d00 */
[----:B------:R-:W-:Y:S02]  /*b180*/  ULDC.64 UR10, c[0x0][0xbe0] ;  /* 0x0002f800000a7ab9 */ /* 0x000fe40000000a00 */
[----:B------:R-:W5:Y:S01]  /*b190*/  LD.E.128 R60, desc[UR38][R60.64] ;  /* 0x000000263c3c7980 */ /* 0x000f62000c101d00 */
[----:B--2---:R-:W-:Y:S01]  /*b1a0*/  IMAD.MOV.U32 R5, RZ, RZ, R6 ;  /* 0x000000ffff057224 */ /* 0x004fe200078e0006 */
[----:B0-----:R-:W-:Y:S01]  /*b1b0*/  @P1 SHF.R.U32.HI R5, RZ, R75, R0 ;  /* 0x0000004bff051219 */ /* 0x001fe20000011600 */
[----:B------:R-:W-:Y:S01]  /*b1c0*/  UIADD3 UR4, UR9, UR4, URZ ;  /* 0x0000000409047290 */ /* 0x000fe2000fffe03f */
[----:B------:R-:W5:Y:S02]  /*b1d0*/  LD.E.128 R52, desc[UR38][R52.64] ;  /* 0x0000002634347980 */ /* 0x000f64000c101d00 */
[--C-:B------:R-:W-:Y:S01]  /*b1e0*/  SHF.R.S32.HI R0, RZ, 0x1f, R5.reuse ;  /* 0x0000001fff007819 */ /* 0x100fe20000011405 */
[----:B------:R-:W-:Y:S01]  /*b1f0*/  IMAD.MOV R4, RZ, RZ, -R5 ;  /* 0x000000ffff047224 */ /* 0x000fe200078e0a05 */
[----:B------:R-:W5:Y:S01]  /*b200*/  LD.E.128 R40, desc[UR38][R40.64] ;  /* 0x0000002628287980 */ /* 0x000f62000c101d00 */
[----:B------:R-:W-:-:S02]  /*b210*/  IMAD.U32 R3, RZ, RZ, UR9 ;  /* 0x00000009ff037e24 */ /* 0x000fc4000f8e00ff */
[----:B------:R-:W-:Y:S01]  /*b220*/  IMAD R0, R0, UR10, RZ ;  /* 0x0000000a00007c24 */ /* 0x000fe2000f8e02ff */
[----:B------:R-:W5:Y:S01]  /*b230*/  LD.E.128 R44, desc[UR38][R44.64] ;  /* 0x000000262c2c7980 */ /* 0x000f62000c101d00 */
[----:B------:R-:W-:Y:S02]  /*b240*/  IMAD R73, R73, R4, R6 ;  /* 0x0000000449497224 */ /* 0x000fe400078e0206 */
        /* <DEDUP_REMOVED lines=32> */
[----:B------:R0:W2:Y:S01]  /*b450*/  SHFL.IDX PT, R79, R6, RZ, 0x181f ;  /* 0x00181fff064f7589 */ /* 0x0000a200000e0000 */
[----:B------:R-:W-:Y:S03]  /*b460*/  BSSY B1, `(.L_x_5331) ;  /* 0x0000015000017945 */ /* 0x000fe60003800000 */
[----:B------:R0:W3:Y:S01]  /*b470*/  SHFL.IDX PT, R75, R76, RZ, 0x181f ;  /* 0x00181fff4c4b7589 */ /* 0x0000e200000e0000 */
        /* <DEDUP_REMOVED lines=19> */
.L_x_5332:
[----:B------:R-:W-:Y:S05]  /*b5b0*/  BSYNC B1 ;  /* 0x0000000000017941 */ /* 0x000fea0003800000 */
.L_x_5331:
[----:B----45:R4:W0:Y:S01]  /*b5c0*/  SHFL.IDX PT, R11, R76, 0x1, 0x181f ;  /* 0x00381f004c0b7f89 */ /* 0x03082200000e0000 */
        /* <DEDUP_REMOVED lines=20> */
.L_x_5334:
[----:B------:R-:W-:Y:S05]  /*b710*/  BSYNC B1 ;  /* 0x0000000000017941 */ /* 0x000fea0003800000 */
.L_x_5333:
        /* <DEDUP_REMOVED lines=11> */
[C---:B------:R-:W-:Y:S02]  /*b7d0*/  @!P1 LEA R8, P4, R205.reuse, R5, 0x1 ;  /* 0x00000005cd089211 */ /* 0x040fe400078808ff */
        /* <DEDUP_REMOVED lines=9> */
.L_x_5336:
[----:B------:R-:W-:Y:S05]  /*b870*/  BSYNC B1 ;  /* 0x0000000000017941 */ /* 0x000fea0003800000 */
.L_x_5335:
[----:B------:R-:W-:Y:S01]  /*b880*/  VIADD R0, R78, 0x60 ;  /* 0x000000604e007836 */ /* 0x000fe20000000000 */
[----:B0-----:R0:W0:Y:S04]  /*b890*/  SHFL.IDX PT, R11, R76, 0x3, 0x181f ;  /* 0x00781f004c0b7f89 */ /* 0x00102800000e0000 */
[----:B------:R-:W-:Y:S01]  /*b8a0*/  ISETP.GE.AND P0, PT, R0, R77, PT ;  /* 0x0000004d0000720c */ /* 0x000fe20003f06270 */
[----:B------:R0:W0:-:S12]  /*b8b0*/  SHFL.IDX PT, R13, R6, 0x3, 0x181f ;  /* 0x00781f00060d7f89 */ /* 0x00001800000e0000 */
        /* <DEDUP_REMOVED lines=20> */
.L_x_5329:
[----:B------:R-:W-:Y:S01]  /*ba00*/  R2UR UR4, R220 ;  /* 0x00000000dc0472ca */ /* 0x000fe200000e0000 */
[----:B------:R-:W-:Y:S01]  /*ba10*/  ULDC.64 UR8, c[0x0][0xd00] ;  /* 0x0003400000087ab9 */ /* 0x000fe20000000a00 */
[----:B------:R-:W2:Y:S01]  /*ba20*/  LDC R13, c[0x0][0xce8] ;  /* 0x00033a00ff0d7b82 */ /* 0x000ea20000000800 */
[----:B------:R-:W-:Y:S01]  /*ba30*/  UISETP.NE.U32.AND UP0, UPT, UR8, URZ, UPT ;  /* 0x0000003f0800728c */ /* 0x000fe2000bf05070 */
[----:B------:R-:W-:-:S03]  /*ba40*/  R2UR UR7, R221 ;  /* 0x00000000dd0772ca */ /* 0x000fc600000e0000 */
[----:B------:R-:W-:-:S03]  /*ba50*/  UISETP.NE.AND.EX UP0, UPT, UR9, URZ, UPT, UP0 ;  /* 0x0000003f0900728c */ /* 0x000fc6000bf05300 */
[----:B------:R-:W-:-:S03]  /*ba60*/  ULDC.64 UR8, c[0x0][0xd00] ;  /* 0x0003400000087ab9 */ /* 0x000fc60000000a00 */
[----:B------:R-:W-:Y:S01]  /*ba70*/  UIMAD.WIDE UR8, UR4, 0x4, UR8 ;  /* 0x00000004040878a5 */ /* 0x000fe2000f8e0208 */
[----:B------:R-:W-:-:S05]  /*ba80*/  PLOP3.LUT P2, PT, PT, PT, UP0, 0x80, 0x0 ;  /* 0x000000000000781c */ /* 0x000fca0003f4f008 */
[----:B------:R-:W-:Y:S02]  /*ba90*/  IMAD.U32 R2, RZ, RZ, UR8 ;  /* 0x00000008ff027e24 */ /* 0x000fe4000f8e00ff */
[----:B------:R-:W-:Y:S01]  /*baa0*/  IMAD.U32 R3, RZ, RZ, UR9 ;  /* 0x00000009ff037e24 */ /* 0x000fe2000f8e00ff */
[----:B------:R-:W-:Y:S02]  /*bab0*/  ULDC.64 UR8, c[0x0][0xd08] ;  /* 0x0003420000087ab9 */ /* 0x000fe40000000a00 */
[----:B------:R-:W-:-:S03]  /*bac0*/  UISETP.NE.U32.AND UP1, UPT, UR8, URZ, UPT ;  /* 0x0000003f0800728c */ /* 0x000fc6000bf25070 */
[----:B------:R-:W3:Y:S01]  /*bad0*/  @P2 LDG.E R6, desc[UR38][R2.64] ;  /* 0x0000002602062981 */ /* 0x000ee2000c1e1900 */
[----:B------:R-:W-:-:S06]  /*bae0*/  UISETP.NE.AND.EX UP1, UPT, UR9, URZ, UPT, UP1 ;  /* 0x0000003f0900728c */ /* 0x000fcc000bf25310 */
[----:B------:R-:W-:-:S05]  /*baf0*/  PLOP3.LUT P3, PT, PT, PT, UP1, 0x80, 0x0 ;  /* 0x000000000000781c */ /* 0x000fca0003f6f018 */
[----:B------:R-:W-:Y:S02]  /*bb00*/  @UP1 ULDC.64 UR8, c[0x0][0xd08] ;  /* 0x0003420000081ab9 */ /* 0x000fe40000000a00 */
[----:B------:R-:W-:-:S03]  /*bb10*/  @UP1 UIMAD.WIDE UR8, UR4, 0x4, UR8 ;  /* 0x00000004040818a5 */ /* 0x000fc6000f8e0208 */
[----:B------:R-:W-:Y:S02]  /*bb20*/  ULDC UR4, c[0x0][0xb88] ;  /* 0x0002e20000047ab9 */ /* 0x000fe40000000800 */
[----:B------:R-:W-:Y:S02]  /*bb30*/  IMAD.U32 R0, RZ, RZ, UR4 ;  /* 0x00000004ff007e24 */ /* 0x000fe4000f8e00ff */
[----:B------:R-:W-:Y:S02]  /*bb40*/  IMAD.U32 R4, RZ, RZ, UR8 ;  /* 0x00000008ff047e24 */ /* 0x000fe4000f8e00ff */
[----:B------:R-:W-:-:S05]  /*bb50*/  IMAD.U32 R5, RZ, RZ, UR9 ;  /* 0x00000009ff057e24 */ /* 0x000fca000f8e00ff */
[----:B------:R4:W5:Y:S01]  /*bb60*/  @P3 LDG.E R0, desc[UR38][R4.64] ;  /* 0x0000002604003981 */ /* 0x000962000c1e1900 */
[----:B--2---:R-:W-:Y:S01]  /*bb70*/  ISETP.NE.AND P0, PT, R13, 0x1, PT ;  /* 0x000000010d00780c */ /* 0x004fe20003f05270 */
[----:B------:R-:W-:Y:S01]  /*bb80*/  UMOV UR4, URZ ;  /* 0x0000003f00047c82 */ /* 0x000fe20008000000 */
[----:B------:R-:W-:Y:S01]  /*bb90*/  USHF.R.S32.HI UR11, URZ, 0x1f, UR7 ;  /* 0x0000001f3f0b7899 */ /* 0x000fe20008011407 */
[----:B------:R-:W-:-:S10]  /*bba0*/  ISETP.GE.AND P1, PT, R234, 0x80, PT ;  /* 0x00000080ea00780c */ /* 0x000fd40003f26270 */
[----:B------:R-:W2:Y:S01]  /*bbb0*/  @P0 LDC R11, c[0x0][0xcec] ;  /* 0x00033b00ff0b0b82 */ /* 0x000ea20000000800 */
[----:B---3--:R-:W-:-:S13]  /*bbc0*/  @P2 R2UR UR4, R6 ;  /* 0x00000000060422ca */ /* 0x008fda00000e0000 */
[----:B------:R-:W-:Y:S01]  /*bbd0*/  USHF.R.S32.HI UR10, URZ, 0x1f, UR4 ;  /* 0x0000001f3f0a7899 */ /* 0x000fe20008011404 */
[----:B--2-4-:R-:W-:Y:S11]  /*bbe0*/  @P3 BRA `(.L_x_5338) ;  /* 0x0000000000103947 */ /* 0x014ff60003800000 */
[----:B------:R-:W-:Y:S05]  /*bbf0*/  @!P2 BRA `(.L_x_5338) ;  /* 0x00000000000ca947 */ /* 0x000fea0003800000 */
[----:B------:R-:W2:Y:S04]  /*bc00*/  LDG.E R5, desc[UR38][R2.64] ;  /* 0x0000002602057981 */ /* 0x000ea8000c1e1900 */
[----:B-----5:R-:W2:Y:S02]  /*bc10*/  LDG.E R0, desc[UR38][R2.64+0x4] ;  /* 0x0000042602007981 */ /* 0x020ea4000c1e1900 */
[----:B--2---:R-:W-:-:S07]  /*bc20*/  IMAD.IADD R0, R0, 0x1, -R5 ;  /* 0x0000000100007824 */ /* 0x004fce00078e0a05 */
.L_x_5338:
[----:B------:R-:W-:Y:S01]  /*bc30*/  R2UR UR8, R220 ;  /* 0x00000000dc0872ca */ /* 0x000fe200000e0000 */
[----:B------:R-:W-:Y:S01]  /*bc40*/  BSSY B1, `(.L_x_5339) ;  /* 0x000002f000017945 */ /* 0x000fe20003800000 */
[----:B------:R-:W-:-:S11]  /*bc50*/  R2UR UR7, R223 ;  /* 0x00000000df0772ca */ /* 0x000fd600000e0000 */
[----:B------:R-:W-:Y:S02]  /*bc60*/  USEL UR12, UR8, URZ, !UP0 ;  /* 0x0000003f080c7287 */ /* 0x000fe4000c000000 */
[----:B------:R-:W-:Y:S01]  /*bc70*/  USEL UR13, UR7, URZ, !UP0 ;  /* 0x0000003f070d7287 */ /* 0x000fe2000c000000 */
[----:B------:R-:W-:Y:S11]  /*bc80*/  @P1 BRA `(.L_x_5340) ;  /* 0x0000000000a81947 */ /* 0x000ff60003800000 */
[----:B------:R-:W2:Y:S01]  /*bc90*/  S2R R3, SR_TID.X ;  /* 0x0000000000037919 */ /* 0x000ea20000002100 */
[----:B------:R-:W3:Y:S01]  /*bca0*/  LDC R9, c[0x0][0xce8] ;  /* 0x00033a00ff097b82 */ /* 0x000ee20000000800 */
[----:B------:R-:W-:Y:S02]  /*bcb0*/  IMAD.U32 R4, RZ, RZ, UR60 ;  /* 0x0000003cff047e24 */ /* 0x000fe4000f8e00ff */
[----:B---3-5:R-:W-:-:S03]  /*bcc0*/  IMAD R2, R0, R9, RZ ;  /* 0x0000000900027224 */ /* 0x028fc600078e02ff */
[----:B--2---:R-:W-:-:S04]  /*bcd0*/  IADD3 R4, R4, -0x80, R3 ;  /* 0xffffff8004047810 */ /* 0x004fc80007ffe003 */
[----:B------:R-:W-:-:S13]  /*bce0*/  ISETP.GE.AND P1, PT, R4, R2, PT ;  /* 0x000000020400720c */ /* 0x000fda0003f26270 */
[----:B------:R-:W-:Y:S05]  /*bcf0*/  @P1 BRA `(.L_x_5340) ;  /* 0x00000000008c1947 */ /* 0x000fea0003800000 */
[----:B------:R-:W-:Y:S01]  /*bd00*/  ISETP.NE.AND P1, PT, R9, 0x1, PT ;  /* 0x000000010900780c */ /* 0x000fe20003f25270 */
[----:B------:R-:W-:Y:S01]  /*bd10*/  ULDC.64 UR14, c[0x0][0xc90] ;  /* 0x00032400000e7ab9 */ /* 0x000fe20000000a00 */
[----:B------:R-:W-:Y:S01]  /*bd20*/  R2UR UR16, R221 ;  /* 0x00000000dd1072ca */ /* 0x000fe200000e0000 */
[----:B------:R-:W-:Y:S01]  /*bd30*/  UIMAD UR7, UR11, UR14, URZ ;  /* 0x0000000e0b0772a4 */ /* 0x000fe2000f8e023f */
[----:B------:R-:W-:Y:S01]  /*bd40*/  IMAD.MOV.U32 R2, RZ, RZ, R4 ;  /* 0x000000ffff027224 */ /* 0x000fe200078e0004 */
[----:B------:R-:W-:Y:S01]  /*bd50*/  UMOV UR8, UR4 ;  /* 0x0000000400087c82 */ /* 0x000fe20008000000 */
[----:B------:R-:W-:-:S07]  /*bd60*/  UMOV UR9, UR10 ;  /* 0x0000000a00097c82 */ /* 0x000fce0008000000 */
[----:B------:R-:W2:Y:S02]  /*bd70*/  @P1 LDC R3, c[0x0][0xcec] ;  /* 0x00033b00ff031b82 */ /* 0x000ea40000000800 */
[----:B------:R-:W-:Y:S02]  /*bd80*/  UIMAD.WIDE.U32 UR8, UR16, UR14, UR8 ;  /* 0x0000000e100872a5 */ /* 0x000fe4000f8e0008 */
[----:B------:R-:W-:-:S03]  /*bd90*/  UIMAD UR7, UR16, UR15, UR7 ;  /* 0x0000000f100772a4 */ /* 0x000fc6000f8e0207 */
[----:B------:R-:W-:Y:S01]  /*bda0*/  ULDC.64 UR14, c[0x0][0xc98] ;  /* 0x00032600000e7ab9 */ /* 0x000fe20000000a00 */
[----:B------:R-:W3:Y:S01]  /*bdb0*/  @P1 LDC R6, c[0x0][0xcf0] ;  /* 0x00033c00ff061b82 */ /* 0x000ee20000000800 */
[----:B------:R-:W-:Y:S02]  /*bdc0*/  UIADD3 UR9, UR9, UR7, URZ ;  /* 0x0000000709097290 */ /* 0x000fe4000fffe03f */
[----:B------:R-:W-:Y:S02]  /*bdd0*/  UIMAD UR7, UR13, UR14, URZ ;  /* 0x0000000e0d0772a4 */ /* 0x000fe4000f8e023f */
[----:B------:R-:W-:Y:S02]  /*bde0*/  UIMAD.WIDE.U32 UR8, UR12, UR14, UR8 ;  /* 0x0000000e0c0872a5 */ /* 0x000fe4000f8e0008 */
[----:B------:R-:W-:-:S03]  /*bdf0*/  UIMAD UR7, UR12, UR15, UR7 ;  /* 0x0000000f0c0772a4 */ /* 0x000fc6000f8e0207 */
[----:B------:R-:W-:Y:S01]  /*be00*/  ULDC.64 UR14, c[0x0][0xc88] ;  /* 0x00032200000e7ab9 */ /* 0x000fe20000000a00 */
[----:B--2---:R-:W-:-:S05]  /*be10*/  @P1 IMAD.HI.U32 R3, R4, R3, RZ ;  /* 0x0000000304031227 */ /* 0x004fca00078e00ff */
[----:B---3--:R-:W-:Y:S01]  /*be20*/  @P1 SHF.R.U32.HI R2, RZ, R6, R3 ;  /* 0x00000006ff021219 */ /* 0x008fe20000011603 */
        /* <DEDUP_REMOVED lines=16> */
.L_x_5340:
[----:B------:R-:W-:Y:S05]  /*bf30*/  BSYNC B1 ;  /* 0x0000000000017941 */ /* 0x000fea0003800000 */
.L_x_5339:
[----:B--2---:R-:W2:Y:S01]  /*bf40*/  @P0 LDC R3, c[0x0][0xcf0] ;  /* 0x00033c00ff030b82 */ /* 0x004ea20000000800 */
[----:B------:R-:W-:Y:S01]  /*bf50*/  ULDC.64 UR14, c[0x0][0xba0] ;  /* 0x0002e800000e7ab9 */ /* 0x000fe20000000a00 */
[----:B------:R-:W-:Y:S01]  /*bf60*/  R2UR UR16, R221 ;  /* 0x00000000dd1072ca */ /* 0x000fe200000e0000 */
[----:B------:R-:W-:Y:S01]  /*bf70*/  UIMAD UR7, UR10, UR14, URZ ;  /* 0x0000000e0a0772a4 */ /* 0x000fe2000f8e023f */
[----:B------:R-:W-:Y:S01]  /*bf80*/  IMAD R2, R219, 0x20, R222 ;  /* 0x00000020db027824 */ /* 0x000fe200078e02de */
[----:B------:R-:W-:Y:S01]  /*bf90*/  UIMAD.WIDE.U32 UR8, UR4, UR14, URZ ;  /* 0x0000000e040872a5 */ /* 0x000fe2000f8e003f */
[----:B------:R-:W-:Y:S01]  /*bfa0*/  BSSY B1, `(.L_x_5341) ;  /* 0x0000040000017945 */ /* 0x000fe20003800000 */
[----:B------:R-:W-:Y:S01]  /*bfb0*/  UIMAD UR7, UR4, UR15, UR7 ;  /* 0x0000000f040772a4 */ /* 0x000fe2000f8e0207 */
[----:B------:R-:W-:Y:S02]  /*bfc0*/  VIADD R6, R2, UR60 ;  /* 0x0000003c02067c36 */ /* 0x000fe40008000000 */
        /* <DEDUP_REMOVED lines=10> */
[----:B--2---:R-:W-:Y:S01]  /*c070*/  @P0 SHF.R.U32.HI R5, RZ, R3, R2 ;  /* 0x00000003ff050219 */ /* 0x004fe20000011602 */
        /* <DEDUP_REMOVED lines=27> */
[----:B------:R2:W3:Y:S01]  /*c230*/  SHFL.IDX PT, R9, R4, RZ, 0x181f ;  /* 0x00181fff04097589 */ /* 0x0004e200000e0000 */
[-C--:B------:R-:W-:Y:S01]  /*c240*/  ISETP.GE.AND P1, PT, R0, R13.reuse, PT ;  /* 0x0000000d0000720c */ /* 0x080fe20003f26270 */
[----:B------:R-:W-:Y:S02]  /*c250*/  VIADD R0, R6, 0x40 ;  /* 0x0000004006007836 */ /* 0x000fe40000000000 */
[----:B------:R2:W4:Y:S03]  /*c260*/  SHFL.IDX PT, R3, R5, RZ, 0x181f ;  /* 0x00181fff05037589 */ /* 0x00052600000e0000 */
[----:B------:R-:W-:Y:S01]  /*c270*/  ISETP.GE.AND P0, PT, R0, R13, PT ;  /* 0x0000000d0000720c */ /* 0x000fe20003f06270 */
[----:B------:R-:W-:-:S12]  /*c280*/  @P2 BRA `(.L_x_5342) ;  /* 0x0000000000442947 */ /* 0x000fd80003800000 */
        /* <DEDUP_REMOVED lines=17> */
.L_x_5342:
[----:B------:R-:W-:Y:S05]  /*c3a0*/  BSYNC B1 ;  /* 0x0000000000017941 */ /* 0x000fea0003800000 */
.L_x_5341:
[----:B---34-:R3:W4:Y:S01]  /*c3b0*/  SHFL.IDX PT, R3, R5, 0x1, 0x181f ;  /* 0x00381f0005037f89 */ /* 0x01872200000e0000 */
        /* <DEDUP_REMOVED lines=20> */
.L_x_5344:
[----:B------:R-:W-:Y:S05]  /*c500*/  BSYNC B1 ;  /* 0x0000000000017941 */ /* 0x000fea0003800000 */
.L_x_5343:
        /* <DEDUP_REMOVED lines=21> */
.L_x_5346:
[----:B------:R-:W-:Y:S05]  /*c660*/  BSYNC B1 ;  /* 0x0000000000017941 */ /* 0x000fea0003800000 */
.L_x_5345:
[----:B------:R-:W-:Y:S01]  /*c670*/  VIADD R0, R6, 0x60 ;  /* 0x0000006006007836 */ /* 0x000fe20000000000 */
[----:B0-23--:R-:W0:Y:S04]  /*c680*/  SHFL.IDX PT, R5, R5, 0x3, 0x181f ;  /* 0x00781f0005057f89 */ /* 0x00de2800000e0000 */
[----:B------:R-:W-:Y:S01]  /*c690*/  ISETP.GE.AND P0, PT, R0, R13, PT ;  /* 0x0000000d0000720c */ /* 0x000fe20003f06270 */
[----:B----4-:R2:W3:-:S12]  /*c6a0*/  SHFL.IDX PT, R3, R4, 0x3, 0x181f ;  /* 0x00781f0004037f89 */ /* 0x0104d800000e0000 */
[----:B--2---:R-:W-:Y:S05]  /*c6b0*/  @P0 BRA `(.L_x_5337) ;  /* 0x0000000000440947 */ /* 0x004fea0003800000 */
[----:B------:R-:W-:Y:S02]  /*c6c0*/  ULDC UR4, c[0x0][0xbc8] ;  /* 0x0002f20000047ab9 */ /* 0x000fe40000000800 */
[----:B------:R-:W-:Y:S02]  /*c6d0*/  ISETP.GE.AND P3, PT, R200, UR4, PT ;  /* 0x00000004c8007c0c */ /* 0x000fe4000bf66270 */
[----:B------:R-:W-:Y:S02]  /*c6e0*/  ISETP.GE.AND P2, PT, R206, UR4, PT ;  /* 0x00000004ce007c0c */ /* 0x000fe4000bf46270 */
[----:B------:R-:W-:Y:S02]  /*c6f0*/  ISETP.GE.AND P1, PT, R205, UR4, PT ;  /* 0x00000004cd007c0c */ /* 0x000fe4000bf26270 */
[----:B------:R-:W-:-:S07]  /*c700*/  ISETP.GE.AND P0, PT, R218, UR4, PT ;  /* 0x00000004da007c0c */ /* 0x000fce000bf06270 */
[-C--:B---3--:R-:W-:Y:S02]  /*c710*/  @!P3 LEA R8, P6, R200, R3.reuse, 0x1 ;  /* 0x00000003c808b211 */ /* 0x088fe400078c08ff */
[-C--:B------:R-:W-:Y:S02]  /*c720*/  @!P2 LEA R10, P5, R206, R3.reuse, 0x1 ;  /* 0x00000003ce0aa211 */ /* 0x080fe400078a08ff */
[C---:B------:R-:W-:Y:S02]  /*c730*/  @!P1 LEA R12, P4, R205.reuse, R3, 0x1 ;  /* 0x00000003cd0c9211 */ /* 0x040fe400078808ff */
        /* <DEDUP_REMOVED lines=9> */
.L_x_5337:
[----:B------:R-:W-:Y:S05]  /*c7d0*/  BSYNC B0 ;  /* 0x0000000000007941 */ /* 0x000fea0003800000 */
.L_x_5328:
[----:B------:R-:W-:Y:S02]  /*c7e0*/  ULDC UR4, c[0x0][0xd3c] ;  /* 0x00034f0000047ab9 */ /* 0x000fe40000000800 */
[----:B------:R-:W-:-:S13]  /*c7f0*/  ISETP.GE.AND P0, PT, R7, UR4, PT ;  /* 0x0000000407007c0c */ /* 0x000fda000bf06270 */
[----:B------:R-:W-:Y:S05]  /*c800*/  @!P0 BRA `(.L_x_5347) ;  /* 0xffffff4400b48947 */ /* 0x000fea000383ffff */
[----:B------:R-:W-:Y:S05]  /*c810*/  EXIT ;  /* 0x000000000000794d */ /* 0x000fea0003800000 */
.L_x_5291:
[----:B------:R-:W-:-:S08]  /*c820*/  NOP ;  /* 0x0000000000007918 */ /* 0x000fd00000000000 */
[----:B0-----:R-:W0:-:S00]  /*c830*/  USETMAXREG.DEALLOC.CTAPOOL 0x18 ;  /* 0x00000018000079c8 */ /* 0x001e0000080e0500 */
        /* <DEDUP_REMOVED lines=16> */
.L_x_5348:
        /* <DEDUP_REMOVED lines=42> */
.L_x_5354:
        /* <DEDUP_REMOVED lines=12> */
.L_x_5353:
[----:B------:R-:W-:Y:S05]  /*cca0*/  BSYNC B0 ;  /* 0x0000000000007941 */ /* 0x000fea0003800000 */
.L_x_5352:
        /* <DEDUP_REMOVED lines=21> */
.L_x_5350:
        /* <DEDUP_REMOVED lines=18> */
[----:B------:R-:W-:-:S05]  /*cf20*/  VIADD R11, R6, 0xffffffff ;  /* 0xffffffff060b7836 */ /* 0x000fca0000000000 */
[----:B------:R2:W3:Y:S02]  /*cf30*/  SHFL.IDX PT, R16, R4, R11, 0x1f ;  /* 0x00001f0b04107589 */ /* 0x0004e400000e0000 */
.L_x_5355:
[----:B-1----:R-:W-:Y:S01]  /*cf40*/  IMAD.MOV R2, RZ, RZ, -R3 ;  /* 0x000000ffff027224 */ /* 0x002fe200078e0a03 */
[----:B--2---:R-:W-:Y:S01]  /*cf50*/  IABS R4, R8 ;  /* 0x0000000800047213 */ /* 0x004fe20000000000 */
        /* <DEDUP_REMOVED lines=17> */
[----:B------:R-:W-:-:S04]  /*d070*/  IMAD.MOV.U32 R9, RZ, RZ, R2 ;  /* 0x000000ffff097224 */ /* 0x000fc800078e0002 */
[----:B------:R-:W-:Y:S01]  /*d080*/  @!P2 IMAD.MOV R9, RZ, RZ, -R9 ;  /* 0x000000ffff09a224 */ /* 0x000fe200078e0a09 */
[----:B------:R-:W-:-:S05]  /*d090*/  @!P1 LOP3.LUT R9, RZ, R8, RZ, 0x33, !PT ;  /* 0x00000008ff099212 */ /* 0x000fca00078e33ff */
[----:B------:R-:W-:Y:S02]  /*d0a0*/  IMAD R4, R10, R9, RZ ;  /* 0x000000090a047224 */ /* 0x000fe400078e02ff */
[----:B------:R-:W-:Y:S02]  /*d0b0*/  IMAD.MOV R9, RZ, RZ, -R9 ;  /* 0x000000ffff097224 */ /* 0x000fe400078e0a09 */
[----:B------:R-:W-:Y:S02]  /*d0c0*/  IMAD.MOV R3, RZ, RZ, -R4 ;  /* 0x000000ffff037224 */ /* 0x000fe400078e0a04 */
[----:B------:R-:W-:-:S03]  /*d0d0*/  IMAD R7, R8, R9, R7 ;  /* 0x0000000908077224 */ /* 0x000fc600078e0207 */
[----:B------:R-:W-:Y:S01]  /*d0e0*/  VIADDMNMX R10, R3, UR5, R10, PT ;  /* 0x00000005030a7c46 */ /* 0x000fe2000b80010a */
[----:B------:R-:W-:Y:S01]  /*d0f0*/  IMAD.IADD R4, R7, 0x1, R4 ;  /* 0x0000000107047824 */ /* 0x000fe200078e0204 */
[----:B------:R-:W-:Y:S02]  /*d100*/  IABS R8, R7 ;  /* 0x0000000700087213 */ /* 0x000fe40000000000 */
[----:B------:R-:W-:-:S04]  /*d110*/  IABS R6, R10 ;  /* 0x0000000a00067213 */ /* 0x000fc80000000000 */
[----:B------:R-:W1:Y:S08]  /*d120*/  I2F.RP R11, R6 ;  /* 0x00000006000b7306 */ /* 0x000e700000209400 */
[----:B-1----:R-:W1:Y:S02]  /*d130*/  MUFU.RCP R11, R11 ;  /* 0x0000000b000b7308 */ /* 0x002e640000001000 */
[----:B-1----:R-:W-:-:S06]  /*d140*/  VIADD R2, R11, 0xffffffe ;  /* 0x0ffffffe0b027836 */ /* 0x002fcc0000000000 */
[----:B------:R1:W2:Y:S02]  /*d150*/  F2I.FTZ.U32.TRUNC.NTZ R3, R2 ;  /* 0x0000000200037305 */ /* 0x0002a4000021f000 */
[----:B-1----:R-:W-:Y:S02]  /*d160*/  IMAD.MOV.U32 R2, RZ, RZ, RZ ;  /* 0x000000ffff027224 */ /* 0x002fe400078e00ff */
[----:B--2---:R-:W-:-:S04]  /*d170*/  IMAD.MOV R9, RZ, RZ, -R3 ;  /* 0x000000ffff097224 */ /* 0x004fc800078e0a03 */
[----:B------:R-:W-:-:S04]  /*d180*/  IMAD R9, R9, R6, RZ ;  /* 0x0000000609097224 */ /* 0x000fc800078e02ff */
[----:B------:R-:W-:Y:S01]  /*d190*/  IMAD.HI.U32 R3, R3, R9, R2 ;  /* 0x0000000903037227 */ /* 0x000fe200078e0002 */
[-C--:B------:R-:W-:Y:S02]  /*d1a0*/  IABS R9, R10.reuse ;  /* 0x0000000a00097213 */ /* 0x080fe40000000000 */
[----:B------:R-:W-:-:S03]  /*d1b0*/  LOP3.LUT R2, R7, R10, RZ, 0x3c, !PT ;  /* 0x0000000a07027212 */ /* 0x000fc600078e3cff */
[----:B------:R-:W-:Y:S01]  /*d1c0*/  IMAD.MOV R9, RZ, RZ, -R9 ;  /* 0x000000ffff097224 */ /* 0x000fe200078e0a09 */
[----:B------:R-:W-:Y:S01]  /*d1d0*/  ISETP.GE.AND P2, PT, R2, RZ, PT ;  /* 0x000000ff0200720c */ /* 0x000fe20003f46270 */
[----:B------:R-:W-:-:S04]  /*d1e0*/  IMAD.HI.U32 R3, R3, R8, RZ ;  /* 0x0000000803037227 */ /* 0x000fc800078e00ff */
        /* <DEDUP_REMOVED lines=14> */
.L_x_5351:
[----:B------:R-:W-:Y:S02]  /*d2d0*/  IMAD.MOV.U32 R17, RZ, RZ, RZ ;  /* 0x000000ffff117224 */ /* 0x000fe400078e00ff */
[----:B------:R-:W-:Y:S02]  /*d2e0*/  IMAD.U32 R16, RZ, RZ, UR6 ;  /* 0x00000006ff107e24 */ /* 0x000fe4000f8e00ff */
[----:B------:R-:W-:-:S07]  /*d2f0*/  IMAD.MOV.U32 R18, RZ, RZ, RZ ;  /* 0x000000ffff127224 */ /* 0x000fce00078e00ff */
.L_x_5356:
[----:B------:R-:W-:-:S13]  /*d300*/  ISETP.NE.AND P0, PT, R0, RZ, PT ;  /* 0x000000ff0000720c */ /* 0x000fda0003f05270 */
[----:B------:R-:W1:Y:S01]  /*d310*/  @!P0 S2R R3, SR_CgaCtaId ;  /* 0x0000000000038919 */ /* 0x000e620000008800 */
[----:B------:R-:W-:-:S04]  /*d320*/  @!P0 MOV R0, 0x400 ;  /* 0x0000040000008802 */ /* 0x000fc80000000f00 */
[----:B-1----:R-:W-:-:S05]  /*d330*/  @!P0 LEA R0, R3, R0, 0x18 ;  /* 0x0000000003008211 */ /* 0x002fca00078ec0ff */
[----:B------:R2:W-:Y:S01]  /*d340*/  @!P0 STS.128 [R0+0x324d0], R16 ;  /* 0x0324d01000008388 */ /* 0x0005e20000000c00 */
[----:B------:R-:W-:Y:S06]  /*d350*/  BAR.ARV 0x5, 0x180 ;  /* 0x0146000000007b1d */ /* 0x000fec0000002000 */
.L_x_5349:
        /* <DEDUP_REMOVED lines=35> */
.L_x_5465:
[----:B-1----:R-:W1:Y:S02]  /*d590*/  LDC.64 R2, c[0x0][0xd88] ;  /* 0x00036200ff027b82 */ /* 0x002e640000000a00 */
        /* <DEDUP_REMOVED lines=21> */
[----:B0-----:R-:W-:Y:S01]  /*d6f0*/  IMAD.MOV.U32 R8, RZ, RZ, RZ ;  /* 0x000000ffff087224 */ /* 0x001fe200078e00ff */
        /* <DEDUP_REMOVED lines=17> */
[----:B---3--:R-:W-:-:S05]  /*d810*/  @P2 IADD3.X R7, R10, UR9, RZ, P3, !PT ;  /* 0x000000090a072c10 */ /* 0x008fca0009ffe4ff */
        /* <DEDUP_REMOVED lines=11> */
[----:B------:R-:W1:Y:S04]  /*d8d0*/  LDG.E R7, desc[UR38][R2.64] ;  /* 0x0000002602077981 */ /* 0x000e68000c1e1900 */
[----:B------:R-:W1:Y:S02]  /*d8e0*/  LDG.E R2, desc[UR38][R2.64+0x4] ;  /* 0x0000042602027981 */ /* 0x000e64000c1e1900 */
[----:B-1----:R-:W-:-:S05]  /*d8f0*/  IMAD.IADD R9, R2, 0x1, -R7 ;  /* 0x0000000102097824 */ /* 0x002fca00078e0a07 */
[----:B------:R2:W-:Y:S02]  /*d900*/  STL [R1+0x34], R9 ;  /* 0x0000340901007387 */ /* 0x0005e40000100800 */
.L_x_5358:
[----:B------:R-:W-:Y:S01]  /*d910*/  IMAD.MOV.U32 R2, RZ, RZ, R12 ;  /* 0x000000ffff027224 */ /* 0x000fe200078e000c */
[----:B------:R-:W-:Y:S01]  /*d920*/  ULDC.64 UR4, c[0x0][0xb18] ;  /* 0x0002c60000047ab9 */ /* 0x000fe20000000a00 */
[----:B-----5:R-:W-:Y:S01]  /*d930*/  IMAD.IADD R3, R8, 0x1, R0 ;  /* 0x0000000108037824 */ /* 0x020fe200078e0200 */
[----:B------:R-:W-:Y:S02]  /*d940*/  ISETP.NE.U32.AND P1, PT, RZ, UR4, PT ;  /* 0x00000004ff007c0c */ /* 0x000fe4000bf25070 */
[----:B------:R3:W-:Y:S02]  /*d950*/  STL [R1+0xc], R2 ;  /* 0x00000c0201007387 */ /* 0x0007e40000100800 */
[----:B------:R-:W-:Y:S02]  /*d960*/  ISETP.NE.AND.EX P1, PT, RZ, UR5, PT, P1 ;  /* 0x00000005ff007c0c */ /* 0x000fe4000bf25310 */
[----:B------:R3:W-:Y:S11]  /*d970*/  STL [R1+0x20], R3 ;  /* 0x0000200301007387 */ /* 0x0007f60000100800 */
[----:B---3--:R-:W-:Y:S05]  /*d980*/  @!P1 BRA `(.L_x_5359) ;  /* 0x0000000000109947 */ /* 0x008fea0003800000 */
[----:B------:R-:W-:-:S04]  /*d990*/  IADD3 R6, P0, R11, UR4, RZ ;  /* 0x000000040b067c10 */ /* 0x000fc8000ff1e0ff */
[----:B------:R-:W-:-:S05]  /*d9a0*/  IADD3.X R7, R10, UR5, RZ, P0, !PT ;  /* 0x000000050a077c10 */ /* 0x000fca00087fe4ff */
[----:B------:R3:W5:Y:S01]  /*d9b0*/  LDG.E R6, desc[UR38][R6.64] ;  /* 0x0000002606067981 */ /* 0x000762000c1e1900 */
[----:B------:R-:W-:Y:S05]  /*d9c0*/  BRA `(.L_x_5360) ;  /* 0x0000000000107947 */ /* 0x000fea0003800000 */
.L_x_5359:
[----:B------:R-:W-:Y:S05]  /*d9d0*/  @!P0 BRA `(.L_x_5360) ;  /* 0x00000000000c8947 */ /* 0x000fea0003800000 */
[----:B------:R-:W3:Y:S04]  /*d9e0*/  LDG.E R6, desc[UR38][R4.64] ;  /* 0x0000002604067981 */ /* 0x000ee8000c1e1900 */
[----:B------:R-:W3:Y:S02]  /*d9f0*/  LDG.E R4, desc[UR38][R4.64+0x4] ;  /* 0x0000042604047981 */ /* 0x000ee4000c1e1900 */
[----:B---3--:R-:W-:-:S07]  /*da00*/  IMAD.IADD R6, R4, 0x1, -R6 ;  /* 0x0000000104067824 */ /* 0x008fce00078e0a06 */
.L_x_5360:
[----:B-----5:R-:W-:Y:S01]  /*da10*/  IMAD.IADD R6, R6, 0x1, -R0 ;  /* 0x0000000106067824 */ /* 0x020fe200078e0a00 */
[----:B------:R-:W-:Y:S01]  /*da20*/  BSSY B7, `(.L_x_5361) ;  /* 0x00004ed000077945 */ /* 0x000fe20003800000 */
[----:B------:R-:W4:Y:S02]  /*da30*/  LDC R0, c[0x0][0x448] ;  /* 0x00011200ff007b82 */ /* 0x000f240000000800 */
[----:B----4-:R-:W-:Y:S01]  /*da40*/  ISETP.NE.AND P0, PT, R0, 0x1, PT ;  /* 0x000000010000780c */ /* 0x010fe20003f05270 */
[----:B------:R-:W-:-:S04]  /*da50*/  IMAD.SHL.U32 R0, R17, 0x80, RZ ;  /* 0x0000008011007824 */ /* 0x000fc800078e00ff */
[----:B------:R-:W-:-:S08]  /*da60*/  VIADD R0, R0, 0x7f ;  /* 0x0000007f00007836 */ /* 0x000fd00000000000 */
[----:B------:R-:W4:Y:S08]  /*da70*/  @P0 LDC R2, c[0x0][0x44c] ;  /* 0x00011300ff020b82 */ /* 0x000f300000000800 */
[----:B------:R-:W0:Y:S01]  /*da80*/  @P0 LDC R3, c[0x0][0x450] ;  /* 0x00011400ff030b82 */ /* 0x000e220000000800 */
[----:B----4-:R-:W-:-:S05]  /*da90*/  @P0 IMAD.HI.U32 R2, R0, R2, RZ ;  /* 0x0000000200020227 */ /* 0x010fca00078e00ff */
[----:B0-----:R-:W-:Y:S01]  /*daa0*/  @P0 SHF.R.U32.HI R0, RZ, R3, R2 ;  /* 0x00000003ff000219 */ /* 0x001fe20000011602 */
        /* <DEDUP_REMOVED lines=12> */
[----:B0-----:R-:W-:Y:S05]  /*db70*/  @P0 BRA `(.L_x_5362) ;  /* 0x0000000000440947 */ /* 0x001fea0003800000 */
[----:B------:R-:W0:Y:S02]  /*db80*/  S2R R4, SR_TID.X ;  /* 0x0000000000047919 */ /* 0x000e240000002100 */
[----:B0-----:R-:W-:-:S04]  /*db90*/  LOP3.LUT R4, R4, 0x7f, RZ, 0xc0, !PT ;  /* 0x0000007f04047812 */ /* 0x001fc800078ec0ff */
[----:B------:R-:W-:-:S13]  /*dba0*/  ISETP.NE.AND P0, PT, R4, RZ, PT ;  /* 0x000000ff0400720c */ /* 0x000fda0003f05270 */
[----:B------:R-:W-:Y:S05]  /*dbb0*/  @P0 BRA `(.L_x_5363) ;  /* 0x0000004c004c0947 */ /* 0x000fea0003800000 */
[----:B------:R-:W0:Y:S01]  /*dbc0*/  S2R R3, SR_LANEID ;  /* 0x0000000000037919 */ /* 0x000e220000000000 */
[----:B------:R-:W-:Y:S02]  /*dbd0*/  VOTEU.ANY UR4, UPT, PT ;  /* 0x0000000000047886 */ /* 0x000fe400038e0100 */
[----:B------:R-:W0:Y:S08]  /*dbe0*/  FLO.U32 R0, UR4 ;  /* 0x0000000400007d00 */ /* 0x000e3000080e0000 */
[----:B------:R-:W4:Y:S01]  /*dbf0*/  POPC R5, UR4 ;  /* 0x0000000400057d09 */ /* 0x000f220008000000 */
[----:B0-----:R-:W-:-:S02]  /*dc00*/  ISETP.EQ.U32.AND P0, PT, R0, R3, PT ;  /* 0x000000030000720c */ /* 0x001fc40003f02070 */
[----:B------:R-:W4:Y:S11]  /*dc10*/  LDC.64 R2, c[0x0][0xd60] ;  /* 0x00035800ff027b82 */ /* 0x000f360000000a00 */
[----:B----4-:R-:W4:Y:S01]  /*dc20*/  @P0 ATOMG.E.ADD.STRONG.GPU PT, R3, desc[UR38][R2.64], R5 ;  /* 0x00000005020309a8 */ /* 0x010f2200081ee1e6 */
[----:B------:R-:W0:Y:S02]  /*dc30*/  S2R R4, SR_LTMASK ;  /* 0x0000000000047919 */ /* 0x000e240000003900 */
[----:B0-----:R-:W-:-:S04]  /*dc40*/  LOP3.LUT R4, R4, UR4, RZ, 0xc0, !PT ;  /* 0x0000000404047c12 */ /* 0x001fc8000f8ec0ff */
[----:B---3--:R-:W0:Y:S01]  /*dc50*/  POPC R7, R4 ;  /* 0x0000000400077309 */ /* 0x008e220000000000 */
[----:B----4-:R-:W0:Y:S02]  /*dc60*/  SHFL.IDX PT, R0, R3, R0, 0x1f ;  /* 0x00001f0003007589 */ /* 0x010e2400000e0000 */
[----:B0-----:R-:W-:Y:S01]  /*dc70*/  IADD3 R16, R0, UR40, R7 ;  /* 0x0000002800107c10 */ /* 0x001fe2000fffe007 */
[----:B------:R-:W-:Y:S06]  /*dc80*/  BRA `(.L_x_5363) ;  /* 0x0000004c00187947 */ /* 0x000fec0003800000 */
.L_x_5362:
        /* <DEDUP_REMOVED lines=13> */
[----:B---3--:R-:W-:-:S02]  /*dd60*/  IMAD.U32 R7, RZ, RZ, UR9 ;  /* 0x00000009ff077e24 */ /* 0x008fc4000f8e00ff */
[----:B------:R-:W-:Y:S02]  /*dd70*/  IMAD.U32 R10, RZ, RZ, UR4 ;  /* 0x00000004ff0a7e24 */ /* 0x000fe4000f8e00ff */
[----:B------:R-:W-:Y:S02]  /*dd80*/  IMAD.U32 R11, RZ, RZ, UR5 ;  /* 0x00000005ff0b7e24 */ /* 0x000fe4000f8e00ff */
[----:B------:R-:W-:Y:S02]  /*dd90*/  IMAD.MOV.U32 R8, RZ, RZ, 0x70 ;  /* 0x00000070ff087424 */ /* 0x000fe400078e00ff */
[----:B------:R-:W-:Y:S02]  /*dda0*/  IMAD.MOV.U32 R12, RZ, RZ, 0x1 ;  /* 0x00000001ff0c7424 */ /* 0x000fe400078e00ff */
[----:B------:R-:W-:-:S07]  /*ddb0*/  IMAD.MOV.U32 R13, RZ, RZ, RZ ;  /* 0x000000ffff0d7224 */ /* 0x000fce00078e00ff */
[----:B------:R-:W-:-:S07]  /*ddc0*/  LEPC R20, `(.L_x_5365) ;  /* 0x000000001014794e */ /* 0x000fce0000000000 */
[----:B012---:R-:W-:Y:S05]  /*ddd0*/  CALL.ABS.NOINC R2 ;  /* 0x0000000002007343 */ /* 0x007fea0003c00000 */
.L_x_5365:
[----:B------:R-:W-:Y:S05]  /*dde0*/  BSYNC B6 ;  /* 0x0000000000067941 */ /* 0x000fea0003800000 */
.L_x_5364:
        /* <DEDUP_REMOVED lines=13> */
[----:B---3--:R-:W-:-:S02]  /*dec0*/  IMAD.U32 R7, RZ, RZ, UR9 ;  /* 0x00000009ff077e24 */ /* 0x008fc4000f8e00ff */
[----:B------:R-:W-:Y:S02]  /*ded0*/  IMAD.U32 R10, RZ, RZ, UR4 ;  /* 0x00000004ff0a7e24 */ /* 0x000fe4000f8e00ff */
[----:B------:R-:W-:Y:S02]  /*dee0*/  IMAD.U32 R11, RZ, RZ, UR5 ;  /* 0x00000005ff0b7e24 */ /* 0x000fe4000f8e00ff */
[----:B------:R-:W-:Y:S02]  /*def0*/  IMAD.MOV.U32 R8, RZ, RZ, 0x70 ;  /* 0x00000070ff087424 */ /* 0x000fe400078e00ff */
[----:B------:R-:W-:Y:S02]  /*df00*/  IMAD.MOV.U32 R12, RZ, RZ, 0x1 ;  /* 0x00000001ff0c7424 */ /* 0x000fe400078e00ff */
[----:B0-----:R-:W-:-:S07]  /*df10*/  IMAD.MOV.U32 R13, RZ, RZ, RZ ;  /* 0x000000ffff0d7224 */ /* 0x001fce00078e00ff */
[----:B------:R-:W-:-:S07]  /*df20*/  LEPC R20, `(.L_x_5368) ;  /* 0x000000001014794e */ /* 0x000fce0000000000 */
[----:B-12-4-:R-:W-:Y:S05]  /*df30*/  CALL.ABS.NOINC R2 ;  /* 0x0000000002007343 */ /* 0x016fea0003c00000 */
.L_x_5368:
        /* <DEDUP_REMOVED lines=16> */
.L_x_5367:
[----:B------:R-:W-:Y:S05]  /*e040*/  BSYNC B6 ;  /* 0x0000000000067941 */ /* 0x000fea0003800000 */
.L_x_5366:
[----:B------:R-:W4:Y:S01]  /*e050*/  LDL.LU R2, [R1] ;  /* 0x0000000001027983 */ /* 0x000f220000300800 */
[----:B------:R-:W-:-:S03]  /*e060*/  ULDC.64 UR4, c[0x0][0xaf0] ;  /* 0x0002bc0000047ab9 */ /* 0x000fc60000000a00 */
[----:B------:R-:W5:Y:S04]  /*e070*/  LDL.LU R4, [R1+0x1c] ;  /* 0x00001c0001047983 */ /* 0x000f680000300800 */
[----:B---3--:R-:W3:Y:S01]  /*e080*/  LDL R7, [R1+0xc] ;  /* 0x00000c0001077983 */ /* 0x008ee20000100800 */
[----:B------:R-:W-:-:S03]  /*e090*/  ISETP.NE.U32.AND P0, PT, RZ, UR4, PT ;  /* 0x00000004ff007c0c */ /* 0x000fc6000bf05070 */
[----:B------:R-:W2:Y:S01]  /*e0a0*/  LDL R0, [R1+0x30] ;  /* 0x0000300001007983 */ /* 0x000ea20000100800 */
[----:B------:R-:W-:-:S13]  /*e0b0*/  ISETP.NE.AND.EX P0, PT, RZ, UR5, PT, P0 ;  /* 0x00000005ff007c0c */ /* 0x000fda000bf05300 */
[----:B----4-:R-:W-:-:S04]  /*e0c0*/  @P0 IADD3 R2, P1, R2, UR4, RZ ;  /* 0x0000000402020c10 */ /* 0x010fc8000ff3e0ff */
[----:B-----5:R-:W-:Y:S01]  /*e0d0*/  @P0 IADD3.X R3, R4, UR5, RZ, P1, !PT ;  /* 0x0000000504030c10 */ /* 0x020fe20008ffe4ff */
[----:B------:R-:W-:-:S04]  /*e0e0*/  ULDC.64 UR4, c[0x0][0xb00] ;  /* 0x0002c00000047ab9 */ /* 0x000fc80000000a00 */
[----:B---3--:R0:W3:Y:S02]  /*e0f0*/  @P0 LDG.E R7, desc[UR38][R2.64] ;  /* 0x0000002602070981 */ /* 0x0080e4000c1e1900 */
[----:B0-----:R-:W0:Y:S01]  /*e100*/  LDC.64 R2, c[0x0][0x418] ;  /* 0x00010600ff027b82 */ /* 0x001e220000000a00 */
[----:B--2---:R-:W-:Y:S01]  /*e110*/  VIADD R4, R0, 0xffffffff ;  /* 0xffffffff00047836 */ /* 0x004fe20000000000 */
[----:B---3--:R-:W-:Y:S01]  /*e120*/  SHF.R.S32.HI R8, RZ, 0x1f, R7 ;  /* 0x0000001fff087819 */ /* 0x008fe20000011407 */
[----:B------:R2:W-:Y:S04]  /*e130*/  @P0 STL [R1+0xc], R7 ;  /* 0x00000c0701000387 */ /* 0x0005e80000100800 */
[----:B------:R2:W-:Y:S01]  /*e140*/  STL [R1+0x1c], R8 ;  /* 0x00001c0801007387 */ /* 0x0005e20000100800 */
[----:B0-----:R-:W-:Y:S01]  /*e150*/  LOP3.LUT P0, RZ, R2, UR4, RZ, 0xfc, !PT ;  /* 0x0000000402ff7c12 */ /* 0x001fe2000f80fcff */
[----:B------:R-:W-:-:S03]  /*e160*/  UMOV UR4, 0xffffffff ;  /* 0xffffffff00047882 */ /* 0x000fc60000000000 */
[----:B------:R-:W-:-:S04]  /*e170*/  LOP3.LUT P0, RZ, R3, UR5, RZ, 0xfc, P0 ;  /* 0x0000000503ff7c12 */ /* 0x000fc8000800fcff */
[----:B------:R-:W-:Y:S01]  /*e180*/  SEL R0, R7, RZ, !P0 ;  /* 0x000000ff07007207 */ /* 0x000fe20004000000 */
[----:B--2---:R-:W-:Y:S08]  /*e190*/  BRA.DIV UR4, `(.L_x_5369) ;  /* 0x0000005a04a07947 */ /* 0x004ff0000b800000 */
[----:B------:R-:W0:Y:S02]  /*e1a0*/  S2R R5, SR_TID.X ;  /* 0x0000000000057919 */ /* 0x000e240000002100 */
[----:B0-----:R-:W-:-:S04]  /*e1b0*/  SHF.R.U32.HI R5, RZ, 0x5, R5 ;  /* 0x00000005ff057819 */ /* 0x001fc80000011605 */
[----:B------:R-:W-:-:S05]  /*e1c0*/  LOP3.LUT R5, R5, 0x3, RZ, 0xc0, !PT ;  /* 0x0000000305057812 */ /* 0x000fca00078ec0ff */
[----:B------:R0:W2:Y:S02]  /*e1d0*/  SHFL.IDX PT, R14, R5, RZ, 0x1f ;  /* 0x00001fff050e7589 */ /* 0x0000a400000e0000 */
.L_x_5482:
        /* <DEDUP_REMOVED lines=12> */
.L_x_5485:
[----:B------:R-:W-:Y:S05]  /*e2a0*/  @!P6 BRA `(.L_x_5370) ;  /* 0x000000040014e947 */ /* 0x000fea0003800000 */
[----:B------:R-:W-:-:S04]  /*e2b0*/  ISETP.NE.U32.AND P0, PT, R2, RZ, PT ;  /* 0x000000ff0200720c */ /* 0x000fc80003f05070 */
[----:B------:R-:W-:-:S13]  /*e2c0*/  ISETP.NE.AND.EX P0, PT, R3, RZ, PT, P0 ;  /* 0x000000ff0300720c */ /* 0x000fda0003f05300 */
[----:B------:R-:W-:Y:S05]  /*e2d0*/  @!P0 BRA `(.L_x_5372) ;  /* 0x0000000000548947 */ /* 0x000fea0003800000 */
[----:B------:R-:W2:Y:S01]  /*e2e0*/  LDC R6, c[0x0][0x43c] ;  /* 0x00010f00ff067b82 */ /* 0x000ea20000000800 */
[----:B-1----:R-:W-:Y:S01]  /*e2f0*/  IMAD.MOV.U32 R9, RZ, RZ, R4 ;  /* 0x000000ffff097224 */ /* 0x002fe200078e0004 */
        /* <DEDUP_REMOVED lines=19> */
.L_x_5372:
[----:B------:R-:W3:Y:S04]  /*e430*/  LDL R7, [R1+0x4] ;  /* 0x0000040001077983 */ /* 0x000ee80000100800 */
[----:B0-2---:R-:W3:Y:S04]  /*e440*/  LDL R0, [R1+0x8] ;  /* 0x0000080001007983 */ /* 0x005ee80000100800 */
[----:B------:R-:W2:Y:S01]  /*e450*/  LDL R2, [R1+0x18] ;  /* 0x0000180001027983 */ /* 0x000ea20000100800 */
[----:B---3--:R-:W-:Y:S01]  /*e460*/  IMAD R0, R0, 0x8, R7 ;  /* 0x0000000800007824 */ /* 0x008fe200078e0207 */
[----:B--2---:R-:W-:-:S04]  /*e470*/  SHF.L.U32 R2, R2, 0x1f, RZ ;  /* 0x0000001f02027819 */ /* 0x004fc800000006ff */
[----:B------:R-:W0:Y:S02]  /*e480*/  SYNCS.PHASECHK.TRANS64.TRYWAIT P0, [R0+URZ+0x32440], R2 ;  /* 0x03244002000075a7 */ /* 0x000e24000800017f */
[----:B0-----:R-:W-:Y:S05]  /*e490*/  @!P0 BRA `(.L_x_5373) ;  /* 0x0000005800348947 */ /* 0x001fea0003800000 */
.L_x_5486:
        /* <DEDUP_REMOVED lines=11> */
.L_x_5374:
        /* <DEDUP_REMOVED lines=27> */
.L_x_5370:
[----:B0-----:R-:W3:Y:S04]  /*e700*/  LDL R0, [R1+0x4] ;  /* 0x0000040001007983 */ /* 0x001ee80000100800 */
        /* <DEDUP_REMOVED lines=16> */
[----:B0-----:R-:W-:-:S05]  /*e810*/  SHF.R.S32.HI R0, RZ, 0x1f, R18 ;  /* 0x0000001fff007819 */ /* 0x001fca0000011412 */
        /* <DEDUP_REMOVED lines=18> */
[----:B01----:R-:W-:Y:S05]  /*e940*/  CALL.ABS.NOINC R2 ;  /* 0x0000000002007343 */ /* 0x003fea0003c00000 */
.L_x_5376:
[----:B------:R-:W-:Y:S05]  /*e950*/  BSYNC B6 ;  /* 0x0000000000067941 */ /* 0x000fea0003800000 */
.L_x_5375:
[----:B------:R-:W3:Y:S01]  /*e960*/  LDL R4, [R1+0x40] ;  /* 0x0000400001047983 */ /* 0x000ee20000100800 */
[----:B------:R-:W0:Y:S01]  /*e970*/  LDC R7, c[0x0][0x448] ;  /* 0x00011200ff077b82 */ /* 0x000e220000000800 */
[----:B------:R-:W-:Y:S01]  /*e980*/  ULDC.64 UR4, c[0x0][0x298] ;  /* 0x0000a60000047ab9 */ /* 0x000fe20000000a00 */
[----:B------:R-:W-:Y:S01]  /*e990*/  ULDC.64 UR6, c[0x0][0x280] ;  /* 0x0000a00000067ab9 */ /* 0x000fe20000000a00 */
[----:B------:R-:W4:Y:S04]  /*e9a0*/  LDL R10, [R1+0x28] ;  /* 0x00002800010a7983 */ /* 0x000f280000100800 */
[----:B-1----:R-:W4:Y:S01]  /*e9b0*/  LDL R9, [R1+0x4c] ;  /* 0x00004c0001097983 */ /* 0x002f220000100800 */
[----:B--2---:R-:W1:Y:S01]  /*e9c0*/  S2R R2, SR_TID.X ;  /* 0x0000000000027919 */ /* 0x004e620000002100 */
[----:B------:R-:W2:Y:S02]  /*e9d0*/  S2R R0, SR_TID.X ;  /* 0x0000000000007919 */ /* 0x000ea40000002100 */
[----:B------:R-:W4:Y:S04]  /*e9e0*/  LDL R8, [R1+0x50] ;  /* 0x0000500001087983 */ /* 0x000f280000100800 */
[----:B------:R-:W4:Y:S01]  /*e9f0*/  LDL R6, [R1+0x38] ;  /* 0x0000380001067983 */ /* 0x000f220000100800 */
[----:B0-----:R-:W-:-:S13]  /*ea00*/  ISETP.NE.AND P0, PT, R7, 0x1, PT ;  /* 0x000000010700780c */ /* 0x001fda0003f05270 */
[----:B------:R-:W0:Y:S01]  /*ea10*/  @P0 LDC R3, c[0x0][0x450] ;  /* 0x00011400ff030b82 */ /* 0x000e220000000800 */
[----:B-1----:R-:W-:-:S04]  /*ea20*/  LOP3.LUT R2, R2, 0x7f, RZ, 0xc0, !PT ;  /* 0x0000007f02027812 */ /* 0x002fc800078ec0ff */
[----:B------:R-:W-:Y:S01]  /*ea30*/  SHF.R.U32.HI R2, RZ, 0x3, R2 ;  /* 0x00000003ff027819 */ /* 0x000fe20000011602 */
[----:B--2---:R-:W-:-:S05]  /*ea40*/  IMAD.SHL.U32 R0, R0, 0x10, RZ ;  /* 0x0000001000007824 */ /* 0x004fca00078e00ff */
[----:B------:R-:W-:Y:S02]  /*ea50*/  LOP3.LUT R0, R2, 0x70, R0, 0xf8, !PT ;  /* 0x0000007002007812 */ /* 0x000fe400078ef800 */
[----:B------:R-:W1:Y:S03]  /*ea60*/  @P0 LDC R2, c[0x0][0x44c] ;  /* 0x00011300ff020b82 */ /* 0x000e660000000800 */
[----:B------:R-:W-:-:S04]  /*ea70*/  IMAD R5, R17, 0x80, R0 ;  /* 0x0000008011057824 */ /* 0x000fc800078e0200 */
[----:B------:R-:W-:Y:S01]  /*ea80*/  IMAD.MOV.U32 R0, RZ, RZ, R5 ;  /* 0x000000ffff007224 */ /* 0x000fe200078e0005 */
[----:B------:R2:W-:Y:S01]  /*ea90*/  STL [R1+0x24], R5 ;  /* 0x0000240501007387 */ /* 0x0005e20000100800 */
[----:B-1----:R-:W-:-:S05]  /*eaa0*/  @P0 IMAD.HI.U32 R2, R5, R2, RZ ;  /* 0x0000000205020227 */ /* 0x002fca00078e00ff */
[----:B0-----:R-:W-:Y:S01]  /*eab0*/  @P0 SHF.R.U32.HI R0, RZ, R3, R2 ;  /* 0x00000003ff000219 */ /* 0x001fe20000011602 */
[----:B---3--:R-:W-:-:S04]  /*eac0*/  IMAD R2, R4, UR4, RZ ;  /* 0x0000000404027c24 */ /* 0x008fc8000f8e02ff */
[C---:B----4-:R-:W-:Y:S02]  /*ead0*/  IMAD R4, R10.reuse, UR5, R2 ;  /* 0x000000050a047c24 */ /* 0x050fe4000f8e0202 */
        /* <DEDUP_REMOVED lines=26> */
[----:B--2---:R-:W-:Y:S01]  /*ec80*/  IMAD.WIDE.U32 R4, R0, UR4, R2 ;  /* 0x0000000400047c25 */ /* 0x004fe2000f8e0002 */
        /* <DEDUP_REMOVED lines=12> */
[----:B------:R-:W-:-:S03]  /*ed50*/  IMAD R17, R17, 0x80, R8 ;  /* 0x0000008011117824 */ /* 0x000fc600078e0208 */
[----:B------:R-:W0:Y:S01]  /*ed60*/  SHFL.IDX PT, R5, R3, RZ, 0x181f ;  /* 0x00181fff03057589 */ /* 0x000e2200000e0000 */
[----:B------:R-:W-:-:S03]  /*ed70*/  VIADD R8, R17, 0x10 ;  /* 0x0000001011087836 */ /* 0x000fc60000000000 */
[----:B------:R-:W-:Y:S04]  /*ed80*/  SHFL.IDX PT, R6, R3, 0x1, 0x181f ;  /* 0x00381f0003067f89 */ /* 0x000fe800000e0000 */
[----:B------:R1:W-:Y:S01]  /*ed90*/  STL [R1+0x3c], R8 ;  /* 0x00003c0801007387 */ /* 0x0003e20000100800 */
[----:B--2---:R-:W-:-:S03]  /*eda0*/  IMAD R2, R4, R7, RZ ;  /* 0x0000000704027224 */ /* 0x004fc600078e02ff */
[----:B------:R-:W2:Y:S02]  /*edb0*/  SHFL.IDX PT, R4, R0, RZ, 0x181f ;  /* 0x00181fff00047589 */ /* 0x000ea400000e0000 */
[CC--:B------:R-:W-:Y:S02]  /*edc0*/  ISETP.GE.AND P1, PT, R17.reuse, R2.reuse, PT ;  /* 0x000000021100720c */ /* 0x0c0fe40003f26270 */
[----:B------:R-:W3:Y:S01]  /*edd0*/  SHFL.IDX PT, R7, R0, 0x1, 0x181f ;  /* 0x00381f0000077f89 */ /* 0x000ee200000e0000 */
[----:B------:R-:W-:Y:S01]  /*ede0*/  ISETP.GE.AND P2, PT, R8, R2, PT ;  /* 0x000000020800720c */ /* 0x000fe20003f46270 */
[----:B-1----:R-:W-:-:S05]  /*edf0*/  VIADD R8, R17, 0x20 ;  /* 0x0000002011087836 */ /* 0x002fca0000000000 */
[----:B------:R-:W-:Y:S04]  /*ee00*/  STL [R1+0x48], R8 ;  /* 0x0000480801007387 */ /* 0x000fe80000100800 */
[----:B0-----:R-:W-:-:S05]  /*ee10*/  @!P1 LEA R5, P3, R10, R5, 0x1 ;  /* 0x000000050a059211 */ /* 0x001fca00078608ff */
[----:B--2---:R-:W-:-:S05]  /*ee20*/  @!P1 IMAD.X R4, RZ, RZ, R4, P3 ;  /* 0x000000ffff049224 */ /* 0x004fca00018e0604 */
[----:B------:R-:W-:-:S04]  /*ee30*/  @!P1 LOP3.LUT R5, R5, R4, RZ, 0x3c, !PT ;  /* 0x0000000405059212 */ /* 0x000fc800078e3cff */
[----:B------:R-:W-:-:S04]  /*ee40*/  @!P1 LOP3.LUT R4, R5, R4, RZ, 0x3c, !PT ;  /* 0x0000000405049212 */ /* 0x000fc800078e3cff */
[----:B------:R-:W-:-:S05]  /*ee50*/  @!P1 LOP3.LUT R5, R5, R4, RZ, 0x3c, !PT ;  /* 0x0000000405059212 */ /* 0x000fca00078e3cff */
[----:B-----5:R0:W-:Y:S02]  /*ee60*/  @!P1 LDGSTS.E.BYPASS.LTC128B.128 [R9+0x18400], desc[UR38][R4.64], !P0 ;  /* 0x1840000004099fae */ /* 0x0201e4000c101d66 */
[----:B0-----:R-:W-:Y:S02]  /*ee70*/  @!P2 LEA R5, P1, R10, R6, 0x1 ;  /* 0x000000060a05a211 */ /* 0x001fe400078208ff */
        /* <DEDUP_REMOVED lines=60> */
.L_x_5503:
[----:B------:R2:W5:Y:S01]  /*f240*/  LDL R8, [R1+0x4] ;  /* 0x0000040001087983 */ /* 0x0005620000100800 */
[----:B01----:R-:W-:-:S05]  /*f250*/  VIADD R4, R17, 0x70 ;  /* 0x0000007011047836 */ /* 0x003fca0000000000 */
        /* <DEDUP_REMOVED lines=10> */
.L_x_5378:
[----:B--2---:R-:W2:Y:S01]  /*f300*/  LDL R2, [R1+0x4] ;  /* 0x0000040001027983 */ /* 0x004ea20000100800 */
        /* <DEDUP_REMOVED lines=37> */
.L_x_5380:
[----:B------:R-:W-:Y:S05]  /*f560*/  BSYNC B6 ;  /* 0x0000000000067941 */ /* 0x000fea0003800000 */
.L_x_5379:
        /* <DEDUP_REMOVED lines=134> */
.L_x_5521:
        /* <DEDUP_REMOVED lines=14> */
.L_x_5383:
[----:B------:R-:W-:Y:S05]  /*feb0*/  BSYNC B0 ;  /* 0x0000000000007941 */ /* 0x000fea0003800000 */
.L_x_5382:
[----:B------:R3:W5:Y:S01]  /*fec0*/  LDL R7, [R1+0x4] ;  /* 0x0000040001077983 */ /* 0x0007620000100800 */
[----:B------:R-:W-:Y:S01]  /*fed0*/  PLOP3.LUT P0, PT, PT, PT, PT, 0x80, 0x0 ;  /* 0x000000000000781c */ /* 0x000fe20003f0f070 */
[----:B------:R-:W-:-:S12]  /*fee0*/  NOP ;  /* 0x0000000000007918 */ /* 0x000fd80000000000 */
.L_x_5384:
        /* <DEDUP_REMOVED lines=19> */
.L_x_5522:
[----:B------:R-:W-:Y:S05]  /*10020*/  BSYNC B0 ;  /* 0x0000000000007941 */ /* 0x000fea0003800000 */
.L_x_5385:
        /* <DEDUP_REMOVED lines=16> */
.L_x_5523:
[----:B------:R-:W-:Y:S05]  /*10130*/  BSYNC B1 ;  /* 0x0000000000017941 */ /* 0x000fea0003800000 */
.L_x_5389:
        /* <DEDUP_REMOVED lines=9> */
.L_x_5392:
[----:B------:R-:W-:Y:S05]  /*101d0*/  BSYNC B1 ;  /* 0x0000000000017941 */ /* 0x000fea0003800000 */
.L_x_5391:
        /* <DEDUP_REMOVED lines=14> */
.L_x_5393:
        /* <DEDUP_REMOVED lines=16> */
.L_x_5394:
        /* <DEDUP_REMOVED lines=16> */
.L_x_5395:
        /* <DEDUP_REMOVED lines=16> */
.L_x_5396:
        /* <DEDUP_REMOVED lines=11> */
.L_x_5388:
[----:B------:R-:W-:Y:S05]  /*10670*/  BSYNC B0 ;  /* 0x0000000000007941 */ /* 0x000fea0003800000 */
.L_x_5387:
[----:B------:R-:W4:Y:S01]  /*10680*/  LDL R4, [R1+0x30] ;  /* 0x0000300001047983 */ /* 0x000f220000100800 */
[----:B------:R-:W-:Y:S01]  /*10690*/  BSSY B0, `(.L_x_5397) ;  /* 0x000020a000007945 */ /* 0x000fe20003800000 */
[----:B----4-:R-:W-:-:S13]  /*106a0*/  ISETP.GE.AND P0, PT, R4, 0x2, PT ;  /* 0x000000020400780c */ /* 0x010fda0003f06270 */
[----:B------:R-:W-:Y:S05]  /*106b0*/  @!P0 BRA `(.L_x_5398) ;  /* 0x00000020001c8947 */ /* 0x000fea0003800000 */
[C---:B------:R-:W-:Y:S01]  /*106c0*/  LOP3.LUT R0, R4.reuse, 0x1, RZ, 0xc0, !PT ;  /* 0x0000000104007812 */ /* 0x040fe200078ec0ff */
[----:B------:R-:W-:Y:S01]  /*106d0*/  VIADD R4, R4, 0xfffffffe ;  /* 0xfffffffe04047836 */ /* 0x000fe20000000000 */
[----:B------:R-:W-:Y:S02]  /*106e0*/  BSSY B2, `(.L_x_5399) ;  /* 0x00000b0000027945 */ /* 0x000fe40003800000 */
[----:B------:R-:W-:Y:S01]  /*106f0*/  ISETP.NE.U32.AND P0, PT, R0, 0x1, PT ;  /* 0x000000010000780c */ /* 0x000fe20003f05070 */
[----:B------:R-:W-:-:S12]  /*10700*/  IMAD.MOV.U32 R0, RZ, RZ, R4 ;  /* 0x000000ffff007224 */ /* 0x000fd800078e0004 */
[----:B------:R-:W-:Y:S05]  /*10710*/  @!P0 BRA `(.L_x_5400) ;  /* 0x0000000800b08947 */ /* 0x000fea0003800000 */
[----:B--2---:R-:W2:Y:S04]  /*10720*/  LDL R6, [R1+0x14] ;  /* 0x0000140001067983 */ /* 0x004ea80000100800 */
[----:B------:R-:W4:Y:S04]  /*10730*/  LDL.LU R5, [R1+0x8] ;  /* 0x0000080001057983 */ /* 0x000f280000300800 */
[----:B------:R-:W3:Y:S01]  /*10740*/  LDL.LU R8, [R1+0x18] ;  /* 0x0000180001087983 */ /* 0x000ee20000300800 */
        /* <DEDUP_REMOVED lines=15> */
[----:B-----5:R-:W2:Y:S01]  /*10840*/  LDL R7, [R1+0x1c] ;  /* 0x00001c0001077983 */ /* 0x020ea20000100800 */
        /* <DEDUP_REMOVED lines=19> */
.L_x_5403:
        /* <DEDUP_REMOVED lines=9> */
.L_x_5524:
[----:B------:R-:W-:Y:S05]  /*10a10*/  BSYNC B3 ;  /* 0x0000000000037941 */ /* 0x000fea0003800000 */
.L_x_5404:
        /* <DEDUP_REMOVED lines=9> */
.L_x_5407:
[----:B------:R-:W-:Y:S05]  /*10ab0*/  BSYNC B3 ;  /* 0x0000000000037941 */ /* 0x000fea0003800000 */
.L_x_5406:
[----:B-----5:R-:W2:Y:S04]  /*10ac0*/  LDL R7, [R1+0x4] ;  /* 0x0000040001077983 */ /* 0x020ea80000100800 */
        /* <DEDUP_REMOVED lines=13> */
.L_x_5408:
        /* <DEDUP_REMOVED lines=14> */
.L_x_5525:
[----:B------:R-:W-:Y:S05]  /*10c80*/  BSYNC B3 ;  /* 0x0000000000037941 */ /* 0x000fea0003800000 */
.L_x_5409:
        /* <DEDUP_REMOVED lines=11> */
.L_x_5412:
[----:B------:R-:W-:Y:S05]  /*10d40*/  BSYNC B3 ;  /* 0x0000000000037941 */ /* 0x000fea0003800000 */
.L_x_5411:
        /* <DEDUP_REMOVED lines=11> */
.L_x_5413:
        /* <DEDUP_REMOVED lines=16> */
.L_x_5414:
        /* <DEDUP_REMOVED lines=16> */
.L_x_5415:
        /* <DEDUP_REMOVED lines=16> */
.L_x_5416:
        /* <DEDUP_REMOVED lines=11> */
.L_x_5402:
[----:B------:R-:W-:Y:S05]  /*111b0*/  BSYNC B1 ;  /* 0x0000000000017941 */ /* 0x000fea0003800000 */
.L_x_5401:
[----:B------:R-:W2:Y:S02]  /*111c0*/  LDL.LU R5, [R1+0x30] ;  /* 0x0000300001057983 */ /* 0x000ea40000300800 */
[----:B--2---:R-:W-:-:S07]  /*111d0*/  VIADD R0, R5, 0xfffffffd ;  /* 0xfffffffd05007836 */ /* 0x004fce0000000000 */
.L_x_5400:
[----:B------:R-:W-:Y:S05]  /*111e0*/  BSYNC B2 ;  /* 0x0000000000027941 */ /* 0x000fea0003800000 */
.L_x_5399:
[----:B------:R-:W-:-:S13]  /*111f0*/  ISETP.NE.AND P0, PT, R4, RZ, PT ;  /* 0x000000ff0400720c */ /* 0x000fda0003f05270 */
[----:B------:R-:W-:Y:S05]  /*11200*/  @!P0 BRA `(.L_x_5398) ;  /* 0x0000001400488947 */ /* 0x000fea0003800000 */
.L_x_5449:
[----:B------:R-:W4:Y:S04]  /*11210*/  LDL R4, [R1+0x14] ;  /* 0x0000140001047983 */ /* 0x000f280000100800 */
[----:B------:R-:W2:Y:S04]  /*11220*/  LDL.LU R3, [R1+0x8] ;  /* 0x0000080001037983 */ /* 0x000ea80000300800 */
[----:B------:R-:W3:Y:S01]  /*11230*/  LDL.LU R2, [R1+0x18] ;  /* 0x0000180001027983 */ /* 0x000ee20000300800 */
[----:B------:R-:W-:Y:S05]  /*11240*/  YIELD ;  /* 0x0000000000007946 */ /* 0x000fea0003800000 */
[----:B------:R-:W-:Y:S01]  /*11250*/  BSSY B1, `(.L_x_5417) ;  /* 0x00000a2000017945 */ /* 0x000fe20003800000 */
[----:B----4-:R-:W-:Y:S01]  /*11260*/  LOP3.LUT P1, RZ, R4, 0x1, RZ, 0xc0, !PT ;  /* 0x0000000104ff7812 */ /* 0x010fe2000782c0ff */
[----:B--2--5:R-:W-:-:S05]  /*11270*/  VIADD R7, R3, 0x1 ;  /* 0x0000000103077836 */ /* 0x024fca0000000000 */
[----:B------:R-:W-:-:S04]  /*11280*/  ISETP.NE.AND P0, PT, R7, 0x2, PT ;  /* 0x000000020700780c */ /* 0x000fc80003f05270 */
[----:B------:R-:W-:Y:S02]  /*11290*/  SEL R6, RZ, 0x1, P0 ;  /* 0x00000001ff067807 */ /* 0x000fe40000000000 */
[----:B------:R-:W-:Y:S02]  /*112a0*/  SEL R7, R7, RZ, P0 ;  /* 0x000000ff07077207 */ /* 0x000fe40000000000 */
[----:B---3--:R-:W-:Y:S01]  /*112b0*/  LOP3.LUT R6, R2, R6, RZ, 0x3c, !PT ;  /* 0x0000000602067212 */ /* 0x008fe200078e3cff */
[----:B------:R-:W-:Y:S06]  /*112c0*/  @!P1 BRA `(.L_x_5418) ;  /* 0x0000000800689947 */ /* 0x000fec0003800000 */
[----:B------:R-:W-:Y:S01]  /*112d0*/  ULDC.64 UR4, c[0x0][0x418] ;  /* 0x0001060000047ab9 */ /* 0x000fe20000000a00 */
[----:B0-----:R-:W-:Y:S01]  /*112e0*/  IMAD.MOV.U32 R8, RZ, RZ, R0 ;  /* 0x000000ffff087224 */ /* 0x001fe200078e0000 */
        /* <DEDUP_REMOVED lines=23> */
.L_x_5419:
        /* <DEDUP_REMOVED lines=9> */
.L_x_5526:
[----:B------:R-:W-:Y:S05]  /*114f0*/  BSYNC B2 ;  /* 0x0000000000027941 */ /* 0x000fea0003800000 */
.L_x_5420:
        /* <DEDUP_REMOVED lines=9> */
.L_x_5423:
[----:B------:R-:W-:Y:S05]  /*11590*/  BSYNC B2 ;  /* 0x0000000000027941 */ /* 0x000fea0003800000 */
.L_x_5422:
        /* <DEDUP_REMOVED lines=13> */
.L_x_5424:
        /* <DEDUP_REMOVED lines=14> */
.L_x_5527:
[----:B------:R-:W-:Y:S05]  /*11750*/  BSYNC B2 ;  /* 0x0000000000027941 */ /* 0x000fea0003800000 */
.L_x_5425:
        /* <DEDUP_REMOVED lines=11> */
.L_x_5428:
[----:B------:R-:W-:Y:S05]  /*11810*/  BSYNC B2 ;  /* 0x0000000000027941 */ /* 0x000fea0003800000 */
.L_x_5427:
        /* <DEDUP_REMOVED lines=10> */
.L_x_5429:
        /* <DEDUP_REMOVED lines=16> */
.L_x_5430:
        /* <DEDUP_REMOVED lines=16> */
.L_x_5431:
        /* <DEDUP_REMOVED lines=16> */
.L_x_5432:
        /* <DEDUP_REMOVED lines=11> */
.L_x_5418:
[----:B------:R-:W-:Y:S05]  /*11c70*/  BSYNC B1 ;  /* 0x0000000000017941 */ /* 0x000fea0003800000 */
.L_x_5417:
[----:B------:R-:W2:Y:S01]  /*11c80*/  LDL R2, [R1+0x14] ;  /* 0x0000140001027983 */ /* 0x000ea20000100800 */
[----:B------:R-:W-:Y:S01]  /*11c90*/  VIADD R7, R7, 0x1 ;  /* 0x0000000107077836 */ /* 0x000fe20000000000 */
[----:B------:R-:W-:Y:S04]  /*11ca0*/  BSSY B1, `(.L_x_5433) ;  /* 0x00000a5000017945 */ /* 0x000fe80003800000 */
[----:B------:R-:W-:-:S04]  /*11cb0*/  ISETP.NE.AND P0, PT, R7, 0x2, PT ;  /* 0x000000020700780c */ /* 0x000fc80003f05270 */
[----:B0-----:R-:W-:Y:S02]  /*11cc0*/  SEL R9, R7, RZ, P0 ;  /* 0x000000ff07097207 */ /* 0x001fe40000000000 */
        /* <DEDUP_REMOVED lines=31> */
.L_x_5435:
        /* <DEDUP_REMOVED lines=9> */
.L_x_5528:
[----:B------:R-:W-:Y:S05]  /*11f50*/  BSYNC B2 ;  /* 0x0000000000027941 */ /* 0x000fea0003800000 */
.L_x_5436:
        /* <DEDUP_REMOVED lines=9> */
.L_x_5439:
[----:B------:R-:W-:Y:S05]  /*11ff0*/  BSYNC B2 ;  /* 0x0000000000027941 */ /* 0x000fea0003800000 */
.L_x_5438:
        /* <DEDUP_REMOVED lines=14> */
.L_x_5440:
        /* <DEDUP_REMOVED lines=14> */
.L_x_5529:
[----:B------:R-:W-:Y:S05]  /*121c0*/  BSYNC B2 ;  /* 0x0000000000027941 */ /* 0x000fea0003800000 */
.L_x_5441:
        /* <DEDUP_REMOVED lines=11> */
.L_x_5444:
[----:B------:R-:W-:Y:S05]  /*12280*/  BSYNC B2 ;  /* 0x0000000000027941 */ /* 0x000fea0003800000 */
.L_x_5443:
        /* <DEDUP_REMOVED lines=11> */
.L_x_5445:
        /* <DEDUP_REMOVED lines=16> */
.L_x_5446:
        /* <DEDUP_REMOVED lines=16> */
.L_x_5447:
        /* <DEDUP_REMOVED lines=16> */
.L_x_5448:
        /* <DEDUP_REMOVED lines=11> */
.L_x_5434:
[----:B------:R-:W-:Y:S05]  /*126f0*/  BSYNC B1 ;  /* 0x0000000000017941 */ /* 0x000fea0003800000 */
.L_x_5433:
[C---:B------:R-:W-:Y:S01]  /*12700*/  ISETP.GT.AND P0, PT, R0.reuse, 0x1, PT ;  /* 0x000000010000780c */ /* 0x040fe20003f04270 */
[----:B------:R-:W-:-:S12]  /*12710*/  VIADD R0, R0, 0xfffffffe ;  /* 0xfffffffe00007836 */ /* 0x000fd80000000000 */
[----:B------:R-:W-:Y:S05]  /*12720*/  @P0 BRA `(.L_x_5449) ;  /* 0xffffffe800b80947 */ /* 0x000fea000383ffff */
.L_x_5398:
[----:B------:R-:W-:Y:S05]  /*12730*/  BSYNC B0 ;  /* 0x0000000000007941 */ /* 0x000fea0003800000 */
.L_x_5397:
        /* <DEDUP_REMOVED lines=21> */
[----:B-----5:R-:W1:Y:S01]  /*12890*/  POPC R7, R6 ;  /* 0x0000000600077309 */ /* 0x020e620000000000 */
[----:B--2---:R-:W1:Y:S02]  /*128a0*/  SHFL.IDX PT, R4, R3, R4, 0x1f ;  /* 0x00001f0403047589 */ /* 0x004e6400000e0000 */
[----:B-1----:R-:W-:-:S07]  /*128b0*/  IADD3 R16, R4, UR40, R7 ;  /* 0x0000002804107c10 */ /* 0x002fce000fffe007 */
.L_x_5451:
[----:B------:R-:W-:Y:S05]  /*128c0*/  BSYNC B0 ;  /* 0x0000000000007941 */ /* 0x000fea0003800000 */
.L_x_5450:
[----:B------:R-:W-:-:S05]  /*128d0*/  SEL R0, R0, RZ, P0 ;  /* 0x000000ff00007207 */ /* 0x000fca0000000000 */
[----:B------:R2:W-:Y:S02]  /*128e0*/  STL [R1+0x8], R0 ;  /* 0x0000080001007387 */ /* 0x0005e40000100800 */
.L_x_5363:
[----:B------:R-:W-:Y:S05]  /*128f0*/  BSYNC B7 ;  /* 0x0000000000077941 */ /* 0x000fea0003800000 */
.L_x_5361:
        /* <DEDUP_REMOVED lines=13> */
.L_x_5452:
        /* <DEDUP_REMOVED lines=36> */
.L_x_5539:
[----:B------:R-:W-:Y:S02]  /*12c10*/  ULDC UR4, c[0x0][0xd38] ;  /* 0x00034e0000047ab9 */ /* 0x000fe40000000800 */
[----:B------:R-:W-:-:S04]  /*12c20*/  IMAD.U32 R4, RZ, RZ, UR4 ;  /* 0x00000004ff047e24 */ /* 0x000fc8000f8e00ff */
[----:B--2---:R-:W-:-:S04]  /*12c30*/  IMAD R16, R16, R4, RZ ;  /* 0x0000000410107224 */ /* 0x004fc800078e02ff */
[----:B------:R-:W-:-:S05]  /*12c40*/  IMAD.IADD R5, R5, 0x1, R16 ;  /* 0x0000000105057824 */ /* 0x000fca00078e0210 */
[----:B------:R-:W-:-:S13]  /*12c50*/  ISETP.GT.AND P6, PT, R5, R0, PT ;  /* 0x000000000500720c */ /* 0x000fda0003fc4270 */
[----:B------:R-:W-:Y:S05]  /*12c60*/  @P6 BRA `(.L_x_5455) ;  /* 0x00000000009c6947 */ /* 0x000fea0003800000 */
.L_x_5460:
[----:B-1----:R-:W1:Y:S01]  /*12c70*/  LDC R3, c[0x0][0xd3c] ;  /* 0x00034f00ff037b82 */ /* 0x002e620000000800 */
        /* <DEDUP_REMOVED lines=13> */
.L_x_5458:
[----:B------:R-:W-:Y:S05]  /*12d50*/  BSYNC B0 ;  /* 0x0000000000007941 */ /* 0x000fea0003800000 */
.L_x_5457:
[----:B------:R-:W-:-:S03]  /*12d60*/  UMOV UR4, 0xffffffff ;  /* 0xffffffff00047882 */ /* 0x000fc60000000000 */
[----:B------:R-:W-:Y:S05]  /*12d70*/  BRA.DIV UR4, `(.L_x_5459) ;  /* 0x0000003204007947 */ /* 0x000fea000b800000 */
[----:B-----5:R-:W1:Y:S02]  /*12d80*/  SHFL.UP PT, R14, R2, 0x1, RZ ;  /* 0x04200000020e7989 */ /* 0x020e6400000e00ff */
        /* <DEDUP_REMOVED lines=15> */
.L_x_5547:
[----:B------:R-:W-:Y:S02]  /*12e80*/  ULDC UR4, c[0x0][0xd38] ;  /* 0x00034e0000047ab9 */ /* 0x000fe40000000800 */
[----:B------:R-:W-:-:S04]  /*12e90*/  IMAD.U32 R4, RZ, RZ, UR4 ;  /* 0x00000004ff047e24 */ /* 0x000fc8000f8e00ff */
[----:B--2---:R-:W-:-:S04]  /*12ea0*/  IMAD R16, R16, R4, RZ ;  /* 0x0000000410107224 */ /* 0x004fc800078e02ff */
[----:B------:R-:W-:-:S05]  /*12eb0*/  IMAD.IADD R5, R16, 0x1, R5 ;  /* 0x0000000110057824 */ /* 0x000fca00078e0205 */
[----:B------:R-:W-:-:S13]  /*12ec0*/  ISETP.GT.AND P6, PT, R5, R0, PT ;  /* 0x000000000500720c */ /* 0x000fda0003fc4270 */
[----:B------:R-:W-:Y:S05]  /*12ed0*/  @!P6 BRA `(.L_x_5460) ;  /* 0xfffffffc0064e947 */ /* 0x000fea000383ffff */
.L_x_5455:
[----:B------:R-:W-:Y:S01]  /*12ee0*/  IMAD.IADD R16, R5, 0x1, -R16 ;  /* 0x0000000105107824 */ /* 0x000fe200078e0a10 */
[----:B------:R-:W-:-:S03]  /*12ef0*/  UMOV UR4, 0xffffffff ;  /* 0xffffffff00047882 */ /* 0x000fc60000000000 */
[----:B------:R-:W-:-:S05]  /*12f00*/  IMAD R5, R3, R4, R16 ;  /* 0x0000000403057224 */ /* 0x000fca00078e0210 */
[----:B------:R-:W-:Y:S01]  /*12f10*/  ISETP.GT.AND P6, PT, R5, R0, PT ;  /* 0x000000000500720c */ /* 0x000fe20003fc4270 */
[----:B------:R-:W-:-:S12]  /*12f20*/  BRA.DIV UR4, `(.L_x_5461) ;  /* 0x0000003204687947 */ /* 0x000fd8000b800000 */
[----:B------:R-:W-:-:S04]  /*12f30*/  VOTE.ANY R5, PT, !P6 ;  /* 0x0000000000057806 */ /* 0x000fc800070e0100 */
[----:B------:R-:W2:Y:S02]  /*12f40*/  POPC R6, R5 ;  /* 0x0000000500067309 */ /* 0x000ea40000000000 */
[----:B--2---:R2:W4:Y:S02]  /*12f50*/  SHFL.IDX PT, R17, R2, R6, 0x1f ;  /* 0x00001f0602117589 */ /* 0x00452400000e0000 */
.L_x_5551:
[----:B------:R-:W-:Y:S01]  /*12f60*/  ISETP.NE.AND P0, PT, R5, RZ, PT ;  /* 0x000000ff0500720c */ /* 0x000fe20003f05270 */
[----:B------:R-:W-:-:S12]  /*12f70*/  IMAD.MOV.U32 R5, RZ, RZ, RZ ;  /* 0x000000ffff057224 */ /* 0x000fd800078e00ff */
[----:B------:R-:W-:Y:S05]  /*12f80*/  @!P0 BRA `(.L_x_5462) ;  /* 0x0000000000148947 */ /* 0x000fea0003800000 */
[----:B------:R-:W-:Y:S01]  /*12f90*/  UMOV UR4, 0xffffffff ;  /* 0xffffffff00047882 */ /* 0x000fe20000000000 */
[----:B------:R-:W-:Y:S02]  /*12fa0*/  VIADD R12, R6, 0xffffffff ;  /* 0xffffffff060c7836 */ /* 0x000fe40000000000 */
[----:B------:R-:W-:Y:S05]  /*12fb0*/  BRA.DIV UR4, `(.L_x_5463) ;  /* 0x00000032048c7947 */ /* 0x000fea000b800000 */
[----:B-1----:R1:W0:Y:S02]  /*12fc0*/  SHFL.IDX PT, R3, R3, R12, 0x1f ;  /* 0x00001f0c03037589 */ /* 0x00222400000e0000 */
.L_x_5554:
[----:B0-----:R-:W-:-:S07]  /*12fd0*/  IMAD.MOV.U32 R5, RZ, RZ, R3 ;  /* 0x000000ffff057224 */ /* 0x001fce00078e0003 */
.L_x_5462:
[----:B-12---:R-:W1:Y:S01]  /*12fe0*/  LDC.64 R2, c[0x0][0xd90] ;  /* 0x00036400ff027b82 */ /* 0x006e620000000a00 */
[----:B------:R-:W-:-:S04]  /*12ff0*/  IMAD.IADD R19, R6, 0x1, R19 ;  /* 0x0000000106137824 */ /* 0x000fc800078e0213 */
[----:B-1----:R-:W-:-:S05]  /*13000*/  IMAD.WIDE R2, R19, 0x4, R2 ;  /* 0x0000000413027825 */ /* 0x002fca00078e0202 */
[----:B---3-5:R-:W4:Y:S01]  /*13010*/  LDG.E R7, desc[UR38][R2.64] ;  /* 0x0000002602077981 */ /* 0x028f22000c1e1900 */
[----:B------:R-:W-:-:S04]  /*13020*/  IMAD R16, R5, R4, R16 ;  /* 0x0000000405107224 */ /* 0x000fc800078e0210 */
[----:B------:R-:W-:Y:S02]  /*13030*/  IMAD.IADD R0, R0, 0x1, -R16 ;  /* 0x0000000100007824 */ /* 0x000fe400078e0a10 */
[----:B----4-:R-:W-:-:S05]  /*13040*/  IMAD R6, R17, R7, RZ ;  /* 0x0000000711067224 */ /* 0x010fca00078e02ff */
[----:B0-----:R-:W-:-:S04]  /*13050*/  IABS R8, R6 ;  /* 0x0000000600087213 */ /* 0x001fc80000000000 */
        /* <DEDUP_REMOVED lines=58> */
.L_x_5456:
[----:B------:R-:W-:Y:S01]  /*13400*/  UMOV UR4, URZ ;  /* 0x0000003f00047c82 */ /* 0x000fe20008000000 */
[----:B------:R-:W-:Y:S01]  /*13410*/  UMOV UR5, URZ ;  /* 0x0000003f00057c82 */ /* 0x000fe20008000000 */
[----:B------:R-:W-:Y:S01]  /*13420*/  ULDC UR6, c[0x0][0xd3c] ;  /* 0x00034f0000067ab9 */ /* 0x000fe20000000800 */
[----:B------:R-:W-:Y:S02]  /*13430*/  IMAD.MOV.U32 R16, RZ, RZ, R0 ;  /* 0x000000ffff107224 */ /* 0x000fe400078e0000 */
[----:B------:R-:W-:Y:S02]  /*13440*/  IMAD.U32 R17, RZ, RZ, UR4 ;  /* 0x00000004ff117e24 */ /* 0x000fe4000f8e00ff */
[----:B------:R-:W-:Y:S02]  /*13450*/  IMAD.U32 R18, RZ, RZ, UR5 ;  /* 0x00000005ff127e24 */ /* 0x000fe4000f8e00ff */
[----:B------:R-:W-:-:S07]  /*13460*/  IMAD.U32 R19, RZ, RZ, UR6 ;  /* 0x00000006ff137e24 */ /* 0x000fce000f8e00ff */
.L_x_5464:
[----:B------:R1:W2:Y:S01]  /*13470*/  LDL R3, [R1+0x4] ;  /* 0x0000040001037983 */ /* 0x0002a20000100800 */
[----:B------:R-:W4:Y:S01]  /*13480*/  S2R R0, SR_TID.X ;  /* 0x0000000000007919 */ /* 0x000f220000002100 */
[----:B------:R-:W-:Y:S05]  /*13490*/  WARPSYNC.ALL ;  /* 0x0000000000007948 */ /* 0x000fea0003800000 */
[----:B----4-:R-:W-:Y:S01]  /*134a0*/  LOP3.LUT R0, R0, 0x1f, RZ, 0xc0, !PT ;  /* 0x0000001f00007812 */ /* 0x010fe200078ec0ff */
        /* <DEDUP_REMOVED lines=8> */
.L_x_5453:
[----:B------:R-:W-:Y:S02]  /*13530*/  ULDC UR4, c[0x0][0xd3c] ;  /* 0x00034f0000047ab9 */ /* 0x000fe40000000800 */
[----:B----4-:R-:W-:-:S13]  /*13540*/  ISETP.GE.AND P0, PT, R19, UR4, PT ;  /* 0x0000000413007c0c */ /* 0x010fda000bf06270 */
[----:B------:R-:W-:Y:S05]  /*13550*/  @!P0 BRA `(.L_x_5465) ;  /* 0xffffffa0000c8947 */ /* 0x000fea000383ffff */
[----:B------:R-:W-:Y:S05]  /*13560*/  BSYNC B8 ;  /* 0x0000000000087941 */ /* 0x000fea0003800000 */
.L_x_5357:
[----:B--2---:R-:W2:Y:S01]  /*13570*/  LDL.LU R0, [R1+0x68] ;  /* 0x0000680001007983 */ /* 0x004ea20000300800 */
[----:B------:R-:W-:Y:S01]  /*13580*/  BSSY B0, `(.L_x_5466) ;  /* 0x000000b000007945 */ /* 0x000fe20003800000 */
[----:B------:R-:W4:Y:S01]  /*13590*/  S2R R5, SR_CgaCtaId ;  /* 0x0000000000057919 */ /* 0x000f220000008800 */
[----:B--2---:R-:W-:-:S05]  /*135a0*/  VIADD R0, R0, 0x1 ;  /* 0x0000000100007836 */ /* 0x004fca0000000000 */
        /* <DEDUP_REMOVED lines=8> */
.L_x_5555:
[----:B------:R-:W-:Y:S05]  /*13630*/  BSYNC B0 ;  /* 0x0000000000007941 */ /* 0x000fea0003800000 */
.L_x_5466:
[----:B------:R-:W-:-:S03]  /*13640*/  UMOV UR4, 0xffffffff ;  /* 0xffffffff00047882 */ /* 0x000fc60000000000 */
[----:B------:R-:W-:Y:S05]  /*13650*/  BRA.DIV UR4, `(.L_x_5468) ;  /* 0x0000002e04207947 */ /* 0x000fea000b800000 */
[----:B------:R-:W1:Y:S02]  /*13660*/  S2R R2, SR_TID.X ;  /* 0x0000000000027919 */ /* 0x000e640000002100 */
[----:B-1----:R-:W-:-:S04]  /*13670*/  SHF.R.U32.HI R2, RZ, 0x5, R2 ;  /* 0x00000005ff027819 */ /* 0x002fc80000011602 */
[----:B------:R-:W-:-:S05]  /*13680*/  LOP3.LUT R2, R2, 0x3, RZ, 0xc0, !PT ;  /* 0x0000000302027812 */ /* 0x000fca00078ec0ff */
[----:B------:R1:W2:Y:S02]  /*13690*/  SHFL.IDX PT, R14, R2, RZ, 0x1f ;  /* 0x00001fff020e7589 */ /* 0x0002a400000e0000 */
.L_x_5558:
[----:B--2---:R-:W-:Y:S01]  /*136a0*/  ISETP.NE.AND P0, PT, R14, RZ, PT ;  /* 0x000000ff0e00720c */ /* 0x004fe20003f05270 */
[----:B------:R-:W-:-:S12]  /*136b0*/  BSSY B0, `(.L_x_5469) ;  /* 0x0000029000007945 */ /* 0x000fd80003800000 */
[----:B------:R-:W-:Y:S05]  /*136c0*/  @P0 BRA `(.L_x_5470) ;  /* 0x00000000009c0947 */ /* 0x000fea0003800000 */
[----:B------:R-:W-:-:S03]  /*136d0*/  UMOV UR4, 0xffffffff ;  /* 0xffffffff00047882 */ /* 0x000fc60000000000 */
[----:B------:R-:W-:Y:S05]  /*136e0*/  BRA.DIV UR4, `(.L_x_5471) ;  /* 0x0000002e04307947 */ /* 0x000fea000b800000 */
[----:B------:R-:W-:-:S13]  /*136f0*/  ELECT P6, URZ, PT ;  /* 0x00000000003f782f */ /* 0x000fda00038c0000 */
.L_x_5561:
        /* <DEDUP_REMOVED lines=8> */
.L_x_5472:
[----:B0-----:R-:W2:Y:S04]  /*13780*/  LDL R3, [R1+0x8] ;  /* 0x0000080001037983 */ /* 0x001ea80000100800 */
[----:B---3-5:R-:W3:Y:S01]  /*13790*/  LDL.LU R7, [R1+0x18] ;  /* 0x0000180001077983 */ /* 0x028ee20000300800 */
        /* <DEDUP_REMOVED lines=12> */
.L_x_5562:
[----:B------:R-:W1:Y:S02]  /*13860*/  SYNCS.PHASECHK.TRANS64.TRYWAIT P0, [R7+URZ], R2 ;  /* 0x00000002070075a7 */ /* 0x000e64000800017f */
[----:B-1----:R-:W-:Y:S05]  /*13870*/  @!P0 BRA `(.L_x_5474) ;  /* 0x0000002c00008947 */ /* 0x002fea0003800000 */
.L_x_5563:
[----:B------:R-:W-:Y:S05]  /*13880*/  @!P2 BRA `(.L_x_5475) ;  /* 0x000000000004a947 */ /* 0x000fea0003800000 */
[----:B------:R-:W-:Y:S01]  /*13890*/  BPT.TRAP 0x1 ;  /* 0x000000040000795c */ /* 0x000fe20000300000 */
.L_x_5475:
[----:B------:R-:W2:Y:S01]  /*138a0*/  LDL.LU R4, [R1+0x8] ;  /* 0x0000080001047983 */ /* 0x000ea20000300800 */
[----:B------:R-:W-:-:S04]  /*138b0*/  VIADD R0, R0, 0x32460 ;  /* 0x0003246000007836 */ /* 0x000fc80000000000 */
[----:B--2---:R-:W-:-:S04]  /*138c0*/  IMAD R4, R4, 0x8, R0 ;  /* 0x0000000804047824 */ /* 0x004fc800078e0200 */
[----:B------:R-:W2:Y:S02]  /*138d0*/  SYNCS.PHASECHK.TRANS64.TRYWAIT P0, [R4+URZ], R5 ;  /* 0x00000005040075a7 */ /* 0x000ea4000800017f */
[----:B--2---:R-:W-:Y:S05]  /*138e0*/  @!P0 BRA `(.L_x_5476) ;  /* 0x0000002800f88947 */ /* 0x004fea0003800000 */
.L_x_5564:
[----:B------:R-:W-:-:S07]  /*138f0*/  IMAD R3, R3, 0x8, R0 ;  /* 0x0000000803037824 */ /* 0x000fce00078e0200 */
.L_x_5477:
[----:B---3--:R3:W4:Y:S02]  /*13900*/  SYNCS.PHASECHK.TRANS64.TRYWAIT P0, [R3+URZ], R2 ;  /* 0x00000002030075a7 */ /* 0x008724000800017f */
[----:B----4-:R-:W-:Y:S05]  /*13910*/  @!P0 NANOSLEEP.SYNCS 0x989680 ;  /* 0x009896800000895d */ /* 0x010fea0003900000 */
[----:B------:R-:W4:Y:S02]  /*13920*/  @!P0 SYNCS.PHASECHK.TRANS64 P0, [R3+URZ], R2 ;  /* 0x00000002030085a7 */ /* 0x000f24000800007f */
[----:B----4-:R-:W-:Y:S05]  /*13930*/  @!P0 BRA `(.L_x_5477) ;  /* 0xfffffffc00f08947 */ /* 0x010fea000383ffff */
.L_x_5470:
[----:B------:R-:W-:Y:S05]  /*13940*/  BSYNC B0 ;  /* 0x0000000000007941 */ /* 0x000fea0003800000 */
.L_x_5469:
[----:B------:R-:W-:Y:S05]  /*13950*/  EXIT ;  /* 0x000000000000794d */ /* 0x000fea0003800000 */
.L_x_5298:
[----:B0-----:R0:W1:Y:S02]  /*13960*/  SYNCS.PHASECHK.TRANS64.TRYWAIT P0, [R5+URZ+0x32400], R2 ;  /* 0x03240002050075a7 */ /* 0x001064000800017f */
[----:B-1----:R-:W-:Y:S05]  /*13970*/  @!P0 NANOSLEEP.SYNCS 0x989680 ;  /* 0x009896800000895d */ /* 0x002fea0003900000 */
[----:B------:R-:W1:Y:S02]  /*13980*/  @!P0 SYNCS.PHASECHK.TRANS64 P0, [R5+URZ+0x32400], R2 ;  /* 0x03240002050085a7 */ /* 0x000e64000800007f */
[----:B-1----:R-:W-:Y:S05]  /*13990*/  @!P0 BRA `(.L_x_5298) ;  /* 0xfffffffc00f08947 */ /* 0x002fea000383ffff */
[----:B------:R-:W-:Y:S05]  /*139a0*/  BRA `(.L_x_5478) ;  /* 0xfffffee000b07947 */ /* 0x000fea000383ffff */
.L_x_5302:
[----:B--2---:R2:W3:Y:S02]  /*139b0*/  SYNCS.PHASECHK.TRANS64.TRYWAIT P1, [R0+URZ+0x32430], R3 ;  /* 0x03243003000075a7 */ /* 0x0044e4000802017f */
[----:B---3--:R-:W-:Y:S05]  /*139c0*/  @!P1 NANOSLEEP.SYNCS 0x989680 ;  /* 0x009896800000995d */ /* 0x008fea0003900000 */
[----:B------:R-:W3:Y:S02]  /*139d0*/  @!P1 SYNCS.PHASECHK.TRANS64 P1, [R0+URZ+0x32430], R3 ;  /* 0x03243003000095a7 */ /* 0x000ee4000802007f */
[----:B---3--:R-:W-:Y:S05]  /*139e0*/  @!P1 BRA `(.L_x_5302) ;  /* 0xfffffffc00f09947 */ /* 0x008fea000383ffff */
[----:B------:R-:W-:Y:S05]  /*139f0*/  BRA `(.L_x_5301) ;  /* 0xfffffee000e07947 */ /* 0x000fea000383ffff */
.L_x_5303:
[----:B---3--:R3:W4:Y:S02]  /*13a00*/  SYNCS.PHASECHK.TRANS64.TRYWAIT P1, [R5+URZ+0x32410], R2 ;  /* 0x03241002050075a7 */ /* 0x008724000802017f */
[----:B----4-:R-:W-:Y:S05]  /*13a10*/  @!P1 NANOSLEEP.SYNCS 0x989680 ;  /* 0x009896800000995d */ /* 0x010fea0003900000 */
[----:B------:R-:W4:Y:S02]  /*13a20*/  @!P1 SYNCS.PHASECHK.TRANS64 P1, [R5+URZ+0x32410], R2 ;  /* 0x03241002050095a7 */ /* 0x000f24000802007f */
[----:B----4-:R-:W-:Y:S05]  /*13a30*/  @!P1 BRA `(.L_x_5303) ;  /* 0xfffffffc00f09947 */ /* 0x010fea000383ffff */
[----:B------:R-:W-:Y:S05]  /*13a40*/  BRA `(.L_x_5479) ;  /* 0xfffffee4008c7947 */ /* 0x000fea000383ffff */
.L_x_5307:
[----:B------:R0:W0:Y:S02]  /*13a50*/  SYNCS.PHASECHK.TRANS64.TRYWAIT P1, [R0+URZ+0x32450], R3 ;  /* 0x03245003000075a7 */ /* 0x000024000802017f */
[----:B0-----:R-:W-:Y:S05]  /*13a60*/  @!P1 NANOSLEEP.SYNCS 0x989680 ;  /* 0x009896800000995d */ /* 0x001fea0003900000 */
[----:B------:R-:W0:Y:S02]  /*13a70*/  @!P1 SYNCS.PHASECHK.TRANS64 P1, [R0+URZ+0x32450], R3 ;  /* 0x03245003000095a7 */ /* 0x000e24000802007f */
[----:B0-----:R-:W-:Y:S05]  /*13a80*/  @!P1 BRA `(.L_x_5307) ;  /* 0xfffffffc00f09947 */ /* 0x001fea000383ffff */
[----:B------:R-:W-:Y:S05]  /*13a90*/  BRA `(.L_x_5306) ;  /* 0xfffffee400987947 */ /* 0x000fea000383ffff */
.L_x_5312:
[----:B-1----:R-:W-:-:S04]  /*13aa0*/  IMAD.U32 R20, RZ, RZ, UR4 ;  /* 0x00000004ff147e24 */ /* 0x002fc8000f8e00ff */
[----:B------:R1:W2:Y:S03]  /*13ab0*/  SYNCS.PHASECHK.TRANS64.TRYWAIT P3, [R20+URZ+0x32430], R13 ;  /* 0x0324300d140075a7 */ /* 0x0002a6000806017f */
[----:B--2---:R-:W-:Y:S05]  /*13ac0*/  @!P3 NANOSLEEP.SYNCS 0x989680 ;  /* 0x009896800000b95d */ /* 0x004fea0003900000 */
[----:B------:R-:W2:Y:S02]  /*13ad0*/  @!P3 SYNCS.PHASECHK.TRANS64 P3, [R20+URZ+0x32430], R13 ;  /* 0x0324300d1400b5a7 */ /* 0x000ea4000806007f */
[----:B--2---:R-:W-:Y:S05]  /*13ae0*/  @!P3 BRA `(.L_x_5312) ;  /* 0xfffffffc00ecb947 */ /* 0x004fea000383ffff */
[----:B------:R-:W-:Y:S05]  /*13af0*/  BRA `(.L_x_5311) ;  /* 0xffffff0800247947 */ /* 0x000fea000383ffff */
.L_x_5316:
[----:B-1----:R-:W-:-:S04]  /*13b00*/  IMAD.U32 R20, RZ, RZ, UR4 ;  /* 0x00000004ff147e24 */ /* 0x002fc8000f8e00ff */
[----:B------:R1:W3:Y:S03]  /*13b10*/  SYNCS.PHASECHK.TRANS64.TRYWAIT P3, [R20+URZ+0x32450], R13 ;  /* 0x0324500d140075a7 */ /* 0x0002e6000806017f */
[----:B---3--:R-:W-:Y:S05]  /*13b20*/  @!P3 NANOSLEEP.SYNCS 0x989680 ;  /* 0x009896800000b95d */ /* 0x008fea0003900000 */
[----:B------:R-:W3:Y:S02]  /*13b30*/  @!P3 SYNCS.PHASECHK.TRANS64 P3, [R20+URZ+0x32450], R13 ;  /* 0x0324500d1400b5a7 */ /* 0x000ee4000806007f */
[----:B---3--:R-:W-:Y:S05]  /*13b40*/  @!P3 BRA `(.L_x_5316) ;  /* 0xfffffffc00ecb947 */ /* 0x008fea000383ffff */
[----:B------:R-:W-:Y:S05]  /*13b50*/  BRA `(.L_x_5315) ;  /* 0xffffff0800a07947 */ /* 0x000fea000383ffff */
.L_x_5322:
[----:B--2---:R-:W-:-:S04]  /*13b60*/  IMAD.U32 R20, RZ, RZ, UR4 ;  /* 0x00000004ff147e24 */ /* 0x004fc8000f8e00ff */
[----:B------:R2:W3:Y:S03]  /*13b70*/  SYNCS.PHASECHK.TRANS64.TRYWAIT P1, [R20+URZ+0x32430], R13 ;  /* 0x0324300d140075a7 */ /* 0x0004e6000802017f */
[----:B---3--:R-:W-:Y:S05]  /*13b80*/  @!P1 NANOSLEEP.SYNCS 0x989680 ;  /* 0x009896800000995d */ /* 0x008fea0003900000 */
[----:B------:R-:W3:Y:S02]  /*13b90*/  @!P1 SYNCS.PHASECHK.TRANS64 P1, [R20+URZ+0x32430], R13 ;  /* 0x0324300d140095a7 */ /* 0x000ee4000802007f */
[----:B---3--:R-:W-:Y:S05]  /*13ba0*/  @!P1 BRA `(.L_x_5322) ;  /* 0xfffffffc00ec9947 */ /* 0x008fea000383ffff */
[----:B------:R-:W-:Y:S05]  /*13bb0*/  BRA `(.L_x_5321) ;  /* 0xffffff3000847947 */ /* 0x000fea000383ffff */
.L_x_5326:
[----:B--2---:R-:W-:-:S04]  /*13bc0*/  IMAD.U32 R20, RZ, RZ, UR4 ;  /* 0x00000004ff147e24 */ /* 0x004fc8000f8e00ff */
[----:B------:R2:W4:Y:S03]  /*13bd0*/  SYNCS.PHASECHK.TRANS64.TRYWAIT P1, [R20+URZ+0x32450], R13 ;  /* 0x0324500d140075a7 */ /* 0x000526000802017f */
[----:B----4-:R-:W-:Y:S05]  /*13be0*/  @!P1 NANOSLEEP.SYNCS 0x989680 ;  /* 0x009896800000995d */ /* 0x010fea0003900000 */
[----:B------:R-:W4:Y:S02]  /*13bf0*/  @!P1 SYNCS.PHASECHK.TRANS64 P1, [R20+URZ+0x32450], R13 ;  /* 0x0324500d140095a7 */ /* 0x000f24000802007f */
[----:B----4-:R-:W-:Y:S05]  /*13c00*/  @!P1 BRA `(.L_x_5326) ;  /* 0xfffffffc00ec9947 */ /* 0x010fea000383ffff */
[----:B------:R-:W-:Y:S05]  /*13c10*/  BRA `(.L_x_5325) ;  /* 0xffffff3400007947 */ /* 0x000fea000383ffff */
.L_x_5369:
        /* <DEDUP_REMOVED lines=8> */
[----:B-1----:R-:W-:Y:S05]  /*13ca0*/  WARPSYNC.COLLECTIVE R15, `(.L_x_5481) ;  /* 0x000000000f087348 */ /* 0x002fea0003c00000 */
[----:B------:R0:W2:Y:S02]  /*13cb0*/  SHFL.IDX P6, R14, R13, R12, R11 ;  /* 0x0000000c0d0e7389 */ /* 0x0000a400000c000b */
[----:B012---:R-:W-:Y:S01]  /*13cc0*/  ENDCOLLECTIVE ;  /* 0x000000000000791b */ /* 0x007fe20003800000 */
.L_x_5481:
[----:B------:R-:W-:Y:S05]  /*13cd0*/  BSYNC B0 ;  /* 0x0000000000007941 */ /* 0x000fea0003800000 */
.L_x_5480:
[----:B------:R-:W-:Y:S05]  /*13ce0*/  BRA `(.L_x_5482) ;  /* 0xffffffa4003c7947 */ /* 0x000fea000383ffff */
.L_x_5371:
[----:B------:R-:W-:Y:S01]  /*13cf0*/  BSSY B0, `(.L_x_5483) ;  /* 0x0000006000007945 */ /* 0x000fe20003800000 */
[----:B------:R-:W-:-:S07]  /*13d00*/  IMAD.MOV.U32 R15, RZ, RZ, -0x1 ;  /* 0xffffffffff0f7424 */ /* 0x000fce00078e00ff */
[----:B01----:R-:W-:Y:S05]  /*13d10*/  WARPSYNC.COLLECTIVE R15, `(.L_x_5484) ;  /* 0x000000000f0c7348 */ /* 0x003fea0003c00000 */
[----:B------:R-:W-:Y:S02]  /*13d20*/  ELECT P6, UR62, PT ;  /* 0x00000000003e782f */ /* 0x000fe400038c0000 */
[----:B------:R-:W-:Y:S01]  /*13d30*/  MOV R14, UR62 ;  /* 0x0000003e000e7c02 */ /* 0x000fe20008000f00 */
[----:B01----:R-:W-:Y:S10]  /*13d40*/  ENDCOLLECTIVE ;  /* 0x000000000000791b */ /* 0x003ff40003800000 */
.L_x_5484:
[----:B------:R-:W-:Y:S05]  /*13d50*/  BSYNC B0 ;  /* 0x0000000000007941 */ /* 0x000fea0003800000 */
.L_x_5483:
[----:B------:R-:W-:Y:S05]  /*13d60*/  BRA `(.L_x_5485) ;  /* 0xffffffa4004c7947 */ /* 0x000fea000383ffff */
.L_x_5373:
[----:B0-----:R0:W2:Y:S02]  /*13d70*/  SYNCS.PHASECHK.TRANS64.TRYWAIT P0, [R0+URZ+0x32440], R2 ;  /* 0x03244002000075a7 */ /* 0x0010a4000800017f */
[----:B--2---:R-:W-:Y:S05]  /*13d80*/  @!P0 NANOSLEEP.SYNCS 0x989680 ;  /* 0x009896800000895d */ /* 0x004fea0003900000 */
[----:B------:R-:W2:Y:S02]  /*13d90*/  @!P0 SYNCS.PHASECHK.TRANS64 P0, [R0+URZ+0x32440], R2 ;  /* 0x03244002000085a7 */ /* 0x000ea4000800007f */
[----:B--2---:R-:W-:Y:S05]  /*13da0*/  @!P0 BRA `(.L_x_5373) ;  /* 0xfffffffc00f08947 */ /* 0x004fea000383ffff */
[----:B------:R-:W-:Y:S05]  /*13db0*/  BRA `(.L_x_5486) ;  /* 0xffffffa400b87947 */ /* 0x000fea000383ffff */
.L_x_5377:
[----:B------:R0:W5:Y:S01]  /*13dc0*/  LDL R2, [R1+0x34] ;  /* 0x0000340001027983 */ /* 0x0001620000100800 */
[----:B------:R-:W-:Y:S02]  /*13dd0*/  IMAD.MOV.U32 R13, RZ, RZ, R0 ;  /* 0x000000ffff0d7224 */ /* 0x000fe400078e0000 */
[----:B------:R-:W-:Y:S02]  /*13de0*/  IMAD.MOV.U32 R12, RZ, RZ, RZ ;  /* 0x000000ffff0c7224 */ /* 0x000fe400078e00ff */
[----:B------:R-:W-:Y:S02]  /*13df0*/  IMAD.MOV.U32 R11, RZ, RZ, 0x181f ;  /* 0x0000181fff0b7424 */ /* 0x000fe400078e00ff */
[----:B------:R-:W-:Y:S02]  /*13e00*/  IMAD.MOV.U32 R15, RZ, RZ, -0x1 ;  /* 0xffffffffff0f7424 */ /* 0x000fe400078e00ff */
[----:B0-----:R-:W-:-:S07]  /*13e10*/  IMAD R17, R17, 0x80, R8 ;  /* 0x0000008011117824 */ /* 0x001fce00078e0208 */
[----:B-----5:R-:W-:Y:S05]  /*13e20*/  WARPSYNC.COLLECTIVE R15, `(.L_x_5487) ;  /* 0x000000000f087348 */ /* 0x020fea0003c00000 */
[----:B------:R0:W1:Y:S02]  /*13e30*/  SHFL.IDX P6, R14, R13, R12, R11 ;  /* 0x0000000c0d0e7389 */ /* 0x00006400000c000b */
[----:B01---5:R-:W-:Y:S01]  /*13e40*/  ENDCOLLECTIVE ;  /* 0x000000000000791b */ /* 0x023fe20003800000 */
.L_x_5487:
[----:B------:R-:W-:-:S05]  /*13e50*/  VIADD R8, R17, 0x10 ;  /* 0x0000001011087836 */ /* 0x000fca0000000000 */
[----:B------:R0:W-:Y:S01]  /*13e60*/  STL [R1+0x3c], R8 ;  /* 0x00003c0801007387 */ /* 0x0001e20000100800 */
[----:B------:R-:W-:Y:S02]  /*13e70*/  IMAD.MOV.U32 R13, RZ, RZ, R3 ;  /* 0x000000ffff0d7224 */ /* 0x000fe400078e0003 */
[----:B------:R-:W-:-:S07]  /*13e80*/  IMAD.MOV.U32 R4, RZ, RZ, R14 ;  /* 0x000000ffff047224 */ /* 0x000fce00078e000e */
[----:B0-----:R-:W-:Y:S05]  /*13e90*/  WARPSYNC.COLLECTIVE R15, `(.L_x_5488) ;  /* 0x000000000f087348 */ /* 0x001fea0003c00000 */
[----:B------:R1:W2:Y:S02]  /*13ea0*/  SHFL.IDX P6, R14, R13, R12, R11 ;  /* 0x0000000c0d0e7389 */ /* 0x0002a400000c000b */
[----:B012---:R-:W-:Y:S01]  /*13eb0*/  ENDCOLLECTIVE ;  /* 0x000000000000791b */ /* 0x007fe20003800000 */
.L_x_5488:
[----:B------:R-:W-:Y:S02]  /*13ec0*/  IMAD.MOV.U32 R13, RZ, RZ, R0 ;  /* 0x000000ffff0d7224 */ /* 0x000fe400078e0000 */
[----:B------:R-:W-:Y:S02]  /*13ed0*/  IMAD.MOV.U32 R12, RZ, RZ, 0x1 ;  /* 0x00000001ff0c7424 */ /* 0x000fe400078e00ff */
[----:B------:R-:W-:-:S07]  /*13ee0*/  IMAD.MOV.U32 R5, RZ, RZ, R14 ;  /* 0x000000ffff057224 */ /* 0x000fce00078e000e */
[----:B------:R-:W-:Y:S05]  /*13ef0*/  WARPSYNC.COLLECTIVE R15, `(.L_x_5489) ;  /* 0x000000000f087348 */ /* 0x000fea0003c00000 */
[----:B------:R0:W1:Y:S02]  /*13f00*/  SHFL.IDX P6, R14, R13, R12, R11 ;  /* 0x0000000c0d0e7389 */ /* 0x00006400000c000b */
[----:B01----:R-:W-:Y:S01]  /*13f10*/  ENDCOLLECTIVE ;  /* 0x000000000000791b */ /* 0x003fe20003800000 */
.L_x_5489:
[----:B------:R-:W-:Y:S02]  /*13f20*/  IMAD.MOV.U32 R13, RZ, RZ, R3 ;  /* 0x000000ffff0d7224 */ /* 0x000fe400078e0003 */
[----:B------:R-:W-:Y:S02]  /*13f30*/  IMAD R2, R2, R7, RZ ;  /* 0x0000000702027224 */ /* 0x000fe400078e02ff */
[----:B------:R-:W-:-:S07]  /*13f40*/  IMAD.MOV.U32 R7, RZ, RZ, R14 ;  /* 0x000000ffff077224 */ /* 0x000fce00078e000e */
[----:B------:R-:W-:Y:S05]  /*13f50*/  WARPSYNC.COLLECTIVE R15, `(.L_x_5490) ;  /* 0x000000000f087348 */ /* 0x000fea0003c00000 */
[----:B------:R0:W1:Y:S02]  /*13f60*/  SHFL.IDX P6, R14, R13, R12, R11 ;  /* 0x0000000c0d0e7389 */ /* 0x00006400000c000b */
[----:B01----:R-:W-:Y:S01]  /*13f70*/  ENDCOLLECTIVE ;  /* 0x000000000000791b */ /* 0x003fe20003800000 */
.L_x_5490:
        /* <DEDUP_REMOVED lines=13> */
.L_x_5491:
        /* <DEDUP_REMOVED lines=12> */
.L_x_5492:
        /* <DEDUP_REMOVED lines=17> */
.L_x_5493:
        /* <DEDUP_REMOVED lines=10> */
.L_x_5494:
        /* <DEDUP_REMOVED lines=13> */
.L_x_5495:
        /* <DEDUP_REMOVED lines=10> */
.L_x_5496:
        /* <DEDUP_REMOVED lines=13> */
.L_x_5497:
        /* <DEDUP_REMOVED lines=10> */
.L_x_5498:
        /* <DEDUP_REMOVED lines=13> */
.L_x_5499:
        /* <DEDUP_REMOVED lines=10> */
.L_x_5500:
        /* <DEDUP_REMOVED lines=11> */
.L_x_5501:
        /* <DEDUP_REMOVED lines=10> */
.L_x_5502:
[----:B------:R-:W-:Y:S01]  /*14860*/  @!PT LDS RZ, [RZ] ;  /* 0x00000000fffff984 */ /* 0x000fe20000000800 */
[----:B------:R-:W-:Y:S01]  /*14870*/  @!PT LDS RZ, [RZ] ;  /* 0x00000000fffff984 */ /* 0x000fe20000000800 */
[----:B------:R-:W-:Y:S01]  /*14880*/  @!PT LDS RZ, [RZ] ;  /* 0x00000000fffff984 */ /* 0x000fe20000000800 */
[----:B------:R1:W-:Y:S01]  /*14890*/  @!P1 LDGSTS.E.BYPASS.LTC128B.128 [R9+0x1b400], desc[UR38][R4.64], !P0 ;  /* 0x1b40000004099fae */ /* 0x0003e2000c101d66 */
[----:B------:R-:W-:Y:S01]  /*148a0*/  IMAD.MOV.U32 R3, RZ, RZ, R14 ;  /* 0x000000ffff037224 */ /* 0x000fe200078e000e */
[----:B------:R-:W-:Y:S06]  /*148b0*/  BRA `(.L_x_5503) ;  /* 0xffffffa800607947 */ /* 0x000fec000383ffff */
.L_x_5381:
        /* <DEDUP_REMOVED lines=35> */
.L_x_5505:
[----:B------:R-:W-:Y:S05]  /*14af0*/  BSYNC B0 ;  /* 0x0000000000007941 */ /* 0x000fea0003800000 */
.L_x_5504:
        /* <DEDUP_REMOVED lines=12> */
.L_x_5506:
        /* <DEDUP_REMOVED lines=14> */
.L_x_5507:
[----:B------:R-:W-:-:S04]  /*14ca0*/  @!P5 LOP3.LUT R2, R3, R2, RZ, 0x3c, !PT ;  /* 0x000000020302d212 */ /* 0x000fc800078e3cff */
[----:B------:R-:W-:Y:S01]  /*14cb0*/  @!P5 LOP3.LUT R3, R3, R2, RZ, 0x3c, !PT ;  /* 0x000000020303d212 */ /* 0x000fe200078e3cff */
[----:B------:R-:W-:Y:S02]  /*14cc0*/  IMAD.MOV.U32 R13, RZ, RZ, R4 ;  /* 0x000000ffff0d7224 */ /* 0x000fe400078e0004 */
[----:B------:R-:W-:-:S07]  /*14cd0*/  IMAD.MOV.U32 R6, RZ, RZ, R14 ;  /* 0x000000ffff067224 */ /* 0x000fce00078e000e */
[----:B------:R-:W-:Y:S05]  /*14ce0*/  WARPSYNC.COLLECTIVE R15, `(.L_x_5508) ;  /* 0x000000000f087348 */ /* 0x000fea0003c00000 */
[----:B------:R0:W1:Y:S02]  /*14cf0*/  SHFL.IDX P6, R14, R13, R12, R11 ;  /* 0x0000000c0d0e7389 */ /* 0x00006400000c000b */
[----:B01----:R-:W-:Y:S01]  /*14d00*/  ENDCOLLECTIVE ;  /* 0x000000000000791b */ /* 0x003fe20003800000 */
.L_x_5508:
        /* <DEDUP_REMOVED lines=17> */
.L_x_5509:
        /* <DEDUP_REMOVED lines=12> */
.L_x_5510:
        /* <DEDUP_REMOVED lines=12> */
.L_x_5511:
        /* <DEDUP_REMOVED lines=12> */
.L_x_5512:
        /* <DEDUP_REMOVED lines=12> */
.L_x_5513:
        /* <DEDUP_REMOVED lines=12> */
.L_x_5514:
        /* <DEDUP_REMOVED lines=12> */
.L_x_5515:
        /* <DEDUP_REMOVED lines=11> */
.L_x_5516:
        /* <DEDUP_REMOVED lines=16> */
.L_x_5517:
[----:B------:R-:W-:Y:S02]  /*15450*/  IMAD.MOV.U32 R13, RZ, RZ, R4 ;  /* 0x000000ffff0d7224 */ /* 0x000fe400078e0004 */
[----:B------:R-:W-:-:S07]  /*15460*/  IMAD.MOV.U32 R6, RZ, RZ, R14 ;  /* 0x000000ffff067224 */ /* 0x000fce00078e000e */
[----:B------:R-:W-:Y:S05]  /*15470*/  WARPSYNC.COLLECTIVE R15, `(.L_x_5518) ;  /* 0x000000000f087348 */ /* 0x000fea0003c00000 */
[----:B------:R0:W1:Y:S02]  /*15480*/  SHFL.IDX P6, R14, R13, R12, R11 ;  /* 0x0000000c0d0e7389 */ /* 0x00006400000c000b */
[----:B01----:R-:W-:Y:S01]  /*15490*/  ENDCOLLECTIVE ;  /* 0x000000000000791b */ /* 0x003fe20003800000 */
.L_x_5518:
[----:B------:R-:W-:Y:S02]  /*154a0*/  IMAD.MOV.U32 R13, RZ, RZ, R0 ;  /* 0x000000ffff0d7224 */ /* 0x000fe400078e0000 */
[----:B------:R-:W-:Y:S02]  /*154b0*/  IMAD.MOV.U32 R12, RZ, RZ, 0x7 ;  /* 0x00000007ff0c7424 */ /* 0x000fe400078e00ff */
[----:B------:R-:W-:-:S07]  /*154c0*/  IMAD.MOV.U32 R2, RZ, RZ, R14 ;  /* 0x000000ffff027224 */ /* 0x000fce00078e000e */
[----:B------:R-:W-:Y:S05]  /*154d0*/  WARPSYNC.COLLECTIVE R15, `(.L_x_5519) ;  /* 0x000000000f087348 */ /* 0x000fea0003c00000 */
[----:B------:R0:W1:Y:S02]  /*154e0*/  SHFL.IDX P6, R14, R13, R12, R11 ;  /* 0x0000000c0d0e7389 */ /* 0x00006400000c000b */
[----:B01----:R-:W-:Y:S01]  /*154f0*/  ENDCOLLECTIVE ;  /* 0x000000000000791b */ /* 0x003fe20003800000 */
.L_x_5519:
        /* <DEDUP_REMOVED lines=14> */
.L_x_5520:
[----:B------:R-:W-:Y:S01]  /*155e0*/  IMAD.MOV.U32 R2, RZ, RZ, R14 ;  /* 0x000000ffff027224 */ /* 0x000fe200078e000e */
[----:B------:R-:W-:Y:S06]  /*155f0*/  BRA `(.L_x_5521) ;  /* 0xffffffa400f47947 */ /* 0x000fec000383ffff */
.L_x_5386:
[----:B0-----:R-:W4:Y:S02]  /*15600*/  LDL R2, [R1+0x4] ;  /* 0x0000040001027983 */ /* 0x001f240000100800 */
[----:B----4-:R0:W1:Y:S02]  /*15610*/  SYNCS.PHASECHK.TRANS64.TRYWAIT P0, [R2+URZ+0x32420], R0 ;  /* 0x03242000020075a7 */ /* 0x010064000800017f */
[----:B-1----:R-:W-:Y:S05]  /*15620*/  @!P0 NANOSLEEP.SYNCS 0x989680 ;  /* 0x009896800000895d */ /* 0x002fea0003900000 */
[----:B------:R-:W1:Y:S02]  /*15630*/  @!P0 SYNCS.PHASECHK.TRANS64 P0, [R2+URZ+0x32420], R0 ;  /* 0x03242000020085a7 */ /* 0x000e64000800007f */
[----:B-1----:R-:W-:Y:S05]  /*15640*/  @!P0 BRA `(.L_x_5386) ;  /* 0xfffffffc00ec8947 */ /* 0x002fea000383ffff */
[----:B------:R-:W-:Y:S05]  /*15650*/  BRA `(.L_x_5522) ;  /* 0xffffffa800707947 */ /* 0x000fea000383ffff */
.L_x_5390:
[----:B0-----:R0:W1:Y:S02]  /*15660*/  SYNCS.PHASECHK.TRANS64.TRYWAIT P0, [R2+URZ+0x32460], R0 ;  /* 0x03246000020075a7 */ /* 0x001064000800017f */
[----:B-1----:R-:W-:Y:S05]  /*15670*/  @!P0 NANOSLEEP.SYNCS 0x989680 ;  /* 0x009896800000895d */ /* 0x002fea0003900000 */
[----:B------:R-:W1:Y:S02]  /*15680*/  @!P0 SYNCS.PHASECHK.TRANS64 P0, [R2+URZ+0x32460], R0 ;  /* 0x03246000020085a7 */ /* 0x000e64000800007f */
[----:B-1----:R-:W-:Y:S05]  /*15690*/  @!P0 BRA `(.L_x_5390) ;  /* 0xfffffffc00f08947 */ /* 0x002fea000383ffff */
[----:B------:R-:W-:Y:S05]  /*156a0*/  BRA `(.L_x_5523) ;  /* 0xffffffa800a07947 */ /* 0x000fea000383ffff */
.L_x_5405:
[----:B-1----:R1:W2:Y:S02]  /*156b0*/  SYNCS.PHASECHK.TRANS64.TRYWAIT P0, [R3+URZ+0x32440], R2 ;  /* 0x03244002030075a7 */ /* 0x0022a4000800017f */
[----:B--2---:R-:W-:Y:S05]  /*156c0*/  @!P0 NANOSLEEP.SYNCS 0x989680 ;  /* 0x009896800000895d */ /* 0x004fea0003900000 */
[----:B------:R-:W2:Y:S02]  /*156d0*/  @!P0 SYNCS.PHASECHK.TRANS64 P0, [R3+URZ+0x32440], R2 ;  /* 0x03244002030085a7 */ /* 0x000ea4000800007f */
[----:B--2---:R-:W-:Y:S05]  /*156e0*/  @!P0 BRA `(.L_x_5405) ;  /* 0xfffffffc00f08947 */ /* 0x004fea000383ffff */
[----:B------:R-:W-:Y:S05]  /*156f0*/  BRA `(.L_x_5524) ;  /* 0xffffffb000c47947 */ /* 0x000fea000383ffff */
.L_x_5410:
[----:B0-----:R0:W2:Y:S02]  /*15700*/  SYNCS.PHASECHK.TRANS64.TRYWAIT P0, [R3+URZ+0x32460], R2 ;  /* 0x03246002030075a7 */ /* 0x0010a4000800017f */
[----:B--2---:R-:W-:Y:S05]  /*15710*/  @!P0 NANOSLEEP.SYNCS 0x989680 ;  /* 0x009896800000895d */ /* 0x004fea0003900000 */
[----:B------:R-:W2:Y:S02]  /*15720*/  @!P0 SYNCS.PHASECHK.TRANS64 P0, [R3+URZ+0x32460], R2 ;  /* 0x03246002030085a7 */ /* 0x000ea4000800007f */
[----:B--2---:R-:W-:Y:S05]  /*15730*/  @!P0 BRA `(.L_x_5410) ;  /* 0xfffffffc00f08947 */ /* 0x004fea000383ffff */
[----:B------:R-:W-:Y:S05]  /*15740*/  BRA `(.L_x_5525) ;  /* 0xffffffb4004c7947 */ /* 0x000fea000383ffff */
.L_x_5421:
[----:B0-----:R0:W1:Y:S02]  /*15750*/  SYNCS.PHASECHK.TRANS64.TRYWAIT P0, [R4+URZ+0x32440], R2 ;  /* 0x03244002040075a7 */ /* 0x001064000800017f */
[----:B-1----:R-:W-:Y:S05]  /*15760*/  @!P0 NANOSLEEP.SYNCS 0x989680 ;  /* 0x009896800000895d */ /* 0x002fea0003900000 */
[----:B------:R-:W1:Y:S02]  /*15770*/  @!P0 SYNCS.PHASECHK.TRANS64 P0, [R4+URZ+0x32440], R2 ;  /* 0x03244002040085a7 */ /* 0x000e64000800007f */
[----:B-1----:R-:W-:Y:S05]  /*15780*/  @!P0 BRA `(.L_x_5421) ;  /* 0xfffffffc00f08947 */ /* 0x002fea000383ffff */
[----:B------:R-:W-:Y:S05]  /*15790*/  BRA `(.L_x_5526) ;  /* 0xffffffbc00547947 */ /* 0x000fea000383ffff */
.L_x_5426:
[----:B-1----:R1:W2:Y:S02]  /*157a0*/  SYNCS.PHASECHK.TRANS64.TRYWAIT P0, [R4+URZ+0x32460], R2 ;  /* 0x03246002040075a7 */ /* 0x0022a4000800017f */
[----:B--2---:R-:W-:Y:S05]  /*157b0*/  @!P0 NANOSLEEP.SYNCS 0x989680 ;  /* 0x009896800000895d */ /* 0x004fea0003900000 */
[----:B------:R-:W2:Y:S02]  /*157c0*/  @!P0 SYNCS.PHASECHK.TRANS64 P0, [R4+URZ+0x32460], R2 ;  /* 0x03246002040085a7 */ /* 0x000ea4000800007f */
[----:B--2---:R-:W-:Y:S05]  /*157d0*/  @!P0 BRA `(.L_x_5426) ;  /* 0xfffffffc00f08947 */ /* 0x004fea000383ffff */
[----:B------:R-:W-:Y:S05]  /*157e0*/  BRA `(.L_x_5527) ;  /* 0xffffffbc00d87947 */ /* 0x000fea000383ffff */
.L_x_5437:
[----:B-1----:R1:W2:Y:S02]  /*157f0*/  SYNCS.PHASECHK.TRANS64.TRYWAIT P0, [R4+URZ+0x32440], R2 ;  /* 0x03244002040075a7 */ /* 0x0022a4000800017f */
[----:B--2---:R-:W-:Y:S05]  /*15800*/  @!P0 NANOSLEEP.SYNCS 0x989680 ;  /* 0x009896800000895d */ /* 0x004fea0003900000 */
[----:B------:R-:W2:Y:S02]  /*15810*/  @!P0 SYNCS.PHASECHK.TRANS64 P0, [R4+URZ+0x32440], R2 ;  /* 0x03244002040085a7 */ /* 0x000ea4000800007f */
[----:B--2---:R-:W-:Y:S05]  /*15820*/  @!P0 BRA `(.L_x_5437) ;  /* 0xfffffffc00f08947 */ /* 0x004fea000383ffff */
[----:B------:R-:W-:Y:S05]  /*15830*/  BRA `(.L_x_5528) ;  /* 0xffffffc400c47947 */ /* 0x000fea000383ffff */
.L_x_5442:
[----:B0-----:R0:W2:Y:S02]  /*15840*/  SYNCS.PHASECHK.TRANS64.TRYWAIT P0, [R4+URZ+0x32460], R2 ;  /* 0x03246002040075a7 */ /* 0x0010a4000800017f */
[----:B--2---:R-:W-:Y:S05]  /*15850*/  @!P0 NANOSLEEP.SYNCS 0x989680 ;  /* 0x009896800000895d */ /* 0x004fea0003900000 */
[----:B------:R-:W2:Y:S02]  /*15860*/  @!P0 SYNCS.PHASECHK.TRANS64 P0, [R4+URZ+0x32460], R2 ;  /* 0x03246002040085a7 */ /* 0x000ea4000800007f */
[----:B--2---:R-:W-:Y:S05]  /*15870*/  @!P0 BRA `(.L_x_5442) ;  /* 0xfffffffc00f08947 */ /* 0x004fea000383ffff */
[----:B------:R-:W-:Y:S05]  /*15880*/  BRA `(.L_x_5529) ;  /* 0xffffffc8004c7947 */ /* 0x000fea000383ffff */
.L_x_5454:
[----:B------:R-:W-:Y:S01]  /*15890*/  BSSY B0, `(.L_x_5530) ;  /* 0x0000008000007945 */ /* 0x000fe20003800000 */
[----:B------:R-:W-:Y:S02]  /*158a0*/  IMAD.MOV.U32 R13, RZ, RZ, R16 ;  /* 0x000000ffff0d7224 */ /* 0x000fe400078e0010 */
[----:B------:R-:W-:Y:S02]  /*158b0*/  IMAD.MOV.U32 R12, RZ, RZ, RZ ;  /* 0x000000ffff0c7224 */ /* 0x000fe400078e00ff */
[----:B------:R-:W-:Y:S02]  /*158c0*/  IMAD.MOV.U32 R11, RZ, RZ, 0x1f ;  /* 0x0000001fff0b7424 */ /* 0x000fe400078e00ff */
[----:B------:R-:W-:-:S07]  /*158d0*/  IMAD.MOV.U32 R15, RZ, RZ, -0x1 ;  /* 0xffffffffff0f7424 */ /* 0x000fce00078e00ff */
[----:B01-3-5:R-:W-:Y:S05]  /*158e0*/  WARPSYNC.COLLECTIVE R15, `(.L_x_5531) ;  /* 0x000000000f087348 */ /* 0x02bfea0003c00000 */
[----:B------:R2:W4:Y:S02]  /*158f0*/  SHFL.IDX P6, R14, R13, R12, R11 ;  /* 0x0000000c0d0e7389 */ /* 0x00052400000c000b */
[----:B012345:R-:W-:Y:S01]  /*15900*/  ENDCOLLECTIVE ;  /* 0x000000000000791b */ /* 0x03ffe20003800000 */
.L_x_5531:
[----:B------:R-:W-:Y:S05]  /*15910*/  BSYNC B0 ;  /* 0x0000000000007941 */ /* 0x000fea0003800000 */
.L_x_5530:
        /* <DEDUP_REMOVED lines=9> */
.L_x_5532:
        /* <DEDUP_REMOVED lines=18> */
.L_x_5533:
        /* <DEDUP_REMOVED lines=8> */
.L_x_5534:
        /* <DEDUP_REMOVED lines=8> */
.L_x_5535:
        /* <DEDUP_REMOVED lines=8> */
.L_x_5536:
        /* <DEDUP_REMOVED lines=8> */
.L_x_5537:
        /* <DEDUP_REMOVED lines=9> */
.L_x_5538:
[----:B------:R-:W-:Y:S01]  /*15d60*/  IMAD.MOV.U32 R16, RZ, RZ, R14 ;  /* 0x000000ffff107224 */ /* 0x000fe200078e000e */
[----:B------:R-:W-:Y:S06]  /*15d70*/  BRA `(.L_x_5539) ;  /* 0xffffffcc00a47947 */ /* 0x000fec000383ffff */
.L_x_5459:
[----:B------:R-:W-:Y:S01]  /*15d80*/  BSSY B0, `(.L_x_5540) ;  /* 0x0000008000007945 */ /* 0x000fe20003800000 */
[----:B-----5:R-:W-:Y:S02]  /*15d90*/  IMAD.MOV.U32 R13, RZ, RZ, R2 ;  /* 0x000000ffff0d7224 */ /* 0x020fe400078e0002 */
[----:B------:R-:W-:Y:S02]  /*15da0*/  IMAD.MOV.U32 R12, RZ, RZ, 0x1 ;  /* 0x00000001ff0c7424 */ /* 0x000fe400078e00ff */
[----:B------:R-:W-:Y:S02]  /*15db0*/  IMAD.MOV.U32 R11, RZ, RZ, RZ ;  /* 0x000000ffff0b7224 */ /* 0x000fe400078e00ff */
[----:B------:R-:W-:-:S07]  /*15dc0*/  IMAD.MOV.U32 R15, RZ, RZ, -0x1 ;  /* 0xffffffffff0f7424 */ /* 0x000fce00078e00ff */
[----:B01-3--:R-:W-:Y:S05]  /*15dd0*/  WARPSYNC.COLLECTIVE R15, `(.L_x_5541) ;  /* 0x000000000f087348 */ /* 0x00bfea0003c00000 */
[----:B------:R2:W4:Y:S02]  /*15de0*/  SHFL.UP P6, R14, R13, R12, R11 ;  /* 0x0400000c0d0e7389 */ /* 0x00052400000c000b */
[----:B01234-:R-:W-:Y:S01]  /*15df0*/  ENDCOLLECTIVE ;  /* 0x000000000000791b */ /* 0x01ffe20003800000 */
.L_x_5541:
[----:B------:R-:W-:Y:S05]  /*15e00*/  BSYNC B0 ;  /* 0x0000000000007941 */ /* 0x000fea0003800000 */
.L_x_5540:
        /* <DEDUP_REMOVED lines=9> */
.L_x_5542:
        /* <DEDUP_REMOVED lines=8> */
.L_x_5543:
        /* <DEDUP_REMOVED lines=8> */
.L_x_5544:
        /* <DEDUP_REMOVED lines=8> */
.L_x_5545:
        /* <DEDUP_REMOVED lines=9> */
.L_x_5546:
[----:B------:R-:W-:Y:S01]  /*160b0*/  IMAD.MOV.U32 R16, RZ, RZ, R14 ;  /* 0x000000ffff107224 */ /* 0x000fe200078e000e */
[----:B------:R-:W-:Y:S06]  /*160c0*/  BRA `(.L_x_5547) ;  /* 0xffffffcc006c7947 */ /* 0x000fec000383ffff */
.L_x_5461:
[----:B------:R-:W-:Y:S01]  /*160d0*/  BSSY B0, `(.L_x_5548) ;  /* 0x0000006000007945 */ /* 0x000fe20003800000 */
[----:B------:R-:W-:Y:S01]  /*160e0*/  PLOP3.LUT P6, PT, P6, PT, PT, 0x8, 0x0 ;  /* 0x000000000000781c */ /* 0x000fe200037ce170 */
[----:B------:R-:W-:-:S12]  /*160f0*/  IMAD.MOV.U32 R15, RZ, RZ, -0x1 ;  /* 0xffffffffff0f7424 */ /* 0x000fd800078e00ff */
[----:B01-3-5:R-:W-:Y:S05]  /*16100*/  WARPSYNC.COLLECTIVE R15, `(.L_x_5549) ;  /* 0x000000000f087348 */ /* 0x02bfea0003c00000 */
[----:B------:R-:W-:Y:S01]  /*16110*/  VOTE.ANY R14, PT, P6 ;  /* 0x00000000000e7806 */ /* 0x000fe200030e0100 */
[----:B01-3-5:R-:W-:Y:S06]  /*16120*/  ENDCOLLECTIVE ;  /* 0x000000000000791b */ /* 0x02bfec0003800000 */
.L_x_5549:
[----:B------:R-:W-:Y:S05]  /*16130*/  BSYNC B0 ;  /* 0x0000000000007941 */ /* 0x000fea0003800000 */
.L_x_5548:
        /* <DEDUP_REMOVED lines=9> */
.L_x_5550:
[----:B------:R-:W-:Y:S01]  /*161d0*/  IMAD.MOV.U32 R17, RZ, RZ, R14 ;  /* 0x000000ffff117224 */ /* 0x000fe200078e000e */
[----:B------:R-:W-:Y:S06]  /*161e0*/  BRA `(.L_x_5551) ;  /* 0xffffffcc005c7947 */ /* 0x000fec000383ffff */
.L_x_5463:
[----:B------:R-:W-:Y:S01]  /*161f0*/  BSSY B0, `(.L_x_5552) ;  /* 0x0000007000007945 */ /* 0x000fe20003800000 */
[----:B------:R-:W-:Y:S02]  /*16200*/  IMAD.MOV.U32 R13, RZ, RZ, R3 ;  /* 0x000000ffff0d7224 */ /* 0x000fe400078e0003 */
[----:B------:R-:W-:Y:S02]  /*16210*/  IMAD.MOV.U32 R11, RZ, RZ, 0x1f ;  /* 0x0000001fff0b7424 */ /* 0x000fe400078e00ff */
[----:B------:R-:W-:-:S07]  /*16220*/  IMAD.MOV.U32 R15, RZ, RZ, -0x1 ;  /* 0xffffffffff0f7424 */ /* 0x000fce00078e00ff */
[----:B012345:R-:W-:Y:S05]  /*16230*/  WARPSYNC.COLLECTIVE R15, `(.L_x_5553) ;  /* 0x000000000f087348 */ /* 0x03ffea0003c00000 */
[----:B------:R0:W0:Y:S02]  /*16240*/  SHFL.IDX P6, R14, R13, R12, R11 ;  /* 0x0000000c0d0e7389 */ /* 0x00002400000c000b */
[----:B012345:R-:W-:Y:S01]  /*16250*/  ENDCOLLECTIVE ;  /* 0x000000000000791b */ /* 0x03ffe20003800000 */
.L_x_5553:
[----:B------:R-:W-:Y:S05]  /*16260*/  BSYNC B0 ;  /* 0x0000000000007941 */ /* 0x000fea0003800000 */
.L_x_5552:
[----:B------:R-:W-:Y:S01]  /*16270*/  IMAD.MOV.U32 R3, RZ, RZ, R14 ;  /* 0x000000ffff037224 */ /* 0x000fe200078e000e */
[----:B------:R-:W-:Y:S06]  /*16280*/  BRA `(.L_x_5554) ;  /* 0xffffffcc00507947 */ /* 0x000fec000383ffff */
.L_x_5467:
[----:B0-----:R0:W1:Y:S02]  /*16290*/  SYNCS.PHASECHK.TRANS64.TRYWAIT P0, [R0+URZ+0x32420], R3 ;  /* 0x03242003000075a7 */ /* 0x001064000800017f */
[----:B-1----:R-:W-:Y:S05]  /*162a0*/  @!P0 NANOSLEEP.SYNCS 0x989680 ;  /* 0x009896800000895d */ /* 0x002fea0003900000 */
[----:B------:R-:W1:Y:S02]  /*162b0*/  @!P0 SYNCS.PHASECHK.TRANS64 P0, [R0+URZ+0x32420], R3 ;  /* 0x03242003000085a7 */ /* 0x000e64000800007f */
[----:B-1----:R-:W-:Y:S05]  /*162c0*/  @!P0 BRA `(.L_x_5467) ;  /* 0xfffffffc00f08947 */ /* 0x002fea000383ffff */
[----:B------:R-:W-:Y:S05]  /*162d0*/  BRA `(.L_x_5555) ;  /* 0xffffffd000d47947 */ /* 0x000fea000383ffff */
.L_x_5468:
        /* <DEDUP_REMOVED lines=11> */
.L_x_5557:
[----:B------:R-:W-:Y:S05]  /*16390*/  BSYNC B0 ;  /* 0x0000000000007941 */ /* 0x000fea0003800000 */
.L_x_5556:
[----:B------:R-:W-:Y:S05]  /*163a0*/  BRA `(.L_x_5558) ;  /* 0xffffffd000bc7947 */ /* 0x000fea000383ffff */
.L_x_5471:
[----:B------:R-:W-:Y:S01]  /*163b0*/  BSSY B1, `(.L_x_5559) ;  /* 0x0000006000017945 */ /* 0x000fe20003800000 */
[----:B------:R-:W-:-:S07]  /*163c0*/  IMAD.MOV.U32 R15, RZ, RZ, -0x1 ;  /* 0xffffffffff0f7424 */ /* 0x000fce00078e00ff */
[----:B01-3-5:R-:W-:Y:S05]  /*163d0*/  WARPSYNC.COLLECTIVE R15, `(.L_x_5560) ;  /* 0x000000000f0c7348 */ /* 0x02bfea0003c00000 */
[----:B------:R-:W-:Y:S02]  /*163e0*/  ELECT P6, UR62, PT ;  /* 0x00000000003e782f */ /* 0x000fe400038c0000 */
[----:B------:R-:W-:Y:S01]  /*163f0*/  MOV R14, UR62 ;  /* 0x0000003e000e7c02 */ /* 0x000fe20008000f00 */
[----:B01-3-5:R-:W-:Y:S10]  /*16400*/  ENDCOLLECTIVE ;  /* 0x000000000000791b */ /* 0x02bff40003800000 */
.L_x_5560:
[----:B------:R-:W-:Y:S05]  /*16410*/  BSYNC B1 ;  /* 0x0000000000017941 */ /* 0x000fea0003800000 */
.L_x_5559:
[----:B------:R-:W-:Y:S05]  /*16420*/  BRA `(.L_x_5561) ;  /* 0xffffffd000b47947 */ /* 0x000fea000383ffff */
.L_x_5473:
[----:B0-----:R0:W1:Y:S02]  /*16430*/  SYNCS.PHASECHK.TRANS64.TRYWAIT P0, [R6+URZ], R5 ;  /* 0x00000005060075a7 */ /* 0x001064000800017f */
[----:B-1----:R-:W-:Y:S05]  /*16440*/  @!P0 NANOSLEEP.SYNCS 0x989680 ;  /* 0x009896800000895d */ /* 0x002fea0003900000 */
[----:B------:R-:W1:Y:S02]  /*16450*/  @!P0 SYNCS.PHASECHK.TRANS64 P0, [R6+URZ], R5 ;  /* 0x00000005060085a7 */ /* 0x000e64000800007f */
[----:B-1----:R-:W-:Y:S05]  /*16460*/  @!P0 BRA `(.L_x_5473) ;  /* 0xfffffffc00f08947 */ /* 0x002fea000383ffff */
[----:B------:R-:W-:Y:S05]  /*16470*/  BRA `(.L_x_5562) ;  /* 0xffffffd000f87947 */ /* 0x000fea000383ffff */
.L_x_5474:
[----:B-1----:R1:W2:Y:S02]  /*16480*/  SYNCS.PHASECHK.TRANS64.TRYWAIT P0, [R7+URZ], R2 ;  /* 0x00000002070075a7 */ /* 0x0022a4000800017f */
[----:B--2---:R-:W-:Y:S05]  /*16490*/  @!P0 NANOSLEEP.SYNCS 0x989680 ;  /* 0x009896800000895d */ /* 0x004fea0003900000 */
[----:B------:R-:W2:Y:S02]  /*164a0*/  @!P0 SYNCS.PHASECHK.TRANS64 P0, [R7+URZ], R2 ;  /* 0x00000002070085a7 */ /* 0x000ea4000800007f */
[----:B--2---:R-:W-:Y:S05]  /*164b0*/  @!P0 BRA `(.L_x_5474) ;  /* 0xfffffffc00f08947 */ /* 0x004fea000383ffff */
[----:B------:R-:W-:Y:S05]  /*164c0*/  BRA `(.L_x_5563) ;  /* 0xffffffd000ec7947 */ /* 0x000fea000383ffff */
.L_x_5476:
[----:B--2---:R2:W3:Y:S02]  /*164d0*/  SYNCS.PHASECHK.TRANS64.TRYWAIT P0, [R4+URZ], R5 ;  /* 0x00000005040075a7 */ /* 0x0044e4000800017f */
[----:B---3--:R-:W-:Y:S05]  /*164e0*/  @!P0 NANOSLEEP.SYNCS 0x989680 ;  /* 0x009896800000895d */ /* 0x008fea0003900000 */
[----:B------:R-:W3:Y:S02]  /*164f0*/  @!P0 SYNCS.PHASECHK.TRANS64 P0, [R4+URZ], R5 ;  /* 0x00000005040085a7 */ /* 0x000ee4000800007f */
[----:B---3--:R-:W-:Y:S05]  /*16500*/  @!P0 BRA `(.L_x_5476) ;  /* 0xfffffffc00f08947 */ /* 0x008fea000383ffff */
[----:B------:R-:W-:Y:S05]  /*16510*/  BRA `(.L_x_5564) ;  /* 0xffffffd000f47947 */ /* 0x000fea000383ffff */
.L_x_5565:
        /* <DEDUP_REMOVED lines=14> */
.L_x_6053:


//--------------------- .text._ZN7cutlass13device_kernelIN5flash11enable_sm90INS1_16FlashAttnFwdSm90INS1_25CollectiveMainloopFwdSm90ILi2EN4cute5tupleIJNS5_1CILi1EEES8_S8_EEENS6_IJNS7_ILi128EEENS7_ILi96EEENS7_ILi64EEEEEELi256ENS_10bfloat16_tEfNS_4arch4Sm90ELb1ELb0ELb0ELb1ELb0ELb1ELb1ELb1ELb0ELb1ELb0ELb0EEENS1_21CollectiveEpilogueFwdINS6_IJSA_NS7_ILi256EEESB_EEES9_SE_SG_Li256ELb1ELb1ELb0ELb0EEENS1_36VarlenDynamicPersistentTileSchedulerILi128ELi96ELi256ELi128ELb0ELb1ELb1ELb1ELb1ELb1EEEEEEEEEvNT_6ParamsE --------------------------
	.section	.text._ZN7cutlass13device_kernelIN5flash11enable_sm90INS1_16FlashAttnFwdSm90INS1_25CollectiveMainloopFwdSm90ILi2EN4cute5tupleIJNS5_1CILi1EEES8_S8_EEENS6_IJNS7_ILi128EEENS7_ILi96EEENS7_ILi64EEEEEELi256ENS_10bfloat16_tEfNS_4arch4Sm90ELb1ELb0ELb0ELb1ELb0ELb1ELb1ELb1ELb0ELb1ELb0ELb0EEENS1_21CollectiveEpilogueFwdINS6_IJSA_NS7_ILi256EEESB_EEES9_SE_SG_Li256ELb1ELb1ELb0ELb0EEENS1_36VarlenDynamicPersistentTileSchedulerILi128ELi96ELi256ELi128ELb0ELb1ELb1ELb1ELb1ELb1EEEEEEEEEvNT_6ParamsE,"ax",@progbits
	.align	128
.text._ZN7cutlass13device_kernelIN5flash11enable_sm90INS1_16FlashAttnFwdSm90INS1_25CollectiveMainloopFwdSm90ILi2EN4cute5tupleIJNS5_1CILi1EEES8_S8_EEENS6_IJNS7_ILi128EEENS7_ILi96EEENS7_ILi64EEEEEELi256ENS_10bfloat16_tEfNS_4arch4Sm90ELb1ELb0ELb0ELb1ELb0ELb1ELb1ELb1ELb0ELb1ELb0ELb0EEENS1_21CollectiveEpilogueFwdINS6_IJSA_NS7_ILi256EEESB_EEES9_SE_SG_Li256ELb1ELb1ELb0ELb0EEENS1_36VarlenDynamicPersistentTileSchedulerILi128ELi96ELi256ELi128ELb0ELb1ELb1ELb1ELb1ELb1EEEEEEEEEvNT_6ParamsE:
        .type           _ZN7cutlass13device_kernelIN5flash11enable_sm90INS1_16FlashAttnFwdSm90INS1_25CollectiveMainloopFwdSm90ILi2EN4cute5tupleIJNS5_1CILi1EEES8_S8_EEENS6_IJNS7_ILi128EEENS7_ILi96EEENS7_ILi64EEEEEELi256ENS_10bfloat16_tEfNS_4arch4Sm90ELb1ELb0ELb0ELb1ELb0ELb1ELb1ELb1ELb0ELb1ELb0ELb0EEENS1_21CollectiveEpilogueFwdINS6_IJSA_NS7_ILi256EEESB_EEES9_SE_SG_Li256ELb1ELb1ELb0ELb0EEENS1_36VarlenDynamicPersistentTileSchedulerILi128ELi96ELi256ELi128ELb0ELb1ELb1ELb1ELb1ELb1EEEEEEEEEvNT_6ParamsE,@function
        .size           _ZN7cutlass13device_kernelIN5flash11enable_sm90INS1_16FlashAttnFwdSm90INS1_25CollectiveMainloopFwdSm90ILi2EN4cute5tupleIJNS5_1CILi1EEES8_S8_EEENS6_IJNS7_ILi128EEENS7_ILi96EEENS7_ILi64EEEEEELi256ENS_10bfloat16_tEfNS_4arch4Sm90ELb1ELb0ELb0ELb1ELb0ELb1ELb1ELb1ELb0ELb1ELb0ELb0EEENS1_21CollectiveEpilogueFwdINS6_IJSA_NS7_ILi256EEESB_EEES9_SE_SG_Li256ELb1ELb1ELb0ELb0EEENS1_36VarlenDynamicPersistentTileSchedulerILi128ELi96ELi256ELi128ELb0ELb1ELb1ELb1ELb1ELb1EEEEEEEEEvNT_6ParamsE,(.L_x_6054 - _ZN7cutlass13device_kernelIN5flash11enable_sm90INS1_16FlashAttnFwdSm90INS1_25CollectiveMainloopFwdSm90ILi2EN4cute5tupleIJNS5_1CILi1EEES8_S8_EEENS6_IJNS7_ILi128EEENS7_ILi96EEENS7_ILi64EEEEEELi256ENS_10bfloat16_tEfNS_4arch4Sm90ELb1ELb0ELb0ELb1ELb0ELb1ELb1ELb1ELb0ELb1ELb0ELb0EEENS1_21CollectiveEpilogueFwdINS6_IJSA_NS7_ILi256EEESB_EEES9_SE_SG_Li256ELb1ELb1ELb0ELb0EEENS1_36VarlenDynamicPersistentTileSchedulerILi128ELi96ELi256ELi128ELb0ELb1ELb1ELb1ELb1ELb1EEEEEEEEEvNT_6ParamsE)
        .other          _ZN7cutlass13device_kernelIN5flash11enable_sm90INS1_16FlashAttnFwdSm90INS1_25CollectiveMainloopFwdSm90ILi2EN4cute5tupleIJNS5_1CILi1EEES8_S8_EEENS6_IJNS7_ILi128EEENS7_ILi96EEENS7_ILi64EEEEEELi256ENS_10bfloat16_tEfNS_4arch4Sm90ELb1ELb0ELb0ELb1ELb0ELb1ELb1ELb1ELb0ELb1ELb0ELb0EEENS1_21CollectiveEpilogueFwdINS6_IJSA_NS7_ILi256EEESB_EEES9_SE_SG_Li256ELb1ELb1ELb0ELb0EEENS1_36VarlenDynamicPersistentTileSchedulerILi128ELi96ELi256ELi128ELb0ELb1ELb1ELb1ELb1ELb1EEEEEEEEEvNT_6ParamsE,@"STO_CUDA_ENTRY STV_DEFAULT"
_ZN7cutlass13device_kernelIN5flash11enable_sm90INS1_16FlashAttnFwdSm90INS1_25CollectiveMainloopFwdSm90ILi2EN4cute5tupleIJNS5_1CILi1EEES8_S8_EEENS6_IJNS7_ILi128EEENS7_ILi96EEENS7_ILi64EEEEEELi256ENS_10bfloat16_tEfNS_4arch4Sm90ELb1ELb0ELb0ELb1ELb0ELb1ELb1ELb1ELb0ELb1ELb0ELb0EEENS1_21CollectiveEpilogueFwdINS6_IJSA_NS7_ILi256EEESB_EEES9_SE_SG_Li256ELb1ELb1ELb0ELb0EEENS1_36VarlenDynamicPersistentTileSchedulerILi128ELi96ELi256ELi128ELb0ELb1ELb1ELb1ELb1ELb1EEEEEEEEEvNT_6ParamsE:
        /* <DEDUP_REMOVED lines=23> */
.L_x_5567:
[----:B------:R-:W-:Y:S05]  /*0170*/  BSYNC B0 ;  /* 0x0000000000007941 */ /* 0x000fea0003800000 */
.L_x_5566:
        /* <DEDUP_REMOVED lines=42> */
.L_x_5568:
        /* <DEDUP_REMOVED lines=22> */
.L_x_5569:
        /* <DEDUP_REMOVED lines=18> */
.L_x_5570:
        /* <DEDUP_REMOVED lines=22> */
.L_x_5571:
        /* <DEDUP_REMOVED lines=22> */
.L_x_5572:
        /* <DEDUP_REMOVED lines=9> */
.L_x_5575:
[----:B------:R-:W-:-:S08]  /*09f0*/  NOP ;  /* 0x0000000000007918 */ /* 0x000fd00000000000 */
[----:B------:R-:W0:Y:S02]  /*0a00*/  USETMAXREG.TRY_ALLOC.CTAPOOL UP0, 0xf0 ;  /* 0x000000f0000079c8 */ /* 0x000e240008000600 */
[----:B0-----:R-:W-:-:S13]  /*0a10*/  PLOP3.LUT P0, PT, PT, PT, UP0, 0x80, 0x0 ;  /* 0x000000000000781c */ /* 0x001fda0003f0f008 */
[----:B------:R-:W-:Y:S05]  /*0a20*/  @!P0 BRA `(.L_x_5575) ;  /* 0xfffffffc00f08947 */ /* 0x000fea000383ffff */
[----:B------:R-:W3:Y:S01]  /*0a30*/  LDL.LU R0, [R1+0x8] ;  /* 0x0000080001007983 */ /* 0x000ee20000300800 */
[----:B--2---:R-:W0:Y:S01]  /*0a40*/  S2R R2, SR_TID.X ;  /* 0x0000000000027919 */ /* 0x004e220000002100 */
[----:B------:R-:W1:Y:S01]  /*0a50*/  S2UR UR5, SR_CgaCtaId ;  /* 0x00000000000579c3 */ /* 0x000e620000008800 */
[----:B------:R-:W-:Y:S01]  /*0a60*/  UMOV UR4, 0x400 ;  /* 0x0000040000047882 */ /* 0x000fe20000000000 */
[----:B0-----:R-:W-:-:S06]  /*0a70*/  SHF.R.U32.HI R2, RZ, 0x7, R2 ;  /* 0x00000007ff027819 */ /* 0x001fcc0000011602 */
[----:B------:R-:W-:Y:S06]  /*0a80*/  BAR.ARV 0x8, 0x180 ;  /* 0x0206000000007b1d */ /* 0x000fec0000002000 */
[----:B------:R-:W-:-:S13]  /*0a90*/  ISETP.NE.AND P0, PT, R2, 0x1, PT ;  /* 0x000000010200780c */ /* 0x000fda0003f05270 */
[----:B------:R-:W-:Y:S08]  /*0aa0*/  @!P0 BAR.ARV 0x9, 0x100 ;  /* 0x0244000000008b1d */ /* 0x000ff00000002000 */
[----:B------:R-:W-:Y:S01]  /*0ab0*/  BAR.SYNC.DEFER_BLOCKING 0x5, 0x180 ;  /* 0x0146000000007b1d */ /* 0x000fe20000010000 */
[----:B-1----:R-:W-:-:S06]  /*0ac0*/  ULEA UR4, UR5, UR4, 0x18 ;  /* 0x0000000405047291 */ /* 0x002fcc000f8ec03f */
[----:B------:R-:W-:Y:S01]  /*0ad0*/  IMAD.U32 R19, RZ, RZ, UR4 ;  /* 0x00000004ff137e24 */ /* 0x000fe2000f8e00ff */
[----:B------:R-:W-:-:S04]  /*0ae0*/  ULDC UR4, c[0x0][0xd3c] ;  /* 0x00034f0000047ab9 */ /* 0x000fc80000000800 */
[----:B------:R-:W0:Y:S01]  /*0af0*/  LDS.128 R88, [R19+0x324d0] ;  /* 0x0324d00013587984 */ /* 0x000e220000000c00 */
[----:B------:R-:W-:Y:S06]  /*0b00*/  BAR.ARV 0x4, 0x180 ;  /* 0x0106000000007b1d */ /* 0x000fec0000002000 */
[----:B---3--:R-:W-:-:S04]  /*0b10*/  LOP3.LUT R0, R0, 0xffffffef, RZ, 0xc0, !PT ;  /* 0xffffffef00007812 */ /* 0x008fc800078ec0ff */
[----:B------:R-:W-:-:S05]  /*0b20*/  @P0 LOP3.LUT R0, R0, 0x10, RZ, 0xfc, !PT ;  /* 0x0000001000000812 */ /* 0x000fca00078efcff */
[----:B------:R1:W-:Y:S01]  /*0b30*/  STL [R1+0x8], R0 ;  /* 0x0000080001007387 */ /* 0x0003e20000100800 */
[----:B0-----:R-:W-:-:S13]  /*0b40*/  ISETP.GE.AND P0, PT, R91, UR4, PT ;  /* 0x000000045b007c0c */ /* 0x001fda000bf06270 */
[----:B-1----:R-:W-:Y:S05]  /*0b50*/  @P0 BRA `(.L_x_5576) ;  /* 0x000001d000a00947 */ /* 0x002fea0003800000 */
[----:B------:R-:W2:Y:S01]  /*0b60*/  LDL.LU R12, [R1+0x84] ;  /* 0x00008400010c7983 */ /* 0x000ea20000300800 */
        /* <DEDUP_REMOVED lines=9> */
[----:B------:R-:W-:-:S04]  /*0c00*/  SHF.R.S32.HI R3, RZ, 0x1f, R8 ;  /* 0x0000001fff037819 */ /* 0x000fc80000011408 */
[----:B------:R-:W-:Y:S02]  /*0c10*/  LEA.HI R5, R3, R4, RZ, 0x3 ;  /* 0x0000000403057211 */ /* 0x000fe400078f18ff */
[----:B------:R-:W-:Y:S02]  /*0c20*/  LEA.HI R3, R0, R13, RZ, 0x4 ;  /* 0x0000000d00037211 */ /* 0x000fe400078f20ff */
[----:B------:R-:W-:Y:S02]  /*0c30*/  LOP3.LUT R9, R5, 0xfffffff8, RZ, 0xc0, !PT ;  /* 0xfffffff805097812 */ /* 0x000fe400078ec0ff */
[----:B------:R-:W-:-:S03]  /*0c40*/  SHF.R.S32.HI R6, RZ, 0x4, R3 ;  /* 0x00000004ff067819 */ /* 0x000fc60000011403 */
[----:B------:R-:W-:Y:S01]  /*0c50*/  IMAD.IADD R10, R4, 0x1, -R9 ;  /* 0x00000001040a7824 */ /* 0x000fe200078e0a09 */
[C---:B------:R-:W-:Y:S02]  /*0c60*/  LOP3.LUT R4, R3.reuse, 0x3fffff0, RZ, 0xc0, !PT ;  /* 0x03fffff003047812 */ /* 0x040fe400078ec0ff */
[----:B------:R-:W-:Y:S02]  /*0c70*/  LEA.HI R5, R0, R13, RZ, 0x5 ;  /* 0x0000000d00057211 */ /* 0x000fe400078f28ff */
[----:B------:R-:W-:Y:S01]  /*0c80*/  LEA.HI R3, R3, R6, RZ, 0x1 ;  /* 0x0000000603037211 */ /* 0x000fe200078f08ff */
[----:B------:R-:W-:Y:S01]  /*0c90*/  IMAD.IADD R4, R13, 0x1, -R4 ;  /* 0x000000010d047824 */ /* 0x000fe200078e0a04 */
[----:B------:R-:W-:Y:S02]  /*0ca0*/  SHF.R.S32.HI R15, RZ, 0x5, R5 ;  /* 0x00000005ff0f7819 */ /* 0x000fe40000011405 */
[----:B------:R-:W-:-:S03]  /*0cb0*/  LOP3.LUT R3, R3, 0x1ffffffe, RZ, 0xc0, !PT ;  /* 0x1ffffffe03037812 */ /* 0x000fc600078ec0ff */
[----:B------:R-:W-:Y:S02]  /*0cc0*/  IMAD R4, R15, 0x10, R4 ;  /* 0x000000100f047824 */ /* 0x000fe400078e0204 */
[----:B------:R-:W-:Y:S01]  /*0cd0*/  IMAD.IADD R3, R6, 0x1, -R3 ;  /* 0x0000000106037824 */ /* 0x000fe200078e0a03 */
[----:B------:R-:W-:-:S03]  /*0ce0*/  SHF.R.S32.HI R14, RZ, 0x7, R2 ;  /* 0x00000007ff0e7819 */ /* 0x000fc60000011402 */
[----:B------:R-:W-:Y:S01]  /*0cf0*/  IMAD R6, R4, 0x8, R3 ;  /* 0x0000000804067824 */ /* 0x000fe200078e0203 */
[----:B------:R-:W-:Y:S02]  /*0d00*/  LEA.HI R4, R0, R13, RZ, 0x2 ;  /* 0x0000000d00047211 */ /* 0x000fe400078f10ff */
[----:B------:R-:W-:Y:S02]  /*0d10*/  LEA.HI R7, R7, R11, RZ, 0x5 ;  /* 0x0000000b07077211 */ /* 0x000fe400078f28ff */
[----:B------:R-:W-:Y:S02]  /*0d20*/  LEA.HI R2, R2, R14, RZ, 0x1 ;  /* 0x0000000e02027211 */ /* 0x000fe400078f08ff */
[----:B------:R-:W-:Y:S02]  /*0d30*/  LEA.HI R3, R0, R13, RZ, 0x3 ;  /* 0x0000000d00037211 */ /* 0x000fe400078f18ff */
[--C-:B------:R-:W-:Y:S02]  /*0d40*/  SHF.R.S32.HI R22, RZ, 0x2, R4.reuse ;  /* 0x00000002ff167819 */ /* 0x100fe40000011404 */
[----:B------:R-:W-:-:S02]  /*0d50*/  SHF.R.S32.HI R5, RZ, 0x1f, R4 ;  /* 0x0000001fff057819 */ /* 0x000fc40000011404 */
[----:B------:R-:W-:Y:S02]  /*0d60*/  SHF.R.S32.HI R7, RZ, 0x5, R7 ;  /* 0x00000005ff077819 */ /* 0x000fe40000011407 */
[----:B------:R-:W-:Y:S02]  /*0d70*/  LOP3.LUT R2, R2, 0x3fffffe, RZ, 0xc0, !PT ;  /* 0x03fffffe02027812 */ /* 0x000fe400078ec0ff */
[----:B------:R-:W-:Y:S02]  /*0d80*/  LOP3.LUT R0, R3, 0xfffffff8, RZ, 0xc0, !PT ;  /* 0xfffffff803007812 */ /* 0x000fe400078ec0ff */
[----:B------:R-:W-:Y:S01]  /*0d90*/  LEA.HI R5, R5, R22, RZ, 0x3 ;  /* 0x0000001605057211 */ /* 0x000fe200078f18ff */
[----:B------:R-:W-:Y:S01]  /*0da0*/  IMAD R7, R7, 0x10, R10 ;  /* 0x0000001007077824 */ /* 0x000fe200078e020a */
[----:B------:R-:W-:Y:S01]  /*0db0*/  LOP3.LUT R4, R4, 0xfffffffc, RZ, 0xc0, !PT ;  /* 0xfffffffc04047812 */ /* 0x000fe200078ec0ff */
[----:B------:R-:W-:Y:S01]  /*0dc0*/  IMAD.IADD R2, R14, 0x1, -R2 ;  /* 0x000000010e027824 */ /* 0x000fe200078e0a02 */
[----:B------:R-:W-:Y:S01]  /*0dd0*/  LOP3.LUT R5, R5, 0xfffffff8, RZ, 0xc0, !PT ;  /* 0xfffffff805057812 */ /* 0x000fe200078ec0ff */
[----:B------:R-:W-:-:S02]  /*0de0*/  VIADD R10, R22, 0x40 ;  /* 0x00000040160a7836 */ /* 0x000fc40000000000 */
[----:B------:R-:W-:Y:S02]  /*0df0*/  IMAD R7, R2, 0x40, R7 ;  /* 0x0000004002077824 */ /* 0x000fe400078e0207 */
[----:B------:R-:W-:Y:S01]  /*0e00*/  IMAD.IADD R9, R13, 0x1, -R4 ;  /* 0x000000010d097824 */ /* 0x000fe200078e0a04 */
[----:B------:R-:W-:Y:S01]  /*0e10*/  SHF.R.S32.HI R4, RZ, 0x1f, R10 ;  /* 0x0000001fff047819 */ /* 0x000fe2000001140a */
[----:B------:R-:W-:Y:S01]  /*0e20*/  IMAD.IADD R5, R22, 0x1, -R5 ;  /* 0x0000000116057824 */ /* 0x000fe200078e0a05 */
[----:B------:R-:W-:Y:S01]  /*0e30*/  STL [R1+0x88], R7 ;  /* 0x0000880701007387 */ /* 0x000fe20000100800 */
[----:B------:R-:W-:Y:S01]  /*0e40*/  IMAD.SHL.U32 R200, R9, 0x4, RZ ;  /* 0x0000000409c87824 */ /* 0x000fe200078e00ff */
[----:B------:R-:W-:Y:S02]  /*0e50*/  LEA.HI R4, R4, R10, RZ, 0x3 ;  /* 0x0000000a04047211 */ /* 0x000fe400078f18ff */
[----:B------:R-:W-:Y:S01]  /*0e60*/  STL [R1+0x6c], RZ ;  /* 0x00006cff01007387 */ /* 0x000fe20000100800 */
[----:B------:R-:W-:Y:S01]  /*0e70*/  SHF.R.S32.HI R3, RZ, 0x3, R3 ;  /* 0x00000003ff037819 */ /* 0x000fe20000011403 */
[----:B------:R-:W-:-:S02]  /*0e80*/  IMAD.SHL.U32 R3, R10, 0x40, RZ ;  /* 0x000000400a037824 */ /* 0x000fc400078e00ff */
[----:B------:R-:W-:Y:S02]  /*0e90*/  VIADD R203, R200, 0x10 ;  /* 0x00000010c8cb7836 */ /* 0x000fe40000000000 */
[----:B------:R-:W-:Y:S01]  /*0ea0*/  IMAD.SHL.U32 R4, R4, 0x40, RZ ;  /* 0x0000004004047824 */ /* 0x000fe200078e00ff */
[----:B------:R-:W-:Y:S01]  /*0eb0*/  LOP3.LUT R3, R3, 0x1c0, RZ, 0xc0, !PT ;  /* 0x000001c003037812 */ /* 0x000fe200078ec0ff */
[----:B------:R-:W-:-:S03]  /*0ec0*/  IMAD.SHL.U32 R16, R9, 0x8, RZ ;  /* 0x0000000809107824 */ /* 0x000fc600078e00ff */
[----:B------:R-:W-:Y:S02]  /*0ed0*/  LOP3.LUT R4, R4, 0xfffffe00, RZ, 0xc0, !PT ;  /* 0xfffffe0004047812 */ /* 0x000fe400078ec0ff */
[----:B------:R-:W-:-:S05]  /*0ee0*/  LOP3.LUT R8, R8, 0x7ffffffc, RZ, 0xc0, !PT ;  /* 0x7ffffffc08087812 */ /* 0x000fca00078ec0ff */
[----:B------:R-:W-:Y:S01]  /*0ef0*/  IMAD.IADD R8, R11, 0x1, -R8 ;  /* 0x000000010b087824 */ /* 0x000fe200078e0a08 */
[----:B------:R-:W-:Y:S01]  /*0f00*/  SHF.R.S32.HI R17, RZ, 0x1f, R16 ;  /* 0x0000001fff117819 */ /* 0x000fe20000011410 */
[----:B------:R-:W-:Y:S02]  /*0f10*/  IMAD.MOV.U32 R18, RZ, RZ, RZ ;  /* 0x000000ffff127224 */ /* 0x000fe400078e00ff */
[----:B------:R-:W-:Y:S02]  /*0f20*/  IMAD.MOV.U32 R202, RZ, RZ, RZ ;  /* 0x000000ffffca7224 */ /* 0x000fe400078e00ff */
[----:B------:R-:W-:Y:S02]  /*0f30*/  IMAD.MOV.U32 R23, RZ, RZ, RZ ;  /* 0x000000ffff177224 */ /* 0x000fe400078e00ff */
[----:B------:R-:W-:Y:S01]  /*0f40*/  IMAD.MOV.U32 R2, RZ, RZ, RZ ;  /* 0x000000ffff027224 */ /* 0x000fe200078e00ff */
[----:B--2---:R-:W-:Y:S01]  /*0f50*/  LOP3.LUT R216, R12, 0x1, RZ, 0xfc, !PT ;  /* 0x000000010cd87812 */ /* 0x004fe200078efcff */
[----:B------:R-:W-:-:S04]  /*0f60*/  IMAD.IADD R12, R13, 0x1, -R0 ;  /* 0x000000010d0c7824 */ /* 0x000fc800078e0a00 */
[----:B------:R-:W-:Y:S01]  /*0f70*/  IMAD.SHL.U32 R13, R12, 0x8, RZ ;  /* 0x000000080c0d7824 */ /* 0x000fe200078e00ff */
[----:B------:R-:W-:Y:S02]  /*0f80*/  SHF.R.S32.HI R0, RZ, 0x1f, R22 ;  /* 0x0000001fff007819 */ /* 0x000fe40000011416 */
[----:B------:R-:W-:Y:S02]  /*0f90*/  LEA.HI R0, R9, R9, RZ, 0x1 ;  /* 0x0000000909007211 */ /* 0x000fe400078f08ff */
[----:B------:R-:W-:Y:S04]  /*0fa0*/  STL [R1+0xc], R13 ;  /* 0x00000c0d01007387 */ /* 0x000fe80000100800 */
[----:B------:R0:W-:Y:S01]  /*0fb0*/  STL [R1+0x74], R5 ;  /* 0x0000740501007387 */ /* 0x0001e20000100800 */
[----:B------:R-:W-:Y:S01]  /*0fc0*/  LOP3.LUT R0, R0, 0x1ffffffe, RZ, 0xc0, !PT ;  /* 0x1ffffffe00007812 */ /* 0x000fe200078ec0ff */
[----:B------:R-:W-:-:S02]  /*0fd0*/  VIADD R12, R13, 0x40 ;  /* 0x000000400d0c7836 */ /* 0x000fc40000000000 */
[----:B------:R-:W-:Y:S01]  /*0fe0*/  VIADD R10, R13, 0x80 ;  /* 0x000000800d0a7836 */ /* 0x000fe20000000000 */
[----:B0-----:R-:W-:Y:S01]  /*0ff0*/  SHF.R.S32.HI R5, RZ, 0x1f, R13 ;  /* 0x0000001fff057819 */ /* 0x001fe2000001140d */
[----:B------:R-:W-:-:S04]  /*1000*/  IMAD.IADD R0, R9, 0x1, -R0 ;  /* 0x0000000109007824 */ /* 0x000fc800078e0a00 */
[----:B------:R0:W-:Y:S01]  /*1010*/  STL [R1+0x9c], R5 ;  /* 0x00009c0501007387 */ /* 0x0001e20000100800 */
[----:B------:R-:W-:Y:S02]  /*1020*/  SHF.R.U32.HI R9, RZ, 0x3, R3 ;  /* 0x00000003ff097819 */ /* 0x000fe40000011603 */
[----:B------:R-:W-:Y:S01]  /*1030*/  LOP3.LUT R3, R3, 0x38, R16, 0xf8, !PT ;  /* 0x0000003803037812 */ /* 0x000fe200078ef810 */
[----:B------:R1:W-:Y:S01]  /*1040*/  STL [R1+0x4c], R12 ;  /* 0x00004c0c01007387 */ /* 0x0003e20000100800 */
[----:B0-----:R-:W-:Y:S01]  /*1050*/  VIADD R5, R13, 0xc0 ;  /* 0x000000c00d057836 */ /* 0x001fe20000000000 */
[----:B------:R-:W-:Y:S02]  /*1060*/  SHF.R.S32.HI R13, RZ, 0x1f, R203 ;  /* 0x0000001fff0d7819 */ /* 0x000fe400000114cb */
[----:B------:R0:W-:Y:S01]  /*1070*/  STL [R1+0x48], R10 ;  /* 0x0000480a01007387 */ /* 0x0001e20000100800 */
[----:B-1----:R-:W-:-:S03]  /*1080*/  SHF.R.S32.HI R12, RZ, 0x1f, R12 ;  /* 0x0000001fff0c7819 */ /* 0x002fc6000001140c */
[----:B------:R-:W-:Y:S04]  /*1090*/  STL [R1+0x50], R5 ;  /* 0x0000500501007387 */ /* 0x000fe80000100800 */
[----:B------:R-:W-:Y:S01]  /*10a0*/  STL [R1+0x80], R13 ;  /* 0x0000800d01007387 */ /* 0x000fe20000100800 */
[----:B0-----:R-:W-:-:S03]  /*10b0*/  SHF.R.S32.HI R10, RZ, 0x1f, R10 ;  /* 0x0000001fff0a7819 */ /* 0x001fc6000001140a */
[----:B------:R0:W-:Y:S01]  /*10c0*/  STL [R1+0x3c], R4 ;  /* 0x00003c0401007387 */ /* 0x0001e20000100800 */
[----:B------:R-:W-:-:S03]  /*10d0*/  IMAD R0, R0, 0x8, R7 ;  /* 0x0000000800007824 */ /* 0x000fc600078e0207 */
[----:B------:R-:W-:Y:S01]  /*10e0*/  STL [R1+0x98], R12 ;  /* 0x0000980c01007387 */ /* 0x000fe20000100800 */
[----:B0-----:R-:W-:Y:S02]  /*10f0*/  LOP3.LUT R4, R4, R3, R9, 0xf6, !PT ;  /* 0x0000000304047212 */ /* 0x001fe400078ef609 */
[----:B------:R-:W-:Y:S01]  /*1100*/  SHF.R.S32.HI R3, RZ, 0x1f, R5 ;  /* 0x0000001fff037819 */ /* 0x000fe20000011405 */
[----:B------:R-:W-:Y:S01]  /*1110*/  STL [R1+0x94], R10 ;  /* 0x0000940a01007387 */ /* 0x000fe20000100800 */
[----:B------:R-:W-:-:S03]  /*1120*/  IMAD.SHL.U32 R5, R6, 0x8, RZ ;  /* 0x0000000806057824 */ /* 0x000fc600078e00ff */
[----:B------:R0:W-:Y:S04]  /*1130*/  STL [R1+0x90], R3 ;  /* 0x0000900301007387 */ /* 0x0001e80000100800 */
[----:B------:R1:W-:Y:S01]  /*1140*/  STL [R1+0x44], R8 ;  /* 0x0000440801007387 */ /* 0x0003e20000100800 */
[----:B0-----:R-:W-:-:S03]  /*1150*/  IMAD R3, R4, 0x2, R19 ;  /* 0x0000000204037824 */ /* 0x001fc600078e0213 */
[----:B------:R1:W-:Y:S04]  /*1160*/  STL [R1+0x8c], R5 ;  /* 0x00008c0501007387 */ /* 0x0003e80000100800 */
[----:B------:R1:W-:Y:S04]  /*1170*/  STL [R1+0x40], R0 ;  /* 0x0000400001007387 */ /* 0x0003e80000100800 */
[----:B------:R1:W-:Y:S02]  /*1180*/  STL [R1+0x84], R3 ;  /* 0x0000840301007387 */ /* 0x0003e40000100800 */
.L_x_5725:
[----:B012---:R-:W0:Y:S02]  /*1190*/  LDC.64 R4, c[0x0][0xd88] ;  /* 0x00036200ff047b82 */ /* 0x007e240000000a00 */
[----:B0-----:R-:W-:-:S05]  /*11a0*/  IMAD.WIDE R4, R91, 0x4, R4 ;  /* 0x000000045b047825 */ /* 0x001fca00078e0204 */
[----:B------:R-:W2:Y:S01]  /*11b0*/  LDG.E R0, desc[UR40][R4.64] ;  /* 0x0000002804007981 */ /* 0x000ea2000c1e1900 */
[----:B------:R-:W-:Y:S05]  /*11c0*/  YIELD ;  /* 0x0000000000007946 */ /* 0x000fea0003800000 */
[----:B------:R-:W-:Y:S01]  /*11d0*/  ULDC.64 UR4, c[0x0][0xb20] ;  /* 0x0002c80000047ab9 */ /* 0x000fe20000000a00 */
[----:B------:R-:W-:Y:S01]  /*11e0*/  ULDC.64 UR8, c[0x0][0xb10] ;  /* 0x0002c40000087ab9 */ /* 0x000fe20000000a00 */
[----:B------:R-:W-:Y:S01]  /*11f0*/  ISETP.NE.U32.AND P1, PT, RZ, UR4, PT ;  /* 0x00000004ff007c0c */ /* 0x000fe2000bf25070 */
[----:B------:R-:W-:Y:S01]  /*1200*/  ULDC.64 UR6, c[0x0][0xb00] ;  /* 0x0002c00000067ab9 */ /* 0x000fe20000000a00 */
[----:B------:R-:W-:Y:S01]  /*1210*/  IMAD.MOV.U32 R33, RZ, RZ, RZ ;  /* 0x000000ffff217224 */ /* 0x000fe200078e00ff */
[----:B------:R-:W-:-:S02]  /*1220*/  ISETP.NE.U32.AND P0, PT, RZ, UR6, PT ;  /* 0x00000006ff007c0c */ /* 0x000fc4000bf05070 */
[----:B------:R-:W-:Y:S02]  /*1230*/  ISETP.NE.AND.EX P1, PT, RZ, UR5, PT, P1 ;  /* 0x00000005ff007c0c */ /* 0x000fe4000bf25310 */
[----:B------:R-:W-:Y:S02]  /*1240*/  ISETP.NE.AND.EX P0, PT, RZ, UR7, PT, P0 ;  /* 0x00000007ff007c0c */ /* 0x000fe4000bf05300 */
[----:B--2---:R-:W-:Y:S01]  /*1250*/  SHF.R.S32.HI R3, RZ, 0x1f, R0 ;  /* 0x0000001fff037819 */ /* 0x004fe20000011400 */
[----:B------:R-:W-:Y:S08]  /*1260*/  STL [R1+0x64], R0 ;  /* 0x0000640001007387 */ /* 0x000ff00000100800 */
[C---:B------:R-:W-:Y:S01]  /*1270*/  @P1 LEA R6, P2, R0.reuse, UR4, 0x2 ;  /* 0x0000000400061c11 */ /* 0x040fe2000f8410ff */
[C---:B------:R-:W-:Y:S01]  /*1280*/  IMAD.SHL.U32 R36, R0.reuse, 0x4, RZ ;  /* 0x0000000400247824 */ /* 0x040fe200078e00ff */
[C-C-:B------:R-:W-:Y:S01]  /*1290*/  SHF.L.U64.HI R35, R0.reuse, 0x2, R3.reuse ;  /* 0x0000000200237819 */ /* 0x140fe20000010203 */
[----:B------:R0:W-:Y:S01]  /*12a0*/  STL [R1+0x7c], R3 ;  /* 0x00007c0301007387 */ /* 0x0001e20000100800 */
[----:B------:R-:W-:-:S02]  /*12b0*/  @P1 LEA.HI.X R7, R0, UR5, R3, 0x2, P2 ;  /* 0x0000000500071c11 */ /* 0x000fc400090f1403 */
[----:B------:R-:W-:Y:S01]  /*12c0*/  ISETP.NE.U32.AND P2, PT, RZ, UR8, PT ;  /* 0x00000008ff007c0c */ /* 0x000fe2000bf45070 */
[----:B------:R-:W-:Y:S01]  /*12d0*/  ULDC UR4, c[0x0][0x288] ;  /* 0x0000a20000047ab9 */ /* 0x000fe20000000800 */
[C---:B------:R-:W-:Y:S01]  /*12e0*/  IADD3 R8, P3, R36.reuse, UR6, RZ ;  /* 0x0000000624087c10 */ /* 0x040fe2000ff7e0ff */
[----:B------:R1:W-:Y:S01]  /*12f0*/  STL [R1+0x5c], R36 ;  /* 0x00005c2401007387 */ /* 0x0003e20000100800 */
[----:B------:R-:W-:Y:S01]  /*1300*/  ISETP.NE.AND.EX P2, PT, RZ, UR9, PT, P2 ;  /* 0x00000009ff007c0c */ /* 0x000fe2000bf45320 */
[----:B0-----:R-:W-:Y:S01]  /*1310*/  IMAD.MOV.U32 R3, RZ, RZ, RZ ;  /* 0x000000ffff037224 */ /* 0x001fe200078e00ff */
[C---:B------:R-:W-:Y:S01]  /*1320*/  IADD3.X R9, R35.reuse, UR7, RZ, P3, !PT ;  /* 0x0000000723097c10 */ /* 0x040fe20009ffe4ff */
[----:B---3--:R-:W-:Y:S01]  /*1330*/  IMAD.U32 R10, RZ, RZ, UR4 ;  /* 0x00000004ff0a7e24 */ /* 0x008fe2000f8e00ff */
[----:B------:R-:W-:Y:S01]  /*1340*/  ULDC.64 UR4, c[0x0][0x418] ;  /* 0x0001060000047ab9 */ /* 0x000fe20000000a00 */
[----:B------:R1:W-:Y:S04]  /*1350*/  STL [R1+0x60], R35 ;  /* 0x0000602301007387 */ /* 0x0003e80000100800 */
[----:B------:R1:W5:Y:S04]  /*1360*/  @P1 LDG.E R3, desc[UR40][R6.64] ;  /* 0x0000002806031981 */ /* 0x000368000c1e1900 */
[----:B------:R-:W-:Y:S01]  /*1370*/  @P2 IADD3 R4, P1, R36, UR8, RZ ;  /* 0x0000000824042c10 */ /* 0x000fe2000ff3e0ff */
[----:B------:R1:W5:Y:S03]  /*1380*/  @P0 LDG.E R33, desc[UR40][R8.64] ;  /* 0x0000002808210981 */ /* 0x000366000c1e1900 */
[----:B------:R-:W-:-:S05]  /*1390*/  @P2 IADD3.X R5, R35, UR9, RZ, P1, !PT ;  /* 0x0000000923052c10 */ /* 0x000fca0008ffe4ff */
[----:B------:R-:W2:Y:S01]  /*13a0*/  @P2 LDG.E R10, desc[UR40][R4.64] ;  /* 0x00000028040a2981 */ /* 0x000ea2000c1e1900 */
[----:B------:R-:W-:Y:S01]  /*13b0*/  UISETP.NE.U32.AND UP0, UPT, UR4, URZ, UPT ;  /* 0x0000003f0400728c */ /* 0x000fe2000bf05070 */
[----:B------:R-:W-:Y:S02]  /*13c0*/  IMAD.MOV.U32 R31, RZ, RZ, R0 ;  /* 0x000000ffff1f7224 */ /* 0x000fe400078e0000 */
        /* <DEDUP_REMOVED lines=8> */
[----:B--2---:R1:W-:Y:S01]  /*1450*/  STL [R1+0x1c], R10 ;  /* 0x00001c0a01007387 */ /* 0x0043e20000100800 */
[----:B----4-:R-:W-:Y:S05]  /*1460*/  @P2 BRA `(.L_x_5577) ;  /* 0x0000000000282947 */ /* 0x010fea0003800000 */
[----:B------:R-:W-:Y:S02]  /*1470*/  ULDC.64 UR4, c[0x0][0xaf8] ;  /* 0x0002be0000047ab9 */ /* 0x000fe40000000a00 */
[----:B------:R-:W-:-:S04]  /*1480*/  ISETP.NE.U32.AND P1, PT, RZ, UR4, PT ;  /* 0x00000004ff007c0c */ /* 0x000fc8000bf25070 */
[----:B------:R-:W-:-:S13]  /*1490*/  ISETP.NE.AND.EX P1, PT, RZ, UR5, PT, P1 ;  /* 0x00000005ff007c0c */ /* 0x000fda000bf25310 */
[----:B------:R-:W-:Y:S05]  /*14a0*/  @!P1 BRA `(.L_x_5577) ;  /* 0x0000000000189947 */ /* 0x000fea0003800000 */
[----:B------:R-:W0:Y:S02]  /*14b0*/  LDC.64 R4, c[0x0][0xaf8] ;  /* 0x0002be00ff047b82 */ /* 0x000e240000000a00 */
[----:B0-----:R-:W-:-:S05]  /*14c0*/  IMAD.WIDE R4, R31, 0x4, R4 ;  /* 0x000000041f047825 */ /* 0x001fca00078e0204 */
[----:B------:R-:W2:Y:S04]  /*14d0*/  LDG.E R0, desc[UR40][R4.64] ;  /* 0x0000002804007981 */ /* 0x000ea8000c1e1900 */
[----:B-1----:R-:W2:Y:S02]  /*14e0*/  LDG.E R7, desc[UR40][R4.64+0x4] ;  /* 0x0000042804077981 */ /* 0x002ea4000c1e1900 */
[----:B--2---:R-:W-:-:S05]  /*14f0*/  IMAD.IADD R10, R7, 0x1, -R0 ;  /* 0x00000001070a7824 */ /* 0x004fca00078e0a00 */
[----:B------:R0:W-:Y:S02]  /*1500*/  STL [R1+0x1c], R10 ;  /* 0x00001c0a01007387 */ /* 0x0001e40000100800 */
.L_x_5577:
[----:B------:R-:W-:Y:S01]  /*1510*/  ULDC.64 UR4, c[0x0][0xb18] ;  /* 0x0002c60000047ab9 */ /* 0x000fe20000000a00 */
[----:B------:R2:W-:Y:S01]  /*1520*/  STL [R1+0x58], R90 ;  /* 0x0000585a01007387 */ /* 0x0005e20000100800 */
[----:B------:R-:W-:-:S04]  /*1530*/  ISETP.NE.U32.AND P1, PT, RZ, UR4, PT ;  /* 0x00000004ff007c0c */ /* 0x000fc8000bf25070 */
[----:B------:R-:W-:-:S13]  /*1540*/  ISETP.NE.AND.EX P1, PT, RZ, UR5, PT, P1 ;  /* 0x00000005ff007c0c */ /* 0x000fda000bf25310 */
[----:B--2---:R-:W-:Y:S05]  /*1550*/  @!P1 BRA `(.L_x_5578) ;  /* 0x0000000000109947 */ /* 0x004fea0003800000 */
[----:B------:R-:W-:-:S04]  /*1560*/  IADD3 R4, P0, R36, UR4, RZ ;  /* 0x0000000424047c10 */ /* 0x000fc8000ff1e0ff */
[----:B------:R-:W-:-:S05]  /*1570*/  IADD3.X R5, R35, UR5, RZ, P0, !PT ;  /* 0x0000000523057c10 */ /* 0x000fca00087fe4ff */
[----:B------:R2:W5:Y:S01]  /*1580*/  LDG.E R32, desc[UR40][R4.64] ;  /* 0x0000002804207981 */ /* 0x000562000c1e1900 */
[----:B------:R-:W-:Y:S05]  /*1590*/  BRA `(.L_x_5579) ;  /* 0x0000000000107947 */ /* 0x000fea0003800000 */
.L_x_5578:
[----:B------:R-:W-:Y:S05]  /*15a0*/  @!P0 BRA `(.L_x_5579) ;  /* 0x00000000000c8947 */ /* 0x000fea0003800000 */
[----:B------:R-:W2:Y:S04]  /*15b0*/  LDG.E R5, desc[UR40][R8.64] ;  /* 0x0000002808057981 */ /* 0x000ea8000c1e1900 */
[----:B------:R-:W2:Y:S02]  /*15c0*/  LDG.E R32, desc[UR40][R8.64+0x4] ;  /* 0x0000042808207981 */ /* 0x000ea4000c1e1900 */
[----:B--2---:R-:W-:-:S07]  /*15d0*/  IMAD.IADD R32, R32, 0x1, -R5 ;  /* 0x0000000120207824 */ /* 0x004fce00078e0a05 */
.L_x_5579:
[----:B------:R-:W-:Y:S01]  /*15e0*/  ULDC.64 UR4, c[0x0][0xb08] ;  /* 0x0002c20000047ab9 */ /* 0x000fe20000000a00 */
[----:B-1----:R-:W1:Y:S01]  /*15f0*/  LDC R8, c[0x0][0x448] ;  /* 0x00011200ff087b82 */ /* 0x002e620000000800 */
[----:B------:R-:W-:-:S04]  /*1600*/  ISETP.NE.U32.AND P0, PT, RZ, UR4, PT ;  /* 0x00000004ff007c0c */ /* 0x000fc8000bf05070 */
[----:B------:R-:W-:Y:S01]  /*1610*/  ISETP.NE.AND.EX P0, PT, RZ, UR5, PT, P0 ;  /* 0x00000005ff007c0c */ /* 0x000fe2000bf05300 */
[----:B------:R-:W-:-:S12]  /*1620*/  ULDC.64 UR4, c[0x0][0xb28] ;  /* 0x0002ca0000047ab9 */ /* 0x000fd80000000a00 */
[----:B--2---:R-:W2:Y:S02]  /*1630*/  @P0 LDC.64 R4, c[0x0][0xb08] ;  /* 0x0002c200ff040b82 */ /* 0x004ea40000000a00 */
[----:B--2---:R-:W-:-:S05]  /*1640*/  @P0 IMAD.WIDE R4, R31, 0x4, R4 ;  /* 0x000000041f040825 */ /* 0x004fca00078e0204 */
        /* <DEDUP_REMOVED lines=11> */
[----:B---3--:R-:W-:Y:S01]  /*1700*/  VIADD R4, R12, 0x7f ;  /* 0x0000007f0c047836 */ /* 0x008fe20000000000 */
[----:B------:R1:W-:Y:S07]  /*1710*/  STL [R1+0x28], R12 ;  /* 0x0000280c01007387 */ /* 0x0003ee0000100800 */
[----:B------:R-:W3:Y:S08]  /*1720*/  @P1 LDC R11, c[0x0][0x44c] ;  /* 0x00011300ff0b1b82 */ /* 0x000ef00000000800 */
[----:B------:R-:W0:Y:S01]  /*1730*/  @P1 LDC R5, c[0x0][0x450] ;  /* 0x00011400ff051b82 */ /* 0x000e220000000800 */
[----:B--2---:R-:W-:-:S02]  /*1740*/  @P0 IMAD.IADD R24, R9, 0x1, -R0 ;  /* 0x0000000109180824 */ /* 0x004fc400078e0a00 */
[----:B---3--:R-:W-:-:S04]  /*1750*/  @P1 IMAD.HI.U32 R0, R4, R11, RZ ;  /* 0x0000000b04001227 */ /* 0x008fc800078e00ff */
[----:B----4-:R-:W-:Y:S01]  /*1760*/  IMAD.IADD R6, R8, 0x1, R24 ;  /* 0x0000000108067824 */ /* 0x010fe200078e0218 */
[----:B0-----:R-:W-:-:S03]  /*1770*/  @P1 SHF.R.U32.HI R4, RZ, R5, R0 ;  /* 0x00000005ff041219 */ /* 0x001fc60000011600 */
[C---:B------:R-:W-:Y:S01]  /*1780*/  VIADD R0, R6.reuse, 0x5f ;  /* 0x0000005f06007836 */ /* 0x040fe20000000000 */
[----:B------:R-:W-:Y:S01]  /*1790*/  IADD3 R29, R6, 0x60, -R10 ;  /* 0x00000060061d7810 */ /* 0x000fe20007ffe80a */
[----:B------:R1:W-:Y:S02]  /*17a0*/  STL [R1+0x2c], R6 ;  /* 0x00002c0601007387 */ /* 0x0003e40000100800 */
        /* <DEDUP_REMOVED lines=22> */
[----:B-1----:R-:W-:Y:S05]  /*1910*/  @!P1 BRA `(.L_x_5580) ;  /* 0x0000004000f89947 */ /* 0x002fea0003800000 */
        /* <DEDUP_REMOVED lines=20> */
.L_x_5582:
[----:B------:R-:W-:Y:S05]  /*1a60*/  BSYNC B6 ;  /* 0x0000000000067941 */ /* 0x000fea0003800000 */
.L_x_5581:
        /* <DEDUP_REMOVED lines=20> */
.L_x_5584:
[----:B------:R-:W-:Y:S05]  /*1bb0*/  BSYNC B6 ;  /* 0x0000000000067941 */ /* 0x000fea0003800000 */
.L_x_5583:
[----:B------:R-:W-:Y:S01]  /*1bc0*/  ULDC.64 UR4, c[0x0][0xaf0] ;  /* 0x0002bc0000047ab9 */ /* 0x000fe20000000a00 */
[----:B------:R-:W0:Y:S01]  /*1bd0*/  S2R R44, SR_TID.X ;  /* 0x00000000002c7919 */ /* 0x000e220000002100 */
[----:B------:R-:W-:Y:S01]  /*1be0*/  ISETP.NE.U32.AND P0, PT, RZ, UR4, PT ;  /* 0x00000004ff007c0c */ /* 0x000fe2000bf05070 */
[----:B------:R-:W1:Y:S01]  /*1bf0*/  LDC.64 R8, c[0x0][0x300] ;  /* 0x0000c000ff087b82 */ /* 0x000e620000000a00 */
[----:B------:R-:W-:Y:S01]  /*1c00*/  IMAD.IADD R61, R33, 0x1, R32 ;  /* 0x00000001213d7824 */ /* 0x000fe200078e0220 */
[----:B------:R-:W-:Y:S01]  /*1c10*/  ULDC.64 UR6, c[0x0][0xb00] ;  /* 0x0002c00000067ab9 */ /* 0x000fe20000000a00 */
[----:B------:R-:W-:Y:S01]  /*1c20*/  ISETP.NE.AND.EX P0, PT, RZ, UR5, PT, P0 ;  /* 0x00000005ff007c0c */ /* 0x000fe2000bf05300 */
[----:B------:R-:W2:Y:S01]  /*1c30*/  LDL R45, [R1+0x74] ;  /* 0x00007400012d7983 */ /* 0x000ea20000100800 */
[----:B------:R-:W-:Y:S02]  /*1c40*/  SHF.R.S32.HI R11, RZ, 0x1f, R90 ;  /* 0x0000001fff0b7819 */ /* 0x000fe4000001145a */
[----:B------:R-:W-:Y:S01]  /*1c50*/  SHF.R.S32.HI R42, RZ, 0x1f, R22 ;  /* 0x0000001fff2a7819 */ /* 0x000fe20000011416 */
[----:B------:R-:W-:Y:S01]  /*1c60*/  VIADD R62, R16, 0x20 ;  /* 0x00000020103e7836 */ /* 0x000fe20000000000 */
[----:B------:R-:W3:Y:S07]  /*1c70*/  LDC.64 R14, c[0x0][0x408] ;  /* 0x00010200ff0e7b82 */ /* 0x000eee0000000a00 */
[----:B------:R-:W-:Y:S01]  /*1c80*/  @P0 IADD3 R4, P1, R36, UR4, RZ ;  /* 0x0000000424040c10 */ /* 0x000fe2000ff3e0ff */
[----:B------:R-:W-:Y:S01]  /*1c90*/  VIADD R63, R16, 0x40 ;  /* 0x00000040103f7836 */ /* 0x000fe20000000000 */
[----:B------:R-:W4:Y:S02]  /*1ca0*/  LDC.64 R58, c[0x0][0x3f8] ;  /* 0x0000fe00ff3a7b82 */ /* 0x000f240000000a00 */
[----:B------:R-:W-:Y:S01]  /*1cb0*/  @P0 IADD3.X R5, R35, UR5, RZ, P1, !PT ;  /* 0x0000000523050c10 */ /* 0x000fe20008ffe4ff */
[----:B------:R-:W-:-:S04]  /*1cc0*/  ULDC.64 UR4, c[0x0][0x308] ;  /* 0x0000c20000047ab9 */ /* 0x000fc80000000a00 */
[----:B------:R0:W3:Y:S01]  /*1cd0*/  @P0 LDG.E R31, desc[UR40][R4.64] ;  /* 0x00000028041f0981 */ /* 0x0000e2000c1e1900 */
[----:B------:R-:W-:Y:S01]  /*1ce0*/  SHF.R.S32.HI R43, RZ, 0x1f, R61 ;  /* 0x0000001fff2b7819 */ /* 0x000fe2000001143d */
[-C--:B-1----:R-:W-:Y:S01]  /*1cf0*/  IMAD.WIDE.U32 R6, R61, R8.reuse, RZ ;  /* 0x000000083d067225 */ /* 0x082fe200078e00ff */
[----:B------:R-:W1:Y:S03]  /*1d00*/  LDC R41, c[0x0][0x3f4] ;  /* 0x0000fd00ff297b82 */ /* 0x000e660000000800 */
[----:B------:R-:W-:Y:S01]  /*1d10*/  IMAD R0, R43, R8, RZ ;  /* 0x000000082b007224 */ /* 0x000fe200078e02ff */
[----:B------:R-:W-:Y:S02]  /*1d20*/  ISETP.NE.U32.AND P0, PT, RZ, UR6, PT ;  /* 0x00000006ff007c0c */ /* 0x000fe4000bf05070 */
[----:B0-----:R-:W-:Y:S01]  /*1d30*/  SHF.R.U32.HI R40, RZ, 0x7, R44 ;  /* 0x00000007ff287819 */ /* 0x001fe2000001162c */
[----:B------:R-:W-:Y:S01]  /*1d40*/  IMAD R3, R61, R9, R0 ;  /* 0x000000093d037224 */ /* 0x000fe200078e0200 */
[----:B------:R-:W-:-:S02]  /*1d50*/  ISETP.NE.AND.EX P0, PT, RZ, UR7, PT, P0 ;  /* 0x00000007ff007c0c */ /* 0x000fc4000bf05300 */
[----:B------:R-:W-:Y:S01]  /*1d60*/  ISETP.NE.AND P6, PT, R40, 0x1, PT ;  /* 0x000000012800780c */ /* 0x000fe20003fc5270 */
[----:B------:R-:W-:Y:S02]  /*1d70*/  IMAD.IADD R7, R7, 0x1, R3 ;  /* 0x0000000107077824 */ /* 0x000fe400078e0203 */
[----:B------:R-:W-:Y:S02]  /*1d80*/  IMAD R3, R11, UR4, RZ ;  /* 0x000000040b037c24 */ /* 0x000fe4000f8e02ff */
[----:B------:R-:W-:-:S04]  /*1d90*/  IMAD.WIDE.U32 R4, R90, UR4, R6 ;  /* 0x000000045a047c25 */ /* 0x000fc8000f8e0006 */
[----:B------:R-:W-:Y:S01]  /*1da0*/  IMAD R3, R90, UR5, R3 ;  /* 0x000000055a037c24 */ /* 0x000fe2000f8e0203 */
[----:B------:R-:W-:-:S03]  /*1db0*/  ULDC.64 UR4, c[0x0][0x310] ;  /* 0x0000c40000047ab9 */ /* 0x000fc60000000a00 */
[----:B------:R-:W-:Y:S02]  /*1dc0*/  IMAD.IADD R5, R5, 0x1, R3 ;  /* 0x0000000105057824 */ /* 0x000fe400078e0203 */
[-C--:B------:R-:W-:Y:S02]  /*1dd0*/  IMAD R10, R42, R8.reuse, RZ ;  /* 0x000000082a0a7224 */ /* 0x080fe400078e02ff */
[----:B------:R-:W-:-:S04]  /*1de0*/  IMAD.WIDE.U32 R6, R22, R8, R16 ;  /* 0x0000000816067225 */ /* 0x000fc800078e0010 */
[C---:B------:R-:W-:Y:S02]  /*1df0*/  VIADD R64, R16.reuse, 0x60 ;  /* 0x0000006010407836 */ /* 0x040fe40000000000 */
[C---:B------:R-:W-:Y:S02]  /*1e00*/  VIADD R12, R16.reuse, 0xc0 ;  /* 0x000000c0100c7836 */ /* 0x040fe40000000000 */
[C---:B------:R-:W-:Y:S02]  /*1e10*/  VIADD R65, R16.reuse, 0x80 ;  /* 0x0000008010417836 */ /* 0x040fe40000000000 */
[C---:B------:R-:W-:Y:S02]  /*1e20*/  VIADD R66, R16.reuse, 0xa0 ;  /* 0x000000a010427836 */ /* 0x040fe40000000000 */
[----:B------:R-:W-:Y:S01]  /*1e30*/  VIADD R32, R16, 0xe0 ;  /* 0x000000e010207836 */ /* 0x000fe20000000000 */
[----:B------:R-:W-:Y:S02]  /*1e40*/  SHF.R.S32.HI R201, RZ, 0x1f, R200 ;  /* 0x0000001fffc97819 */ /* 0x000fe400000114c8 */
[----:B---3--:R-:W-:-:S04]  /*1e50*/  SHF.R.S32.HI R0, RZ, 0x1f, R31 ;  /* 0x0000001fff007819 */ /* 0x008fc8000001141f */
[----:B------:R-:W-:Y:S02]  /*1e60*/  SEL R20, R0, RZ, !P0 ;  /* 0x000000ff00147207 */ /* 0x000fe40004000000 */
[----:B------:R-:W-:-:S03]  /*1e70*/  SEL R21, R31, RZ, !P0 ;  /* 0x000000ff1f157207 */ /* 0x000fc60004000000 */
[----:B------:R-:W-:Y:S02]  /*1e80*/  IMAD R0, R20, UR4, RZ ;  /* 0x0000000414007c24 */ /* 0x000fe4000f8e02ff */
[----:B------:R-:W-:-:S04]  /*1e90*/  IMAD.WIDE.U32 R4, R21, UR4, R4 ;  /* 0x0000000415047c25 */ /* 0x000fc8000f8e0004 */
[----:B------:R-:W-:Y:S01]  /*1ea0*/  IMAD R3, R21, UR5, R0 ;  /* 0x0000000515037c24 */ /* 0x000fe2000f8e0200 */
[----:B------:R-:W-:Y:S05]  /*1eb0*/  @!P6 WARPSYNC.ALL ;  /* 0x000000000000e948 */ /* 0x000fea0003800000 */
[----:B------:R-:W-:Y:S01]  /*1ec0*/  ULDC UR4, c[0x0][0x320] ;  /* 0x0000c80000047ab9 */ /* 0x000fe20000000800 */
[----:B------:R-:W-:Y:S01]  /*1ed0*/  IMAD R0, R22, R9, R10 ;  /* 0x0000000916007224 */ /* 0x000fe200078e020a */
[----:B------:R-:W-:Y:S01]  /*1ee0*/  ISETP.GE.AND P1, PT, R62, UR4, PT ;  /* 0x000000043e007c0c */ /* 0x000fe2000bf26270 */
[----:B------:R-:W-:Y:S01]  /*1ef0*/  IMAD.IADD R3, R5, 0x1, R3 ;  /* 0x0000000105037824 */ /* 0x000fe200078e0203 */
[----:B------:R-:W-:Y:S01]  /*1f00*/  IADD3 R31, P0, R4, R6, RZ ;  /* 0x00000006041f7210 */ /* 0x000fe20007f1e0ff */
[----:B------:R-:W-:Y:S01]  /*1f10*/  ULDC.64 UR6, c[0x0][0x330] ;  /* 0x0000cc0000067ab9 */ /* 0x000fe20000000a00 */
[----:B------:R-:W-:-:S02]  /*1f20*/  SEL R6, RZ, 0xffffffff, P1 ;  /* 0xffffffffff067807 */ /* 0x000fc40000800000 */
[----:B------:R-:W-:Y:S02]  /*1f30*/  IADD3.X R0, R3, R7, R0, P0, !PT ;  /* 0x0000000703007210 */ /* 0x000fe400007fe400 */
[----:B------:R-:W-:Y:S01]  /*1f40*/  ISETP.GE.AND P0, PT, R16, UR4, PT ;  /* 0x0000000410007c0c */ /* 0x000fe2000bf06270 */
[----:B------:R-:W-:Y:S02]  /*1f50*/  IMAD R7, R11, UR6, RZ ;  /* 0x000000060b077c24 */ /* 0x000fe4000f8e02ff */
[----:B------:R-:W-:Y:S01]  /*1f60*/  IMAD.SHL.U32 R11, R6, 0x2, RZ ;  /* 0x00000002060b7824 */ /* 0x000fe200078e00ff */
[----:B------:R-:W-:Y:S02]  /*1f70*/  SEL R10, RZ, 0x1, P0 ;  /* 0x00000001ff0a7807 */ /* 0x000fe40000000000 */
[----:B------:R-:W-:Y:S02]  /*1f80*/  ISETP.GE.AND P0, PT, R63, UR4, PT ;  /* 0x000000043f007c0c */ /* 0x000fe4000bf06270 */
[----:B------:R-:W-:-:S02]  /*1f90*/  ISETP.GE.AND P1, PT, R64, UR4, PT ;  /* 0x0000000440007c0c */ /* 0x000fc4000bf26270 */
[----:B------:R-:W-:Y:S02]  /*1fa0*/  ISETP.GE.AND P2, PT, R12, UR4, PT ;  /* 0x000000040c007c0c */ /* 0x000fe4000bf46270 */
[----:B------:R-:W-:Y:S02]  /*1fb0*/  LOP3.LUT R10, R11, 0x2, R10, 0xe2, !PT ;  /* 0x000000020b0a7812 */ /* 0x000fe400078ee20a */
[----:B------:R-:W-:Y:S02]  /*1fc0*/  SEL R11, RZ, 0x4, P0 ;  /* 0x00000004ff0b7807 */ /* 0x000fe40000000000 */
[----:B------:R-:W-:Y:S02]  /*1fd0*/  SEL R12, RZ, 0x8, P1 ;  /* 0x00000008ff0c7807 */ /* 0x000fe40000800000 */
[----:B------:R-:W-:Y:S02]  /*1fe0*/  ISETP.GE.AND P0, PT, R65, UR4, PT ;  /* 0x0000000441007c0c */ /* 0x000fe4000bf06270 */
[----:B------:R-:W-:-:S02]  /*1ff0*/  ISETP.GE.AND P1, PT, R66, UR4, PT ;  /* 0x0000000442007c0c */ /* 0x000fc4000bf26270 */
[----:B------:R-:W-:Y:S02]  /*2000*/  LOP3.LUT R10, R12, R10, R11, 0xfe, !PT ;  /* 0x0000000a0c0a7212 */ /* 0x000fe400078efe0b */
[----:B------:R-:W-:Y:S02]  /*2010*/  SEL R11, RZ, 0x10, P0 ;  /* 0x00000010ff0b7807 */ /* 0x000fe40000000000 */
[----:B------:R-:W-:Y:S01]  /*2020*/  SEL R12, RZ, 0x20, P1 ;  /* 0x00000020ff0c7807 */ /* 0x000fe20000800000 */
[----:B------:R-:W-:Y:S01]  /*2030*/  IMAD R13, R90, UR7, R7 ;  /* 0x000000075a0d7c24 */ /* 0x000fe2000f8e0207 */
[----:B------:R-:W-:Y:S02]  /*2040*/  ISETP.GE.AND P3, PT, R32, UR4, PT ;  /* 0x0000000420007c0c */ /* 0x000fe4000bf66270 */
[----:B------:R-:W-:Y:S01]  /*2050*/  LOP3.LUT R11, R12, R10, R11, 0xfe, !PT ;  /* 0x0000000a0c0b7212 */ /* 0x000fe200078efe0b */
[----:B------:R-:W-:Y:S01]  /*2060*/  IMAD.WIDE.U32 R6, R90, UR6, R16 ;  /* 0x000000065a067c25 */ /* 0x000fe2000f8e0010 */
[----:B------:R-:W-:Y:S01]  /*2070*/  SEL R10, RZ, 0x40, P2 ;  /* 0x00000040ff0a7807 */ /* 0x000fe20001000000 */
[----:B------:R-:W-:-:S02]  /*2080*/  ULDC.64 UR4, c[0x0][0x338] ;  /* 0x0000ce0000047ab9 */ /* 0x000fc40000000a00 */
[----:B------:R-:W-:Y:S01]  /*2090*/  IMAD R12, R20, UR4, RZ ;  /* 0x00000004140c7c24 */ /* 0x000fe2000f8e02ff */
[----:B------:R-:W-:Y:S01]  /*20a0*/  LOP3.LUT R95, R11, R10, RZ, 0xfc, !PT ;  /* 0x0000000a0b5f7212 */ /* 0x000fe200078efcff */
[----:B------:R-:W-:Y:S02]  /*20b0*/  IMAD.IADD R7, R7, 0x1, R13 ;  /* 0x0000000107077824 */ /* 0x000fe400078e020d */
[C---:B------:R-:W-:Y:S02]  /*20c0*/  IMAD R10, R42.reuse, R14, RZ ;  /* 0x0000000e2a0a7224 */ /* 0x040fe400078e02ff */
[----:B----4-:R-:W-:Y:S02]  /*20d0*/  IMAD R32, R42, R58, RZ ;  /* 0x0000003a2a207224 */ /* 0x010fe400078e02ff */
[C---:B------:R-:W-:Y:S02]  /*20e0*/  IMAD R93, R21.reuse, UR5, R12 ;  /* 0x00000005155d7c24 */ /* 0x040fe4000f8e020c */
[----:B------:R-:W-:Y:S01]  /*20f0*/  IMAD.WIDE.U32 R6, R21, UR4, R6 ;  /* 0x0000000415067c25 */ /* 0x000fe2000f8e0006 */
[----:B-1----:R-:W-:Y:S01]  /*2100*/  ISETP.GE.AND P0, PT, R16, R41, PT ;  /* 0x000000291000720c */ /* 0x002fe20003f06270 */
[----:B------:R-:W-:-:S02]  /*2110*/  ULDC UR4, c[0x0][0x2f4] ;  /* 0x0000bd0000047ab9 */ /* 0x000fc40000000800 */
[C---:B------:R-:W-:Y:S02]  /*2120*/  IMAD R35, R22.reuse, R15, R10 ;  /* 0x0000000f16237224 */ /* 0x040fe400078e020a */
[----:B------:R-:W-:-:S04]  /*2130*/  IMAD.WIDE.U32 R12, R22, R14, R200 ;  /* 0x0000000e160c7225 */ /* 0x000fc800078e00c8 */
[----:B------:R-:W-:-:S04]  /*2140*/  IMAD.WIDE.U32 R20, R22, R14, R16 ;  /* 0x0000000e16147225 */ /* 0x000fc800078e0010 */
        /* <DEDUP_REMOVED lines=9> */
[----:B------:R-:W-:Y:S02]  /*21e0*/  IMAD R38, R11, R58, RZ ;  /* 0x0000003a0b267224 */ /* 0x000fe400078e02ff */
[C---:B------:R-:W-:Y:S02]  /*21f0*/  IMAD R85, R30.reuse, R15, R10 ;  /* 0x0000000f1e557224 */ /* 0x040fe400078e020a */
[----:B------:R-:W-:-:S04]  /*2200*/  IMAD.WIDE.U32 R10, R30, R14, R12 ;  /* 0x0000000e1e0a7225 */ /* 0x000fc800078e000c */
[----:B------:R-:W-:Y:S02]  /*2210*/  IMAD.WIDE.U32 R12, R30, R14, R34 ;  /* 0x0000000e1e0c7225 */ /* 0x000fe400078e0022 */
[----:B------:R-:W3:Y:S01]  /*2220*/  LDL R34, [R1+0x3c] ;  /* 0x00003c0001227983 */ /* 0x000ee20000100800 */
[----:B------:R-:W-:Y:S02]  /*2230*/  IADD3 R60, P2, R22, R61, RZ ;  /* 0x0000003d163c7210 */ /* 0x000fe40007f5e0ff */
[----:B------:R-:W-:-:S03]  /*2240*/  SEL R37, R41, RZ, P0 ;  /* 0x000000ff29257207 */ /* 0x000fc60000000000 */
[----:B------:R-:W-:Y:S02]  /*2250*/  IMAD.X R61, R42, 0x1, R43, P2 ;  /* 0x000000012a3d7824 */ /* 0x000fe400010e062b */
[----:B------:R-:W-:Y:S02]  /*2260*/  IMAD.IADD R37, R16, 0x1, R37 ;  /* 0x0000000110257824 */ /* 0x000fe400078e0225 */
[C---:B------:R-:W-:Y:S02]  /*2270*/  VIADD R42, R22.reuse, 0x40 ;  /* 0x00000040162a7836 */ /* 0x040fe40000000000 */
[----:B------:R-:W-:Y:S01]  /*2280*/  IMAD.WIDE.U32 R32, R22, R58, R16 ;  /* 0x0000003a16207225 */ /* 0x000fe200078e0010 */
[----:B------:R-:W-:-:S03]  /*2290*/  SHF.R.S32.HI R36, RZ, 0x1f, R37 ;  /* 0x0000001fff247819 */ /* 0x000fc60000011425 */
[----:B------:R-:W-:Y:S01]  /*22a0*/  IMAD.SHL.U32 R42, R42, 0x40, RZ ;  /* 0x000000402a2a7824 */ /* 0x000fe200078e00ff */
[----:B------:R-:W-:Y:S01]  /*22b0*/  LEA.HI R36, R36, R37, RZ, 0x3 ;  /* 0x0000002524247211 */ /* 0x000fe200078f18ff */
[----:B------:R-:W-:Y:S02]  /*22c0*/  IMAD.IADD R33, R39, 0x1, R33 ;  /* 0x0000000127217824 */ /* 0x000fe400078e0221 */
[----:B--2---:R-:W-:Y:S01]  /*22d0*/  IMAD.SHL.U32 R71, R45, 0x40, RZ ;  /* 0x000000402d477824 */ /* 0x004fe200078e00ff */
[----:B------:R-:W-:Y:S01]  /*22e0*/  LOP3.LUT R42, R42, 0x1c0, RZ, 0xc0, !PT ;  /* 0x000001c02a2a7812 */ /* 0x000fe200078ec0ff */
[----:B------:R-:W-:Y:S02]  /*22f0*/  VIADD R44, R44, 0xffffff80 ;  /* 0xffffff802c2c7836 */ /* 0x000fe40000000000 */
[----:B------:R-:W-:Y:S01]  /*2300*/  IMAD.WIDE.U32 R56, R30, R58, R32 ;  /* 0x0000003a1e387225 */ /* 0x000fe200078e0020 */
[----:B------:R-:W-:Y:S02]  /*2310*/  LOP3.LUT R71, R71, 0x1c0, RZ, 0xc0, !PT ;  /* 0x000001c047477812 */ /* 0x000fe400078ec0ff */
[----:B------:R-:W-:Y:S01]  /*2320*/  LOP3.LUT R32, R42, 0x38, R36, 0xf8, !PT ;  /* 0x000000382a207812 */ /* 0x000fe200078ef824 */
[----:B------:R-:W-:Y:S01]  /*2330*/  VIADD R76, R40, 0x8 ;  /* 0x00000008284c7836 */ /* 0x000fe20000000000 */
[----:B------:R-:W-:Y:S01]  /*2340*/  SHF.R.S32.HI R40, RZ, 0x1f, R44 ;  /* 0x0000001fff287819 */ /* 0x000fe2000001142c */
[----:B------:R-:W-:Y:S01]  /*2350*/  VIADD R42, R22, 0x40 ;  /* 0x00000040162a7836 */ /* 0x000fe20000000000 */
[----:B------:R-:W-:-:S02]  /*2360*/  SHF.R.U32.HI R74, RZ, 0x3, R71 ;  /* 0x00000003ff4a7819 */ /* 0x000fc40000011647 */
[----:B------:R-:W-:Y:S01]  /*2370*/  LOP3.LUT R33, R71, 0x18, R16, 0xf8, !PT ;  /* 0x0000001847217812 */ /* 0x000fe200078ef810 */
[----:B------:R-:W-:Y:S01]  /*2380*/  IMAD.SHL.U32 R42, R42, 0x40, RZ ;  /* 0x000000402a2a7824 */ /* 0x000fe200078e00ff */
[----:B------:R-:W-:Y:S02]  /*2390*/  LEA.HI R40, R40, R44, RZ, 0x5 ;  /* 0x0000002c28287211 */ /* 0x000fe400078f28ff */
[----:B------:R-:W-:Y:S02]  /*23a0*/  LOP3.LUT R33, R33, R74, RZ, 0x3c, !PT ;  /* 0x0000004a21217212 */ /* 0x000fe400078e3cff */
[----:B------:R-:W-:Y:S02]  /*23b0*/  SHF.R.S32.HI R40, RZ, 0x5, R40 ;  /* 0x00000005ff287819 */ /* 0x000fe40000011428 */
[----:B------:R-:W-:Y:S01]  /*23c0*/  LOP3.LUT R42, R42, 0x1c0, RZ, 0xc0, !PT ;  /* 0x000001c02a2a7812 */ /* 0x000fe200078ec0ff */
[----:B------:R-:W-:Y:S01]  /*23d0*/  IMAD.MOV.U32 R77, RZ, RZ, 0x20 ;  /* 0x00000020ff4d7424 */ /* 0x000fe200078e00ff */
[----:B------:R-:W-:Y:S01]  /*23e0*/  LOP3.LUT P1, RZ, R45, 0x4, RZ, 0xc0, !PT ;  /* 0x000000042dff7812 */ /* 0x000fe2000782c0ff */
[----:B------:R-:W-:Y:S01]  /*23f0*/  IMAD R79, R40, 0x200, R33 ;  /* 0x00000200284f7824 */ /* 0x000fe200078e0221 */
[----:B------:R-:W-:-:S02]  /*2400*/  LOP3.LUT R33, R71, 0x38, R36, 0xf8, !PT ;  /* 0x0000003847217812 */ /* 0x000fc400078ef824 */
[----:B------:R-:W-:Y:S01]  /*2410*/  SHF.R.U32.HI R42, RZ, 0x3, R42 ;  /* 0x00000003ff2a7819 */ /* 0x000fe2000001162a */
[----:B------:R-:W-:Y:S01]  /*2420*/  IMAD R37, R9, 0x60, RZ ;  /* 0x0000006009257824 */ /* 0x000fe200078e02ff */
[C---:B------:R-:W-:Y:S01]  /*2430*/  SHF.L.U64.HI R67, R8.reuse, 0x6, R9 ;  /* 0x0000000608437819 */ /* 0x040fe20000010209 */
[----:B------:R-:W-:Y:S01]  /*2440*/  IMAD.SHL.U32 R68, R8, 0x40, RZ ;  /* 0x0000004008447824 */ /* 0x000fe200078e00ff */
[----:B------:R-:W-:Y:S01]  /*2450*/  SHF.L.U64.HI R69, R14, 0x6, R15 ;  /* 0x000000060e457819 */ /* 0x000fe2000001020f */
[----:B------:R-:W-:Y:S01]  /*2460*/  IMAD R81, R15, 0x60, RZ ;  /* 0x000000600f517824 */ /* 0x000fe200078e02ff */
[----:B------:R-:W-:Y:S01]  /*2470*/  SHF.L.U64.HI R72, R58, 0x6, R59 ;  /* 0x000000063a487819 */ /* 0x000fe2000001023b */
[----:B------:R-:W-:Y:S01]  /*2480*/  IMAD.SHL.U32 R70, R14, 0x40, RZ ;  /* 0x000000400e467824 */ /* 0x000fe200078e00ff */
[----:B------:R-:W-:Y:S01]  /*2490*/  SEL R77, R77, 0xffffffe0, !P1 ;  /* 0xffffffe04d4d7807 */ /* 0x000fe20004800000 */
[----:B------:R-:W-:Y:S01]  /*24a0*/  IMAD R87, R30, R59, R38 ;  /* 0x0000003b1e577224 */ /* 0x000fe200078e0226 */
[----:B------:R-:W-:Y:S01]  /*24b0*/  LOP3.LUT R33, R33, R74, RZ, 0x3c, !PT ;  /* 0x0000004a21217212 */ /* 0x000fe200078e3cff */
[----:B------:R-:W-:Y:S01]  /*24c0*/  IMAD R35, R59, 0x60, RZ ;  /* 0x000000603b237824 */ /* 0x000fe200078e02ff */
[----:B------:R-:W-:Y:S01]  /*24d0*/  LOP3.LUT R32, R32, R42, RZ, 0x3c, !PT ;  /* 0x0000002a20207212 */ /* 0x000fe200078e3cff */
[----:B------:R-:W-:Y:S01]  /*24e0*/  IMAD.SHL.U32 R73, R58, 0x40, RZ ;  /* 0x000000403a497824 */ /* 0x000fe200078e00ff */
[----:B------:R-:W-:Y:S01]  /*24f0*/  SEL R94, RZ, 0xffffff80, P3 ;  /* 0xffffff80ff5e7807 */ /* 0x000fe20001800000 */
[----:B------:R-:W-:Y:S01]  /*2500*/  IMAD.WIDE.U32 R20, R30, R58, R20 ;  /* 0x0000003a1e147225 */ /* 0x000fe200078e0014 */
[----:B------:R-:W-:-:S03]  /*2510*/  LOP3.LUT R89, R36, 0xfffffff8, RZ, 0xc0, !PT ;  /* 0xfffffff824597812 */ /* 0x000fc600078ec0ff */
[----:B------:R-:W-:Y:S02]  /*2520*/  VIADD R45, R22, 0x40 ;  /* 0x00000040162d7836 */ /* 0x000fe40000000000 */
[----:B------:R-:W-:Y:S01]  /*2530*/  IMAD.WIDE.U32 R8, R8, 0x60, RZ ;  /* 0x0000006008087825 */ /* 0x000fe200078e00ff */
[----:B------:R-:W-:-:S03]  /*2540*/  LOP3.LUT R94, R95, 0x80, R94, 0xc8, !PT ;  /* 0x000000805f5e7812 */ /* 0x000fc600078ec85e */
[----:B------:R-:W-:-:S04]  /*2550*/  IMAD.WIDE.U32 R14, R14, 0x60, RZ ;  /* 0x000000600e0e7825 */ /* 0x000fc800078e00ff */
[----:B------:R-:W-:Y:S01]  /*2560*/  IMAD.WIDE.U32 R58, R58, 0x60, RZ ;  /* 0x000000603a3a7825 */ /* 0x000fe200078e00ff */
[----:B------:R-:W-:Y:S02]  /*2570*/  SHF.R.S32.HI R75, RZ, 0x1f, R45 ;  /* 0x0000001fff4b7819 */ /* 0x000fe4000001142d */
[----:B------:R-:W-:Y:S01]  /*2580*/  SHF.R.S32.HI R88, RZ, 0x3, R36 ;  /* 0x00000003ff587819 */ /* 0x000fe20000011424 */
[----:B------:R-:W-:Y:S01]  /*2590*/  IMAD.IADD R84, R11, 0x1, R85 ;  /* 0x000000010b547824 */ /* 0x000fe200078e0255 */
[----:B------:R-:W-:Y:S01]  /*25a0*/  SHF.R.S32.HI R90, RZ, 0x1f, R89 ;  /* 0x0000001fff5a7819 */ /* 0x000fe20000011459 */
[----:B------:R-:W-:Y:S01]  /*25b0*/  IMAD.IADD R86, R21, 0x1, R87 ;  /* 0x0000000115567824 */ /* 0x000fe200078e0257 */
[----:B------:R-:W-:Y:S01]  /*25c0*/  ISETP.GE.AND P1, PT, R16, UR4, PT ;  /* 0x0000000410007c0c */ /* 0x000fe2000bf26270 */
[----:B------:R-:W-:Y:S01]  /*25d0*/  IMAD.SHL.U32 R78, R41, 0x2, RZ ;  /* 0x00000002294e7824 */ /* 0x000fe200078e00ff */
[----:B------:R-:W-:Y:S01]  /*25e0*/  ISETP.GE.AND P2, PT, R62, UR4, PT ;  /* 0x000000043e007c0c */ /* 0x000fe2000bf46270 */
[----:B------:R-:W-:Y:S01]  /*25f0*/  IMAD.IADD R80, R9, 0x1, R37 ;  /* 0x0000000109507824 */ /* 0x000fe200078e0225 */
[----:B------:R-:W-:Y:S01]  /*2600*/  LOP3.LUT R95, R95, 0x40, RZ, 0xc0, !PT ;  /* 0x000000405f5f7812 */ /* 0x000fe200078ec0ff */
[----:B------:R-:W-:-:S02]  /*2610*/  IMAD.IADD R81, R15, 0x1, R81 ;  /* 0x000000010f517824 */ /* 0x000fc400078e0251 */
[----:B------:R-:W-:Y:S02]  /*2620*/  IMAD.IADD R82, R59, 0x1, R35 ;  /* 0x000000013b527824 */ /* 0x000fe400078e0223 */
[----:B------:R-:W-:Y:S02]  /*2630*/  IMAD.IADD R83, R77, 0x1, R79 ;  /* 0x000000014d537824 */ /* 0x000fe400078e024f */
[----:B------:R-:W-:Y:S02]  /*2640*/  IMAD.IADD R85, R85, 0x1, R13 ;  /* 0x0000000155557824 */ /* 0x000fe400078e020d */
[----:B------:R-:W-:Y:S02]  /*2650*/  IMAD.IADD R87, R87, 0x1, R57 ;  /* 0x0000000157577824 */ /* 0x000fe400078e0239 */
[----:B------:R-:W-:Y:S02]  /*2660*/  IMAD R91, R40, 0x200, R33 ;  /* 0x00000200285b7824 */ /* 0x000fe400078e0221 */
[----:B------:R-:W-:Y:S01]  /*2670*/  IMAD.IADD R93, R7, 0x1, R93 ;  /* 0x00000001075d7824 */ /* 0x000fe200078e025d */
[----:B------:R-:W-:Y:S01]  /*2680*/  @!P6 BAR.SYNC.DEFER_BLOCKING 0x9, 0x100 ;  /* 0x024400000000eb1d */ /* 0x000fe20000010000 */
[----:B---3--:R-:W-:-:S07]  /*2690*/  IMAD.IADD R92, R34, 0x1, R32 ;  /* 0x00000001225c7824 */ /* 0x008fce00078e0220 */
.L_x_5632:
        /* <DEDUP_REMOVED lines=26> */
[----:B---3--:R-:W-:Y:S05]  /*2840*/  @!P3 BRA `(.L_x_5586) ;  /* 0x0000002800c4b947 */ /* 0x008fea0003800000 */
        /* <DEDUP_REMOVED lines=41> */
.L_x_5589:
[----:B------:R-:W-:Y:S05]  /*2ae0*/  BSYNC B1 ;  /* 0x0000000000017941 */ /* 0x000fea0003800000 */
.L_x_5588:
[----:B0-----:R-:W-:Y:S01]  /*2af0*/  VIADD R36, R22, 0x40 ;  /* 0x0000004016247836 */ /* 0x001fe20000000000 */
[----:B------:R-:W-:Y:S01]  /*2b00*/  BSSY B1, `(.L_x_5590) ;  /* 0x000001c000017945 */ /* 0x000fe20003800000 */
[----:B------:R-:W-:Y:S01]  /*2b10*/  CS2R R44, SRZ ;  /* 0x00000000002c7805 */ /* 0x000fe2000001ff00 */
[----:B-----5:R-:W-:Y:S01]  /*2b20*/  IMAD.MOV.U32 R98, RZ, RZ, R50 ;  /* 0x000000ffff627224 */ /* 0x020fe200078e0032 */
[----:B------:R-:W-:Y:S02]  /*2b30*/  CS2R R46, SRZ ;  /* 0x00000000002e7805 */ /* 0x000fe4000001ff00 */
[----:B------:R-:W-:Y:S02]  /*2b40*/  ISETP.GE.AND P5, PT, R36, R106, PT ;  /* 0x0000006a2400720c */ /* 0x000fe40003fa6270 */
[----:B------:R-:W-:Y:S01]  /*2b50*/  CS2R R36, SRZ ;  /* 0x0000000000247805 */ /* 0x000fe2000001ff00 */
[----:B------:R-:W-:-:S10]  /*2b60*/  IMAD.MOV.U32 R99, RZ, RZ, R51 ;  /* 0x000000ffff637224 */ /* 0x000fd400078e0033 */
        /* <DEDUP_REMOVED lines=21> */
.L_x_5591:
[----:B------:R-:W-:Y:S05]  /*2cc0*/  BSYNC B1 ;  /* 0x0000000000017941 */ /* 0x000fea0003800000 */
.L_x_5590:
        /* <DEDUP_REMOVED lines=33> */
.L_x_5592:
[----:B------:R-:W-:Y:S01]  /*2ee0*/  IMAD R96, R18, 0x8, R19 ;  /* 0x0000000812607824 */ /* 0x000fe200078e0213 */
[----:B------:R-:W-:Y:S01]  /*2ef0*/  SHF.L.U32 R107, R202, 0x1f, RZ ;  /* 0x0000001fca6b7819 */ /* 0x000fe200000006ff */
[----:B------:R-:W-:Y:S03]  /*2f00*/  BSSY B1, `(.L_x_5593) ;  /* 0x0000003000017945 */ /* 0x000fe60003800000 */
[----:B------:R-:W0:Y:S02]  /*2f10*/  SYNCS.PHASECHK.TRANS64.TRYWAIT P6, [R96+URZ+0x32490], R107 ;  /* 0x0324906b600075a7 */ /* 0x000e2400080c017f */
[----:B0-----:R-:W-:Y:S05]  /*2f20*/  @!P6 BRA `(.L_x_5594) ;  /* 0x000001ac00b4e947 */ /* 0x001fea0003800000 */
.L_x_5892:
[----:B------:R-:W-:Y:S05]  /*2f30*/  BSYNC B1 ;  /* 0x0000000000017941 */ /* 0x000fea0003800000 */
.L_x_5593:
        /* <DEDUP_REMOVED lines=54> */
.L_x_5600:
[----:B------:R-:W-:Y:S05]  /*32a0*/  BSYNC B3 ;  /* 0x0000000000037941 */ /* 0x000fea0003800000 */
.L_x_5599:
[----:B--2---:R1:W-:Y:S02]  /*32b0*/  STG.E.128 desc[UR40][R42.64], R32 ;  /* 0x000000202a007986 */ /* 0x0043e4000c101d28 */
.L_x_5598:
[----:B------:R-:W-:Y:S05]  /*32c0*/  BSYNC B2 ;  /* 0x0000000000027941 */ /* 0x000fea0003800000 */
.L_x_5597:
        /* <DEDUP_REMOVED lines=51> */
.L_x_5602:
[----:B------:R-:W-:Y:S05]  /*3600*/  BSYNC B2 ;  /* 0x0000000000027941 */ /* 0x000fea0003800000 */
.L_x_5601:
[----:B--2---:R2:W-:Y:S02]  /*3610*/  STG.E.128 desc[UR40][R42.64+0x40], R32 ;  /* 0x000040202a007986 */ /* 0x0045e4000c101d28 */
.L_x_5596:
[----:B------:R-:W-:Y:S05]  /*3620*/  BSYNC B1 ;  /* 0x0000000000017941 */ /* 0x000fea0003800000 */
.L_x_5595:
        /* <DEDUP_REMOVED lines=53> */
.L_x_5607:
[----:B------:R-:W-:Y:S05]  /*3980*/  BSYNC B2 ;  /* 0x0000000000027941 */ /* 0x000fea0003800000 */
.L_x_5606:
[----:B--2---:R3:W-:Y:S02]  /*3990*/  STG.E.128 desc[UR40][R40.64], R32 ;  /* 0x0000002028007986 */ /* 0x0047e4000c101d28 */
.L_x_5605:
[----:B------:R-:W-:Y:S05]  /*39a0*/  BSYNC B1 ;  /* 0x0000000000017941 */ /* 0x000fea0003800000 */
.L_x_5604:
        /* <DEDUP_REMOVED lines=51> */
.L_x_5609:
[----:B------:R-:W-:Y:S05]  /*3ce0*/  BSYNC B1 ;  /* 0x0000000000017941 */ /* 0x000fea0003800000 */
.L_x_5608:
[----:B--2---:R1:W-:Y:S01]  /*3cf0*/  STG.E.128 desc[UR40][R40.64+0x40], R32 ;  /* 0x0000402028007986 */ /* 0x0043e2000c101d28 */
[----:B------:R-:W-:Y:S05]  /*3d00*/  BRA `(.L_x_5603) ;  /* 0x0000001400fc7947 */ /* 0x000fea0003800000 */
.L_x_5587:
[----:B------:R-:W-:Y:S01]  /*3d10*/  VIADD R36, R22, 0x40 ;  /* 0x0000004016247836 */ /* 0x000fe20000000000 */
[----:B------:R-:W-:-:S04]  /*3d20*/  CS2R R38, SRZ ;  /* 0x0000000000267805 */ /* 0x000fc8000001ff00 */
[----:B------:R-:W-:Y:S02]  /*3d30*/  ISETP.GE.AND P3, PT, R36, R106, PT ;  /* 0x0000006a2400720c */ /* 0x000fe40003f66270 */
        /* <DEDUP_REMOVED lines=40> */
[----:B---3--:R-:W-:Y:S01]  /*3fc0*/  IMAD.MOV.U32 R53, RZ, RZ, R35 ;  /* 0x000000ffff357224 */ /* 0x008fe200078e0023 */
[----:B------:R-:W-:Y:S02]  /*3fd0*/  PRMT R116, R116, 0x5410, R50 ;  /* 0x0000541074747816 */ /* 0x000fe40000000032 */
[----:B------:R-:W-:Y:S02]  /*3fe0*/  PRMT R132, R48, 0x7610, R132 ;  /* 0x0000761030847816 */ /* 0x000fe40000000084 */
[----:B------:R-:W-:Y:S02]  /*3ff0*/  PRMT R133, R49, 0x7610, R133 ;  /* 0x0000761031857816 */ /* 0x000fe40000000085 */
[----:B------:R-:W-:Y:S01]  /*4000*/  PRMT R117, R117, 0x5410, R51 ;  /* 0x0000541075757816 */ /* 0x000fe20000000033 */
[----:B----4-:R-:W-:Y:S01]  /*4010*/  IMAD.MOV.U32 R48, RZ, RZ, R42 ;  /* 0x000000ffff307224 */ /* 0x010fe200078e002a */
[----:B------:R-:W-:Y:S01]  /*4020*/  PRMT R114, R114, 0x5410, R53 ;  /* 0x0000541072727816 */ /* 0x000fe20000000035 */
[----:B------:R-:W-:-:S02]  /*4030*/  IMAD.MOV.U32 R49, RZ, RZ, R43 ;  /* 0x000000ffff317224 */ /* 0x000fc400078e002b */
[----:B------:R-:W-:Y:S02]  /*4040*/  IMAD.MOV.U32 R50, RZ, RZ, R40 ;  /* 0x000000ffff327224 */ /* 0x000fe400078e0028 */
[----:B------:R-:W-:Y:S02]  /*4050*/  IMAD.MOV.U32 R51, RZ, RZ, R41 ;  /* 0x000000ffff337224 */ /* 0x000fe400078e0029 */
        /* <DEDUP_REMOVED lines=10> */
[----:B------:R-:W-:-:S02]  /*4100*/  IMAD.MOV.U32 R50, RZ, RZ, R44 ;  /* 0x000000ffff327224 */ /* 0x000fc400078e002c */
[----:B------:R-:W-:Y:S01]  /*4110*/  IMAD.MOV.U32 R51, RZ, RZ, R45 ;  /* 0x000000ffff337224 */ /* 0x000fe200078e002d */
[----:B------:R-:W-:Y:S02]  /*4120*/  PRMT R124, R52, 0x7610, R124 ;  /* 0x00007610347c7816 */ /* 0x000fe4000000007c */
[----:B------:R-:W-:Y:S02]  /*4130*/  PRMT R129, R55, 0x7610, R129 ;  /* 0x0000761037817816 */ /* 0x000fe40000000081 */
[----:B------:R-:W-:Y:S02]  /*4140*/  PRMT R115, R48, 0x7610, R115 ;  /* 0x0000761030737816 */ /* 0x000fe40000000073 */
[----:B------:R-:W-:Y:S02]  /*4150*/  PRMT R116, R49, 0x7610, R116 ;  /* 0x0000761031747816 */ /* 0x000fe40000000074 */
[----:B------:R-:W-:Y:S02]  /*4160*/  PRMT R121, R50, 0x7610, R121 ;  /* 0x0000761032797816 */ /* 0x000fe40000000079 */
[----:B------:R-:W-:Y:S01]  /*4170*/  PRMT R117, R51, 0x7610, R117 ;  /* 0x0000761033757816 */ /* 0x000fe20000000075 */
[----:B------:R-:W-:Y:S06]  /*4180*/  @!P3 BRA `(.L_x_5610) ;  /* 0x000000000004b947 */ /* 0x000fec0003800000 */
[----:B------:R-:W-:Y:S01]  /*4190*/  BPT.TRAP 0x1 ;  /* 0x000000040000795c */ /* 0x000fe20000300000 */
.L_x_5610:
        /* <DEDUP_REMOVED lines=9> */
.L_x_5893:
[----:B------:R-:W-:Y:S05]  /*4230*/  BSYNC B1 ;  /* 0x0000000000017941 */ /* 0x000fea0003800000 */
.L_x_5611:
[----:B------:R-:W-:Y:S01]  /*4240*/  ISETP.GE.OR P5, PT, R22, R106, P1 ;  /* 0x0000006a1600720c */ /* 0x000fe20000fa6670 */
[----:B------:R-:W-:-:S12]  /*4250*/  BSSY B1, `(.L_x_5613) ;  /* 0x0000086000017945 */ /* 0x000fd80003800000 */
[----:B------:R-:W-:Y:S05]  /*4260*/  @P5 BRA `(.L_x_5614) ;  /* 0x0000000800105947 */ /* 0x000fea0003800000 */
[----:B------:R-:W1:Y:S01]  /*4270*/  S2R R50, SR_TID.X ;  /* 0x0000000000327919 */ /* 0x000e620000002100 */
[----:B------:R-:W-:Y:S01]  /*4280*/  SHF.R.S32.HI R48, RZ, 0x1f, R22 ;  /* 0x0000001fff307819 */ /* 0x000fe20000011416 */
[-C--:B--2---:R-:W-:Y:S01]  /*4290*/  IMAD.WIDE.U32 R104, R22, R102.reuse, R100 ;  /* 0x0000006616687225 */ /* 0x084fe200078e0064 */
[----:B------:R-:W-:Y:S03]  /*42a0*/  BSSY B2, `(.L_x_5615) ;  /* 0x0000074000027945 */ /* 0x000fe60003800000 */
[----:B------:R-:W-:Y:S01]  /*42b0*/  IMAD R48, R48, R102, RZ ;  /* 0x0000006630307224 */ /* 0x000fe200078e02ff */
[----:B------:R-:W-:-:S03]  /*42c0*/  IADD3 R108, P5, P6, R4, R104, R89 ;  /* 0x00000068046c7210 */ /* 0x000fc60007ebe059 */
[----:B------:R-:W-:Y:S01]  /*42d0*/  IMAD R49, R22, R103, R48 ;  /* 0x0000006716317224 */ /* 0x000fe200078e0230 */
[----:B------:R-:W-:-:S03]  /*42e0*/  SEL R48, R78, R111, !P0 ;  /* 0x0000006f4e307207 */ /* 0x000fc60004000000 */
[----:B------:R-:W-:Y:S01]  /*42f0*/  IMAD.IADD R112, R49, 0x1, R105 ;  /* 0x0000000131707824 */ /* 0x000fe200078e0269 */
[----:B------:R-:W-:-:S04]  /*4300*/  SHF.R.S32.HI R49, RZ, 0x1f, R48 ;  /* 0x0000001fff317819 */ /* 0x000fc80000011430 */
[----:B------:R-:W-:Y:S01]  /*4310*/  LEA.HI R49, R49, R48, RZ, 0x4 ;  /* 0x0000003031317211 */ /* 0x000fe200078f20ff */
[----:B------:R-:W-:Y:S01]  /*4320*/  IMAD R48, R18, 0x1800, R91 ;  /* 0x0000180012307824 */ /* 0x000fe200078e025b */
[----:B------:R-:W-:Y:S02]  /*4330*/  IADD3.X R110, R3, R112, R90, P5, P6 ;  /* 0x00000070036e7210 */ /* 0x000fe40002fec45a */
[----:B------:R-:W-:Y:S01]  /*4340*/  LEA.HI.SX32 R49, R49, R88, 0x1c ;  /* 0x0000005831317211 */ /* 0x000fe200078fe2ff */
[----:B------:R-:W-:-:S04]  /*4350*/  IMAD R48, R48, 0x2, R19 ;  /* 0x0000000230307824 */ /* 0x000fc800078e0213 */
[----:B------:R-:W-:Y:S02]  /*4360*/  IMAD.SHL.U32 R113, R49, 0x8, RZ ;  /* 0x0000000831717824 */ /* 0x000fe400078e00ff */
[----:B-1----:R-:W-:-:S03]  /*4370*/  VIADD R51, R50, 0xffffff80 ;  /* 0xffffff8032337836 */ /* 0x002fc60000000000 */
[----:B------:R-:W-:Y:S02]  /*4380*/  LOP3.LUT R49, R71, 0x38, R113, 0xf8, !PT ;  /* 0x0000003847317812 */ /* 0x000fe400078ef871 */
[----:B------:R-:W-:Y:S02]  /*4390*/  SHF.R.S32.HI R50, RZ, 0x1f, R51 ;  /* 0x0000001fff327819 */ /* 0x000fe40000011433 */
[----:B------:R-:W-:Y:S02]  /*43a0*/  LOP3.LUT R49, R49, R74, RZ, 0x3c, !PT ;  /* 0x0000004a31317212 */ /* 0x000fe400078e3cff */
[----:B------:R-:W-:-:S04]  /*43b0*/  LEA.HI R50, R50, R51, RZ, 0x5 ;  /* 0x0000003332327211 */ /* 0x000fc800078f28ff */
[----:B------:R-:W-:-:S05]  /*43c0*/  SHF.R.S32.HI R50, RZ, 0x5, R50 ;  /* 0x00000005ff327819 */ /* 0x000fca0000011432 */
[----:B------:R-:W-:-:S04]  /*43d0*/  IMAD R49, R50, 0x200, R49 ;  /* 0x0000020032317824 */ /* 0x000fc800078e0231 */
        /* <DEDUP_REMOVED lines=96> */
.L_x_5616:
[----:B------:R-:W-:Y:S05]  /*49e0*/  BSYNC B2 ;  /* 0x0000000000027941 */ /* 0x000fea0003800000 */
.L_x_5615:
        /* <DEDUP_REMOVED lines=12> */
.L_x_5614:
[----:B------:R-:W-:Y:S05]  /*4ab0*/  BSYNC B1 ;  /* 0x0000000000017941 */ /* 0x000fea0003800000 */
.L_x_5613:
[----:B-1----:R-:W-:Y:S02]  /*4ac0*/  VIADD R33, R22, 0x40 ;  /* 0x0000004016217836 */ /* 0x002fe40000000000 */
[-C--:B--2---:R-:W-:Y:S02]  /*4ad0*/  IMAD R32, R75, R102.reuse, RZ ;  /* 0x000000664b207224 */ /* 0x084fe400078e02ff */
[C---:B------:R-:W-:Y:S01]  /*4ae0*/  IMAD.WIDE.U32 R100, R33.reuse, R102, R100 ;  /* 0x0000006621647225 */ /* 0x040fe200078e0064 */
[----:B------:R-:W-:-:S03]  /*4af0*/  ISETP.GE.OR P5, PT, R33, R106, P1 ;  /* 0x0000006a2100720c */ /* 0x000fc60000fa6670 */
[----:B------:R-:W-:-:S10]  /*4b00*/  IMAD R103, R33, R103, R32 ;  /* 0x0000006721677224 */ /* 0x000fd400078e0220 */
[----:B------:R-:W-:Y:S05]  /*4b10*/  @P5 BRA `(.L_x_5603) ;  /* 0x0000000800785947 */ /* 0x000fea0003800000 */
[----:B------:R-:W2:Y:S01]  /*4b20*/  LDL R34, [R1+0x3c] ;  /* 0x00003c0001227983 */ /* 0x000ea20000100800 */
[----:B------:R-:W-:Y:S01]  /*4b30*/  IMAD.IADD R50, R101, 0x1, R103 ;  /* 0x0000000165327824 */ /* 0x000fe200078e0267 */
[----:B------:R-:W-:Y:S01]  /*4b40*/  IADD3 R32, P5, P6, R4, R100, R89 ;  /* 0x0000006404207210 */ /* 0x000fe20007ebe059 */
[----:B------:R-:W-:Y:S01]  /*4b50*/  VIADD R35, R22, 0x40 ;  /* 0x0000004016237836 */ /* 0x000fe20000000000 */
[----:B------:R-:W-:Y:S01]  /*4b60*/  SEL R111, R78, R111, !P0 ;  /* 0x0000006f4e6f7207 */ /* 0x000fe20004000000 */
[----:B------:R-:W-:Y:S01]  /*4b70*/  VIADD R36, R22, 0x40 ;  /* 0x0000004016247836 */ /* 0x000fe20000000000 */
[----:B------:R-:W-:Y:S01]  /*4b80*/  IADD3.X R33, R3, R50, R90, P5, P6 ;  /* 0x0000003203217210 */ /* 0x000fe20002fec45a */
[----:B------:R-:W-:Y:S01]  /*4b90*/  IMAD.SHL.U32 R35, R35, 0x40, RZ ;  /* 0x0000004023237824 */ /* 0x000fe200078e00ff */
[----:B------:R-:W-:Y:S01]  /*4ba0*/  LEA R48, P5, R32, R98, 0x1 ;  /* 0x0000006220307211 */ /* 0x000fe200078a08ff */
[----:B------:R-:W-:Y:S01]  /*4bb0*/  IMAD.SHL.U32 R36, R36, 0x40, RZ ;  /* 0x0000004024247824 */ /* 0x000fe200078e00ff */
[----:B------:R-:W-:Y:S02]  /*4bc0*/  BSSY B1, `(.L_x_5617) ;  /* 0x000006f000017945 */ /* 0x000fe40003800000 */
[----:B------:R-:W-:-:S02]  /*4bd0*/  LEA.HI.X R49, R32, R99, R33, 0x1, P5 ;  /* 0x0000006320317211 */ /* 0x000fc400028f0c21 */
[----:B------:R-:W-:Y:S02]  /*4be0*/  SHF.R.S32.HI R32, RZ, 0x1f, R111 ;  /* 0x0000001fff207819 */ /* 0x000fe4000001146f */
[----:B------:R-:W-:Y:S02]  /*4bf0*/  LOP3.LUT R35, R35, 0x1c0, RZ, 0xc0, !PT ;  /* 0x000001c023237812 */ /* 0x000fe400078ec0ff */
[----:B------:R-:W-:Y:S02]  /*4c00*/  LEA.HI R111, R32, R111, RZ, 0x4 ;  /* 0x0000006f206f7211 */ /* 0x000fe400078f20ff */
[----:B------:R-:W-:Y:S02]  /*4c10*/  LOP3.LUT R36, R36, 0x1c0, RZ, 0xc0, !PT ;  /* 0x000001c024247812 */ /* 0x000fe400078ec0ff */
[----:B------:R-:W-:Y:S02]  /*4c20*/  LEA.HI.SX32 R51, R111, R88, 0x1c ;  /* 0x000000586f337211 */ /* 0x000fe400078fe2ff */
[----:B------:R-:W-:-:S03]  /*4c30*/  SHF.R.U32.HI R35, RZ, 0x3, R35 ;  /* 0x00000003ff237819 */ /* 0x000fc60000011623 */
[----:B------:R-:W-:-:S05]  /*4c40*/  IMAD.SHL.U32 R51, R51, 0x8, RZ ;  /* 0x0000000833337824 */ /* 0x000fca00078e00ff */
[----:B------:R-:W-:-:S04]  /*4c50*/  LOP3.LUT R32, R36, 0x38, R51, 0xf8, !PT ;  /* 0x0000003824207812 */ /* 0x000fc800078ef833 */
[----:B------:R-:W-:-:S05]  /*4c60*/  LOP3.LUT R32, R32, R35, RZ, 0x3c, !PT ;  /* 0x0000002320207212 */ /* 0x000fca00078e3cff */
[----:B--2---:R-:W-:Y:S02]  /*4c70*/  IMAD.IADD R33, R34, 0x1, R32 ;  /* 0x0000000122217824 */ /* 0x004fe400078e0220 */
        /* <DEDUP_REMOVED lines=8> */
[--C-:B------:R-:W-:Y:S02]  /*4d00*/  SHF.R.U32.HI R55, RZ, 0x10, R41.reuse ;  /* 0x00000010ff377819 */ /* 0x100fe40000011629 */
[----:B------:R-:W-:Y:S02]  /*4d10*/  PRMT R117, R117, 0x5410, R54 ;  /* 0x0000541075757816 */ /* 0x000fe40000000036 */
[----:B------:R-:W-:Y:S01]  /*4d20*/  SHF.R.U64 R103, R40, 0x10, R41 ;  /* 0x0000001028677819 */ /* 0x000fe20000001229 */
[----:B-1----:R-:W-:Y:S01]  /*4d30*/  IMAD.U32 R40, R33, 0x10000, RZ ;  /* 0x0001000021287824 */ /* 0x002fe200078e00ff */
[----:B------:R-:W-:Y:S02]  /*4d40*/  SHF.R.U32.HI R53, RZ, 0x10, R43 ;  /* 0x00000010ff357819 */ /* 0x000fe4000001162b */
[----:B------:R-:W-:Y:S01]  /*4d50*/  SHF.R.U64 R102, R44, 0x10, R45 ;  /* 0x000000102c667819 */ /* 0x000fe2000000122d */
[----:B--2---:R-:W-:Y:S01]  /*4d60*/  IMAD.U32 R44, R37, 0x10000, RZ ;  /* 0x00010000252c7824 */ /* 0x004fe200078e00ff */
[----:B------:R-:W-:Y:S01]  /*4d70*/  PRMT R120, R120, 0x5410, R55 ;  /* 0x0000541078787816 */ /* 0x000fe20000000037 */
[----:B------:R-:W-:Y:S01]  /*4d80*/  IMAD.U32 R55, R117, 0x10000, RZ ;  /* 0x0001000075377824 */ /* 0x000fe200078e00ff */
[----:B------:R-:W-:-:S02]  /*4d90*/  SHF.R.U32.HI R105, RZ, 0x10, R47 ;  /* 0x00000010ff697819 */ /* 0x000fc4000001162f */
[----:B------:R-:W-:Y:S01]  /*4da0*/  PRMT R118, R118, 0x5410, R103 ;  /* 0x0000541076767816 */ /* 0x000fe20000000067 */
[----:B------:R-:W-:Y:S01]  /*4db0*/  FMUL.FTZ R103, R44, R55 ;  /* 0x000000372c677220 */ /* 0x000fe20000410000 */
[----:B------:R-:W-:Y:S01]  /*4dc0*/  PRMT R114, R114, 0x5410, R53 ;  /* 0x0000541072727816 */ /* 0x000fe20000000035 */
[----:B------:R-:W-:Y:S01]  /*4dd0*/  IMAD.U32 R53, R120, 0x10000, RZ ;  /* 0x0001000078357824 */ /* 0x000fe200078e00ff */
[----:B------:R-:W-:Y:S01]  /*4de0*/  SHF.R.U64 R52, R46, 0x10, R47 ;  /* 0x000000102e347819 */ /* 0x000fe2000000122f */
[----:B------:R-:W-:Y:S01]  /*4df0*/  IMAD.U32 R46, R39, 0x10000, RZ ;  /* 0x00010000272e7824 */ /* 0x000fe200078e00ff */
        /* <DEDUP_REMOVED lines=9> */
[----:B------:R-:W-:Y:S01]  /*4e90*/  FFMA.FTZ R105, R40, R55, R105 ;  /* 0x0000003728697223 */ /* 0x000fe20000010069 */
[----:B------:R-:W-:Y:S01]  /*4ea0*/  SHF.R.U64 R104, R42, 0x10, R43 ;  /* 0x000000102a687819 */ /* 0x000fe2000000122b */
[----:B------:R-:W-:Y:S01]  /*4eb0*/  IMAD.U32 R42, R36, 0x10000, RZ ;  /* 0x00010000242a7824 */ /* 0x000fe200078e00ff */
[----:B------:R-:W-:Y:S01]  /*4ec0*/  LOP3.LUT R41, R33, 0xffff0000, RZ, 0xc0, !PT ;  /* 0xffff000021297812 */ /* 0x000fe200078ec0ff */
[----:B------:R-:W-:Y:S01]  /*4ed0*/  FMUL.FTZ R55, R46, R103 ;  /* 0x000000672e377220 */ /* 0x000fe20000410000 */
[----:B------:R-:W-:Y:S01]  /*4ee0*/  LOP3.LUT R43, R36, 0xffff0000, RZ, 0xc0, !PT ;  /* 0xffff0000242b7812 */ /* 0x000fe200078ec0ff */
[----:B------:R-:W-:Y:S01]  /*4ef0*/  IMAD.U32 R36, R35, 0x10000, RZ ;  /* 0x0001000023247824 */ /* 0x000fe200078e00ff */
[----:B------:R-:W-:Y:S01]  /*4f00*/  LOP3.LUT R47, R39, 0xffff0000, RZ, 0xc0, !PT ;  /* 0xffff0000272f7812 */ /* 0x000fe200078ec0ff */
[----:B------:R-:W-:Y:S01]  /*4f10*/  FMUL.FTZ R44, R45, R52 ;  /* 0x000000342d2c7220 */ /* 0x000fe20000410000 */
[----:B------:R-:W-:Y:S01]  /*4f20*/  LOP3.LUT R116, R116, 0xffff0000, RZ, 0xc0, !PT ;  /* 0xffff000074747812 */ /* 0x000fe200078ec0ff */
[-C--:B------:R-:W-:Y:S01]  /*4f30*/  FMUL.FTZ R46, R46, R53.reuse ;  /* 0x000000352e2e7220 */ /* 0x080fe20000410000 */
[----:B------:R-:W-:Y:S01]  /*4f40*/  PRMT R121, R121, 0x5410, R102 ;  /* 0x0000541079797816 */ /* 0x000fe20000000066 */
[-C--:B------:R-:W-:Y:S01]  /*4f50*/  FMUL.FTZ R40, R45, R120.reuse ;  /* 0x000000782d287220 */ /* 0x080fe20000410000 */
[----:B------:R-:W-:Y:S01]  /*4f60*/  LOP3.LUT R114, R114, 0xffff0000, RZ, 0xc0, !PT ;  /* 0xffff000072727812 */ /* 0x000fe200078ec0ff */
[----:B------:R-:W-:Y:S01]  /*4f70*/  FFMA.FTZ R45, R41, R120, -R44 ;  /* 0x00000078292d7223 */ /* 0x000fe2000001082c */
[----:B------:R-:W-:Y:S01]  /*4f80*/  LOP3.LUT R37, R35, 0xffff0000, RZ, 0xc0, !PT ;  /* 0xffff000023257812 */ /* 0x000fe200078ec0ff */
[C---:B------:R-:W-:Y:S01]  /*4f90*/  FFMA.FTZ R55, R36.reuse, R53, -R55 ;  /* 0x0000003524377223 */ /* 0x040fe20000010837 */
        /* <DEDUP_REMOVED lines=49> */
.L_x_5618:
[----:B------:R-:W-:Y:S05]  /*52b0*/  BSYNC B1 ;  /* 0x0000000000017941 */ /* 0x000fea0003800000 */
.L_x_5617:
        /* <DEDUP_REMOVED lines=10> */
.L_x_5586:
[----:B------:R-:W-:-:S13]  /*5360*/  ISETP.NE.AND P3, PT, R216, 0x3, PT ;  /* 0x00000003d800780c */ /* 0x000fda0003f65270 */
[----:B------:R-:W-:Y:S05]  /*5370*/  @!P3 BRA `(.L_x_5619) ;  /* 0x000000000004b947 */ /* 0x000fea0003800000 */
[----:B------:R-:W-:Y:S01]  /*5380*/  BPT.TRAP 0x1 ;  /* 0x000000040000795c */ /* 0x000fe20000300000 */
.L_x_5619:
[----:B------:R-:W-:Y:S01]  /*5390*/  IMAD R96, R18, 0x8, R19 ;  /* 0x0000000812607824 */ /* 0x000fe200078e0213 */
[----:B------:R-:W-:Y:S01]  /*53a0*/  SHF.L.U32 R107, R202, 0x1f, RZ ;  /* 0x0000001fca6b7819 */ /* 0x000fe200000006ff */
[----:B------:R-:W-:Y:S01]  /*53b0*/  IMAD R106, R27, -0x60, R24 ;  /* 0xffffffa01b6a7824 */ /* 0x000fe200078e0218 */
[----:B------:R-:W-:Y:S02]  /*53c0*/  BSSY B1, `(.L_x_5620) ;  /* 0x0000004000017945 */ /* 0x000fe40003800000 */
[----:B------:R-:W0:Y:S02]  /*53d0*/  SYNCS.PHASECHK.TRANS64.TRYWAIT P4, [R96+URZ+0x32490], R107 ;  /* 0x0324906b600075a7 */ /* 0x000e24000808017f */
[----:B------:R-:W-:Y:S01]  /*53e0*/  VIMNMX R106, R106, 0x60, PT ;  /* 0x000000606a6a7848 */ /* 0x000fe20003fe0100 */
[----:B0-----:R-:W-:Y:S06]  /*53f0*/  @!P4 BRA `(.L_x_5621) ;  /* 0x0000018800a8c947 */ /* 0x001fec0003800000 */
.L_x_5894:
[----:B------:R-:W-:Y:S05]  /*5400*/  BSYNC B1 ;  /* 0x0000000000017941 */ /* 0x000fea0003800000 */
.L_x_5620:
[CC--:B------:R-:W-:Y:S01]  /*5410*/  ISETP.GE.AND P5, PT, R22.reuse, R106.reuse, PT ;  /* 0x0000006a1600720c */ /* 0x0c0fe20003fa6270 */
[----:B------:R-:W-:Y:S01]  /*5420*/  VIADD R32, R22, 0x40 ;  /* 0x0000004016207836 */ /* 0x000fe20000000000 */
[----:B------:R-:W-:Y:S04]  /*5430*/  BSSY B1, `(.L_x_5622) ;  /* 0x0000007000017945 */ /* 0x000fe80003800000 */
[----:B------:R-:W-:-:S07]  /*5440*/  ISETP.GE.AND P4, PT, R32, R106, PT ;  /* 0x0000006a2000720c */ /* 0x000fce0003f86270 */
[----:B------:R-:W-:Y:S06]  /*5450*/  @P5 BRA `(.L_x_5623) ;  /* 0x0000000000105947 */ /* 0x000fec0003800000 */
[----:B------:R-:W1:Y:S04]  /*5460*/  @!P1 LDS.128 R32, [R104] ;  /* 0x0000000068209984 */ /* 0x000e680000000c00 */
[----:B------:R-:W2:Y:S04]  /*5470*/  @!P2 LDS.128 R36, [R102] ;  /* 0x000000006624a984 */ /* 0x000ea80000000c00 */
[----:B-1----:R1:W-:Y:S04]  /*5480*/  @!P1 STG.E.128 desc[UR40][R42.64], R32 ;  /* 0x000000202a009986 */ /* 0x0023e8000c101d28 */
[----:B--2---:R1:W-:Y:S02]  /*5490*/  @!P2 STG.E.128 desc[UR40][R42.64+0x40], R36 ;  /* 0x000040242a00a986 */ /* 0x0043e4000c101d28 */
.L_x_5623:
[----:B------:R-:W-:Y:S05]  /*54a0*/  BSYNC B1 ;  /* 0x0000000000017941 */ /* 0x000fea0003800000 */
.L_x_5622:
[----:B------:R-:W-:Y:S05]  /*54b0*/  @P4 BRA `(.L_x_5603) ;  /* 0x0000000000104947 */ /* 0x000fea0003800000 */
[----:B-1----:R-:W1:Y:S04]  /*54c0*/  @!P1 LDS.128 R32, [R104+0x2000] ;  /* 0x0020000068209984 */ /* 0x002e680000000c00 */
[----:B------:R-:W2:Y:S04]  /*54d0*/  @!P2 LDS.128 R36, [R102+0x2000] ;  /* 0x002000006624a984 */ /* 0x000ea80000000c00 */
[----:B-1----:R3:W-:Y:S04]  /*54e0*/  @!P1 STG.E.128 desc[UR40][R40.64], R32 ;  /* 0x0000002028009986 */ /* 0x0027e8000c101d28 */
[----:B--2---:R3:W-:Y:S02]  /*54f0*/  @!P2 STG.E.128 desc[UR40][R40.64+0x40], R36 ;  /* 0x000040242800a986 */ /* 0x0047e4000c101d28 */
.L_x_5603:
[----:B------:R-:W-:Y:S05]  /*5500*/  BSYNC B0 ;  /* 0x0000000000007941 */ /* 0x000fea0003800000 */
.L_x_5585:
        /* <DEDUP_REMOVED lines=17> */
.L_x_5625:
[----:B------:R-:W-:Y:S05]  /*5620*/  BSYNC B0 ;  /* 0x0000000000007941 */ /* 0x000fea0003800000 */
.L_x_5624:
[----:B------:R-:W2:Y:S01]  /*5630*/  SYNCS.PHASECHK.TRANS64.TRYWAIT P3, [R96+URZ+0x324b0], R107 ;  /* 0x0324b06b600075a7 */ /* 0x000ea2000806017f */
[----:B------:R-:W-:Y:S01]  /*5640*/  ULDC UR42, c[0x0][0x320] ;  /* 0x0000c800002a7ab9 */ /* 0x000fe20000000800 */
[----:B------:R-:W-:Y:S01]  /*5650*/  ULDC.64 UR38, c[0x0][0x328] ;  /* 0x0000ca0000267ab9 */ /* 0x000fe20000000a00 */
[----:B------:R-:W-:Y:S01]  /*5660*/  ULDC.64 UR36, c[0x0][0x318] ;  /* 0x0000c60000247ab9 */ /* 0x000fe20000000a00 */
[----:B------:R-:W-:Y:S01]  /*5670*/  BSSY B0, `(.L_x_5626) ;  /* 0x0000003000007945 */ /* 0x000fe20003800000 */
[----:B-1----:R-:W-:-:S03]  /*5680*/  IMAD R32, R18, 0x6000, R79 ;  /* 0x0000600012207824 */ /* 0x002fc600078e024f */
[----:B--2---:R-:W-:Y:S05]  /*5690*/  @!P3 BRA `(.L_x_5627) ;  /* 0x000001880014b947 */ /* 0x004fea0003800000 */
.L_x_5895:
[----:B------:R-:W-:Y:S05]  /*56a0*/  BSYNC B0 ;  /* 0x0000000000007941 */ /* 0x000fea0003800000 */
.L_x_5626:
        /* <DEDUP_REMOVED lines=39> */
.L_x_5629:
[----:B------:R-:W-:Y:S05]  /*5920*/  BSYNC B0 ;  /* 0x0000000000007941 */ /* 0x000fea0003800000 */
.L_x_5628:
[----:B--2---:R-:W-:Y:S01]  /*5930*/  VIADD R32, R22, 0x40 ;  /* 0x0000004016207836 */ /* 0x004fe20000000000 */
[----:B------:R-:W-:Y:S04]  /*5940*/  BSSY B0, `(.L_x_5630) ;  /* 0x0000025000007945 */ /* 0x000fe80003800000 */
[----:B------:R-:W-:-:S13]  /*5950*/  ISETP.GE.AND P3, PT, R32, R106, PT ;  /* 0x0000006a2000720c */ /* 0x000fda0003f66270 */
[----:B------:R-:W-:Y:S05]  /*5960*/  @P3 BRA `(.L_x_5631) ;  /* 0x0000000000883947 */ /* 0x000fea0003800000 */
[----:B------:R-:W-:Y:S01]  /*5970*/  IADD3 R35, P3, R36, 0x40, RZ ;  /* 0x0000004024237810 */ /* 0x000fe20007f7e0ff */
        /* <DEDUP_REMOVED lines=33> */
.L_x_5631:
[----:B------:R-:W-:Y:S05]  /*5b90*/  BSYNC B0 ;  /* 0x0000000000007941 */ /* 0x000fea0003800000 */
.L_x_5630:
[----:B------:R-:W-:Y:S01]  /*5ba0*/  @!PT LDS RZ, [RZ] ;  /* 0x00000000fffff984 */ /* 0x000fe20000000800 */
[----:B------:R-:W-:Y:S01]  /*5bb0*/  @!PT LDS RZ, [RZ] ;  /* 0x00000000fffff984 */ /* 0x000fe20000000800 */
[----:B------:R-:W-:Y:S01]  /*5bc0*/  @!PT LDS RZ, [RZ] ;  /* 0x00000000fffff984 */ /* 0x000fe20000000800 */
[----:B------:R-:W-:Y:S01]  /*5bd0*/  @!PT LDS RZ, [RZ] ;  /* 0x00000000fffff984 */ /* 0x000fe20000000800 */
[----:B------:R3:W-:Y:S06]  /*5be0*/  MEMBAR.ALL.CTA ;  /* 0x0000000000007992 */ /* 0x0007ec0000008000 */
[----:B---3--:R-:W3:Y:S02]  /*5bf0*/  FENCE.VIEW.ASYNC.S ;  /* 0x00000000000073c6 */ /* 0x008ee40000000000 */
[----:B---3--:R3:W-:Y:S01]  /*5c00*/  BAR.SYNC.DEFER_BLOCKING R76, 0x80 ;  /* 0x0002004c0000751d */ /* 0x0087e20000010000 */
[----:B------:R-:W-:Y:S01]  /*5c10*/  ISETP.NE.AND P5, PT, R97, RZ, PT ;  /* 0x000000ff6100720c */ /* 0x000fe20003fa5270 */
[----:B------:R-:W-:-:S02]  /*5c20*/  VIADD R18, R18, 0x1 ;  /* 0x0000000112127836 */ /* 0x000fc40000000000 */
[----:B01----:R-:W-:-:S03]  /*5c30*/  @!P4 VIADD R96, R96, 0x324c0 ;  /* 0x000324c06060c836 */ /* 0x003fc60000000000 */
[C---:B------:R-:W-:Y:S02]  /*5c40*/  ISETP.NE.AND P3, PT, R18.reuse, 0x2, PT ;  /* 0x000000021200780c */ /* 0x040fe40003f65270 */
[----:B------:R-:W-:Y:S02]  /*5c50*/  @!P4 PRMT R96, RZ, 0x654, R96 ;  /* 0x00000654ff60c816 */ /* 0x000fe40000000060 */
[----:B--2---:R-:W-:Y:S02]  /*5c60*/  SEL R33, RZ, 0x1, P3 ;  /* 0x00000001ff217807 */ /* 0x004fe40001800000 */
        /* <DEDUP_REMOVED lines=9> */
.L_x_5580:
[----:B------:R-:W2:Y:S01]  /*5d00*/  LDL R5, [R1+0x28] ;  /* 0x0000280001057983 */ /* 0x000ea20000100800 */
[----:B------:R-:W0:Y:S01]  /*5d10*/  LDC R0, c[0x0][0x448] ;  /* 0x00011200ff007b82 */ /* 0x000e220000000800 */
        /* <DEDUP_REMOVED lines=23> */
[----:B0-----:R-:W-:Y:S02]  /*5e90*/  ISETP.NE.AND P1, PT, R0, 0x1, PT ;  /* 0x000000010000780c */ /* 0x001fe40003f25270 */
[----:B------:R-:W-:Y:S01]  /*5ea0*/  CS2R R108, SRZ ;  /* 0x00000000006c7805 */ /* 0x000fe2000001ff00 */
[----:B------:R-:W-:Y:S01]  /*5eb0*/  IMAD.MOV.U32 R173, RZ, RZ, RZ ;  /* 0x000000ffffad7224 */ /* 0x000fe200078e00ff */
[----:B------:R-:W-:-:S02]  /*5ec0*/  CS2R R104, SRZ ;  /* 0x0000000000687805 */ /* 0x000fc4000001ff00 */
[----:B------:R-:W-:Y:S02]  /*5ed0*/  CS2R R170, SRZ ;  /* 0x0000000000aa7805 */ /* 0x000fe4000001ff00 */
[----:B------:R-:W-:Y:S02]  /*5ee0*/  CS2R R100, SRZ ;  /* 0x0000000000647805 */ /* 0x000fe4000001ff00 */
[----:B---3--:R-:W-:Y:S02]  /*5ef0*/  CS2R R96, SRZ ;  /* 0x0000000000607805 */ /* 0x008fe4000001ff00 */
        /* <DEDUP_REMOVED lines=35> */
[----:B------:R-:W-:Y:S01]  /*6130*/  CS2R R26, SRZ ;  /* 0x00000000001a7805 */ /* 0x000fe2000001ff00 */
[----:B--2---:R-:W-:-:S04]  /*6140*/  VIADD R0, R5, 0x7f ;  /* 0x0000007f05007836 */ /* 0x004fc80000000000 */
[----:B0-----:R-:W-:-:S05]  /*6150*/  @P1 IMAD.HI.U32 R3, R0, R3, RZ ;  /* 0x0000000300031227 */ /* 0x001fca00078e00ff */
[----:B-1----:R-:W-:Y:S02]  /*6160*/  @P1 SHF.R.U32.HI R0, RZ, R4, R3 ;  /* 0x00000004ff001219 */ /* 0x002fe40000011603 */
[----:B------:R-:W-:Y:S02]  /*6170*/  CS2R R4, SRZ ;  /* 0x0000000000047805 */ /* 0x000fe4000001ff00 */
[----:B------:R-:W-:Y:S01]  /*6180*/  PLOP3.LUT P1, PT, PT, PT, PT, 0x80, 0x0 ;  /* 0x000000000000781c */ /* 0x000fe20003f2f070 */
        /* <DEDUP_REMOVED lines=13> */
.L_x_5633:
        /* <DEDUP_REMOVED lines=10> */
.L_x_5898:
[----:B01----:R-:W-:Y:S01]  /*6300*/  LEA.HI R0, R14, R14, RZ, 0x1 ;  /* 0x0000000e0e007211 */ /* 0x003fe200078f08ff */
[----:B------:R-:W-:Y:S01]  /*6310*/  VIADD R24, R19, 0x18400 ;  /* 0x0001840013187836 */ /* 0x000fe20000000000 */
[----:B------:R-:W-:Y:S01]  /*6320*/  BSSY B6, `(.L_x_5636) ;  /* 0x000001d000067945 */ /* 0x000fe20003800000 */
[----:B------:R-:W-:Y:S01]  /*6330*/  IMAD.MOV.U32 R213, RZ, RZ, 0x40000040 ;  /* 0x40000040ffd57424 */ /* 0x000fe200078e00ff */
[----:B------:R-:W-:Y:S02]  /*6340*/  LOP3.LUT R3, R0, 0x7fffe, RZ, 0xc0, !PT ;  /* 0x0007fffe00037812 */ /* 0x000fe400078ec0ff */
[----:B------:R-:W-:-:S03]  /*6350*/  LOP3.LUT P0, RZ, R24, 0x1bf, RZ, 0xc0, !PT ;  /* 0x000001bf18ff7812 */ /* 0x000fc6000780c0ff */
[----:B------:R-:W-:-:S04]  /*6360*/  IMAD.IADD R3, R14, 0x1, -R3 ;  /* 0x000000010e037824 */ /* 0x000fc800078e0a03 */
[----:B------:R-:W-:-:S05]  /*6370*/  IMAD R3, R3, 0x2000, R24 ;  /* 0x0000200003037824 */ /* 0x000fca00078e0218 */
[----:B------:R-:W-:Y:S01]  /*6380*/  SHF.R.U32.HI R0, RZ, 0x4, R3 ;  /* 0x00000004ff007819 */ /* 0x000fe20000011603 */
[----:B------:R-:W-:-:S03]  /*6390*/  VIADD R3, R3, 0xa000 ;  /* 0x0000a00003037836 */ /* 0x000fc60000000000 */
[----:B------:R-:W-:Y:S02]  /*63a0*/  LOP3.LUT R0, R0, 0x3fff, RZ, 0xc0, !PT ;  /* 0x00003fff00007812 */ /* 0x000fe400078ec0ff */
[----:B------:R-:W-:Y:S02]  /*63b0*/  SHF.R.U32.HI R3, RZ, 0x4, R3 ;  /* 0x00000004ff037819 */ /* 0x000fe40000011603 */
[----:B------:R-:W-:Y:S02]  /*63c0*/  LOP3.LUT R212, R0, 0x10000, RZ, 0xfc, !PT ;  /* 0x0001000000d47812 */ /* 0x000fe400078efcff */
        /* <DEDUP_REMOVED lines=18> */
.L_x_5637:
[----:B------:R-:W-:Y:S05]  /*64f0*/  BSYNC B6 ;  /* 0x0000000000067941 */ /* 0x000fea0003800000 */
.L_x_5636:
[----:B------:R-:W-:Y:S02]  /*6500*/  ULDC UR4, c[0x0][0x3f4] ;  /* 0x0000fd0000047ab9 */ /* 0x000fe40000000800 */
[----:B------:R-:W-:-:S13]  /*6510*/  ISETP.LT.AND P0, PT, RZ, UR4, PT ;  /* 0x00000004ff007c0c */ /* 0x000fda000bf01270 */
        /* <DEDUP_REMOVED lines=11> */
.L_x_5641:
[----:B-1----:R1:W2:Y:S02]  /*65d0*/  SYNCS.PHASECHK.TRANS64.TRYWAIT P0, [R19+URZ+0x32400], R0 ;  /* 0x03240000130075a7 */ /* 0x0022a4000800017f */
[----:B--2---:R-:W-:Y:S05]  /*65e0*/  @!P0 NANOSLEEP.SYNCS 0x989680 ;  /* 0x009896800000895d */ /* 0x004fea0003900000 */
[----:B------:R-:W2:Y:S02]  /*65f0*/  @!P0 SYNCS.PHASECHK.TRANS64 P0, [R19+URZ+0x32400], R0 ;  /* 0x03240000130085a7 */ /* 0x000ea4000800007f */
[----:B--2---:R-:W-:Y:S05]  /*6600*/  @!P0 BRA `(.L_x_5641) ;  /* 0xfffffffc00f08947 */ /* 0x004fea000383ffff */
.L_x_5640:
[----:B------:R-:W-:Y:S05]  /*6610*/  BSYNC B0 ;  /* 0x0000000000007941 */ /* 0x000fea0003800000 */
.L_x_5639:
[----:B------:R-:W-:Y:S05]  /*6620*/  BRA `(.L_x_5642) ;  /* 0x00000030000c7947 */ /* 0x000fea0003800000 */
.L_x_5638:
        /* <DEDUP_REMOVED lines=30> */
.L_x_5644:
[----:B------:R-:W-:Y:S05]  /*6810*/  BSYNC B6 ;  /* 0x0000000000067941 */ /* 0x000fea0003800000 */
.L_x_5643:
[----:B------:R-:W2:Y:S01]  /*6820*/  LDL R47, [R1+0x28] ;  /* 0x00002800012f7983 */ /* 0x000ea20000100800 */
[----:B------:R-:W-:Y:S01]  /*6830*/  ULDC.U8 UR4, c[0x0][0x410] ;  /* 0x0001040000047ab9 */ /* 0x000fe20000000000 */
[----:B------:R-:W-:Y:S01]  /*6840*/  BSSY B0, `(.L_x_5645) ;  /* 0x00002d9000007945 */ /* 0x000fe20003800000 */
[----:B------:R-:W-:Y:S01]  /*6850*/  ISETP.NE.AND P0, PT, RZ, UR4, PT ;  /* 0x00000004ff007c0c */ /* 0x000fe2000bf05270 */
[----:B--2---:R-:W-:-:S12]  /*6860*/  IMAD.IADD R41, R22, 0x1, R47 ;  /* 0x0000000116297824 */ /* 0x004fd800078e022f */
[----:B------:R-:W-:Y:S05]  /*6870*/  @!P0 BRA `(.L_x_5646) ;  /* 0x0000001400d08947 */ /* 0x000fea0003800000 */
[----:B------:R-:W0:Y:S01]  /*6880*/  LDC R35, c[0x0][0x448] ;  /* 0x00011200ff237b82 */ /* 0x000e220000000800 */
[----:B------:R-:W1:Y:S01]  /*6890*/  S2R R20, SR_TID.X ;  /* 0x0000000000147919 */ /* 0x000e620000002100 */
[----:B------:R-:W-:Y:S01]  /*68a0*/  ULDC.64 UR4, c[0x0][0x3f8] ;  /* 0x0000fe0000047ab9 */ /* 0x000fe20000000a00 */
[----:B------:R-:W-:Y:S01]  /*68b0*/  ULDC.64 UR6, c[0x0][0x408] ;  /* 0x0001020000067ab9 */ /* 0x000fe20000000a00 */
[----:B------:R-:W-:Y:S02]  /*68c0*/  IMAD.MOV.U32 R6, RZ, RZ, R24 ;  /* 0x000000ffff067224 */ /* 0x000fe400078e0018 */
[----:B------:R-:W-:Y:S02]  /*68d0*/  IMAD.MOV.U32 R7, RZ, RZ, R29 ;  /* 0x000000ffff077224 */ /* 0x000fe400078e001d */
[----:B------:R-:W-:Y:S02]  /*68e0*/  IMAD.MOV.U32 R8, RZ, RZ, R30 ;  /* 0x000000ffff087224 */ /* 0x000fe400078e001e */
[----:B------:R-:W-:Y:S01]  /*68f0*/  IMAD.MOV.U32 R9, RZ, RZ, R27 ;  /* 0x000000ffff097224 */ /* 0x000fe200078e001b */
[----:B0-----:R-:W-:Y:S01]  /*6900*/  ISETP.NE.AND P0, PT, R35, 0x1, PT ;  /* 0x000000012300780c */ /* 0x001fe20003f05270 */
[----:B-1----:R-:W-:-:S12]  /*6910*/  VIADD R21, R20, 0xffffff80 ;  /* 0xffffff8014157836 */ /* 0x002fd80000000000 */
[----:B------:R-:W0:Y:S01]  /*6920*/  @P0 LDC R0, c[0x0][0x44c] ;  /* 0x00011300ff000b82 */ /* 0x000e220000000800 */
[----:B------:R-:W-:-:S04]  /*6930*/  SHF.R.S32.HI R20, RZ, 0x1f, R21 ;  /* 0x0000001fff147819 */ /* 0x000fc80000011415 */
[----:B------:R-:W-:-:S03]  /*6940*/  LEA.HI R20, R20, R21, RZ, 0x2 ;  /* 0x0000001514147211 */ /* 0x000fc600078f10ff */
[----:B------:R-:W1:Y:S01]  /*6950*/  @P0 LDC R5, c[0x0][0x450] ;  /* 0x00011400ff050b82 */ /* 0x000e620000000800 */
[----:B------:R-:W-:-:S05]  /*6960*/  LOP3.LUT R20, R20, 0xfffffffc, RZ, 0xc0, !PT ;  /* 0xfffffffc14147812 */ /* 0x000fca00078ec0ff */
[----:B------:R-:W-:-:S04]  /*6970*/  IMAD.IADD R20, R21, 0x1, -R20 ;  /* 0x0000000115147824 */ /* 0x000fc800078e0a14 */
[----:B------:R-:W-:-:S04]  /*6980*/  IMAD R3, R20, 0x40, R41 ;  /* 0x0000004014037824 */ /* 0x000fc800078e0229 */
        /* <DEDUP_REMOVED lines=23> */
.L_x_5904:
[----:B------:R-:W5:Y:S01]  /*6b00*/  LDL R9, [R1+0x1c] ;  /* 0x00001c0001097983 */ /* 0x000f620000100800 */
[----:B------:R-:W-:Y:S01]  /*6b10*/  BSSY B1, `(.L_x_5648) ;  /* 0x000001f000017945 */ /* 0x000fe20003800000 */
[----:B------:R-:W-:Y:S02]  /*6b20*/  CS2R R30, SRZ ;  /* 0x00000000001e7805 */ /* 0x000fe4000001ff00 */
[----:B------:R-:W-:Y:S02]  /*6b30*/  CS2R R20, SRZ ;  /* 0x0000000000147805 */ /* 0x000fe4000001ff00 */
[----:B------:R-:W-:Y:S02]  /*6b40*/  CS2R R28, SRZ ;  /* 0x00000000001c7805 */ /* 0x000fe4000001ff00 */
[----:B------:R-:W-:Y:S01]  /*6b50*/  CS2R R24, SRZ ;  /* 0x0000000000187805 */ /* 0x000fe2000001ff00 */
[----:B-----5:R-:W-:-:S05]  /*6b60*/  IMAD R35, R9, R35, RZ ;  /* 0x0000002309237224 */ /* 0x020fca00078e02ff */
[----:B------:R-:W-:-:S13]  /*6b70*/  ISETP.GE.AND P0, PT, R41, R35, PT ;  /* 0x000000232900720c */ /* 0x000fda0003f06270 */
        /* <DEDUP_REMOVED lines=24> */
.L_x_5649:
[----:B------:R-:W-:Y:S05]  /*6d00*/  BSYNC B1 ;  /* 0x0000000000017941 */ /* 0x000fea0003800000 */
.L_x_5648:
        /* <DEDUP_REMOVED lines=20> */
.L_x_5910:
[----:B01----:R-:W5:Y:S04]  /*6e50*/  LDL R7, [R1+0x6c] ;  /* 0x00006c0001077983 */ /* 0x003f680000100800 */
[----:B------:R-:W2:Y:S01]  /*6e60*/  LDL R46, [R1+0x74] ;  /* 0x00007400012e7983 */ /* 0x000ea20000100800 */
[----:B------:R-:W-:Y:S01]  /*6e70*/  VIADD R4, R41, 0x40 ;  /* 0x0000004029047836 */ /* 0x000fe20000000000 */
[----:B------:R-:W-:Y:S01]  /*6e80*/  BSSY B1, `(.L_x_5651) ;  /* 0x0000022000017945 */ /* 0x000fe20003800000 */
[----:B------:R-:W-:Y:S02]  /*6e90*/  CS2R R8, SRZ ;  /* 0x0000000000087805 */ /* 0x000fe4000001ff00 */
[----:B------:R-:W-:Y:S02]  /*6ea0*/  CS2R R12, SRZ ;  /* 0x00000000000c7805 */ /* 0x000fe4000001ff00 */
[----:B------:R-:W-:-:S02]  /*6eb0*/  CS2R R10, SRZ ;  /* 0x00000000000a7805 */ /* 0x000fc4000001ff00 */
[----:B------:R-:W-:Y:S02]  /*6ec0*/  ISETP.GE.AND P0, PT, R4, R35, PT ;  /* 0x000000230400720c */ /* 0x000fe40003f06270 */
[----:B-----5:R-:W-:-:S04]  /*6ed0*/  LEA.HI R6, R7, R7, RZ, 0x1 ;  /* 0x0000000707067211 */ /* 0x020fc800078f08ff */
[----:B------:R-:W-:Y:S01]  /*6ee0*/  LOP3.LUT R6, R6, 0xfffffffe, RZ, 0xc0, !PT ;  /* 0xfffffffe06067812 */ /* 0x000fe200078ec0ff */
[----:B--2---:R-:W-:-:S04]  /*6ef0*/  IMAD.SHL.U32 R36, R46, 0x40, RZ ;  /* 0x000000402e247824 */ /* 0x004fc800078e00ff */
[----:B------:R-:W-:-:S05]  /*6f00*/  IMAD.IADD R73, R7, 0x1, -R6 ;  /* 0x0000000107497824 */ /* 0x000fca00078e0a06 */
[----:B------:R-:W-:Y:S01]  /*6f10*/  SHF.L.U32 R34, R73, 0x1f, RZ ;  /* 0x0000001f49227819 */ /* 0x000fe200000006ff */
[----:B------:R-:W-:Y:S06]  /*6f20*/  @P0 BRA `(.L_x_5652) ;  /* 0x00000000005c0947 */ /* 0x000fec0003800000 */
[----:B------:R-:W2:Y:S01]  /*6f30*/  LDL R15, [R1+0x80] ;  /* 0x00008000010f7983 */ /* 0x000ea20000100800 */
[----:B------:R-:W-:Y:S01]  /*6f40*/  ULDC UR4, c[0x0][0x3f4] ;  /* 0x0000fd0000047ab9 */ /* 0x000fe20000000800 */
[----:B---3--:R-:W-:Y:S01]  /*6f50*/  IMAD.MOV.U32 R6, RZ, RZ, R0 ;  /* 0x000000ffff067224 */ /* 0x008fe200078e0000 */
[----:B------:R-:W-:Y:S01]  /*6f60*/  ISETP.GE.AND P3, PT, R203, UR4, PT ;  /* 0x00000004cb007c0c */ /* 0x000fe2000bf66270 */
[----:B------:R-:W-:Y:S01]  /*6f70*/  IMAD.MOV.U32 R7, RZ, RZ, R3 ;  /* 0x000000ffff077224 */ /* 0x000fe200078e0003 */
        /* <DEDUP_REMOVED lines=9> */
[----:B--2---:R-:W-:Y:S01]  /*7010*/  @!P3 SHF.L.U64.HI R8, R203, 0x1, R15 ;  /* 0x00000001cb08b819 */ /* 0x004fe2000001020f */
        /* <DEDUP_REMOVED lines=8> */
.L_x_5652:
[----:B------:R-:W-:Y:S05]  /*70a0*/  BSYNC B1 ;  /* 0x0000000000017941 */ /* 0x000fea0003800000 */
.L_x_5651:
[----:B0-----:R-:W4:Y:S01]  /*70b0*/  S2R R7, SR_TID.X ;  /* 0x0000000000077919 */ /* 0x001f220000002100 */
[----:B------:R-:W0:Y:S01]  /*70c0*/  SYNCS.PHASECHK.TRANS64.TRYWAIT P0, [R19+URZ+0x32400], R34 ;  /* 0x03240022130075a7 */ /* 0x000e22000800017f */
[----:B------:R-:W-:Y:S01]  /*70d0*/  LOP3.LUT R3, R36, 0x1c0, RZ, 0xc0, !PT ;  /* 0x000001c024037812 */ /* 0x000fe200078ec0ff */
[----:B-----5:R-:W-:Y:S01]  /*70e0*/  IMAD.MOV.U32 R4, RZ, RZ, R26 ;  /* 0x000000ffff047224 */ /* 0x020fe200078e001a */
        /* <DEDUP_REMOVED lines=12> */
[----:B------:R-:W-:Y:S01]  /*71b0*/  IMAD.MOV.U32 R4, RZ, RZ, R13 ;  /* 0x000000ffff047224 */ /* 0x000fe200078e000d */
[----:B------:R-:W-:Y:S01]  /*71c0*/  PRMT R43, R5, 0x5410, R3 ;  /* 0x00005410052b7816 */ /* 0x000fe20000000003 */
[----:B------:R-:W-:Y:S01]  /*71d0*/  IMAD.MOV.U32 R5, RZ, RZ, R10 ;  /* 0x000000ffff057224 */ /* 0x000fe200078e000a */
[----:B------:R-:W-:Y:S02]  /*71e0*/  LOP3.LUT P2, RZ, R46, 0x4, RZ, 0xc0, !PT ;  /* 0x000000042eff7812 */ /* 0x000fe4000784c0ff */
[----:B------:R-:W-:Y:S02]  /*71f0*/  PRMT R44, R4, 0x7610, R44 ;  /* 0x00007610042c7816 */ /* 0x000fe4000000002c */
[----:B------:R-:W-:Y:S01]  /*7200*/  PRMT R45, R5, 0x7610, R45 ;  /* 0x00007610052d7816 */ /* 0x000fe2000000002d */
[----:B------:R-:W-:Y:S01]  /*7210*/  IMAD.MOV.U32 R5, RZ, RZ, R11 ;  /* 0x000000ffff057224 */ /* 0x000fe200078e000b */
[----:B------:R-:W-:Y:S01]  /*7220*/  ISETP.GE.AND P1, PT, R22, R41, PT ;  /* 0x000000291600720c */ /* 0x000fe20003f26270 */
[----:B----4-:R-:W-:-:S05]  /*7230*/  VIADD R14, R7, 0xffffff80 ;  /* 0xffffff80070e7836 */ /* 0x010fca0000000000 */
[----:B------:R-:W-:-:S04]  /*7240*/  SHF.R.S32.HI R7, RZ, 0x1f, R14 ;  /* 0x0000001fff077819 */ /* 0x000fc8000001140e */
[----:B------:R-:W-:-:S04]  /*7250*/  LEA.HI R7, R7, R14, RZ, 0x5 ;  /* 0x0000000e07077211 */ /* 0x000fc800078f28ff */
[----:B------:R-:W-:-:S05]  /*7260*/  SHF.R.S32.HI R7, RZ, 0x5, R7 ;  /* 0x00000005ff077819 */ /* 0x000fca0000011407 */
[----:B------:R-:W-:-:S04]  /*7270*/  IMAD R0, R7, 0x200, R0 ;  /* 0x0000020007007824 */ /* 0x000fc800078e0200 */
[----:B------:R-:W-:-:S04]  /*7280*/  IMAD R3, R0, 0x2, R19 ;  /* 0x0000000200037824 */ /* 0x000fc800078e0213 */
[C---:B------:R-:W-:Y:S02]  /*7290*/  VIADD R4, R3.reuse, 0x18400 ;  /* 0x0001840003047836 */ /* 0x040fe40000000000 */
[----:B------:R-:W-:Y:S01]  /*72a0*/  VIADD R0, R3, 0x18440 ;  /* 0x0001844003007836 */ /* 0x000fe20000000000 */
[----:B0-----:R-:W-:Y:S06]  /*72b0*/  @!P0 BRA `(.L_x_5654) ;  /* 0x00000170003c8947 */ /* 0x001fec0003800000 */
.L_x_5911:
[----:B------:R-:W-:Y:S05]  /*72c0*/  BSYNC B1 ;  /* 0x0000000000017941 */ /* 0x000fea0003800000 */
.L_x_5653:
        /* <DEDUP_REMOVED lines=10> */
[----:B------:R-:W-:Y:S02]  /*7370*/  SHF.R.U64 R14, R28, 0x10, R29 ;  /* 0x000000101c0e7819 */ /* 0x000fe4000000121d */
[----:B0-----:R-:W-:Y:S02]  /*7380*/  SHF.R.U32.HI R34, RZ, 0x10, R31 ;  /* 0x00000010ff227819 */ /* 0x001fe4000001161f */
[----:B------:R-:W-:Y:S02]  /*7390*/  SHF.R.U32.HI R28, RZ, 0x10, R29 ;  /* 0x00000010ff1c7819 */ /* 0x000fe4000001161d */
[----:B------:R-:W-:Y:S02]  /*73a0*/  SHF.R.U64 R33, R30, 0x10, R31 ;  /* 0x000000101e217819 */ /* 0x000fe4000000121f */
[----:B------:R-:W-:Y:S02]  /*73b0*/  PRMT R34, R37, 0x5432, R34 ;  /* 0x0000543225227816 */ /* 0x000fe40000000022 */
[----:B------:R-:W-:-:S02]  /*73c0*/  PRMT R31, R40, 0x5432, R28 ;  /* 0x00005432281f7816 */ /* 0x000fc4000000001c */
[----:B------:R-:W-:Y:S01]  /*73d0*/  PRMT R30, R39, 0x5432, R14 ;  /* 0x00005432271e7816 */ /* 0x000fe2000000000e */
[C---:B------:R-:W-:Y:S01]  /*73e0*/  IMAD.U32 R35, R34.reuse, 0x10000, RZ ;  /* 0x0001000022237824 */ /* 0x040fe200078e00ff */
[----:B------:R-:W-:Y:S01]  /*73f0*/  LOP3.LUT R34, R34, 0xffff0000, RZ, 0xc0, !PT ;  /* 0xffff000022227812 */ /* 0x000fe200078ec0ff */
[----:B------:R-:W-:Y:S01]  /*7400*/  IMAD.U32 R32, R31, 0x10000, RZ ;  /* 0x000100001f207824 */ /* 0x000fe200078e00ff */
        /* <DEDUP_REMOVED lines=35> */
.L_x_5658:
[----:B------:R-:W-:Y:S05]  /*7640*/  BSYNC B2 ;  /* 0x0000000000027941 */ /* 0x000fea0003800000 */
.L_x_5657:
        /* <DEDUP_REMOVED lines=47> */
.L_x_5656:
[----:B------:R-:W-:Y:S05]  /*7940*/  BSYNC B1 ;  /* 0x0000000000017941 */ /* 0x000fea0003800000 */
.L_x_5655:
[----:B-12---:R-:W-:-:S05]  /*7950*/  VIADD R4, R22, 0x40 ;  /* 0x0000004016047836 */ /* 0x006fca0000000000 */
[----:B------:R-:W-:-:S13]  /*7960*/  ISETP.GE.AND P0, PT, R4, R41, PT ;  /* 0x000000290400720c */ /* 0x000fda0003f06270 */
[----:B------:R-:W-:Y:S05]  /*7970*/  @P0 BRA `(.L_x_5659) ;  /* 0x0000001c00140947 */ /* 0x000fea0003800000 */
[----:B------:R-:W1:Y:S01]  /*7980*/  LDC R4, c[0x0][0x3f4] ;  /* 0x0000fd00ff047b82 */ /* 0x000e620000000800 */
        /* <DEDUP_REMOVED lines=50> */
.L_x_5661:
[----:B------:R-:W-:Y:S05]  /*7cb0*/  BSYNC B1 ;  /* 0x0000000000017941 */ /* 0x000fea0003800000 */
.L_x_5660:
[----:B------:R-:W-:Y:S05]  /*7cc0*/  @P1 BRA `(.L_x_5659) ;  /* 0x0000001800401947 */ /* 0x000fea0003800000 */
[----:B-1----:R-:W1:Y:S01]  /*7cd0*/  LDS.128 R4, [R0+0x2000] ;  /* 0x0020000000047984 */ /* 0x002e620000000c00 */
[----:B------:R-:W-:Y:S02]  /*7ce0*/  SHF.R.U32.HI R15, RZ, 0x10, R9 ;  /* 0x00000010ff0f7819 */ /* 0x000fe40000011609 */
[----:B------:R-:W-:Y:S02]  /*7cf0*/  SHF.R.U32.HI R12, RZ, 0x10, R11 ;  /* 0x00000010ff0c7819 */ /* 0x000fe4000001160b */
[----:B------:R-:W-:Y:S02]  /*7d00*/  PRMT R15, R43, 0x5410, R15 ;  /* 0x000054102b0f7816 */ /* 0x000fe4000000000f */
[----:B------:R-:W-:Y:S02]  /*7d10*/  PRMT R12, R46, 0x5432, R12 ;  /* 0x000054322e0c7816 */ /* 0x000fe4000000000c */
[----:B------:R-:W-:Y:S01]  /*7d20*/  SHF.R.U64 R14, R8, 0x10, R9 ;  /* 0x00000010080e7819 */ /* 0x000fe20000001209 */
        /* <DEDUP_REMOVED lines=41> */
.L_x_5646:
[----:B------:R-:W0:Y:S01]  /*7fc0*/  S2R R0, SR_TID.X ;  /* 0x0000000000007919 */ /* 0x000e220000002100 */
[----:B------:R-:W1:Y:S01]  /*7fd0*/  LDC R6, c[0x0][0x448] ;  /* 0x00011200ff067b82 */ /* 0x000e620000000800 */
[----:B------:R-:W-:Y:S01]  /*7fe0*/  ULDC.64 UR4, c[0x0][0x3f8] ;  /* 0x0000fe0000047ab9 */ /* 0x000fe20000000a00 */
[----:B------:R-:W-:Y:S01]  /*7ff0*/  ULDC.64 UR6, c[0x0][0x408] ;  /* 0x0001020000067ab9 */ /* 0x000fe20000000a00 */
[----:B------:R-:W-:Y:S02]  /*8000*/  IMAD.MOV.U32 R28, RZ, RZ, R24 ;  /* 0x000000ffff1c7224 */ /* 0x000fe400078e0018 */
[----:B------:R-:W-:Y:S02]  /*8010*/  IMAD.MOV.U32 R20, RZ, RZ, R30 ;  /* 0x000000ffff147224 */ /* 0x000fe400078e001e */
[----:B------:R-:W-:Y:S01]  /*8020*/  IMAD.MOV.U32 R21, RZ, RZ, R27 ;  /* 0x000000ffff157224 */ /* 0x000fe200078e001b */
[----:B-1----:R-:W-:Y:S01]  /*8030*/  ISETP.NE.AND P0, PT, R6, 0x1, PT ;  /* 0x000000010600780c */ /* 0x002fe20003f05270 */
[----:B0-----:R-:W-:-:S05]  /*8040*/  VIADD R0, R0, 0xffffff80 ;  /* 0xffffff8000007836 */ /* 0x001fca0000000000 */
[----:B------:R-:W-:-:S07]  /*8050*/  SHF.R.S32.HI R3, RZ, 0x1f, R0 ;  /* 0x0000001fff037819 */ /* 0x000fce0000011400 */
[----:B------:R-:W0:Y:S01]  /*8060*/  @P0 LDC R5, c[0x0][0x450] ;  /* 0x00011400ff050b82 */ /* 0x000e220000000800 */
[----:B------:R-:W-:-:S04]  /*8070*/  LEA.HI R3, R3, R0, RZ, 0x2 ;  /* 0x0000000003037211 */ /* 0x000fc800078f10ff */
[----:B------:R-:W-:-:S05]  /*8080*/  LOP3.LUT R3, R3, 0xfffffffc, RZ, 0xc0, !PT ;  /* 0xfffffffc03037812 */ /* 0x000fca00078ec0ff */
[----:B------:R-:W-:Y:S02]  /*8090*/  IMAD.IADD R3, R0, 0x1, -R3 ;  /* 0x0000000100037824 */ /* 0x000fe400078e0a03 */
[----:B------:R-:W1:Y:S02]  /*80a0*/  @P0 LDC R0, c[0x0][0x44c] ;  /* 0x00011300ff000b82 */ /* 0x000e640000000800 */
[----:B------:R-:W-:-:S04]  /*80b0*/  IMAD R3, R3, 0x40, R41 ;  /* 0x0000004003037824 */ /* 0x000fc800078e0229 */
[----:B-1----:R-:W-:-:S05]  /*80c0*/  @P0 IMAD.HI.U32 R0, R3, R0, RZ ;  /* 0x0000000003000227 */ /* 0x002fca00078e00ff */
[----:B0-----:R-:W-:-:S04]  /*80d0*/  @P0 SHF.R.U32.HI R3, RZ, R5, R0 ;  /* 0x00000005ff030219 */ /* 0x001fc80000011600 */
        /* <DEDUP_REMOVED lines=17> */
[----:B------:R-:W2:Y:S01]  /*81f0*/  LDL R11, [R1+0x1c] ;  /* 0x00001c00010b7983 */ /* 0x000ea20000100800 */
[----:B------:R-:W0:Y:S03]  /*8200*/  LDC R35, c[0x0][0x3f4] ;  /* 0x0000fd00ff237b82 */ /* 0x000e260000000800 */
[----:B------:R-:W1:Y:S04]  /*8210*/  SHFL.IDX PT, R3, R10, RZ, 0x1c1f ;  /* 0x001c1fff0a037589 */ /* 0x000e6800000e0000 */
[----:B------:R-:W3:Y:S04]  /*8220*/  SHFL.IDX PT, R0, R28, RZ, 0x1c1f ;  /* 0x001c1fff1c007589 */ /* 0x000ee800000e0000 */
[----:B------:R-:W4:Y:S04]  /*8230*/  SHFL.IDX PT, R14, R29, RZ, 0x1c1f ;  /* 0x001c1fff1d0e7589 */ /* 0x000f2800000e0000 */
[----:B------:R-:W5:Y:S01]  /*8240*/  SHFL.IDX PT, R8, R20, RZ, 0x1c1f ;  /* 0x001c1fff14087589 */ /* 0x000f6200000e0000 */
[----:B0-----:R-:W-:Y:S01]  /*8250*/  ISETP.GE.AND P0, PT, R16, R35, PT ;  /* 0x000000231000720c */ /* 0x001fe20003f06270 */
[----:B--2---:R-:W-:-:S05]  /*8260*/  IMAD R30, R11, R6, RZ ;  /* 0x000000060b1e7224 */ /* 0x004fca00078e02ff */
[----:B------:R-:W-:-:S13]  /*8270*/  ISETP.GE.OR P1, PT, R41, R30, P0 ;  /* 0x0000001e2900720c */ /* 0x000fda0000726670 */
[C---:B------:R-:W-:Y:S01]  /*8280*/  @!P1 IMAD.SHL.U32 R9, R16.reuse, 0x2, RZ ;  /* 0x0000000210099824 */ /* 0x040fe200078e00ff */
[----:B------:R-:W-:-:S04]  /*8290*/  @!P1 SHF.L.U64.HI R21, R16, 0x1, R17 ;  /* 0x0000000110159819 */ /* 0x000fc80000010211 */
[----:B-1----:R-:W-:-:S05]  /*82a0*/  @!P1 IADD3 R4, P2, R3, R9, RZ ;  /* 0x0000000903049210 */ /* 0x002fca0007f5e0ff */
[----:B---3--:R-:W-:-:S06]  /*82b0*/  @!P1 IMAD.X R5, R0, 0x1, R21, P2 ;  /* 0x0000000100059824 */ /* 0x008fcc00010e0615 */
[----:B------:R-:W2:Y:S01]  /*82c0*/  @!P1 LD.E.128 R4, desc[UR40][R4.64] ;  /* 0x0000002804049980 */ /* 0x000ea2000c101d00 */
[----:B----4-:R-:W-:-:S05]  /*82d0*/  @!P1 IADD3 R14, P2, R14, R9, RZ ;  /* 0x000000090e0e9210 */ /* 0x010fca0007f5e0ff */
[----:B-----5:R-:W-:-:S04]  /*82e0*/  @!P1 IMAD.X R3, R8, 0x1, R21, P2 ;  /* 0x0000000108039824 */ /* 0x020fc800010e0615 */
[----:B------:R-:W-:-:S05]  /*82f0*/  @!P1 IMAD.MOV.U32 R15, RZ, RZ, R3 ;  /* 0x000000ffff0f9224 */ /* 0x000fca00078e0003 */
[----:B------:R-:W3:Y:S01]  /*8300*/  @!P1 LD.E.128 R24, desc[UR40][R14.64] ;  /* 0x000000280e189980 */ /* 0x000ee2000c101d00 */
[----:B------:R-:W-:Y:S02]  /*8310*/  CS2R R38, SRZ ;  /* 0x0000000000267805 */ /* 0x000fe4000001ff00 */
[----:B------:R-:W-:Y:S01]  /*8320*/  CS2R R36, SRZ ;  /* 0x0000000000247805 */ /* 0x000fe2000001ff00 */
[----:B------:R-:W0:Y:S04]  /*8330*/  SHFL.IDX PT, R21, R29, 0x1, 0x1c1f ;  /* 0x003c1f001d157f89 */ /* 0x000e2800000e0000 */
[----:B------:R-:W1:Y:S01]  /*8340*/  SHFL.IDX PT, R20, R20, 0x1, 0x1c1f ;  /* 0x003c1f0014147f89 */ /* 0x000e6200000e0000 */
[----:B--2---:R-:W-:Y:S02]  /*8350*/  @!P1 IMAD.MOV.U32 R38, RZ, RZ, R4 ;  /* 0x000000ffff269224 */ /* 0x004fe400078e0004 */
[----:B------:R-:W-:Y:S01]  /*8360*/  @!P1 IMAD.MOV.U32 R39, RZ, RZ, R5 ;  /* 0x000000ffff279224 */ /* 0x000fe200078e0005 */
[----:B------:R-:W-:Y:S01]  /*8370*/  CS2R R4, SRZ ;  /* 0x0000000000047805 */ /* 0x000fe2000001ff00 */
[----:B------:R-:W-:-:S02]  /*8380*/  IMAD.MOV.U32 R0, RZ, RZ, R38 ;  /* 0x000000ffff007224 */ /* 0x000fc400078e0026 */
[----:B------:R-:W-:Y:S02]  /*8390*/  @!P1 IMAD.MOV.U32 R36, RZ, RZ, R6 ;  /* 0x000000ffff249224 */ /* 0x000fe400078e0006 */
[----:B------:R-:W-:Y:S01]  /*83a0*/  @!P1 IMAD.MOV.U32 R37, RZ, RZ, R7 ;  /* 0x000000ffff259224 */ /* 0x000fe200078e0007 */
[----:B------:R-:W-:Y:S01]  /*83b0*/  PRMT R40, R40, 0x5410, R0 ;  /* 0x0000541028287816 */ /* 0x000fe20000000000 */
[----:B------:R-:W-:Y:S01]  /*83c0*/  IMAD.MOV.U32 R3, RZ, RZ, R39 ;  /* 0x000000ffff037224 */ /* 0x000fe200078e0027 */
[----:B------:R-:W2:Y:S01]  /*83d0*/  SHFL.IDX PT, R0, R28, 0x1, 0x1c1f ;  /* 0x003c1f001c007f89 */ /* 0x000ea200000e0000 */
[----:B------:R-:W-:Y:S01]  /*83e0*/  CS2R R6, SRZ ;  /* 0x0000000000067805 */ /* 0x000fe2000001ff00 */
[----:B------:R-:W-:Y:S02]  /*83f0*/  IMAD.MOV.U32 R8, RZ, RZ, R36 ;  /* 0x000000ffff087224 */ /* 0x000fe400078e0024 */
[----:B------:R-:W-:Y:S01]  /*8400*/  IMAD.MOV.U32 R9, RZ, RZ, R37 ;  /* 0x000000ffff097224 */ /* 0x000fe200078e0025 */
[----:B------:R-:W-:Y:S01]  /*8410*/  PRMT R45, R45, 0x5410, R3 ;  /* 0x000054102d2d7816 */ /* 0x000fe20000000003 */
[----:B---3--:R-:W-:Y:S01]  /*8420*/  @!P1 IMAD.MOV.U32 R6, RZ, RZ, R24 ;  /* 0x000000ffff069224 */ /* 0x008fe200078e0018 */
[----:B------:R-:W-:Y:S01]  /*8430*/  PRMT R32, R8, 0x7610, R32 ;  /* 0x0000761008207816 */ /* 0x000fe20000000020 */
[----:B------:R-:W-:Y:S01]  /*8440*/  @!P1 IMAD.MOV.U32 R7, RZ, RZ, R25 ;  /* 0x000000ffff079224 */ /* 0x000fe200078e0019 */
[----:B------:R-:W-:Y:S01]  /*8450*/  PRMT R33, R9, 0x7610, R33 ;  /* 0x0000761009217816 */ /* 0x000fe20000000021 */
[----:B------:R-:W-:Y:S01]  /*8460*/  @!P1 IMAD.MOV.U32 R4, RZ, RZ, R26 ;  /* 0x000000ffff049224 */ /* 0x000fe200078e001a */
[----:B------:R3:W4:Y:S01]  /*8470*/  SHFL.IDX PT, R3, R10, 0x1, 0x1c1f ;  /* 0x003c1f000a037f89 */ /* 0x00072200000e0000 */
[----:B------:R-:W-:-:S02]  /*8480*/  @!P1 IMAD.MOV.U32 R5, RZ, RZ, R27 ;  /* 0x000000ffff059224 */ /* 0x000fc400078e001b */
[----:B------:R-:W-:Y:S02]  /*8490*/  IMAD.MOV.U32 R8, RZ, RZ, R6 ;  /* 0x000000ffff087224 */ /* 0x000fe400078e0006 */
[----:B------:R-:W-:Y:S02]  /*84a0*/  IMAD.MOV.U32 R9, RZ, RZ, R7 ;  /* 0x000000ffff097224 */ /* 0x000fe400078e0007 */
[----:B------:R-:W-:Y:S01]  /*84b0*/  IMAD.MOV.U32 R11, RZ, RZ, R5 ;  /* 0x000000ffff0b7224 */ /* 0x000fe200078e0005 */
[----:B------:R-:W-:Y:S01]  /*84c0*/  PRMT R40, R8, 0x7610, R40 ;  /* 0x0000761008287816 */ /* 0x000fe20000000028 */
[----:B---3--:R-:W-:Y:S01]  /*84d0*/  IMAD.MOV.U32 R10, RZ, RZ, R4 ;  /* 0x000000ffff0a7224 */ /* 0x008fe200078e0004 */
[----:B------:R-:W-:Y:S02]  /*84e0*/  PRMT R32, R32, 0x5410, R9 ;  /* 0x0000541020207816 */ /* 0x000fe40000000009 */
[----:B------:R-:W-:Y:S02]  /*84f0*/  CS2R R8, SRZ ;  /* 0x0000000000087805 */ /* 0x000fe4000001ff00 */
[----:B------:R-:W-:-:S02]  /*8500*/  PRMT R33, R33, 0x5410, R11 ;  /* 0x0000541021217816 */ /* 0x000fc4000000000b */
[----:B012---:R-:W-:-:S07]  /*8510*/  PRMT R45, R10, 0x7610, R45 ;  /* 0x000076100a2d7816 */ /* 0x007fce000000002d */
.L_x_5921:
        /* <DEDUP_REMOVED lines=23> */
[----:B------:R-:W5:Y:S02]  /*8690*/  LD.E.128 R8, desc[UR40][R8.64] ;  /* 0x0000002808087980 */ /* 0x000f64000c101d00 */
.L_x_5664:
[----:B------:R-:W-:Y:S05]  /*86a0*/  BSYNC B1 ;  /* 0x0000000000017941 */ /* 0x000fea0003800000 */
.L_x_5663:
[----:B------:R-:W4:Y:S01]  /*86b0*/  LDL R0, [R1+0x28] ;  /* 0x0000280001007983 */ /* 0x000f220000100800 */
[----:B------:R-:W0:Y:S01]  /*86c0*/  SYNCS.PHASECHK.TRANS64.TRYWAIT P1, [R19+URZ+0x32400], R24 ;  /* 0x03240018130075a7 */ /* 0x000e22000802017f */
[----:B------:R-:W-:Y:S01]  /*86d0*/  VIADD R21, R22, 0x40 ;  /* 0x0000004016157836 */ /* 0x000fe20000000000 */
[----:B------:R-:W-:Y:S01]  /*86e0*/  BSSY B1, `(.L_x_5665) ;  /* 0x0000011000017945 */ /* 0x000fe20003800000 */
[----:B-----5:R-:W-:Y:S02]  /*86f0*/  IMAD.MOV.U32 R20, RZ, RZ, R9 ;  /* 0x000000ffff147224 */ /* 0x020fe400078e0009 */
[----:B------:R-:W-:Y:S02]  /*8700*/  IMAD.MOV.U32 R54, RZ, RZ, R14 ;  /* 0x000000ffff367224 */ /* 0x000fe400078e000e */
[----:B------:R-:W-:Y:S01]  /*8710*/  IMAD.MOV.U32 R55, RZ, RZ, R15 ;  /* 0x000000ffff377224 */ /* 0x000fe200078e000f */
[----:B----4-:R-:W-:Y:S01]  /*8720*/  VIADDMNMX R3, R30, -R0, 0x80, PT ;  /* 0x000000801e037446 */ /* 0x010fe20003800900 */
[----:B------:R-:W-:-:S03]  /*8730*/  IMAD.MOV.U32 R0, RZ, RZ, R8 ;  /* 0x000000ffff007224 */ /* 0x000fc600078e0008 */
[-C--:B------:R-:W-:Y:S02]  /*8740*/  ISETP.GE.OR P2, PT, R22, R3.reuse, P0 ;  /* 0x000000031600720c */ /* 0x080fe40000746670 */
[----:B------:R-:W-:Y:S01]  /*8750*/  ISETP.GE.OR P0, PT, R21, R3, P0 ;  /* 0x000000031500720c */ /* 0x000fe20000706670 */
[----:B------:R-:W-:Y:S01]  /*8760*/  IMAD.MOV.U32 R3, RZ, RZ, R11 ;  /* 0x000000ffff037224 */ /* 0x000fe200078e000b */
[----:B------:R-:W-:Y:S01]  /*8770*/  PRMT R50, R20, 0x5410, R0 ;  /* 0x0000541014327816 */ /* 0x000fe20000000000 */
[----:B------:R-:W-:Y:S02]  /*8780*/  IMAD.MOV.U32 R0, RZ, RZ, R10 ;  /* 0x000000ffff007224 */ /* 0x000fe400078e000a */
[----:B------:R-:W-:Y:S02]  /*8790*/  IMAD.MOV.U32 R20, RZ, RZ, R12 ;  /* 0x000000ffff147224 */ /* 0x000fe400078e000c */
[----:B------:R-:W-:Y:S01]  /*87a0*/  IMAD.MOV.U32 R21, RZ, RZ, R13 ;  /* 0x000000ffff157224 */ /* 0x000fe200078e000d */
[----:B------:R-:W-:-:S02]  /*87b0*/  PRMT R51, R0, 0x5410, R3 ;  /* 0x0000541000337816 */ /* 0x000fc40000000003 */
[----:B------:R-:W-:Y:S02]  /*87c0*/  PRMT R52, R20, 0x7610, R52 ;  /* 0x0000761014347816 */ /* 0x000fe40000000034 */
[----:B------:R-:W-:Y:S01]  /*87d0*/  PRMT R53, R21, 0x7610, R53 ;  /* 0x0000761015357816 */ /* 0x000fe20000000035 */
[----:B0-----:R-:W-:Y:S06]  /*87e0*/  @!P1 BRA `(.L_x_5666) ;  /* 0x0000016000789947 */ /* 0x001fec0003800000 */
.L_x_5922:
[----:B------:R-:W-:Y:S05]  /*87f0*/  BSYNC B1 ;  /* 0x0000000000017941 */ /* 0x000fea0003800000 */
.L_x_5665:
[----:B------:R-:W-:Y:S04]  /*8800*/  BSSY B1, `(.L_x_5667) ;  /* 0x0000070000017945 */ /* 0x000fe80003800000 */
[----:B------:R-:W-:Y:S05]  /*8810*/  @P2 BRA `(.L_x_5668) ;  /* 0x0000000400b82947 */ /* 0x000fea0003800000 */
[----:B------:R-:W2:Y:S01]  /*8820*/  LDL R0, [R1+0x74] ;  /* 0x0000740001007983 */ /* 0x000ea20000100800 */
[----:B------:R-:W-:Y:S02]  /*8830*/  SHF.R.U64 R34, R38, 0x10, R39 ;  /* 0x0000001026227819 */ /* 0x000fe40000001227 */
[----:B------:R-:W-:Y:S01]  /*8840*/  SHF.R.U32.HI R38, RZ, 0x10, R37 ;  /* 0x00000010ff267819 */ /* 0x000fe20000011625 */
[----:B------:R-:W1:Y:S01]  /*8850*/  S2R R3, SR_TID.X ;  /* 0x0000000000037919 */ /* 0x000e620000002100 */
[----:B------:R-:W-:Y:S02]  /*8860*/  SHF.R.U32.HI R44, RZ, 0x10, R5 ;  /* 0x00000010ff2c7819 */ /* 0x000fe40000011605 */
[----:B------:R-:W-:Y:S02]  /*8870*/  PRMT R34, R40, 0x5432, R34 ;  /* 0x0000543228227816 */ /* 0x000fe40000000022 */
[----:B------:R-:W-:Y:S02]  /*8880*/  SHF.R.U32.HI R42, RZ, 0x10, R7 ;  /* 0x00000010ff2a7819 */ /* 0x000fe40000011607 */
[----:B------:R-:W-:-:S02]  /*8890*/  SHF.R.U64 R43, R4, 0x10, R5 ;  /* 0x00000010042b7819 */ /* 0x000fc40000001205 */
[C---:B------:R-:W-:Y:S02]  /*88a0*/  PRMT R38, R33.reuse, 0x5410, R38 ;  /* 0x0000541021267816 */ /* 0x040fe40000000026 */
[----:B------:R-:W-:Y:S01]  /*88b0*/  PRMT R44, R33, 0x5432, R44 ;  /* 0x00005432212c7816 */ /* 0x000fe2000000002c */
[----:B------:R-:W-:Y:S01]  /*88c0*/  IMAD.U32 R33, R34, 0x10000, RZ ;  /* 0x0001000022217824 */ /* 0x000fe200078e00ff */
[----:B------:R-:W-:Y:S02]  /*88d0*/  PRMT R42, R32, 0x5432, R42 ;  /* 0x00005432202a7816 */ /* 0x000fe4000000002a */
[----:B------:R-:W-:Y:S02]  /*88e0*/  PRMT R43, R45, 0x5410, R43 ;  /* 0x000054102d2b7816 */ /* 0x000fe4000000002b */
[----:B------:R-:W-:Y:S01]  /*88f0*/  LOP3.LUT R34, R34, 0xffff0000, RZ, 0xc0, !PT ;  /* 0xffff000022227812 */ /* 0x000fe200078ec0ff */
[----:B-1----:R-:W-:-:S05]  /*8900*/  VIADD R3, R3, 0xffffff80 ;  /* 0xffffff8003037836 */ /* 0x002fca0000000000 */
[----:B------:R-:W-:-:S04]  /*8910*/  SHF.R.S32.HI R25, RZ, 0x1f, R3 ;  /* 0x0000001fff197819 */ /* 0x000fc80000011403 */
[----:B------:R-:W-:Y:S01]  /*8920*/  LEA.HI R25, R25, R3, RZ, 0x5 ;  /* 0x0000000319197211 */ /* 0x000fe200078f28ff */
[----:B------:R-:W-:-:S03]  /*8930*/  IMAD.IADD R3, R16, 0x1, R35 ;  /* 0x0000000110037824 */ /* 0x000fc600078e0223 */
[----:B------:R-:W-:Y:S01]  /*8940*/  SHF.R.S32.HI R25, RZ, 0x5, R25 ;  /* 0x00000005ff197819 */ /* 0x000fe20000011419 */
[----:B--2---:R-:W-:-:S05]  /*8950*/  IMAD.SHL.U32 R0, R0, 0x40, RZ ;  /* 0x0000004000007824 */ /* 0x004fca00078e00ff */
[----:B------:R-:W-:-:S04]  /*8960*/  LOP3.LUT R20, R0, 0x1c0, RZ, 0xc0, !PT ;  /* 0x000001c000147812 */ /* 0x000fc800078ec0ff */
[C---:B------:R-:W-:Y:S02]  /*8970*/  LOP3.LUT R0, R20.reuse, 0x38, R16, 0xf8, !PT ;  /* 0x0000003814007812 */ /* 0x040fe400078ef810 */
[----:B------:R-:W-:Y:S02]  /*8980*/  SHF.R.U32.HI R21, RZ, 0x3, R20 ;  /* 0x00000003ff157819 */ /* 0x000fe40000011614 */
[----:B------:R-:W-:Y:S02]  /*8990*/  LOP3.LUT R3, R20, 0x38, R3, 0xf8, !PT ;  /* 0x0000003814037812 */ /* 0x000fe400078ef803 */
[-C--:B------:R-:W-:Y:S02]  /*89a0*/  LOP3.LUT R0, R0, R21.reuse, RZ, 0x3c, !PT ;  /* 0x0000001500007212 */ /* 0x080fe400078e3cff */
[----:B------:R-:W-:-:S03]  /*89b0*/  LOP3.LUT R3, R3, R21, RZ, 0x3c, !PT ;  /* 0x0000001503037212 */ /* 0x000fc600078e3cff */
[----:B------:R-:W-:-:S04]  /*89c0*/  IMAD R0, R25, 0x200, R0 ;  /* 0x0000020019007824 */ /* 0x000fc800078e0200 */
[----:B------:R-:W-:Y:S02]  /*89d0*/  IMAD R47, R0, 0x2, R19 ;  /* 0x00000002002f7824 */ /* 0x000fe400078e0213 */
[----:B------:R-:W-:Y:S01]  /*89e0*/  IMAD R0, R25, 0x200, R3 ;  /* 0x0000020019007824 */ /* 0x000fe200078e0203 */
[----:B------:R-:W-:Y:S02]  /*89f0*/  SHF.R.U64 R3, R36, 0x10, R37 ;  /* 0x0000001024037819 */ /* 0x000fe40000001225 */
[----:B0-----:R-:W0:Y:S01]  /*8a00*/  LDS.128 R24, [R47+0x18400] ;  /* 0x018400002f187984 */ /* 0x001e220000000c00 */
[----:B------:R-:W-:Y:S01]  /*8a10*/  IMAD R49, R0, 0x2, R19 ;  /* 0x0000000200317824 */ /* 0x000fe200078e0213 */
[----:B------:R-:W-:Y:S02]  /*8a20*/  SHF.R.U32.HI R0, RZ, 0x10, R39 ;  /* 0x00000010ff007819 */ /* 0x000fe40000011627 */
[----:B------:R-:W-:Y:S02]  /*8a30*/  SHF.R.U64 R39, R6, 0x10, R7 ;  /* 0x0000001006277819 */ /* 0x000fe40000001207 */
[----:B------:R-:W1:Y:S01]  /*8a40*/  LDS.128 R28, [R49+0x18400] ;  /* 0x01840000311c7984 */ /* 0x000e620000000c00 */
[----:B------:R-:W-:-:S02]  /*8a50*/  PRMT R36, R45, 0x5432, R0 ;  /* 0x000054322d247816 */ /* 0x000fc40000000000 */
[----:B------:R-:W-:Y:S02]  /*8a60*/  PRMT R39, R40, 0x5410, R39 ;  /* 0x0000541028277816 */ /* 0x000fe40000000027 */
[----:B------:R-:W-:Y:S02]  /*8a70*/  PRMT R37, R32, 0x5410, R3 ;  /* 0x0000541020257816 */ /* 0x000fe40000000003 */
[C---:B------:R-:W-:Y:S01]  /*8a80*/  LOP3.LUT R40, R39.reuse, 0xffff0000, RZ, 0xc0, !PT ;  /* 0xffff000027287812 */ /* 0x040fe200078ec0ff */
[----:B------:R-:W-:Y:S02]  /*8a90*/  IMAD.U32 R41, R39, 0x10000, RZ ;  /* 0x0001000027297824 */ /* 0x000fe400078e00ff */
        /* <DEDUP_REMOVED lines=21> */
[----:B------:R-:W-:Y:S01]  /*8bf0*/  FFMA.FTZ R31, R0, R41, R31 ;  /* 0x00000029001f7223 */ /* 0x000fe2000001001f */
[----:B------:R-:W-:Y:S02]  /*8c00*/  IMAD.U32 R0, R36, 0x10000, RZ ;  /* 0x0001000024007824 */ /* 0x000fe400078e00ff */
[----:B------:R-:W-:Y:S01]  /*8c10*/  FMUL.FTZ R48, R21, R34 ;  /* 0x0000002215307220 */ /* 0x000fe20000410000 */
[----:B------:R-:W-:Y:S01]  /*8c20*/  FMUL.FTZ R33, R25, R20 ;  /* 0x0000001419217220 */ /* 0x000fe20000410000 */
[----:B------:R-:W-:Y:S01]  /*8c30*/  FFMA.FTZ R46, R3, R34, -R46 ;  /* 0x00000022032e7223 */ /* 0x000fe2000001082e */
[----:B------:R-:W-:Y:S01]  /*8c40*/  LOP3.LUT R21, R42, 0xffff0000, RZ, 0xc0, !PT ;  /* 0xffff00002a157812 */ /* 0x000fe200078ec0ff */
[----:B------:R-:W-:Y:S01]  /*8c50*/  FMUL.FTZ R25, R25, R0 ;  /* 0x0000000019197220 */ /* 0x000fe20000410000 */
        /* <DEDUP_REMOVED lines=11> */
[----:B------:R-:W-:Y:S02]  /*8d10*/  IMAD.U32 R3, R38, 0x10000, RZ ;  /* 0x0001000026037824 */ /* 0x000fe400078e00ff */
[----:B------:R-:W-:Y:S01]  /*8d20*/  FMUL.FTZ R27, R27, R0 ;  /* 0x000000001b1b7220 */ /* 0x000fe20000410000 */
[----:B------:R-:W-:Y:S01]  /*8d30*/  FFMA.FTZ R34, R24, R21, R41 ;  /* 0x0000001518227223 */ /* 0x000fe20000010029 */
[C---:B------:R-:W-:Y:S01]  /*8d40*/  FMUL.FTZ R24, R32.reuse, R20 ;  /* 0x0000001420187220 */ /* 0x040fe20000410000 */
[C---:B------:R-:W-:Y:S01]  /*8d50*/  FFMA.FTZ R36, R5.reuse, R0, -R36 ;  /* 0x0000000005247223 */ /* 0x040fe20000010824 */
[----:B------:R-:W-:Y:S01]  /*8d60*/  FFMA.FTZ R27, R5, R4, R27 ;  /* 0x00000004051b7223 */ /* 0x000fe2000001001b */
[-C--:B------:R-:W-:Y:S01]  /*8d70*/  FMUL.FTZ R32, R32, R3.reuse ;  /* 0x0000000320207220 */ /* 0x080fe20000410000 */
[----:B------:R-:W-:Y:S01]  /*8d80*/  LOP3.LUT R43, R43, 0xffff0000, RZ, 0xc0, !PT ;  /* 0xffff00002b2b7812 */ /* 0x000fe200078ec0ff */
[----:B------:R-:W-:Y:S01]  /*8d90*/  FFMA.FTZ R21, R7, R3, -R24 ;  /* 0x0000000307157223 */ /* 0x000fe20000010818 */
[----:B------:R-:W-:Y:S01]  /*8da0*/  LOP3.LUT R37, R37, 0xffff0000, RZ, 0xc0, !PT ;  /* 0xffff000025257812 */ /* 0x000fe200078ec0ff */
[----:B------:R-:W-:Y:S01]  /*8db0*/  FFMA.FTZ R32, R7, R20, R32 ;  /* 0x0000001407207223 */ /* 0x000fe20000010020 */
[----:B------:R-:W-:Y:S01]  /*8dc0*/  LOP3.LUT R5, R44, 0xffff0000, RZ, 0xc0, !PT ;  /* 0xffff00002c057812 */ /* 0x000fe200078ec0ff */
[C---:B------:R-:W-:Y:S01]  /*8dd0*/  FMUL.FTZ R7, R29.reuse, R43 ;  /* 0x0000002b1d077220 */ /* 0x040fe20000410000 */
[----:B------:R-:W-:Y:S01]  /*8de0*/  LOP3.LUT R3, R38, 0xffff0000, RZ, 0xc0, !PT ;  /* 0xffff000026037812 */ /* 0x000fe200078ec0ff */
[----:B------:R-:W-:Y:S01]  /*8df0*/  FMUL.FTZ R0, R29, R37 ;  /* 0x000000251d007220 */ /* 0x000fe20000410000 */
[----:B------:R-:W-:Y:S01]  /*8e00*/  F2FP.BF16.F32.PACK_AB R4, R46, R45 ;  /* 0x0000002d2e04723e */ /* 0x000fe200000010ff */
[----:B------:R-:W-:Y:S01]  /*8e10*/  FMUL.FTZ R29, R30, R5 ;  /* 0x000000051e1d7220 */ /* 0x000fe20000410000 */
[----:B------:R-:W-:Y:S01]  /*8e20*/  FFMA.FTZ R7, R6, R37, -R7 ;  /* 0x0000002506077223 */ /* 0x000fe20000010807 */
[----:B------:R-:W-:Y:S01]  /*8e30*/  FMUL.FTZ R30, R30, R3 ;  /* 0x000000031e1e7220 */ /* 0x000fe20000410000 */
[----:B------:R-:W-:Y:S01]  /*8e40*/  FFMA.FTZ R0, R6, R43, R0 ;  /* 0x0000002b06007223 */ /* 0x000fe20000010000 */
[----:B------:R-:W-:Y:S01]  /*8e50*/  FFMA.FTZ R20, R26, R3, -R29 ;  /* 0x000000031a147223 */ /* 0x000fe2000001081d */
[----:B------:R-:W-:Y:S01]  /*8e60*/  F2FP.BF16.F32.PACK_AB R24, R48, R31 ;  /* 0x0000001f3018723e */ /* 0x000fe200000010ff */
[----:B------:R-:W-:Y:S01]  /*8e70*/  FFMA.FTZ R3, R26, R5, R30 ;  /* 0x000000051a037223 */ /* 0x000fe2000001001e */
[----:B------:R-:W-:-:S02]  /*8e80*/  F2FP.BF16.F32.PACK_AB R6, R7, R36 ;  /* 0x000000240706723e */ /* 0x000fc400000010ff */
[----:B------:R-:W-:Y:S02]  /*8e90*/  F2FP.BF16.F32.PACK_AB R5, R28, R33 ;  /* 0x000000211c05723e */ /* 0x000fe400000010ff */
[----:B------:R-:W-:Y:S02]  /*8ea0*/  F2FP.BF16.F32.PACK_AB R26, R0, R27 ;  /* 0x0000001b001a723e */ /* 0x000fe400000010ff */
[----:B------:R-:W-:Y:S02]  /*8eb0*/  F2FP.BF16.F32.PACK_AB R7, R20, R21 ;  /* 0x000000151407723e */ /* 0x000fe400000010ff */
[----:B------:R-:W-:Y:S02]  /*8ec0*/  F2FP.BF16.F32.PACK_AB R25, R34, R25 ;  /* 0x000000192219723e */ /* 0x000fe400000010ff */
[----:B------:R-:W-:Y:S01]  /*8ed0*/  F2FP.BF16.F32.PACK_AB R27, R3, R32 ;  /* 0x00000020031b723e */ /* 0x000fe200000010ff */
[----:B------:R1:W-:Y:S04]  /*8ee0*/  STS.128 [R47+0x18400], R4 ;  /* 0x018400042f007388 */ /* 0x0003e80000000c00 */
[----:B------:R1:W-:Y:S02]  /*8ef0*/  STS.128 [R49+0x18400], R24 ;  /* 0x0184001831007388 */ /* 0x0003e40000000c00 */
.L_x_5668:
[----:B------:R-:W-:Y:S05]  /*8f00*/  BSYNC B1 ;  /* 0x0000000000017941 */ /* 0x000fea0003800000 */
.L_x_5667:
[----:B------:R-:W-:Y:S01]  /*8f10*/  PRMT R3, R55, 0x5410, R54 ;  /* 0x0000541037037816 */ /* 0x000fe20000000036 */
[----:B------:R-:W-:Y:S06]  /*8f20*/  @P0 BRA `(.L_x_5659) ;  /* 0x0000000400a80947 */ /* 0x000fec0003800000 */
[----:B-1----:R-:W2:Y:S01]  /*8f30*/  LDL R4, [R1+0x3c] ;  /* 0x00003c0001047983 */ /* 0x002ea20000100800 */
[C---:B------:R-:W-:Y:S02]  /*8f40*/  VIADD R5, R22.reuse, 0x40 ;  /* 0x0000004016057836 */ /* 0x040fe40000000000 */
[----:B------:R-:W-:Y:S01]  /*8f50*/  VIADD R6, R22, 0x40 ;  /* 0x0000004016067836 */ /* 0x000fe20000000000 */
[----:B------:R-:W3:Y:S01]  /*8f60*/  LDL R41, [R1+0x84] ;  /* 0x0000840001297983 */ /* 0x000ee20000100800 */
[----:B------:R-:W-:Y:S02]  /*8f70*/  IMAD.SHL.U32 R5, R5, 0x40, RZ ;  /* 0x0000004005057824 */ /* 0x000fe400078e00ff */
[----:B------:R-:W-:Y:S02]  /*8f80*/  IMAD.SHL.U32 R6, R6, 0x40, RZ ;  /* 0x0000004006067824 */ /* 0x000fe400078e00ff */
[----:B------:R-:W-:Y:S01]  /*8f90*/  IMAD.IADD R0, R16, 0x1, R35 ;  /* 0x0000000110007824 */ /* 0x000fe200078e0223 */
[----:B------:R-:W-:-:S02]  /*8fa0*/  LOP3.LUT R5, R5, 0x1c0, RZ, 0xc0, !PT ;  /* 0x000001c005057812 */ /* 0x000fc400078ec0ff */
[----:B------:R-:W-:Y:S02]  /*8fb0*/  LOP3.LUT R6, R6, 0x1c0, RZ, 0xc0, !PT ;  /* 0x000001c006067812 */ /* 0x000fe400078ec0ff */
[----:B------:R-:W-:Y:S02]  /*8fc0*/  SHF.R.U32.HI R5, RZ, 0x3, R5 ;  /* 0x00000003ff057819 */ /* 0x000fe40000011605 */
[----:B------:R-:W-:-:S04]  /*8fd0*/  LOP3.LUT R0, R6, 0x38, R0, 0xf8, !PT ;  /* 0x0000003806007812 */ /* 0x000fc800078ef800 */
[----:B------:R-:W-:Y:S02]  /*8fe0*/  LOP3.LUT R0, R0, R5, RZ, 0x3c, !PT ;  /* 0x0000000500007212 */ /* 0x000fe400078e3cff */
[----:B------:R-:W-:Y:S02]  /*8ff0*/  SHF.R.U64 R21, R12, 0x10, R13 ;  /* 0x000000100c157819 */ /* 0x000fe4000000120d */
[--C-:B------:R-:W-:Y:S02]  /*9000*/  SHF.R.U64 R32, R8, 0x10, R9.reuse ;  /* 0x0000001008207819 */ /* 0x100fe40000001209 */
[----:B------:R-:W-:Y:S02]  /*9010*/  SHF.R.U32.HI R33, RZ, 0x10, R9 ;  /* 0x00000010ff217819 */ /* 0x000fe40000011609 */
[----:B------:R-:W-:Y:S02]  /*9020*/  PRMT R21, R52, 0x5410, R21 ;  /* 0x0000541034157816 */ /* 0x000fe40000000015 */
[----:B------:R-:W-:-:S02]  /*9030*/  PRMT R32, R50, 0x5432, R32 ;  /* 0x0000543232207816 */ /* 0x000fc40000000020 */
[----:B------:R-:W-:Y:S02]  /*9040*/  SHF.R.U32.HI R29, RZ, 0x10, R13 ;  /* 0x00000010ff1d7819 */ /* 0x000fe4000001160d */
[----:B------:R-:W-:Y:S02]  /*9050*/  PRMT R33, R50, 0x5410, R33 ;  /* 0x0000541032217816 */ /* 0x000fe40000000021 */
[--C-:B------:R-:W-:Y:S02]  /*9060*/  SHF.R.U32.HI R36, RZ, 0x10, R11.reuse ;  /* 0x00000010ff247819 */ /* 0x100fe4000001160b */
[----:B------:R-:W-:Y:S01]  /*9070*/  SHF.R.U64 R35, R10, 0x10, R11 ;  /* 0x000000100a237819 */ /* 0x000fe2000000120b */
[----:B------:R-:W-:Y:S01]  /*9080*/  IMAD.U32 R34, R32, 0x10000, RZ ;  /* 0x0001000020227824 */ /* 0x000fe200078e00ff */
[--C-:B------:R-:W-:Y:S01]  /*9090*/  SHF.R.U64 R30, R14, 0x10, R15.reuse ;  /* 0x000000100e1e7819 */ /* 0x100fe2000000120f */
[----:B------:R-:W-:Y:S01]  /*90a0*/  IMAD.U32 R28, R21, 0x10000, RZ ;  /* 0x00010000151c7824 */ /* 0x000fe200078e00ff */
[----:B------:R-:W-:-:S02]  /*90b0*/  SHF.R.U32.HI R31, RZ, 0x10, R15 ;  /* 0x00000010ff1f7819 */ /* 0x000fc4000001160f */
[----:B------:R-:W-:Y:S02]  /*90c0*/  PRMT R29, R53, 0x5410, R29 ;  /* 0x00005410351d7816 */ /* 0x000fe4000000001d */
[----:B------:R-:W-:Y:S02]  /*90d0*/  PRMT R36, R51, 0x5432, R36 ;  /* 0x0000543233247816 */ /* 0x000fe40000000024 */
[C---:B------:R-:W-:Y:S02]  /*90e0*/  PRMT R30, R3.reuse, 0x5432, R30 ;  /* 0x00005432031e7816 */ /* 0x040fe4000000001e */
[----:B------:R-:W-:Y:S02]  /*90f0*/  PRMT R31, R3, 0x5410, R31 ;  /* 0x00005410031f7816 */ /* 0x000fe4000000001f */
[----:B------:R-:W-:Y:S02]  /*9100*/  LOP3.LUT R21, R21, 0xffff0000, RZ, 0xc0, !PT ;  /* 0xffff000015157812 */ /* 0x000fe400078ec0ff */
[----:B------:R-:W-:Y:S01]  /*9110*/  PRMT R35, R51, 0x5410, R35 ;  /* 0x0000541033237816 */ /* 0x000fe20000000023 */
[----:B--2---:R-:W-:-:S04]  /*9120*/  IMAD.IADD R0, R4, 0x1, R0 ;  /* 0x0000000104007824 */ /* 0x004fc800078e0200 */
[----:B------:R-:W-:Y:S01]  /*9130*/  IMAD R0, R0, 0x2, R19 ;  /* 0x0000000200007824 */ /* 0x000fe200078e0213 */
[----:B---3--:R-:W-:Y:S04]  /*9140*/  LDS.128 R4, [R41+0x18400] ;  /* 0x0184000029047984 */ /* 0x008fe80000000c00 */
[----:B0-----:R-:W0:Y:S02]  /*9150*/  LDS.128 R24, [R0+0x18400] ;  /* 0x0184000000187984 */ /* 0x001e240000000c00 */
[C---:B0-----:R-:W-:Y:S01]  /*9160*/  IMAD.U32 R11, R24.reuse, 0x10000, RZ ;  /* 0x00010000180b7824 */ /* 0x041fe200078e00ff */
[----:B------:R-:W-:Y:S01]  /*9170*/  LOP3.LUT R12, R24, 0xffff0000, RZ, 0xc0, !PT ;  /* 0xffff0000180c7812 */ /* 0x000fe200078ec0ff */
[C---:B------:R-:W-:Y:S01]  /*9180*/  IMAD.U32 R13, R25.reuse, 0x10000, RZ ;  /* 0x00010000190d7824 */ /* 0x040fe200078e00ff */
[----:B------:R-:W-:Y:S01]  /*9190*/  LOP3.LUT R24, R25, 0xffff0000, RZ, 0xc0, !PT ;  /* 0xffff000019187812 */ /* 0x000fe200078ec0ff */
[----:B------:R-:W-:Y:S01]  /*91a0*/  IMAD.U32 R25, R33, 0x10000, RZ ;  /* 0x0001000021197824 */ /* 0x000fe200078e00ff */
[C---:B------:R-:W-:Y:S01]  /*91b0*/  LOP3.LUT R15, R26.reuse, 0xffff0000, RZ, 0xc0, !PT ;  /* 0xffff00001a0f7812 */ /* 0x040fe200078ec0ff */
[----:B------:R-:W-:-:S02]  /*91c0*/  IMAD.U32 R14, R26, 0x10000, RZ ;  /* 0x000100001a0e7824 */ /* 0x000fc400078e00ff */
[C---:B------:R-:W-:Y:S01]  /*91d0*/  FMUL.FTZ R38, R11.reuse, R34 ;  /* 0x000000220b267220 */ /* 0x040fe20000410000 */
[----:B------:R-:W-:Y:S01]  /*91e0*/  FMUL.FTZ R40, R11, R28 ;  /* 0x0000001c0b287220 */ /* 0x000fe20000410000 */
[----:B------:R-:W-:Y:S01]  /*91f0*/  IMAD.U32 R3, R4, 0x10000, RZ ;  /* 0x0001000004037824 */ /* 0x000fe200078e00ff */
[----:B------:R-:W-:Y:S01]  /*9200*/  LOP3.LUT R26, R27, 0xffff0000, RZ, 0xc0, !PT ;  /* 0xffff00001b1a7812 */ /* 0x000fe200078ec0ff */
[----:B------:R-:W-:Y:S02]  /*9210*/  IMAD.U32 R8, R5, 0x10000, RZ ;  /* 0x0001000005087824 */ /* 0x000fe400078e00ff */
[----:B------:R-:W-:Y:S01]  /*9220*/  FMUL.FTZ R37, R13, R25 ;  /* 0x000000190d257220 */ /* 0x000fe20000410000 */
[----:B------:R-:W-:Y:S02]  /*9230*/  IMAD.U32 R20, R27, 0x10000, RZ ;  /* 0x000100001b147824 */ /* 0x000fe400078e00ff */
[----:B------:R-:W-:Y:S02]  /*9240*/  IMAD.U32 R11, R29, 0x10000, RZ ;  /* 0x000100001d0b7824 */ /* 0x000fe400078e00ff */
[----:B------:R-:W-:-:S02]  /*9250*/  IMAD.U32 R27, R36, 0x10000, RZ ;  /* 0x00010000241b7824 */ /* 0x000fc400078e00ff */
[C---:B------:R-:W-:Y:S01]  /*9260*/  FFMA.FTZ R38, R3.reuse, R28, -R38 ;  /* 0x0000001c03267223 */ /* 0x040fe20000010826 */
[----:B------:R-:W-:Y:S01]  /*9270*/  FFMA.FTZ R40, R3, R34, R40 ;  /* 0x0000002203287223 */ /* 0x000fe20000010028 */
[-C--:B------:R-:W-:Y:S01]  /*9280*/  FMUL.FTZ R13, R13, R11.reuse ;  /* 0x0000000b0d0d7220 */ /* 0x080fe20000410000 */
[----:B------:R-:W-:Y:S01]  /*9290*/  FFMA.FTZ R37, R8, R11, -R37 ;  /* 0x0000000b08257223 */ /* 0x000fe20000010825 */
[----:B------:R-:W-:Y:S02]  /*92a0*/  IMAD.U32 R10, R7, 0x10000, RZ ;  /* 0x00010000070a7824 */ /* 0x000fe400078e00ff */
[----:B------:R-:W-:Y:S01]  /*92b0*/  FMUL.FTZ R39, R20, R27 ;  /* 0x0000001b14277220 */ /* 0x000fe20000410000 */
[----:B------:R-:W-:Y:S01]  /*92c0*/  IMAD.U32 R3, R31, 0x10000, RZ ;  /* 0x000100001f037824 */ /* 0x000fe200078e00ff */
[----:B------:R-:W-:Y:S02]  /*92d0*/  LOP3.LUT R11, R32, 0xffff0000, RZ, 0xc0, !PT ;  /* 0xffff0000200b7812 */ /* 0x000fe400078ec0ff */
[----:B------:R-:W-:Y:S01]  /*92e0*/  LOP3.LUT R4, R4, 0xffff0000, RZ, 0xc0, !PT ;  /* 0xffff000004047812 */ /* 0x000fe200078ec0ff */
[-C--:B------:R-:W-:Y:S01]  /*92f0*/  FMUL.FTZ R20, R20, R3.reuse ;  /* 0x0000000314147220 */ /* 0x080fe20000410000 */
[----:B------:R-:W-:Y:S01]  /*9300*/  FFMA.FTZ R39, R10, R3, -R39 ;  /* 0x000000030a277223 */ /* 0x000fe20000010827 */
[----:B------:R-:W-:Y:S01]  /*9310*/  FMUL.FTZ R3, R12, R11 ;  /* 0x0000000b0c037220 */ /* 0x000fe20000410000 */
[----:B------:R-:W-:Y:S01]  /*9320*/  FFMA.FTZ R25, R8, R25, R13 ;  /* 0x0000001908197223 */ /* 0x000fe2000001000d */
[----:B------:R-:W-:Y:S01]  /*9330*/  LOP3.LUT R33, R33, 0xffff0000, RZ, 0xc0, !PT ;  /* 0xffff000021217812 */ /* 0x000fe200078ec0ff */
[-C--:B------:R-:W-:Y:S01]  /*9340*/  FMUL.FTZ R13, R12, R21.reuse ;  /* 0x000000150c0d7220 */ /* 0x080fe20000410000 */
[----:B------:R-:W-:Y:S01]  /*9350*/  LOP3.LUT R29, R29, 0xffff0000, RZ, 0xc0, !PT ;  /* 0xffff00001d1d7812 */ /* 0x000fe200078ec0ff */
[----:B------:R-:W-:Y:S01]  /*9360*/  FFMA.FTZ R21, R4, R21, -R3 ;  /* 0x0000001504157223 */ /* 0x000fe20000010803 */
[----:B------:R-:W-:-:S02]  /*9370*/  IMAD.U32 R8, R35, 0x10000, RZ ;  /* 0x0001000023087824 */ /* 0x000fc400078e00ff */
[----:B------:R-:W-:Y:S02]  /*9380*/  IMAD.U32 R3, R30, 0x10000, RZ ;  /* 0x000100001e037824 */ /* 0x000fe400078e00ff */
[----:B------:R-:W-:Y:S01]  /*9390*/  FFMA.FTZ R20, R10, R27, R20 ;  /* 0x0000001b0a147223 */ /* 0x000fe20000010014 */
[----:B------:R-:W-:Y:S01]  /*93a0*/  FFMA.FTZ R13, R4, R11, R13 ;  /* 0x0000000b040d7223 */ /* 0x000fe2000001000d */
[----:B------:R-:W-:Y:S01]  /*93b0*/  LOP3.LUT R5, R5, 0xffff0000, RZ, 0xc0, !PT ;  /* 0xffff000005057812 */ /* 0x000fe200078ec0ff */
[----:B------:R-:W-:Y:S01]  /*93c0*/  FMUL.FTZ R10, R24, R33 ;  /* 0x00000021180a7220 */ /* 0x000fe20000410000 */
[----:B------:R-:W-:Y:S01]  /*93d0*/  FMUL.FTZ R4, R14, R8 ;  /* 0x000000080e047220 */ /* 0x000fe20000410000 */
[----:B------:R-:W-:Y:S02]  /*93e0*/  IMAD.U32 R9, R6, 0x10000, RZ ;  /* 0x0001000006097824 */ /* 0x000fe400078e00ff */
[----:B------:R-:W-:Y:S01]  /*93f0*/  FMUL.FTZ R24, R24, R29 ;  /* 0x0000001d18187220 */ /* 0x000fe20000410000 */
[----:B------:R-:W-:Y:S01]  /*9400*/  FMUL.FTZ R14, R14, R3 ;  /* 0x000000030e0e7220 */ /* 0x000fe20000410000 */
[----:B------:R-:W-:-:S02]  /*9410*/  LOP3.LUT R35, R35, 0xffff0000, RZ, 0xc0, !PT ;  /* 0xffff000023237812 */ /* 0x000fc400078ec0ff */
[----:B------:R-:W-:Y:S02]  /*9420*/  LOP3.LUT R36, R36, 0xffff0000, RZ, 0xc0, !PT ;  /* 0xffff000024247812 */ /* 0x000fe400078ec0ff */
[----:B------:R-:W-:Y:S02]  /*9430*/  LOP3.LUT R30, R30, 0xffff0000, RZ, 0xc0, !PT ;  /* 0xffff00001e1e7812 */ /* 0x000fe400078ec0ff */
[----:B------:R-:W-:Y:S01]  /*9440*/  LOP3.LUT R31, R31, 0xffff0000, RZ, 0xc0, !PT ;  /* 0xffff00001f1f7812 */ /* 0x000fe200078ec0ff */
[C---:B------:R-:W-:Y:S01]  /*9450*/  FFMA.FTZ R10, R5.reuse, R29, -R10 ;  /* 0x0000001d050a7223 */ /* 0x040fe2000001080a */
[----:B------:R-:W-:Y:S01]  /*9460*/  LOP3.LUT R6, R6, 0xffff0000, RZ, 0xc0, !PT ;  /* 0xffff000006067812 */ /* 0x000fe200078ec0ff */
[----:B------:R-:W-:Y:S01]  /*9470*/  FFMA.FTZ R24, R5, R33, R24 ;  /* 0x0000002105187223 */ /* 0x000fe20000010018 */
[----:B------:R-:W-:Y:S01]  /*9480*/  LOP3.LUT R7, R7, 0xffff0000, RZ, 0xc0, !PT ;  /* 0xffff000007077812 */ /* 0x000fe200078ec0ff */
[C---:B------:R-:W-:Y:S01]  /*9490*/  FFMA.FTZ R14, R9.reuse, R8, R14 ;  /* 0x00000008090e7223 */ /* 0x040fe2000001000e */
[----:B------:R-:W-:Y:S01]  /*94a0*/  FFMA.FTZ R3, R9, R3, -R4 ;  /* 0x0000000309037223 */ /* 0x000fe20000010804 */
        /* <DEDUP_REMOVED lines=18> */
.L_x_5659:
[----:B------:R-:W-:Y:S05]  /*95d0*/  BSYNC B0 ;  /* 0x0000000000007941 */ /* 0x000fea0003800000 */
.L_x_5645:
        /* <DEDUP_REMOVED lines=8> */
.L_x_5642:
[----:B0123--:R-:W0:Y:S01]  /*9660*/  S2R R0, SR_TID.X ;  /* 0x0000000000007919 */ /* 0x00fe220000002100 */
[----:B------:R-:W-:Y:S01]  /*9670*/  ISETP.NE.AND P0, PT, R216, 0x3, PT ;  /* 0x00000003d800780c */ /* 0x000fe20003f05270 */
[----:B------:R-:W-:Y:S05]  /*9680*/  WARPSYNC.ALL ;  /* 0x0000000000007948 */ /* 0x000fea0003800000 */
[----:B0-----:R-:W-:-:S05]  /*9690*/  SHF.R.U32.HI R0, RZ, 0x7, R0 ;  /* 0x00000007ff007819 */ /* 0x001fca0000011600 */
[----:B------:R-:W-:-:S05]  /*96a0*/  VIADD R0, R0, 0x8 ;  /* 0x0000000800007836 */ /* 0x000fca0000000000 */
[----:B------:R0:W-:Y:S06]  /*96b0*/  BAR.SYNC.DEFER_BLOCKING R0, 0x100 ;  /* 0x000400000000751d */ /* 0x0001ec0000010000 */
[----:B------:R-:W-:Y:S05]  /*96c0*/  @!P0 BRA `(.L_x_5669) ;  /* 0x0000000000048947 */ /* 0x000fea0003800000 */
[----:B------:R-:W-:Y:S01]  /*96d0*/  BPT.TRAP 0x1 ;  /* 0x000000040000795c */ /* 0x000fe20000300000 */
.L_x_5669:
[----:B------:R-:W-:Y:S01]  /*96e0*/  IMAD R174, R2, 0x8, R19 ;  /* 0x0000000802ae7824 */ /* 0x000fe200078e0213 */
[----:B------:R-:W-:-:S04]  /*96f0*/  SHF.L.U32 R7, R23, 0x1f, RZ ;  /* 0x0000001f17077819 */ /* 0x000fc800000006ff */
[----:B------:R1:W2:Y:S01]  /*9700*/  SYNCS.PHASECHK.TRANS64.TRYWAIT P1, [R174+URZ+0x32430], R7 ;  /* 0x03243007ae0075a7 */ /* 0x0002a2000802017f */
[----:B------:R-:W-:Y:S05]  /*9710*/  @!P0 BRA `(.L_x_5670) ;  /* 0x0000000000048947 */ /* 0x000fea0003800000 */
[----:B------:R-:W-:Y:S01]  /*9720*/  BPT.TRAP 0x1 ;  /* 0x000000040000795c */ /* 0x000fe20000300000 */
.L_x_5670:
[----:B------:R-:W-:-:S05]  /*9730*/  VIADD R3, R19, 0x1c400 ;  /* 0x0001c40013037836 */ /* 0x000fca0000000000 */
[----:B------:R-:W-:-:S04]  /*9740*/  SHF.R.U32.HI R3, RZ, 0x4, R3 ;  /* 0x00000004ff037819 */ /* 0x000fc80000011603 */
[----:B------:R-:W-:-:S04]  /*9750*/  LOP3.LUT R3, R3, 0x3fff, RZ, 0xc0, !PT ;  /* 0x00003fff03037812 */ /* 0x000fc800078ec0ff */
[----:B------:R-:W-:-:S05]  /*9760*/  LOP3.LUT R3, R3, 0x10000, RZ, 0xfc, !PT ;  /* 0x0001000003037812 */ /* 0x000fca00078efcff */
[----:B------:R3:W-:Y:S01]  /*9770*/  STL [R1+0x20], R3 ;  /* 0x0000200301007387 */ /* 0x0007e20000100800 */
[----:B--2---:R-:W-:Y:S05]  /*9780*/  @P1 BRA `(.L_x_5671) ;  /* 0x0000000000081947 */ /* 0x004fea0003800000 */
[----:B------:R-:W2:Y:S02]  /*9790*/  SYNCS.PHASECHK.TRANS64.TRYWAIT P1, [R174+URZ+0x32430], R7 ;  /* 0x03243007ae0075a7 */ /* 0x000ea4000802017f */
[----:B--2---:R-:W-:Y:S05]  /*97a0*/  @!P1 BRA `(.L_x_5672) ;  /* 0x00000150009c9947 */ /* 0x004fea0003800000 */
.L_x_5671:
[----:B---3--:R-:W3:Y:S01]  /*97b0*/  LDL R3, [R1+0x20] ;  /* 0x0000200001037983 */ /* 0x008ee20000100800 */
[----:B------:R-:W-:Y:S01]  /*97c0*/  IMAD.MOV.U32 R5, RZ, RZ, 0x40000040 ;  /* 0x40000040ff057424 */ /* 0x000fe200078e00ff */
[----:B------:R-:W-:Y:S05]  /*97d0*/  WARPSYNC.ALL ;  /* 0x0000000000007948 */ /* 0x000fea0003800000 */
[C---:B------:R-:W-:Y:S01]  /*97e0*/  R2UR UR4, R212.reuse ;  /* 0x00000000d40472ca */ /* 0x040fe200000e0000 */
[----:B-----5:R-:W-:Y:S01]  /*97f0*/  WARPGROUP.ARRIVE ;  /* 0x00000000000079c5 */ /* 0x020fe20000000000 */
[----:B------:R-:W-:Y:S01]  /*9800*/  R2UR UR5, R213 ;  /* 0x00000000d50572ca */ /* 0x000fe200000e0000 */
[----:B------:R-:W-:Y:S01]  /*9810*/  VIADD R12, R212, 0x2 ;  /* 0x00000002d40c7836 */ /* 0x000fe20000000000 */
[----:B------:R-:W-:Y:S01]  /*9820*/  R2UR UR7, R5 ;  /* 0x00000000050772ca */ /* 0x000fe200000e0000 */
[----:B------:R-:W-:Y:S01]  /*9830*/  IMAD.MOV.U32 R13, RZ, RZ, 0x40000040 ;  /* 0x40000040ff0d7424 */ /* 0x000fe200078e00ff */
[----:B------:R-:W-:Y:S01]  /*9840*/  BSSY B0, `(.L_x_5673) ;  /* 0x0000029000007945 */ /* 0x000fe20003800000 */
[----:B------:R-:W-:-:S02]  /*9850*/  IMAD.MOV.U32 R9, RZ, RZ, 0x40000040 ;  /* 0x40000040ff097424 */ /* 0x000fc400078e00ff */
[C---:B------:R-:W-:Y:S01]  /*9860*/  VIADD R10, R212.reuse, 0x4 ;  /* 0x00000004d40a7836 */ /* 0x040fe20000000000 */
[----:B------:R4:W-:Y:S01]  /*9870*/  STL.64 [R1+0x10], R12 ;  /* 0x0000100c01007387 */ /* 0x0009e20000100a00 */
[----:B------:R-:W-:Y:S02]  /*9880*/  IMAD.MOV.U32 R11, RZ, RZ, 0x40000040 ;  /* 0x40000040ff0b7424 */ /* 0x000fe400078e00ff */
[----:B------:R-:W-:Y:S02]  /*9890*/  VIADD R236, R212, 0x6 ;  /* 0x00000006d4ec7836 */ /* 0x000fe40000000000 */
[----:B------:R-:W-:Y:S01]  /*98a0*/  IMAD.MOV.U32 R237, RZ, RZ, 0x40000040 ;  /* 0x40000040ffed7424 */ /* 0x000fe200078e00ff */
[----:B------:R4:W-:Y:S01]  /*98b0*/  STL.64 [R1], R10 ;  /* 0x0000000a01007387 */ /* 0x0009e20000100a00 */
[----:B------:R-:W-:Y:S02]  /*98c0*/  IMAD.MOV.U32 R5, RZ, RZ, 0x40000040 ;  /* 0x40000040ff057424 */ /* 0x000fe400078e00ff */
[----:B---3--:R-:W-:-:S04]  /*98d0*/  IMAD R4, R2, 0x300, R3 ;  /* 0x0000030002047824 */ /* 0x008fc800078e0203 */
[C---:B------:R-:W-:Y:S01]  /*98e0*/  VIADD R8, R4.reuse, 0x2 ;  /* 0x0000000204087836 */ /* 0x040fe20000000000 */
[----:B------:R-:W-:-:S13]  /*98f0*/  R2UR UR6, R4 ;  /* 0x00000000040672ca */ /* 0x000fda00000e0000 */
[----:B------:R-:W-:Y:S01]  /*9900*/  HGMMA.64x96x16.F32.BF16 R24, gdesc[UR4], RZ, !UPT, gsb0 ;  /* 0x01600000041879f0 */ /* 0x000fe2000c0018ff */
[----:B------:R-:W-:Y:S02]  /*9910*/  R2UR UR4, R12 ;  /* 0x000000000c0472ca */ /* 0x000fe400000e0000 */
[----:B------:R-:W-:Y:S02]  /*9920*/  R2UR UR5, R13 ;  /* 0x000000000d0572ca */ /* 0x000fe400000e0000 */
[----:B------:R-:W-:Y:S01]  /*9930*/  R2UR UR6, R8 ;  /* 0x00000000080672ca */ /* 0x000fe200000e0000 */
[C---:B------:R-:W-:Y:S01]  /*9940*/  VIADD R8, R4.reuse, 0x4 ;  /* 0x0000000404087836 */ /* 0x040fe20000000000 */
[----:B------:R-:W-:Y:S01]  /*9950*/  R2UR UR7, R9 ;  /* 0x00000000090772ca */ /* 0x000fe200000e0000 */
[----:B------:R-:W-:Y:S02]  /*9960*/  IMAD.MOV.U32 R9, RZ, RZ, 0x40000040 ;  /* 0x40000040ff097424 */ /* 0x000fe400078e00ff */
        /* <DEDUP_REMOVED lines=15> */
[----:B------:R-:W-:Y:S01]  /*9a60*/  SHF.L.U32 R4, R73, 0x1f, RZ ;  /* 0x0000001f49047819 */ /* 0x000fe200000006ff */
[----:B------:R-:W-:-:S02]  /*9a70*/  WARPGROUP.DEPBAR.LE gsb0, 0x0 ;  /* 0x00008000000079c5 */ /* 0x000fc40000010000 */
[----:B------:R-:W-:-:S08]  /*9a80*/  WARPGROUP.ARRIVE ;  /* 0x00000000000079c5 */ /* 0x000fd00000000000 */
[----:B------:R-:W-:Y:S03]  /*9a90*/  HGMMA.64x96x16.F32.BF16 R24, gdesc[UR4], R24, gsb0 ;  /* 0x01600000041879f0 */ /* 0x000fe60008001818 */
[----:B------:R-:W-:Y:S02]  /*9aa0*/  WARPGROUP.DEPBAR.LE gsb0, 0x0 ;  /* 0x00008000000079c5 */ /* 0x000fe40000010000 */
[----:B------:R-:W3:Y:S02]  /*9ab0*/  SYNCS.PHASECHK.TRANS64.TRYWAIT P1, [R19+URZ+0x32410], R4 ;  /* 0x03241004130075a7 */ /* 0x000ee4000802017f */
[----:B---34-:R-:W-:Y:S05]  /*9ac0*/  @!P1 BRA `(.L_x_5674) ;  /* 0x0000014c00e89947 */ /* 0x018fea0003800000 */
.L_x_5923:
[----:B------:R-:W-:Y:S05]  /*9ad0*/  BSYNC B0 ;  /* 0x0000000000007941 */ /* 0x000fea0003800000 */
.L_x_5673:
[----:B------:R-:W-:Y:S05]  /*9ae0*/  @!P0 BRA `(.L_x_5675) ;  /* 0x0000000000048947 */ /* 0x000fea0003800000 */
[----:B------:R-:W-:Y:S01]  /*9af0*/  BPT.TRAP 0x1 ;  /* 0x000000040000795c */ /* 0x000fe20000300000 */
.L_x_5675:
[----:B------:R4:W0:Y:S01]  /*9b00*/  SYNCS.PHASECHK.TRANS64.TRYWAIT P2, [R174+URZ+0x32450], R7 ;  /* 0x03245007ae0075a7 */ /* 0x000822000804017f */
[----:B------:R-:W-:Y:S05]  /*9b10*/  @!P0 BRA `(.L_x_5676) ;  /* 0x0000000000048947 */ /* 0x000fea0003800000 */
[----:B------:R-:W-:Y:S01]  /*9b20*/  BPT.TRAP 0x1 ;  /* 0x000000040000795c */ /* 0x000fe20000300000 */
.L_x_5676:
[----:B------:R-:W5:Y:S01]  /*9b30*/  S2R R3, SR_TID.X ;  /* 0x0000000000037919 */ /* 0x000f620000002100 */
[----:B------:R-:W-:Y:S01]  /*9b40*/  BSSY B0, `(.L_x_5677) ;  /* 0x0000006000007945 */ /* 0x000fe20003800000 */
[----:B-----5:R-:W-:-:S04]  /*9b50*/  LOP3.LUT R3, R3, 0x7f, RZ, 0xc0, !PT ;  /* 0x0000007f03037812 */ /* 0x020fc800078ec0ff */
[----:B------:R-:W-:Y:S01]  /*9b60*/  ISETP.NE.AND P1, PT, R3, RZ, PT ;  /* 0x000000ff0300720c */ /* 0x000fe20003f25270 */
[----:B0-----:R-:W-:-:S12]  /*9b70*/  @P2 BRA `(.L_x_5678) ;  /* 0x0000000000082947 */ /* 0x001fd80003800000 */
[----:B------:R-:W0:Y:S02]  /*9b80*/  SYNCS.PHASECHK.TRANS64.TRYWAIT P2, [R174+URZ+0x32450], R7 ;  /* 0x03245007ae0075a7 */ /* 0x000e24000804017f */
[----:B0-----:R-:W-:Y:S05]  /*9b90*/  @!P2 BRA `(.L_x_5679) ;  /* 0x0000014c00c8a947 */ /* 0x001fea0003800000 */
.L_x_5678:
[----:B------:R-:W-:Y:S05]  /*9ba0*/  BSYNC B0 ;  /* 0x0000000000007941 */ /* 0x000fea0003800000 */
.L_x_5677:
[----:B------:R-:W-:Y:S05]  /*9bb0*/  WARPSYNC.ALL ;  /* 0x0000000000007948 */ /* 0x000fea0003800000 */
[----:B------:R-:W-:Y:S01]  /*9bc0*/  VIADD R3, R19, 0x400 ;  /* 0x0000040013037836 */ /* 0x000fe20000000000 */
[----:B---3--:R-:W-:Y:S01]  /*9bd0*/  LOP3.LUT R4, R72, 0x10000, RZ, 0xfc, !PT ;  /* 0x0001000048047812 */ /* 0x008fe200078efcff */
[----:B------:R-:W-:Y:S02]  /*9be0*/  IMAD.MOV.U32 R5, RZ, RZ, 0x40000040 ;  /* 0x40000040ff057424 */ /* 0x000fe400078e00ff */
[----:B-12-4-:R-:W-:Y:S01]  /*9bf0*/  IMAD.MOV.U32 R7, RZ, RZ, 0x40000040 ;  /* 0x40000040ff077424 */ /* 0x016fe200078e00ff */
[----:B------:R-:W-:Y:S01]  /*9c00*/  SHF.R.U32.HI R3, RZ, 0x4, R3 ;  /* 0x00000004ff037819 */ /* 0x000fe20000011603 */
[----:B------:R-:W-:Y:S01]  /*9c10*/  WARPGROUP.ARRIVE ;  /* 0x00000000000079c5 */ /* 0x000fe20000000000 */
[----:B------:R-:W-:Y:S01]  /*9c20*/  IMAD.MOV.U32 R235, RZ, RZ, 0x40000040 ;  /* 0x40000040ffeb7424 */ /* 0x000fe200078e00ff */
[----:B------:R-:W0:Y:S01]  /*9c30*/  LDC R75, c[0x0][0x448] ;  /* 0x00011200ff4b7b82 */ /* 0x000e220000000800 */
[----:B------:R-:W-:-:S04]  /*9c40*/  LOP3.LUT R3, R3, 0x3fff, RZ, 0xc0, !PT ;  /* 0x00003fff03037812 */ /* 0x000fc800078ec0ff */
[----:B------:R-:W-:-:S05]  /*9c50*/  LOP3.LUT R6, R3, 0x10000, RZ, 0xfc, !PT ;  /* 0x0001000003067812 */ /* 0x000fca00078efcff */
[----:B------:R1:W-:Y:S01]  /*9c60*/  STL [R1+0x24], R6 ;  /* 0x0000240601007387 */ /* 0x0003e20000100800 */
[C---:B------:R-:W-:Y:S02]  /*9c70*/  R2UR UR4, R4.reuse ;  /* 0x00000000040472ca */ /* 0x040fe400000e0000 */
[----:B------:R-:W-:Y:S01]  /*9c80*/  R2UR UR5, R5 ;  /* 0x00000000050572ca */ /* 0x000fe200000e0000 */
[----:B------:R-:W-:Y:S01]  /*9c90*/  VIADD R234, R4, 0x2 ;  /* 0x0000000204ea7836 */ /* 0x000fe20000000000 */
[----:B------:R-:W-:Y:S01]  /*9ca0*/  R2UR UR7, R7 ;  /* 0x00000000070772ca */ /* 0x000fe200000e0000 */
[----:B------:R-:W-:Y:S01]  /*9cb0*/  IMAD.MOV.U32 R9, RZ, RZ, 0x40000040 ;  /* 0x40000040ff097424 */ /* 0x000fe200078e00ff */
[----:B------:R-:W2:Y:S01]  /*9cc0*/  LDL.LU R73, [R1+0x8] ;  /* 0x0000080001497983 */ /* 0x000ea20000300800 */
[----:B-1----:R-:W-:-:S03]  /*9cd0*/  IMAD R6, R2, 0xc00, R6 ;  /* 0x00000c0002067824 */ /* 0x002fc600078e0206 */
[----:B------:R-:W3:Y:S02]  /*9ce0*/  LDL R72, [R1+0x40] ;  /* 0x0000400001487983 */ /* 0x000ee40000100800 */
[----:B------:R-:W-:Y:S01]  /*9cf0*/  R2UR UR6, R6 ;  /* 0x00000000060672ca */ /* 0x000fe200000e0000 */
[C---:B------:R-:W-:Y:S01]  /*9d00*/  VIADD R232, R4.reuse, 0x4 ;  /* 0x0000000404e87836 */ /* 0x040fe20000000000 */
[----:B------:R-:W3:Y:S01]  /*9d10*/  LDL R77, [R1+0x28] ;  /* 0x00002800014d7983 */ /* 0x000ee20000100800 */
[----:B------:R-:W-:Y:S02]  /*9d20*/  IMAD.MOV.U32 R233, RZ, RZ, 0x40000040 ;  /* 0x40000040ffe97424 */ /* 0x000fe400078e00ff */
[C---:B------:R-:W-:Y:S01]  /*9d30*/  VIADD R230, R4.reuse, 0x6 ;  /* 0x0000000604e67836 */ /* 0x040fe20000000000 */
[----:B------:R-:W4:Y:S01]  /*9d40*/  LDL R176, [R1+0x2c] ;  /* 0x00002c0001b07983 */ /* 0x000f220000100800 */
[----:B------:R-:W-:Y:S02]  /*9d50*/  IMAD.MOV.U32 R231, RZ, RZ, 0x40000040 ;  /* 0x40000040ffe77424 */ /* 0x000fe400078e00ff */
[----:B------:R-:W-:Y:S01]  /*9d60*/  VIADD R228, R4, 0x400 ;  /* 0x0000040004e47836 */ /* 0x000fe20000000000 */
[----:B------:R-:W5:Y:S03]  /*9d70*/  LDL R74, [R1+0x44] ;  /* 0x00004400014a7983 */ /* 0x000f660000100800 */
[----:B------:R-:W-:Y:S01]  /*9d80*/  HGMMA.64x96x16.F32.BF16 R24, gdesc[UR4], R24, gsb0 ;  /* 0x01600000041879f0 */ /* 0x000fe20008001818 */
[----:B------:R-:W-:Y:S01]  /*9d90*/  VIADD R8, R6, 0x2 ;  /* 0x0000000206087836 */ /* 0x000fe20000000000 */
[----:B------:R-:W-:Y:S01]  /*9da0*/  R2UR UR4, R234 ;  /* 0x00000000ea0472ca */ /* 0x000fe200000e0000 */
[----:B------:R-:W-:Y:S01]  /*9db0*/  IMAD.MOV.U32 R229, RZ, RZ, 0x40000040 ;  /* 0x40000040ffe57424 */ /* 0x000fe200078e00ff */
[----:B------:R-:W-:Y:S01]  /*9dc0*/  R2UR UR5, R235 ;  /* 0x00000000eb0572ca */ /* 0x000fe200000e0000 */
[----:B------:R-:W-:Y:S01]  /*9dd0*/  VIADD R226, R4, 0x402 ;  /* 0x0000040204e27836 */ /* 0x000fe20000000000 */
[----:B------:R-:W-:Y:S01]  /*9de0*/  R2UR UR6, R8 ;  /* 0x00000000080672ca */ /* 0x000fe200000e0000 */
[----:B------:R-:W-:Y:S01]  /*9df0*/  IMAD.MOV.U32 R227, RZ, RZ, 0x40000040 ;  /* 0x40000040ffe37424 */ /* 0x000fe200078e00ff */
[----:B------:R-:W-:Y:S01]  /*9e00*/  R2UR UR7, R9 ;  /* 0x00000000090772ca */ /* 0x000fe200000e0000 */
[----:B------:R-:W-:Y:S01]  /*9e10*/  VIADD R8, R6, 0x4 ;  /* 0x0000000406087836 */ /* 0x000fe20000000000 */
[----:B------:R-:W5:Y:S01]  /*9e20*/  LDL R177, [R1+0x1c] ;  /* 0x00001c0001b17983 */ /* 0x000f620000100800 */
[----:B------:R-:W-:Y:S01]  /*9e30*/  IMAD.MOV.U32 R9, RZ, RZ, 0x40000040 ;  /* 0x40000040ff097424 */ /* 0x000fe200078e00ff */
        /* <DEDUP_REMOVED lines=35> */
[----:B------:R-:W-:-:S02]  /*a070*/  VIADD R8, R6, 0x304 ;  /* 0x0000030406087836 */ /* 0x000fc40000000000 */
[----:B------:R-:W-:Y:S02]  /*a080*/  IMAD.MOV.U32 R225, RZ, RZ, 0x40000040 ;  /* 0x40000040ffe17424 */ /* 0x000fe400078e00ff */
[----:B------:R-:W-:Y:S01]  /*a090*/  IMAD.MOV.U32 R9, RZ, RZ, 0x40000040 ;  /* 0x40000040ff097424 */ /* 0x000fe200078e00ff */
[----:B------:R-:W-:Y:S02]  /*a0a0*/  WARPGROUP.DEPBAR.LE gsb0, 0x0 ;  /* 0x00008000000079c5 */ /* 0x000fe40000010000 */
[----:B------:R-:W-:-:S06]  /*a0b0*/  WARPGROUP.ARRIVE ;  /* 0x00000000000079c5 */ /* 0x000fcc0000000000 */
        /* <DEDUP_REMOVED lines=103> */
[----:B------:R-:W-:Y:S02]  /*a730*/  R2UR UR7, R7 ;  /* 0x00000000070772ca */ /* 0x000fe400000e0000 */
[----:B0-----:R-:W-:Y:S02]  /*a740*/  ISETP.NE.AND P5, PT, R75, 0x1, PT ;  /* 0x000000014b00780c */ /* 0x001fe40003fa5270 */
[----:B--2---:R-:W-:-:S11]  /*a750*/  LOP3.LUT R73, R73, 0xfffffff7, RZ, 0xc0, !PT ;  /* 0xfffffff749497812 */ /* 0x004fd600078ec0ff */
[----:B------:R-:W0:Y:S08]  /*a760*/  @P5 LDC R6, c[0x0][0x44c] ;  /* 0x00011300ff065b82 */ /* 0x000e300000000800 */
[----:B------:R-:W1:Y:S01]  /*a770*/  @P5 LDC R7, c[0x0][0x450] ;  /* 0x00011400ff075b82 */ /* 0x000e620000000800 */
[----:B------:R-:W-:-:S05]  /*a780*/  @P5 LOP3.LUT R73, R73, 0x8, RZ, 0xfc, !PT ;  /* 0x0000000849495812 */ /* 0x000fca00078efcff */
[----:B------:R3:W-:Y:S02]  /*a790*/  STL [R1+0x8], R73 ;  /* 0x0000084901007387 */ /* 0x0007e40000100800 */
[----:B---3--:R-:W-:Y:S01]  /*a7a0*/  IMAD.IADD R73, R72, 0x1, R77 ;  /* 0x0000000148497824 */ /* 0x008fe200078e024d */
[----:B------:R-:W-:Y:S02]  /*a7b0*/  WARPGROUP.DEPBAR.LE gsb0, 0x0 ;  /* 0x00008000000079c5 */ /* 0x000fe40000010000 */
[----:B------:R-:W-:-:S06]  /*a7c0*/  WARPGROUP.ARRIVE ;  /* 0x00000000000079c5 */ /* 0x000fcc0000000000 */
[----:B------:R-:W-:Y:S01]  /*a7d0*/  HGMMA.64x96x16.F32.BF16 R24, gdesc[UR4], R24, gsb0 ;  /* 0x01600000041879f0 */ /* 0x000fe20008001818 */
[----:B0-----:R-:W-:Y:S01]  /*a7e0*/  @P5 IMAD.HI.U32 R6, R73, R6, RZ ;  /* 0x0000000649065227 */ /* 0x001fe200078e00ff */
[----:B------:R-:W-:-:S04]  /*a7f0*/  ULDC UR4, c[0x0][0xa80] ;  /* 0x0002a00000047ab9 */ /* 0x000fc80000000800 */
[----:B-1----:R-:W-:-:S05]  /*a800*/  @P5 SHF.R.U32.HI R73, RZ, R7, R6 ;  /* 0x00000007ff495219 */ /* 0x002fca0000011606 */
[----:B------:R-:W0:Y:S01]  /*a810*/  SHFL.IDX PT, R72, R73, RZ, 0x1c1f ;  /* 0x001c1fff49487589 */ /* 0x000e2200000e0000 */
[----:B----4-:R-:W-:-:S04]  /*a820*/  IMAD R6, R214, -0x60, R176 ;  /* 0xffffffa0d6067824 */ /* 0x010fc800078e02b0 */
[----:B------:R-:W-:-:S04]  /*a830*/  VIADD R6, R6, 0x60 ;  /* 0x0000006006067836 */ /* 0x000fc80000000000 */
[----:B-----5:R-:W-:-:S05]  /*a840*/  IMAD R6, R74, -0x2, R6 ;  /* 0xfffffffe4a067824 */ /* 0x020fca00078e0206 */
[----:B------:R-:W-:-:S04]  /*a850*/  IADD3 R7, -R177, 0x1, R6 ;  /* 0x00000001b1077810 */ /* 0x000fc80007ffe106 */
[----:B0-----:R-:W-:-:S04]  /*a860*/  VIADDMNMX R75, R72, R7, R6, PT ;  /* 0x00000007484b7246 */ /* 0x001fc80003800106 */
[C---:B------:R-:W-:Y:S02]  /*a870*/  ISETP.GT.AND P3, PT, R75.reuse, RZ, PT ;  /* 0x000000ff4b00720c */ /* 0x040fe40003f64270 */
[C---:B------:R-:W-:Y:S02]  /*a880*/  ISETP.GT.AND P4, PT, R75.reuse, 0x1, PT ;  /* 0x000000014b00780c */ /* 0x040fe40003f84270 */
[----:B------:R-:W-:Y:S01]  /*a890*/  ISETP.GT.AND P2, PT, R75, 0x8, PT ;  /* 0x000000084b00780c */ /* 0x000fe20003f44270 */
[----:B------:R-:W-:Y:S02]  /*a8a0*/  WARPGROUP.DEPBAR.LE gsb0, 0x0 ;  /* 0x00008000000079c5 */ /* 0x000fe40000010000 */
[----:B------:R-:W-:Y:S02]  /*a8b0*/  FSEL R86, R24, -INF , P3 ;  /* 0xff80000018567808 */ /* 0x000fe40001800000 */
[----:B------:R-:W-:Y:S02]  /*a8c0*/  FSEL R88, R25, -INF , P4 ;  /* 0xff80000019587808 */ /* 0x000fe40002000000 */
[----:B------:R-:W-:-:S02]  /*a8d0*/  ISETP.GT.AND P3, PT, R75, 0x9, PT ;  /* 0x000000094b00780c */ /* 0x000fc40003f64270 */
[----:B------:R-:W-:Y:S02]  /*a8e0*/  FSEL R90, R28, -INF , P2 ;  /* 0xff8000001c5a7808 */ /* 0x000fe40001000000 */
[----:B------:R-:W-:Y:S02]  /*a8f0*/  FMNMX.FTZ R25, R86, R88, !PT ;  /* 0x0000005856197209 */ /* 0x000fe40007810000 */
[----:B------:R-:W-:Y:S02]  /*a900*/  ISETP.GT.AND P2, PT, R75, 0x10, PT ;  /* 0x000000104b00780c */ /* 0x000fe40003f44270 */
[----:B------:R-:W-:Y:S02]  /*a910*/  FSEL R92, R29, -INF , P3 ;  /* 0xff8000001d5c7808 */ /* 0x000fe40001800000 */
[----:B------:R-:W-:Y:S02]  /*a920*/  FMNMX.FTZ R25, R90, R25, !PT ;  /* 0x000000195a197209 */ /* 0x000fe40007810000 */
        /* <DEDUP_REMOVED lines=57> */
[----:B------:R-:W-:Y:S02]  /*acc0*/  FSEL R80, R69, -INF , P3 ;  /* 0xff80000045507808 */ /* 0x000fe40001800000 */
[----:B------:R-:W-:-:S04]  /*acd0*/  FMNMX.FTZ R25, R68, R25, !PT ;  /* 0x0000001944197209 */ /* 0x000fc80007810000 */
[----:B------:R-:W-:-:S05]  /*ace0*/  FMNMX.FTZ R25, R80, R25, !PT ;  /* 0x0000001950197209 */ /* 0x000fca0007810000 */
[----:B------:R-:W0:Y:S04]  /*acf0*/  SHFL.BFLY PT, R84, R25, 0x2, 0x1f ;  /* 0x0c401f0019547f89 */ /* 0x000e2800000e0000 */
[----:B------:R-:W1:Y:S01]  /*ad00*/  SHFL.IDX PT, R73, R73, 0x1, 0x1c1f ;  /* 0x003c1f0049497f89 */ /* 0x000e6200000e0000 */
[----:B0-----:R-:W-:-:S05]  /*ad10*/  FMNMX.FTZ R84, R25, R84, !PT ;  /* 0x0000005419547209 */ /* 0x001fca0007810000 */
[----:B------:R-:W0:Y:S01]  /*ad20*/  SHFL.BFLY PT, R29, R84, 0x1, 0x1f ;  /* 0x0c201f00541d7f89 */ /* 0x000e2200000e0000 */
[----:B-1----:R-:W-:-:S04]  /*ad30*/  VIADDMNMX R37, R73, R7, R6, PT ;  /* 0x0000000749257246 */ /* 0x002fc80003800106 */
[C---:B------:R-:W-:Y:S02]  /*ad40*/  ISETP.GT.AND P3, PT, R37.reuse, RZ, PT ;  /* 0x000000ff2500720c */ /* 0x040fe40003f64270 */
[C---:B------:R-:W-:Y:S01]  /*ad50*/  ISETP.GT.AND P4, PT, R37.reuse, 0x1, PT ;  /* 0x000000012500780c */ /* 0x040fe20003f84270 */
[----:B------:R-:W-:Y:S01]  /*ad60*/  IMAD.U32 R7, RZ, RZ, UR4 ;  /* 0x00000004ff077e24 */ /* 0x000fe2000f8e00ff */
[----:B------:R-:W-:Y:S02]  /*ad70*/  ISETP.GT.AND P2, PT, R37, 0x8, PT ;  /* 0x000000082500780c */ /* 0x000fe40003f44270 */
[----:B------:R-:W-:Y:S02]  /*ad80*/  FSEL R26, R26, -INF , P3 ;  /* 0xff8000001a1a7808 */ /* 0x000fe40001800000 */
[----:B------:R-:W-:Y:S02]  /*ad90*/  FSEL R25, R27, -INF , P4 ;  /* 0xff8000001b197808 */ /* 0x000fe40002000000 */
[----:B------:R-:W-:-:S02]  /*ada0*/  ISETP.GT.AND P3, PT, R37, 0x9, PT ;  /* 0x000000092500780c */ /* 0x000fc40003f64270 */
[----:B------:R-:W-:Y:S02]  /*adb0*/  FSEL R30, R30, -INF , P2 ;  /* 0xff8000001e1e7808 */ /* 0x000fe40001000000 */
[----:B------:R-:W-:Y:S02]  /*adc0*/  FMNMX.FTZ R27, R26, R25, !PT ;  /* 0x000000191a1b7209 */ /* 0x000fe40007810000 */
[----:B0-----:R-:W-:Y:S02]  /*add0*/  FMNMX.FTZ R6, R84, R29, !PT ;  /* 0x0000001d54067209 */ /* 0x001fe40007810000 */
[----:B------:R-:W-:Y:S02]  /*ade0*/  ISETP.GT.AND P2, PT, R37, 0x10, PT ;  /* 0x000000102500780c */ /* 0x000fe40003f44270 */
[C---:B------:R-:W-:Y:S01]  /*adf0*/  FSETP.NEU.FTZ.AND P4, PT, R6.reuse, -INF , PT ;  /* 0xff8000000600780b */ /* 0x040fe20003f9d000 */
[----:B------:R-:W-:Y:S01]  /*ae00*/  FMUL.FTZ R29, R6, R7 ;  /* 0x00000007061d7220 */ /* 0x000fe20000410000 */
[----:B------:R-:W-:-:S02]  /*ae10*/  FSEL R84, R31, -INF , P3 ;  /* 0xff8000001f547808 */ /* 0x000fc40001800000 */
[----:B------:R-:W-:Y:S02]  /*ae20*/  FMNMX.FTZ R27, R30, R27, !PT ;  /* 0x0000001b1e1b7209 */ /* 0x000fe40007810000 */
[----:B------:R-:W-:Y:S02]  /*ae30*/  FSEL R29, R29, RZ, P4 ;  /* 0x000000ff1d1d7208 */ /* 0x000fe40002000000 */
[C---:B------:R-:W-:Y:S02]  /*ae40*/  ISETP.GT.AND P3, PT, R37.reuse, 0x11, PT ;  /* 0x000000112500780c */ /* 0x040fe40003f64270 */
[----:B------:R-:W-:Y:S02]  /*ae50*/  FSEL R34, R34, -INF , P2 ;  /* 0xff80000022227808 */ /* 0x000fe40001000000 */
[----:B------:R-:W-:Y:S01]  /*ae60*/  FMNMX.FTZ R27, R84, R27, !PT ;  /* 0x0000001b541b7209 */ /* 0x000fe20007810000 */
[----:B------:R-:W-:Y:S01]  /*ae70*/  FFMA.FTZ R204, R86, R7, -R29 ;  /* 0x0000000756cc7223 */ /* 0x000fe2000001081d */
[----:B------:R-:W-:-:S02]  /*ae80*/  ISETP.GT.AND P2, PT, R37, 0x18, PT ;  /* 0x000000182500780c */ /* 0x000fc40003f44270 */
[----:B------:R-:W-:Y:S02]  /*ae90*/  FSEL R86, R35, -INF , P3 ;  /* 0xff80000023567808 */ /* 0x000fe40001800000 */
[----:B------:R-:W-:Y:S02]  /*aea0*/  FMNMX.FTZ R27, R34, R27, !PT ;  /* 0x0000001b221b7209 */ /* 0x000fe40007810000 */
        /* <DEDUP_REMOVED lines=13> */
[----:B------:R-:W-:Y:S01]  /*af80*/  FMNMX.FTZ R31, R42, R31, !PT ;  /* 0x0000001f2a1f7209 */ /* 0x000fe20007810000 */
[----:B------:R0:W-:Y:S01]  /*af90*/  MUFU.EX2 R27, R33 ;  /* 0x00000021001b7308 */ /* 0x0001e20000000800 */
[C---:B------:R-:W-:Y:S02]  /*afa0*/  ISETP.GT.AND P3, PT, R37.reuse, 0x29, PT ;  /* 0x000000292500780c */ /* 0x040fe40003f64270 */
[----:B------:R-:W-:Y:S01]  /*afb0*/  FSEL R46, R46, -INF , P2 ;  /* 0xff8000002e2e7808 */ /* 0x000fe20001000000 */
[----:B------:R-:W-:Y:S01]  /*afc0*/  FFMA.FTZ R35, R92, R7, -R29 ;  /* 0x000000075c237223 */ /* 0x000fe2000001081d */
[----:B------:R-:W-:Y:S02]  /*afd0*/  ISETP.GT.AND P2, PT, R37, 0x30, PT ;  /* 0x000000302500780c */ /* 0x000fe40003f44270 */
[----:B0-----:R-:W-:-:S02]  /*afe0*/  FMNMX.FTZ R33, R90, R31, !PT ;  /* 0x0000001f5a217209 */ /* 0x001fc40007810000 */
        /* <DEDUP_REMOVED lines=39> */
[----:B------:R-:W-:Y:S02]  /*b260*/  ISETP.GT.AND P3, PT, R37, 0x59, PT ;  /* 0x000000592500780c */ /* 0x000fe40003f64270 */
[----:B------:R-:W-:Y:S02]  /*b270*/  FSEL R70, R70, -INF , P2 ;  /* 0xff80000046467808 */ /* 0x000fe40001000000 */
[----:B------:R-:W-:Y:S02]  /*b280*/  FMNMX.FTZ R37, R40, R39, !PT ;  /* 0x0000002728257209 */ /* 0x000fe40007810000 */
[----:B------:R-:W-:-:S02]  /*b290*/  FSEL R98, R71, -INF , P3 ;  /* 0xff80000047627808 */ /* 0x000fc40001800000 */
[----:B------:R-:W-:-:S04]  /*b2a0*/  FMNMX.FTZ R37, R70, R37, !PT ;  /* 0x0000002546257209 */ /* 0x000fc80007810000 */
[----:B------:R-:W-:Y:S01]  /*b2b0*/  FMNMX.FTZ R37, R98, R37, !PT ;  /* 0x0000002562257209 */ /* 0x000fe20007810000 */
[----:B------:R-:W-:-:S04]  /*b2c0*/  FFMA.FTZ R43, R24, R7, -R29 ;  /* 0x00000007182b7223 */ /* 0x000fc8000001081d */
[----:B------:R-:W0:Y:S02]  /*b2d0*/  SHFL.BFLY PT, R24, R37, 0x2, 0x1f ;  /* 0x0c401f0025187f89 */ /* 0x000e2400000e0000 */
[----:B0-----:R-:W-:-:S05]  /*b2e0*/  FMNMX.FTZ R24, R37, R24, !PT ;  /* 0x0000001825187209 */ /* 0x001fca0007810000 */
[----:B------:R-:W0:Y:S01]  /*b2f0*/  SHFL.BFLY PT, R37, R24, 0x1, 0x1f ;  /* 0x0c201f0018257f89 */ /* 0x000e2200000e0000 */
        /* <DEDUP_REMOVED lines=9> */
[-CC-:B-1----:R-:W-:Y:S01]  /*b390*/  FFMA.FTZ R41, R28, R7.reuse, -R29.reuse ;  /* 0x000000071c297223 */ /* 0x182fe2000001081d */
[-CC-:B------:R-:W-:Y:S01]  /*b3a0*/  FFMA.FTZ R49, R74, R7.reuse, -R29.reuse ;  /* 0x000000074a317223 */ /* 0x180fe2000001081d */
[-CC-:B------:R-:W-:Y:S01]  /*b3b0*/  FFMA.FTZ R168, R64, R7.reuse, -R29.reuse ;  /* 0x0000000740a87223 */ /* 0x180fe2000001081d */
[-CC-:B------:R-:W-:Y:S01]  /*b3c0*/  FFMA.FTZ R51, R76, R7.reuse, -R29.reuse ;  /* 0x000000074c337223 */ /* 0x180fe2000001081d */
[-CC-:B------:R-:W-:Y:S01]  /*b3d0*/  FFMA.FTZ R170, R68, R7.reuse, -R29.reuse ;  /* 0x0000000744aa7223 */ /* 0x180fe2000001081d */
[----:B------:R-:W-:Y:S01]  /*b3e0*/  FFMA.FTZ R53, R80, R7, -R29 ;  /* 0x0000000750357223 */ /* 0x000fe2000001081d */
[----:B------:R-:W1:Y:S01]  /*b3f0*/  S2R R79, SR_TID.X ;  /* 0x00000000004f7919 */ /* 0x000e620000002100 */
[----:B------:R-:W2:Y:S01]  /*b400*/  @P5 LDC R28, c[0x0][0x450] ;  /* 0x00011400ff1c5b82 */ /* 0x000ea20000000800 */
[----:B0-----:R-:W-:-:S04]  /*b410*/  FMNMX.FTZ R172, R24, R37, !PT ;  /* 0x0000002518ac7209 */ /* 0x001fc80007810000 */
[C---:B------:R-:W-:Y:S01]  /*b420*/  FSETP.NEU.FTZ.AND P2, PT, R172.reuse, -INF , PT ;  /* 0xff800000ac00780b */ /* 0x040fe20003f5d000 */
[----:B------:R-:W-:-:S05]  /*b430*/  FMUL.FTZ R24, R172, R7 ;  /* 0x00000007ac187220 */ /* 0x000fca0000410000 */
[----:B------:R-:W-:-:S05]  /*b440*/  FSEL R29, R24, RZ, P2 ;  /* 0x000000ff181d7208 */ /* 0x000fca0001000000 */
[-CC-:B------:R-:W-:Y:S01]  /*b450*/  FFMA.FTZ R25, R25, R7.reuse, -R29.reuse ;  /* 0x0000000719197223 */ /* 0x180fe2000001081d */
[----:B------:R-:W-:-:S03]  /*b460*/  FFMA.FTZ R205, R26, R7, -R29 ;  /* 0x000000071acd7223 */ /* 0x000fc6000001081d */
[----:B------:R0:W-:Y:S02]  /*b470*/  MUFU.EX2 R26, R25 ;  /* 0x00000019001a7308 */ /* 0x0001e40000000800 */
[----:B0-----:R-:W0:Y:S01]  /*b480*/  @P5 LDC R25, c[0x0][0x44c] ;  /* 0x00011300ff195b82 */ /* 0x001e220000000800 */
[----:B------:R-:W-:-:S05]  /*b490*/  FFMA.FTZ R30, R30, R7, -R29 ;  /* 0x000000071e1e7223 */ /* 0x000fca000001081d */
[----:B------:R-:W3:Y:S01]  /*b4a0*/  MUFU.EX2 R204, R204 ;  /* 0x000000cc00cc7308 */ /* 0x000ee20000000800 */
[-CC-:B------:R-:W-:Y:S01]  /*b4b0*/  FFMA.FTZ R84, R84, R7.reuse, -R29.reuse ;  /* 0x0000000754547223 */ /* 0x180fe2000001081d */
[----:B------:R-:W-:-:S06]  /*b4c0*/  FFMA.FTZ R34, R34, R7, -R29 ;  /* 0x0000000722227223 */ /* 0x000fcc000001081d */
[----:B------:R-:W4:Y:S01]  /*b4d0*/  MUFU.EX2 R205, R205 ;  /* 0x000000cd00cd7308 */ /* 0x000f220000000800 */
[----:B-1----:R-:W-:Y:S01]  /*b4e0*/  SHF.R.U32.HI R79, RZ, 0x7, R79 ;  /* 0x00000007ff4f7819 */ /* 0x002fe2000001164f */
[----:B------:R-:W-:-:S06]  /*b4f0*/  @!P1 VIADD R24, R174, 0x32440 ;  /* 0x00032440ae189836 */ /* 0x000fcc0000000000 */
[----:B------:R-:W1:Y:S08]  /*b500*/  MUFU.EX2 R206, R206 ;  /* 0x000000ce00ce7308 */ /* 0x000e700000000800 */
[----:B------:R-:W5:Y:S01]  /*b510*/  MUFU.EX2 R30, R30 ;  /* 0x0000001e001e7308 */ /* 0x000f620000000800 */
[----:B------:R-:W-:Y:S01]  /*b520*/  FFMA.FTZ R86, R86, R7, -R29 ;  /* 0x0000000756567223 */ /* 0x000fe2000001081d */
[----:B------:R-:W-:-:S06]  /*b530*/  IADD3 R173, -R79, 0xb, RZ ;  /* 0x0000000b4fad7810 */ /* 0x000fcc0007ffe1ff */
[----:B------:R-:W-:Y:S01]  /*b540*/  MUFU.EX2 R39, R43 ;  /* 0x0000002b00277308 */ /* 0x000fe20000000800 */
[----:B------:R-:W-:Y:S01]  /*b550*/  FFMA.FTZ R38, R38, R7, -R29 ;  /* 0x0000000726267223 */ /* 0x000fe2000001081d */
[----:B------:R-:W-:Y:S01]  /*b560*/  @!P1 PRMT R24, RZ, 0x654, R24 ;  /* 0x00000654ff189816 */ /* 0x000fe20000000018 */
[----:B------:R-:W-:Y:S01]  /*b570*/  IMAD.MOV.U32 R175, RZ, RZ, R77 ;  /* 0x000000ffffaf7224 */ /* 0x000fe200078e004d */
[----:B------:R0:W-:Y:S06]  /*b580*/  BAR.ARV R173, 0x100 ;  /* 0x000400ad0000751d */ /* 0x0001ec0000002000 */
[----:B------:R2:W-:Y:S01]  /*b590*/  MUFU.EX2 R43, R32 ;  /* 0x00000020002b7308 */ /* 0x0005e20000000800 */
[----:B------:R1:W-:Y:S07]  /*b5a0*/  @!P1 SYNCS.ARRIVE.TRANS64.RED.A1T0 RZ, [R24+URZ], RZ ;  /* 0x000000ff18ff99a7 */ /* 0x0003ee000810043f */
[----:B------:R-:W5:Y:S01]  /*b5b0*/  MUFU.EX2 R207, R84 ;  /* 0x0000005400cf7308 */ /* 0x000f620000000800 */
[----:B--2---:R-:W-:Y:S01]  /*b5c0*/  LOP3.LUT R32, R3, 0x3000000, RZ, 0xfc, !PT ;  /* 0x0300000003207812 */ /* 0x004fe200078efcff */
[----:B0-----:R-:W-:-:S04]  /*b5d0*/  @P5 IMAD.HI.U32 R3, R77, R25, RZ ;  /* 0x000000194d035227 */ /* 0x001fc800078e00ff */
[----:B------:R-:W-:Y:S02]  /*b5e0*/  IMAD.MOV.U32 R25, RZ, RZ, 0x40000040 ;  /* 0x40000040ff197424 */ /* 0x000fe400078e00ff */
[----:B------:R-:W0:Y:S01]  /*b5f0*/  MUFU.EX2 R152, R152 ;  /* 0x0000009800987308 */ /* 0x000e220000000800 */
[----:B------:R-:W-:Y:S01]  /*b600*/  @P5 SHF.R.U32.HI R175, RZ, R28, R3 ;  /* 0x0000001cffaf5219 */ /* 0x000fe20000011603 */
[----:B---3--:R-:W-:Y:S01]  /*b610*/  FADD.FTZ R3, R204, R27 ;  /* 0x0000001bcc037221 */ /* 0x008fe20000010000 */
[----:B------:R-:W-:-:S05]  /*b620*/  R2UR UR7, R25 ;  /* 0x00000000190772ca */ /* 0x000fca00000e0000 */
[----:B------:R-:W2:Y:S01]  /*b630*/  MUFU.EX2 R34, R34 ;  /* 0x0000002200227308 */ /* 0x000ea20000000800 */
[----:B----4-:R-:W-:Y:S01]  /*b640*/  FADD.FTZ R25, R205, R26 ;  /* 0x0000001acd197221 */ /* 0x010fe20000010000 */
[----:B------:R3:W-:Y:S01]  /*b650*/  BAR.SYNC.DEFER_BLOCKING R0, 0x100 ;  /* 0x000400000000751d */ /* 0x0007e20000010000 */
[----:B------:R-:W-:Y:S01]  /*b660*/  FFMA.FTZ R88, R88, R7, -R29 ;  /* 0x0000000758587223 */ /* 0x000fe2000001081d */
[----:B-1----:R-:W-:-:S04]  /*b670*/  IMAD R24, R2, 0xc00, R32 ;  /* 0x00000c0002187824 */ /* 0x002fc800078e0220 */
[----:B------:R-:W1:Y:S01]  /*b680*/  MUFU.EX2 R153, R86 ;  /* 0x0000005600997308 */ /* 0x000e620000000800 */
[----:B------:R5:W-:Y:S01]  /*b690*/  STL [R1+0x18], R32 ;  /* 0x0000182001007387 */ /* 0x000be20000100800 */
[----:B---3--:R-:W-:Y:S01]  /*b6a0*/  FADD.FTZ R0, R206, R3 ;  /* 0x00000003ce007221 */ /* 0x008fe20000010000 */
[----:B------:R-:W-:-:S05]  /*b6b0*/  FFMA.FTZ R157, R42, R7, -R29 ;  /* 0x000000072a9d7223 */ /* 0x000fca000001081d */
[----:B------:R-:W3:Y:S01]  /*b6c0*/  MUFU.EX2 R154, R154 ;  /* 0x0000009a009a7308 */ /* 0x000ee20000000800 */
[----:B------:R-:W-:Y:S01]  /*b6d0*/  FADD.FTZ R3, R31, R0 ;  /* 0x000000001f037221 */ /* 0x000fe20000010000 */
[----:B-----5:R-:W-:-:S06]  /*b6e0*/  FADD.FTZ R32, R30, R25 ;  /* 0x000000191e207221 */ /* 0x020fcc0000010000 */
[----:B------:R-:W4:Y:S01]  /*b6f0*/  MUFU.EX2 R38, R38 ;  /* 0x0000002600267308 */ /* 0x000f220000000800 */
[----:B------:R-:W-:Y:S01]  /*b700*/  FADD.FTZ R25, R207, R32 ;  /* 0x00000020cf197221 */ /* 0x000fe20000010000 */
[----:B------:R-:W-:Y:S01]  /*b710*/  FFMA.FTZ R90, R90, R7, -R29 ;  /* 0x000000075a5a7223 */ /* 0x000fe2000001081d */
[----:B0-----:R-:W-:-:S05]  /*b720*/  FADD.FTZ R0, R152, R3 ;  /* 0x0000000398007221 */ /* 0x001fca0000010000 */
[----:B------:R-:W0:Y:S01]  /*b730*/  MUFU.EX2 R155, R88 ;  /* 0x00000058009b7308 */ /* 0x000e220000000800 */
[----:B--2---:R-:W-:Y:S01]  /*b740*/  FADD.FTZ R32, R34, R25 ;  /* 0x0000001922207221 */ /* 0x004fe20000010000 */
[----:B------:R-:W-:Y:S01]  /*b750*/  FFMA.FTZ R46, R46, R7, -R29 ;  /* 0x000000072e2e7223 */ /* 0x000fe2000001081d */
[----:B------:R-:W-:-:S05]  /*b760*/  FADD.FTZ R3, R33, R0 ;  /* 0x0000000021037221 */ /* 0x000fca0000010000 */
[----:B------:R-:W2:Y:S01]  /*b770*/  MUFU.EX2 R156, R156 ;  /* 0x0000009c009c7308 */ /* 0x000ea20000000800 */
[----:B-1----:R-:W-:-:S07]  /*b780*/  FADD.FTZ R25, R153, R32 ;  /* 0x0000002099197221 */ /* 0x002fce0000010000 */
[----:B------:R-:W1:Y:S01]  /*b790*/  MUFU.EX2 R157, R157 ;  /* 0x0000009d009d7308 */ /* 0x000e620000000800 */
[----:B------:R-:W-:Y:S01]  /*b7a0*/  FFMA.FTZ R92, R92, R7, -R29 ;  /* 0x000000075c5c7223 */ /* 0x000fe2000001081d */
[----:B---3--:R-:W-:Y:S01]  /*b7b0*/  FADD.FTZ R0, R154, R3 ;  /* 0x000000039a007221 */ /* 0x008fe20000010000 */
[----:B----4-:R-:W-:-:S05]  /*b7c0*/  FADD.FTZ R32, R38, R25 ;  /* 0x0000001926207221 */ /* 0x010fca0000010000 */
[----:B------:R-:W3:Y:S01]  /*b7d0*/  MUFU.EX2 R90, R90 ;  /* 0x0000005a005a7308 */ /* 0x000ee20000000800 */
[----:B------:R-:W-:Y:S01]  /*b7e0*/  FFMA.FTZ R50, R50, R7, -R29 ;  /* 0x0000000732327223 */ /* 0x000fe2000001081d */
[----:B------:R-:W-:Y:S02]  /*b7f0*/  VIADD R36, R24, 0x80 ;  /* 0x0000008018247836 */ /* 0x000fe40000000000 */
[----:B------:R-:W-:-:S04]  /*b800*/  FADD.FTZ R3, R35, R0 ;  /* 0x0000000023037221 */ /* 0x000fc80000010000 */
[----:B------:R-:W4:Y:S01]  /*b810*/  MUFU.EX2 R158, R158 ;  /* 0x0000009e009e7308 */ /* 0x000f220000000800 */
[----:B------:R-:W-:Y:S02]  /*b820*/  VIADD R28, R24, 0x100 ;  /* 0x00000100181c7836 */ /* 0x000fe40000000000 */
[----:B0-----:R-:W-:-:S05]  /*b830*/  FADD.FTZ R32, R155, R32 ;  /* 0x000000209b207221 */ /* 0x001fca0000010000 */
[----:B------:R-:W0:Y:S01]  /*b840*/  MUFU.EX2 R46, R46 ;  /* 0x0000002e002e7308 */ /* 0x000e220000000800 */
[----:B------:R-:W-:Y:S02]  /*b850*/  IMAD.MOV.U32 R25, RZ, RZ, 0x40000040 ;  /* 0x40000040ff197424 */ /* 0x000fe400078e00ff */
[----:B------:R-:W-:Y:S01]  /*b860*/  FFMA.FTZ R94, R94, R7, -R29 ;  /* 0x000000075e5e7223 */ /* 0x000fe2000001081d */
[----:B--2---:R-:W-:-:S04]  /*b870*/  FADD.FTZ R0, R156, R3 ;  /* 0x000000039c007221 */ /* 0x004fc80000010000 */
[----:B------:R-:W2:Y:S01]  /*b880*/  MUFU.EX2 R41, R41 ;  /* 0x0000002900297308 */ /* 0x000ea20000000800 */
[----:B------:R-:W-:Y:S01]  /*b890*/  R2UR UR10, R36 ;  /* 0x00000000240a72ca */ /* 0x000fe200000e0000 */
[----:B-1----:R-:W-:Y:S01]  /*b8a0*/  FADD.FTZ R3, R157, R32 ;  /* 0x000000209d037221 */ /* 0x002fe20000010000 */
[----:B------:R-:W-:-:S05]  /*b8b0*/  R2UR UR14, R28 ;  /* 0x000000001c0e72ca */ /* 0x000fca00000e0000 */
[----:B------:R-:W1:Y:S01]  /*b8c0*/  MUFU.EX2 R159, R92 ;  /* 0x0000005c009f7308 */ /* 0x000e620000000800 */
[----:B------:R-:W-:Y:S01]  /*b8d0*/  FFMA.FTZ R54, R54, R7, -R29 ;  /* 0x0000000736367223 */ /* 0x000fe2000001081d */
[C---:B------:R-:W-:Y:S01]  /*b8e0*/  R2UR UR6, R24.reuse ;  /* 0x00000000180672ca */ /* 0x040fe200000e0000 */
[C---:B------:R-:W-:Y:S01]  /*b8f0*/  VIADD R36, R24.reuse, 0x180 ;  /* 0x0000018018247836 */ /* 0x040fe20000000000 */
[----:B------:R-:W-:Y:S01]  /*b900*/  R2UR UR27, R25 ;  /* 0x00000000191b72ca */ /* 0x000fe200000e0000 */
[----:B------:R-:W-:-:S03]  /*b910*/  VIADD R28, R24, 0x200 ;  /* 0x00000200181c7836 */ /* 0x000fc60000000000 */
[----:B------:R-:W5:Y:S01]  /*b920*/  MUFU.EX2 R160, R160 ;  /* 0x000000a000a07308 */ /* 0x000f620000000800 */
[----:B------:R-:W-:Y:S02]  /*b930*/  VIADD R24, R24, 0x280 ;  /* 0x0000028018187836 */ /* 0x000fe40000000000 */
[----:B------:R-:W-:Y:S01]  /*b940*/  FADD.FTZ R25, R39, R0 ;  /* 0x0000000027197221 */ /* 0x000fe20000010000 */
[----:B---3--:R-:W-:-:S04]  /*b950*/  FADD.FTZ R3, R90, R3 ;  /* 0x000000035a037221 */ /* 0x008fc80000010000 */
[----:B------:R-:W3:Y:S01]  /*b960*/  MUFU.EX2 R50, R50 ;  /* 0x0000003200327308 */ /* 0x000ee20000000800 */
[----:B------:R-:W-:Y:S01]  /*b970*/  FFMA.FTZ R96, R96, R7, -R29 ;  /* 0x0000000760607223 */ /* 0x000fe2000001081d */
[----:B------:R-:W-:Y:S01]  /*b980*/  R2UR UR26, R24 ;  /* 0x00000000181a72ca */ /* 0x000fe200000e0000 */
[----:B----4-:R-:W-:-:S05]  /*b990*/  FADD.FTZ R0, R158, R25 ;  /* 0x000000199e007221 */ /* 0x010fca0000010000 */
[----:B------:R-:W4:Y:S01]  /*b9a0*/  MUFU.EX2 R161, R94 ;  /* 0x0000005e00a17308 */ /* 0x000f220000000800 */
[----:B0-----:R-:W-:Y:S01]  /*b9b0*/  FADD.FTZ R24, R46, R3 ;  /* 0x000000032e187221 */ /* 0x001fe20000010000 */
[----:B------:R-:W-:Y:S01]  /*b9c0*/  FFMA.FTZ R58, R58, R7, -R29 ;  /* 0x000000073a3a7223 */ /* 0x000fe2000001081d */
[----:B--2---:R-:W-:-:S05]  /*b9d0*/  FADD.FTZ R3, R41, R0 ;  /* 0x0000000029037221 */ /* 0x004fca0000010000 */
[----:B------:R-:W0:Y:S01]  /*b9e0*/  MUFU.EX2 R162, R162 ;  /* 0x000000a200a27308 */ /* 0x000e220000000800 */
[----:B-1----:R-:W-:-:S07]  /*b9f0*/  FADD.FTZ R25, R159, R24 ;  /* 0x000000189f197221 */ /* 0x002fce0000010000 */
[----:B------:R-:W1:Y:S01]  /*ba00*/  MUFU.EX2 R54, R54 ;  /* 0x0000003600367308 */ /* 0x000e620000000800 */
[----:B------:R-:W-:Y:S01]  /*ba10*/  FFMA.FTZ R82, R82, R7, -R29 ;  /* 0x0000000752527223 */ /* 0x000fe2000001081d */
[----:B-----5:R-:W-:-:S06]  /*ba20*/  FADD.FTZ R0, R160, R3 ;  /* 0x00000003a0007221 */ /* 0x020fcc0000010000 */
[----:B------:R-:W2:Y:S01]  /*ba30*/  MUFU.EX2 R45, R45 ;  /* 0x0000002d002d7308 */ /* 0x000ea20000000800 */
[----:B---3--:R-:W-:Y:S01]  /*ba40*/  FADD.FTZ R24, R50, R25 ;  /* 0x0000001932187221 */ /* 0x008fe20000010000 */
[----:B------:R-:W-:-:S06]  /*ba50*/  FFMA.FTZ R62, R62, R7, -R29 ;  /* 0x000000073e3e7223 */ /* 0x000fcc000001081d */
[----:B------:R-:W3:Y:S01]  /*ba60*/  MUFU.EX2 R163, R96 ;  /* 0x0000006000a37308 */ /* 0x000ee20000000800 */
[----:B------:R-:W-:Y:S01]  /*ba70*/  FADD.FTZ R3, R43, R0 ;  /* 0x000000002b037221 */ /* 0x000fe20000010000 */
[----:B----4-:R-:W-:-:S06]  /*ba80*/  FADD.FTZ R25, R161, R24 ;  /* 0x00000018a1197221 */ /* 0x010fcc0000010000 */
[----:B------:R-:W4:Y:S08]  /*ba90*/  MUFU.EX2 R164, R164 ;  /* 0x000000a400a47308 */ /* 0x000f300000000800 */
[----:B------:R-:W5:Y:S01]  /*baa0*/  MUFU.EX2 R58, R58 ;  /* 0x0000003a003a7308 */ /* 0x000f620000000800 */
[----:B------:R-:W-:Y:S01]  /*bab0*/  FFMA.FTZ R78, R78, R7, -R29 ;  /* 0x000000074e4e7223 */ /* 0x000fe2000001081d */
[----:B0-----:R-:W-:-:S06]  /*bac0*/  FADD.FTZ R0, R162, R3 ;  /* 0x00000003a2007221 */ /* 0x001fcc0000010000 */
[----:B------:R-:W0:Y:S01]  /*bad0*/  MUFU.EX2 R47, R47 ;  /* 0x0000002f002f7308 */ /* 0x000e220000000800 */
[----:B-1----:R-:W-:Y:S01]  /*bae0*/  FADD.FTZ R24, R54, R25 ;  /* 0x0000001936187221 */ /* 0x002fe20000010000 */
[----:B------:R-:W-:-:S06]  /*baf0*/  FFMA.FTZ R66, R66, R7, -R29 ;  /* 0x0000000742427223 */ /* 0x000fcc000001081d */
[----:B------:R-:W1:Y:S01]  /*bb00*/  MUFU.EX2 R165, R82 ;  /* 0x0000005200a57308 */ /* 0x000e620000000800 */
[----:B--2---:R-:W-:Y:S01]  /*bb10*/  FADD.FTZ R3, R45, R0 ;  /* 0x000000002d037221 */ /* 0x004fe20000010000 */
[----:B---3--:R-:W-:-:S06]  /*bb20*/  FADD.FTZ R25, R163, R24 ;  /* 0x00000018a3197221 */ /* 0x008fcc0000010000 */
[----:B------:R-:W2:Y:S08]  /*bb30*/  MUFU.EX2 R166, R166 ;  /* 0x000000a600a67308 */ /* 0x000eb00000000800 */
[----:B------:R-:W3:Y:S01]  /*bb40*/  MUFU.EX2 R62, R62 ;  /* 0x0000003e003e7308 */ /* 0x000ee20000000800 */
[----:B------:R-:W-:Y:S01]  /*bb50*/  FFMA.FTZ R40, R40, R7, -R29 ;  /* 0x0000000728287223 */ /* 0x000fe2000001081d */
[----:B----4-:R-:W-:-:S06]  /*bb60*/  FADD.FTZ R0, R164, R3 ;  /* 0x00000003a4007221 */ /* 0x010fcc0000010000 */
[----:B------:R-:W4:Y:S01]  /*bb70*/  MUFU.EX2 R49, R49 ;  /* 0x0000003100317308 */ /* 0x000f220000000800 */
[----:B-----5:R-:W-:Y:S01]  /*bb80*/  FADD.FTZ R24, R58, R25 ;  /* 0x000000193a187221 */ /* 0x020fe20000010000 */
[----:B------:R-:W-:-:S06]  /*bb90*/  FFMA.FTZ R70, R70, R7, -R29 ;  /* 0x0000000746467223 */ /* 0x000fcc000001081d */
[----:B------:R-:W5:Y:S01]  /*bba0*/  MUFU.EX2 R167, R78 ;  /* 0x0000004e00a77308 */ /* 0x000f620000000800 */
[----:B0-----:R-:W-:Y:S01]  /*bbb0*/  FADD.FTZ R3, R47, R0 ;  /* 0x000000002f037221 */ /* 0x001fe20000010000 */
[----:B-1----:R-:W-:-:S06]  /*bbc0*/  FADD.FTZ R25, R165, R24 ;  /* 0x00000018a5197221 */ /* 0x002fcc0000010000 */
[----:B------:R-:W0:Y:S08]  /*bbd0*/  MUFU.EX2 R168, R168 ;  /* 0x000000a800a87308 */ /* 0x000e300000000800 */
[----:B------:R-:W1:Y:S01]  /*bbe0*/  MUFU.EX2 R66, R66 ;  /* 0x0000004200427308 */ /* 0x000e620000000800 */
[----:B------:R-:W-:Y:S01]  /*bbf0*/  FFMA.FTZ R98, R98, R7, -R29 ;  /* 0x0000000762627223 */ /* 0x000fe2000001081d */
[----:B--2---:R-:W-:-:S06]  /*bc00*/  FADD.FTZ R0, R166, R3 ;  /* 0x00000003a6007221 */ /* 0x004fcc0000010000 */
[----:B------:R-:W2:Y:S01]  /*bc10*/  MUFU.EX2 R51, R51 ;  /* 0x0000003300337308 */ /* 0x000ea20000000800 */
[----:B---3--:R-:W-:-:S07]  /*bc20*/  FADD.FTZ R24, R62, R25 ;  /* 0x000000193e187221 */ /* 0x008fce0000010000 */
[----:B------:R-:W3:Y:S01]  /*bc30*/  MUFU.EX2 R169, R40 ;  /* 0x0000002800a97308 */ /* 0x000ee20000000800 */
[----:B----4-:R-:W-:Y:S01]  /*bc40*/  FADD.FTZ R3, R49, R0 ;  /* 0x0000000031037221 */ /* 0x010fe20000010000 */
[----:B-----5:R-:W-:-:S06]  /*bc50*/  FADD.FTZ R25, R167, R24 ;  /* 0x00000018a7197221 */ /* 0x020fcc0000010000 */
[----:B------:R-:W4:Y:S08]  /*bc60*/  MUFU.EX2 R170, R170 ;  /* 0x000000aa00aa7308 */ /* 0x000f300000000800 */
[----:B------:R-:W5:Y:S01]  /*bc70*/  MUFU.EX2 R70, R70 ;  /* 0x0000004600467308 */ /* 0x000f620000000800 */
[----:B0-----:R-:W-:Y:S01]  /*bc80*/  FADD.FTZ R0, R168, R3 ;  /* 0x00000003a8007221 */ /* 0x001fe20000010000 */
[----:B-1----:R-:W-:-:S06]  /*bc90*/  FADD.FTZ R24, R66, R25 ;  /* 0x0000001942187221 */ /* 0x002fcc0000010000 */
[----:B------:R-:W0:Y:S01]  /*bca0*/  MUFU.EX2 R53, R53 ;  /* 0x0000003500357308 */ /* 0x000e220000000800 */
[----:B------:R-:W-:-:S07]  /*bcb0*/  IMAD.MOV.U32 R37, RZ, RZ, 0x40000040 ;  /* 0x40000040ff257424 */ /* 0x000fce00078e00ff */
[----:B------:R-:W1:Y:S01]  /*bcc0*/  MUFU.EX2 R171, R98 ;  /* 0x0000006200ab7308 */ /* 0x000e620000000800 */
[----:B------:R-:W-:Y:S02]  /*bcd0*/  IMAD.MOV.U32 R29, RZ, RZ, 0x40000040 ;  /* 0x40000040ff1d7424 */ /* 0x000fe400078e00ff */
[----:B--2---:R-:W-:Y:S01]  /*bce0*/  FADD.FTZ R3, R51, R0 ;  /* 0x0000000033037221 */ /* 0x004fe20000010000 */
[----:B---3--:R-:W-:Y:S01]  /*bcf0*/  FADD.FTZ R25, R169, R24 ;  /* 0x00000018a9197221 */ /* 0x008fe20000010000 */
[----:B------:R-:W-:Y:S01]  /*bd00*/  R2UR UR11, R37 ;  /* 0x00000000250b72ca */ /* 0x000fe200000e0000 */
[----:B------:R-:W-:Y:S01]  /*bd10*/  IMAD.MOV.U32 R37, RZ, RZ, 0x40000040 ;  /* 0x40000040ff257424 */ /* 0x000fe200078e00ff */
[----:B------:R-:W-:Y:S01]  /*bd20*/  R2UR UR15, R29 ;  /* 0x000000001d0f72ca */ /* 0x000fe200000e0000 */
[----:B----4-:R-:W-:Y:S01]  /*bd30*/  FADD.FTZ R0, R170, R3 ;  /* 0x00000003aa007221 */ /* 0x010fe20000010000 */
[----:B------:R-:W-:Y:S02]  /*bd40*/  IMAD.MOV.U32 R29, RZ, RZ, 0x40000040 ;  /* 0x40000040ff1d7424 */ /* 0x000fe400078e00ff */
[----:B-----5:R-:W-:Y:S01]  /*bd50*/  FADD.FTZ R24, R70, R25 ;  /* 0x0000001946187221 */ /* 0x020fe20000010000 */
[----:B------:R-:W-:Y:S01]  /*bd60*/  F2FP.BF16.F32.PACK_AB R204, R27, R204 ;  /* 0x000000cc1bcc723e */ /* 0x000fe200000010ff */
[----:B0-----:R-:W-:Y:S01]  /*bd70*/  FADD.FTZ R3, R53, R0 ;  /* 0x0000000035037221 */ /* 0x001fe20000010000 */
[----:B------:R-:W-:-:S02]  /*bd80*/  F2FP.BF16.F32.PACK_AB R206, R31, R206 ;  /* 0x000000ce1fce723e */ /* 0x000fc400000010ff */
[----:B------:R-:W-:Y:S02]  /*bd90*/  F2FP.BF16.F32.PACK_AB R205, R26, R205 ;  /* 0x000000cd1acd723e */ /* 0x000fe400000010ff */
[----:B------:R-:W-:Y:S01]  /*bda0*/  F2FP.BF16.F32.PACK_AB R207, R207, R30 ;  /* 0x0000001ecfcf723e */ /* 0x000fe200000010ff */
[----:B-1----:R-:W-:Y:S01]  /*bdb0*/  FADD.FTZ R0, R171, R24 ;  /* 0x00000018ab007221 */ /* 0x002fe20000010000 */
[----:B------:R-:W-:Y:S02]  /*bdc0*/  R2UR UR18, R36 ;  /* 0x00000000241272ca */ /* 0x000fe400000e0000 */
[----:B------:R-:W-:Y:S02]  /*bdd0*/  R2UR UR19, R37 ;  /* 0x00000000251372ca */ /* 0x000fe400000e0000 */
[----:B------:R-:W-:Y:S02]  /*bde0*/  R2UR UR22, R28 ;  /* 0x000000001c1672ca */ /* 0x000fe400000e0000 */
[----:B------:R-:W-:-:S02]  /*bdf0*/  R2UR UR23, R29 ;  /* 0x000000001d1772ca */ /* 0x000fc400000e0000 */
        /* <DEDUP_REMOVED lines=20> */
[----:B------:R-:W-:-:S06]  /*bf40*/  WARPGROUP.ARRIVE ;  /* 0x00000000000079c5 */ /* 0x000fcc0000000000 */
[----:B------:R-:W-:Y:S03]  /*bf50*/  HGMMA.64x256x16.F32.BF16 R24, R204, gdesc[UR4].tnspB, RZ, !UPT, gsb0 ;  /* 0x43e00004cc187df0 */ /* 0x000fe6000c0018ff */
[----:B------:R-:W-:Y:S02]  /*bf60*/  WARPGROUP.DEPBAR.LE gsb0, 0x0 ;  /* 0x00008000000079c5 */ /* 0x000fe40000010000 */
[----:B------:R-:W-:-:S15]  /*bf70*/  WARPGROUP.ARRIVE ;  /* 0x00000000000079c5 */ /* 0x000fde0000000000 */
[----:B------:R-:W-:-:S08]  /*bf80*/  NOP ;  /* 0x0000000000007918 */ /* 0x000fd00000000000 */
[----:B------:R-:W-:Y:S03]  /*bf90*/  HGMMA.64x256x16.F32.BF16 R24, R152, gdesc[UR8].tnspB, R24, gsb0 ;  /* 0x43e0000898187df0 */ /* 0x000fe60008001818 */
        /* <DEDUP_REMOVED lines=11> */
[----:B------:R-:W-:Y:S01]  /*c050*/  HGMMA.64x256x16.F32.BF16 R24, R164, gdesc[UR20].tnspB, R24, gsb0 ;  /* 0x43e00014a4187df0 */ /* 0x000fe20008001818 */
[----:B------:R-:W-:-:S05]  /*c060*/  IADD3 R152, R175, R176, -R177 ;  /* 0x000000b0af987210 */ /* 0x000fca0007ffe8b1 */
[----:B------:R-:W-:-:S05]  /*c070*/  IMAD.HI R152, R152, 0x2aaaaaab, RZ ;  /* 0x2aaaaaab98987827 */ /* 0x000fca00078e02ff */
[----:B------:R-:W-:-:S04]  /*c080*/  SHF.R.U32.HI R153, RZ, 0x1f, R152 ;  /* 0x0000001fff997819 */ /* 0x000fc80000011698 */
[----:B------:R-:W-:-:S04]  /*c090*/  LEA.HI.SX32 R153, R152, R153, 0x1c ;  /* 0x0000009998997211 */ /* 0x000fc800078fe2ff */
[----:B------:R-:W-:Y:S01]  /*c0a0*/  VIMNMX R154, RZ, R153, !PT ;  /* 0x00000099ff9a7248 */ /* 0x000fe20007fe0100 */
[----:B------:R-:W-:-:S04]  /*c0b0*/  VIADD R214, R214, 0xfffffffe ;  /* 0xfffffffed6d67836 */ /* 0x000fc80000000000 */
[----:B------:R0:W-:Y:S01]  /*c0c0*/  STL [R1+0x30], R154 ;  /* 0x0000309a01007387 */ /* 0x0001e20000100800 */
[----:B------:R-:W-:Y:S01]  /*c0d0*/  ISETP.GE.AND P2, PT, R214, R154, PT ;  /* 0x0000009ad600720c */ /* 0x000fe20003f46270 */
[----:B------:R-:W-:-:S05]  /*c0e0*/  @!P1 VIADD R174, R174, 0x32460 ;  /* 0x00032460aeae9836 */ /* 0x000fca0000000000 */
[----:B------:R-:W-:Y:S01]  /*c0f0*/  @!P1 PRMT R174, RZ, 0x654, R174 ;  /* 0x00000654ffae9816 */ /* 0x000fe200000000ae */
[----:B------:R-:W-:Y:S02]  /*c100*/  WARPGROUP.DEPBAR.LE gsb0, 0x0 ;  /* 0x00008000000079c5 */ /* 0x000fe40000010000 */
[----:B------:R-:W-:-:S06]  /*c110*/  WARPGROUP.ARRIVE ;  /* 0x00000000000079c5 */ /* 0x000fcc0000000000 */
[----:B------:R-:W-:Y:S03]  /*c120*/  HGMMA.64x256x16.F32.BF16 R24, R168, gdesc[UR24].tnspB, R24, gsb0 ;  /* 0x43e00018a8187df0 */ /* 0x000fe60008001818 */
[----:B------:R-:W-:Y:S02]  /*c130*/  WARPGROUP.DEPBAR.LE gsb0, 0x0 ;  /* 0x00008000000079c5 */ /* 0x000fe40000010000 */
[----:B------:R0:W-:Y:S01]  /*c140*/  @!P1 SYNCS.ARRIVE.TRANS64.RED.A1T0 RZ, [R174+URZ], RZ ;  /* 0x000000ffaeff99a7 */ /* 0x0001e2000810043f */
[----:B------:R-:W-:Y:S05]  /*c150*/  @!P2 BRA `(.L_x_5680) ;  /* 0x000000300008a947 */ /* 0x000fea0003800000 */
[----:B------:R-:W-:Y:S02]  /*c160*/  IMAD.MOV.U32 R206, RZ, RZ, R172 ;  /* 0x000000ffffce7224 */ /* 0x000fe400078e00ac */
[----:B------:R-:W-:Y:S02]  /*c170*/  IMAD.MOV.U32 R207, RZ, RZ, R6 ;  /* 0x000000ffffcf7224 */ /* 0x000fe400078e0006 */
[----:B------:R-:W-:-:S07]  /*c180*/  IMAD.MOV.U32 R204, RZ, RZ, R214 ;  /* 0x000000ffffcc7224 */ /* 0x000fce00078e00d6 */
.L_x_5690:
[----:B------:R-:W-:Y:S01]  /*c190*/  VIADD R2, R2, 0x1 ;  /* 0x0000000102027836 */ /* 0x000fe20000000000 */
[----:B------:R-:W-:Y:S05]  /*c1a0*/  YIELD ;  /* 0x0000000000007946 */ /* 0x000fea0003800000 */
[----:B------:R-:W-:-:S04]  /*c1b0*/  ISETP.NE.AND P2, PT, R2, 0x2, PT ;  /* 0x000000020200780c */ /* 0x000fc80003f45270 */
[----:B------:R-:W-:Y:S02]  /*c1c0*/  SEL R6, RZ, 0x1, P2 ;  /* 0x00000001ff067807 */ /* 0x000fe40001000000 */
[----:B------:R-:W-:Y:S02]  /*c1d0*/  SEL R2, R2, RZ, P2 ;  /* 0x000000ff02027207 */ /* 0x000fe40001000000 */
[----:B------:R-:W-:Y:S01]  /*c1e0*/  LOP3.LUT R23, R23, R6, RZ, 0x3c, !PT ;  /* 0x0000000617177212 */ /* 0x000fe200078e3cff */
[----:B-1---5:R-:W-:Y:S06]  /*c1f0*/  @!P0 BRA `(.L_x_5681) ;  /* 0x0000000000048947 */ /* 0x022fec0003800000 */
[----:B------:R-:W-:Y:S01]  /*c200*/  BPT.TRAP 0x1 ;  /* 0x000000040000795c */ /* 0x000fe20000300000 */
.L_x_5681:
[----:B------:R-:W-:Y:S01]  /*c210*/  IMAD R205, R2, 0x8, R19 ;  /* 0x0000000802cd7824 */ /* 0x000fe200078e0213 */
[----:B------:R-:W-:-:S04]  /*c220*/  SHF.L.U32 R6, R23, 0x1f, RZ ;  /* 0x0000001f17067819 */ /* 0x000fc800000006ff */
[----:B------:R1:W2:Y:S01]  /*c230*/  SYNCS.PHASECHK.TRANS64.TRYWAIT P2, [R205+URZ+0x32430], R6 ;  /* 0x03243006cd0075a7 */ /* 0x0002a2000804017f */
[----:B------:R-:W-:Y:S05]  /*c240*/  @!P0 BRA `(.L_x_5682) ;  /* 0x0000000000048947 */ /* 0x000fea0003800000 */
[----:B------:R-:W-:Y:S01]  /*c250*/  BPT.TRAP 0x1 ;  /* 0x000000040000795c */ /* 0x000fe20000300000 */
.L_x_5682:
[----:B------:R-:W3:Y:S01]  /*c260*/  LDL R7, [R1+0x20] ;  /* 0x0000200001077983 */ /* 0x000ee20000100800 */
[----:B------:R-:W-:Y:S02]  /*c270*/  IMAD.MOV.U32 R157, RZ, RZ, 0x40000040 ;  /* 0x40000040ff9d7424 */ /* 0x000fe400078e00ff */
[----:B---3--:R-:W-:Y:S01]  /*c280*/  IMAD R156, R2, 0x300, R7 ;  /* 0x00000300029c7824 */ /* 0x008fe200078e0207 */
[----:B--2---:R-:W-:Y:S06]  /*c290*/  @P2 BRA `(.L_x_5683) ;  /* 0x0000000000082947 */ /* 0x004fec0003800000 */
[----:B------:R-:W2:Y:S02]  /*c2a0*/  SYNCS.PHASECHK.TRANS64.TRYWAIT P2, [R205+URZ+0x32430], R6 ;  /* 0x03243006cd0075a7 */ /* 0x000ea4000804017f */
[----:B--2---:R-:W-:Y:S05]  /*c2b0*/  @!P2 BRA `(.L_x_5684) ;  /* 0x000001280014a947 */ /* 0x004fea0003800000 */
.L_x_5683:
[----:B------:R-:W3:Y:S04]  /*c2c0*/  LDL.64 R220, [R1+0x10] ;  /* 0x0000100001dc7983 */ /* 0x000ee80000100a00 */
[----:B------:R-:W4:Y:S01]  /*c2d0*/  LDL.64 R214, [R1] ;  /* 0x0000000001d67983 */ /* 0x000f220000100a00 */
[----:B------:R-:W-:Y:S05]  /*c2e0*/  WARPSYNC.ALL ;  /* 0x0000000000007948 */ /* 0x000fea0003800000 */
[C---:B------:R-:W-:Y:S01]  /*c2f0*/  R2UR UR6, R156.reuse ;  /* 0x000000009c0672ca */ /* 0x040fe200000e0000 */
[C---:B0-----:R-:W-:Y:S01]  /*c300*/  VIADD R154, R156.reuse, 0x2 ;  /* 0x000000029c9a7836 */ /* 0x041fe20000000000 */
        /* <DEDUP_REMOVED lines=16> */
[----:B------:R-:W-:-:S03]  /*c410*/  R2UR UR17, R237 ;  /* 0x00000000ed1172ca */ /* 0x000fc600000e0000 */
[----:B------:R-:W-:Y:S03]  /*c420*/  HGMMA.64x96x16.F32.BF16 R152, gdesc[UR4], RZ, !UPT, gsb0 ;  /* 0x01600000049879f0 */ /* 0x000fe6000c0018ff */
[----:B------:R-:W-:Y:S02]  /*c430*/  WARPGROUP.DEPBAR.LE gsb0, 0x0 ;  /* 0x00008000000079c5 */ /* 0x000fe40000010000 */
[----:B------:R-:W-:Y:S01]  /*c440*/  WARPGROUP.ARRIVE ;  /* 0x00000000000079c5 */ /* 0x000fe20000000000 */
[----:B---3--:R-:W-:Y:S02]  /*c450*/  R2UR UR8, R220 ;  /* 0x00000000dc0872ca */ /* 0x008fe400000e0000 */
[----:B------:R-:W-:Y:S02]  /*c460*/  R2UR UR9, R221 ;  /* 0x00000000dd0972ca */ /* 0x000fe400000e0000 */
[----:B----4-:R-:W-:-:S02]  /*c470*/  R2UR UR12, R214 ;  /* 0x00000000d60c72ca */ /* 0x010fc400000e0000 */
[----:B------:R-:W-:-:S09]  /*c480*/  R2UR UR13, R215 ;  /* 0x00000000d70d72ca */ /* 0x000fd200000e0000 */
        /* <DEDUP_REMOVED lines=10> */
.L_x_5685:
[----:B------:R0:W3:Y:S01]  /*c530*/  SYNCS.PHASECHK.TRANS64.TRYWAIT P2, [R205+URZ+0x32450], R6 ;  /* 0x03245006cd0075a7 */ /* 0x0000e2000804017f */
[----:B------:R-:W-:Y:S05]  /*c540*/  @!P0 BRA `(.L_x_5686) ;  /* 0x0000000000048947 */ /* 0x000fea0003800000 */
[----:B------:R-:W-:Y:S01]  /*c550*/  BPT.TRAP 0x1 ;  /* 0x000000040000795c */ /* 0x000fe20000300000 */
.L_x_5686:
[----:B------:R-:W-:Y:S04]  /*c560*/  BSSY B0, `(.L_x_5687) ;  /* 0x0000004000007945 */ /* 0x000fe80003800000 */
[----:B---3--:R-:W-:Y:S05]  /*c570*/  @P2 BRA `(.L_x_5688) ;  /* 0x0000000000082947 */ /* 0x008fea0003800000 */
[----:B------:R-:W3:Y:S02]  /*c580*/  SYNCS.PHASECHK.TRANS64.TRYWAIT P2, [R205+URZ+0x32450], R6 ;  /* 0x03245006cd0075a7 */ /* 0x000ee4000804017f */
[----:B---3--:R-:W-:Y:S05]  /*c590*/  @!P2 BRA `(.L_x_5689) ;  /* 0x000001240070a947 */ /* 0x008fea0003800000 */
.L_x_5688:
[----:B------:R-:W-:Y:S05]  /*c5a0*/  BSYNC B0 ;  /* 0x0000000000007941 */ /* 0x000fea0003800000 */
.L_x_5687:
[----:B------:R-:W-:Y:S05]  /*c5b0*/  WARPSYNC.ALL ;  /* 0x0000000000007948 */ /* 0x000fea0003800000 */
[----:B------:R4:W-:Y:S01]  /*c5c0*/  STL [R1+0xa0], R16 ;  /* 0x0000a01001007387 */ /* 0x0009e20000100800 */
[----:B------:R-:W0:Y:S03]  /*c5d0*/  LDC R214, c[0x0][0x448] ;  /* 0x00011200ffd67b82 */ /* 0x000e260000000800 */
[----:B------:R-:W2:Y:S04]  /*c5e0*/  LDL R7, [R1+0x40] ;  /* 0x0000400001077983 */ /* 0x000ea80000100800 */
[----:B------:R-:W2:Y:S04]  /*c5f0*/  LDL R220, [R1+0x24] ;  /* 0x0000240001dc7983 */ /* 0x000ea80000100800 */
[----:B----4-:R-:W4:Y:S01]  /*c600*/  LDL R16, [R1+0x28] ;  /* 0x0000280001107983 */ /* 0x010f220000100800 */
[----:B------:R-:W-:Y:S01]  /*c610*/  IMAD.MOV.U32 R215, RZ, RZ, 0x40000040 ;  /* 0x40000040ffd77424 */ /* 0x000fe200078e00ff */
[----:B------:R-:W-:-:S02]  /*c620*/  R2UR UR4, R4 ;  /* 0x00000000040472ca */ /* 0x000fc400000e0000 */
[----:B------:R-:W-:Y:S01]  /*c630*/  R2UR UR5, R5 ;  /* 0x00000000050572ca */ /* 0x000fe200000e0000 */
[----:B------:R-:W-:Y:S01]  /*c640*/  WARPGROUP.ARRIVE ;  /* 0x00000000000079c5 */ /* 0x000fe20000000000 */
[----:B0-----:R-:W-:Y:S01]  /*c650*/  ISETP.NE.AND P2, PT, R214, 0x1, PT ;  /* 0x00000001d600780c */ /* 0x001fe20003f45270 */
[----:B------:R-:W-:Y:S01]  /*c660*/  IMAD.MOV.U32 R221, RZ, RZ, 0x40000040 ;  /* 0x40000040ffdd7424 */ /* 0x000fe200078e00ff */
[----:B------:R-:W4:Y:S11]  /*c670*/  LDL.LU R217, [R1+0x8] ;  /* 0x0000080001d97983 */ /* 0x000f360000300800 */
[----:B------:R-:W0:Y:S08]  /*c680*/  @P2 LDC R214, c[0x0][0x44c] ;  /* 0x00011300ffd62b82 */ /* 0x000e300000000800 */
[----:B-123--:R-:W1:Y:S01]  /*c690*/  @P2 LDC R6, c[0x0][0x450] ;  /* 0x00011400ff062b82 */ /* 0x00ee620000000800 */
[----:B------:R-:W-:Y:S01]  /*c6a0*/  R2UR UR7, R215 ;  /* 0x00000000d70772ca */ /* 0x000fe200000e0000 */
[----:B----4-:R-:W-:-:S02]  /*c6b0*/  IMAD.IADD R7, R7, 0x1, R16 ;  /* 0x0000000107077824 */ /* 0x010fc400078e0210 */
[----:B------:R-:W-:Y:S01]  /*c6c0*/  IMAD.MOV.U32 R215, RZ, RZ, 0x40000040 ;  /* 0x40000040ffd77424 */ /* 0x000fe200078e00ff */
[----:B------:R2:W5:Y:S01]  /*c6d0*/  LDL.LU R16, [R1+0xa0] ;  /* 0x0000a00001107983 */ /* 0x0005620000300800 */
[----:B0-----:R-:W-:-:S05]  /*c6e0*/  @P2 IMAD.HI.U32 R214, R7, R214, RZ ;  /* 0x000000d607d62227 */ /* 0x001fca00078e00ff */
[----:B-1----:R-:W-:Y:S01]  /*c6f0*/  @P2 SHF.R.U32.HI R7, RZ, R6, R214 ;  /* 0x00000006ff072219 */ /* 0x002fe200000116d6 */
[----:B------:R-:W-:-:S05]  /*c700*/  IMAD R214, R2, 0xc00, R220 ;  /* 0x00000c0002d67824 */ /* 0x000fca00078e02dc */
[----:B------:R-:W-:-:S13]  /*c710*/  R2UR UR6, R214 ;  /* 0x00000000d60672ca */ /* 0x000fda00000e0000 */
[----:B------:R-:W-:Y:S01]  /*c720*/  HGMMA.64x96x16.F32.BF16 R152, gdesc[UR4], R152, gsb0 ;  /* 0x01600000049879f0 */ /* 0x000fe20008001898 */
[----:B------:R-:W-:Y:S01]  /*c730*/  VIADD R220, R214, 0x2 ;  /* 0x00000002d6dc7836 */ /* 0x000fe20000000000 */
        /* <DEDUP_REMOVED lines=114> */
[----:B------:R-:W-:Y:S01]  /*ce60*/  LOP3.LUT R217, R217, 0xfffffeff, RZ, 0xc0, !PT ;  /* 0xfffffeffd9d97812 */ /* 0x000fe200078ec0ff */
[----:B------:R-:W-:-:S02]  /*ce70*/  WARPGROUP.DEPBAR.LE gsb0, 0x0 ;  /* 0x00008000000079c5 */ /* 0x000fc40000010000 */
[----:B------:R-:W-:-:S06]  /*ce80*/  WARPGROUP.ARRIVE ;  /* 0x00000000000079c5 */ /* 0x000fcc0000000000 */
[----:B------:R-:W-:Y:S01]  /*ce90*/  HGMMA.64x96x16.F32.BF16 R152, gdesc[UR4], R152, gsb0 ;  /* 0x01600000049879f0 */ /* 0x000fe20008001898 */
[----:B------:R-:W-:Y:S02]  /*cea0*/  R2UR UR6, R220 ;  /* 0x00000000dc0672ca */ /* 0x000fe400000e0000 */
[----:B------:R-:W-:Y:S02]  /*ceb0*/  R2UR UR7, R221 ;  /* 0x00000000dd0772ca */ /* 0x000fe400000e0000 */
[----:B------:R-:W-:Y:S02]  /*cec0*/  R2UR UR4, R10 ;  /* 0x000000000a0472ca */ /* 0x000fe400000e0000 */
[----:B------:R-:W-:Y:S02]  /*ced0*/  R2UR UR5, R11 ;  /* 0x000000000b0572ca */ /* 0x000fe400000e0000 */
[----:B------:R-:W-:-:S04]  /*cee0*/  @P1 LOP3.LUT R217, R217, 0x100, RZ, 0xfc, !PT ;  /* 0x00000100d9d91812 */ /* 0x000fc800078efcff */
[----:B------:R-:W-:-:S04]  /*cef0*/  LOP3.LUT R217, R217, 0xffffff7f, RZ, 0xc0, !PT ;  /* 0xffffff7fd9d97812 */ /* 0x000fc800078ec0ff */
[----:B------:R-:W-:-:S05]  /*cf00*/  @P0 LOP3.LUT R217, R217, 0x80, RZ, 0xfc, !PT ;  /* 0x00000080d9d90812 */ /* 0x000fca00078efcff */
[----:B------:R-:W-:Y:S04]  /*cf10*/  STL [R1+0x8], R217 ;  /* 0x000008d901007387 */ /* 0x000fe80000100800 */
[----:B------:R-:W3:Y:S04]  /*cf20*/  LDL R220, [R1+0x2c] ;  /* 0x00002c0001dc7983 */ /* 0x000ee80000100800 */
[----:B------:R-:W3:Y:S01]  /*cf30*/  LDL R221, [R1+0x1c] ;  /* 0x00001c0001dd7983 */ /* 0x000ee20000100800 */
[----:B------:R-:W-:Y:S02]  /*cf40*/  WARPGROUP.DEPBAR.LE gsb0, 0x0 ;  /* 0x00008000000079c5 */ /* 0x000fe40000010000 */
[----:B------:R-:W-:-:S06]  /*cf50*/  WARPGROUP.ARRIVE ;  /* 0x00000000000079c5 */ /* 0x000fcc0000000000 */
[----:B------:R-:W-:Y:S01]  /*cf60*/  HGMMA.64x96x16.F32.BF16 R152, gdesc[UR4], R152, gsb0 ;  /* 0x01600000049879f0 */ /* 0x000fe20008001898 */
[----:B------:R-:W-:Y:S02]  /*cf70*/  R2UR UR7, R215 ;  /* 0x00000000d70772ca */ /* 0x000fe400000e0000 */
[----:B------:R-:W4:Y:S01]  /*cf80*/  LDL R215, [R1+0x44] ;  /* 0x0000440001d77983 */ /* 0x000f220000100800 */
[----:B------:R-:W-:Y:S01]  /*cf90*/  VIADD R214, R214, 0x906 ;  /* 0x00000906d6d67836 */ /* 0x000fe20000000000 */
[----:B------:R-:W-:Y:S02]  /*cfa0*/  R2UR UR4, R8 ;  /* 0x00000000080472ca */ /* 0x000fe400000e0000 */
[----:B------:R-:W-:Y:S02]  /*cfb0*/  R2UR UR5, R9 ;  /* 0x00000000090572ca */ /* 0x000fe400000e0000 */
[----:B------:R-:W-:Y:S01]  /*cfc0*/  R2UR UR6, R214 ;  /* 0x00000000d60672ca */ /* 0x000fe200000e0000 */
[----:B------:R-:W0:Y:S01]  /*cfd0*/  SHFL.IDX PT, R6, R7, RZ, 0x1c1f ;  /* 0x001c1fff07067589 */ /* 0x000e2200000e0000 */
[----:B------:R-:W-:-:S04]  /*cfe0*/  IMAD.MOV.U32 R214, RZ, RZ, -0x60 ;  /* 0xffffffa0ffd67424 */ /* 0x000fc800078e00ff */
[----:B------:R-:W-:Y:S01]  /*cff0*/  IMAD R214, R204, R214, 0x1 ;  /* 0x00000001ccd67424 */ /* 0x000fe200078e02d6 */
[----:B------:R-:W-:Y:S02]  /*d000*/  WARPGROUP.DEPBAR.LE gsb0, 0x0 ;  /* 0x00008000000079c5 */ /* 0x000fe40000010000 */
[----:B------:R-:W-:-:S06]  /*d010*/  WARPGROUP.ARRIVE ;  /* 0x00000000000079c5 */ /* 0x000fcc0000000000 */
[----:B------:R-:W-:Y:S03]  /*d020*/  HGMMA.64x96x16.F32.BF16 R152, gdesc[UR4], R152, gsb0 ;  /* 0x01600000049879f0 */ /* 0x000fe60008001898 */
[----:B------:R-:W-:Y:S02]  /*d030*/  WARPGROUP.DEPBAR.LE gsb0, 0x0 ;  /* 0x00008000000079c5 */ /* 0x000fe40000010000 */
[----:B----4-:R-:W-:-:S05]  /*d040*/  IMAD R214, R215, -0x2, R214 ;  /* 0xfffffffed7d67824 */ /* 0x010fca00078e02d6 */
[----:B---3--:R-:W-:Y:S01]  /*d050*/  IADD3 R214, -R221, R214, R220 ;  /* 0x000000d6ddd67210 */ /* 0x008fe20007ffe1dc */
[----:B------:R-:W1:Y:S04]  /*d060*/  SHFL.IDX PT, R7, R7, 0x1, 0x1c1f ;  /* 0x003c1f0007077f89 */ /* 0x000e6800000e0000 */
[----:B0-----:R-:W-:Y:S01]  /*d070*/  IMAD.IADD R6, R214, 0x1, R6 ;  /* 0x00000001d6067824 */ /* 0x001fe200078e0206 */
[----:B------:R-:W3:Y:S04]  /*d080*/  LDL R220, [R1+0x18] ;  /* 0x0000180001dc7983 */ /* 0x000ee80000100800 */
[----:B------:R-:W-:-:S02]  /*d090*/  ISETP.GT.AND P3, PT, R6, RZ, PT ;  /* 0x000000ff0600720c */ /* 0x000fc40003f64270 */
[C---:B------:R-:W-:Y:S02]  /*d0a0*/  ISETP.GT.AND P2, PT, R6.reuse, 0x1, PT ;  /* 0x000000010600780c */ /* 0x040fe40003f44270 */
        /* <DEDUP_REMOVED lines=63> */
[----:B------:R-:W-:Y:S02]  /*d4a0*/  FSEL R215, R193, -INF , P3 ;  /* 0xff800000c1d77808 */ /* 0x000fe40001800000 */
[----:B------:R-:W-:Y:S02]  /*d4b0*/  FMNMX.FTZ R6, R192, R6, !PT ;  /* 0x00000006c0067209 */ /* 0x000fe40007810000 */
[----:B------:R-:W-:Y:S02]  /*d4c0*/  FSEL R196, R196, -INF , P2 ;  /* 0xff800000c4c47808 */ /* 0x000fe40001000000 */
[----:B------:R-:W-:Y:S02]  /*d4d0*/  FMNMX.FTZ R6, R215, R6, !PT ;  /* 0x00000006d7067209 */ /* 0x000fe40007810000 */
[----:B------:R-:W-:-:S02]  /*d4e0*/  FSEL R197, R197, -INF , P4 ;  /* 0xff800000c5c57808 */ /* 0x000fc40002000000 */
[----:B------:R-:W-:-:S04]  /*d4f0*/  FMNMX.FTZ R6, R196, R6, !PT ;  /* 0x00000006c4067209 */ /* 0x000fc80007810000 */
[----:B------:R-:W-:Y:S01]  /*d500*/  FMNMX.FTZ R6, R197, R6, !PT ;  /* 0x00000006c5067209 */ /* 0x000fe20007810000 */
[----:B-1----:R-:W-:-:S04]  /*d510*/  IMAD.IADD R214, R214, 0x1, R7 ;  /* 0x00000001d6d67824 */ /* 0x002fc800078e0207 */
[----:B------:R-:W0:Y:S02]  /*d520*/  SHFL.BFLY PT, R7, R6, 0x2, 0x1f ;  /* 0x0c401f0006077f89 */ /* 0x000e2400000e0000 */
[----:B0-----:R-:W-:-:S05]  /*d530*/  FMNMX.FTZ R6, R6, R7, !PT ;  /* 0x0000000706067209 */ /* 0x001fca0007810000 */
[----:B------:R-:W0:Y:S01]  /*d540*/  SHFL.BFLY PT, R7, R6, 0x1, 0x1f ;  /* 0x0c201f0006077f89 */ /* 0x000e2200000e0000 */
[----:B------:R-:W-:Y:S02]  /*d550*/  ISETP.GT.AND P3, PT, R214, RZ, PT ;  /* 0x000000ffd600720c */ /* 0x000fe40003f64270 */
[----:B0-----:R-:W-:-:S04]  /*d560*/  FMNMX.FTZ R6, R6, R7, !PT ;  /* 0x0000000706067209 */ /* 0x001fc80007810000 */
[----:B------:R-:W-:-:S04]  /*d570*/  FSETP.NEU.FTZ.AND P6, PT, R6, -INF , PT ;  /* 0xff8000000600780b */ /* 0x000fc80003fdd000 */
[----:B------:R-:W-:-:S05]  /*d580*/  FSEL R7, R6, RZ, P6 ;  /* 0x000000ff06077208 */ /* 0x000fca0003000000 */
[----:B------:R-:W-:Y:S02]  /*d590*/  FADD.FTZ R207, -R7, R207 ;  /* 0x000000cf07cf7221 */ /* 0x000fe40000010100 */
[----:B------:R-:W0:Y:S01]  /*d5a0*/  LDC R7, c[0x0][0xa80] ;  /* 0x0002a000ff077b82 */ /* 0x000e220000000800 */
[----:B------:R-:W-:Y:S02]  /*d5b0*/  ISETP.GT.AND P2, PT, R214, 0x1, PT ;  /* 0x00000001d600780c */ /* 0x000fe40003f44270 */
[----:B------:R-:W-:Y:S02]  /*d5c0*/  FSEL R193, R154, -INF , P3 ;  /* 0xff8000009ac17808 */ /* 0x000fe40001800000 */
[----:B------:R-:W-:Y:S02]  /*d5d0*/  FSEL R155, R155, -INF , P2 ;  /* 0xff8000009b9b7808 */ /* 0x000fe40001000000 */
[C---:B------:R-:W-:Y:S02]  /*d5e0*/  ISETP.GT.AND P4, PT, R214.reuse, 0x8, PT ;  /* 0x00000008d600780c */ /* 0x040fe40003f84270 */
[----:B------:R-:W-:-:S02]  /*d5f0*/  ISETP.GT.AND P3, PT, R214, 0x9, PT ;  /* 0x00000009d600780c */ /* 0x000fc40003f64270 */
[----:B------:R-:W-:Y:S02]  /*d600*/  ISETP.GT.AND P2, PT, R214, 0x10, PT ;  /* 0x00000010d600780c */ /* 0x000fe40003f44270 */
[----:B------:R-:W-:Y:S02]  /*d610*/  FSEL R158, R158, -INF , P4 ;  /* 0xff8000009e9e7808 */ /* 0x000fe40002000000 */
[----:B------:R-:W-:Y:S02]  /*d620*/  FSEL R159, R159, -INF , P3 ;  /* 0xff8000009f9f7808 */ /* 0x000fe40001800000 */
[----:B------:R-:W-:Y:S02]  /*d630*/  FSEL R162, R162, -INF , P2 ;  /* 0xff800000a2a27808 */ /* 0x000fe40001000000 */
[C---:B------:R-:W-:Y:S02]  /*d640*/  ISETP.GT.AND P4, PT, R214.reuse, 0x11, PT ;  /* 0x00000011d600780c */ /* 0x040fe40003f84270 */
[----:B------:R-:W-:-:S02]  /*d650*/  ISETP.GT.AND P3, PT, R214, 0x18, PT ;  /* 0x00000018d600780c */ /* 0x000fc40003f64270 */
[----:B------:R-:W-:Y:S01]  /*d660*/  ISETP.GT.AND P2, PT, R214, 0x19, PT ;  /* 0x00000019d600780c */ /* 0x000fe20003f44270 */
[----:B0-----:R-:W-:Y:S01]  /*d670*/  FMUL.FTZ R154, R6, R7 ;  /* 0x00000007069a7220 */ /* 0x001fe20000410000 */
[----:B------:R-:W-:Y:S02]  /*d680*/  FSEL R163, R163, -INF , P4 ;  /* 0xff800000a3a37808 */ /* 0x000fe40002000000 */
        /* <DEDUP_REMOVED lines=10> */
[C---:B------:R-:W-:Y:S02]  /*d730*/  ISETP.GT.AND P4, PT, R214.reuse, 0x29, PT ;  /* 0x00000029d600780c */ /* 0x040fe40003f84270 */
[C---:B------:R-:W-:Y:S02]  /*d740*/  ISETP.GT.AND P3, PT, R214.reuse, 0x30, PT ;  /* 0x00000030d600780c */ /* 0x040fe40003f64270 */
[----:B------:R-:W-:Y:S02]  /*d750*/  ISETP.GT.AND P2, PT, R214, 0x31, PT ;  /* 0x00000031d600780c */ /* 0x000fe40003f44270 */
[----:B------:R-:W-:Y:S02]  /*d760*/  FSEL R154, R154, RZ, P6 ;  /* 0x000000ff9a9a7208 */ /* 0x000fe40003000000 */
[----:B------:R-:W-:Y:S02]  /*d770*/  FSEL R187, R187, -INF , P1 ;  /* 0xff800000bbbb7808 */ /* 0x000fe40000800000 */
[----:B------:R-:W-:-:S02]  /*d780*/  FSEL R190, R190, -INF , P0 ;  /* 0xff800000bebe7808 */ /* 0x000fc40000000000 */
[----:B------:R-:W-:Y:S02]  /*d790*/  FSEL R175, R175, -INF , P4 ;  /* 0xff800000afaf7808 */ /* 0x000fe40002000000 */
[----:B------:R-:W-:Y:S02]  /*d7a0*/  FSEL R178, R178, -INF , P3 ;  /* 0xff800000b2b27808 */ /* 0x000fe40001800000 */
[----:B------:R-:W-:Y:S02]  /*d7b0*/  FSEL R179, R179, -INF , P2 ;  /* 0xff800000b3b37808 */ /* 0x000fe40001000000 */
[C---:B------:R-:W-:Y:S02]  /*d7c0*/  LOP3.LUT P1, RZ, R217.reuse, 0x100, RZ, 0xc0, !PT ;  /* 0x00000100d9ff7812 */ /* 0x040fe4000782c0ff */
[----:B------:R-:W-:Y:S01]  /*d7d0*/  LOP3.LUT P0, RZ, R217, 0x80, RZ, 0xc0, !PT ;  /* 0x00000080d9ff7812 */ /* 0x000fe2000780c0ff */
[-CC-:B------:R-:W-:Y:S01]  /*d7e0*/  FFMA.FTZ R217, R157, R7.reuse, -R154.reuse ;  /* 0x000000079dd97223 */ /* 0x180fe2000001089a */
[C---:B------:R-:W-:Y:S01]  /*d7f0*/  ISETP.GT.AND P4, PT, R214.reuse, 0x38, PT ;  /* 0x00000038d600780c */ /* 0x040fe20003f84270 */
[----:B------:R-:W-:Y:S01]  /*d800*/  FFMA.FTZ R157, R173, R7, -R154 ;  /* 0x00000007ad9d7223 */ /* 0x000fe2000001089a */
[----:B------:R-:W-:-:S02]  /*d810*/  ISETP.GT.AND P3, PT, R214, 0x39, PT ;  /* 0x00000039d600780c */ /* 0x000fc40003f64270 */
[----:B------:R-:W-:Y:S01]  /*d820*/  ISETP.GT.AND P2, PT, R214, 0x40, PT ;  /* 0x00000040d600780c */ /* 0x000fe20003f44270 */
[-C--:B------:R-:W-:Y:S01]  /*d830*/  FFMA.FTZ R152, R152, R7.reuse, -R154 ;  /* 0x0000000798987223 */ /* 0x080fe2000001089a */
[----:B------:R-:W-:Y:S01]  /*d840*/  FMUL.FTZ R173, R207, R7 ;  /* 0x00000007cfad7220 */ /* 0x000fe20000410000 */
[----:B------:R-:W-:Y:S02]  /*d850*/  FSEL R182, R182, -INF , P4 ;  /* 0xff800000b6b67808 */ /* 0x000fe40002000000 */
[----:B------:R-:W-:Y:S02]  /*d860*/  FSEL R183, R183, -INF , P3 ;  /* 0xff800000b7b77808 */ /* 0x000fe40001800000 */
[----:B------:R-:W-:Y:S02]  /*d870*/  FSEL R186, R186, -INF , P2 ;  /* 0xff800000baba7808 */ /* 0x000fe40001000000 */
[C---:B------:R-:W-:Y:S02]  /*d880*/  ISETP.GT.AND P2, PT, R214.reuse, 0x50, PT ;  /* 0x00000050d600780c */ /* 0x040fe40003f44270 */
[----:B------:R-:W-:-:S02]  /*d890*/  ISETP.GT.AND P3, PT, R214, 0x51, PT ;  /* 0x00000051d600780c */ /* 0x000fc40003f64270 */
[C---:B------:R-:W-:Y:S02]  /*d8a0*/  ISETP.GT.AND P4, PT, R214.reuse, 0x58, PT ;  /* 0x00000058d600780c */ /* 0x040fe40003f84270 */
[C---:B------:R-:W-:Y:S02]  /*d8b0*/  ISETP.GT.AND P5, PT, R214.reuse, 0x59, PT ;  /* 0x00000059d600780c */ /* 0x040fe40003fa4270 */
[----:B------:R-:W-:Y:S01]  /*d8c0*/  ISETP.GT.AND P6, PT, R214, 0x49, PT ;  /* 0x00000049d600780c */ /* 0x000fe20003fc4270 */
[-CC-:B------:R-:W-:Y:S01]  /*d8d0*/  FFMA.FTZ R214, R153, R7.reuse, -R154.reuse ;  /* 0x0000000799d67223 */ /* 0x180fe2000001089a */
[----:B------:R-:W-:Y:S01]  /*d8e0*/  MUFU.EX2 R152, R152 ;  /* 0x0000009800987308 */ /* 0x000fe20000000800 */
[----:B------:R-:W-:-:S07]  /*d8f0*/  FFMA.FTZ R153, R156, R7, -R154 ;  /* 0x000000079c997223 */ /* 0x000fce000001089a */
[----:B------:R-:W0:Y:S01]  /*d900*/  MUFU.EX2 R173, R173 ;  /* 0x000000ad00ad7308 */ /* 0x000e220000000800 */
[----:B------:R-:W-:-:S07]  /*d910*/  FFMA.FTZ R160, R160, R7, -R154 ;  /* 0x00000007a0a07223 */ /* 0x000fce000001089a */
[----:B------:R-:W1:Y:S01]  /*d920*/  MUFU.EX2 R214, R214 ;  /* 0x000000d600d67308 */ /* 0x000e620000000800 */
[-CC-:B------:R-:W-:Y:S01]  /*d930*/  FFMA.FTZ R161, R161, R7.reuse, -R154.reuse ;  /* 0x00000007a1a17223 */ /* 0x180fe2000001089a */
[-CC-:B------:R-:W-:Y:S01]  /*d940*/  FFMA.FTZ R164, R164, R7.reuse, -R154.reuse ;  /* 0x00000007a4a47223 */ /* 0x180fe2000001089a */
[-CC-:B------:R-:W-:Y:S01]  /*d950*/  FFMA.FTZ R165, R165, R7.reuse, -R154.reuse ;  /* 0x00000007a5a57223 */ /* 0x180fe2000001089a */
[-CC-:B------:R-:W-:Y:S01]  /*d960*/  FFMA.FTZ R168, R168, R7.reuse, -R154.reuse ;  /* 0x00000007a8a87223 */ /* 0x180fe2000001089a */
[----:B------:R-:W-:-:S03]  /*d970*/  FFMA.FTZ R169, R169, R7, -R154 ;  /* 0x00000007a9a97223 */ /* 0x000fc6000001089a */
        /* <DEDUP_REMOVED lines=13> */
[----:B------:R-:W-:-:S02]  /*da50*/  FFMA.FTZ R197, R197, R7, -R154 ;  /* 0x00000007c5c57223 */ /* 0x000fc4000001089a */
[----:B------:R-:W2:Y:S01]  /*da60*/  MUFU.EX2 R154, R217 ;  /* 0x000000d9009a7308 */ /* 0x000ea20000000800 */
[----:B0-----:R-:W-:-:S04]  /*da70*/  FFMA.FTZ R3, R173, R3, R152 ;  /* 0x00000003ad037223 */ /* 0x001fc80000010098 */
[----:B-1----:R-:W-:-:S04]  /*da80*/  FADD.FTZ R3, R214, R3 ;  /* 0x00000003d6037221 */ /* 0x002fc80000010000 */
[----:B----4-:R-:W-:-:S04]  /*da90*/  FADD.FTZ R3, R153, R3 ;  /* 0x0000000399037221 */ /* 0x010fc80000010000 */
[C---:B--2---:R-:W-:Y:S01]  /*daa0*/  FADD.FTZ R3, R154.reuse, R3 ;  /* 0x000000039a037221 */ /* 0x044fe20000010000 */
[----:B------:R-:W-:Y:S02]  /*dab0*/  F2FP.BF16.F32.PACK_AB R154, R154, R153 ;  /* 0x000000999a9a723e */ /* 0x000fe400000010ff */
        /* <DEDUP_REMOVED lines=27> */
[----:B------:R-:W-:-:S04]  /*dc70*/  FMNMX.FTZ R153, R198, R153, !PT ;  /* 0x00000099c6997209 */ /* 0x000fc80007810000 */
[----:B------:R-:W-:-:S05]  /*dc80*/  FMNMX.FTZ R153, R199, R153, !PT ;  /* 0x00000099c7997209 */ /* 0x000fca0007810000 */
[----:B------:R-:W0:Y:S02]  /*dc90*/  SHFL.BFLY PT, R172, R153, 0x2, 0x1f ;  /* 0x0c401f0099ac7f89 */ /* 0x000e2400000e0000 */
[----:B0-----:R-:W-:-:S05]  /*dca0*/  FMNMX.FTZ R172, R153, R172, !PT ;  /* 0x000000ac99ac7209 */ /* 0x001fca0007810000 */
[----:B------:R-:W0:Y:S01]  /*dcb0*/  SHFL.BFLY PT, R153, R172, 0x1, 0x1f ;  /* 0x0c201f00ac997f89 */ /* 0x000e2200000e0000 */
[----:B------:R-:W1:Y:S01]  /*dcc0*/  S2R R221, SR_TID.X ;  /* 0x0000000000dd7919 */ /* 0x000e620000002100 */
[----:B0-----:R-:W-:-:S04]  /*dcd0*/  FMNMX.FTZ R172, R172, R153, !PT ;  /* 0x00000099acac7209 */ /* 0x001fc80007810000 */
[----:B------:R-:W-:-:S04]  /*dce0*/  FSETP.NEU.FTZ.AND P2, PT, R172, -INF , PT ;  /* 0xff800000ac00780b */ /* 0x000fc80003f5d000 */
[----:B------:R-:W-:-:S05]  /*dcf0*/  FSEL R153, R172, RZ, P2 ;  /* 0x000000ffac997208 */ /* 0x000fca0001000000 */
[----:B------:R-:W-:Y:S01]  /*dd00*/  FADD.FTZ R153, -R153, R206 ;  /* 0x000000ce99997221 */ /* 0x000fe20000010100 */
[----:B------:R-:W-:-:S05]  /*dd10*/  FMUL.FTZ R206, R172, R7 ;  /* 0x00000007acce7220 */ /* 0x000fca0000410000 */
[----:B------:R-:W-:Y:S01]  /*dd20*/  FSEL R206, R206, RZ, P2 ;  /* 0x000000ffcece7208 */ /* 0x000fe20001000000 */
[----:B------:R-:W-:Y:S01]  /*dd30*/  FMUL.FTZ R153, R153, R7 ;  /* 0x0000000799997220 */ /* 0x000fe20000410000 */
[----:B------:R-:W-:-:S03]  /*dd40*/  F2FP.BF16.F32.PACK_AB R152, R214, R152 ;  /* 0x00000098d698723e */ /* 0x000fc600000010ff */
        /* <DEDUP_REMOVED lines=24> */
[----:B------:R-:W-:Y:S08]  /*ded0*/  MUFU.EX2 R207, R207 ;  /* 0x000000cf00cf7308 */ /* 0x000ff00000000800 */
[----:B------:R-:W0:Y:S08]  /*dee0*/  MUFU.EX2 R206, R153 ;  /* 0x0000009900ce7308 */ /* 0x000e300000000800 */
[----:B------:R1:W2:Y:S01]  /*def0*/  MUFU.EX2 R153, R214 ;  /* 0x000000d600997308 */ /* 0x0002a20000000800 */
[----:B------:R-:W-:-:S02]  /*df00*/  IMAD.MOV.U32 R159, RZ, RZ, 0x40000040 ;  /* 0x40000040ff9f7424 */ /* 0x000fc400078e00ff */
[----:B0-----:R-:W-:Y:S01]  /*df10*/  FFMA.FTZ R0, R206, R0, R207 ;  /* 0x00000000ce007223 */ /* 0x001fe200000100cf */
[----:B-1----:R-:W-:Y:S01]  /*df20*/  SHF.R.U32.HI R214, RZ, 0x7, R221 ;  /* 0x00000007ffd67819 */ /* 0x002fe200000116dd */
[-C--:B------:R-:W-:Y:S01]  /*df30*/  FMUL.FTZ R24, R24, R173.reuse ;  /* 0x000000ad18187220 */ /* 0x080fe20000410000 */
[-C--:B------:R-:W-:Y:S01]  /*df40*/  FMUL.FTZ R25, R25, R173.reuse ;  /* 0x000000ad19197220 */ /* 0x080fe20000410000 */
[----:B------:R-:W-:Y:S01]  /*df50*/  FMUL.FTZ R28, R28, R173 ;  /* 0x000000ad1c1c7220 */ /* 0x000fe20000410000 */
[C---:B--2---:R-:W-:Y:S01]  /*df60*/  FADD.FTZ R0, R153.reuse, R0 ;  /* 0x0000000099007221 */ /* 0x044fe20000010000 */
[----:B------:R-:W-:Y:S01]  /*df70*/  F2FP.BF16.F32.PACK_AB R153, R153, R207 ;  /* 0x000000cf9999723e */ /* 0x000fe200000010ff */
[----:B------:R-:W-:Y:S02]  /*df80*/  @!P1 VIADD R207, R205, 0x32440 ;  /* 0x00032440cdcf9836 */ /* 0x000fe40000000000 */
        /* <DEDUP_REMOVED lines=61> */
[----:B------:R-:W-:-:S02]  /*e360*/  R2UR UR7, R159 ;  /* 0x000000009f0772ca */ /* 0x000fc400000e0000 */
[----:B------:R-:W-:Y:S01]  /*e370*/  IADD3 R173, -R214, 0xb, RZ ;  /* 0x0000000bd6ad7810 */ /* 0x000fe20007ffe1ff */
[----:B------:R0:W-:Y:S01]  /*e380*/  MUFU.EX2 R159, R155 ;  /* 0x0000009b009f7308 */ /* 0x0001e20000000800 */
[----:B------:R-:W-:-:S03]  /*e390*/  @!P1 PRMT R207, RZ, 0x654, R207 ;  /* 0x00000654ffcf9816 */ /* 0x000fc600000000cf */
[----:B------:R1:W-:Y:S06]  /*e3a0*/  BAR.ARV R173, 0x100 ;  /* 0x000400ad0000751d */ /* 0x0003ec0000002000 */
[----:B0-----:R-:W-:Y:S01]  /*e3b0*/  VIADD R155, R214, 0x8 ;  /* 0x00000008d69b7836 */ /* 0x001fe20000000000 */
[----:B------:R0:W-:Y:S01]  /*e3c0*/  @!P1 SYNCS.ARRIVE.TRANS64.RED.A1T0 RZ, [R207+URZ], RZ ;  /* 0x000000ffcfff99a7 */ /* 0x0001e2000810043f */
[----:B------:R-:W2:Y:S03]  /*e3d0*/  MUFU.EX2 R193, R193 ;  /* 0x000000c100c17308 */ /* 0x000ea60000000800 */
[----:B------:R2:W-:Y:S01]  /*e3e0*/  BAR.SYNC.DEFER_BLOCKING R155, 0x100 ;  /* 0x0004009b0000751d */ /* 0x0005e20000010000 */
[----:B---3--:R-:W-:-:S02]  /*e3f0*/  IMAD R158, R2, 0xc00, R220 ;  /* 0x00000c00029e7824 */ /* 0x008fc400078e02dc */
[-C--:B------:R-:W-:Y:S01]  /*e400*/  FMUL.FTZ R26, R26, R206.reuse ;  /* 0x000000ce1a1a7220 */ /* 0x080fe20000410000 */
[-C--:B------:R-:W-:Y:S01]  /*e410*/  FMUL.FTZ R27, R27, R206.reuse ;  /* 0x000000ce1b1b7220 */ /* 0x080fe20000410000 */
[-C--:B------:R-:W-:Y:S01]  /*e420*/  FMUL.FTZ R30, R30, R206.reuse ;  /* 0x000000ce1e1e7220 */ /* 0x080fe20000410000 */
[-C--:B------:R-:W-:Y:S01]  /*e430*/  FMUL.FTZ R31, R31, R206.reuse ;  /* 0x000000ce1f1f7220 */ /* 0x080fe20000410000 */
[----:B------:R-:W-:Y:S01]  /*e440*/  R2UR UR6, R158 ;  /* 0x000000009e0672ca */ /* 0x000fe200000e0000 */
        /* <DEDUP_REMOVED lines=61> */
[----:B------:R-:W2:Y:S01]  /*e820*/  MUFU.EX2 R160, R160 ;  /* 0x000000a000a07308 */ /* 0x000ea20000000800 */
[----:B------:R-:W3:Y:S03]  /*e830*/  LDL R206, [R1+0x30] ;  /* 0x0000300001ce7983 */ /* 0x000ee60000100800 */
[----:B------:R-:W-:-:S06]  /*e840*/  WARPGROUP.ARRIVE ;  /* 0x00000000000079c5 */ /* 0x000fcc0000000000 */
[----:B------:R-:W-:Y:S01]  /*e850*/  HGMMA.64x256x16.F32.BF16 R24, R152, gdesc[UR4].tnspB, R24, gsb0 ;  /* 0x43e0000498187df0 */ /* 0x000fe20008001818 */
[----:B------:R-:W4:Y:S08]  /*e860*/  MUFU.EX2 R161, R161 ;  /* 0x000000a100a17308 */ /* 0x000f300000000800 */
[----:B------:R-:W-:Y:S08]  /*e870*/  MUFU.EX2 R165, R165 ;  /* 0x000000a500a57308 */ /* 0x000ff00000000800 */
[----:B------:R-:W-:Y:S08]  /*e880*/  MUFU.EX2 R162, R162 ;  /* 0x000000a200a27308 */ /* 0x000ff00000000800 */
[----:B------:R-:W1:Y:S08]  /*e890*/  MUFU.EX2 R163, R163 ;  /* 0x000000a300a37308 */ /* 0x000e700000000800 */
[----:B------:R-:W-:Y:S08]  /*e8a0*/  MUFU.EX2 R166, R166 ;  /* 0x000000a600a67308 */ /* 0x000ff00000000800 */
[----:B------:R-:W0:Y:S01]  /*e8b0*/  MUFU.EX2 R167, R167 ;  /* 0x000000a700a77308 */ /* 0x000e220000000800 */
[----:B--2---:R-:W-:-:S04]  /*e8c0*/  FADD.FTZ R3, R160, R3 ;  /* 0x00000003a0037221 */ /* 0x004fc80000010000 */
[----:B----4-:R-:W-:-:S03]  /*e8d0*/  FADD.FTZ R3, R161, R3 ;  /* 0x00000003a1037221 */ /* 0x010fc60000010000 */
[----:B------:R-:W-:Y:S08]  /*e8e0*/  MUFU.EX2 R168, R168 ;  /* 0x000000a800a87308 */ /* 0x000ff00000000800 */
[----:B------:R-:W-:Y:S08]  /*e8f0*/  MUFU.EX2 R169, R169 ;  /* 0x000000a900a97308 */ /* 0x000ff00000000800 */
[----:B------:R-:W-:Y:S08]  /*e900*/  MUFU.EX2 R157, R157 ;  /* 0x0000009d009d7308 */ /* 0x000ff00000000800 */
[----:B------:R-:W-:Y:S01]  /*e910*/  MUFU.EX2 R170, R170 ;  /* 0x000000aa00aa7308 */ /* 0x000fe20000000800 */
[----:B------:R-:W-:-:S07]  /*e920*/  WARPGROUP.DEPBAR.LE gsb0, 0x0 ;  /* 0x00008000000079c5 */ /* 0x000fce0000010000 */
[----:B------:R-:W2:Y:S01]  /*e930*/  MUFU.EX2 R154, R164 ;  /* 0x000000a4009a7308 */ /* 0x000ea20000000800 */
[----:B------:R-:W-:Y:S02]  /*e940*/  VIADD R152, R158, 0x80 ;  /* 0x000000809e987836 */ /* 0x000fe40000000000 */
[----:B------:R-:W-:-:S03]  /*e950*/  IMAD.MOV.U32 R153, RZ, RZ, 0x40000040 ;  /* 0x40000040ff997424 */ /* 0x000fc600078e00ff */
[----:B------:R-:W-:Y:S02]  /*e960*/  R2UR UR6, R152 ;  /* 0x00000000980672ca */ /* 0x000fe400000e0000 */
[----:B------:R-:W-:Y:S02]  /*e970*/  R2UR UR7, R153 ;  /* 0x00000000990772ca */ /* 0x000fe400000e0000 */
[----:B------:R-:W-:Y:S02]  /*e980*/  F2FP.BF16.F32.PACK_AB R152, R161, R160 ;  /* 0x000000a0a198723e */ /* 0x000fe400000010ff */
[----:B-1----:R-:W-:Y:S02]  /*e990*/  F2FP.BF16.F32.PACK_AB R153, R163, R162 ;  /* 0x000000a2a399723e */ /* 0x002fe400000010ff */
[----:B0-----:R-:W-:Y:S01]  /*e9a0*/  F2FP.BF16.F32.PACK_AB R155, R167, R166 ;  /* 0x000000a6a79b723e */ /* 0x001fe200000010ff */
[----:B--2---:R-:W-:Y:S01]  /*e9b0*/  FADD.FTZ R3, R154, R3 ;  /* 0x000000039a037221 */ /* 0x004fe20000010000 */
[----:B------:R-:W-:-:S04]  /*e9c0*/  F2FP.BF16.F32.PACK_AB R154, R165, R154 ;  /* 0x0000009aa59a723e */ /* 0x000fc800000010ff */
[----:B------:R-:W-:-:S06]  /*e9d0*/  WARPGROUP.ARRIVE ;  /* 0x00000000000079c5 */ /* 0x000fcc0000000000 */
[----:B------:R-:W-:Y:S01]  /*e9e0*/  HGMMA.64x256x16.F32.BF16 R24, R152, gdesc[UR4].tnspB, R24, gsb0 ;  /* 0x43e0000498187df0 */ /* 0x000fe20008001818 */
[----:B------:R-:W0:Y:S01]  /*e9f0*/  MUFU.EX2 R171, R171 ;  /* 0x000000ab00ab7308 */ /* 0x000e220000000800 */
[----:B------:R-:W-:-:S07]  /*ea00*/  FADD.FTZ R3, R165, R3 ;  /* 0x00000003a5037221 */ /* 0x000fce0000010000 */
[----:B------:R-:W-:Y:S08]  /*ea10*/  MUFU.EX2 R174, R174 ;  /* 0x000000ae00ae7308 */ /* 0x000ff00000000800 */
[----:B------:R-:W1:Y:S01]  /*ea20*/  MUFU.EX2 R175, R175 ;  /* 0x000000af00af7308 */ /* 0x000e620000000800 */
[----:B------:R-:W-:-:S04]  /*ea30*/  FADD.FTZ R3, R168, R3 ;  /* 0x00000003a8037221 */ /* 0x000fc80000010000 */
[----:B------:R-:W-:-:S03]  /*ea40*/  FADD.FTZ R3, R169, R3 ;  /* 0x00000003a9037221 */ /* 0x000fc60000010000 */
[----:B------:R-:W-:Y:S08]  /*ea50*/  MUFU.EX2 R176, R176 ;  /* 0x000000b000b07308 */ /* 0x000ff00000000800 */
[----:B------:R-:W-:Y:S08]  /*ea60*/  MUFU.EX2 R177, R177 ;  /* 0x000000b100b17308 */ /* 0x000ff00000000800 */
[----:B------:R-:W-:Y:S08]  /*ea70*/  MUFU.EX2 R181, R181 ;  /* 0x000000b500b57308 */ /* 0x000ff00000000800 */
        /* <DEDUP_REMOVED lines=11> */
[----:B0-----:R-:W-:Y:S02]  /*eb30*/  F2FP.BF16.F32.PACK_AB R153, R171, R170 ;  /* 0x000000aaab99723e */ /* 0x001fe400000010ff */
[----:B-1----:R-:W-:Y:S01]  /*eb40*/  F2FP.BF16.F32.PACK_AB R155, R175, R174 ;  /* 0x000000aeaf9b723e */ /* 0x002fe200000010ff */
[----:B--2---:R-:W-:Y:S01]  /*eb50*/  FADD.FTZ R3, R154, R3 ;  /* 0x000000039a037221 */ /* 0x004fe20000010000 */
[----:B------:R-:W-:-:S04]  /*eb60*/  F2FP.BF16.F32.PACK_AB R154, R157, R154 ;  /* 0x0000009a9d9a723e */ /* 0x000fc800000010ff */
[----:B------:R-:W-:-:S06]  /*eb70*/  WARPGROUP.ARRIVE ;  /* 0x00000000000079c5 */ /* 0x000fcc0000000000 */
[----:B------:R-:W-:Y:S01]  /*eb80*/  HGMMA.64x256x16.F32.BF16 R24, R152, gdesc[UR4].tnspB, R24, gsb0 ;  /* 0x43e0000498187df0 */ /* 0x000fe20008001818 */
[----:B------:R-:W-:-:S04]  /*eb90*/  FADD.FTZ R3, R157, R3 ;  /* 0x000000039d037221 */ /* 0x000fc80000010000 */
[----:B------:R-:W-:-:S04]  /*eba0*/  FADD.FTZ R3, R176, R3 ;  /* 0x00000003b0037221 */ /* 0x000fc80000010000 */
[----:B------:R-:W-:Y:S01]  /*ebb0*/  FADD.FTZ R3, R177, R3 ;  /* 0x00000003b1037221 */ /* 0x000fe20000010000 */
        /* <DEDUP_REMOVED lines=8> */
[----:B------:R-:W0:Y:S01]  /*ec40*/  MUFU.EX2 R154, R180 ;  /* 0x000000b4009a7308 */ /* 0x000e220000000800 */
[----:B------:R-:W-:Y:S02]  /*ec50*/  VIADD R152, R158, 0x180 ;  /* 0x000001809e987836 */ /* 0x000fe40000000000 */
[----:B------:R-:W-:-:S03]  /*ec60*/  IMAD.MOV.U32 R153, RZ, RZ, 0x40000040 ;  /* 0x40000040ff997424 */ /* 0x000fc600078e00ff */
[----:B------:R-:W-:Y:S02]  /*ec70*/  R2UR UR6, R152 ;  /* 0x00000000980672ca */ /* 0x000fe400000e0000 */
[----:B------:R-:W-:Y:S02]  /*ec80*/  R2UR UR7, R153 ;  /* 0x00000000990772ca */ /* 0x000fe400000e0000 */
[----:B------:R-:W-:Y:S02]  /*ec90*/  F2FP.BF16.F32.PACK_AB R152, R177, R176 ;  /* 0x000000b0b198723e */ /* 0x000fe400000010ff */
[----:B------:R-:W-:Y:S02]  /*eca0*/  F2FP.BF16.F32.PACK_AB R153, R179, R178 ;  /* 0x000000b2b399723e */ /* 0x000fe400000010ff */
[----:B------:R-:W-:Y:S01]  /*ecb0*/  F2FP.BF16.F32.PACK_AB R155, R183, R182 ;  /* 0x000000b6b79b723e */ /* 0x000fe200000010ff */
[----:B0-----:R-:W-:Y:S01]  /*ecc0*/  FADD.FTZ R3, R154, R3 ;  /* 0x000000039a037221 */ /* 0x001fe20000010000 */
        /* <DEDUP_REMOVED lines=46> */
[----:B---3--:R-:W-:-:S03]  /*efb0*/  ISETP.GT.AND P2, PT, R204, R206, PT ;  /* 0x000000cecc00720c */ /* 0x008fc60003f44270 */
[----:B------:R-:W-:Y:S01]  /*efc0*/  FADD.FTZ R191, R191, R0 ;  /* 0x00000000bfbf7221 */ /* 0x000fe20000010000 */
[----:B------:R-:W-:Y:S01]  /*efd0*/  @!P1 VIADD R205, R205, 0x32460 ;  /* 0x00032460cdcd9836 */ /* 0x000fe20000000000 */
[----:B------:R-:W-:Y:S02]  /*efe0*/  WARPGROUP.DEPBAR.LE gsb0, 0x0 ;  /* 0x00008000000079c5 */ /* 0x000fe40000010000 */
        /* <DEDUP_REMOVED lines=12> */
[----:B------:R-:W-:Y:S01]  /*f0b0*/  FADD.FTZ R194, R194, R191 ;  /* 0x000000bfc2c27221 */ /* 0x000fe20000010000 */
[----:B------:R-:W-:-:S03]  /*f0c0*/  @!P1 PRMT R205, RZ, 0x654, R205 ;  /* 0x00000654ffcd9816 */ /* 0x000fc600000000cd */
[----:B------:R-:W-:-:S04]  /*f0d0*/  FADD.FTZ R195, R195, R194 ;  /* 0x000000c2c3c37221 */ /* 0x000fc80000010000 */
[----:B------:R-:W-:Y:S01]  /*f0e0*/  FADD.FTZ R0, R198, R195 ;  /* 0x000000c3c6007221 */ /* 0x000fe20000010000 */
[----:B------:R-:W-:Y:S01]  /*f0f0*/  FADD.FTZ R3, R197, R3 ;  /* 0x00000003c5037221 */ /* 0x000fe20000010000 */
[----:B------:R-:W-:Y:S02]  /*f100*/  VIADD R204, R204, 0xffffffff ;  /* 0xffffffffcccc7836 */ /* 0x000fe40000000000 */
[----:B------:R-:W-:Y:S01]  /*f110*/  FADD.FTZ R0, R199, R0 ;  /* 0x00000000c7007221 */ /* 0x000fe20000010000 */
[----:B------:R-:W-:Y:S02]  /*f120*/  IMAD.MOV.U32 R206, RZ, RZ, R172 ;  /* 0x000000ffffce7224 */ /* 0x000fe400078e00ac */
[----:B------:R-:W-:Y:S01]  /*f130*/  IMAD.MOV.U32 R207, RZ, RZ, R6 ;  /* 0x000000ffffcf7224 */ /* 0x000fe200078e0006 */
[----:B------:R-:W-:Y:S02]  /*f140*/  WARPGROUP.DEPBAR.LE gsb0, 0x0 ;  /* 0x00008000000079c5 */ /* 0x000fe40000010000 */
[----:B------:R1:W-:Y:S01]  /*f150*/  @!P1 SYNCS.ARRIVE.TRANS64.RED.A1T0 RZ, [R205+URZ], RZ ;  /* 0x000000ffcdff99a7 */ /* 0x0003e2000810043f */
[----:B------:R-:W-:Y:S05]  /*f160*/  @P2 BRA `(.L_x_5690) ;  /* 0xffffffd000082947 */ /* 0x000fea000383ffff */
[----:B------:R-:W-:-:S07]  /*f170*/  IMAD.MOV.U32 R214, RZ, RZ, R204 ;  /* 0x000000ffffd67224 */ /* 0x000fce00078e00cc */
.L_x_5680:
[----:B------:R-:W-:-:S13]  /*f180*/  ISETP.GE.AND P2, PT, R214, RZ, PT ;  /* 0x000000ffd600720c */ /* 0x000fda0003f46270 */
[----:B------:R-:W-:Y:S05]  /*f190*/  @!P2 BRA `(.L_x_5691) ;  /* 0x0000002400f4a947 */ /* 0x000fea0003800000 */
[----:B-1----:R-:W-:Y:S02]  /*f1a0*/  IMAD.MOV.U32 R205, RZ, RZ, R172 ;  /* 0x000000ffffcd7224 */ /* 0x002fe400078e00ac */
[----:B------:R-:W-:-:S07]  /*f1b0*/  IMAD.MOV.U32 R206, RZ, RZ, R6 ;  /* 0x000000ffffce7224 */ /* 0x000fce00078e0006 */
.L_x_5701:
        /* <DEDUP_REMOVED lines=8> */
.L_x_5692:
[----:B------:R-:W-:Y:S01]  /*f240*/  IMAD R215, R2, 0x8, R19 ;  /* 0x0000000802d77824 */ /* 0x000fe200078e0213 */
[----:B------:R-:W-:-:S04]  /*f250*/  SHF.L.U32 R6, R23, 0x1f, RZ ;  /* 0x0000001f17067819 */ /* 0x000fc800000006ff */
[----:B------:R1:W2:Y:S01]  /*f260*/  SYNCS.PHASECHK.TRANS64.TRYWAIT P2, [R215+URZ+0x32430], R6 ;  /* 0x03243006d70075a7 */ /* 0x0002a2000804017f */
[----:B------:R-:W-:Y:S05]  /*f270*/  @!P0 BRA `(.L_x_5693) ;  /* 0x0000000000048947 */ /* 0x000fea0003800000 */
[----:B------:R-:W-:Y:S01]  /*f280*/  BPT.TRAP 0x1 ;  /* 0x000000040000795c */ /* 0x000fe20000300000 */
.L_x_5693:
[----:B------:R-:W3:Y:S01]  /*f290*/  LDL R7, [R1+0x20] ;  /* 0x0000200001077983 */ /* 0x000ee20000100800 */
[----:B------:R-:W-:Y:S02]  /*f2a0*/  IMAD.MOV.U32 R157, RZ, RZ, 0x40000040 ;  /* 0x40000040ff9d7424 */ /* 0x000fe400078e00ff */
[----:B---3--:R-:W-:Y:S01]  /*f2b0*/  IMAD R156, R2, 0x300, R7 ;  /* 0x00000300029c7824 */ /* 0x008fe200078e0207 */
[----:B--2---:R-:W-:Y:S06]  /*f2c0*/  @P2 BRA `(.L_x_5694) ;  /* 0x0000000000082947 */ /* 0x004fec0003800000 */
[----:B------:R-:W2:Y:S02]  /*f2d0*/  SYNCS.PHASECHK.TRANS64.TRYWAIT P2, [R215+URZ+0x32430], R6 ;  /* 0x03243006d70075a7 */ /* 0x000ea4000804017f */
[----:B--2---:R-:W-:Y:S05]  /*f2e0*/  @!P2 BRA `(.L_x_5695) ;  /* 0x000000f80030a947 */ /* 0x004fea0003800000 */
.L_x_5694:
[----:B------:R3:W-:Y:S04]  /*f2f0*/  STL.64 [R1+0xa8], R2 ;  /* 0x0000a80201007387 */ /* 0x0007e80000100a00 */
[----:B------:R-:W4:Y:S04]  /*f300*/  LDL.64 R220, [R1] ;  /* 0x0000000001dc7983 */ /* 0x000f280000100a00 */
[----:B---3--:R-:W3:Y:S01]  /*f310*/  LDL.64 R2, [R1+0x10] ;  /* 0x0000100001027983 */ /* 0x008ee20000100a00 */
        /* <DEDUP_REMOVED lines=8> */
[----:B------:R-:W-:-:S02]  /*f3a0*/  IMAD.MOV.U32 R155, RZ, RZ, 0x40000040 ;  /* 0x40000040ff9b7424 */ /* 0x000fc400078e00ff */
[----:B------:R-:W-:Y:S02]  /*f3b0*/  IMAD.MOV.U32 R153, RZ, RZ, 0x40000040 ;  /* 0x40000040ff997424 */ /* 0x000fe400078e00ff */
[----:B------:R-:W-:Y:S01]  /*f3c0*/  IMAD.MOV.U32 R157, RZ, RZ, 0x40000040 ;  /* 0x40000040ff9d7424 */ /* 0x000fe200078e00ff */
[----:B------:R-:W-:Y:S02]  /*f3d0*/  R2UR UR10, R154 ;  /* 0x000000009a0a72ca */ /* 0x000fe400000e0000 */
[----:B------:R-:W-:Y:S02]  /*f3e0*/  R2UR UR11, R155 ;  /* 0x000000009b0b72ca */ /* 0x000fe400000e0000 */
[----:B------:R-:W-:Y:S02]  /*f3f0*/  R2UR UR14, R152 ;  /* 0x00000000980e72ca */ /* 0x000fe400000e0000 */
[----:B------:R-:W-:Y:S02]  /*f400*/  R2UR UR15, R153 ;  /* 0x00000000990f72ca */ /* 0x000fe400000e0000 */
[----:B------:R-:W-:-:S02]  /*f410*/  R2UR UR18, R156 ;  /* 0x000000009c1272ca */ /* 0x000fc400000e0000 */
[----:B------:R-:W-:Y:S02]  /*f420*/  R2UR UR19, R157 ;  /* 0x000000009d1372ca */ /* 0x000fe400000e0000 */
[----:B------:R-:W-:-:S06]  /*f430*/  WARPGROUP.ARRIVE ;  /* 0x00000000000079c5 */ /* 0x000fcc0000000000 */
[----:B------:R-:W-:Y:S03]  /*f440*/  HGMMA.64x96x16.F32.BF16 R152, gdesc[UR4], RZ, !UPT, gsb0 ;  /* 0x01600000049879f0 */ /* 0x000fe6000c0018ff */
[----:B------:R-:W-:Y:S02]  /*f450*/  WARPGROUP.DEPBAR.LE gsb0, 0x0 ;  /* 0x00008000000079c5 */ /* 0x000fe40000010000 */
[----:B------:R-:W-:Y:S01]  /*f460*/  WARPGROUP.ARRIVE ;  /* 0x00000000000079c5 */ /* 0x000fe20000000000 */
[----:B---3--:R-:W-:Y:S02]  /*f470*/  R2UR UR8, R2 ;  /* 0x00000000020872ca */ /* 0x008fe400000e0000 */
[----:B------:R-:W-:Y:S02]  /*f480*/  R2UR UR9, R3 ;  /* 0x00000000030972ca */ /* 0x000fe400000e0000 */
[----:B------:R0:W5:Y:S11]  /*f490*/  LDL.LU.64 R2, [R1+0xa8] ;  /* 0x0000a80001027983 */ /* 0x0001760000300a00 */
[----:B------:R-:W-:Y:S01]  /*f4a0*/  HGMMA.64x96x16.F32.BF16 R152, gdesc[UR8], R152, gsb0 ;  /* 0x01600000089879f0 */ /* 0x000fe20008001898 */
[----:B----4-:R-:W-:-:S02]  /*f4b0*/  R2UR UR12, R220 ;  /* 0x00000000dc0c72ca */ /* 0x010fc400000e0000 */
        /* <DEDUP_REMOVED lines=10> */
[----:B0-----:R-:W-:Y:S05]  /*f560*/  @!P0 BRA `(.L_x_5696) ;  /* 0x0000000000048947 */ /* 0x001fea0003800000 */
[----:B------:R-:W-:Y:S01]  /*f570*/  BPT.TRAP 0x1 ;  /* 0x000000040000795c */ /* 0x000fe20000300000 */
.L_x_5696:
[----:B------:R0:W3:Y:S01]  /*f580*/  SYNCS.PHASECHK.TRANS64.TRYWAIT P2, [R215+URZ+0x32450], R6 ;  /* 0x03245006d70075a7 */ /* 0x0000e2000804017f */
[----:B------:R-:W-:Y:S05]  /*f590*/  @!P0 BRA `(.L_x_5697) ;  /* 0x0000000000048947 */ /* 0x000fea0003800000 */
[----:B------:R-:W-:Y:S01]  /*f5a0*/  BPT.TRAP 0x1 ;  /* 0x000000040000795c */ /* 0x000fe20000300000 */
.L_x_5697:
[----:B------:R-:W-:Y:S04]  /*f5b0*/  BSSY B0, `(.L_x_5698) ;  /* 0x0000004000007945 */ /* 0x000fe80003800000 */
[----:B---3--:R-:W-:Y:S05]  /*f5c0*/  @P2 BRA `(.L_x_5699) ;  /* 0x0000000000082947 */ /* 0x008fea0003800000 */
[----:B------:R-:W3:Y:S02]  /*f5d0*/  SYNCS.PHASECHK.TRANS64.TRYWAIT P2, [R215+URZ+0x32450], R6 ;  /* 0x03245006d70075a7 */ /* 0x000ee4000804017f */
[----:B---3--:R-:W-:Y:S05]  /*f5e0*/  @!P2 BRA `(.L_x_5700) ;  /* 0x000000f40084a947 */ /* 0x008fea0003800000 */
.L_x_5699:
[----:B------:R-:W-:Y:S05]  /*f5f0*/  BSYNC B0 ;  /* 0x0000000000007941 */ /* 0x000fea0003800000 */
.L_x_5698:
[----:B------:R-:W-:Y:S05]  /*f600*/  WARPSYNC.ALL ;  /* 0x0000000000007948 */ /* 0x000fea0003800000 */
[----:B------:R-:W0:Y:S01]  /*f610*/  LDL R204, [R1+0x24] ;  /* 0x0000240001cc7983 */ /* 0x000e220000100800 */
[----:B------:R-:W-:Y:S01]  /*f620*/  IMAD.MOV.U32 R7, RZ, RZ, 0x40000040 ;  /* 0x40000040ff077424 */ /* 0x000fe200078e00ff */
[----:B------:R-:W-:Y:S01]  /*f630*/  R2UR UR4, R4 ;  /* 0x00000000040472ca */ /* 0x000fe200000e0000 */
[----:B------:R-:W-:Y:S01]  /*f640*/  WARPGROUP.ARRIVE ;  /* 0x00000000000079c5 */ /* 0x000fe20000000000 */
[----:B------:R-:W-:Y:S01]  /*f650*/  R2UR UR5, R5 ;  /* 0x00000000050572ca */ /* 0x000fe200000e0000 */
[----:B------:R-:W-:Y:S01]  /*f660*/  IMAD.MOV.U32 R221, RZ, RZ, 0x40000040 ;  /* 0x40000040ffdd7424 */ /* 0x000fe200078e00ff */
[----:B------:R-:W-:Y:S01]  /*f670*/  R2UR UR7, R7 ;  /* 0x00000000070772ca */ /* 0x000fe200000e0000 */
[----:B0123-5:R-:W-:-:S04]  /*f680*/  IMAD R6, R2, 0xc00, R204 ;  /* 0x00000c0002067824 */ /* 0x02ffc800078e02cc */
[C---:B------:R-:W-:Y:S01]  /*f690*/  VIADD R220, R6.reuse, 0x2 ;  /* 0x0000000206dc7836 */ /* 0x040fe20000000000 */
[----:B------:R-:W-:-:S13]  /*f6a0*/  R2UR UR6, R6 ;  /* 0x00000000060672ca */ /* 0x000fda00000e0000 */
        /* <DEDUP_REMOVED lines=118> */
[----:B------:R-:W-:Y:S02]  /*fe10*/  R2UR UR6, R220 ;  /* 0x00000000dc0672ca */ /* 0x000fe400000e0000 */
[----:B------:R-:W-:Y:S02]  /*fe20*/  R2UR UR7, R221 ;  /* 0x00000000dd0772ca */ /* 0x000fe400000e0000 */
[----:B------:R-:W-:Y:S01]  /*fe30*/  R2UR UR4, R10 ;  /* 0x000000000a0472ca */ /* 0x000fe200000e0000 */
[----:B------:R-:W-:Y:S01]  /*fe40*/  VIADD R6, R6, 0x906 ;  /* 0x0000090606067836 */ /* 0x000fe20000000000 */
[----:B------:R-:W-:Y:S01]  /*fe50*/  R2UR UR5, R11 ;  /* 0x000000000b0572ca */ /* 0x000fe200000e0000 */
[----:B------:R-:W-:Y:S01]  /*fe60*/  IMAD.MOV.U32 R7, RZ, RZ, 0x40000040 ;  /* 0x40000040ff077424 */ /* 0x000fe200078e00ff */
[----:B------:R-:W2:Y:S01]  /*fe70*/  LDL R221, [R1+0x18] ;  /* 0x0000180001dd7983 */ /* 0x000ea20000100800 */
        /* <DEDUP_REMOVED lines=41> */
[----:B0-----:R-:W-:-:S04]  /*10110*/  FMUL.FTZ R204, R6, R7 ;  /* 0x0000000706cc7220 */ /* 0x001fc80000410000 */
[-CC-:B------:R-:W-:Y:S01]  /*10120*/  FFMA.FTZ R207, R157, R7.reuse, -R204.reuse ;  /* 0x000000079dcf7223 */ /* 0x180fe200000108cc */
[-CC-:B------:R-:W-:Y:S01]  /*10130*/  FFMA.FTZ R157, R173, R7.reuse, -R204.reuse ;  /* 0x00000007ad9d7223 */ /* 0x180fe200000108cc */
[-CC-:B------:R-:W-:Y:S01]  /*10140*/  FFMA.FTZ R152, R152, R7.reuse, -R204.reuse ;  /* 0x0000000798987223 */ /* 0x180fe200000108cc */
[-C--:B------:R-:W-:Y:S01]  /*10150*/  FMUL.FTZ R173, R217, R7.reuse ;  /* 0x00000007d9ad7220 */ /* 0x080fe20000410000 */
[-CC-:B------:R-:W-:Y:S01]  /*10160*/  FFMA.FTZ R206, R153, R7.reuse, -R204.reuse ;  /* 0x0000000799ce7223 */ /* 0x180fe200000108cc */
[----:B------:R-:W-:-:S03]  /*10170*/  FFMA.FTZ R153, R156, R7, -R204 ;  /* 0x000000079c997223 */ /* 0x000fc600000108cc */
[----:B------:R-:W-:Y:S01]  /*10180*/  MUFU.EX2 R152, R152 ;  /* 0x0000009800987308 */ /* 0x000fe20000000800 */
        /* <DEDUP_REMOVED lines=20> */
[----:B------:R-:W1:Y:S01]  /*102d0*/  MUFU.EX2 R204, R206 ;  /* 0x000000ce00cc7308 */ /* 0x000e620000000800 */
[----:B0-----:R-:W-:-:S04]  /*102e0*/  FFMA.FTZ R3, R173, R3, R152 ;  /* 0x00000003ad037223 */ /* 0x001fc80000010098 */
[C---:B-1----:R-:W-:Y:S01]  /*102f0*/  FADD.FTZ R3, R204.reuse, R3 ;  /* 0x00000003cc037221 */ /* 0x042fe20000010000 */
        /* <DEDUP_REMOVED lines=18> */
[----:B------:R-:W-:Y:S01]  /*10420*/  FMNMX.FTZ R152, R187, R152, !PT ;  /* 0x00000098bb987209 */ /* 0x000fe20007810000 */
[----:B------:R-:W0:Y:S03]  /*10430*/  MUFU.EX2 R153, R153 ;  /* 0x0000009900997308 */ /* 0x000e260000000800 */
[----:B------:R-:W-:-:S04]  /*10440*/  FMNMX.FTZ R152, R190, R152, !PT ;  /* 0x00000098be987209 */ /* 0x000fc80007810000 */
[----:B------:R-:W-:Y:S01]  /*10450*/  FMNMX.FTZ R152, R191, R152, !PT ;  /* 0x00000098bf987209 */ /* 0x000fe20007810000 */
[----:B------:R-:W1:Y:S03]  /*10460*/  MUFU.EX2 R206, R207 ;  /* 0x000000cf00ce7308 */ /* 0x000e660000000800 */
[----:B------:R-:W-:-:S04]  /*10470*/  FMNMX.FTZ R152, R194, R152, !PT ;  /* 0x00000098c2987209 */ /* 0x000fc80007810000 */
[----:B------:R-:W-:-:S04]  /*10480*/  FMNMX.FTZ R152, R195, R152, !PT ;  /* 0x00000098c3987209 */ /* 0x000fc80007810000 */
[----:B------:R-:W-:Y:S01]  /*10490*/  FMNMX.FTZ R152, R198, R152, !PT ;  /* 0x00000098c6987209 */ /* 0x000fe20007810000 */
[----:B0-----:R-:W-:-:S03]  /*104a0*/  FADD.FTZ R3, R153, R3 ;  /* 0x0000000399037221 */ /* 0x001fc60000010000 */
[----:B------:R-:W-:Y:S01]  /*104b0*/  FMNMX.FTZ R152, R199, R152, !PT ;  /* 0x00000098c7987209 */ /* 0x000fe20007810000 */
[C---:B-1----:R-:W-:Y:S01]  /*104c0*/  FADD.FTZ R3, R206.reuse, R3 ;  /* 0x00000003ce037221 */ /* 0x042fe20000010000 */
[----:B------:R-:W-:-:S03]  /*104d0*/  F2FP.BF16.F32.PACK_AB R206, R206, R153 ;  /* 0x00000099cece723e */ /* 0x000fc600000010ff */
[----:B------:R-:W0:Y:S02]  /*104e0*/  SHFL.BFLY PT, R153, R152, 0x2, 0x1f ;  /* 0x0c401f0098997f89 */ /* 0x000e2400000e0000 */
[----:B0-----:R-:W-:-:S05]  /*104f0*/  FMNMX.FTZ R153, R152, R153, !PT ;  /* 0x0000009998997209 */ /* 0x001fca0007810000 */
[----:B------:R-:W0:Y:S02]  /*10500*/  SHFL.BFLY PT, R172, R153, 0x1, 0x1f ;  /* 0x0c201f0099ac7f89 */ /* 0x000e2400000e0000 */
[----:B0-----:R-:W-:-:S05]  /*10510*/  FMNMX.FTZ R172, R153, R172, !PT ;  /* 0x000000ac99ac7209 */ /* 0x001fca0007810000 */
[C---:B------:R-:W-:Y:S01]  /*10520*/  FMUL.FTZ R152, R172.reuse, R7 ;  /* 0x00000007ac987220 */ /* 0x040fe20000410000 */
[----:B------:R-:W-:-:S03]  /*10530*/  FADD.FTZ R207, -R172, R205 ;  /* 0x000000cdaccf7221 */ /* 0x000fc60000010100 */
[-CC-:B------:R-:W-:Y:S01]  /*10540*/  FFMA.FTZ R153, R158, R7.reuse, -R152.reuse ;  /* 0x000000079e997223 */ /* 0x180fe20000010898 */
[-CC-:B------:R-:W-:Y:S01]  /*10550*/  FFMA.FTZ R158, R170, R7.reuse, -R152.reuse ;  /* 0x00000007aa9e7223 */ /* 0x180fe20000010898 */
[----:B--2---:R-:W-:Y:S02]  /*10560*/  IMAD R170, R2, 0xc00, R221 ;  /* 0x00000c0002aa7824 */ /* 0x004fe400078e02dd */
[----:B------:R-:W0:Y:S01]  /*10570*/  S2R R221, SR_TID.X ;  /* 0x0000000000dd7919 */ /* 0x000e220000002100 */
[-CC-:B------:R-:W-:Y:S01]  /*10580*/  FFMA.FTZ R154, R154, R7.reuse, -R152.reuse ;  /* 0x000000079a9a7223 */ /* 0x180fe20000010898 */
[-C--:B------:R-:W-:Y:S01]  /*10590*/  FMUL.FTZ R207, R207, R7.reuse ;  /* 0x00000007cfcf7220 */ /* 0x080fe20000410000 */
[----:B------:R-:W-:-:S04]  /*105a0*/  FFMA.FTZ R205, R155, R7, -R152 ;  /* 0x000000079bcd7223 */ /* 0x000fc80000010898 */
[----:B------:R-:W-:Y:S08]  /*105b0*/  MUFU.EX2 R154, R154 ;  /* 0x0000009a009a7308 */ /* 0x000ff00000000800 */
[----:B------:R-:W1:Y:S08]  /*105c0*/  MUFU.EX2 R207, R207 ;  /* 0x000000cf00cf7308 */ /* 0x000e700000000800 */
[----:B------:R-:W2:Y:S01]  /*105d0*/  MUFU.EX2 R205, R205 ;  /* 0x000000cd00cd7308 */ /* 0x000ea20000000800 */
[-CC-:B------:R-:W-:Y:S01]  /*105e0*/  FFMA.FTZ R155, R159, R7.reuse, -R152.reuse ;  /* 0x000000079f9b7223 */ /* 0x180fe20000010898 */
[-CC-:B------:R-:W-:Y:S01]  /*105f0*/  FFMA.FTZ R162, R162, R7.reuse, -R152.reuse ;  /* 0x00000007a2a27223 */ /* 0x180fe20000010898 */
[-C--:B------:R-:W-:Y:S01]  /*10600*/  FFMA.FTZ R163, R163, R7.reuse, -R152 ;  /* 0x00000007a3a37223 */ /* 0x080fe20000010898 */
[----:B-1----:R-:W-:Y:S01]  /*10610*/  FFMA.FTZ R0, R207, R0, R154 ;  /* 0x00000000cf007223 */ /* 0x002fe2000001009a */
[-CC-:B------:R-:W-:Y:S01]  /*10620*/  FFMA.FTZ R166, R166, R7.reuse, -R152.reuse ;  /* 0x00000007a6a67223 */ /* 0x180fe20000010898 */
[-CC-:B------:R-:W-:Y:S01]  /*10630*/  FFMA.FTZ R167, R167, R7.reuse, -R152.reuse ;  /* 0x00000007a7a77223 */ /* 0x180fe20000010898 */
[-CC-:B------:R-:W-:Y:S01]  /*10640*/  FFMA.FTZ R159, R171, R7.reuse, -R152.reuse ;  /* 0x00000007ab9f7223 */ /* 0x180fe20000010898 */
[-CC-:B------:R-:W-:Y:S01]  /*10650*/  FFMA.FTZ R174, R174, R7.reuse, -R152.reuse ;  /* 0x00000007aeae7223 */ /* 0x180fe20000010898 */
[-CC-:B------:R-:W-:Y:S01]  /*10660*/  FFMA.FTZ R175, R175, R7.reuse, -R152.reuse ;  /* 0x00000007afaf7223 */ /* 0x180fe20000010898 */
[-C--:B------:R-:W-:Y:S01]  /*10670*/  FFMA.FTZ R178, R178, R7.reuse, -R152 ;  /* 0x00000007b2b27223 */ /* 0x080fe20000010898 */
[C---:B--2---:R-:W-:Y:S01]  /*10680*/  FADD.FTZ R0, R205.reuse, R0 ;  /* 0x00000000cd007221 */ /* 0x044fe20000010000 */
[----:B------:R-:W-:Y:S01]  /*10690*/  F2FP.BF16.F32.PACK_AB R205, R205, R154 ;  /* 0x0000009acdcd723e */ /* 0x000fe200000010ff */
        /* <DEDUP_REMOVED lines=11> */
[----:B0-----:R-:W-:Y:S01]  /*10750*/  SHF.R.U32.HI R154, RZ, 0x7, R221 ;  /* 0x00000007ff9a7819 */ /* 0x001fe200000116dd */
[----:B------:R-:W-:-:S02]  /*10760*/  @!P1 VIADD R152, R215, 0x32440 ;  /* 0x00032440d7989836 */ /* 0x000fc40000000000 */
        /* <DEDUP_REMOVED lines=64> */
[----:B------:R-:W-:-:S02]  /*10b70*/  IADD3 R173, -R154, 0xb, RZ ;  /* 0x0000000b9aad7810 */ /* 0x000fc40007ffe1ff */
[----:B------:R-:W-:-:S03]  /*10b80*/  @!P1 PRMT R152, RZ, 0x654, R152 ;  /* 0x00000654ff989816 */ /* 0x000fc60000000098 */
[----:B------:R2:W-:Y:S06]  /*10b90*/  BAR.ARV R173, 0x100 ;  /* 0x000400ad0000751d */ /* 0x0005ec0000002000 */
[----:B------:R0:W-:Y:S01]  /*10ba0*/  @!P1 SYNCS.ARRIVE.TRANS64.RED.A1T0 RZ, [R152+URZ], RZ ;  /* 0x000000ff98ff99a7 */ /* 0x0001e2000810043f */
[----:B------:R-:W-:Y:S02]  /*10bb0*/  IMAD.MOV.U32 R171, RZ, RZ, 0x40000040 ;  /* 0x40000040ffab7424 */ /* 0x000fe400078e00ff */
[----:B0-----:R-:W-:-:S03]  /*10bc0*/  VIADD R152, R154, 0x8 ;  /* 0x000000089a987836 */ /* 0x001fc60000000000 */
[----:B------:R-:W-:Y:S01]  /*10bd0*/  R2UR UR7, R171 ;  /* 0x00000000ab0772ca */ /* 0x000fe200000e0000 */
[----:B------:R-:W-:Y:S01]  /*10be0*/  MUFU.EX2 R153, R153 ;  /* 0x0000009900997308 */ /* 0x000fe20000000800 */
[----:B------:R0:W-:Y:S07]  /*10bf0*/  BAR.SYNC.DEFER_BLOCKING R152, 0x100 ;  /* 0x000400980000751d */ /* 0x0001ee0000010000 */
[----:B------:R-:W1:Y:S01]  /*10c00*/  MUFU.EX2 R171, R155 ;  /* 0x0000009b00ab7308 */ /* 0x000e620000000800 */
        /* <DEDUP_REMOVED lines=65> */
[----:B-1----:R-:W-:-:S05]  /*11020*/  F2FP.BF16.F32.PACK_AB R207, R171, R153 ;  /* 0x00000099abcf723e */ /* 0x002fca00000010ff */
[----:B------:R-:W-:-:S06]  /*11030*/  WARPGROUP.ARRIVE ;  /* 0x00000000000079c5 */ /* 0x000fcc0000000000 */
[----:B------:R-:W-:Y:S01]  /*11040*/  HGMMA.64x256x16.F32.BF16 R24, R204, gdesc[UR4].tnspB, R24, gsb0 ;  /* 0x43e00004cc187df0 */ /* 0x000fe20008001818 */
[----:B------:R-:W1:Y:S08]  /*11050*/  MUFU.EX2 R160, R160 ;  /* 0x000000a000a07308 */ /* 0x000e700000000800 */
[----:B------:R-:W3:Y:S08]  /*11060*/  MUFU.EX2 R161, R161 ;  /* 0x000000a100a17308 */ /* 0x000ef00000000800 */
[----:B------:R-:W4:Y:S08]  /*11070*/  MUFU.EX2 R154, R164 ;  /* 0x000000a4009a7308 */ /* 0x000f300000000800 */
[----:B------:R-:W2:Y:S01]  /*11080*/  MUFU.EX2 R165, R165 ;  /* 0x000000a500a57308 */ /* 0x000ea20000000800 */
[----:B------:R-:W-:Y:S01]  /*11090*/  FADD.FTZ R0, R153, R0 ;  /* 0x0000000099007221 */ /* 0x000fe20000010000 */
[----:B-1----:R-:W-:Y:S01]  /*110a0*/  FADD.FTZ R3, R160, R3 ;  /* 0x00000003a0037221 */ /* 0x002fe20000010000 */
[----:B0-----:R-:W-:-:S02]  /*110b0*/  VIADD R152, R170, 0x80 ;  /* 0x00000080aa987836 */ /* 0x001fc40000000000 */
[----:B------:R-:W-:Y:S02]  /*110c0*/  IMAD.MOV.U32 R153, RZ, RZ, 0x40000040 ;  /* 0x40000040ff997424 */ /* 0x000fe400078e00ff */
[----:B---3--:R-:W-:Y:S01]  /*110d0*/  FADD.FTZ R3, R161, R3 ;  /* 0x00000003a1037221 */ /* 0x008fe20000010000 */
[----:B------:R-:W-:Y:S02]  /*110e0*/  R2UR UR6, R152 ;  /* 0x00000000980672ca */ /* 0x000fe400000e0000 */
[----:B------:R-:W-:Y:S01]  /*110f0*/  R2UR UR7, R153 ;  /* 0x00000000990772ca */ /* 0x000fe200000e0000 */
[----:B----4-:R-:W-:Y:S01]  /*11100*/  FADD.FTZ R3, R154, R3 ;  /* 0x000000039a037221 */ /* 0x010fe20000010000 */
[----:B------:R-:W-:Y:S02]  /*11110*/  F2FP.BF16.F32.PACK_AB R152, R161, R160 ;  /* 0x000000a0a198723e */ /* 0x000fe400000010ff */
[C---:B--2---:R-:W-:Y:S01]  /*11120*/  F2FP.BF16.F32.PACK_AB R154, R165.reuse, R154 ;  /* 0x0000009aa59a723e */ /* 0x044fe200000010ff */
[----:B------:R-:W0:Y:S08]  /*11130*/  MUFU.EX2 R168, R168 ;  /* 0x000000a800a87308 */ /* 0x000e300000000800 */
[----:B------:R-:W-:Y:S01]  /*11140*/  MUFU.EX2 R169, R169 ;  /* 0x000000a900a97308 */ /* 0x000fe20000000800 */
[----:B------:R-:W-:-:S07]  /*11150*/  FADD.FTZ R3, R165, R3 ;  /* 0x00000003a5037221 */ /* 0x000fce0000010000 */
[----:B------:R-:W-:Y:S01]  /*11160*/  MUFU.EX2 R160, R156 ;  /* 0x0000009c00a07308 */ /* 0x000fe20000000800 */
[----:B0-----:R-:W-:-:S07]  /*11170*/  FADD.FTZ R3, R168, R3 ;  /* 0x00000003a8037221 */ /* 0x001fce0000010000 */
[----:B------:R-:W-:Y:S08]  /*11180*/  MUFU.EX2 R157, R157 ;  /* 0x0000009d009d7308 */ /* 0x000ff00000000800 */
[----:B------:R-:W-:Y:S01]  /*11190*/  MUFU.EX2 R174, R174 ;  /* 0x000000ae00ae7308 */ /* 0x000fe20000000800 */
[----:B------:R-:W-:-:S07]  /*111a0*/  WARPGROUP.DEPBAR.LE gsb0, 0x0 ;  /* 0x00008000000079c5 */ /* 0x000fce0000010000 */
[----:B------:R-:W-:Y:S08]  /*111b0*/  MUFU.EX2 R207, R162 ;  /* 0x000000a200cf7308 */ /* 0x000ff00000000800 */
[----:B------:R-:W0:Y:S08]  /*111c0*/  MUFU.EX2 R206, R163 ;  /* 0x000000a300ce7308 */ /* 0x000e300000000800 */
[----:B------:R-:W-:Y:S08]  /*111d0*/  MUFU.EX2 R205, R166 ;  /* 0x000000a600cd7308 */ /* 0x000ff00000000800 */
[----:B------:R-:W1:Y:S01]  /*111e0*/  MUFU.EX2 R204, R167 ;  /* 0x000000a700cc7308 */ /* 0x000e620000000800 */
[----:B0-----:R-:W-:-:S02]  /*111f0*/  F2FP.BF16.F32.PACK_AB R153, R206, R207 ;  /* 0x000000cfce99723e */ /* 0x001fc400000010ff */
[----:B-1----:R-:W-:-:S04]  /*11200*/  F2FP.BF16.F32.PACK_AB R155, R204, R205 ;  /* 0x000000cdcc9b723e */ /* 0x002fc800000010ff */
[----:B------:R-:W-:-:S06]  /*11210*/  WARPGROUP.ARRIVE ;  /* 0x00000000000079c5 */ /* 0x000fcc0000000000 */
[----:B------:R-:W-:Y:S01]  /*11220*/  HGMMA.64x256x16.F32.BF16 R24, R152, gdesc[UR4].tnspB, R24, gsb0 ;  /* 0x43e0000498187df0 */ /* 0x000fe20008001818 */
[----:B------:R-:W-:Y:S01]  /*11230*/  MUFU.EX2 R175, R175 ;  /* 0x000000af00af7308 */ /* 0x000fe20000000800 */
[----:B------:R-:W-:-:S04]  /*11240*/  FADD.FTZ R3, R169, R3 ;  /* 0x00000003a9037221 */ /* 0x000fc80000010000 */
[----:B------:R-:W-:Y:S01]  /*11250*/  FADD.FTZ R3, R160, R3 ;  /* 0x00000003a0037221 */ /* 0x000fe20000010000 */
[----:B------:R-:W-:-:S03]  /*11260*/  F2FP.BF16.F32.PACK_AB R156, R169, R168 ;  /* 0x000000a8a99c723e */ /* 0x000fc600000010ff */
[----:B------:R-:W-:Y:S01]  /*11270*/  FADD.FTZ R3, R157, R3 ;  /* 0x000000039d037221 */ /* 0x000fe20000010000 */
[----:B------:R-:W-:Y:S08]  /*11280*/  MUFU.EX2 R177, R177 ;  /* 0x000000b100b17308 */ /* 0x000ff00000000800 */
[----:B------:R-:W-:Y:S08]  /*11290*/  MUFU.EX2 R162, R180 ;  /* 0x000000b400a27308 */ /* 0x000ff00000000800 */
[----:B------:R-:W-:Y:S08]  /*112a0*/  MUFU.EX2 R181, R181 ;  /* 0x000000b500b57308 */ /* 0x000ff00000000800 */
[----:B------:R-:W-:Y:S08]  /*112b0*/  MUFU.EX2 R178, R178 ;  /* 0x000000b200b27308 */ /* 0x000ff00000000800 */
[----:B------:R-:W0:Y:S08]  /*112c0*/  MUFU.EX2 R179, R179 ;  /* 0x000000b300b37308 */ /* 0x000e300000000800 */
[----:B------:R-:W-:Y:S08]  /*112d0*/  MUFU.EX2 R182, R182 ;  /* 0x000000b600b67308 */ /* 0x000ff00000000800 */
[----:B------:R-:W1:Y:S01]  /*112e0*/  MUFU.EX2 R183, R183 ;  /* 0x000000b700b77308 */ /* 0x000e620000000800 */
[----:B0-----:R-:W-:-:S02]  /*112f0*/  F2FP.BF16.F32.PACK_AB R161, R179, R178 ;  /* 0x000000b2b3a1723e */ /* 0x001fc400000010ff */
[----:B-1----:R-:W-:Y:S01]  /*11300*/  F2FP.BF16.F32.PACK_AB R163, R183, R182 ;  /* 0x000000b6b7a3723e */ /* 0x002fe200000010ff */
[----:B------:R-:W-:-:S04]  /*11310*/  WARPGROUP.DEPBAR.LE gsb0, 0x0 ;  /* 0x00008000000079c5 */ /* 0x000fc80000010000 */
[----:B------:R0:W-:Y:S08]  /*11320*/  MUFU.EX2 R154, R158 ;  /* 0x0000009e009a7308 */ /* 0x0001f00000000800 */
[----:B------:R1:W2:Y:S01]  /*11330*/  MUFU.EX2 R155, R159 ;  /* 0x0000009f009b7308 */ /* 0x0002a20000000800 */
[----:B------:R-:W-:Y:S02]  /*11340*/  VIADD R152, R170, 0x100 ;  /* 0x00000100aa987836 */ /* 0x000fe40000000000 */
[----:B------:R-:W-:Y:S01]  /*11350*/  IMAD.MOV.U32 R153, RZ, RZ, 0x40000040 ;  /* 0x40000040ff997424 */ /* 0x000fe200078e00ff */
[----:B0-----:R-:W-:-:S02]  /*11360*/  F2FP.BF16.F32.PACK_AB R158, R157, R160 ;  /* 0x000000a09d9e723e */ /* 0x001fc400000010ff */
[----:B------:R-:W-:Y:S02]  /*11370*/  R2UR UR6, R152 ;  /* 0x00000000980672ca */ /* 0x000fe400000e0000 */
[----:B------:R-:W-:Y:S02]  /*11380*/  R2UR UR7, R153 ;  /* 0x00000000990772ca */ /* 0x000fe400000e0000 */
[----:B-1----:R-:W-:Y:S02]  /*11390*/  F2FP.BF16.F32.PACK_AB R159, R175, R174 ;  /* 0x000000aeaf9f723e */ /* 0x002fe400000010ff */
[----:B--2---:R-:W-:-:S04]  /*113a0*/  F2FP.BF16.F32.PACK_AB R157, R155, R154 ;  /* 0x0000009a9b9d723e */ /* 0x004fc800000010ff */
[----:B------:R-:W-:-:S06]  /*113b0*/  WARPGROUP.ARRIVE ;  /* 0x00000000000079c5 */ /* 0x000fcc0000000000 */
[----:B------:R-:W-:Y:S01]  /*113c0*/  HGMMA.64x256x16.F32.BF16 R24, R156, gdesc[UR4].tnspB, R24, gsb0 ;  /* 0x43e000049c187df0 */ /* 0x000fe20008001818 */
[----:B------:R-:W0:Y:S01]  /*113d0*/  MUFU.EX2 R160, R176 ;  /* 0x000000b000a07308 */ /* 0x000e220000000800 */
[----:B------:R-:W-:Y:S02]  /*113e0*/  VIADD R152, R170, 0x180 ;  /* 0x00000180aa987836 */ /* 0x000fe40000000000 */
[----:B------:R-:W-:-:S03]  /*113f0*/  IMAD.MOV.U32 R153, RZ, RZ, 0x40000040 ;  /* 0x40000040ff997424 */ /* 0x000fc600078e00ff */
[----:B------:R-:W-:Y:S02]  /*11400*/  R2UR UR6, R152 ;  /* 0x00000000980672ca */ /* 0x000fe400000e0000 */
[----:B------:R-:W-:Y:S01]  /*11410*/  R2UR UR7, R153 ;  /* 0x00000000990772ca */ /* 0x000fe200000e0000 */
[----:B0-----:R-:W-:-:S04]  /*11420*/  FADD.FTZ R3, R160, R3 ;  /* 0x00000003a0037221 */ /* 0x001fc80000010000 */
[C---:B------:R-:W-:Y:S01]  /*11430*/  FADD.FTZ R3, R177.reuse, R3 ;  /* 0x00000003b1037221 */ /* 0x040fe20000010000 */
[----:B------:R-:W-:-:S03]  /*11440*/  F2FP.BF16.F32.PACK_AB R160, R177, R160 ;  /* 0x000000a0b1a0723e */ /* 0x000fc600000010ff */
[----:B------:R-:W-:Y:S01]  /*11450*/  FADD.FTZ R3, R162, R3 ;  /* 0x00000003a2037221 */ /* 0x000fe20000010000 */
[C---:B------:R-:W-:Y:S01]  /*11460*/  F2FP.BF16.F32.PACK_AB R162, R181.reuse, R162 ;  /* 0x000000a2b5a2723e */ /* 0x040fe200000010ff */
[----:B------:R-:W0:Y:S08]  /*11470*/  MUFU.EX2 R164, R184 ;  /* 0x000000b800a47308 */ /* 0x000e300000000800 */
[----:B------:R-:W1:Y:S01]  /*11480*/  MUFU.EX2 R185, R185 ;  /* 0x000000b900b97308 */ /* 0x000e620000000800 */
[----:B------:R-:W-:-:S07]  /*11490*/  FADD.FTZ R3, R181, R3 ;  /* 0x00000003b5037221 */ /* 0x000fce0000010000 */
[----:B------:R-:W-:Y:S08]  /*114a0*/  MUFU.EX2 R166, R188 ;  /* 0x000000bc00a67308 */ /* 0x000ff00000000800 */
[----:B------:R-:W-:Y:S08]  /*114b0*/  MUFU.EX2 R189, R189 ;  /* 0x000000bd00bd7308 */ /* 0x000ff00000000800 */
[----:B------:R-:W-:Y:S08]  /*114c0*/  MUFU.EX2 R186, R186 ;  /* 0x000000ba00ba7308 */ /* 0x000ff00000000800 */
[----:B------:R-:W2:Y:S08]  /*114d0*/  MUFU.EX2 R187, R187 ;  /* 0x000000bb00bb7308 */ /* 0x000eb00000000800 */
[----:B------:R-:W-:Y:S08]  /*114e0*/  MUFU.EX2 R190, R190 ;  /* 0x000000be00be7308 */ /* 0x000ff00000000800 */
[----:B------:R-:W3:Y:S01]  /*114f0*/  MUFU.EX2 R191, R191 ;  /* 0x000000bf00bf7308 */ /* 0x000ee20000000800 */
[----:B0-----:R-:W-:Y:S01]  /*11500*/  FADD.FTZ R3, R164, R3 ;  /* 0x00000003a4037221 */ /* 0x001fe20000010000 */
[----:B------:R-:W-:-:S02]  /*11510*/  VIADD R152, R170, 0x200 ;  /* 0x00000200aa987836 */ /* 0x000fc40000000000 */
[----:B------:R-:W-:Y:S02]  /*11520*/  IMAD.MOV.U32 R153, RZ, RZ, 0x40000040 ;  /* 0x40000040ff997424 */ /* 0x000fe400078e00ff */
[C---:B-1----:R-:W-:Y:S01]  /*11530*/  FADD.FTZ R3, R185.reuse, R3 ;  /* 0x00000003b9037221 */ /* 0x042fe20000010000 */
[----:B------:R-:W-:Y:S02]  /*11540*/  F2FP.BF16.F32.PACK_AB R164, R185, R164 ;  /* 0x000000a4b9a4723e */ /* 0x000fe400000010ff */
[----:B--2---:R-:W-:Y:S01]  /*11550*/  F2FP.BF16.F32.PACK_AB R165, R187, R186 ;  /* 0x000000babba5723e */ /* 0x004fe200000010ff */
[----:B------:R-:W-:Y:S01]  /*11560*/  FADD.FTZ R3, R166, R3 ;  /* 0x00000003a6037221 */ /* 0x000fe20000010000 */
[----:B------:R-:W-:Y:S02]  /*11570*/  F2FP.BF16.F32.PACK_AB R166, R189, R166 ;  /* 0x000000a6bda6723e */ /* 0x000fe400000010ff */
[----:B---3--:R-:W-:Y:S01]  /*11580*/  F2FP.BF16.F32.PACK_AB R167, R191, R190 ;  /* 0x000000bebfa7723e */ /* 0x008fe200000010ff */
[----:B------:R-:W-:-:S02]  /*11590*/  WARPGROUP.DEPBAR.LE gsb0, 0x0 ;  /* 0x00008000000079c5 */ /* 0x000fc40000010000 */
[----:B------:R-:W-:-:S06]  /*115a0*/  WARPGROUP.ARRIVE ;  /* 0x00000000000079c5 */ /* 0x000fcc0000000000 */
[----:B------:R-:W-:Y:S01]  /*115b0*/  HGMMA.64x256x16.F32.BF16 R24, R160, gdesc[UR4].tnspB, R24, gsb0 ;  /* 0x43e00004a0187df0 */ /* 0x000fe20008001818 */
[----:B------:R-:W-:Y:S02]  /*115c0*/  R2UR UR6, R152 ;  /* 0x00000000980672ca */ /* 0x000fe400000e0000 */
[----:B------:R-:W-:Y:S01]  /*115d0*/  R2UR UR7, R153 ;  /* 0x00000000990772ca */ /* 0x000fe200000e0000 */
[----:B------:R-:W-:Y:S08]  /*115e0*/  MUFU.EX2 R168, R192 ;  /* 0x000000c000a87308 */ /* 0x000ff00000000800 */
[----:B------:R-:W-:Y:S08]  /*115f0*/  MUFU.EX2 R193, R193 ;  /* 0x000000c100c17308 */ /* 0x000ff00000000800 */
[----:B------:R-:W-:Y:S08]  /*11600*/  MUFU.EX2 R196, R196 ;  /* 0x000000c400c47308 */ /* 0x000ff00000000800 */
[----:B------:R-:W0:Y:S08]  /*11610*/  MUFU.EX2 R197, R197 ;  /* 0x000000c500c57308 */ /* 0x000e300000000800 */
[----:B------:R-:W-:Y:S08]  /*11620*/  MUFU.EX2 R194, R194 ;  /* 0x000000c200c27308 */ /* 0x000ff00000000800 */
[----:B------:R-:W1:Y:S08]  /*11630*/  MUFU.EX2 R195, R195 ;  /* 0x000000c300c37308 */ /* 0x000e700000000800 */
[----:B------:R-:W-:Y:S08]  /*11640*/  MUFU.EX2 R198, R198 ;  /* 0x000000c600c67308 */ /* 0x000ff00000000800 */
[----:B------:R-:W2:Y:S01]  /*11650*/  MUFU.EX2 R199, R199 ;  /* 0x000000c700c77308 */ /* 0x000ea20000000800 */
[----:B------:R-:W-:-:S02]  /*11660*/  VIADD R152, R170, 0x280 ;  /* 0x00000280aa987836 */ /* 0x000fc40000000000 */
[----:B------:R-:W-:Y:S02]  /*11670*/  IMAD.MOV.U32 R153, RZ, RZ, 0x40000040 ;  /* 0x40000040ff997424 */ /* 0x000fe400078e00ff */
[----:B------:R-:W-:Y:S01]  /*11680*/  FADD.FTZ R3, R189, R3 ;  /* 0x00000003bd037221 */ /* 0x000fe20000010000 */
[----:B------:R-:W-:Y:S01]  /*11690*/  FADD.FTZ R0, R171, R0 ;  /* 0x00000000ab007221 */ /* 0x000fe20000010000 */
[----:B0-----:R-:W-:Y:S02]  /*116a0*/  F2FP.BF16.F32.PACK_AB R170, R197, R196 ;  /* 0x000000c4c5aa723e */ /* 0x001fe400000010ff */
[----:B------:R-:W-:Y:S01]  /*116b0*/  FADD.FTZ R3, R168, R3 ;  /* 0x00000003a8037221 */ /* 0x000fe20000010000 */
[----:B------:R-:W-:Y:S02]  /*116c0*/  F2FP.BF16.F32.PACK_AB R168, R193, R168 ;  /* 0x000000a8c1a8723e */ /* 0x000fe400000010ff */
[----:B-1----:R-:W-:Y:S02]  /*116d0*/  F2FP.BF16.F32.PACK_AB R169, R195, R194 ;  /* 0x000000c2c3a9723e */ /* 0x002fe400000010ff */
[----:B--2---:R-:W-:Y:S01]  /*116e0*/  F2FP.BF16.F32.PACK_AB R171, R199, R198 ;  /* 0x000000c6c7ab723e */ /* 0x004fe200000010ff */
[----:B------:R-:W-:-:S02]  /*116f0*/  WARPGROUP.DEPBAR.LE gsb0, 0x0 ;  /* 0x00008000000079c5 */ /* 0x000fc40000010000 */
[----:B------:R-:W-:-:S06]  /*11700*/  WARPGROUP.ARRIVE ;  /* 0x00000000000079c5 */ /* 0x000fcc0000000000 */
[----:B------:R-:W-:Y:S01]  /*11710*/  HGMMA.64x256x16.F32.BF16 R24, R164, gdesc[UR4].tnspB, R24, gsb0 ;  /* 0x43e00004a4187df0 */ /* 0x000fe20008001818 */
        /* <DEDUP_REMOVED lines=17> */
[----:B------:R-:W-:-:S03]  /*11830*/  ISETP.GT.AND P2, PT, R214, RZ, PT ;  /* 0x000000ffd600720c */ /* 0x000fc60003f44270 */
[----:B------:R-:W-:Y:S01]  /*11840*/  FADD.FTZ R191, R191, R190 ;  /* 0x000000bebfbf7221 */ /* 0x000fe20000010000 */
[----:B------:R-:W-:-:S03]  /*11850*/  @!P1 VIADD R215, R215, 0x32460 ;  /* 0x00032460d7d79836 */ /* 0x000fc60000000000 */
[----:B------:R-:W-:Y:S01]  /*11860*/  FADD.FTZ R194, R194, R191 ;  /* 0x000000bfc2c27221 */ /* 0x000fe20000010000 */
[----:B------:R-:W-:Y:S01]  /*11870*/  FADD.FTZ R3, R193, R3 ;  /* 0x00000003c1037221 */ /* 0x000fe20000010000 */
[----:B------:R-:W-:Y:S02]  /*11880*/  @!P1 PRMT R215, RZ, 0x654, R215 ;  /* 0x00000654ffd79816 */ /* 0x000fe400000000d7 */
[----:B------:R-:W-:Y:S01]  /*11890*/  FADD.FTZ R195, R195, R194 ;  /* 0x000000c2c3c37221 */ /* 0x000fe20000010000 */
[----:B------:R-:W-:-:S03]  /*118a0*/  FADD.FTZ R3, R196, R3 ;  /* 0x00000003c4037221 */ /* 0x000fc60000010000 */
[----:B------:R-:W-:Y:S01]  /*118b0*/  FADD.FTZ R0, R198, R195 ;  /* 0x000000c3c6007221 */ /* 0x000fe20000010000 */
[----:B------:R-:W-:Y:S01]  /*118c0*/  FADD.FTZ R3, R197, R3 ;  /* 0x00000003c5037221 */ /* 0x000fe20000010000 */
[----:B------:R-:W-:Y:S02]  /*118d0*/  VIADD R214, R214, 0xffffffff ;  /* 0xffffffffd6d67836 */ /* 0x000fe40000000000 */
[----:B------:R-:W-:Y:S01]  /*118e0*/  FADD.FTZ R0, R199, R0 ;  /* 0x00000000c7007221 */ /* 0x000fe20000010000 */
[----:B------:R-:W-:Y:S02]  /*118f0*/  IMAD.MOV.U32 R205, RZ, RZ, R172 ;  /* 0x000000ffffcd7224 */ /* 0x000fe400078e00ac */
[----:B------:R-:W-:Y:S01]  /*11900*/  IMAD.MOV.U32 R206, RZ, RZ, R6 ;  /* 0x000000ffffce7224 */ /* 0x000fe200078e0006 */
[----:B------:R-:W-:Y:S02]  /*11910*/  WARPGROUP.DEPBAR.LE gsb0, 0x0 ;  /* 0x00008000000079c5 */ /* 0x000fe40000010000 */
[----:B------:R-:W-:-:S06]  /*11920*/  WARPGROUP.ARRIVE ;  /* 0x00000000000079c5 */ /* 0x000fcc0000000000 */
[----:B------:R-:W-:Y:S03]  /*11930*/  HGMMA.64x256x16.F32.BF16 R24, R168, gdesc[UR4].tnspB, R24, gsb0 ;  /* 0x43e00004a8187df0 */ /* 0x000fe60008001818 */
[----:B------:R-:W-:Y:S02]  /*11940*/  WARPGROUP.DEPBAR.LE gsb0, 0x0 ;  /* 0x00008000000079c5 */ /* 0x000fe40000010000 */
[----:B------:R2:W-:Y:S01]  /*11950*/  @!P1 SYNCS.ARRIVE.TRANS64.RED.A1T0 RZ, [R215+URZ], RZ ;  /* 0x000000ffd7ff99a7 */ /* 0x0005e2000810043f */
[----:B------:R-:W-:Y:S05]  /*11960*/  @P2 BRA `(.L_x_5701) ;  /* 0xffffffd800142947 */ /* 0x000fea000383ffff */
.L_x_5691:
[----:B------:R-:W3:Y:S01]  /*11970*/  LDL.LU R179, [R1+0x6c] ;  /* 0x00006c0001b37983 */ /* 0x000ee20000300800 */
[----:B------:R-:W-:Y:S05]  /*11980*/  WARPSYNC.ALL ;  /* 0x0000000000007948 */ /* 0x000fea0003800000 */
[----:B------:R-:W4:Y:S01]  /*11990*/  SHFL.BFLY PT, R4, R3, 0x2, 0x1f ;  /* 0x0c401f0003047f89 */ /* 0x000f2200000e0000 */
[----:B------:R-:W-:Y:S01]  /*119a0*/  VIADD R2, R2, 0x1 ;  /* 0x0000000102027836 */ /* 0x000fe20000000000 */
[----:B------:R0:W-:Y:S08]  /*119b0*/  BAR.ARV R173, 0x100 ;  /* 0x000400ad0000751d */ /* 0x0001f00000002000 */
[----:B------:R-:W-:Y:S06]  /*119c0*/  BAR.ARV 0x8, 0x180 ;  /* 0x0206000000007b1d */ /* 0x000fec0000002000 */
[----:B------:R-:W-:Y:S01]  /*119d0*/  ISETP.NE.AND P0, PT, R2, 0x2, PT ;  /* 0x000000020200780c */ /* 0x000fe20003f05270 */
[----:B------:R-:W1:Y:S01]  /*119e0*/  SHFL.BFLY PT, R9, R0, 0x2, 0x1f ;  /* 0x0c401f0000097f89 */ /* 0x000e6200000e0000 */
[----:B------:R-:W-:-:S02]  /*119f0*/  PLOP3.LUT P1, PT, PT, PT, PT, 0x8, 0x0 ;  /* 0x000000000000781c */ /* 0x000fc40003f2e170 */
[----:B------:R-:W-:Y:S01]  /*11a00*/  SEL R12, RZ, 0x1, P0 ;  /* 0x00000001ff0c7807 */ /* 0x000fe20000000000 */
[----:B----4-:R-:W-:Y:S01]  /*11a10*/  FADD.FTZ R5, R4, R3 ;  /* 0x0000000304057221 */ /* 0x010fe20000010000 */
[----:B------:R-:W-:Y:S01]  /*11a20*/  IMAD.MOV.U32 R4, RZ, RZ, RZ ;  /* 0x000000ffff047224 */ /* 0x000fe200078e00ff */
[----:B------:R-:W-:Y:S02]  /*11a30*/  SEL R2, R2, RZ, P0 ;  /* 0x000000ff02027207 */ /* 0x000fe40000000000 */
[----:B------:R-:W-:Y:S01]  /*11a40*/  LOP3.LUT R23, R23, R12, RZ, 0x3c, !PT ;  /* 0x0000000c17177212 */ /* 0x000fe200078e3cff */
[----:B------:R-:W4:Y:S01]  /*11a50*/  SHFL.BFLY PT, R8, R5, 0x1, 0x1f ;  /* 0x0c201f0005087f89 */ /* 0x000f2200000e0000 */
[----:B-1----:R-:W-:Y:S01]  /*11a60*/  FADD.FTZ R10, R9, R0 ;  /* 0x00000000090a7221 */ /* 0x002fe20000010000 */
[----:B------:R-:W-:-:S04]  /*11a70*/  IMAD.MOV.U32 R0, RZ, RZ, RZ ;  /* 0x000000ffff007224 */ /* 0x000fc800078e00ff */
[----:B------:R-:W1:Y:S01]  /*11a80*/  SHFL.BFLY PT, R9, R10, 0x1, 0x1f ;  /* 0x0c201f000a097f89 */ /* 0x000e6200000e0000 */
[----:B----4-:R-:W-:Y:S01]  /*11a90*/  FADD.FTZ R8, R5, R8 ;  /* 0x0000000805087221 */ /* 0x010fe20000010000 */
[----:B------:R-:W-:-:S04]  /*11aa0*/  IMAD.MOV.U32 R5, RZ, RZ, -0x800000 ;  /* 0xff800000ff057424 */ /* 0x000fc800078e00ff */
[----:B------:R-:W-:-:S13]  /*11ab0*/  FSETP.NE.FTZ.AND P2, PT, R8, RZ, PT ;  /* 0x000000ff0800720b */ /* 0x000fda0003f55000 */
[----:B------:R-:W4:Y:S01]  /*11ac0*/  @P2 MUFU.LG2 R14, R8 ;  /* 0x00000008000e2308 */ /* 0x000f220000000c00 */
[----:B------:R-:W-:Y:S01]  /*11ad0*/  @P2 FMUL.FTZ R12, R7, 0.69314718246459960938 ;  /* 0x3f317218070c2820 */ /* 0x000fe20000410000 */
[----:B-1----:R-:W-:-:S05]  /*11ae0*/  FADD.FTZ R9, R10, R9 ;  /* 0x000000090a097221 */ /* 0x002fca0000010000 */
[----:B------:R-:W-:Y:S01]  /*11af0*/  FSETP.NE.FTZ.AND P3, PT, R9, RZ, PT ;  /* 0x000000ff0900720b */ /* 0x000fe20003f75000 */
[----:B------:R-:W1:Y:S01]  /*11b00*/  @P2 MUFU.RCP R4, R8 ;  /* 0x0000000800042308 */ /* 0x000e620000001000 */
[----:B----4-:R-:W-:-:S11]  /*11b10*/  @P2 FMUL.FTZ R19, R14, 0.69314718246459960938 ;  /* 0x3f3172180e132820 */ /* 0x010fd60000410000 */
[----:B------:R-:W4:Y:S01]  /*11b20*/  @P3 MUFU.LG2 R15, R9 ;  /* 0x00000009000f3308 */ /* 0x000f220000000c00 */
[----:B------:R-:W-:Y:S01]  /*11b30*/  @P3 FMUL.FTZ R13, R7, 0.69314718246459960938 ;  /* 0x3f317218070d3820 */ /* 0x000fe20000410000 */
[----:B------:R-:W-:Y:S01]  /*11b40*/  @P2 FFMA.FTZ R5, R12, R6, R19 ;  /* 0x000000060c052223 */ /* 0x000fe20000010013 */
[-C--:B-1----:R-:W-:Y:S01]  /*11b50*/  FMUL.FTZ R163, R72, R4.reuse ;  /* 0x0000000448a37220 */ /* 0x082fe20000410000 */
        /* <DEDUP_REMOVED lines=11> */
[----:B----4-:R-:W-:Y:S01]  /*11c10*/  @P3 FMUL.FTZ R14, R15, 0.69314718246459960938 ;  /* 0x3f3172180f0e3820 */ /* 0x010fe20000410000 */
        /* <DEDUP_REMOVED lines=119> */
[----:B---3--:R-:W-:-:S05]  /*12390*/  VIADD R179, R179, 0x1 ;  /* 0x00000001b3b37836 */ /* 0x008fca0000000000 */
[----:B------:R0:W-:Y:S02]  /*123a0*/  STL [R1+0x6c], R179 ;  /* 0x00006cb301007387 */ /* 0x0001e40000100800 */
.L_x_5634:
        /* <DEDUP_REMOVED lines=10> */
[----:B------:R-:W4:Y:S04]  /*12450*/  LDL R14, [R1+0x8c] ;  /* 0x00008c00010e7983 */ /* 0x000f280000100800 */
[----:B------:R-:W2:Y:S04]  /*12460*/  LDL.LU R186, [R1+0x5c] ;  /* 0x00005c0001ba7983 */ /* 0x000ea80000300800 */
[----:B------:R-:W2:Y:S01]  /*12470*/  LDL.LU R184, [R1+0x60] ;  /* 0x0000600001b87983 */ /* 0x000ea20000300800 */
[----:B------:R-:W0:Y:S01]  /*12480*/  S2R R6, SR_SWINHI ;  /* 0x0000000000067919 */ /* 0x000e220000002f00 */
[----:B------:R-:W-:Y:S05]  /*12490*/  WARPSYNC.ALL ;  /* 0x0000000000007948 */ /* 0x000fea0003800000 */
[----:B------:R-:W-:Y:S01]  /*124a0*/  F2FP.BF16.F32.PACK_AB R24, R25, R24 ;  /* 0x000000181918723e */ /* 0x000fe200000010ff */
[----:B------:R-:W-:Y:S01]  /*124b0*/  ULDC.64 UR4, c[0x0][0xd00] ;  /* 0x0003400000047ab9 */ /* 0x000fe20000000a00 */
[----:B------:R-:W-:Y:S01]  /*124c0*/  F2FP.BF16.F32.PACK_AB R32, R33, R32 ;  /* 0x000000202120723e */ /* 0x000fe200000010ff */
[----:B------:R-:W2:Y:S01]  /*124d0*/  LDL R182, [R1+0x40] ;  /* 0x0000400001b67983 */ /* 0x000ea20000100800 */
[----:B------:R-:W-:-:S02]  /*124e0*/  F2FP.BF16.F32.PACK_AB R27, R76, R27 ;  /* 0x0000001b4c1b723e */ /* 0x000fc400000010ff */
[----:B------:R-:W-:Y:S01]  /*124f0*/  F2FP.BF16.F32.PACK_AB R40, R41, R40 ;  /* 0x000000282928723e */ /* 0x000fe200000010ff */
[----:B------:R-:W2:Y:S01]  /*12500*/  LDL R180, [R1+0x28] ;  /* 0x0000280001b47983 */ /* 0x000ea20000100800 */
        /* <DEDUP_REMOVED lines=38> */
[----:B------:R-:W-:Y:S01]  /*12770*/  IMAD.MOV.U32 R3, RZ, RZ, RZ ;  /* 0x000000ffff037224 */ /* 0x000fe200078e00ff */
[----:B------:R-:W0:Y:S01]  /*12780*/  LDC R0, c[0x0][0xce8] ;  /* 0x00033a00ff007b82 */ /* 0x000e220000000800 */
[----:B----4-:R-:W-:-:S07]  /*12790*/  IMAD.WIDE R134, R14, 0x2, R12 ;  /* 0x000000020e867825 */ /* 0x010fce00078e020c */
[----:B------:R-:W-:Y:S01]  /*127a0*/  BAR.SYNC.DEFER_BLOCKING 0x1, 0x100 ;  /* 0x0044000000007b1d */ /* 0x000fe20000010000 */
[C---:B-----5:R-:W-:Y:S02]  /*127b0*/  IADD3 R30, P1, R134.reuse, 0x20, RZ ;  /* 0x00000020861e7810 */ /* 0x060fe40007f3e0ff */
[C---:B------:R-:W-:Y:S02]  /*127c0*/  IADD3 R14, P2, R134.reuse, 0x40, RZ ;  /* 0x00000040860e7810 */ /* 0x040fe40007f5e0ff */
[----:B------:R-:W-:Y:S02]  /*127d0*/  IADD3 R20, P3, R134, 0x60, RZ ;  /* 0x0000006086147810 */ /* 0x000fe40007f7e0ff */
[----:B------:R-:W-:Y:S02]  /*127e0*/  LOP3.LUT R179, R30, 0x380, RZ, 0xc0, !PT ;  /* 0x000003801eb37812 */ /* 0x000fe400078ec0ff */
[----:B------:R-:W-:Y:S02]  /*127f0*/  LOP3.LUT R38, R14, 0x380, RZ, 0xc0, !PT ;  /* 0x000003800e267812 */ /* 0x000fe400078ec0ff */
[----:B------:R-:W-:-:S02]  /*12800*/  LOP3.LUT R86, R20, 0x380, RZ, 0xc0, !PT ;  /* 0x0000038014567812 */ /* 0x000fc400078ec0ff */
[----:B------:R-:W-:Y:S02]  /*12810*/  SHF.R.U64 R179, R179, 0x3, RZ ;  /* 0x00000003b3b37819 */ /* 0x000fe400000012ff */
[----:B------:R-:W-:Y:S02]  /*12820*/  IADD3 R94, P4, R134, 0x4000, RZ ;  /* 0x00004000865e7810 */ /* 0x000fe40007f9e0ff */
[----:B------:R-:W-:Y:S02]  /*12830*/  SHF.R.U64 R181, R38, 0x3, RZ ;  /* 0x0000000326b57819 */ /* 0x000fe400000012ff */
[----:B------:R-:W-:Y:S02]  /*12840*/  IADD3 R98, P5, R134, 0x4020, RZ ;  /* 0x0000402086627810 */ /* 0x000fe40007fbe0ff */
[----:B------:R-:W-:Y:S02]  /*12850*/  SHF.R.U64 R183, R86, 0x3, RZ ;  /* 0x0000000356b77819 */ /* 0x000fe400000012ff */
[C---:B------:R-:W-:Y:S01]  /*12860*/  IADD3 R6, P0, R134.reuse, 0x4040, RZ ;  /* 0x0000404086067810 */ /* 0x040fe20007f1e0ff */
[--C-:B------:R-:W-:Y:S01]  /*12870*/  IMAD.X R31, RZ, RZ, R135.reuse, P1 ;  /* 0x000000ffff1f7224 */ /* 0x100fe200008e0687 */
[----:B------:R-:W-:Y:S01]  /*12880*/  LOP3.LUT R30, R179, R30, RZ, 0x3c, !PT ;  /* 0x0000001eb31e7212 */ /* 0x000fe200078e3cff */
[--C-:B------:R-:W-:Y:S01]  /*12890*/  IMAD.X R39, RZ, RZ, R135.reuse, P2 ;  /* 0x000000ffff277224 */ /* 0x100fe200010e0687 */
[----:B------:R-:W-:Y:S01]  /*128a0*/  LOP3.LUT R21, R134, 0x380, RZ, 0xc0, !PT ;  /* 0x0000038086157812 */ /* 0x000fe200078ec0ff */
[----:B------:R-:W-:Y:S01]  /*128b0*/  IMAD.X R87, RZ, RZ, R135, P3 ;  /* 0x000000ffff577224 */ /* 0x000fe200018e0687 */
[----:B------:R-:W-:-:S02]  /*128c0*/  LOP3.LUT R38, R181, R14, RZ, 0x3c, !PT ;  /* 0x0000000eb5267212 */ /* 0x000fc400078e3cff */
[----:B------:R-:W-:Y:S02]  /*128d0*/  LOP3.LUT R179, R94, 0x380, RZ, 0xc0, !PT ;  /* 0x000003805eb37812 */ /* 0x000fe400078ec0ff */
[C---:B------:R-:W-:Y:S02]  /*128e0*/  IADD3 R106, P1, R134.reuse, 0x4060, RZ ;  /* 0x00004060866a7810 */ /* 0x040fe40007f3e0ff */
[C---:B------:R-:W-:Y:S02]  /*128f0*/  IADD3 R110, P2, R134.reuse, 0x8000, RZ ;  /* 0x00008000866e7810 */ /* 0x040fe40007f5e0ff */
[----:B------:R-:W-:Y:S02]  /*12900*/  IADD3 R114, P3, R134, 0x8020, RZ ;  /* 0x0000802086727810 */ /* 0x000fe40007f7e0ff */
[----:B------:R-:W-:Y:S02]  /*12910*/  LOP3.LUT R86, R183, R20, RZ, 0x3c, !PT ;  /* 0x00000014b7567212 */ /* 0x000fe400078e3cff */
[----:B------:R-:W-:-:S02]  /*12920*/  LOP3.LUT R181, R98, 0x380, RZ, 0xc0, !PT ;  /* 0x0000038062b57812 */ /* 0x000fc400078ec0ff */
[----:B------:R-:W-:Y:S02]  /*12930*/  LOP3.LUT R183, R6, 0x380, RZ, 0xc0, !PT ;  /* 0x0000038006b77812 */ /* 0x000fe400078ec0ff */
[----:B------:R-:W-:Y:S02]  /*12940*/  SHF.R.U64 R21, R21, 0x3, RZ ;  /* 0x0000000315157819 */ /* 0x000fe400000012ff */
[----:B------:R-:W-:Y:S01]  /*12950*/  SHF.R.U64 R179, R179, 0x3, RZ ;  /* 0x00000003b3b37819 */ /* 0x000fe200000012ff */
[--C-:B------:R-:W-:Y:S01]  /*12960*/  IMAD.X R95, RZ, RZ, R135.reuse, P4 ;  /* 0x000000ffff5f7224 */ /* 0x100fe200020e0687 */
[----:B------:R-:W-:Y:S01]  /*12970*/  SHF.R.U64 R181, R181, 0x3, RZ ;  /* 0x00000003b5b57819 */ /* 0x000fe200000012ff */
[--C-:B------:R-:W-:Y:S01]  /*12980*/  IMAD.X R99, RZ, RZ, R135.reuse, P5 ;  /* 0x000000ffff637224 */ /* 0x100fe200028e0687 */
[----:B------:R-:W-:Y:S01]  /*12990*/  SHF.R.U64 R183, R183, 0x3, RZ ;  /* 0x00000003b7b77819 */ /* 0x000fe200000012ff */
[--C-:B------:R-:W-:Y:S01]  /*129a0*/  IMAD.X R103, RZ, RZ, R135.reuse, P0 ;  /* 0x000000ffff677224 */ /* 0x100fe200000e0687 */
[C---:B------:R-:W-:Y:S01]  /*129b0*/  IADD3 R118, P4, R134.reuse, 0x8040, RZ ;  /* 0x0000804086767810 */ /* 0x040fe20007f9e0ff */
[--C-:B------:R-:W-:Y:S01]  /*129c0*/  IMAD.X R107, RZ, RZ, R135.reuse, P1 ;  /* 0x000000ffff6b7224 */ /* 0x100fe200008e0687 */
[C---:B------:R-:W-:Y:S01]  /*129d0*/  IADD3 R122, P5, R134.reuse, 0x8060, RZ ;  /* 0x00008060867a7810 */ /* 0x040fe20007fbe0ff */
[--C-:B------:R-:W-:Y:S01]  /*129e0*/  IMAD.X R111, RZ, RZ, R135.reuse, P2 ;  /* 0x000000ffff6f7224 */ /* 0x100fe200010e0687 */
[C---:B---3--:R-:W-:Y:S01]  /*129f0*/  IADD3 R88, P0, R134.reuse, 0xc000, RZ ;  /* 0x0000c00086587810 */ /* 0x048fe20007f1e0ff */
[----:B------:R-:W-:Y:S01]  /*12a00*/  IMAD.X R115, RZ, RZ, R135, P3 ;  /* 0x000000ffff737224 */ /* 0x000fe200018e0687 */
[----:B------:R-:W-:-:S02]  /*12a10*/  IADD3 R130, P1, R134, 0xc020, RZ ;  /* 0x0000c02086827810 */ /* 0x000fc40007f3e0ff */
[C---:B------:R-:W-:Y:S02]  /*12a20*/  IADD3 R172, P2, R134.reuse, 0xc040, RZ ;  /* 0x0000c04086ac7810 */ /* 0x040fe40007f5e0ff */
[----:B------:R-:W-:Y:S02]  /*12a30*/  IADD3 R151, P3, R134, 0xc060, RZ ;  /* 0x0000c06086977810 */ /* 0x000fe40007f7e0ff */
[----:B------:R-:W-:Y:S02]  /*12a40*/  LOP3.LUT R134, R21, R134, RZ, 0x3c, !PT ;  /* 0x0000008615867212 */ /* 0x000fe400078e3cff */
[----:B------:R-:W-:Y:S02]  /*12a50*/  LOP3.LUT R185, R106, 0x380, RZ, 0xc0, !PT ;  /* 0x000003806ab97812 */ /* 0x000fe400078ec0ff */
[----:B------:R-:W-:Y:S02]  /*12a60*/  LOP3.LUT R94, R179, R94, RZ, 0x3c, !PT ;  /* 0x0000005eb35e7212 */ /* 0x000fe400078e3cff */
[----:B------:R-:W-:-:S02]  /*12a70*/  LOP3.LUT R98, R181, R98, RZ, 0x3c, !PT ;  /* 0x00000062b5627212 */ /* 0x000fc400078e3cff */
[----:B------:R-:W-:Y:S02]  /*12a80*/  LOP3.LUT R179, R110, 0x380, RZ, 0xc0, !PT ;  /* 0x000003806eb37812 */ /* 0x000fe400078ec0ff */
[----:B------:R-:W-:Y:S02]  /*12a90*/  LOP3.LUT R102, R183, R6, RZ, 0x3c, !PT ;  /* 0x00000006b7667212 */ /* 0x000fe400078e3cff */
[----:B------:R-:W-:Y:S02]  /*12aa0*/  LOP3.LUT R181, R114, 0x380, RZ, 0xc0, !PT ;  /* 0x0000038072b57812 */ /* 0x000fe400078ec0ff */
[----:B------:R-:W-:Y:S02]  /*12ab0*/  LOP3.LUT R183, R118, 0x380, RZ, 0xc0, !PT ;  /* 0x0000038076b77812 */ /* 0x000fe400078ec0ff */
[----:B------:R-:W-:Y:S02]  /*12ac0*/  SHF.R.U64 R185, R185, 0x3, RZ ;  /* 0x00000003b9b97819 */ /* 0x000fe400000012ff */
[----:B------:R-:W-:-:S02]  /*12ad0*/  MOV R134, R134 ;  /* 0x0000008600867202 */ /* 0x000fc40000000f00 */
[----:B------:R-:W-:Y:S02]  /*12ae0*/  SHF.R.U64 R179, R179, 0x3, RZ ;  /* 0x00000003b3b37819 */ /* 0x000fe400000012ff */
[----:B------:R-:W-:Y:S02]  /*12af0*/  MOV R30, R30 ;  /* 0x0000001e001e7202 */ /* 0x000fe40000000f00 */
[----:B------:R-:W-:Y:S02]  /*12b00*/  SHF.R.U64 R181, R181, 0x3, RZ ;  /* 0x00000003b5b57819 */ /* 0x000fe400000012ff */
[----:B------:R-:W-:Y:S02]  /*12b10*/  MOV R38, R38 ;  /* 0x0000002600267202 */ /* 0x000fe40000000f00 */
[----:B------:R-:W-:Y:S02]  /*12b20*/  SHF.R.U64 R183, R183, 0x3, RZ ;  /* 0x00000003b7b77819 */ /* 0x000fe400000012ff */
[----:B------:R-:W-:Y:S01]  /*12b30*/  MOV R86, R86 ;  /* 0x0000005600567202 */ /* 0x000fe20000000f00 */
[----:B------:R3:W-:Y:S01]  /*12b40*/  STSM.16.M88.4 [R134], R24 ;  /* 0x0000001886007844 */ /* 0x0007e20000000200 */
[----:B------:R-:W-:-:S02]  /*12b50*/  LOP3.LUT R106, R185, R106, RZ, 0x3c, !PT ;  /* 0x0000006ab96a7212 */ /* 0x000fc400078e3cff */
[----:B------:R-:W-:Y:S01]  /*12b60*/  MOV R94, R94 ;  /* 0x0000005e005e7202 */ /* 0x000fe20000000f00 */
[----:B------:R4:W-:Y:S01]  /*12b70*/  STSM.16.M88.4 [R30], R32 ;  /* 0x000000201e007844 */ /* 0x0009e20000000200 */
[----:B------:R-:W-:Y:S02]  /*12b80*/  LOP3.LUT R185, R122, 0x380, RZ, 0xc0, !PT ;  /* 0x000003807ab97812 */ /* 0x000fe400078ec0ff */
[----:B------:R-:W-:Y:S02]  /*12b90*/  LOP3.LUT R110, R179, R110, RZ, 0x3c, !PT ;  /* 0x0000006eb36e7212 */ /* 0x000fe400078e3cff */
[----:B------:R-:W-:Y:S01]  /*12ba0*/  MOV R98, R98 ;  /* 0x0000006200627202 */ /* 0x000fe20000000f00 */
[----:B------:R-:W-:Y:S01]  /*12bb0*/  IMAD.X R119, RZ, RZ, R135, P4 ;  /* 0x000000ffff777224 */ /* 0x000fe200020e0687 */
[----:B------:R-:W-:Y:S01]  /*12bc0*/  LOP3.LUT R114, R181, R114, RZ, 0x3c, !PT ;  /* 0x00000072b5727212 */ /* 0x000fe200078e3cff */
[----:B------:R-:W-:Y:S01]  /*12bd0*/  STSM.16.M88.4 [R38], R40 ;  /* 0x0000002826007844 */ /* 0x000fe20000000200 */
[----:B------:R-:W-:-:S02]  /*12be0*/  LOP3.LUT R179, R88, 0x380, RZ, 0xc0, !PT ;  /* 0x0000038058b37812 */ /* 0x000fc400078ec0ff */
[----:B------:R-:W-:Y:S01]  /*12bf0*/  MOV R102, R102 ;  /* 0x0000006600667202 */ /* 0x000fe20000000f00 */
[----:B------:R-:W-:Y:S01]  /*12c00*/  STSM.16.M88.4 [R86], R48 ;  /* 0x0000003056007844 */ /* 0x000fe20000000200 */
[----:B------:R-:W-:Y:S02]  /*12c10*/  LOP3.LUT R118, R183, R118, RZ, 0x3c, !PT ;  /* 0x00000076b7767212 */ /* 0x000fe400078e3cff */
[----:B------:R-:W-:Y:S01]  /*12c20*/  LOP3.LUT R181, R130, 0x380, RZ, 0xc0, !PT ;  /* 0x0000038082b57812 */ /* 0x000fe200078ec0ff */
[----:B------:R-:W-:Y:S01]  /*12c30*/  STSM.16.M88.4 [R94], R56 ;  /* 0x000000385e007844 */ /* 0x000fe20000000200 */
[----:B------:R-:W-:Y:S02]  /*12c40*/  LOP3.LUT R183, R172, 0x380, RZ, 0xc0, !PT ;  /* 0x00000380acb77812 */ /* 0x000fe400078ec0ff */
[----:B------:R-:W-:Y:S01]  /*12c50*/  SHF.R.U64 R185, R185, 0x3, RZ ;  /* 0x00000003b9b97819 */ /* 0x000fe200000012ff */
[----:B------:R-:W-:Y:S01]  /*12c60*/  STSM.16.M88.4 [R98], R64 ;  /* 0x0000004062007844 */ /* 0x000fe20000000200 */
[----:B------:R-:W-:-:S02]  /*12c70*/  LOP3.LUT R6, R151, 0x380, RZ, 0xc0, !PT ;  /* 0x0000038097067812 */ /* 0x000fc400078ec0ff */
[----:B------:R-:W-:Y:S02]  /*12c80*/  MOV R106, R106 ;  /* 0x0000006a006a7202 */ /* 0x000fe40000000f00 */
[----:B---3--:R-:W-:Y:S02]  /*12c90*/  F2FP.BF16.F32.PACK_AB R24, R81, R165 ;  /* 0x000000a55118723e */ /* 0x008fe400000010ff */
[----:B------:R-:W-:Y:S02]  /*12ca0*/  F2FP.BF16.F32.PACK_AB R25, R83, R82 ;  /* 0x000000525319723e */ /* 0x000fe400000010ff */
[----:B------:R-:W-:Y:S02]  /*12cb0*/  F2FP.BF16.F32.PACK_AB R26, R85, R166 ;  /* 0x000000a6551a723e */ /* 0x000fe400000010ff */
[----:B------:R-:W-:Y:S01]  /*12cc0*/  F2FP.BF16.F32.PACK_AB R27, R54, R46 ;  /* 0x0000002e361b723e */ /* 0x000fe200000010ff */
[----:B------:R3:W-:Y:S01]  /*12cd0*/  STSM.16.M88.4 [R102], R8 ;  /* 0x0000000866007844 */ /* 0x0007e20000000200 */
[----:B------:R-:W-:-:S02]  /*12ce0*/  SHF.R.U64 R179, R179, 0x3, RZ ;  /* 0x00000003b3b37819 */ /* 0x000fc400000012ff */
[----:B------:R-:W-:Y:S02]  /*12cf0*/  MOV R110, R110 ;  /* 0x0000006e006e7202 */ /* 0x000fe40000000f00 */
[----:B----4-:R-:W-:Y:S02]  /*12d00*/  F2FP.BF16.F32.PACK_AB R30, R93, R168 ;  /* 0x000000a85d1e723e */ /* 0x010fe400000010ff */
[----:B------:R-:W-:Y:S01]  /*12d10*/  F2FP.BF16.F32.PACK_AB R31, R92, R84 ;  /* 0x000000545c1f723e */ /* 0x000fe200000010ff */
[----:B------:R-:W-:Y:S01]  /*12d20*/  IMAD.X R123, RZ, RZ, R135, P5 ;  /* 0x000000ffff7b7224 */ /* 0x000fe200028e0687 */
[----:B------:R-:W-:Y:S02]  /*12d30*/  SHF.R.U64 R181, R181, 0x3, RZ ;  /* 0x00000003b5b57819 */ /* 0x000fe400000012ff */
[----:B------:R-:W-:Y:S02]  /*12d40*/  MOV R114, R114 ;  /* 0x0000007200727202 */ /* 0x000fe40000000f00 */
[----:B------:R-:W-:-:S02]  /*12d50*/  F2FP.BF16.F32.PACK_AB R32, R97, R169 ;  /* 0x000000a96120723e */ /* 0x000fc400000010ff */
[----:B------:R-:W-:Y:S02]  /*12d60*/  F2FP.BF16.F32.PACK_AB R33, R100, R96 ;  /* 0x000000606421723e */ /* 0x000fe400000010ff */
[----:B------:R-:W-:Y:S02]  /*12d70*/  F2FP.BF16.F32.PACK_AB R34, R101, R170 ;  /* 0x000000aa6522723e */ /* 0x000fe400000010ff */
[----:B------:R-:W-:Y:S01]  /*12d80*/  F2FP.BF16.F32.PACK_AB R35, R108, R104 ;  /* 0x000000686c23723e */ /* 0x000fe200000010ff */
[----:B------:R-:W-:Y:S01]  /*12d90*/  IMAD.X R127, RZ, RZ, R135, P0 ;  /* 0x000000ffff7f7224 */ /* 0x000fe200000e0687 */
[----:B------:R-:W-:Y:S02]  /*12da0*/  SHF.R.U64 R183, R183, 0x3, RZ ;  /* 0x00000003b7b77819 */ /* 0x000fe400000012ff */
[----:B------:R-:W-:Y:S02]  /*12db0*/  MOV R118, R118 ;  /* 0x0000007600767202 */ /* 0x000fe40000000f00 */
[----:B---3--:R-:W-:-:S02]  /*12dc0*/  F2FP.BF16.F32.PACK_AB R8, R105, R171 ;  /* 0x000000ab6908723e */ /* 0x008fc400000010ff */
[----:B------:R-:W-:Y:S02]  /*12dd0*/  F2FP.BF16.F32.PACK_AB R9, R116, R112 ;  /* 0x000000707409723e */ /* 0x000fe400000010ff */
[----:B------:R-:W-:Y:S02]  /*12de0*/  F2FP.BF16.F32.PACK_AB R10, R109, R173 ;  /* 0x000000ad6d0a723e */ /* 0x000fe400000010ff */
[----:B------:R-:W-:Y:S01]  /*12df0*/  F2FP.BF16.F32.PACK_AB R11, R124, R120 ;  /* 0x000000787c0b723e */ /* 0x000fe200000010ff */
[--C-:B------:R-:W-:Y:S01]  /*12e00*/  IMAD.X R131, RZ, RZ, R135.reuse, P1 ;  /* 0x000000ffff837224 */ /* 0x100fe200008e0687 */
[----:B------:R-:W-:Y:S01]  /*12e10*/  LOP3.LUT R122, R185, R122, RZ, 0x3c, !PT ;  /* 0x0000007ab97a7212 */ /* 0x000fe200078e3cff */
[----:B------:R3:W-:Y:S01]  /*12e20*/  STSM.16.M88.4 [R106], R24 ;  /* 0x000000186a007844 */ /* 0x0007e20000000200 */
[----:B------:R-:W-:Y:S01]  /*12e30*/  SHF.R.U64 R6, R6, 0x3, RZ ;  /* 0x0000000306067819 */ /* 0x000fe200000012ff */
[--C-:B------:R-:W-:Y:S01]  /*12e40*/  IMAD.X R15, RZ, RZ, R135.reuse, P2 ;  /* 0x000000ffff0f7224 */ /* 0x100fe200010e0687 */
[----:B------:R-:W-:Y:S01]  /*12e50*/  LOP3.LUT R126, R179, R88, RZ, 0x3c, !PT ;  /* 0x00000058b37e7212 */ /* 0x000fe200078e3cff */
[----:B------:R-:W-:Y:S01]  /*12e60*/  STSM.16.M88.4 [R110], R28 ;  /* 0x0000001c6e007844 */ /* 0x000fe20000000200 */
[----:B------:R-:W-:Y:S01]  /*12e70*/  LOP3.LUT R130, R181, R130, RZ, 0x3c, !PT ;  /* 0x00000082b5827212 */ /* 0x000fe200078e3cff */
[----:B------:R-:W-:Y:S01]  /*12e80*/  IMAD.X R21, RZ, RZ, R135, P3 ;  /* 0x000000ffff157224 */ /* 0x000fe200018e0687 */
[----:B------:R-:W-:Y:S01]  /*12e90*/  LOP3.LUT R14, R183, R172, RZ, 0x3c, !PT ;  /* 0x000000acb70e7212 */ /* 0x000fe200078e3cff */
[----:B------:R-:W-:Y:S01]  /*12ea0*/  STSM.16.M88.4 [R114], R32 ;  /* 0x0000002072007844 */ /* 0x000fe20000000200 */
[----:B------:R-:W-:-:S02]  /*12eb0*/  LOP3.LUT R20, R6, R151, RZ, 0x3c, !PT ;  /* 0x0000009706147212 */ /* 0x000fc400078e3cff */
[----:B------:R-:W-:Y:S01]  /*12ec0*/  MOV R122, R122 ;  /* 0x0000007a007a7202 */ /* 0x000fe20000000f00 */
[----:B------:R2:W-:Y:S01]  /*12ed0*/  STSM.16.M88.4 [R118], R8 ;  /* 0x0000000876007844 */ /* 0x0005e20000000200 */
[----:B------:R-:W-:Y:S02]  /*12ee0*/  MOV R126, R126 ;  /* 0x0000007e007e7202 */ /* 0x000fe40000000f00 */
[----:B------:R-:W-:Y:S02]  /*12ef0*/  F2FP.BF16.F32.PACK_AB R38, R125, R177 ;  /* 0x000000b17d26723e */ /* 0x000fe400000010ff */
[----:B---3--:R-:W-:Y:S02]  /*12f00*/  F2FP.BF16.F32.PACK_AB R24, R113, R174 ;  /* 0x000000ae7118723e */ /* 0x008fe400000010ff */
[----:B------:R-:W-:Y:S02]  /*12f10*/  F2FP.BF16.F32.PACK_AB R25, R152, R128 ;  /* 0x000000809819723e */ /* 0x000fe400000010ff */
[----:B------:R-:W-:-:S02]  /*12f20*/  F2FP.BF16.F32.PACK_AB R26, R117, R175 ;  /* 0x000000af751a723e */ /* 0x000fc400000010ff */
[----:B------:R-:W-:Y:S02]  /*12f30*/  F2FP.BF16.F32.PACK_AB R27, R154, R153 ;  /* 0x000000999a1b723e */ /* 0x000fe400000010ff */
[----:B------:R-:W-:Y:S02]  /*12f40*/  F2FP.BF16.F32.PACK_AB R39, R158, R157 ;  /* 0x0000009d9e27723e */ /* 0x000fe400000010ff */
[----:B------:R-:W-:Y:S02]  /*12f50*/  ISETP.NE.U32.AND P0, PT, RZ, UR4, PT ;  /* 0x00000004ff007c0c */ /* 0x000fe4000bf05070 */
[----:B--2---:R-:W-:Y:S02]  /*12f60*/  IADD3 R8, P1, R186, UR4, RZ ;  /* 0x00000004ba087c10 */ /* 0x004fe4000ff3e0ff */
[----:B------:R-:W-:Y:S02]  /*12f70*/  MOV R130, R130 ;  /* 0x0000008200827202 */ /* 0x000fe40000000f00 */
[----:B------:R-:W-:-:S02]  /*12f80*/  F2FP.BF16.F32.PACK_AB R40, R129, R178 ;  /* 0x000000b28128723e */ /* 0x000fc400000010ff */
[----:B------:R-:W-:Y:S02]  /*12f90*/  F2FP.BF16.F32.PACK_AB R41, R160, R159 ;  /* 0x0000009fa029723e */ /* 0x000fe400000010ff */
[----:B------:R-:W-:Y:S02]  /*12fa0*/  F2FP.BF16.F32.PACK_AB R42, R133, R132 ;  /* 0x00000084852a723e */ /* 0x000fe400000010ff */
[----:B------:R-:W-:Y:S02]  /*12fb0*/  F2FP.BF16.F32.PACK_AB R43, R162, R161 ;  /* 0x000000a1a22b723e */ /* 0x000fe400000010ff */
[----:B------:R-:W-:Y:S01]  /*12fc0*/  MOV R14, R14 ;  /* 0x0000000e000e7202 */ /* 0x000fe20000000f00 */
[----:B------:R2:W-:Y:S01]  /*12fd0*/  STSM.16.M88.4 [R122], R24 ;  /* 0x000000187a007844 */ /* 0x0005e20000000200 */
[----:B------:R-:W-:Y:S02]  /*12fe0*/  MOV R20, R20 ;  /* 0x0000001400147202 */ /* 0x000fe40000000f00 */
[----:B------:R-:W-:Y:S01]  /*12ff0*/  ISETP.NE.AND.EX P0, PT, RZ, UR5, PT, P0 ;  /* 0x00000005ff007c0c */ /* 0x000fe2000bf05300 */
[----:B------:R2:W-:Y:S01]  /*13000*/  STSM.16.M88.4 [R126], R36 ;  /* 0x000000247e007844 */ /* 0x0005e20000000200 */
[----:B------:R-:W-:Y:S01]  /*13010*/  IADD3.X R9, R184, UR5, RZ, P1, !PT ;  /* 0x00000005b8097c10 */ /* 0x000fe20008ffe4ff */
[----:B------:R-:W-:-:S02]  /*13020*/  ULDC.64 UR4, c[0x0][0xd08] ;  /* 0x0003420000047ab9 */ /* 0x000fc40000000a00 */
[----:B------:R2:W-:Y:S01]  /*13030*/  STSM.16.M88.4 [R130], R40 ;  /* 0x0000002882007844 */ /* 0x0005e20000000200 */
[----:B------:R-:W-:-:S03]  /*13040*/  ISETP.NE.U32.AND P2, PT, RZ, UR4, PT ;  /* 0x00000004ff007c0c */ /* 0x000fc6000bf45070 */
[----:B------:R2:W-:Y:S01]  /*13050*/  STSM.16.M88.4 [R14], R136 ;  /* 0x000000880e007844 */ /* 0x0005e20000000200 */
[----:B------:R-:W-:-:S03]  /*13060*/  ISETP.NE.AND.EX P2, PT, RZ, UR5, PT, P2 ;  /* 0x00000005ff007c0c */ /* 0x000fc6000bf45320 */
[----:B------:R2:W-:Y:S01]  /*13070*/  STSM.16.M88.4 [R20], R144 ;  /* 0x0000009014007844 */ /* 0x0005e20000000200 */
[----:B------:R-:W-:Y:S09]  /*13080*/  BAR.SYNC.DEFER_BLOCKING 0x1, 0x100 ;  /* 0x0044000000007b1d */ /* 0x000ff20000010000 */
[----:B------:R-:W-:Y:S01]  /*13090*/  @P2 IADD3 R6, P3, R186, UR4, RZ ;  /* 0x00000004ba062c10 */ /* 0x000fe2000ff7e0ff */
[----:B------:R-:W-:-:S02]  /*130a0*/  ULDC UR4, c[0x0][0xb88] ;  /* 0x0002e20000047ab9 */ /* 0x000fc40000000800 */
[----:B------:R-:W-:Y:S01]  /*130b0*/  IMAD.U32 R11, RZ, RZ, UR4 ;  /* 0x00000004ff0b7e24 */ /* 0x000fe2000f8e00ff */
[----:B------:R-:W-:Y:S01]  /*130c0*/  @P2 IADD3.X R7, R184, UR5, RZ, P3, !PT ;  /* 0x00000005b8072c10 */ /* 0x000fe20009ffe4ff */
[----:B------:R2:W5:Y:S04]  /*130d0*/  @P0 LDG.E R3, desc[UR40][R8.64] ;  /* 0x0000002808030981 */ /* 0x000568000c1e1900 */
[----:B------:R2:W5:Y:S01]  /*130e0*/  @P2 LDG.E R11, desc[UR40][R6.64] ;  /* 0x00000028060b2981 */ /* 0x000562000c1e1900 */
[----:B0-----:R-:W-:-:S13]  /*130f0*/  ISETP.NE.AND P1, PT, R0, 0x1, PT ;  /* 0x000000010000780c */ /* 0x001fda0003f25270 */
[----:B------:R-:W0:Y:S08]  /*13100*/  @P1 LDC R10, c[0x0][0xcec] ;  /* 0x00033b00ff0a1b82 */ /* 0x000e300000000800 */
[----:B------:R-:W3:Y:S01]  /*13110*/  @P1 LDC R15, c[0x0][0xcf0] ;  /* 0x00033c00ff0f1b82 */ /* 0x000ee20000000800 */
[----:B------:R-:W-:Y:S01]  /*13120*/  IMAD.IADD R29, R182, 0x1, R180 ;  /* 0x00000001b61d7824 */ /* 0x000fe200078e02b4 */
[----:B--2---:R-:W-:Y:S06]  /*13130*/  @P2 BRA `(.L_x_5704) ;  /* 0x0000000000102947 */ /* 0x004fec0003800000 */
[----:B------:R-:W-:Y:S05]  /*13140*/  @!P0 BRA `(.L_x_5704) ;  /* 0x00000000000c8947 */ /* 0x000fea0003800000 */
[----:B------:R-:W2:Y:S04]  /*13150*/  LDG.E R6, desc[UR40][R8.64] ;  /* 0x0000002808067981 */ /* 0x000ea8000c1e1900 */
[----:B-----5:R-:W2:Y:S02]  /*13160*/  LDG.E R11, desc[UR40][R8.64+0x4] ;  /* 0x00000428080b7981 */ /* 0x020ea4000c1e1900 */
[----:B--2---:R-:W-:-:S07]  /*13170*/  IMAD.IADD R11, R11, 0x1, -R6 ;  /* 0x000000010b0b7824 */ /* 0x004fce00078e0a06 */
.L_x_5704:
[----:B------:R-:W2:Y:S01]  /*13180*/  LDL.LU R24, [R1+0x7c] ;  /* 0x00007c0001187983 */ /* 0x000ea20000300800 */
[----:B------:R-:W4:Y:S01]  /*13190*/  S2R R7, SR_TID.X ;  /* 0x0000000000077919 */ /* 0x000f220000002100 */
[----:B0-----:R-:W-:Y:S01]  /*131a0*/  @P1 IMAD.HI.U32 R6, R29, R10, RZ ;  /* 0x0000000a1d061227 */ /* 0x001fe200078e00ff */
[----:B------:R-:W-:Y:S01]  /*131b0*/  ULDC.64 UR4, c[0x0][0xc90] ;  /* 0x0003240000047ab9 */ /* 0x000fe20000000a00 */
[--C-:B-----5:R-:W-:Y:S01]  /*131c0*/  SHF.R.S32.HI R21, RZ, 0x1f, R3.reuse ;  /* 0x0000001fff157819 */ /* 0x120fe20000011403 */
[----:B------:R-:W2:Y:S01]  /*131d0*/  LDL.LU R14, [R1+0x64] ;  /* 0x00006400010e7983 */ /* 0x000ea20000300800 */
[----:B------:R-:W-:Y:S01]  /*131e0*/  IMAD.MOV.U32 R20, RZ, RZ, R3 ;  /* 0x000000ffff147224 */ /* 0x000fe200078e0003 */
[----:B------:R-:W0:Y:S02]  /*131f0*/  @P1 LDC R79, c[0x0][0xcec] ;  /* 0x00033b00ff4f1b82 */ /* 0x000e240000000800 */
[----:B------:R-:W2:Y:S04]  /*13200*/  LDL.LU R85, [R1+0x58] ;  /* 0x0000580001557983 */ /* 0x000ea80000300800 */
[----:B------:R-:W2:Y:S01]  /*13210*/  LDL R95, [R1+0xc] ;  /* 0x00000c00015f7983 */ /* 0x000ea20000100800 */
[----:B------:R-:W-:Y:S01]  /*13220*/  IMAD.MOV.U32 R9, RZ, RZ, R29 ;  /* 0x000000ffff097224 */ /* 0x000fe200078e001d */
[----:B---3--:R-:W-:-:S02]  /*13230*/  @P1 SHF.R.U32.HI R9, RZ, R15, R6 ;  /* 0x0000000fff091219 */ /* 0x008fc40000011606 */
[----:B------:R-:W3:Y:S03]  /*13240*/  LDL R26, [R1+0x88] ;  /* 0x00008800011a7983 */ /* 0x000ee60000100800 */
[----:B------:R-:W-:Y:S01]  /*13250*/  IMAD.MOV R27, RZ, RZ, -R9 ;  /* 0x000000ffff1b7224 */ /* 0x000fe200078e0a09 */
[----:B------:R0:W5:Y:S04]  /*13260*/  LDL R96, [R1+0x9c] ;  /* 0x00009c0001607983 */ /* 0x0001680000100800 */
[----:B------:R0:W5:Y:S04]  /*13270*/  LDL R94, [R1+0x98] ;  /* 0x00009800015e7983 */ /* 0x0001680000100800 */
[----:B------:R0:W5:Y:S04]  /*13280*/  LDL R93, [R1+0x4c] ;  /* 0x00004c00015d7983 */ /* 0x0001680000100800 */
[----:B------:R0:W5:Y:S01]  /*13290*/  LDL R92, [R1+0x94] ;  /* 0x00009400015c7983 */ /* 0x0001620000100800 */
[----:B----4-:R-:W-:-:S03]  /*132a0*/  VIADD R84, R7, 0xffffff80 ;  /* 0xffffff8007547836 */ /* 0x010fc60000000000 */
[----:B------:R4:W5:Y:S02]  /*132b0*/  LDL R88, [R1+0x48] ;  /* 0x0000480001587983 */ /* 0x0009640000100800 */
[--C-:B------:R-:W-:Y:S02]  /*132c0*/  SHF.R.S32.HI R83, RZ, 0x1f, R84.reuse ;  /* 0x0000001fff537819 */ /* 0x100fe40000011454 */
[----:B------:R4:W5:Y:S02]  /*132d0*/  LDL R87, [R1+0x90] ;  /* 0x0000900001577983 */ /* 0x0009640000100800 */
[----:B------:R-:W-:Y:S02]  /*132e0*/  LEA.HI R83, R83, R84, RZ, 0x3 ;  /* 0x0000005453537211 */ /* 0x000fe400078f18ff */
[----:B------:R4:W5:Y:S02]  /*132f0*/  LDL R86, [R1+0x50] ;  /* 0x0000500001567983 */ /* 0x0009640000100800 */
[----:B------:R-:W-:Y:S01]  /*13300*/  SHF.R.S32.HI R83, RZ, 0x3, R83 ;  /* 0x00000003ff537819 */ /* 0x000fe20000011453 */
[----:B------:R-:W1:Y:S01]  /*13310*/  S2R R30, SR_TID.X ;  /* 0x00000000001e7919 */ /* 0x000e620000002100 */
[----:B------:R-:W-:-:S04]  /*13320*/  SHF.R.S32.HI R82, RZ, 0x1f, R84 ;  /* 0x0000001fff527819 */ /* 0x000fc80000011454 */
[----:B------:R-:W-:-:S04]  /*13330*/  LEA.HI R82, R82, R84, RZ, 0x3 ;  /* 0x0000005452527211 */ /* 0x000fc800078f18ff */
[----:B------:R-:W-:-:S05]  /*13340*/  LOP3.LUT R82, R82, 0xfffffff8, RZ, 0xc0, !PT ;  /* 0xfffffff852527812 */ /* 0x000fca00078ec0ff */
[----:B------:R-:W-:Y:S02]  /*13350*/  IMAD.IADD R82, R84, 0x1, -R82 ;  /* 0x0000000154527824 */ /* 0x000fe400078e0a52 */
[----:B------:R-:W4:Y:S01]  /*13360*/  @P1 LDC R84, c[0x0][0xcf0] ;  /* 0x00033c00ff541b82 */ /* 0x000f220000000800 */
[----:B-1----:R-:W-:-:S05]  /*13370*/  VIADD R31, R30, 0xffffff80 ;  /* 0xffffff801e1f7836 */ /* 0x002fca0000000000 */
[----:B------:R-:W-:-:S04]  /*13380*/  SHF.R.S32.HI R30, RZ, 0x1f, R31 ;  /* 0x0000001fff1e7819 */ /* 0x000fc8000001141f */
[----:B------:R-:W-:-:S04]  /*13390*/  LEA.HI R30, R30, R31, RZ, 0x7 ;  /* 0x0000001f1e1e7211 */ /* 0x000fc800078f38ff */
[----:B------:R-:W-:Y:S01]  /*133a0*/  LOP3.LUT R30, R30, 0xffffff80, RZ, 0xc0, !PT ;  /* 0xffffff801e1e7812 */ /* 0x000fe200078ec0ff */
[----:B------:R-:W-:-:S04]  /*133b0*/  IMAD R78, R11, R0, RZ ;  /* 0x000000000b4e7224 */ /* 0x000fc800078e02ff */
[----:B------:R-:W-:Y:S01]  /*133c0*/  IMAD.IADD R30, R31, 0x1, -R30 ;  /* 0x000000011f1e7824 */ /* 0x000fe200078e0a1e */
[----:B------:R-:W-:Y:S01]  /*133d0*/  BSSY B1, `(.L_x_5705) ;  /* 0x00000cd000017945 */ /* 0x000fe20003800000 */
[----:B--2---:R-:W-:Y:S02]  /*133e0*/  SEL R76, R14, RZ, !P0 ;  /* 0x000000ff0e4c7207 */ /* 0x004fe40004000000 */
[----:B------:R-:W-:Y:S01]  /*133f0*/  SHF.R.S32.HI R77, RZ, 0x1f, R85 ;  /* 0x0000001fff4d7819 */ /* 0x000fe20000011455 */
[----:B------:R-:W-:Y:S01]  /*13400*/  IMAD.WIDE.U32 R6, R85, UR4, R20 ;  /* 0x0000000455067c25 */ /* 0x000fe2000f8e0014 */
[----:B------:R-:W-:-:S03]  /*13410*/  SEL R20, R24, RZ, !P0 ;  /* 0x000000ff18147207 */ /* 0x000fc60004000000 */
[----:B------:R-:W-:Y:S02]  /*13420*/  IMAD R8, R77, UR4, RZ ;  /* 0x000000044d087c24 */ /* 0x000fe4000f8e02ff */
[----:B------:R-:W-:Y:S02]  /*13430*/  IMAD R25, R83, 0x40, R95 ;  /* 0x0000004053197824 */ /* 0x000fe400078e025f */
[----:B------:R-:W-:Y:S01]  /*13440*/  IMAD R15, R85, UR5, R8 ;  /* 0x00000005550f7c24 */ /* 0x000fe2000f8e0208 */
[----:B------:R-:W-:-:S03]  /*13450*/  ULDC.64 UR4, c[0x0][0xc98] ;  /* 0x0003260000047ab9 */ /* 0x000fc60000000a00 */
[----:B------:R-:W-:Y:S02]  /*13460*/  IMAD.IADD R7, R7, 0x1, R15 ;  /* 0x0000000107077824 */ /* 0x000fe400078e020f */
[----:B------:R-:W-:Y:S02]  /*13470*/  IMAD R15, R0, R27, R29 ;  /* 0x0000001b000f7224 */ /* 0x000fe400078e021d */
[----:B------:R-:W-:Y:S02]  /*13480*/  IMAD R27, R20, UR4, RZ ;  /* 0x00000004141b7c24 */ /* 0x000fe4000f8e02ff */
[----:B------:R-:W-:Y:S01]  /*13490*/  IMAD.WIDE.U32 R6, R76, UR4, R6 ;  /* 0x000000044c067c25 */ /* 0x000fe2000f8e0006 */
[----:B------:R-:W-:-:S03]  /*134a0*/  SHF.R.S32.HI R8, RZ, 0x1f, R15 ;  /* 0x0000001fff087819 */ /* 0x000fc6000001140f */
[----:B------:R-:W-:Y:S01]  /*134b0*/  IMAD.WIDE R12, R25, 0x2, R12 ;  /* 0x00000002190c7825 */ /* 0x000fe200078e020c */
[----:B------:R-:W-:Y:S02]  /*134c0*/  SHF.R.S32.HI R25, RZ, 0x1f, R9 ;  /* 0x0000001fff197819 */ /* 0x000fe40000011409 */
[----:B------:R-:W-:Y:S01]  /*134d0*/  IADD3 R6, P0, R9, R6, RZ ;  /* 0x0000000609067210 */ /* 0x000fe20007f1e0ff */
[----:B------:R-:W-:Y:S01]  /*134e0*/  IMAD R27, R76, UR5, R27 ;  /* 0x000000054c1b7c24 */ /* 0x000fe2000f8e021b */
[----:B------:R-:W-:Y:S02]  /*134f0*/  ULDC.64 UR4, c[0x0][0xc88] ;  /* 0x0003220000047ab9 */ /* 0x000fe40000000a00 */
[----:B------:R-:W-:Y:S02]  /*13500*/  IMAD R10, R8, UR4, RZ ;  /* 0x00000004080a7c24 */ /* 0x000fe4000f8e02ff */
[----:B------:R-:W-:Y:S02]  /*13510*/  IADD3.X R7, R25, R7, R27, P0, !PT ;  /* 0x0000000719077210 */ /* 0x000fe400007fe41b */
[----:B------:R-:W-:Y:S01]  /*13520*/  IADD3 R9, P2, R12, 0x1000, RZ ;  /* 0x000010000c097810 */ /* 0x000fe20007f5e0ff */
[----:B------:R-:W-:-:S02]  /*13530*/  IMAD R25, R15, UR5, R10 ;  /* 0x000000050f197c24 */ /* 0x000fc4000f8e020a */
[----:B------:R-:W-:Y:S01]  /*13540*/  IMAD.WIDE.U32 R6, R15, UR4, R6 ;  /* 0x000000040f067c25 */ /* 0x000fe2000f8e0006 */
[----:B------:R-:W-:Y:S01]  /*13550*/  IADD3 R15, P3, R12, 0x2000, RZ ;  /* 0x000020000c0f7810 */ /* 0x000fe20007f7e0ff */
[----:B------:R-:W-:Y:S01]  /*13560*/  ULDC.64 UR4, c[0x0][0xc50] ;  /* 0x0003140000047ab9 */ /* 0x000fe20000000a00 */
[----:B------:R-:W-:Y:S01]  /*13570*/  LOP3.LUT R8, R9, 0x380, RZ, 0xc0, !PT ;  /* 0x0000038009087812 */ /* 0x000fe200078ec0ff */
[----:B------:R-:W-:Y:S01]  /*13580*/  IMAD.IADD R7, R7, 0x1, R25 ;  /* 0x0000000107077824 */ /* 0x000fe200078e0219 */
[----:B------:R-:W-:Y:S02]  /*13590*/  LEA R10, P0, R6, UR4, 0x2 ;  /* 0x00000004060a7c11 */ /* 0x000fe4000f8010ff */
[----:B------:R-:W-:Y:S02]  /*135a0*/  LOP3.LUT R14, R15, 0x380, RZ, 0xc0, !PT ;  /* 0x000003800f0e7812 */ /* 0x000fe400078ec0ff */
[----:B------:R-:W-:Y:S02]  /*135b0*/  SHF.R.U64 R8, R8, 0x3, RZ ;  /* 0x0000000308087819 */ /* 0x000fe400000012ff */
[----:B------:R-:W-:Y:S01]  /*135c0*/  LEA.HI.X R6, R6, UR5, R7, 0x2, P0 ;  /* 0x0000000506067c11 */ /* 0x000fe200080f1407 */
[----:B------:R-:W-:Y:S01]  /*135d0*/  ULDC.64 UR4, c[0x0][0xba0] ;  /* 0x0002e80000047ab9 */ /* 0x000fe20000000a00 */
[----:B------:R-:W-:-:S02]  /*135e0*/  IADD3 R29, P0, R12, 0x4000, RZ ;  /* 0x000040000c1d7810 */ /* 0x000fc40007f1e0ff */
[----:B------:R-:W-:Y:S02]  /*135f0*/  SHF.R.U64 R14, R14, 0x3, RZ ;  /* 0x000000030e0e7819 */ /* 0x000fe400000012ff */
[----:B------:R-:W-:Y:S01]  /*13600*/  LOP3.LUT R8, R8, R9, RZ, 0x3c, !PT ;  /* 0x0000000908087212 */ /* 0x000fe200078e3cff */
[--C-:B------:R-:W-:Y:S01]  /*13610*/  IMAD.X R9, RZ, RZ, R13.reuse, P2 ;  /* 0x000000ffff097224 */ /* 0x100fe200010e060d */
[----:B------:R-:W-:Y:S02]  /*13620*/  LOP3.LUT R28, R29, 0x380, RZ, 0xc0, !PT ;  /* 0x000003801d1c7812 */ /* 0x000fe400078ec0ff */
[----:B------:R-:W-:Y:S01]  /*13630*/  LOP3.LUT R14, R14, R15, RZ, 0x3c, !PT ;  /* 0x0000000f0e0e7212 */ /* 0x000fe200078e3cff */
[----:B------:R-:W-:Y:S01]  /*13640*/  IMAD.X R15, RZ, RZ, R13, P3 ;  /* 0x000000ffff0f7224 */ /* 0x000fe200018e060d */
[C---:B------:R-:W-:Y:S02]  /*13650*/  IADD3 R37, P2, R12.reuse, 0x6000, RZ ;  /* 0x000060000c257810 */ /* 0x040fe40007f5e0ff */
[----:B------:R-:W-:-:S02]  /*13660*/  IADD3 R25, P5, R12, 0x3000, RZ ;  /* 0x000030000c197810 */ /* 0x000fc40007fbe0ff */
[C---:B------:R-:W-:Y:S02]  /*13670*/  IADD3 R33, P4, R12.reuse, 0x5000, RZ ;  /* 0x000050000c217810 */ /* 0x040fe40007f9e0ff */
[----:B------:R-:W-:Y:S02]  /*13680*/  IADD3 R41, P3, R12, 0x7000, RZ ;  /* 0x000070000c297810 */ /* 0x000fe40007f7e0ff */
[----:B------:R-:W-:Y:S02]  /*13690*/  SHF.R.U64 R28, R28, 0x3, RZ ;  /* 0x000000031c1c7819 */ /* 0x000fe400000012ff */
[----:B------:R-:W-:Y:S02]  /*136a0*/  LOP3.LUT R36, R37, 0x380, RZ, 0xc0, !PT ;  /* 0x0000038025247812 */ /* 0x000fe400078ec0ff */
[----:B------:R-:W-:Y:S02]  /*136b0*/  LOP3.LUT R24, R25, 0x380, RZ, 0xc0, !PT ;  /* 0x0000038019187812 */ /* 0x000fe400078ec0ff */
[----:B------:R-:W-:-:S02]  /*136c0*/  LOP3.LUT R32, R33, 0x380, RZ, 0xc0, !PT ;  /* 0x0000038021207812 */ /* 0x000fc400078ec0ff */
[----:B------:R-:W-:Y:S02]  /*136d0*/  LOP3.LUT R40, R41, 0x380, RZ, 0xc0, !PT ;  /* 0x0000038029287812 */ /* 0x000fe400078ec0ff */
[----:B------:R-:W-:Y:S01]  /*136e0*/  LOP3.LUT R28, R28, R29, RZ, 0x3c, !PT ;  /* 0x0000001d1c1c7212 */ /* 0x000fe200078e3cff */
[----:B------:R-:W-:Y:S01]  /*136f0*/  IMAD.X R29, RZ, RZ, R13, P0 ;  /* 0x000000ffff1d7224 */ /* 0x000fe200000e060d */
[----:B------:R-:W-:Y:S02]  /*13700*/  SHF.R.U64 R36, R36, 0x3, RZ ;  /* 0x0000000324247819 */ /* 0x000fe400000012ff */
[----:B------:R-:W-:Y:S02]  /*13710*/  SHF.R.U64 R24, R24, 0x3, RZ ;  /* 0x0000000318187819 */ /* 0x000fe400000012ff */
[----:B------:R-:W-:Y:S02]  /*13720*/  SHF.R.U64 R32, R32, 0x3, RZ ;  /* 0x0000000320207819 */ /* 0x000fe400000012ff */
[----:B------:R-:W-:-:S02]  /*13730*/  IADD3 R49, P0, R12, 0x9000, RZ ;  /* 0x000090000c317810 */ /* 0x000fc40007f1e0ff */
[----:B------:R-:W-:Y:S02]  /*13740*/  SHF.R.U64 R40, R40, 0x3, RZ ;  /* 0x0000000328287819 */ /* 0x000fe400000012ff */
[----:B------:R-:W-:Y:S01]  /*13750*/  LOP3.LUT R36, R36, R37, RZ, 0x3c, !PT ;  /* 0x0000002524247212 */ /* 0x000fe200078e3cff */
[--C-:B------:R-:W-:Y:S01]  /*13760*/  IMAD.X R37, RZ, RZ, R13.reuse, P2 ;  /* 0x000000ffff257224 */ /* 0x100fe200010e060d */
[----:B------:R-:W-:Y:S01]  /*13770*/  LOP3.LUT R24, R24, R25, RZ, 0x3c, !PT ;  /* 0x0000001918187212 */ /* 0x000fe200078e3cff */
[--C-:B------:R-:W-:Y:S01]  /*13780*/  IMAD.X R25, RZ, RZ, R13.reuse, P5 ;  /* 0x000000ffff197224 */ /* 0x100fe200028e060d */
[----:B------:R-:W-:Y:S01]  /*13790*/  LOP3.LUT R32, R32, R33, RZ, 0x3c, !PT ;  /* 0x0000002120207212 */ /* 0x000fe200078e3cff */
[--C-:B------:R-:W-:Y:S01]  /*137a0*/  IMAD.X R33, RZ, RZ, R13.reuse, P4 ;  /* 0x000000ffff217224 */ /* 0x100fe200020e060d */
[----:B------:R-:W-:Y:S02]  /*137b0*/  LOP3.LUT R48, R49, 0x380, RZ, 0xc0, !PT ;  /* 0x0000038031307812 */ /* 0x000fe400078ec0ff */
[----:B------:R-:W-:Y:S01]  /*137c0*/  LOP3.LUT R40, R40, R41, RZ, 0x3c, !PT ;  /* 0x0000002928287212 */ /* 0x000fe200078e3cff */
[----:B------:R-:W-:Y:S01]  /*137d0*/  IMAD.X R41, RZ, RZ, R13, P3 ;  /* 0x000000ffff297224 */ /* 0x000fe200018e060d */
[----:B------:R-:W-:-:S02]  /*137e0*/  IADD3 R57, P2, R12, 0xb000, RZ ;  /* 0x0000b0000c397810 */ /* 0x000fc40007f5e0ff */
[C---:B------:R-:W-:Y:S02]  /*137f0*/  IADD3 R45, P5, R12.reuse, 0x8000, RZ ;  /* 0x000080000c2d7810 */ /* 0x040fe40007fbe0ff */
[C---:B------:R-:W-:Y:S01]  /*13800*/  IADD3 R53, P4, R12.reuse, 0xa000, RZ ;  /* 0x0000a0000c357810 */ /* 0x040fe20007f9e0ff */
[----:B------:R-:W-:Y:S01]  /*13810*/  IMAD R80, R21, UR4, RZ ;  /* 0x0000000415507c24 */ /* 0x000fe2000f8e02ff */
[----:B------:R-:W-:Y:S02]  /*13820*/  IADD3 R61, P3, R12, 0xc000, RZ ;  /* 0x0000c0000c3d7810 */ /* 0x000fe40007f7e0ff */
[----:B------:R-:W-:Y:S02]  /*13830*/  SHF.R.U64 R48, R48, 0x3, RZ ;  /* 0x0000000330307819 */ /* 0x000fe400000012ff */
[----:B------:R-:W-:Y:S02]  /*13840*/  LOP3.LUT R56, R57, 0x380, RZ, 0xc0, !PT ;  /* 0x0000038039387812 */ /* 0x000fe400078ec0ff */
[----:B------:R-:W-:-:S02]  /*13850*/  LOP3.LUT R44, R45, 0x380, RZ, 0xc0, !PT ;  /* 0x000003802d2c7812 */ /* 0x000fc400078ec0ff */
[----:B------:R-:W-:Y:S01]  /*13860*/  LOP3.LUT R52, R53, 0x380, RZ, 0xc0, !PT ;  /* 0x0000038035347812 */ /* 0x000fe200078ec0ff */
[----:B------:R-:W-:Y:S01]  /*13870*/  IMAD R21, R3, UR5, R80 ;  /* 0x0000000503157c24 */ /* 0x000fe2000f8e0250 */
[----:B------:R-:W-:Y:S01]  /*13880*/  LOP3.LUT R60, R61, 0x380, RZ, 0xc0, !PT ;  /* 0x000003803d3c7812 */ /* 0x000fe200078ec0ff */
[----:B------:R-:W-:Y:S01]  /*13890*/  SHFL.IDX PT, R50, R10, RZ, 0x1c1f ;  /* 0x001c1fff0a327589 */ /* 0x000fe200000e0000 */
[----:B------:R-:W-:Y:S01]  /*138a0*/  LOP3.LUT R48, R48, R49, RZ, 0x3c, !PT ;  /* 0x0000003130307212 */ /* 0x000fe200078e3cff */
[----:B------:R-:W-:Y:S01]  /*138b0*/  IMAD.WIDE.U32 R80, R3, UR4, RZ ;  /* 0x0000000403507c25 */ /* 0x000fe2000f8e00ff */
[----:B------:R-:W-:Y:S01]  /*138c0*/  SHF.R.U64 R56, R56, 0x3, RZ ;  /* 0x0000000338387819 */ /* 0x000fe200000012ff */
[----:B------:R-:W1:Y:S01]  /*138d0*/  SHFL.IDX PT, R51, R6, RZ, 0x1c1f ;  /* 0x001c1fff06337589 */ /* 0x000e6200000e0000 */
[----:B------:R-:W-:Y:S01]  /*138e0*/  SHF.R.U64 R44, R44, 0x3, RZ ;  /* 0x000000032c2c7819 */ /* 0x000fe200000012ff */
[----:B------:R-:W-:Y:S01]  /*138f0*/  IMAD.X R49, RZ, RZ, R13, P0 ;  /* 0x000000ffff317224 */ /* 0x000fe200000e060d */
[----:B------:R-:W-:Y:S01]  /*13900*/  SHF.R.U64 R52, R52, 0x3, RZ ;  /* 0x0000000334347819 */ /* 0x000fe200000012ff */
[----:B---3--:R-:W-:Y:S01]  /*13910*/  IMAD.IADD R7, R26, 0x1, R180 ;  /* 0x000000011a077824 */ /* 0x008fe200078e02b4 */
[----:B------:R2:W-:Y:S01]  /*13920*/  SHFL.IDX PT, R54, R10, 0x1, 0x1c1f ;  /* 0x003c1f000a367f89 */ /* 0x0005e200000e0000 */
[----:B------:R-:W-:Y:S01]  /*13930*/  IMAD R3, R82, 0x20, R83 ;  /* 0x0000002052037824 */ /* 0x000fe200078e0253 */
[----:B------:R-:W-:Y:S01]  /*13940*/  SHF.R.U64 R60, R60, 0x3, RZ ;  /* 0x000000033c3c7819 */ /* 0x000fe200000012ff */
[----:B------:R-:W-:Y:S01]  /*13950*/  ULDC.64 UR4, c[0x0][0xbe8] ;  /* 0x0002fa0000047ab9 */ /* 0x000fe20000000a00 */
[----:B------:R3:W1:Y:S01]  /*13960*/  SHFL.IDX PT, R55, R6, 0x1, 0x1c1f ;  /* 0x003c1f0006377f89 */ /* 0x00066200000e0000 */
[----:B------:R-:W-:Y:S01]  /*13970*/  LOP3.LUT P0, RZ, R30, 0x3, RZ, 0xc0, !PT ;  /* 0x000000031eff7812 */ /* 0x000fe2000780c0ff */
[----:B------:R-:W-:Y:S01]  /*13980*/  IMAD.IADD R81, R81, 0x1, R21 ;  /* 0x0000000151517824 */ /* 0x000fe200078e0215 */
[----:B------:R-:W-:Y:S01]  /*13990*/  LOP3.LUT R56, R56, R57, RZ, 0x3c, !PT ;  /* 0x0000003938387212 */ /* 0x000fe200078e3cff */
[----:B------:R-:W-:Y:S01]  /*139a0*/  IMAD.X R57, RZ, RZ, R13, P2 ;  /* 0x000000ffff397224 */ /* 0x000fe200010e060d */
[----:B------:R-:W-:Y:S01]  /*139b0*/  LOP3.LUT R44, R44, R45, RZ, 0x3c, !PT ;  /* 0x0000002d2c2c7212 */ /* 0x000fe200078e3cff */
[----:B------:R-:W-:Y:S01]  /*139c0*/  IMAD R77, R77, UR4, RZ ;  /* 0x000000044d4d7c24 */ /* 0x000fe2000f8e02ff */
[----:B------:R-:W-:Y:S01]  /*139d0*/  LOP3.LUT R52, R52, R53, RZ, 0x3c, !PT ;  /* 0x0000003534347212 */ /* 0x000fe200078e3cff */
[----:B------:R-:W-:Y:S01]  /*139e0*/  IMAD.IADD R82, R180, 0x1, R3 ;  /* 0x00000001b4527824 */ /* 0x000fe200078e0203 */
[----:B------:R-:W-:Y:S01]  /*139f0*/  LOP3.LUT R60, R60, R61, RZ, 0x3c, !PT ;  /* 0x0000003d3c3c7212 */ /* 0x000fe200078e3cff */
[--C-:B------:R-:W-:Y:S01]  /*13a00*/  IMAD.X R45, RZ, RZ, R13.reuse, P5 ;  /* 0x000000ffff2d7224 */ /* 0x100fe200028e060d */
[C---:B------:R-:W-:Y:S01]  /*13a10*/  ISETP.GE.OR P2, PT, R7.reuse, R78, P0 ;  /* 0x0000004e0700720c */ /* 0x040fe20000746670 */
[--C-:B------:R-:W-:Y:S01]  /*13a20*/  IMAD.X R53, RZ, RZ, R13.reuse, P4 ;  /* 0x000000ffff357224 */ /* 0x100fe200020e060d */
[C---:B------:R-:W-:Y:S01]  /*13a30*/  IADD3 R65, P5, R12.reuse, 0xd000, RZ ;  /* 0x0000d0000c417810 */ /* 0x040fe20007fbe0ff */
[----:B------:R-:W-:Y:S01]  /*13a40*/  VIADD R7, R7, 0x8 ;  /* 0x0000000807077836 */ /* 0x000fe20000000000 */
[C---:B------:R-:W-:Y:S01]  /*13a50*/  IADD3 R69, P4, R12.reuse, 0xe000, RZ ;  /* 0x0000e0000c457810 */ /* 0x040fe20007f9e0ff */
[----:B------:R-:W-:Y:S01]  /*13a60*/  IMAD.X R61, RZ, RZ, R13, P3 ;  /* 0x000000ffff3d7224 */ /* 0x000fe200018e060d */
[----:B------:R-:W-:Y:S01]  /*13a70*/  IADD3 R11, P3, R12, 0xf000, RZ ;  /* 0x0000f0000c0b7810 */ /* 0x000fe20007f7e0ff */
[----:B------:R-:W-:-:S02]  /*13a80*/  IMAD R77, R85, UR5, R77 ;  /* 0x00000005554d7c24 */ /* 0x000fc4000f8e024d */
[----:B------:R-:W-:Y:S01]  /*13a90*/  IMAD.WIDE.U32 R80, R85, UR4, R80 ;  /* 0x0000000455507c25 */ /* 0x000fe2000f8e0050 */
[----:B------:R-:W-:Y:S01]  /*13aa0*/  LOP3.LUT R64, R65, 0x380, RZ, 0xc0, !PT ;  /* 0x0000038041407812 */ /* 0x000fe200078ec0ff */
[----:B------:R-:W-:Y:S02]  /*13ab0*/  ULDC.64 UR4, c[0x0][0xbf0] ;  /* 0x0002fc0000047ab9 */ /* 0x000fe40000000a00 */
[----:B0-----:R-:W-:Y:S01]  /*13ac0*/  @P1 IMAD.HI.U32 R3, R82, R79, RZ ;  /* 0x0000004f52031227 */ /* 0x001fe200078e00ff */
[----:B------:R-:W-:Y:S02]  /*13ad0*/  LOP3.LUT R68, R69, 0x380, RZ, 0xc0, !PT ;  /* 0x0000038045447812 */ /* 0x000fe400078ec0ff */
[----:B------:R-:W-:Y:S01]  /*13ae0*/  LOP3.LUT R27, R12, 0x380, RZ, 0xc0, !PT ;  /* 0x000003800c1b7812 */ /* 0x000fe200078ec0ff */
[----:B------:R-:W-:Y:S01]  /*13af0*/  IMAD.IADD R81, R81, 0x1, R77 ;  /* 0x0000000151517824 */ /* 0x000fe200078e024d */
[----:B------:R-:W-:Y:S01]  /*13b00*/  ISETP.GE.OR P0, PT, R7, R78, P0 ;  /* 0x0000004e0700720c */ /* 0x000fe20000706670 */
[----:B------:R-:W-:Y:S01]  /*13b10*/  IMAD.MOV.U32 R21, RZ, RZ, R82 ;  /* 0x000000ffff157224 */ /* 0x000fe200078e0052 */
[----:B--2---:R-:W-:Y:S01]  /*13b20*/  LOP3.LUT R10, R11, 0x380, RZ, 0xc0, !PT ;  /* 0x000003800b0a7812 */ /* 0x004fe200078ec0ff */
[----:B------:R-:W-:Y:S01]  /*13b30*/  IMAD R77, R20, UR4, RZ ;  /* 0x00000004144d7c24 */ /* 0x000fe2000f8e02ff */
[----:B----4-:R-:W-:-:S02]  /*13b40*/  @P1 SHF.R.U32.HI R21, RZ, R84, R3 ;  /* 0x00000054ff151219 */ /* 0x010fc40000011603 */
[----:B------:R-:W-:Y:S02]  /*13b50*/  SHF.R.U64 R64, R64, 0x3, RZ ;  /* 0x0000000340407819 */ /* 0x000fe400000012ff */
[----:B------:R-:W-:Y:S02]  /*13b60*/  SHF.R.U64 R68, R68, 0x3, RZ ;  /* 0x0000000344447819 */ /* 0x000fe400000012ff */
[----:B------:R-:W-:Y:S02]  /*13b70*/  SHF.R.U64 R27, R27, 0x3, RZ ;  /* 0x000000031b1b7819 */ /* 0x000fe400000012ff */
[----:B------:R-:W-:Y:S01]  /*13b80*/  SHF.R.U64 R10, R10, 0x3, RZ ;  /* 0x000000030a0a7819 */ /* 0x000fe200000012ff */
[C---:B------:R-:W-:Y:S01]  /*13b90*/  IMAD R79, R76.reuse, UR5, R77 ;  /* 0x000000054c4f7c24 */ /* 0x040fe2000f8e024d */
[----:B------:R-:W-:Y:S01]  /*13ba0*/  SHF.R.S32.HI R3, RZ, 0x1f, R21 ;  /* 0x0000001fff037819 */ /* 0x000fe20000011415 */
[----:B------:R-:W-:Y:S01]  /*13bb0*/  IMAD.WIDE.U32 R76, R76, UR4, R80 ;  /* 0x000000044c4c7c25 */ /* 0x000fe2000f8e0050 */
[----:B------:R-:W-:Y:S01]  /*13bc0*/  LOP3.LUT R64, R64, R65, RZ, 0x3c, !PT ;  /* 0x0000004140407212 */ /* 0x000fe200078e3cff */
[----:B------:R-:W-:Y:S01]  /*13bd0*/  ULDC.64 UR4, c[0x0][0xbe0] ;  /* 0x0002f80000047ab9 */ /* 0x000fe20000000a00 */
[----:B------:R-:W-:Y:S01]  /*13be0*/  LOP3.LUT R68, R68, R69, RZ, 0x3c, !PT ;  /* 0x0000004544447212 */ /* 0x000fe200078e3cff */
[--C-:B------:R-:W-:Y:S01]  /*13bf0*/  IMAD.X R65, RZ, RZ, R13.reuse, P5 ;  /* 0x000000ffff417224 */ /* 0x100fe200028e060d */
[----:B---3--:R-:W-:Y:S01]  /*13c00*/  LOP3.LUT R6, R27, R12, RZ, 0x3c, !PT ;  /* 0x0000000c1b067212 */ /* 0x008fe200078e3cff */
[--C-:B------:R-:W-:Y:S01]  /*13c10*/  IMAD.X R69, RZ, RZ, R13.reuse, P4 ;  /* 0x000000ffff457224 */ /* 0x100fe200020e060d */
[----:B------:R-:W-:Y:S01]  /*13c20*/  LOP3.LUT R72, R10, R11, RZ, 0x3c, !PT ;  /* 0x0000000b0a487212 */ /* 0x000fe200078e3cff */
[----:B------:R-:W-:-:S02]  /*13c30*/  IMAD.X R73, RZ, RZ, R13, P3 ;  /* 0x000000ffff497224 */ /* 0x000fc400018e060d */
[----:B------:R-:W-:Y:S02]  /*13c40*/  IMAD.MOV.U32 R7, RZ, RZ, R13 ;  /* 0x000000ffff077224 */ /* 0x000fe400078e000d */
[----:B------:R-:W-:Y:S01]  /*13c50*/  IMAD.MOV R81, RZ, RZ, -R21 ;  /* 0x000000ffff517224 */ /* 0x000fe200078e0a15 */
[----:B-1----:R-:W-:Y:S01]  /*13c60*/  @!P2 ST.E desc[UR40][R50.64], R5 ;  /* 0x000000053200a985 */ /* 0x002fe2000c101928 */
[----:B------:R-:W-:Y:S02]  /*13c70*/  IMAD R20, R3, UR4, RZ ;  /* 0x0000000403147c24 */ /* 0x000fe4000f8e02ff */
[----:B------:R-:W-:Y:S01]  /*13c80*/  IMAD R3, R0, R81, R82 ;  /* 0x0000005100037224 */ /* 0x000fe200078e0252 */
[----:B------:R0:W-:Y:S01]  /*13c90*/  @!P0 ST.E desc[UR40][R54.64], R4 ;  /* 0x0000000436008985 */ /* 0x0001e2000c101928 */
[----:B------:R-:W-:-:S03]  /*13ca0*/  IMAD.IADD R77, R77, 0x1, R79 ;  /* 0x000000014d4d7824 */ /* 0x000fc600078e024f */
[----:B------:R-:W5:Y:S01]  /*13cb0*/  LD.E.128 R8, desc[UR40][R8.64] ;  /* 0x0000002808087980 */ /* 0x000f62000c101d00 */
[----:B------:R-:W-:-:S03]  /*13cc0*/  IMAD R79, R21, UR5, R20 ;  /* 0x00000005154f7c24 */ /* 0x000fc6000f8e0214 */
[----:B------:R-:W5:Y:S01]  /*13cd0*/  LD.E.128 R12, desc[UR40][R14.64] ;  /* 0x000000280e0c7980 */ /* 0x000f62000c101d00 */
[----:B------:R-:W-:-:S03]  /*13ce0*/  SHF.R.S32.HI R0, RZ, 0x1f, R3 ;  /* 0x0000001fff007819 */ /* 0x000fc60000011403 */
[----:B0-----:R-:W5:Y:S04]  /*13cf0*/  LD.E.128 R4, desc[UR40][R6.64] ;  /* 0x0000002806047980 */ /* 0x001f68000c101d00 */
        /* <DEDUP_REMOVED lines=13> */
[----:B------:R-:W-:Y:S01]  /*13dd0*/  IMAD.WIDE.U32 R20, R21, UR4, R76 ;  /* 0x0000000415147c25 */ /* 0x000fe2000f8e004c */
[----:B------:R-:W-:Y:S01]  /*13de0*/  ULDC.64 UR4, c[0x0][0xbd8] ;  /* 0x0002f60000047ab9 */ /* 0x000fe20000000a00 */
        /* <DEDUP_REMOVED lines=8> */
[----:B------:R-:W-:Y:S02]  /*13e70*/  IMAD.IADD R85, R83, 0x1, R180 ;  /* 0x0000000153557824 */ /* 0x000fe400078e02b4 */
[C---:B------:R-:W-:Y:S02]  /*13e80*/  IMAD R79, R3.reuse, UR5, R0 ;  /* 0x00000005034f7c24 */ /* 0x040fe4000f8e0200 */
[----:B------:R-:W-:Y:S01]  /*13e90*/  IMAD.WIDE.U32 R20, R3, UR4, R20 ;  /* 0x0000000403147c25 */ /* 0x000fe2000f8e0014 */
[----:B------:R-:W-:Y:S01]  /*13ea0*/  ISETP.GE.AND P2, PT, R85, R78, PT ;  /* 0x0000004e5500720c */ /* 0x000fe20003f46270 */
[----:B------:R-:W-:Y:S02]  /*13eb0*/  ULDC.64 UR4, c[0x0][0xb80] ;  /* 0x0002e00000047ab9 */ /* 0x000fe40000000a00 */
[----:B------:R-:W-:-:S02]  /*13ec0*/  VIADD R0, R19, 0x32420 ;  /* 0x0003242013007836 */ /* 0x000fc40000000000 */
[----:B------:R-:W-:Y:S01]  /*13ed0*/  IMAD.IADD R21, R21, 0x1, R79 ;  /* 0x0000000115157824 */ /* 0x000fe200078e024f */
[C---:B------:R-:W-:Y:S02]  /*13ee0*/  LEA R79, P3, R20.reuse, UR4, 0x1 ;  /* 0x00000004144f7c11 */ /* 0x040fe4000f8608ff */
[----:B------:R-:W-:Y:S02]  /*13ef0*/  PRMT R0, RZ, 0x654, R0 ;  /* 0x00000654ff007816 */ /* 0x000fe40000000000 */
[----:B------:R-:W-:Y:S01]  /*13f00*/  LEA.HI.X R84, R20, UR5, R21, 0x1, P3 ;  /* 0x0000000514547c11 */ /* 0x000fe200098f0c15 */
[C---:B------:R-:W-:Y:S02]  /*13f10*/  VIADD R77, R85.reuse, 0x20 ;  /* 0x00000020554d7836 */ /* 0x040fe40000000000 */
[----:B------:R-:W-:Y:S01]  /*13f20*/  VIADD R3, R85, 0x40 ;  /* 0x0000004055037836 */ /* 0x000fe20000000000 */
[----:B0-----:R0:W-:Y:S01]  /*13f30*/  SYNCS.ARRIVE.TRANS64.RED.A1T0 RZ, [R0+URZ], RZ ;  /* 0x000000ff00ff79a7 */ /* 0x0011e2000810043f */
[----:B------:R1:W2:Y:S01]  /*13f40*/  SHFL.IDX PT, R82, R79, RZ, 0x181f ;  /* 0x00181fff4f527589 */ /* 0x0002a200000e0000 */
[----:B------:R-:W-:-:S02]  /*13f50*/  ISETP.GE.AND P1, PT, R77, R78, PT ;  /* 0x0000004e4d00720c */ /* 0x000fc40003f26270 */
[----:B------:R-:W-:Y:S01]  /*13f60*/  ISETP.GE.AND P0, PT, R3, R78, PT ;  /* 0x0000004e0300720c */ /* 0x000fe20003f06270 */
[----:B0-----:R1:W0:Y:S01]  /*13f70*/  SHFL.IDX PT, R0, R84, RZ, 0x181f ;  /* 0x00181fff54007589 */ /* 0x00122200000e0000 */
[----:B------:R-:W-:Y:S11]  /*13f80*/  @P2 BRA `(.L_x_5706) ;  /* 0x0000000000442947 */ /* 0x000ff60003800000 */
[----:B------:R-:W-:Y:S02]  /*13f90*/  ULDC UR4, c[0x0][0xbc8] ;  /* 0x0002f20000047ab9 */ /* 0x000fe40000000800 */
[----:B------:R-:W-:Y:S02]  /*13fa0*/  ISETP.GE.AND P2, PT, R95, UR4, PT ;  /* 0x000000045f007c0c */ /* 0x000fe4000bf46270 */
[----:B-----5:R-:W-:Y:S02]  /*13fb0*/  ISETP.GE.AND P3, PT, R93, UR4, PT ;  /* 0x000000045d007c0c */ /* 0x020fe4000bf66270 */
[----:B------:R-:W-:-:S09]  /*13fc0*/  ISETP.GE.AND P4, PT, R88, UR4, PT ;  /* 0x0000000458007c0c */ /* 0x000fd2000bf86270 */
[----:B--2---:R-:W-:-:S04]  /*13fd0*/  @!P2 LEA R20, P5, R95, R82, 0x1 ;  /* 0x000000525f14a211 */ /* 0x004fc800078a08ff */
[----:B0-----:R-:W-:Y:S02]  /*13fe0*/  @!P2 LEA.HI.X R21, R95, R0, R96, 0x1, P5 ;  /* 0x000000005f15a211 */ /* 0x001fe400028f0c60 */
        /* <DEDUP_REMOVED lines=11> */
.L_x_5706:
[----:B------:R-:W-:Y:S05]  /*140a0*/  BSYNC B1 ;  /* 0x0000000000017941 */ /* 0x000fea0003800000 */
.L_x_5705:
        /* <DEDUP_REMOVED lines=21> */
.L_x_5708:
[----:B------:R-:W-:Y:S05]  /*14200*/  BSYNC B1 ;  /* 0x0000000000017941 */ /* 0x000fea0003800000 */
.L_x_5707:
        /* <DEDUP_REMOVED lines=21> */
.L_x_5710:
[----:B------:R-:W-:Y:S05]  /*14360*/  BSYNC B1 ;  /* 0x0000000000017941 */ /* 0x000fea0003800000 */
.L_x_5709:
[----:B------:R-:W-:Y:S01]  /*14370*/  VIADD R3, R85, 0x60 ;  /* 0x0000006055037836 */ /* 0x000fe20000000000 */
[----:B01--4-:R-:W4:Y:S04]  /*14380*/  SHFL.IDX PT, R84, R84, 0x3, 0x181f ;  /* 0x00781f0054547f89 */ /* 0x013f2800000e0000 */
        /* <DEDUP_REMOVED lines=22> */
.L_x_5703:
[----:B------:R-:W4:Y:S01]  /*144f0*/  LDL.LU R6, [R1+0x5c] ;  /* 0x00005c0001067983 */ /* 0x000f220000300800 */
[----:B------:R-:W-:Y:S01]  /*14500*/  ULDC.64 UR4, c[0x0][0xd00] ;  /* 0x0003400000047ab9 */ /* 0x000fe20000000a00 */
[----:B------:R-:W-:Y:S01]  /*14510*/  IMAD.MOV.U32 R0, RZ, RZ, RZ ;  /* 0x000000ffff007224 */ /* 0x000fe200078e00ff */
[----:B------:R-:W0:Y:S01]  /*14520*/  LDC R25, c[0x0][0xce8] ;  /* 0x00033a00ff197b82 */ /* 0x000e220000000800 */
[----:B------:R-:W2:Y:S01]  /*14530*/  LDL.LU R3, [R1+0x60] ;  /* 0x0000600001037983 */ /* 0x000ea20000300800 */
[----:B------:R-:W-:-:S04]  /*14540*/  ISETP.NE.U32.AND P0, PT, RZ, UR4, PT ;  /* 0x00000004ff007c0c */ /* 0x000fc8000bf05070 */
[----:B------:R-:W-:Y:S02]  /*14550*/  ISETP.NE.AND.EX P0, PT, RZ, UR5, PT, P0 ;  /* 0x00000005ff007c0c */ /* 0x000fe4000bf05300 */
[----:B----4-:R-:W-:-:S04]  /*14560*/  IADD3 R4, P1, R6, UR4, RZ ;  /* 0x0000000406047c10 */ /* 0x010fc8000ff3e0ff */
[----:B--2---:R-:W-:Y:S01]  /*14570*/  IADD3.X R5, R3, UR5, RZ, P1, !PT ;  /* 0x0000000503057c10 */ /* 0x004fe20008ffe4ff */
[----:B------:R-:W-:Y:S02]  /*14580*/  ULDC.64 UR4, c[0x0][0xd08] ;  /* 0x0003420000047ab9 */ /* 0x000fe40000000a00 */
[----:B------:R-:W-:-:S04]  /*14590*/  ISETP.NE.U32.AND P1, PT, RZ, UR4, PT ;  /* 0x00000004ff007c0c */ /* 0x000fc8000bf25070 */
[----:B------:R2:W5:Y:S01]  /*145a0*/  @P0 LDG.E R0, desc[UR40][R4.64] ;  /* 0x0000002804000981 */ /* 0x000562000c1e1900 */
[----:B------:R-:W-:Y:S01]  /*145b0*/  ISETP.NE.AND.EX P1, PT, RZ, UR5, PT, P1 ;  /* 0x00000005ff007c0c */ /* 0x000fe2000bf25310 */
[----:B------:R-:W4:-:S12]  /*145c0*/  S2R R10, SR_TID.X ;  /* 0x00000000000a7919 */ /* 0x000f180000002100 */
[----:B------:R-:W-:Y:S01]  /*145d0*/  @P1 IADD3 R6, P2, R6, UR4, RZ ;  /* 0x0000000406061c10 */ /* 0x000fe2000ff5e0ff */
[----:B------:R-:W-:Y:S02]  /*145e0*/  ULDC UR4, c[0x0][0xb88] ;  /* 0x0002e20000047ab9 */ /* 0x000fe40000000800 */
[----:B------:R-:W-:Y:S01]  /*145f0*/  IMAD.U32 R8, RZ, RZ, UR4 ;  /* 0x00000004ff087e24 */ /* 0x000fe2000f8e00ff */
[----:B------:R-:W-:-:S05]  /*14600*/  @P1 IADD3.X R7, R3, UR5, RZ, P2, !PT ;  /* 0x0000000503071c10 */ /* 0x000fca00097fe4ff */
[----:B------:R2:W5:Y:S01]  /*14610*/  @P1 LDG.E R8, desc[UR40][R6.64] ;  /* 0x0000002806081981 */ /* 0x000562000c1e1900 */
[----:B0-----:R-:W-:Y:S01]  /*14620*/  ISETP.NE.AND P2, PT, R25, 0x1, PT ;  /* 0x000000011900780c */ /* 0x001fe20003f45270 */
[----:B----4-:R-:W-:-:S12]  /*14630*/  VIADD R28, R10, 0xffffff80 ;  /* 0xffffff800a1c7836 */ /* 0x010fd80000000000 */
[----:B------:R-:W0:Y:S01]  /*14640*/  @P2 LDC R27, c[0x0][0xcec] ;  /* 0x00033b00ff1b2b82 */ /* 0x000e220000000800 */
[----:B------:R-:W-:Y:S01]  /*14650*/  ISETP.GE.AND P3, PT, R28, 0x80, PT ;  /* 0x000000801c00780c */ /* 0x000fe20003f66270 */
[----:B--2---:R-:W-:-:S12]  /*14660*/  @P1 BRA `(.L_x_5712) ;  /* 0x0000000000101947 */ /* 0x004fd80003800000 */
[----:B------:R-:W-:Y:S05]  /*14670*/  @!P0 BRA `(.L_x_5712) ;  /* 0x00000000000c8947 */ /* 0x000fea0003800000 */
[----:B------:R-:W2:Y:S04]  /*14680*/  LDG.E R3, desc[UR40][R4.64] ;  /* 0x0000002804037981 */ /* 0x000ea8000c1e1900 */
[----:B-----5:R-:W2:Y:S02]  /*14690*/  LDG.E R8, desc[UR40][R4.64+0x4] ;  /* 0x0000042804087981 */ /* 0x020ea4000c1e1900 */
[----:B--2---:R-:W-:-:S07]  /*146a0*/  IMAD.IADD R8, R8, 0x1, -R3 ;  /* 0x0000000108087824 */ /* 0x004fce00078e0a03 */
.L_x_5712:
[----:B------:R-:W2:Y:S04]  /*146b0*/  LDL.LU R4, [R1+0x64] ;  /* 0x0000640001047983 */ /* 0x000ea80000300800 */
[----:B------:R-:W4:Y:S04]  /*146c0*/  LDL.LU R3, [R1+0x7c] ;  /* 0x00007c0001037983 */ /* 0x000f280000300800 */
[----:B------:R-:W3:Y:S04]  /*146d0*/  LDL R26, [R1+0x58] ;  /* 0x00005800011a7983 */ /* 0x000ee80000100800 */
[----:B------:R0:W5:Y:S01]  /*146e0*/  LDL R24, [R1+0x28] ;  /* 0x0000280001187983 */ /* 0x0001620000100800 */
[----:B------:R-:W-:Y:S01]  /*146f0*/  BSSY B1, `(.L_x_5713) ;  /* 0x000002c000017945 */ /* 0x000fe20003800000 */
[----:B-----5:R-:W-:-:S02]  /*14700*/  SHF.R.S32.HI R11, RZ, 0x1f, R0 ;  /* 0x0000001fff0b7819 */ /* 0x020fc40000011400 */
[----:B--2---:R-:W-:Y:S02]  /*14710*/  SEL R13, R4, RZ, !P0 ;  /* 0x000000ff040d7207 */ /* 0x004fe40004000000 */
[----:B----4-:R-:W-:Y:S02]  /*14720*/  SEL R14, R3, RZ, !P0 ;  /* 0x000000ff030e7207 */ /* 0x010fe40004000000 */
[----:B---3--:R-:W-:Y:S01]  /*14730*/  SHF.R.S32.HI R12, RZ, 0x1f, R26 ;  /* 0x0000001fff0c7819 */ /* 0x008fe2000001141a */
[----:B0-----:R-:W-:Y:S06]  /*14740*/  @P3 BRA `(.L_x_5714) ;  /* 0x0000000000983947 */ /* 0x001fec0003800000 */
[----:B------:R-:W0:Y:S01]  /*14750*/  LDC R9, c[0x0][0xce8] ;  /* 0x00033a00ff097b82 */ /* 0x000e220000000800 */
[----:B------:R-:W-:Y:S01]  /*14760*/  IADD3 R10, R24, -0x80, R10 ;  /* 0xffffff80180a7810 */ /* 0x000fe20007ffe00a */
[----:B0-----:R-:W-:-:S05]  /*14770*/  IMAD R3, R8, R9, RZ ;  /* 0x0000000908037224 */ /* 0x001fca00078e02ff */
        /* <DEDUP_REMOVED lines=13> */
[----:B------:R-:W2:Y:S01]  /*14850*/  @P0 LDC R21, c[0x0][0xcf0] ;  /* 0x00033c00ff150b82 */ /* 0x000ea20000000800 */
[----:B------:R-:W-:-:S04]  /*14860*/  IMAD.WIDE.U32 R4, R13, UR4, R4 ;  /* 0x000000040d047c25 */ /* 0x000fc8000f8e0004 */
[----:B0-----:R-:W-:-:S05]  /*14870*/  @P0 IMAD.HI.U32 R6, R10, R15, RZ ;  /* 0x0000000f0a060227 */ /* 0x001fca00078e00ff */
[----:B--2---:R-:W-:Y:S01]  /*14880*/  @P0 SHF.R.U32.HI R3, RZ, R21, R6 ;  /* 0x00000015ff030219 */ /* 0x004fe20000011606 */
        /* <DEDUP_REMOVED lines=18> */
.L_x_5714:
[----:B------:R-:W-:Y:S05]  /*149b0*/  BSYNC B1 ;  /* 0x0000000000017941 */ /* 0x000fea0003800000 */
.L_x_5713:
[--C-:B0-----:R-:W-:Y:S01]  /*149c0*/  SHF.R.S32.HI R6, RZ, 0x1f, R28.reuse ;  /* 0x0000001fff067819 */ /* 0x101fe2000001141c */
[----:B------:R-:W0:Y:S01]  /*149d0*/  @P2 LDC R9, c[0x0][0xcf0] ;  /* 0x00033c00ff092b82 */ /* 0x000e220000000800 */
[----:B------:R-:W-:Y:S01]  /*149e0*/  SHF.R.S32.HI R20, RZ, 0x1f, R28 ;  /* 0x0000001fff147819 */ /* 0x000fe2000001141c */
[----:B------:R-:W-:Y:S01]  /*149f0*/  ULDC.64 UR4, c[0x0][0xba0] ;  /* 0x0002e80000047ab9 */ /* 0x000fe20000000a00 */
[-C--:B------:R-:W-:Y:S01]  /*14a00*/  LEA.HI R6, R6, R28.reuse, RZ, 0x3 ;  /* 0x0000001c06067211 */ /* 0x080fe200078f18ff */
[----:B------:R-:W-:Y:S01]  /*14a10*/  IMAD R3, R11, UR4, RZ ;  /* 0x000000040b037c24 */ /* 0x000fe2000f8e02ff */
[----:B------:R-:W-:Y:S01]  /*14a20*/  LEA.HI R20, R20, R28, RZ, 0x3 ;  /* 0x0000001c14147211 */ /* 0x000fe200078f18ff */
[----:B------:R-:W-:Y:S01]  /*14a30*/  IMAD.WIDE.U32 R4, R0, UR4, RZ ;  /* 0x0000000400047c25 */ /* 0x000fe2000f8e00ff */
[----:B------:R-:W-:Y:S02]  /*14a40*/  LOP3.LUT R6, R6, 0xfffffff8, RZ, 0xc0, !PT ;  /* 0xfffffff806067812 */ /* 0x000fe400078ec0ff */
[----:B------:R-:W-:Y:S01]  /*14a50*/  SHF.R.S32.HI R20, RZ, 0x3, R20 ;  /* 0x00000003ff147819 */ /* 0x000fe20000011414 */
[----:B------:R-:W-:Y:S01]  /*14a60*/  IMAD R3, R0, UR5, R3 ;  /* 0x0000000500037c24 */ /* 0x000fe2000f8e0203 */
[----:B------:R-:W-:Y:S01]  /*14a70*/  ULDC.64 UR4, c[0x0][0xbe8] ;  /* 0x0002fa0000047ab9 */ /* 0x000fe20000000a00 */
[----:B------:R-:W-:-:S02]  /*14a80*/  IMAD.IADD R6, R28, 0x1, -R6 ;  /* 0x000000011c067824 */ /* 0x000fc400078e0a06 */
[----:B------:R-:W-:Y:S02]  /*14a90*/  IMAD R0, R12, UR4, RZ ;  /* 0x000000040c007c24 */ /* 0x000fe4000f8e02ff */
[----:B------:R-:W-:Y:S02]  /*14aa0*/  IMAD R6, R6, 0x20, R20 ;  /* 0x0000002006067824 */ /* 0x000fe400078e0214 */
[----:B------:R-:W-:Y:S02]  /*14ab0*/  IMAD R7, R26, UR5, R0 ;  /* 0x000000051a077c24 */ /* 0x000fe4000f8e0200 */
[----:B------:R-:W-:Y:S02]  /*14ac0*/  IMAD.IADD R10, R24, 0x1, R6 ;  /* 0x00000001180a7824 */ /* 0x000fe400078e0206 */
[----:B------:R-:W-:Y:S02]  /*14ad0*/  IMAD.IADD R5, R5, 0x1, R3 ;  /* 0x0000000105057824 */ /* 0x000fe400078e0203 */
[----:B------:R-:W-:-:S04]  /*14ae0*/  @P2 IMAD.HI.U32 R0, R10, R27, RZ ;  /* 0x0000001b0a002227 */ /* 0x000fc800078e00ff */
[----:B------:R-:W-:Y:S01]  /*14af0*/  IMAD.WIDE.U32 R4, R26, UR4, R4 ;  /* 0x000000041a047c25 */ /* 0x000fe2000f8e0004 */
[----:B------:R-:W-:-:S03]  /*14b00*/  ULDC.64 UR4, c[0x0][0xbf0] ;  /* 0x0002fc0000047ab9 */ /* 0x000fc60000000a00 */
[----:B------:R-:W-:Y:S01]  /*14b10*/  IMAD.MOV.U32 R3, RZ, RZ, R10 ;  /* 0x000000ffff037224 */ /* 0x000fe200078e000a */
[----:B0-----:R-:W-:Y:S01]  /*14b20*/  @P2 SHF.R.U32.HI R3, RZ, R9, R0 ;  /* 0x00000009ff032219 */ /* 0x001fe20000011600 */
        /* <DEDUP_REMOVED lines=24> */
[----:B------:R0:W2:Y:S04]  /*14cb0*/  SHFL.IDX PT, R0, R4, RZ, 0x181f ;  /* 0x00181fff04007589 */ /* 0x0000a800000e0000 */
[----:B------:R0:W3:Y:S02]  /*14cc0*/  SHFL.IDX PT, R14, R3, RZ, 0x181f ;  /* 0x00181fff030e7589 */ /* 0x0000e400000e0000 */
.L_x_5926:
[----:B------:R-:W-:Y:S01]  /*14cd0*/  IMAD R8, R8, R25, RZ ;  /* 0x0000001908087224 */ /* 0x000fe200078e02ff */
[----:B------:R-:W-:Y:S01]  /*14ce0*/  BSSY B1, `(.L_x_5716) ;  /* 0x000001d000017945 */ /* 0x000fe20003800000 */
[----:B------:R-:W-:-:S05]  /*14cf0*/  IMAD.IADD R7, R20, 0x1, R24 ;  /* 0x0000000114077824 */ /* 0x000fca00078e0218 */
[----:B------:R-:W-:-:S13]  /*14d00*/  ISETP.GE.AND P0, PT, R7, R8, PT ;  /* 0x000000080700720c */ /* 0x000fda0003f06270 */
[----:B------:R-:W-:Y:S05]  /*14d10*/  @P0 BRA `(.L_x_5717) ;  /* 0x0000000000640947 */ /* 0x000fea0003800000 */
[----:B------:R-:W4:Y:S01]  /*14d20*/  LDL R20, [R1+0xc] ;  /* 0x00000c0001147983 */ /* 0x000f220000100800 */
[----:B------:R-:W-:-:S03]  /*14d30*/  ULDC UR4, c[0x0][0xbc8] ;  /* 0x0002f20000047ab9 */ /* 0x000fc60000000800 */
[----:B------:R-:W5:Y:S04]  /*14d40*/  LDL R15, [R1+0x4c] ;  /* 0x00004c00010f7983 */ /* 0x000f680000100800 */
[----:B------:R-:W2:Y:S04]  /*14d50*/  LDL R9, [R1+0x48] ;  /* 0x0000480001097983 */ /* 0x000ea80000100800 */
[----:B------:R-:W3:Y:S04]  /*14d60*/  LDL R5, [R1+0x50] ;  /* 0x0000500001057983 */ /* 0x000ee80000100800 */
[----:B------:R-:W3:Y:S04]  /*14d70*/  LDL R21, [R1+0x9c] ;  /* 0x00009c0001157983 */ /* 0x000ee80000100800 */
[----:B------:R-:W3:Y:S04]  /*14d80*/  LDL R26, [R1+0x98] ;  /* 0x00009800011a7983 */ /* 0x000ee80000100800 */
[----:B------:R-:W3:Y:S04]  /*14d90*/  LDL R24, [R1+0x94] ;  /* 0x0000940001187983 */ /* 0x000ee80000100800 */
[----:B------:R-:W3:Y:S01]  /*14da0*/  LDL R6, [R1+0x90] ;  /* 0x0000900001067983 */ /* 0x000ee20000100800 */
[----:B----4-:R-:W-:-:S02]  /*14db0*/  ISETP.GE.AND P3, PT, R20, UR4, PT ;  /* 0x0000000414007c0c */ /* 0x010fc4000bf66270 */
[----:B-----5:R-:W-:Y:S02]  /*14dc0*/  ISETP.GE.AND P2, PT, R15, UR4, PT ;  /* 0x000000040f007c0c */ /* 0x020fe4000bf46270 */
[----:B--2---:R-:W-:Y:S02]  /*14dd0*/  ISETP.GE.AND P1, PT, R9, UR4, PT ;  /* 0x0000000409007c0c */ /* 0x004fe4000bf26270 */
[----:B---3--:R-:W-:-:S07]  /*14de0*/  ISETP.GE.AND P0, PT, R5, UR4, PT ;  /* 0x0000000405007c0c */ /* 0x008fce000bf06270 */
[CC--:B------:R-:W-:Y:S02]  /*14df0*/  @!P3 LEA R10, P5, R20.reuse, R14.reuse, 0x1 ;  /* 0x0000000e140ab211 */ /* 0x0c0fe400078a08ff */
[----:B------:R-:W-:Y:S02]  /*14e00*/  @!P2 LEA R12, P4, R15, R14, 0x1 ;  /* 0x0000000e0f0ca211 */ /* 0x000fe400078808ff */
[----:B------:R-:W-:Y:S02]  /*14e10*/  @!P3 LEA.HI.X R11, R20, R0, R21, 0x1, P5 ;  /* 0x00000000140bb211 */ /* 0x000fe400028f0c15 */
[----:B------:R-:W-:Y:S02]  /*14e20*/  @!P1 LEA R20, P5, R9, R14, 0x1 ;  /* 0x0000000e09149211 */ /* 0x000fe400078a08ff */
[----:B------:R-:W-:Y:S02]  /*14e30*/  @!P2 LEA.HI.X R13, R15, R0, R26, 0x1, P4 ;  /* 0x000000000f0da211 */ /* 0x000fe400020f0c1a */
[----:B------:R-:W-:-:S02]  /*14e40*/  @!P0 LEA R14, P4, R5, R14, 0x1 ;  /* 0x0000000e050e8211 */ /* 0x000fc400078808ff */
[-C--:B------:R-:W-:Y:S02]  /*14e50*/  @!P1 LEA.HI.X R21, R9, R0.reuse, R24, 0x1, P5 ;  /* 0x0000000009159211 */ /* 0x080fe400028f0c18 */
[----:B------:R-:W-:Y:S01]  /*14e60*/  @!P0 LEA.HI.X R15, R5, R0, R6, 0x1, P4 ;  /* 0x00000000050f8211 */ /* 0x000fe200020f0c06 */
[----:B------:R4:W-:Y:S04]  /*14e70*/  @!P3 ST.E.128 desc[UR40][R10.64], RZ ;  /* 0x000000ff0a00b985 */ /* 0x0009e8000c101d28 */
[----:B------:R4:W-:Y:S04]  /*14e80*/  @!P2 ST.E.128 desc[UR40][R12.64], RZ ;  /* 0x000000ff0c00a985 */ /* 0x0009e8000c101d28 */
[----:B------:R4:W-:Y:S04]  /*14e90*/  @!P1 ST.E.128 desc[UR40][R20.64], RZ ;  /* 0x000000ff14009985 */ /* 0x0009e8000c101d28 */
[----:B------:R4:W-:Y:S02]  /*14ea0*/  @!P0 ST.E.128 desc[UR40][R14.64], RZ ;  /* 0x000000ff0e008985 */ /* 0x0009e4000c101d28 */
.L_x_5717:
[----:B------:R-:W-:Y:S05]  /*14eb0*/  BSYNC B1 ;  /* 0x0000000000017941 */ /* 0x000fea0003800000 */
.L_x_5716:
[----:B------:R-:W-:-:S03]  /*14ec0*/  UMOV UR4, 0xffffffff ;  /* 0xffffffff00047882 */ /* 0x000fc60000000000 */
[----:B------:R-:W-:Y:S05]  /*14ed0*/  BRA.DIV UR4, `(.L_x_5718) ;  /* 0x0000009e04907947 */ /* 0x000fea000b800000 */
[----:B--2---:R2:W0:Y:S04]  /*14ee0*/  SHFL.IDX PT, R0, R4, 0x1, 0x181f ;  /* 0x00381f0004007f89 */ /* 0x00442800000e0000 */
[----:B---34-:R2:W3:Y:S02]  /*14ef0*/  SHFL.IDX PT, R14, R3, 0x1, 0x181f ;  /* 0x00381f00030e7f89 */ /* 0x0184e400000e0000 */
.L_x_5930:
[----:B------:R-:W-:Y:S01]  /*14f00*/  VIADD R5, R7, 0x20 ;  /* 0x0000002007057836 */ /* 0x000fe20000000000 */
[----:B------:R-:W-:Y:S04]  /*14f10*/  BSSY B1, `(.L_x_5719) ;  /* 0x000001c000017945 */ /* 0x000fe80003800000 */
[----:B------:R-:W-:-:S13]  /*14f20*/  ISETP.GE.AND P0, PT, R5, R8, PT ;  /* 0x000000080500720c */ /* 0x000fda0003f06270 */
[----:B------:R-:W-:Y:S05]  /*14f30*/  @P0 BRA `(.L_x_5720) ;  /* 0x0000000000640947 */ /* 0x000fea0003800000 */
[----:B------:R-:W4:Y:S01]  /*14f40*/  LDL R20, [R1+0xc] ;  /* 0x00000c0001147983 */ /* 0x000f220000100800 */
[----:B------:R-:W-:-:S03]  /*14f50*/  ULDC UR4, c[0x0][0xbc8] ;  /* 0x0002f20000047ab9 */ /* 0x000fc60000000800 */
[----:B------:R-:W5:Y:S04]  /*14f60*/  LDL R15, [R1+0x4c] ;  /* 0x00004c00010f7983 */ /* 0x000f680000100800 */
[----:B------:R-:W2:Y:S04]  /*14f70*/  LDL R24, [R1+0x48] ;  /* 0x0000480001187983 */ /* 0x000ea80000100800 */
[----:B------:R-:W3:Y:S04]  /*14f80*/  LDL R6, [R1+0x50] ;  /* 0x0000500001067983 */ /* 0x000ee80000100800 */
[----:B------:R-:W0:Y:S04]  /*14f90*/  LDL R21, [R1+0x9c] ;  /* 0x00009c0001157983 */ /* 0x000e280000100800 */
        /* <DEDUP_REMOVED lines=8> */
[C---:B------:R-:W-:Y:S02]  /*15020*/  @!P2 LEA R12, P4, R15.reuse, R14, 0x1 ;  /* 0x0000000e0f0ca211 */ /* 0x040fe400078808ff */
[----:B0-----:R-:W-:Y:S02]  /*15030*/  @!P3 LEA.HI.X R11, R20, R0, R21, 0x1, P5 ;  /* 0x00000000140bb211 */ /* 0x001fe400028f0c15 */
        /* <DEDUP_REMOVED lines=9> */
.L_x_5720:
[----:B------:R-:W-:Y:S05]  /*150d0*/  BSYNC B1 ;  /* 0x0000000000017941 */ /* 0x000fea0003800000 */
.L_x_5719:
[----:B------:R-:W-:-:S03]  /*150e0*/  UMOV UR4, 0xffffffff ;  /* 0xffffffff00047882 */ /* 0x000fc60000000000 */
[----:B------:R-:W-:Y:S05]  /*150f0*/  BRA.DIV UR4, `(.L_x_5721) ;  /* 0x0000009e04507947 */ /* 0x000fea000b800000 */
[----:B0-----:R0:W0:Y:S04]  /*15100*/  SHFL.IDX PT, R0, R4, 0x2, 0x181f ;  /* 0x00581f0004007f89 */ /* 0x00102800000e0000 */
[----:B---34-:R3:W4:Y:S02]  /*15110*/  SHFL.IDX PT, R14, R3, 0x2, 0x181f ;  /* 0x00581f00030e7f89 */ /* 0x01872400000e0000 */
.L_x_5934:
[----:B------:R-:W-:Y:S01]  /*15120*/  VIADD R5, R7, 0x40 ;  /* 0x0000004007057836 */ /* 0x000fe20000000000 */
[----:B------:R-:W-:Y:S04]  /*15130*/  BSSY B1, `(.L_x_5722) ;  /* 0x000001c000017945 */ /* 0x000fe80003800000 */
[----:B------:R-:W-:-:S13]  /*15140*/  ISETP.GE.AND P0, PT, R5, R8, PT ;  /* 0x000000080500720c */ /* 0x000fda0003f06270 */
[----:B------:R-:W-:Y:S05]  /*15150*/  @P0 BRA `(.L_x_5723) ;  /* 0x0000000000640947 */ /* 0x000fea0003800000 */
[----:B------:R-:W5:Y:S01]  /*15160*/  LDL R20, [R1+0xc] ;  /* 0x00000c0001147983 */ /* 0x000f620000100800 */
[----:B------:R-:W-:-:S03]  /*15170*/  ULDC UR4, c[0x0][0xbc8] ;  /* 0x0002f20000047ab9 */ /* 0x000fc60000000800 */
[----:B------:R-:W2:Y:S04]  /*15180*/  LDL R15, [R1+0x4c] ;  /* 0x00004c00010f7983 */ /* 0x000ea80000100800 */
[----:B------:R-:W3:Y:S04]  /*15190*/  LDL R24, [R1+0x48] ;  /* 0x0000480001187983 */ /* 0x000ee80000100800 */
[----:B------:R-:W4:Y:S04]  /*151a0*/  LDL R6, [R1+0x50] ;  /* 0x0000500001067983 */ /* 0x000f280000100800 */
[----:B------:R-:W0:Y:S04]  /*151b0*/  LDL R21, [R1+0x9c] ;  /* 0x00009c0001157983 */ /* 0x000e280000100800 */
[----:B------:R-:W4:Y:S04]  /*151c0*/  LDL R26, [R1+0x98] ;  /* 0x00009800011a7983 */ /* 0x000f280000100800 */
[----:B------:R-:W4:Y:S04]  /*151d0*/  LDL R25, [R1+0x94] ;  /* 0x0000940001197983 */ /* 0x000f280000100800 */
[----:B------:R-:W4:Y:S01]  /*151e0*/  LDL R9, [R1+0x90] ;  /* 0x0000900001097983 */ /* 0x000f220000100800 */
[----:B-----5:R-:W-:-:S02]  /*151f0*/  ISETP.GE.AND P3, PT, R20, UR4, PT ;  /* 0x0000000414007c0c */ /* 0x020fc4000bf66270 */
[----:B--2---:R-:W-:Y:S02]  /*15200*/  ISETP.GE.AND P2, PT, R15, UR4, PT ;  /* 0x000000040f007c0c */ /* 0x004fe4000bf46270 */
[----:B---3--:R-:W-:Y:S02]  /*15210*/  ISETP.GE.AND P1, PT, R24, UR4, PT ;  /* 0x0000000418007c0c */ /* 0x008fe4000bf26270 */
[----:B----4-:R-:W-:-:S07]  /*15220*/  ISETP.GE.AND P0, PT, R6, UR4, PT ;  /* 0x0000000406007c0c */ /* 0x010fce000bf06270 */
        /* <DEDUP_REMOVED lines=12> */
.L_x_5723:
[----:B------:R-:W-:Y:S05]  /*152f0*/  BSYNC B1 ;  /* 0x0000000000017941 */ /* 0x000fea0003800000 */
.L_x_5722:
[----:B------:R-:W-:-:S03]  /*15300*/  UMOV UR4, 0xffffffff ;  /* 0xffffffff00047882 */ /* 0x000fc60000000000 */
[----:B------:R-:W-:Y:S05]  /*15310*/  BRA.DIV UR4, `(.L_x_5724) ;  /* 0x0000009e04107947 */ /* 0x000fea000b800000 */
[----:B0-----:R0:W0:Y:S04]  /*15320*/  SHFL.IDX PT, R0, R4, 0x3, 0x181f ;  /* 0x00781f0004007f89 */ /* 0x00102800000e0000 */
[----:B----4-:R4:W0:Y:S02]  /*15330*/  SHFL.IDX PT, R14, R3, 0x3, 0x181f ;  /* 0x00781f00030e7f89 */ /* 0x01082400000e0000 */
.L_x_5938:
[----:B--234-:R-:W-:-:S05]  /*15340*/  VIADD R3, R7, 0x60 ;  /* 0x0000006007037836 */ /* 0x01cfca0000000000 */
[----:B------:R-:W-:-:S13]  /*15350*/  ISETP.GE.AND P0, PT, R3, R8, PT ;  /* 0x000000080300720c */ /* 0x000fda0003f06270 */
[----:B------:R-:W-:Y:S05]  /*15360*/  @P0 BRA `(.L_x_5711) ;  /* 0x0000000000640947 */ /* 0x000fea0003800000 */
[----:B------:R-:W2:Y:S01]  /*15370*/  LDL R9, [R1+0xc] ;  /* 0x00000c0001097983 */ /* 0x000ea20000100800 */
[----:B------:R-:W-:-:S03]  /*15380*/  ULDC UR4, c[0x0][0xbc8] ;  /* 0x0002f20000047ab9 */ /* 0x000fc60000000800 */
[----:B------:R-:W3:Y:S04]  /*15390*/  LDL R15, [R1+0x4c] ;  /* 0x00004c00010f7983 */ /* 0x000ee80000100800 */
[----:B------:R-:W4:Y:S04]  /*153a0*/  LDL R12, [R1+0x48] ;  /* 0x00004800010c7983 */ /* 0x000f280000100800 */
[----:B------:R-:W5:Y:S04]  /*153b0*/  LDL R10, [R1+0x50] ;  /* 0x00005000010a7983 */ /* 0x000f680000100800 */
[----:B------:R-:W5:Y:S04]  /*153c0*/  LDL R21, [R1+0x9c] ;  /* 0x00009c0001157983 */ /* 0x000f680000100800 */
[----:B------:R-:W5:Y:S04]  /*153d0*/  LDL R20, [R1+0x98] ;  /* 0x0000980001147983 */ /* 0x000f680000100800 */
[----:B------:R-:W5:Y:S04]  /*153e0*/  LDL R13, [R1+0x94] ;  /* 0x00009400010d7983 */ /* 0x000f680000100800 */
[----:B------:R-:W5:Y:S01]  /*153f0*/  LDL R11, [R1+0x90] ;  /* 0x00009000010b7983 */ /* 0x000f620000100800 */
[----:B--2---:R-:W-:-:S02]  /*15400*/  ISETP.GE.AND P3, PT, R9, UR4, PT ;  /* 0x0000000409007c0c */ /* 0x004fc4000bf66270 */
[----:B---3--:R-:W-:Y:S02]  /*15410*/  ISETP.GE.AND P2, PT, R15, UR4, PT ;  /* 0x000000040f007c0c */ /* 0x008fe4000bf46270 */
[----:B----4-:R-:W-:Y:S02]  /*15420*/  ISETP.GE.AND P1, PT, R12, UR4, PT ;  /* 0x000000040c007c0c */ /* 0x010fe4000bf26270 */
[----:B-----5:R-:W-:-:S07]  /*15430*/  ISETP.GE.AND P0, PT, R10, UR4, PT ;  /* 0x000000040a007c0c */ /* 0x020fce000bf06270 */
[-C--:B0-----:R-:W-:Y:S02]  /*15440*/  @!P3 LEA R4, P5, R9, R14.reuse, 0x1 ;  /* 0x0000000e0904b211 */ /* 0x081fe400078a08ff */
        /* <DEDUP_REMOVED lines=11> */
.L_x_5711:
[----:B------:R-:W-:Y:S05]  /*15500*/  BSYNC B0 ;  /* 0x0000000000007941 */ /* 0x000fea0003800000 */
.L_x_5702:
[----:B------:R-:W-:Y:S02]  /*15510*/  ULDC UR4, c[0x0][0xd3c] ;  /* 0x00034f0000047ab9 */ /* 0x000fe40000000800 */
[----:B------:R-:W-:-:S13]  /*15520*/  ISETP.GE.AND P0, PT, R91, UR4, PT ;  /* 0x000000045b007c0c */ /* 0x000fda000bf06270 */
[----:B------:R-:W-:Y:S05]  /*15530*/  @!P0 BRA `(.L_x_5725) ;  /* 0xfffffebc00148947 */ /* 0x000fea000383ffff */
[----:B------:R-:W-:Y:S05]  /*15540*/  BRA `(.L_x_5576) ;  /* 0x0000008800247947 */ /* 0x000fea0003800000 */
.L_x_5574:
        /* <DEDUP_REMOVED lines=18> */
.L_x_5726:
        /* <DEDUP_REMOVED lines=42> */
.L_x_5732:
        /* <DEDUP_REMOVED lines=12> */
.L_x_5731:
[----:B------:R-:W-:Y:S05]  /*159d0*/  BSYNC B0 ;  /* 0x0000000000007941 */ /* 0x000fea0003800000 */
.L_x_5730:
        /* <DEDUP_REMOVED lines=21> */
.L_x_5728:
        /* <DEDUP_REMOVED lines=20> */
.L_x_5733:
        /* <DEDUP_REMOVED lines=57> */
.L_x_5729:
[----:B------:R-:W-:Y:S02]  /*16000*/  IMAD.MOV.U32 R17, RZ, RZ, RZ ;  /* 0x000000ffff117224 */ /* 0x000fe400078e00ff */
[----:B------:R-:W-:Y:S02]  /*16010*/  IMAD.U32 R16, RZ, RZ, UR6 ;  /* 0x00000006ff107e24 */ /* 0x000fe4000f8e00ff */
[----:B------:R-:W-:-:S07]  /*16020*/  IMAD.MOV.U32 R18, RZ, RZ, RZ ;  /* 0x000000ffff127224 */ /* 0x000fce00078e00ff */
.L_x_5734:
[----:B------:R-:W-:-:S13]  /*16030*/  ISETP.NE.AND P0, PT, R0, RZ, PT ;  /* 0x000000ff0000720c */ /* 0x000fda0003f05270 */
[----:B------:R-:W1:Y:S01]  /*16040*/  @!P0 S2R R3, SR_CgaCtaId ;  /* 0x0000000000038919 */ /* 0x000e620000008800 */
[----:B------:R-:W-:-:S04]  /*16050*/  @!P0 MOV R0, 0x400 ;  /* 0x0000040000008802 */ /* 0x000fc80000000f00 */
[----:B-1----:R-:W-:-:S05]  /*16060*/  @!P0 LEA R0, R3, R0, 0x18 ;  /* 0x0000000003008211 */ /* 0x002fca00078ec0ff */
[----:B------:R1:W-:Y:S01]  /*16070*/  @!P0 STS.128 [R0+0x324d0], R16 ;  /* 0x0324d01000008388 */ /* 0x0003e20000000c00 */
[----:B------:R-:W-:Y:S06]  /*16080*/  BAR.ARV 0x5, 0x180 ;  /* 0x0146000000007b1d */ /* 0x000fec0000002000 */
.L_x_5727:
        /* <DEDUP_REMOVED lines=38> */
.L_x_5881:
[----:B0-----:R-:W0:Y:S02]  /*162f0*/  LDC.64 R2, c[0x0][0xd88] ;  /* 0x00036200ff027b82 */ /* 0x001e240000000a00 */
[----:B0-----:R-:W-:-:S05]  /*16300*/  IMAD.WIDE R2, R19, 0x4, R2 ;  /* 0x0000000413027825 */ /* 0x001fca00078e0202 */
[----:B-1----:R-:W1:Y:S01]  /*16310*/  LDG.E R13, desc[UR40][R2.64] ;  /* 0x00000028020d7981 */ /* 0x002e62000c1e1900 */
[----:B------:R-:W-:Y:S05]  /*16320*/  YIELD ;  /* 0x0000000000007946 */ /* 0x000fea0003800000 */
[----:B------:R-:W-:Y:S01]  /*16330*/  ULDC.64 UR4, c[0x0][0xb20] ;  /* 0x0002c80000047ab9 */ /* 0x000fe20000000a00 */
[----:B--2---:R-:W-:Y:S01]  /*16340*/  IMAD.MOV.U32 R0, RZ, RZ, RZ ;  /* 0x000000ffff007224 */ /* 0x004fe200078e00ff */
[----:B------:R-:W-:Y:S01]  /*16350*/  ISETP.NE.U32.AND P0, PT, RZ, UR4, PT ;  /* 0x00000004ff007c0c */ /* 0x000fe2000bf05070 */
[----:B------:R-:W-:Y:S01]  /*16360*/  IMAD.MOV.U32 R10, RZ, RZ, RZ ;  /* 0x000000ffff0a7224 */ /* 0x000fe200078e00ff */
[----:B------:R-:W-:Y:S01]  /*16370*/  ULDC.64 UR10, c[0x0][0xb10] ;  /* 0x0002c400000a7ab9 */ /* 0x000fe20000000a00 */
[----:B------:R-:W-:Y:S01]  /*16380*/  ULDC.64 UR8, c[0x0][0xb08] ;  /* 0x0002c20000087ab9 */ /* 0x000fe20000000a00 */
[----:B------:R-:W-:Y:S01]  /*16390*/  ISETP.NE.AND.EX P0, PT, RZ, UR5, PT, P0 ;  /* 0x00000005ff007c0c */ /* 0x000fe2000bf05300 */
[----:B------:R-:W-:Y:S01]  /*163a0*/  ULDC.64 UR6, c[0x0][0xb00] ;  /* 0x0002c00000067ab9 */ /* 0x000fe20000000a00 */
[----:B-1----:R-:W-:Y:S01]  /*163b0*/  SHF.R.S32.HI R4, RZ, 0x1f, R13 ;  /* 0x0000001fff047819 */ /* 0x002fe2000001140d */
[----:B-----5:R-:W-:-:S10]  /*163c0*/  IMAD.SHL.U32 R8, R13, 0x4, RZ ;  /* 0x000000040d087824 */ /* 0x020fd400078e00ff */
        /* <DEDUP_REMOVED lines=12> */
[C---:B------:R-:W-:Y:S01]  /*16490*/  IADD3 R6, P5, R8.reuse, UR6, RZ ;  /* 0x0000000608067c10 */ /* 0x040fe2000ffbe0ff */
[----:B------:R-:W-:Y:S01]  /*164a0*/  IMAD.MOV.U32 R9, RZ, RZ, RZ ;  /* 0x000000ffff097224 */ /* 0x000fe200078e00ff */
[----:B------:R-:W-:Y:S01]  /*164b0*/  ISETP.NE.AND.EX P3, PT, RZ, UR11, PT, P3 ;  /* 0x0000000bff007c0c */ /* 0x000fe2000bf65330 */
[----:B------:R-:W-:Y:S01]  /*164c0*/  STL [R1+0x24], R15 ;  /* 0x0000240f01007387 */ /* 0x000fe20000100800 */
[----:B------:R-:W-:Y:S02]  /*164d0*/  ISETP.NE.U32.AND P0, PT, RZ, UR6, PT ;  /* 0x00000006ff007c0c */ /* 0x000fe4000bf05070 */
[----:B-1----:R-:W-:-:S02]  /*164e0*/  IADD3 R2, P4, R8, UR4, RZ ;  /* 0x0000000408027c10 */ /* 0x002fc4000ff9e0ff */
[----:B------:R-:W-:Y:S02]  /*164f0*/  ISETP.NE.U32.AND P1, PT, RZ, UR8, PT ;  /* 0x00000008ff007c0c */ /* 0x000fe4000bf25070 */
[C---:B------:R-:W-:Y:S02]  /*16500*/  IADD3.X R3, R15.reuse, UR5, RZ, P4, !PT ;  /* 0x000000050f037c10 */ /* 0x040fe4000a7fe4ff */
[----:B0-----:R-:W-:Y:S01]  /*16510*/  IADD3 R4, P4, R8, UR8, RZ ;  /* 0x0000000808047c10 */ /* 0x001fe2000ff9e0ff */
[----:B------:R-:W-:Y:S01]  /*16520*/  ULDC UR4, c[0x0][0x288] ;  /* 0x0000a20000047ab9 */ /* 0x000fe20000000800 */
[----:B------:R-:W-:Y:S01]  /*16530*/  ISETP.NE.AND.EX P0, PT, RZ, UR7, PT, P0 ;  /* 0x00000007ff007c0c */ /* 0x000fe2000bf05300 */
[----:B------:R-:W2:Y:S01]  /*16540*/  @P2 LDG.E R10, desc[UR40][R2.64] ;  /* 0x00000028020a2981 */ /* 0x000ea2000c1e1900 */
[----:B------:R-:W-:Y:S02]  /*16550*/  IADD3.X R5, R15, UR9, RZ, P4, !PT ;  /* 0x000000090f057c10 */ /* 0x000fe4000a7fe4ff */
[----:B------:R-:W-:-:S02]  /*16560*/  ISETP.NE.AND.EX P1, PT, RZ, UR9, PT, P1 ;  /* 0x00000009ff007c0c */ /* 0x000fc4000bf25310 */
[----:B------:R-:W-:-:S07]  /*16570*/  IADD3.X R7, R15, UR7, RZ, P5, !PT ;  /* 0x000000070f077c10 */ /* 0x000fce000affe4ff */
[----:B------:R0:W5:Y:S04]  /*16580*/  @P0 LDG.E R12, desc[UR40][R6.64] ;  /* 0x00000028060c0981 */ /* 0x000168000c1e1900 */
[----:B------:R0:W5:Y:S04]  /*16590*/  @P1 LDG.E R9, desc[UR40][R4.64] ;  /* 0x0000002804091981 */ /* 0x000168000c1e1900 */
[----:B--2---:R1:W-:Y:S02]  /*165a0*/  STL [R1+0x3c], R10 ;  /* 0x00003c0a01007387 */ /* 0x0043e40000100800 */
[----:B-1----:R-:W-:Y:S01]  /*165b0*/  @P3 IADD3 R10, P4, R8, UR10, RZ ;  /* 0x0000000a080a3c10 */ /* 0x002fe2000ff9e0ff */
[----:B------:R-:W-:Y:S01]  /*165c0*/  IMAD.U32 R8, RZ, RZ, UR4 ;  /* 0x00000004ff087e24 */ /* 0x000fe2000f8e00ff */
[----:B------:R-:W-:-:S02]  /*165d0*/  ULDC.64 UR4, c[0x0][0x418] ;  /* 0x0001060000047ab9 */ /* 0x000fc40000000a00 */
[----:B------:R-:W-:-:S05]  /*165e0*/  @P3 IADD3.X R11, R15, UR11, RZ, P4, !PT ;  /* 0x0000000b0f0b3c10 */ /* 0x000fca000a7fe4ff */
        /* <DEDUP_REMOVED lines=12> */
[----:B0---4-:R-:W-:Y:S06]  /*166b0*/  @P3 BRA `(.L_x_5736) ;  /* 0x0000000000143947 */ /* 0x011fec0003800000 */
[----:B------:R-:W-:Y:S05]  /*166c0*/  @!P2 BRA `(.L_x_5736) ;  /* 0x000000000010a947 */ /* 0x000fea0003800000 */
[----:B------:R-:W2:Y:S04]  /*166d0*/  LDG.E R11, desc[UR40][R2.64] ;  /* 0x00000028020b7981 */ /* 0x000ea8000c1e1900 */
[----:B------:R-:W2:Y:S02]  /*166e0*/  LDG.E R2, desc[UR40][R2.64+0x4] ;  /* 0x0000042802027981 */ /* 0x000ea4000c1e1900 */
[----:B--2--5:R-:W-:-:S05]  /*166f0*/  IMAD.IADD R14, R2, 0x1, -R11 ;  /* 0x00000001020e7824 */ /* 0x024fca00078e0a0b */
[----:B------:R0:W-:Y:S02]  /*16700*/  STL [R1+0x40], R14 ;  /* 0x0000400e01007387 */ /* 0x0001e40000100800 */
.L_x_5736:
        /* <DEDUP_REMOVED lines=12> */
.L_x_5737:
[----:B------:R-:W-:Y:S05]  /*167d0*/  @!P0 BRA `(.L_x_5738) ;  /* 0x00000000000c8947 */ /* 0x000fea0003800000 */
[----:B------:R-:W2:Y:S04]  /*167e0*/  LDG.E R10, desc[UR40][R6.64] ;  /* 0x00000028060a7981 */ /* 0x000ea8000c1e1900 */
[----:B------:R-:W2:Y:S02]  /*167f0*/  LDG.E R6, desc[UR40][R6.64+0x4] ;  /* 0x0000042806067981 */ /* 0x000ea4000c1e1900 */
[----:B--2---:R-:W-:-:S07]  /*16800*/  IMAD.IADD R10, R6, 0x1, -R10 ;  /* 0x00000001060a7824 */ /* 0x004fce00078e0a0a */
.L_x_5738:
        /* <DEDUP_REMOVED lines=47> */
.L_x_5941:
[----:B--2---:R-:W-:Y:S02]  /*16b00*/  ISETP.NE.AND P0, PT, R14, RZ, PT ;  /* 0x000000ff0e00720c */ /* 0x004fe40003f05270 */
[----:B------:R-:W-:-:S11]  /*16b10*/  PLOP3.LUT P6, PT, PT, PT, PT, 0x8, 0x0 ;  /* 0x000000000000781c */ /* 0x000fd60003fce170 */
[----:B------:R-:W-:Y:S05]  /*16b20*/  @P0 BRA `(.L_x_5742) ;  /* 0x00000000000c0947 */ /* 0x000fea0003800000 */
[----:B------:R-:W-:-:S03]  /*16b30*/  UMOV UR4, 0xffffffff ;  /* 0xffffffff00047882 */ /* 0x000fc60000000000 */
[----:B------:R-:W-:Y:S05]  /*16b40*/  BRA.DIV UR4, `(.L_x_5743) ;  /* 0x0000008604807947 */ /* 0x000fea000b800000 */
[----:B------:R-:W-:-:S13]  /*16b50*/  ELECT P6, URZ, PT ;  /* 0x00000000003f782f */ /* 0x000fda00038c0000 */
.L_x_5742:
        /* <DEDUP_REMOVED lines=10> */
.L_x_5944:
[----:B------:R-:W-:Y:S05]  /*16c00*/  BSYNC B1 ;  /* 0x0000000000017941 */ /* 0x000fea0003800000 */
.L_x_5744:
        /* <DEDUP_REMOVED lines=14> */
.L_x_5945:
[----:B------:R-:W-:Y:S05]  /*16cf0*/  BSYNC B2 ;  /* 0x0000000000027941 */ /* 0x000fea0003800000 */
.L_x_5748:
        /* <DEDUP_REMOVED lines=9> */
.L_x_5751:
[----:B------:R-:W-:Y:S05]  /*16d90*/  BSYNC B2 ;  /* 0x0000000000027941 */ /* 0x000fea0003800000 */
.L_x_5750:
        /* <DEDUP_REMOVED lines=14> */
.L_x_5752:
        /* <DEDUP_REMOVED lines=13> */
.L_x_5946:
[----:B------:R-:W-:Y:S05]  /*16f50*/  BSYNC B2 ;  /* 0x0000000000027941 */ /* 0x000fea0003800000 */
.L_x_5753:
        /* <DEDUP_REMOVED lines=11> */
.L_x_5756:
[----:B------:R-:W-:Y:S05]  /*17010*/  BSYNC B2 ;  /* 0x0000000000027941 */ /* 0x000fea0003800000 */
.L_x_5755:
        /* <DEDUP_REMOVED lines=11> */
.L_x_5757:
        /* <DEDUP_REMOVED lines=15> */
.L_x_5758:
        /* <DEDUP_REMOVED lines=15> */
.L_x_5759:
        /* <DEDUP_REMOVED lines=15> */
.L_x_5760:
        /* <DEDUP_REMOVED lines=10> */
.L_x_5747:
[----:B------:R-:W-:Y:S05]  /*17440*/  BSYNC B1 ;  /* 0x0000000000017941 */ /* 0x000fea0003800000 */
.L_x_5746:
        /* <DEDUP_REMOVED lines=13> */
.L_x_5776:
[----:B------:R-:W-:Y:S05]  /*17520*/  YIELD ;  /* 0x0000000000007946 */ /* 0x000fea0003800000 */
[----:B------:R-:W-:Y:S04]  /*17530*/  BSSY B1, `(.L_x_5761) ;  /* 0x0000081000017945 */ /* 0x000fe80003800000 */
[----:B---3--:R-:W-:Y:S05]  /*17540*/  @!P6 BRA `(.L_x_5762) ;  /* 0x0000000400fce947 */ /* 0x008fea0003800000 */
[----:B------:R-:W3:Y:S04]  /*17550*/  LDL R7, [R1+0x4] ;  /* 0x0000040001077983 */ /* 0x000ee80000100800 */
[----:B--2---:R-:W3:Y:S04]  /*17560*/  LDL R4, [R1+0x10] ;  /* 0x0000100001047983 */ /* 0x004ee80000100800 */
[----:B------:R-:W2:Y:S01]  /*17570*/  LDL R5, [R1+0x20] ;  /* 0x0000200001057983 */ /* 0x000ea20000100800 */
[----:B------:R-:W0:Y:S01]  /*17580*/  S2R R6, SR_TID.X ;  /* 0x0000000000067919 */ /* 0x000e220000002100 */
[----:B------:R-:W-:Y:S01]  /*17590*/  BSSY B2, `(.L_x_5763) ;  /* 0x0000007000027945 */ /* 0x000fe20003800000 */
[----:B0-----:R-:W-:-:S04]  /*175a0*/  LOP3.LUT R6, R6, 0x7f, RZ, 0xc0, !PT ;  /* 0x0000007f06067812 */ /* 0x001fc800078ec0ff */
[----:B------:R-:W-:Y:S01]  /*175b0*/  ISETP.NE.AND P2, PT, R6, RZ, PT ;  /* 0x000000ff0600720c */ /* 0x000fe20003f45270 */
[----:B---3--:R-:W-:Y:S01]  /*175c0*/  IMAD R4, R4, 0x8, R7 ;  /* 0x0000000804047824 */ /* 0x008fe200078e0207 */
[----:B--2---:R-:W-:-:S04]  /*175d0*/  SHF.L.U32 R5, R5, 0x1f, RZ ;  /* 0x0000001f05057819 */ /* 0x004fc800000006ff */
[----:B------:R-:W0:Y:S02]  /*175e0*/  SYNCS.PHASECHK.TRANS64.TRYWAIT P1, [R4+URZ+0x324a0], R5 ;  /* 0x0324a005040075a7 */ /* 0x000e24000802017f */
[----:B0-----:R-:W-:Y:S05]  /*175f0*/  @!P1 BRA `(.L_x_5764) ;  /* 0x0000007c00349947 */ /* 0x001fea0003800000 */
.L_x_5947:
[----:B------:R-:W-:Y:S05]  /*17600*/  BSYNC B2 ;  /* 0x0000000000027941 */ /* 0x000fea0003800000 */
.L_x_5763:
        /* <DEDUP_REMOVED lines=9> */
.L_x_5766:
[----:B------:R-:W-:Y:S05]  /*176a0*/  BSYNC B2 ;  /* 0x0000000000027941 */ /* 0x000fea0003800000 */
.L_x_5765:
        /* <DEDUP_REMOVED lines=13> */
.L_x_5767:
        /* <DEDUP_REMOVED lines=13> */
.L_x_5948:
[----:B------:R-:W-:Y:S05]  /*17850*/  BSYNC B2 ;  /* 0x0000000000027941 */ /* 0x000fea0003800000 */
.L_x_5768:
        /* <DEDUP_REMOVED lines=11> */
.L_x_5771:
[----:B------:R-:W-:Y:S05]  /*17910*/  BSYNC B2 ;  /* 0x0000000000027941 */ /* 0x000fea0003800000 */
.L_x_5770:
        /* <DEDUP_REMOVED lines=11> */
.L_x_5772:
        /* <DEDUP_REMOVED lines=15> */
.L_x_5773:
        /* <DEDUP_REMOVED lines=15> */
.L_x_5774:
        /* <DEDUP_REMOVED lines=15> */
.L_x_5775:
        /* <DEDUP_REMOVED lines=10> */
.L_x_5762:
[----:B------:R-:W-:Y:S05]  /*17d40*/  BSYNC B1 ;  /* 0x0000000000017941 */ /* 0x000fea0003800000 */
.L_x_5761:
        /* <DEDUP_REMOVED lines=12> */
.L_x_5740:
[----:B------:R-:W-:Y:S05]  /*17e10*/  BSYNC B0 ;  /* 0x0000000000007941 */ /* 0x000fea0003800000 */
.L_x_5739:
        /* <DEDUP_REMOVED lines=14> */
[----:B--23--:R-:W-:-:S04]  /*17f00*/  VIMNMX R4, R10, R0, PT ;  /* 0x000000000a047248 */ /* 0x00cfc80003fe0100 */
[----:B------:R-:W-:Y:S01]  /*17f10*/  ISETP.GT.AND P0, PT, R4, RZ, PT ;  /* 0x000000ff0400720c */ /* 0x000fe20003f04270 */
        /* <DEDUP_REMOVED lines=8> */
[----:B------:R-:W3:Y:S01]  /*17fa0*/  LDC.64 R4, c[0x0][0xd60] ;  /* 0x00035800ff047b82 */ /* 0x000ee20000000a00 */
[----:B------:R-:W2:Y:S08]  /*17fb0*/  FLO.U32 R0, UR4 ;  /* 0x0000000400007d00 */ /* 0x000eb000080e0000 */
[----:B------:R-:W3:Y:S01]  /*17fc0*/  POPC R2, UR4 ;  /* 0x0000000400027d09 */ /* 0x000ee20008000000 */
[----:B--2---:R-:W-:-:S13]  /*17fd0*/  ISETP.EQ.U32.AND P0, PT, R0, R3, PT ;  /* 0x000000030000720c */ /* 0x004fda0003f02070 */
[----:B---3--:R-:W2:Y:S01]  /*17fe0*/  @P0 ATOMG.E.ADD.STRONG.GPU PT, R5, desc[UR40][R4.64], R2 ;  /* 0x00000002040509a8 */ /* 0x008ea200081ee1e8 */
[----:B------:R-:W3:Y:S02]  /*17ff0*/  S2R R3, SR_LTMASK ;  /* 0x0000000000037919 */ /* 0x000ee40000003900 */
[----:B---3--:R-:W-:-:S06]  /*18000*/  LOP3.LUT R3, R3, UR4, RZ, 0xc0, !PT ;  /* 0x0000000403037c12 */ /* 0x008fcc000f8ec0ff */
[----:B------:R-:W3:Y:S01]  /*18010*/  POPC R3, R3 ;  /* 0x0000000300037309 */ /* 0x000ee20000000000 */
[----:B--2---:R-:W3:Y:S02]  /*18020*/  SHFL.IDX PT, R0, R5, R0, 0x1f ;  /* 0x00001f0005007589 */ /* 0x004ee400000e0000 */
[----:B---3--:R-:W-:Y:S01]  /*18030*/  IADD3 R16, R0, UR36, R3 ;  /* 0x0000002400107c10 */ /* 0x008fe2000fffe003 */
[----:B------:R-:W-:Y:S06]  /*18040*/  BRA `(.L_x_5779) ;  /* 0x0000004c00607947 */ /* 0x000fec0003800000 */
.L_x_5778:
        /* <DEDUP_REMOVED lines=20> */
[----:B0-2---:R-:W-:Y:S05]  /*18190*/  CALL.ABS.NOINC R2 ;  /* 0x0000000002007343 */ /* 0x005fea0003c00000 */
.L_x_5781:
[----:B------:R-:W-:Y:S05]  /*181a0*/  BSYNC B6 ;  /* 0x0000000000067941 */ /* 0x000fea0003800000 */
.L_x_5780:
        /* <DEDUP_REMOVED lines=15> */
[----:B-1----:R-:W-:Y:S02]  /*182a0*/  IMAD.U32 R11, RZ, RZ, UR5 ;  /* 0x00000005ff0b7e24 */ /* 0x002fe4000f8e00ff */
[----:B------:R-:W-:Y:S02]  /*182b0*/  IMAD.MOV.U32 R8, RZ, RZ, 0x70 ;  /* 0x00000070ff087424 */ /* 0x000fe400078e00ff */
[----:B------:R-:W-:Y:S02]  /*182c0*/  IMAD.MOV.U32 R12, RZ, RZ, 0x1 ;  /* 0x00000001ff0c7424 */ /* 0x000fe400078e00ff */
[----:B--2---:R-:W-:-:S07]  /*182d0*/  IMAD.MOV.U32 R13, RZ, RZ, RZ ;  /* 0x000000ffff0d7224 */ /* 0x004fce00078e00ff */
[----:B------:R-:W-:-:S07]  /*182e0*/  LEPC R20, `(.L_x_5784) ;  /* 0x000000001014794e */ /* 0x000fce0000000000 */
[----:B0--3--:R-:W-:Y:S05]  /*182f0*/  CALL.ABS.NOINC R2 ;  /* 0x0000000002007343 */ /* 0x009fea0003c00000 */
.L_x_5784:
        /* <DEDUP_REMOVED lines=16> */
.L_x_5783:
[----:B------:R-:W-:Y:S05]  /*18400*/  BSYNC B6 ;  /* 0x0000000000067941 */ /* 0x000fea0003800000 */
.L_x_5782:
        /* <DEDUP_REMOVED lines=10> */
[----:B----4-:R2:W3:Y:S02]  /*184b0*/  @P0 LDG.E R7, desc[UR40][R2.64] ;  /* 0x0000002802070981 */ /* 0x0104e4000c1e1900 */
        /* <DEDUP_REMOVED lines=14> */
.L_x_5951:
        /* <DEDUP_REMOVED lines=12> */
.L_x_5954:
        /* <DEDUP_REMOVED lines=25> */
.L_x_5788:
[----:B------:R-:W3:Y:S04]  /*187f0*/  LDL R7, [R1+0x4] ;  /* 0x0000040001077983 */ /* 0x000ee80000100800 */
[----:B0-2---:R-:W3:Y:S04]  /*18800*/  LDL R0, [R1+0xc] ;  /* 0x00000c0001007983 */ /* 0x005ee80000100800 */
[----:B------:R-:W2:Y:S01]  /*18810*/  LDL R2, [R1+0x1c] ;  /* 0x00001c0001027983 */ /* 0x000ea20000100800 */
[----:B---3--:R-:W-:Y:S01]  /*18820*/  IMAD R0, R0, 0x8, R7 ;  /* 0x0000000800007824 */ /* 0x008fe200078e0207 */
[----:B--2---:R-:W-:-:S04]  /*18830*/  SHF.L.U32 R2, R2, 0x1f, RZ ;  /* 0x0000001f02027819 */ /* 0x004fc800000006ff */
[----:B------:R-:W0:Y:S02]  /*18840*/  SYNCS.PHASECHK.TRANS64.TRYWAIT P0, [R0+URZ+0x32440], R2 ;  /* 0x03244002000075a7 */ /* 0x000e24000800017f */
[----:B0-----:R-:W-:Y:S05]  /*18850*/  @!P0 BRA `(.L_x_5789) ;  /* 0x0000006c00188947 */ /* 0x001fea0003800000 */
.L_x_5955:
        /* <DEDUP_REMOVED lines=11> */
.L_x_5790:
        /* <DEDUP_REMOVED lines=27> */
.L_x_5786:
        /* <DEDUP_REMOVED lines=37> */
.L_x_5792:
[----:B------:R-:W-:Y:S05]  /*18d10*/  BSYNC B6 ;  /* 0x0000000000067941 */ /* 0x000fea0003800000 */
.L_x_5791:
[----:B------:R-:W3:Y:S01]  /*18d20*/  LDL R4, [R1+0x50] ;  /* 0x0000500001047983 */ /* 0x000ee20000100800 */
[----:B------:R-:W0:Y:S01]  /*18d30*/  LDC R7, c[0x0][0x448] ;  /* 0x00011200ff077b82 */ /* 0x000e220000000800 */
[----:B------:R-:W-:Y:S01]  /*18d40*/  ULDC.64 UR4, c[0x0][0x298] ;  /* 0x0000a60000047ab9 */ /* 0x000fe20000000a00 */
[----:B------:R-:W-:Y:S01]  /*18d50*/  ULDC.64 UR6, c[0x0][0x280] ;  /* 0x0000a00000067ab9 */ /* 0x000fe20000000a00 */
[----:B------:R-:W4:Y:S04]  /*18d60*/  LDL R10, [R1+0x3c] ;  /* 0x00003c00010a7983 */ /* 0x000f280000100800 */
[----:B------:R-:W4:Y:S01]  /*18d70*/  LDL R9, [R1+0x5c] ;  /* 0x00005c0001097983 */ /* 0x000f220000100800 */
[----:B--2---:R-:W2:Y:S01]  /*18d80*/  S2R R2, SR_TID.X ;  /* 0x0000000000027919 */ /* 0x004ea20000002100 */
[----:B------:R-:W1:Y:S02]  /*18d90*/  S2R R0, SR_TID.X ;  /* 0x0000000000007919 */ /* 0x000e640000002100 */
[----:B------:R-:W4:Y:S04]  /*18da0*/  LDL R8, [R1+0x60] ;  /* 0x0000600001087983 */ /* 0x000f280000100800 */
[----:B------:R-:W4:Y:S01]  /*18db0*/  LDL R6, [R1+0x44] ;  /* 0x0000440001067983 */ /* 0x000f220000100800 */
[----:B0-----:R-:W-:-:S13]  /*18dc0*/  ISETP.NE.AND P0, PT, R7, 0x1, PT ;  /* 0x000000010700780c */ /* 0x001fda0003f05270 */
[----:B------:R-:W0:Y:S01]  /*18dd0*/  @P0 LDC R3, c[0x0][0x450] ;  /* 0x00011400ff030b82 */ /* 0x000e220000000800 */
[----:B--2---:R-:W-:-:S04]  /*18de0*/  LOP3.LUT R2, R2, 0x7f, RZ, 0xc0, !PT ;  /* 0x0000007f02027812 */ /* 0x004fc800078ec0ff */
[----:B------:R-:W-:Y:S01]  /*18df0*/  SHF.R.U32.HI R2, RZ, 0x3, R2 ;  /* 0x00000003ff027819 */ /* 0x000fe20000011602 */
[----:B-1----:R-:W-:-:S05]  /*18e00*/  IMAD.SHL.U32 R0, R0, 0x10, RZ ;  /* 0x0000001000007824 */ /* 0x002fca00078e00ff */
        /* <DEDUP_REMOVED lines=127> */
.L_x_5972:
        /* <DEDUP_REMOVED lines=12> */
.L_x_5794:
        /* <DEDUP_REMOVED lines=38> */
.L_x_5796:
[----:B------:R-:W-:Y:S05]  /*19920*/  BSYNC B6 ;  /* 0x0000000000067941 */ /* 0x000fea0003800000 */
.L_x_5795:
        /* <DEDUP_REMOVED lines=145> */
[----:B------:R0:W1:Y:S04]  /*1a240*/  SHFL.IDX PT, R6, R0, 0x7, 0x181f ;  /* 0x00f81f0000067f89 */ /* 0x00006800000e0000 */
[----:B------:R0:W-:Y:S04]  /*1a250*/  @!P4 LDGSTS.E.BYPASS.LTC128B.128 [R9+0x25400], desc[UR40][R4.64], !P3 ;  /* 0x254000000409cfae */ /* 0x0001e8000d901d68 */
[----:B------:R0:W-:Y:S04]  /*1a260*/  @!P4 LDGSTS.E.BYPASS.LTC128B.128 [R9+0x29400], desc[UR40][R4.64+0x80], !P2 ;  /* 0x294000800409cfae */ /* 0x0001e8000d101d68 */
[----:B------:R0:W-:Y:S04]  /*1a270*/  @!P4 LDGSTS.E.BYPASS.LTC128B.128 [R9+0x2d400], desc[UR40][R4.64+0x100], !P1 ;  /* 0x2d4001000409cfae */ /* 0x0001e8000c901d68 */
[----:B------:R0:W-:Y:S04]  /*1a280*/  @!P4 LDGSTS.E.BYPASS.LTC128B.128 [R9+0x31400], desc[UR40][R4.64+0x180], !P0 ;  /* 0x314001800409cfae */ /* 0x0001e8000c101d68 */
[----:B------:R-:W2:Y:S02]  /*1a290*/  SHFL.IDX PT, R2, R2, 0x7, 0x181f ;  /* 0x00f81f0002027f89 */ /* 0x000ea400000e0000 */
.L_x_5990:
[----:B0-----:R-:W4:Y:S01]  /*1a2a0*/  LDL.LU R0, [R1+0x78] ;  /* 0x0000780001007983 */ /* 0x001f220000300800 */
[----:B------:R-:W-:Y:S01]  /*1a2b0*/  BSSY B0, `(.L_x_5798) ;  /* 0x000000d000007945 */ /* 0x000fe20003800000 */
[----:B----4-:R-:W-:-:S13]  /*1a2c0*/  ISETP.GE.AND P4, PT, R0, R3, PT ;  /* 0x000000030000720c */ /* 0x010fda0003f86270 */
[----:B------:R-:W-:Y:S05]  /*1a2d0*/  @P4 BRA `(.L_x_5799) ;  /* 0x0000000000284947 */ /* 0x000fea0003800000 */
[----:B------:R-:W4:Y:S01]  /*1a2e0*/  LDL R0, [R1+0x18] ;  /* 0x0000180001007983 */ /* 0x000f220000100800 */
[----:B--2---:R-:W-:-:S05]  /*1a2f0*/  LEA R2, P4, R8, R2, 0x1 ;  /* 0x0000000208027211 */ /* 0x004fca00078808ff */
[----:B-1----:R-:W-:-:S05]  /*1a300*/  IMAD.X R3, RZ, RZ, R6, P4 ;  /* 0x000000ffff037224 */ /* 0x002fca00020e0606 */
[----:B------:R-:W-:Y:S01]  /*1a310*/  @!PT LDS RZ, [RZ] ;  /* 0x00000000fffff984 */ /* 0x000fe20000000800 */
[----:B------:R-:W-:Y:S01]  /*1a320*/  @!PT LDS RZ, [RZ] ;  /* 0x00000000fffff984 */ /* 0x000fe20000000800 */
[----:B------:R-:W-:Y:S01]  /*1a330*/  @!PT LDS RZ, [RZ] ;  /* 0x00000000fffff984 */ /* 0x000fe20000000800 */
[----:B----4-:R0:W-:Y:S04]  /*1a340*/  LDGSTS.E.BYPASS.LTC128B.128 [R0+0x25c00], desc[UR40][R2.64], !P3 ;  /* 0x25c0000002007fae */ /* 0x0101e8000d901d68 */
[----:B------:R0:W-:Y:S04]  /*1a350*/  LDGSTS.E.BYPASS.LTC128B.128 [R0+0x29c00], desc[UR40][R2.64+0x80], !P2 ;  /* 0x29c0008002007fae */ /* 0x0001e8000d101d68 */
[----:B------:R0:W-:Y:S04]  /*1a360*/  LDGSTS.E.BYPASS.LTC128B.128 [R0+0x2dc00], desc[UR40][R2.64+0x100], !P1 ;  /* 0x2dc0010002007fae */ /* 0x0001e8000c901d68 */
[----:B------:R0:W-:Y:S02]  /*1a370*/  LDGSTS.E.BYPASS.LTC128B.128 [R0+0x31c00], desc[UR40][R2.64+0x180], !P0 ;  /* 0x31c0018002007fae */ /* 0x0001e4000c101d68 */
.L_x_5799:
[----:B------:R-:W-:Y:S05]  /*1a380*/  BSYNC B0 ;  /* 0x0000000000007941 */ /* 0x000fea0003800000 */
.L_x_5798:
[----:B------:R4:W5:Y:S01]  /*1a390*/  LDL R8, [R1+0x4] ;  /* 0x0000040001087983 */ /* 0x0009620000100800 */
[----:B------:R-:W-:Y:S01]  /*1a3a0*/  PLOP3.LUT P0, PT, PT, PT, PT, 0x80, 0x0 ;  /* 0x000000000000781c */ /* 0x000fe20003f0f070 */
[----:B------:R-:W-:-:S12]  /*1a3b0*/  NOP ;  /* 0x0000000000007918 */ /* 0x000fd80000000000 */
.L_x_5800:
[----:B0-2---:R-:W2:Y:S01]  /*1a3c0*/  LDL R2, [R1+0x4] ;  /* 0x0000040001027983 */ /* 0x005ea20000100800 */
        /* <DEDUP_REMOVED lines=18> */
.L_x_5991:
[----:B------:R-:W-:Y:S05]  /*1a4f0*/  BSYNC B0 ;  /* 0x0000000000007941 */ /* 0x000fea0003800000 */
.L_x_5801:
[----:B0-----:R-:W2:Y:S01]  /*1a500*/  LDL R2, [R1+0x8] ;  /* 0x0000080001027983 */ /* 0x001ea20000100800 */
[----:B------:R-:W-:Y:S01]  /*1a510*/  BSSY B0, `(.L_x_5803) ;  /* 0x0000063000007945 */ /* 0x000fe20003800000 */
[----:B--2---:R-:W-:-:S13]  /*1a520*/  LOP3.LUT P0, RZ, R2, 0x1, RZ, 0xc0, !PT ;  /* 0x0000000102ff7812 */ /* 0x004fda000780c0ff */
[----:B------:R-:W-:Y:S05]  /*1a530*/  @!P0 BRA `(.L_x_5804) ;  /* 0x0000000400808947 */ /* 0x000fea0003800000 */
[----:B------:R-:W2:Y:S04]  /*1a540*/  LDL R2, [R1+0x4] ;  /* 0x0000040001027983 */ /* 0x000ea80000100800 */
[----:B---3--:R-:W3:Y:S01]  /*1a550*/  LDL R4, [R1+0x1c] ;  /* 0x00001c0001047983 */ /* 0x008ee20000100800 */
        /* <DEDUP_REMOVED lines=10> */
.L_x_5992:
[----:B------:R-:W-:Y:S05]  /*1a600*/  BSYNC B1 ;  /* 0x0000000000017941 */ /* 0x000fea0003800000 */
.L_x_5805:
        /* <DEDUP_REMOVED lines=9> */
.L_x_5808:
[----:B------:R-:W-:Y:S05]  /*1a6a0*/  BSYNC B1 ;  /* 0x0000000000017941 */ /* 0x000fea0003800000 */
.L_x_5807:
        /* <DEDUP_REMOVED lines=14> */
.L_x_5809:
        /* <DEDUP_REMOVED lines=16> */
.L_x_5810:
        /* <DEDUP_REMOVED lines=16> */
.L_x_5811:
        /* <DEDUP_REMOVED lines=16> */
.L_x_5812:
        /* <DEDUP_REMOVED lines=11> */
.L_x_5804:
[----:B------:R-:W-:Y:S05]  /*1ab40*/  BSYNC B0 ;  /* 0x0000000000007941 */ /* 0x000fea0003800000 */
.L_x_5803:
[----:B---3--:R-:W2:Y:S01]  /*1ab50*/  LDL R4, [R1+0x38] ;  /* 0x0000380001047983 */ /* 0x008ea20000100800 */
        /* <DEDUP_REMOVED lines=9> */
[----:B-1----:R-:W2:Y:S04]  /*1abf0*/  LDL R6, [R1+0x8] ;  /* 0x0000080001067983 */ /* 0x002ea80000100800 */
        /* <DEDUP_REMOVED lines=38> */
.L_x_5819:
[----:B------:R-:W2:Y:S01]  /*1ae60*/  LDL R2, [R1+0x4] ;  /* 0x0000040001027983 */ /* 0x000ea20000100800 */
[----:B------:R-:W-:Y:S01]  /*1ae70*/  SHF.L.U32 R6, R8, 0x1f, RZ ;  /* 0x0000001f08067819 */ /* 0x000fe200000006ff */
[----:B-1----:R-:W1:Y:S01]  /*1ae80*/  S2R R0, SR_TID.X ;  /* 0x0000000000007919 */ /* 0x002e620000002100 */
[----:B------:R-:W-:Y:S01]  /*1ae90*/  BSSY B3, `(.L_x_5820) ;  /* 0x0000006000037945 */ /* 0x000fe20003800000 */
[----:B-1----:R-:W-:-:S04]  /*1aea0*/  LOP3.LUT R0, R0, 0x7f, RZ, 0xc0, !PT ;  /* 0x0000007f00007812 */ /* 0x002fc800078ec0ff */
[----:B------:R-:W-:Y:S01]  /*1aeb0*/  ISETP.NE.AND P1, PT, R0, RZ, PT ;  /* 0x000000ff0000720c */ /* 0x000fe20003f25270 */
[----:B--2---:R-:W-:-:S04]  /*1aec0*/  IMAD R2, R9, 0x8, R2 ;  /* 0x0000000809027824 */ /* 0x004fc800078e0202 */
[----:B------:R-:W1:Y:S02]  /*1aed0*/  SYNCS.PHASECHK.TRANS64.TRYWAIT P0, [R2+URZ+0x32440], R6 ;  /* 0x03244006020075a7 */ /* 0x000e64000800017f */
[----:B-1----:R-:W-:Y:S06]  /*1aee0*/  @!P0 BRA `(.L_x_5821) ;  /* 0x0000005c00e48947 */ /* 0x002fec0003800000 */
.L_x_5993:
[----:B------:R-:W-:Y:S05]  /*1aef0*/  BSYNC B3 ;  /* 0x0000000000037941 */ /* 0x000fea0003800000 */
.L_x_5820:
        /* <DEDUP_REMOVED lines=9> */
.L_x_5823:
[----:B------:R-:W-:Y:S05]  /*1af90*/  BSYNC B3 ;  /* 0x0000000000037941 */ /* 0x000fea0003800000 */
.L_x_5822:
        /* <DEDUP_REMOVED lines=14> */
.L_x_5824:
        /* <DEDUP_REMOVED lines=14> */
.L_x_5994:
[----:B------:R-:W-:Y:S05]  /*1b160*/  BSYNC B3 ;  /* 0x0000000000037941 */ /* 0x000fea0003800000 */
.L_x_5825:
        /* <DEDUP_REMOVED lines=11> */
.L_x_5828:
[----:B------:R-:W-:Y:S05]  /*1b220*/  BSYNC B3 ;  /* 0x0000000000037941 */ /* 0x000fea0003800000 */
.L_x_5827:
        /* <DEDUP_REMOVED lines=11> */
.L_x_5829:
        /* <DEDUP_REMOVED lines=16> */
.L_x_5830:
        /* <DEDUP_REMOVED lines=16> */
.L_x_5831:
        /* <DEDUP_REMOVED lines=16> */
.L_x_5832:
        /* <DEDUP_REMOVED lines=11> */
.L_x_5818:
[----:B------:R-:W-:Y:S05]  /*1b690*/  BSYNC B1 ;  /* 0x0000000000017941 */ /* 0x000fea0003800000 */
.L_x_5817:
[----:B------:R-:W2:Y:S02]  /*1b6a0*/  LDL.LU R5, [R1+0x38] ;  /* 0x0000380001057983 */ /* 0x000ea40000300800 */
[----:B--2---:R-:W-:-:S07]  /*1b6b0*/  VIADD R0, R5, 0xfffffffd ;  /* 0xfffffffd05007836 */ /* 0x004fce0000000000 */
.L_x_5816:
[----:B------:R-:W-:Y:S05]  /*1b6c0*/  BSYNC B2 ;  /* 0x0000000000027941 */ /* 0x000fea0003800000 */
.L_x_5815:
[----:B------:R-:W-:-:S13]  /*1b6d0*/  ISETP.NE.AND P0, PT, R4, RZ, PT ;  /* 0x000000ff0400720c */ /* 0x000fda0003f05270 */
[----:B------:R-:W-:Y:S05]  /*1b6e0*/  @!P0 BRA `(.L_x_5814) ;  /* 0x0000001400488947 */ /* 0x000fea0003800000 */
.L_x_5865:
        /* <DEDUP_REMOVED lines=8> */
[----:B-1----:R-:W-:Y:S02]  /*1b770*/  SEL R6, RZ, 0x1, P0 ;  /* 0x00000001ff067807 */ /* 0x002fe40000000000 */
        /* <DEDUP_REMOVED lines=28> */
.L_x_5835:
        /* <DEDUP_REMOVED lines=9> */
.L_x_5995:
[----:B------:R-:W-:Y:S05]  /*1b9d0*/  BSYNC B2 ;  /* 0x0000000000027941 */ /* 0x000fea0003800000 */
.L_x_5836:
        /* <DEDUP_REMOVED lines=9> */
.L_x_5839:
[----:B------:R-:W-:Y:S05]  /*1ba70*/  BSYNC B2 ;  /* 0x0000000000027941 */ /* 0x000fea0003800000 */
.L_x_5838:
        /* <DEDUP_REMOVED lines=13> */
.L_x_5840:
        /* <DEDUP_REMOVED lines=14> */
.L_x_5996:
[----:B------:R-:W-:Y:S05]  /*1bc30*/  BSYNC B2 ;  /* 0x0000000000027941 */ /* 0x000fea0003800000 */
.L_x_5841:
        /* <DEDUP_REMOVED lines=11> */
.L_x_5844:
[----:B------:R-:W-:Y:S05]  /*1bcf0*/  BSYNC B2 ;  /* 0x0000000000027941 */ /* 0x000fea0003800000 */
.L_x_5843:
        /* <DEDUP_REMOVED lines=10> */
.L_x_5845:
        /* <DEDUP_REMOVED lines=16> */
.L_x_5846:
        /* <DEDUP_REMOVED lines=16> */
.L_x_5847:
        /* <DEDUP_REMOVED lines=16> */
.L_x_5848:
        /* <DEDUP_REMOVED lines=11> */
.L_x_5834:
[----:B------:R-:W-:Y:S05]  /*1c150*/  BSYNC B1 ;  /* 0x0000000000017941 */ /* 0x000fea0003800000 */
.L_x_5833:
        /* <DEDUP_REMOVED lines=36> */
.L_x_5851:
        /* <DEDUP_REMOVED lines=9> */
.L_x_5997:
[----:B------:R-:W-:Y:S05]  /*1c430*/  BSYNC B2 ;  /* 0x0000000000027941 */ /* 0x000fea0003800000 */
.L_x_5852:
        /* <DEDUP_REMOVED lines=9> */
.L_x_5855:
[----:B------:R-:W-:Y:S05]  /*1c4d0*/  BSYNC B2 ;  /* 0x0000000000027941 */ /* 0x000fea0003800000 */
.L_x_5854:
        /* <DEDUP_REMOVED lines=14> */
.L_x_5856:
        /* <DEDUP_REMOVED lines=14> */
.L_x_5998:
[----:B------:R-:W-:Y:S05]  /*1c6a0*/  BSYNC B2 ;  /* 0x0000000000027941 */ /* 0x000fea0003800000 */
.L_x_5857:
        /* <DEDUP_REMOVED lines=11> */
.L_x_5860:
[----:B------:R-:W-:Y:S05]  /*1c760*/  BSYNC B2 ;  /* 0x0000000000027941 */ /* 0x000fea0003800000 */
.L_x_5859:
        /* <DEDUP_REMOVED lines=11> */
.L_x_5861:
        /* <DEDUP_REMOVED lines=16> */
.L_x_5862:
        /* <DEDUP_REMOVED lines=16> */
.L_x_5863:
        /* <DEDUP_REMOVED lines=16> */
.L_x_5864:
        /* <DEDUP_REMOVED lines=11> */
.L_x_5850:
[----:B------:R-:W-:Y:S05]  /*1cbd0*/  BSYNC B1 ;  /* 0x0000000000017941 */ /* 0x000fea0003800000 */
.L_x_5849:
[C---:B------:R-:W-:Y:S01]  /*1cbe0*/  ISETP.GT.AND P0, PT, R0.reuse, 0x1, PT ;  /* 0x000000010000780c */ /* 0x040fe20003f04270 */
[----:B------:R-:W-:-:S12]  /*1cbf0*/  VIADD R0, R0, 0xfffffffe ;  /* 0xfffffffe00007836 */ /* 0x000fd80000000000 */
[----:B------:R-:W-:Y:S05]  /*1cc00*/  @P0 BRA `(.L_x_5865) ;  /* 0xffffffe800b80947 */ /* 0x000fea000383ffff */
.L_x_5814:
[----:B------:R-:W-:Y:S05]  /*1cc10*/  BSYNC B0 ;  /* 0x0000000000007941 */ /* 0x000fea0003800000 */
.L_x_5813:
[----:B------:R-:W2:Y:S04]  /*1cc20*/  LDL.LU R4, [R1+0xc] ;  /* 0x00000c0001047983 */ /* 0x000ea80000300800 */
[----:B------:R-:W3:Y:S01]  /*1cc30*/  LDL.LU R3, [R1+0x1c] ;  /* 0x00001c0001037983 */ /* 0x000ee20000300800 */
[----:B------:R-:W0:Y:S01]  /*1cc40*/  S2R R2, SR_TID.X ;  /* 0x0000000000027919 */ /* 0x000e220000002100 */
[----:B------:R-:W-:Y:S01]  /*1cc50*/  BSSY B0, `(.L_x_5866) ;  /* 0x0000015000007945 */ /* 0x000fe20003800000 */
[----:B0-----:R-:W-:-:S04]  /*1cc60*/  LOP3.LUT R2, R2, 0x7f, RZ, 0xc0, !PT ;  /* 0x0000007f02027812 */ /* 0x001fc800078ec0ff */
[----:B------:R-:W-:Y:S01]  /*1cc70*/  ISETP.NE.AND P1, PT, R2, RZ, PT ;  /* 0x000000ff0200720c */ /* 0x000fe20003f25270 */
[----:B--2---:R-:W-:-:S05]  /*1cc80*/  VIADD R0, R4, 0x1 ;  /* 0x0000000104007836 */ /* 0x004fca0000000000 */
[----:B------:R-:W-:-:S04]  /*1cc90*/  ISETP.NE.AND P0, PT, R0, 0x2, PT ;  /* 0x000000020000780c */ /* 0x000fc80003f05270 */
[----:B------:R-:W-:-:S04]  /*1cca0*/  SEL R2, RZ, 0x1, P0 ;  /* 0x00000001ff027807 */ /* 0x000fc80000000000 */
[----:B---3--:R-:W-:-:S05]  /*1ccb0*/  LOP3.LUT R3, R3, R2, RZ, 0x3c, !PT ;  /* 0x0000000203037212 */ /* 0x008fca00078e3cff */
[----:B------:R0:W-:Y:S01]  /*1ccc0*/  STL [R1+0x1c], R3 ;  /* 0x00001c0301007387 */ /* 0x0001e20000100800 */
[----:B------:R-:W-:Y:S05]  /*1ccd0*/  @P1 BRA `(.L_x_5867) ;  /* 0x0000000000301947 */ /* 0x000fea0003800000 */
[----:B0-----:R-:W0:Y:S01]  /*1cce0*/  S2R R3, SR_LANEID ;  /* 0x0000000000037919 */ /* 0x001e220000000000 */
[----:B------:R-:W-:Y:S01]  /*1ccf0*/  VOTEU.ANY UR4, UPT, PT ;  /* 0x0000000000047886 */ /* 0x000fe200038e0100 */
[----:B------:R-:W2:Y:S01]  /*1cd00*/  LDC.64 R4, c[0x0][0xd60] ;  /* 0x00035800ff047b82 */ /* 0x000ea20000000a00 */
[----:B------:R-:W0:Y:S02]  /*1cd10*/  FLO.U32 R2, UR4 ;  /* 0x0000000400027d00 */ /* 0x000e2400080e0000 */
[----:B0-----:R-:W-:-:S06]  /*1cd20*/  ISETP.EQ.U32.AND P1, PT, R2, R3, PT ;  /* 0x000000030200720c */ /* 0x001fcc0003f22070 */
[----:B------:R-:W2:Y:S07]  /*1cd30*/  POPC R3, UR4 ;  /* 0x0000000400037d09 */ /* 0x000eae0008000000 */
[----:B--2---:R-:W2:Y:S01]  /*1cd40*/  @P1 ATOMG.E.ADD.STRONG.GPU PT, R3, desc[UR40][R4.64], R3 ;  /* 0x00000003040319a8 */ /* 0x004ea200081ee1e8 */
[----:B-1----:R-:W0:Y:S02]  /*1cd50*/  S2R R6, SR_LTMASK ;  /* 0x0000000000067919 */ /* 0x002e240000003900 */
[----:B0-----:R-:W-:-:S04]  /*1cd60*/  LOP3.LUT R6, R6, UR4, RZ, 0xc0, !PT ;  /* 0x0000000406067c12 */ /* 0x001fc8000f8ec0ff */
[----:B------:R-:W0:Y:S01]  /*1cd70*/  POPC R7, R6 ;  /* 0x0000000600077309 */ /* 0x000e220000000000 */
[----:B--2---:R-:W0:Y:S02]  /*1cd80*/  SHFL.IDX PT, R2, R3, R2, 0x1f ;  /* 0x00001f0203027589 */ /* 0x004e2400000e0000 */
[----:B0-----:R-:W-:-:S07]  /*1cd90*/  IADD3 R16, R2, UR36, R7 ;  /* 0x0000002402107c10 */ /* 0x001fce000fffe007 */
.L_x_5867:
[----:B------:R-:W-:Y:S05]  /*1cda0*/  BSYNC B0 ;  /* 0x0000000000007941 */ /* 0x000fea0003800000 */
.L_x_5866:
[----:B------:R-:W-:-:S05]  /*1cdb0*/  SEL R0, R0, RZ, P0 ;  /* 0x000000ff00007207 */ /* 0x000fca0000000000 */
[----:B------:R2:W-:Y:S02]  /*1cdc0*/  STL [R1+0xc], R0 ;  /* 0x00000c0001007387 */ /* 0x0005e40000100800 */
.L_x_5779:
[----:B------:R-:W-:Y:S05]  /*1cdd0*/  BSYNC B7 ;  /* 0x0000000000077941 */ /* 0x000fea0003800000 */
.L_x_5777:
        /* <DEDUP_REMOVED lines=13> */
.L_x_5868:
[----:B------:R-:W1:Y:S01]  /*1ceb0*/  S2R R0, SR_TID.X ;  /* 0x0000000000007919 */ /* 0x000e620000002100 */
[----:B------:R-:W-:Y:S01]  /*1cec0*/  UMOV UR4, 0xffffffff ;  /* 0xffffffff00047882 */ /* 0x000fe20000000000 */
[----:B-1----:R-:W-:-:S04]  /*1ced0*/  LOP3.LUT R6, R0, 0x1f, RZ, 0xc0, !PT ;  /* 0x0000001f00067812 */ /* 0x002fc800078ec0ff */
        /* <DEDUP_REMOVED lines=33> */
.L_x_6008:
[----:B------:R-:W-:Y:S02]  /*1d0f0*/  ULDC UR4, c[0x0][0xd38] ;  /* 0x00034e0000047ab9 */ /* 0x000fe40000000800 */
[----:B------:R-:W-:-:S04]  /*1d100*/  IMAD.U32 R4, RZ, RZ, UR4 ;  /* 0x00000004ff047e24 */ /* 0x000fc8000f8e00ff */
[----:B-1----:R-:W-:-:S04]  /*1d110*/  IMAD R16, R16, R4, RZ ;  /* 0x0000000410107224 */ /* 0x002fc800078e02ff */
[----:B------:R-:W-:-:S05]  /*1d120*/  IMAD.IADD R5, R5, 0x1, R16 ;  /* 0x0000000105057824 */ /* 0x000fca00078e0210 */
[----:B------:R-:W-:-:S13]  /*1d130*/  ISETP.GT.AND P6, PT, R5, R0, PT ;  /* 0x000000000500720c */ /* 0x000fda0003fc4270 */
[----:B------:R-:W-:Y:S05]  /*1d140*/  @P6 BRA `(.L_x_5871) ;  /* 0x00000000009c6947 */ /* 0x000fea0003800000 */
.L_x_5876:
        /* <DEDUP_REMOVED lines=14> */
.L_x_5874:
[----:B------:R-:W-:Y:S05]  /*1d230*/  BSYNC B0 ;  /* 0x0000000000007941 */ /* 0x000fea0003800000 */
.L_x_5873:
        /* <DEDUP_REMOVED lines=18> */
.L_x_6016:
[----:B------:R-:W-:Y:S02]  /*1d360*/  ULDC UR4, c[0x0][0xd38] ;  /* 0x00034e0000047ab9 */ /* 0x000fe40000000800 */
[----:B------:R-:W-:-:S04]  /*1d370*/  IMAD.U32 R4, RZ, RZ, UR4 ;  /* 0x00000004ff047e24 */ /* 0x000fc8000f8e00ff */
[----:B-1----:R-:W-:-:S04]  /*1d380*/  IMAD R16, R16, R4, RZ ;  /* 0x0000000410107224 */ /* 0x002fc800078e02ff */
[----:B------:R-:W-:-:S05]  /*1d390*/  IMAD.IADD R5, R16, 0x1, R5 ;  /* 0x0000000110057824 */ /* 0x000fca00078e0205 */
[----:B------:R-:W-:-:S13]  /*1d3a0*/  ISETP.GT.AND P6, PT, R5, R0, PT ;  /* 0x000000000500720c */ /* 0x000fda0003fc4270 */
[----:B------:R-:W-:Y:S05]  /*1d3b0*/  @!P6 BRA `(.L_x_5876) ;  /* 0xfffffffc0064e947 */ /* 0x000fea000383ffff */
.L_x_5871:
        /* <DEDUP_REMOVED lines=8> */
.L_x_6020:
[----:B------:R-:W-:Y:S01]  /*1d440*/  ISETP.NE.AND P0, PT, R5, RZ, PT ;  /* 0x000000ff0500720c */ /* 0x000fe20003f05270 */
[----:B-1----:R-:W-:-:S12]  /*1d450*/  IMAD.MOV.U32 R2, RZ, RZ, RZ ;  /* 0x000000ffff027224 */ /* 0x002fd800078e00ff */
[----:B------:R-:W-:Y:S05]  /*1d460*/  @!P0 BRA `(.L_x_5878) ;  /* 0x0000000000108947 */ /* 0x000fea0003800000 */
[----:B------:R-:W-:Y:S01]  /*1d470*/  UMOV UR4, 0xffffffff ;  /* 0xffffffff00047882 */ /* 0x000fe20000000000 */
[----:B------:R-:W-:Y:S02]  /*1d480*/  VIADD R12, R6, 0xffffffff ;  /* 0xffffffff060c7836 */ /* 0x000fe40000000000 */
[----:B------:R-:W-:Y:S05]  /*1d490*/  BRA.DIV UR4, `(.L_x_5879) ;  /* 0x00000046044c7947 */ /* 0x000fea000b800000 */
[----:B------:R1:W3:Y:S02]  /*1d4a0*/  SHFL.IDX PT, R2, R3, R12, 0x1f ;  /* 0x00001f0c03027589 */ /* 0x0002e400000e0000 */
.L_x_5878:
[----:B-----5:R-:W0:Y:S01]  /*1d4b0*/  LDC.64 R8, c[0x0][0xd90] ;  /* 0x00036400ff087b82 */ /* 0x020e220000000a00 */
[----:B------:R-:W-:-:S04]  /*1d4c0*/  IMAD.IADD R19, R6, 0x1, R19 ;  /* 0x0000000106137824 */ /* 0x000fc800078e0213 */
[----:B0-----:R-:W-:-:S06]  /*1d4d0*/  IMAD.WIDE R6, R19, 0x4, R8 ;  /* 0x0000000413067825 */ /* 0x001fcc00078e0208 */
[----:B------:R-:W2:Y:S01]  /*1d4e0*/  LDG.E R6, desc[UR40][R6.64] ;  /* 0x0000002806067981 */ /* 0x000ea2000c1e1900 */
[----:B---3--:R-:W-:-:S04]  /*1d4f0*/  IMAD R16, R2, R4, R16 ;  /* 0x0000000402107224 */ /* 0x008fc800078e0210 */
[----:B------:R-:W-:Y:S02]  /*1d500*/  IMAD.IADD R0, R0, 0x1, -R16 ;  /* 0x0000000100007824 */ /* 0x000fe400078e0a10 */
[----:B--2---:R-:W-:-:S05]  /*1d510*/  IMAD R5, R17, R6, RZ ;  /* 0x0000000611057224 */ /* 0x004fca00078e02ff */
[----:B------:R-:W-:-:S04]  /*1d520*/  IABS R7, R5 ;  /* 0x0000000500077213 */ /* 0x000fc80000000000 */
[----:B-1----:R-:W0:Y:S08]  /*1d530*/  I2F.RP R3, R7 ;  /* 0x0000000700037306 */ /* 0x002e300000209400 */
        /* <DEDUP_REMOVED lines=57> */
.L_x_5872:
[----:B------:R-:W-:Y:S01]  /*1d8d0*/  UMOV UR4, URZ ;  /* 0x0000003f00047c82 */ /* 0x000fe20008000000 */
[----:B------:R-:W-:Y:S01]  /*1d8e0*/  UMOV UR5, URZ ;  /* 0x0000003f00057c82 */ /* 0x000fe20008000000 */
[----:B------:R-:W-:Y:S01]  /*1d8f0*/  ULDC UR6, c[0x0][0xd3c] ;  /* 0x00034f0000067ab9 */ /* 0x000fe20000000800 */
[----:B------:R-:W-:Y:S02]  /*1d900*/  IMAD.MOV.U32 R16, RZ, RZ, R0 ;  /* 0x000000ffff107224 */ /* 0x000fe400078e0000 */
[----:B------:R-:W-:Y:S02]  /*1d910*/  IMAD.U32 R17, RZ, RZ, UR4 ;  /* 0x00000004ff117e24 */ /* 0x000fe4000f8e00ff */
[----:B------:R-:W-:Y:S02]  /*1d920*/  IMAD.U32 R18, RZ, RZ, UR5 ;  /* 0x00000005ff127e24 */ /* 0x000fe4000f8e00ff */
[----:B------:R-:W-:-:S07]  /*1d930*/  IMAD.U32 R19, RZ, RZ, UR6 ;  /* 0x00000006ff137e24 */ /* 0x000fce000f8e00ff */
.L_x_5880:
        /* <DEDUP_REMOVED lines=12> */
.L_x_5869:
[----:B------:R-:W-:Y:S02]  /*1da00*/  ULDC UR4, c[0x0][0xd3c] ;  /* 0x00034f0000047ab9 */ /* 0x000fe40000000800 */
[----:B---3--:R-:W-:-:S13]  /*1da10*/  ISETP.GE.AND P0, PT, R19, UR4, PT ;  /* 0x0000000413007c0c */ /* 0x008fda000bf06270 */
[----:B------:R-:W-:Y:S05]  /*1da20*/  @!P0 BRA `(.L_x_5881) ;  /* 0xffffff8800308947 */ /* 0x000fea000383ffff */
[----:B------:R-:W-:Y:S05]  /*1da30*/  BSYNC B8 ;  /* 0x0000000000087941 */ /* 0x000fea0003800000 */
.L_x_5735:
[----:B--2---:R-:W2:Y:S01]  /*1da40*/  LDL.LU R0, [R1+0x6c] ;  /* 0x00006c0001007983 */ /* 0x004ea20000300800 */
[----:B------:R-:W-:Y:S01]  /*1da50*/  BSSY B0, `(.L_x_5882) ;  /* 0x000000b000007945 */ /* 0x000fe20003800000 */
[----:B------:R-:W3:Y:S01]  /*1da60*/  S2R R5, SR_CgaCtaId ;  /* 0x0000000000057919 */ /* 0x000ee20000008800 */
[----:B--2---:R-:W-:-:S05]  /*1da70*/  VIADD R0, R0, 0x1 ;  /* 0x0000000100007836 */ /* 0x004fca0000000000 */
[----:B0-----:R-:W-:-:S04]  /*1da80*/  LEA.HI R2, R0, R0, RZ, 0x1 ;  /* 0x0000000000027211 */ /* 0x001fc800078f08ff */
[----:B------:R-:W-:-:S05]  /*1da90*/  LOP3.LUT R3, R2, 0xfffffffe, RZ, 0xc0, !PT ;  /* 0xfffffffe02037812 */ /* 0x000fca00078ec0ff */
[----:B------:R-:W-:Y:S01]  /*1daa0*/  IMAD.IADD R3, R0, 0x1, -R3 ;  /* 0x0000000100037824 */ /* 0x000fe200078e0a03 */
[----:B------:R-:W-:-:S04]  /*1dab0*/  MOV R0, 0x400 ;  /* 0x0000040000007802 */ /* 0x000fc80000000f00 */
[----:B---3--:R-:W-:Y:S02]  /*1dac0*/  LEA R0, R5, R0, 0x18 ;  /* 0x0000000005007211 */ /* 0x008fe400078ec0ff */
[----:B------:R-:W-:-:S04]  /*1dad0*/  SHF.L.U32 R3, R3, 0x1f, RZ ;  /* 0x0000001f03037819 */ /* 0x000fc800000006ff */
[----:B------:R-:W0:Y:S02]  /*1dae0*/  SYNCS.PHASECHK.TRANS64.TRYWAIT P0, [R0+URZ+0x32420], R3 ;  /* 0x03242003000075a7 */ /* 0x000e24000800017f */
[----:B0-----:R-:W-:Y:S05]  /*1daf0*/  @!P0 BRA `(.L_x_5883) ;  /* 0x0000003c00dc8947 */ /* 0x001fea0003800000 */
.L_x_6023:
[----:B------:R-:W-:Y:S05]  /*1db00*/  BSYNC B0 ;  /* 0x0000000000007941 */ /* 0x000fea0003800000 */
.L_x_5882:
[----:B------:R-:W-:-:S03]  /*1db10*/  UMOV UR4, 0xffffffff ;  /* 0xffffffff00047882 */ /* 0x000fc60000000000 */
[----:B------:R-:W-:Y:S05]  /*1db20*/  BRA.DIV UR4, `(.L_x_5884) ;  /* 0x0000003e04e47947 */ /* 0x000fea000b800000 */
[----:B------:R-:W2:Y:S02]  /*1db30*/  S2R R2, SR_TID.X ;  /* 0x0000000000027919 */ /* 0x000ea40000002100 */
[----:B--2---:R-:W-:-:S04]  /*1db40*/  SHF.R.U32.HI R2, RZ, 0x5, R2 ;  /* 0x00000005ff027819 */ /* 0x004fc80000011602 */
[----:B------:R-:W-:-:S05]  /*1db50*/  LOP3.LUT R2, R2, 0x3, RZ, 0xc0, !PT ;  /* 0x0000000302027812 */ /* 0x000fca00078ec0ff */
[----:B------:R2:W3:Y:S02]  /*1db60*/  SHFL.IDX PT, R14, R2, RZ, 0x1f ;  /* 0x00001fff020e7589 */ /* 0x0004e400000e0000 */
.L_x_6026:
[----:B---3--:R-:W-:-:S13]  /*1db70*/  ISETP.NE.AND P0, PT, R14, RZ, PT ;  /* 0x000000ff0e00720c */ /* 0x008fda0003f05270 */
[----:B------:R-:W-:Y:S05]  /*1db80*/  @P0 BRA `(.L_x_5576) ;  /* 0x0000000000940947 */ /* 0x000fea0003800000 */
[----:B------:R-:W-:-:S03]  /*1db90*/  UMOV UR4, 0xffffffff ;  /* 0xffffffff00047882 */ /* 0x000fc60000000000 */
[----:B------:R-:W-:Y:S05]  /*1dba0*/  BRA.DIV UR4, `(.L_x_5885) ;  /* 0x0000003e04f87947 */ /* 0x000fea000b800000 */
[----:B------:R-:W-:-:S13]  /*1dbb0*/  ELECT P6, URZ, PT ;  /* 0x00000000003f782f */ /* 0x000fda00038c0000 */
.L_x_6029:
[----:B------:R-:W-:Y:S05]  /*1dbc0*/  @!P6 BRA `(.L_x_5576) ;  /* 0x000000000084e947 */ /* 0x000fea0003800000 */
[----:B--2---:R-:W2:Y:S02]  /*1dbd0*/  LDL.LU R2, [R1+0x84] ;  /* 0x0000840001027983 */ /* 0x004ea40000300800 */
[----:B--2---:R-:W-:-:S04]  /*1dbe0*/  LOP3.LUT R2, R2, 0x2, RZ, 0xfc, !PT ;  /* 0x0000000202027812 */ /* 0x004fc800078efcff */
[----:B------:R-:W-:-:S13]  /*1dbf0*/  ISETP.NE.AND P2, PT, R2, 0x3, PT ;  /* 0x000000030200780c */ /* 0x000fda0003f45270 */
[----:B------:R-:W-:Y:S05]  /*1dc00*/  @!P2 BRA `(.L_x_5886) ;  /* 0x000000000004a947 */ /* 0x000fea0003800000 */
[----:B------:R-:W-:Y:S01]  /*1dc10*/  BPT.TRAP 0x1 ;  /* 0x000000040000795c */ /* 0x000fe20000300000 */
.L_x_5886:
[----:B0-----:R-:W1:Y:S04]  /*1dc20*/  LDL R3, [R1+0xc] ;  /* 0x00000c0001037983 */ /* 0x001e680000100800 */
[----:B------:R-:W2:Y:S01]  /*1dc30*/  LDL.LU R7, [R1+0x1c] ;  /* 0x00001c0001077983 */ /* 0x000ea20000300800 */
[----:B------:R-:W-:-:S04]  /*1dc40*/  VIADD R2, R0, 0x32440 ;  /* 0x0003244000027836 */ /* 0x000fc80000000000 */
[C---:B-1----:R-:W-:Y:S02]  /*1dc50*/  IMAD R6, R3.reuse, 0x8, R2 ;  /* 0x0000000803067824 */ /* 0x042fe400078e0202 */
        /* <DEDUP_REMOVED lines=10> */
.L_x_6030:
[----:B------:R-:W1:Y:S02]  /*1dd00*/  SYNCS.PHASECHK.TRANS64.TRYWAIT P0, [R7+URZ], R2 ;  /* 0x00000002070075a7 */ /* 0x000e64000800017f */
[----:B-1----:R-:W-:Y:S05]  /*1dd10*/  @!P0 BRA `(.L_x_5888) ;  /* 0x0000003c00d08947 */ /* 0x002fea0003800000 */
.L_x_6031:
[----:B------:R-:W-:Y:S05]  /*1dd20*/  @!P2 BRA `(.L_x_5889) ;  /* 0x000000000004a947 */ /* 0x000fea0003800000 */
[----:B------:R-:W-:Y:S01]  /*1dd30*/  BPT.TRAP 0x1 ;  /* 0x000000040000795c */ /* 0x000fe20000300000 */
.L_x_5889:
[----:B------:R-:W2:Y:S01]  /*1dd40*/  LDL.LU R4, [R1+0xc] ;  /* 0x00000c0001047983 */ /* 0x000ea20000300800 */
[----:B------:R-:W-:-:S04]  /*1dd50*/  VIADD R0, R0, 0x32460 ;  /* 0x0003246000007836 */ /* 0x000fc80000000000 */
[----:B--2---:R-:W-:-:S04]  /*1dd60*/  IMAD R4, R4, 0x8, R0 ;  /* 0x0000000804047824 */ /* 0x004fc800078e0200 */
[----:B------:R-:W2:Y:S02]  /*1dd70*/  SYNCS.PHASECHK.TRANS64.TRYWAIT P0, [R4+URZ], R5 ;  /* 0x00000005040075a7 */ /* 0x000ea4000800017f */
[----:B--2---:R-:W-:Y:S05]  /*1dd80*/  @!P0 BRA `(.L_x_5890) ;  /* 0x0000003c00c88947 */ /* 0x004fea0003800000 */
.L_x_6032:
[----:B------:R-:W-:-:S07]  /*1dd90*/  IMAD R3, R3, 0x8, R0 ;  /* 0x0000000803037824 */ /* 0x000fce00078e0200 */
.L_x_5891:
[----:B---3--:R3:W0:Y:S02]  /*1dda0*/  SYNCS.PHASECHK.TRANS64.TRYWAIT P0, [R3+URZ], R2 ;  /* 0x00000002030075a7 */ /* 0x008624000800017f */
[----:B0-----:R-:W-:Y:S05]  /*1ddb0*/  @!P0 NANOSLEEP.SYNCS 0x989680 ;  /* 0x009896800000895d */ /* 0x001fea0003900000 */
[----:B------:R-:W0:Y:S02]  /*1ddc0*/  @!P0 SYNCS.PHASECHK.TRANS64 P0, [R3+URZ], R2 ;  /* 0x00000002030085a7 */ /* 0x000e24000800007f */
[----:B0-----:R-:W-:Y:S05]  /*1ddd0*/  @!P0 BRA `(.L_x_5891) ;  /* 0xfffffffc00f08947 */ /* 0x001fea000383ffff */
.L_x_5576:
[----:B------:R-:W-:Y:S05]  /*1dde0*/  BSYNC B9 ;  /* 0x0000000000097941 */ /* 0x000fea0003800000 */
.L_x_5573:
[----:B------:R-:W-:Y:S05]  /*1ddf0*/  EXIT ;  /* 0x000000000000794d */ /* 0x000fea0003800000 */
.L_x_5594:
[----:B0-----:R0:W1:Y:S02]  /*1de00*/  SYNCS.PHASECHK.TRANS64.TRYWAIT P6, [R96+URZ+0x32490], R107 ;  /* 0x0324906b600075a7 */ /* 0x00106400080c017f */
[----:B-1----:R-:W-:Y:S05]  /*1de10*/  @!P6 NANOSLEEP.SYNCS 0x989680 ;  /* 0x009896800000e95d */ /* 0x002fea0003900000 */
[----:B------:R-:W1:Y:S02]  /*1de20*/  @!P6 SYNCS.PHASECHK.TRANS64 P6, [R96+URZ+0x32490], R107 ;  /* 0x0324906b6000e5a7 */ /* 0x000e6400080c007f */
[----:B-1----:R-:W-:Y:S05]  /*1de30*/  @!P6 BRA `(.L_x_5594) ;  /* 0xfffffffc00f0e947 */ /* 0x002fea000383ffff */
[----:B------:R-:W-:Y:S05]  /*1de40*/  BRA `(.L_x_5892) ;  /* 0xfffffe5000387947 */ /* 0x000fea000383ffff */
.L_x_5612:
[----:B0-----:R0:W1:Y:S02]  /*1de50*/  SYNCS.PHASECHK.TRANS64.TRYWAIT P5, [R96+URZ+0x32490], R107 ;  /* 0x0324906b600075a7 */ /* 0x00106400080a017f */
[----:B-1----:R-:W-:Y:S05]  /*1de60*/  @!P5 NANOSLEEP.SYNCS 0x989680 ;  /* 0x009896800000d95d */ /* 0x002fea0003900000 */
[----:B------:R-:W1:Y:S02]  /*1de70*/  @!P5 SYNCS.PHASECHK.TRANS64 P5, [R96+URZ+0x32490], R107 ;  /* 0x0324906b6000d5a7 */ /* 0x000e6400080a007f */
[----:B-1----:R-:W-:Y:S05]  /*1de80*/  @!P5 BRA `(.L_x_5612) ;  /* 0xfffffffc00f0d947 */ /* 0x002fea000383ffff */
[----:B------:R-:W-:Y:S05]  /*1de90*/  BRA `(.L_x_5893) ;  /* 0xfffffe6000e47947 */ /* 0x000fea000383ffff */
.L_x_5621:
[----:B0-----:R0:W1:Y:S02]  /*1dea0*/  SYNCS.PHASECHK.TRANS64.TRYWAIT P4, [R96+URZ+0x32490], R107 ;  /* 0x0324906b600075a7 */ /* 0x001064000808017f */
[----:B-1----:R-:W-:Y:S05]  /*1deb0*/  @!P4 NANOSLEEP.SYNCS 0x989680 ;  /* 0x009896800000c95d */ /* 0x002fea0003900000 */
[----:B------:R-:W1:Y:S02]  /*1dec0*/  @!P4 SYNCS.PHASECHK.TRANS64 P4, [R96+URZ+0x32490], R107 ;  /* 0x0324906b6000c5a7 */ /* 0x000e64000808007f */
[----:B-1----:R-:W-:Y:S05]  /*1ded0*/  @!P4 BRA `(.L_x_5621) ;  /* 0xfffffffc00f0c947 */ /* 0x002fea000383ffff */
[----:B------:R-:W-:Y:S05]  /*1dee0*/  BRA `(.L_x_5894) ;  /* 0xfffffe7400447947 */ /* 0x000fea000383ffff */
.L_x_5627:
[----:B-1----:R1:W2:Y:S02]  /*1def0*/  SYNCS.PHASECHK.TRANS64.TRYWAIT P3, [R96+URZ+0x324b0], R107 ;  /* 0x0324b06b600075a7 */ /* 0x0022a4000806017f */
[----:B--2---:R-:W-:Y:S05]  /*1df00*/  @!P3 NANOSLEEP.SYNCS 0x989680 ;  /* 0x009896800000b95d */ /* 0x004fea0003900000 */
[----:B------:R-:W2:Y:S02]  /*1df10*/  @!P3 SYNCS.PHASECHK.TRANS64 P3, [R96+URZ+0x324b0], R107 ;  /* 0x0324b06b6000b5a7 */ /* 0x000ea4000806007f */
[----:B--2---:R-:W-:Y:S05]  /*1df20*/  @!P3 BRA `(.L_x_5627) ;  /* 0xfffffffc00f0b947 */ /* 0x004fea000383ffff */
[----:B------:R-:W-:Y:S05]  /*1df30*/  BRA `(.L_x_5895) ;  /* 0xfffffe7400d87947 */ /* 0x000fea000383ffff */
.L_x_5635:
        /* <DEDUP_REMOVED lines=13> */
.L_x_5897:
[----:B------:R-:W-:Y:S05]  /*1e010*/  BSYNC B0 ;  /* 0x0000000000007941 */ /* 0x000fea0003800000 */
.L_x_5896:
[----:B------:R-:W-:Y:S05]  /*1e020*/  BRA `(.L_x_5898) ;  /* 0xfffffe8000b47947 */ /* 0x000fea000383ffff */
.L_x_5647:
        /* <DEDUP_REMOVED lines=8> */
.L_x_5900:
[----:B------:R-:W-:Y:S05]  /*1e0b0*/  BSYNC B1 ;  /* 0x0000000000017941 */ /* 0x000fea0003800000 */
.L_x_5899:
        /* <DEDUP_REMOVED lines=8> */
.L_x_5901:
[----:B------:R-:W-:Y:S02]  /*1e140*/  IMAD.MOV.U32 R13, RZ, RZ, R8 ;  /* 0x000000ffff0d7224 */ /* 0x000fe400078e0008 */
[----:B------:R-:W-:-:S07]  /*1e150*/  IMAD.MOV.U32 R0, RZ, RZ, R14 ;  /* 0x000000ffff007224 */ /* 0x000fce00078e000e */
[----:B------:R-:W-:Y:S05]  /*1e160*/  WARPSYNC.COLLECTIVE R15, `(.L_x_5902) ;  /* 0x000000000f087348 */ /* 0x000fea0003c00000 */
[----:B------:R0:W1:Y:S02]  /*1e170*/  SHFL.IDX P6, R14, R13, R12, R11 ;  /* 0x0000000c0d0e7389 */ /* 0x00006400000c000b */
[----:B01----:R-:W-:Y:S01]  /*1e180*/  ENDCOLLECTIVE ;  /* 0x000000000000791b */ /* 0x003fe20003800000 */
.L_x_5902:
[----:B------:R-:W-:Y:S02]  /*1e190*/  IMAD.MOV.U32 R13, RZ, RZ, R7 ;  /* 0x000000ffff0d7224 */ /* 0x000fe400078e0007 */
[----:B------:R-:W-:-:S07]  /*1e1a0*/  IMAD.MOV.U32 R5, RZ, RZ, R14 ;  /* 0x000000ffff057224 */ /* 0x000fce00078e000e */
[----:B------:R-:W-:Y:S05]  /*1e1b0*/  WARPSYNC.COLLECTIVE R15, `(.L_x_5903) ;  /* 0x000000000f087348 */ /* 0x000fea0003c00000 */
[----:B------:R0:W1:Y:S02]  /*1e1c0*/  SHFL.IDX P6, R14, R13, R12, R11 ;  /* 0x0000000c0d0e7389 */ /* 0x00006400000c000b */
[----:B01----:R-:W-:Y:S01]  /*1e1d0*/  ENDCOLLECTIVE ;  /* 0x000000000000791b */ /* 0x003fe20003800000 */
.L_x_5903:
[----:B------:R-:W-:Y:S05]  /*1e1e0*/  BRA `(.L_x_5904) ;  /* 0xfffffe8800447947 */ /* 0x000fea000383ffff */
.L_x_5650:
        /* <DEDUP_REMOVED lines=8> */
.L_x_5906:
[----:B------:R-:W-:Y:S05]  /*1e270*/  BSYNC B1 ;  /* 0x0000000000017941 */ /* 0x000fea0003800000 */
.L_x_5905:
        /* <DEDUP_REMOVED lines=8> */
.L_x_5907:
[----:B------:R-:W-:Y:S02]  /*1e300*/  IMAD.MOV.U32 R13, RZ, RZ, R8 ;  /* 0x000000ffff0d7224 */ /* 0x000fe400078e0008 */
[----:B------:R-:W-:-:S07]  /*1e310*/  IMAD.MOV.U32 R0, RZ, RZ, R14 ;  /* 0x000000ffff007224 */ /* 0x000fce00078e000e */
[----:B------:R-:W-:Y:S05]  /*1e320*/  WARPSYNC.COLLECTIVE R15, `(.L_x_5908) ;  /* 0x000000000f087348 */ /* 0x000fea0003c00000 */
[----:B------:R0:W1:Y:S02]  /*1e330*/  SHFL.IDX P6, R14, R13, R12, R11 ;  /* 0x0000000c0d0e7389 */ /* 0x00006400000c000b */
[----:B01----:R-:W-:Y:S01]  /*1e340*/  ENDCOLLECTIVE ;  /* 0x000000000000791b */ /* 0x003fe20003800000 */
.L_x_5908:
[----:B------:R-:W-:Y:S02]  /*1e350*/  IMAD.MOV.U32 R13, RZ, RZ, R7 ;  /* 0x000000ffff0d7224 */ /* 0x000fe400078e0007 */
[----:B------:R-:W-:-:S07]  /*1e360*/  IMAD.MOV.U32 R5, RZ, RZ, R14 ;  /* 0x000000ffff057224 */ /* 0x000fce00078e000e */
[----:B------:R-:W-:Y:S05]  /*1e370*/  WARPSYNC.COLLECTIVE R15, `(.L_x_5909) ;  /* 0x000000000f087348 */ /* 0x000fea0003c00000 */
[----:B------:R0:W1:Y:S02]  /*1e380*/  SHFL.IDX P6, R14, R13, R12, R11 ;  /* 0x0000000c0d0e7389 */ /* 0x00006400000c000b */
[----:B01----:R-:W-:Y:S01]  /*1e390*/  ENDCOLLECTIVE ;  /* 0x000000000000791b */ /* 0x003fe20003800000 */
.L_x_5909:
[----:B------:R-:W-:Y:S05]  /*1e3a0*/  BRA `(.L_x_5910) ;  /* 0xfffffe8800a87947 */ /* 0x000fea000383ffff */
.L_x_5654:
[----:B0-----:R0:W1:Y:S02]  /*1e3b0*/  SYNCS.PHASECHK.TRANS64.TRYWAIT P0, [R19+URZ+0x32400], R34 ;  /* 0x03240022130075a7 */ /* 0x001064000800017f */
[----:B-1----:R-:W-:Y:S05]  /*1e3c0*/  @!P0 NANOSLEEP.SYNCS 0x989680 ;  /* 0x009896800000895d */ /* 0x002fea0003900000 */
[----:B------:R-:W1:Y:S02]  /*1e3d0*/  @!P0 SYNCS.PHASECHK.TRANS64 P0, [R19+URZ+0x32400], R34 ;  /* 0x03240022130085a7 */ /* 0x000e64000800007f */
[----:B-1----:R-:W-:Y:S05]  /*1e3e0*/  @!P0 BRA `(.L_x_5654) ;  /* 0xfffffffc00f08947 */ /* 0x002fea000383ffff */
[----:B------:R-:W-:Y:S05]  /*1e3f0*/  BRA `(.L_x_5911) ;  /* 0xfffffe8c00b07947 */ /* 0x000fea000383ffff */
.L_x_5662:
        /* <DEDUP_REMOVED lines=9> */
.L_x_5913:
[----:B------:R-:W-:Y:S05]  /*1e490*/  BSYNC B1 ;  /* 0x0000000000017941 */ /* 0x000fea0003800000 */
.L_x_5912:
[----:B------:R0:W5:Y:S01]  /*1e4a0*/  LDL R7, [R1+0x1c] ;  /* 0x00001c0001077983 */ /* 0x0001620000100800 */
[----:B------:R-:W-:Y:S01]  /*1e4b0*/  IMAD.MOV.U32 R13, RZ, RZ, R10 ;  /* 0x000000ffff0d7224 */ /* 0x000fe200078e000a */
[----:B------:R-:W-:Y:S01]  /*1e4c0*/  ISETP.GE.AND P0, PT, R16, R35, PT ;  /* 0x000000231000720c */ /* 0x000fe20003f06270 */
[----:B------:R-:W-:Y:S02]  /*1e4d0*/  IMAD.MOV.U32 R12, RZ, RZ, RZ ;  /* 0x000000ffff0c7224 */ /* 0x000fe400078e00ff */
[----:B------:R-:W-:Y:S02]  /*1e4e0*/  IMAD.MOV.U32 R11, RZ, RZ, 0x1c1f ;  /* 0x00001c1fff0b7424 */ /* 0x000fe400078e00ff */
[----:B------:R-:W-:Y:S02]  /*1e4f0*/  IMAD.MOV.U32 R15, RZ, RZ, -0x1 ;  /* 0xffffffffff0f7424 */ /* 0x000fe400078e00ff */
[----:B0-----:R-:W-:-:S07]  /*1e500*/  IMAD.MOV.U32 R0, RZ, RZ, R14 ;  /* 0x000000ffff007224 */ /* 0x001fce00078e000e */
[----:B-----5:R-:W-:Y:S05]  /*1e510*/  WARPSYNC.COLLECTIVE R15, `(.L_x_5914) ;  /* 0x000000000f087348 */ /* 0x020fea0003c00000 */
[----:B------:R0:W1:Y:S02]  /*1e520*/  SHFL.IDX P6, R14, R13, R12, R11 ;  /* 0x0000000c0d0e7389 */ /* 0x00006400000c000b */
[----:B01---5:R-:W-:Y:S01]  /*1e530*/  ENDCOLLECTIVE ;  /* 0x000000000000791b */ /* 0x023fe20003800000 */
.L_x_5914:
[----:B------:R-:W-:Y:S02]  /*1e540*/  IMAD.MOV.U32 R13, RZ, RZ, R20 ;  /* 0x000000ffff0d7224 */ /* 0x000fe400078e0014 */
[----:B------:R-:W-:-:S07]  /*1e550*/  IMAD.MOV.U32 R3, RZ, RZ, R14 ;  /* 0x000000ffff037224 */ /* 0x000fce00078e000e */
[----:B------:R-:W-:Y:S05]  /*1e560*/  WARPSYNC.COLLECTIVE R15, `(.L_x_5915) ;  /* 0x000000000f087348 */ /* 0x000fea0003c00000 */
[----:B------:R0:W1:Y:S02]  /*1e570*/  SHFL.IDX P6, R14, R13, R12, R11 ;  /* 0x0000000c0d0e7389 */ /* 0x00006400000c000b */
[----:B01----:R-:W-:Y:S01]  /*1e580*/  ENDCOLLECTIVE ;  /* 0x000000000000791b */ /* 0x003fe20003800000 */
.L_x_5915:
[----:B------:R-:W-:Y:S02]  /*1e590*/  IMAD.MOV.U32 R13, RZ, RZ, R29 ;  /* 0x000000ffff0d7224 */ /* 0x000fe400078e001d */
[----:B------:R-:W-:-:S07]  /*1e5a0*/  IMAD.MOV.U32 R8, RZ, RZ, R14 ;  /* 0x000000ffff087224 */ /* 0x000fce00078e000e */
[----:B------:R-:W-:Y:S05]  /*1e5b0*/  WARPSYNC.COLLECTIVE R15, `(.L_x_5916) ;  /* 0x000000000f087348 */ /* 0x000fea0003c00000 */
[----:B------:R0:W1:Y:S02]  /*1e5c0*/  SHFL.IDX P6, R14, R13, R12, R11 ;  /* 0x0000000c0d0e7389 */ /* 0x00006400000c000b */
[----:B01----:R-:W-:Y:S01]  /*1e5d0*/  ENDCOLLECTIVE ;  /* 0x000000000000791b */ /* 0x003fe20003800000 */
.L_x_5916:
[----:B------:R-:W-:-:S05]  /*1e5e0*/  IMAD R30, R7, R6, RZ ;  /* 0x00000006071e7224 */ /* 0x000fca00078e02ff */
[----:B------:R-:W-:-:S13]  /*1e5f0*/  ISETP.GE.OR P1, PT, R41, R30, P0 ;  /* 0x0000001e2900720c */ /* 0x000fda0000726670 */
[C---:B------:R-:W-:Y:S01]  /*1e600*/  @!P1 IMAD.SHL.U32 R9, R16.reuse, 0x2, RZ ;  /* 0x0000000210099824 */ /* 0x040fe200078e00ff */
[----:B------:R-:W-:-:S04]  /*1e610*/  @!P1 SHF.L.U64.HI R21, R16, 0x1, R17 ;  /* 0x0000000110159819 */ /* 0x000fc80000010211 */
[----:B------:R-:W-:-:S05]  /*1e620*/  @!P1 IADD3 R4, P2, R3, R9, RZ ;  /* 0x0000000903049210 */ /* 0x000fca0007f5e0ff */
[----:B------:R-:W-:-:S06]  /*1e630*/  @!P1 IMAD.X R5, R0, 0x1, R21, P2 ;  /* 0x0000000100059824 */ /* 0x000fcc00010e0615 */
[----:B------:R-:W5:Y:S01]  /*1e640*/  @!P1 LD.E.128 R4, desc[UR40][R4.64] ;  /* 0x0000002804049980 */ /* 0x000f62000c101d00 */
[----:B------:R-:W-:-:S05]  /*1e650*/  @!P1 IADD3 R14, P2, R14, R9, RZ ;  /* 0x000000090e0e9210 */ /* 0x000fca0007f5e0ff */
[----:B------:R-:W-:-:S04]  /*1e660*/  @!P1 IMAD.X R3, R8, 0x1, R21, P2 ;  /* 0x0000000108039824 */ /* 0x000fc800010e0615 */
[----:B------:R-:W-:-:S05]  /*1e670*/  @!P1 IMAD.MOV.U32 R15, RZ, RZ, R3 ;  /* 0x000000ffff0f9224 */ /* 0x000fca00078e0003 */
[----:B------:R0:W5:Y:S01]  /*1e680*/  @!P1 LD.E.128 R24, desc[UR40][R14.64] ;  /* 0x000000280e189980 */ /* 0x000162000c101d00 */
[----:B------:R-:W-:Y:S01]  /*1e690*/  IMAD.MOV.U32 R13, RZ, RZ, R28 ;  /* 0x000000ffff0d7224 */ /* 0x000fe200078e001c */
[----:B------:R-:W-:Y:S01]  /*1e6a0*/  CS2R R38, SRZ ;  /* 0x0000000000267805 */ /* 0x000fe2000001ff00 */
[----:B------:R-:W-:Y:S01]  /*1e6b0*/  IMAD.MOV.U32 R12, RZ, RZ, 0x1 ;  /* 0x00000001ff0c7424 */ /* 0x000fe200078e00ff */
[----:B------:R-:W-:Y:S01]  /*1e6c0*/  CS2R R36, SRZ ;  /* 0x0000000000247805 */ /* 0x000fe2000001ff00 */
[----:B0-----:R-:W-:-:S07]  /*1e6d0*/  IMAD.MOV.U32 R15, RZ, RZ, -0x1 ;  /* 0xffffffffff0f7424 */ /* 0x001fce00078e00ff */
[----:B-----5:R-:W-:Y:S05]  /*1e6e0*/  WARPSYNC.COLLECTIVE R15, `(.L_x_5917) ;  /* 0x000000000f087348 */ /* 0x020fea0003c00000 */
[----:B------:R0:W1:Y:S02]  /*1e6f0*/  SHFL.IDX P6, R14, R13, R12, R11 ;  /* 0x0000000c0d0e7389 */ /* 0x00006400000c000b */
[----:B01---5:R-:W-:Y:S01]  /*1e700*/  ENDCOLLECTIVE ;  /* 0x000000000000791b */ /* 0x023fe20003800000 */
.L_x_5917:
[----:B------:R-:W-:Y:S02]  /*1e710*/  IMAD.MOV.U32 R13, RZ, RZ, R10 ;  /* 0x000000ffff0d7224 */ /* 0x000fe400078e000a */
[----:B------:R-:W-:Y:S02]  /*1e720*/  @!P1 IMAD.MOV.U32 R38, RZ, RZ, R4 ;  /* 0x000000ffff269224 */ /* 0x000fe400078e0004 */
[----:B------:R-:W-:Y:S01]  /*1e730*/  @!P1 IMAD.MOV.U32 R39, RZ, RZ, R5 ;  /* 0x000000ffff279224 */ /* 0x000fe200078e0005 */
[----:B------:R-:W-:Y:S01]  /*1e740*/  CS2R R4, SRZ ;  /* 0x0000000000047805 */ /* 0x000fe2000001ff00 */
[----:B------:R-:W-:Y:S02]  /*1e750*/  IMAD.MOV.U32 R0, RZ, RZ, R38 ;  /* 0x000000ffff007224 */ /* 0x000fe400078e0026 */
[----:B------:R-:W-:Y:S02]  /*1e760*/  IMAD.MOV.U32 R3, RZ, RZ, R39 ;  /* 0x000000ffff037224 */ /* 0x000fe400078e0027 */
[----:B------:R-:W-:Y:S01]  /*1e770*/  @!P1 IMAD.MOV.U32 R36, RZ, RZ, R6 ;  /* 0x000000ffff249224 */ /* 0x000fe200078e0006 */
[----:B------:R-:W-:Y:S01]  /*1e780*/  PRMT R40, R40, 0x5410, R0 ;  /* 0x0000541028287816 */ /* 0x000fe20000000000 */
[----:B------:R-:W-:Y:S01]  /*1e790*/  IMAD.MOV.U32 R0, RZ, RZ, R14 ;  /* 0x000000ffff007224 */ /* 0x000fe200078e000e */
[----:B------:R-:W-:-:S07]  /*1e7a0*/  PRMT R45, R45, 0x5410, R3 ;  /* 0x000054102d2d7816 */ /* 0x000fce0000000003 */
[----:B------:R-:W-:Y:S05]  /*1e7b0*/  WARPSYNC.COLLECTIVE R15, `(.L_x_5918) ;  /* 0x000000000f087348 */ /* 0x000fea0003c00000 */
[----:B------:R0:W1:Y:S02]  /*1e7c0*/  SHFL.IDX P6, R14, R13, R12, R11 ;  /* 0x0000000c0d0e7389 */ /* 0x00006400000c000b */
[----:B01----:R-:W-:Y:S01]  /*1e7d0*/  ENDCOLLECTIVE ;  /* 0x000000000000791b */ /* 0x003fe20003800000 */
.L_x_5918:
[----:B------:R-:W-:Y:S01]  /*1e7e0*/  @!P1 IMAD.MOV.U32 R37, RZ, RZ, R7 ;  /* 0x000000ffff259224 */ /* 0x000fe200078e0007 */
[----:B------:R-:W-:Y:S01]  /*1e7f0*/  CS2R R6, SRZ ;  /* 0x0000000000067805 */ /* 0x000fe2000001ff00 */
[----:B------:R-:W-:Y:S02]  /*1e800*/  IMAD.MOV.U32 R8, RZ, RZ, R36 ;  /* 0x000000ffff087224 */ /* 0x000fe400078e0024 */
[----:B------:R-:W-:Y:S02]  /*1e810*/  IMAD.MOV.U32 R9, RZ, RZ, R37 ;  /* 0x000000ffff097224 */ /* 0x000fe400078e0025 */
[----:B------:R-:W-:Y:S01]  /*1e820*/  @!P1 IMAD.MOV.U32 R6, RZ, RZ, R24 ;  /* 0x000000ffff069224 */ /* 0x000fe200078e0018 */
[----:B------:R-:W-:Y:S01]  /*1e830*/  PRMT R32, R8, 0x7610, R32 ;  /* 0x0000761008207816 */ /* 0x000fe20000000020 */
[----:B------:R-:W-:Y:S01]  /*1e840*/  @!P1 IMAD.MOV.U32 R7, RZ, RZ, R25 ;  /* 0x000000ffff079224 */ /* 0x000fe200078e0019 */
[----:B------:R-:W-:Y:S01]  /*1e850*/  PRMT R33, R9, 0x7610, R33 ;  /* 0x0000761009217816 */ /* 0x000fe20000000021 */
[----:B------:R-:W-:-:S02]  /*1e860*/  @!P1 IMAD.MOV.U32 R4, RZ, RZ, R26 ;  /* 0x000000ffff049224 */ /* 0x000fc400078e001a */
[----:B------:R-:W-:Y:S02]  /*1e870*/  @!P1 IMAD.MOV.U32 R5, RZ, RZ, R27 ;  /* 0x000000ffff059224 */ /* 0x000fe400078e001b */
[----:B------:R-:W-:Y:S02]  /*1e880*/  IMAD.MOV.U32 R13, RZ, RZ, R20 ;  /* 0x000000ffff0d7224 */ /* 0x000fe400078e0014 */
[----:B------:R-:W-:Y:S02]  /*1e890*/  IMAD.MOV.U32 R8, RZ, RZ, R6 ;  /* 0x000000ffff087224 */ /* 0x000fe400078e0006 */
[----:B------:R-:W-:Y:S02]  /*1e8a0*/  IMAD.MOV.U32 R9, RZ, RZ, R7 ;  /* 0x000000ffff097224 */ /* 0x000fe400078e0007 */
[----:B------:R-:W-:Y:S01]  /*1e8b0*/  IMAD.MOV.U32 R10, RZ, RZ, R4 ;  /* 0x000000ffff0a7224 */ /* 0x000fe200078e0004 */
[----:B------:R-:W-:Y:S01]  /*1e8c0*/  PRMT R40, R8, 0x7610, R40 ;  /* 0x0000761008287816 */ /* 0x000fe20000000028 */
[----:B------:R-:W-:Y:S01]  /*1e8d0*/  IMAD.MOV.U32 R3, RZ, RZ, R14 ;  /* 0x000000ffff037224 */ /* 0x000fe200078e000e */
[----:B------:R-:W-:-:S07]  /*1e8e0*/  PRMT R32, R32, 0x5410, R9 ;  /* 0x0000541020207816 */ /* 0x000fce0000000009 */
[----:B------:R-:W-:Y:S05]  /*1e8f0*/  WARPSYNC.COLLECTIVE R15, `(.L_x_5919) ;  /* 0x000000000f087348 */ /* 0x000fea0003c00000 */
[----:B------:R0:W1:Y:S02]  /*1e900*/  SHFL.IDX P6, R14, R13, R12, R11 ;  /* 0x0000000c0d0e7389 */ /* 0x00006400000c000b */
[----:B01----:R-:W-:Y:S01]  /*1e910*/  ENDCOLLECTIVE ;  /* 0x000000000000791b */ /* 0x003fe20003800000 */
.L_x_5919:
[----:B------:R-:W-:Y:S02]  /*1e920*/  PRMT R45, R10, 0x7610, R45 ;  /* 0x000076100a2d7816 */ /* 0x000fe4000000002d */
[----:B------:R-:W-:Y:S01]  /*1e930*/  CS2R R8, SRZ ;  /* 0x0000000000087805 */ /* 0x000fe2000001ff00 */
[----:B------:R-:W-:Y:S02]  /*1e940*/  IMAD.MOV.U32 R13, RZ, RZ, R29 ;  /* 0x000000ffff0d7224 */ /* 0x000fe400078e001d */
[----:B------:R-:W-:-:S07]  /*1e950*/  IMAD.MOV.U32 R20, RZ, RZ, R14 ;  /* 0x000000ffff147224 */ /* 0x000fce00078e000e */
[----:B------:R-:W-:Y:S05]  /*1e960*/  WARPSYNC.COLLECTIVE R15, `(.L_x_5920) ;  /* 0x000000000f087348 */ /* 0x000fea0003c00000 */
[----:B------:R0:W1:Y:S02]  /*1e970*/  SHFL.IDX P6, R14, R13, R12, R11 ;  /* 0x0000000c0d0e7389 */ /* 0x00006400000c000b */
[----:B01----:R-:W-:Y:S01]  /*1e980*/  ENDCOLLECTIVE ;  /* 0x000000000000791b */ /* 0x003fe20003800000 */
.L_x_5920:
[----:B------:R-:W-:-:S05]  /*1e990*/  IMAD.MOV.U32 R11, RZ, RZ, R5 ;  /* 0x000000ffff0b7224 */ /* 0x000fca00078e0005 */
[----:B------:R-:W-:Y:S01]  /*1e9a0*/  PRMT R33, R33, 0x5410, R11 ;  /* 0x0000541021217816 */ /* 0x000fe2000000000b */
[----:B------:R-:W-:Y:S01]  /*1e9b0*/  IMAD.MOV.U32 R21, RZ, RZ, R14 ;  /* 0x000000ffff157224 */ /* 0x000fe200078e000e */
[----:B------:R-:W-:Y:S06]  /*1e9c0*/  BRA `(.L_x_5921) ;  /* 0xfffffe9800d47947 */ /* 0x000fec000383ffff */
.L_x_5666:
[----:B0-----:R0:W1:Y:S02]  /*1e9d0*/  SYNCS.PHASECHK.TRANS64.TRYWAIT P1, [R19+URZ+0x32400], R24 ;  /* 0x03240018130075a7 */ /* 0x001064000802017f */
[----:B-1----:R-:W-:Y:S05]  /*1e9e0*/  @!P1 NANOSLEEP.SYNCS 0x989680 ;  /* 0x009896800000995d */ /* 0x002fea0003900000 */
[----:B------:R-:W1:Y:S02]  /*1e9f0*/  @!P1 SYNCS.PHASECHK.TRANS64 P1, [R19+URZ+0x32400], R24 ;  /* 0x03240018130095a7 */ /* 0x000e64000802007f */
[----:B-1----:R-:W-:Y:S05]  /*1ea00*/  @!P1 BRA `(.L_x_5666) ;  /* 0xfffffffc00f09947 */ /* 0x002fea000383ffff */
[----:B------:R-:W-:Y:S05]  /*1ea10*/  BRA `(.L_x_5922) ;  /* 0xfffffe9c00747947 */ /* 0x000fea000383ffff */
.L_x_5672:
[----:B--2---:R2:W4:Y:S02]  /*1ea20*/  SYNCS.PHASECHK.TRANS64.TRYWAIT P1, [R174+URZ+0x32430], R7 ;  /* 0x03243007ae0075a7 */ /* 0x004524000802017f */
[----:B----4-:R-:W-:Y:S05]  /*1ea30*/  @!P1 NANOSLEEP.SYNCS 0x989680 ;  /* 0x009896800000995d */ /* 0x010fea0003900000 */
[----:B------:R-:W4:Y:S02]  /*1ea40*/  @!P1 SYNCS.PHASECHK.TRANS64 P1, [R174+URZ+0x32430], R7 ;  /* 0x03243007ae0095a7 */ /* 0x000f24000802007f */
[----:B----4-:R-:W-:Y:S05]  /*1ea50*/  @!P1 BRA `(.L_x_5672) ;  /* 0xfffffffc00f09947 */ /* 0x010fea000383ffff */
[----:B------:R-:W-:Y:S05]  /*1ea60*/  BRA `(.L_x_5671) ;  /* 0xfffffeac00507947 */ /* 0x000fea000383ffff */
.L_x_5674:
[----:B---3--:R3:W4:Y:S02]  /*1ea70*/  SYNCS.PHASECHK.TRANS64.TRYWAIT P1, [R19+URZ+0x32410], R4 ;  /* 0x03241004130075a7 */ /* 0x008724000802017f */
[----:B----4-:R-:W-:Y:S05]  /*1ea80*/  @!P1 NANOSLEEP.SYNCS 0x989680 ;  /* 0x009896800000995d */ /* 0x010fea0003900000 */
[----:B------:R-:W4:Y:S02]  /*1ea90*/  @!P1 SYNCS.PHASECHK.TRANS64 P1, [R19+URZ+0x32410], R4 ;  /* 0x03241004130095a7 */ /* 0x000f24000802007f */
[----:B----4-:R-:W-:Y:S05]  /*1eaa0*/  @!P1 BRA `(.L_x_5674) ;  /* 0xfffffffc00f09947 */ /* 0x010fea000383ffff */
[----:B------:R-:W-:Y:S05]  /*1eab0*/  BRA `(.L_x_5923) ;  /* 0xfffffeb000047947 */ /* 0x000fea000383ffff */
.L_x_5679:
[----:B------:R0:W0:Y:S02]  /*1eac0*/  SYNCS.PHASECHK.TRANS64.TRYWAIT P2, [R174+URZ+0x32450], R7 ;  /* 0x03245007ae0075a7 */ /* 0x000024000804017f */
[----:B0-----:R-:W-:Y:S05]  /*1ead0*/  @!P2 NANOSLEEP.SYNCS 0x989680 ;  /* 0x009896800000a95d */ /* 0x001fea0003900000 */
[----:B------:R-:W0:Y:S02]  /*1eae0*/  @!P2 SYNCS.PHASECHK.TRANS64 P2, [R174+URZ+0x32450], R7 ;  /* 0x03245007ae00a5a7 */ /* 0x000e24000804007f */
[----:B0-----:R-:W-:Y:S05]  /*1eaf0*/  @!P2 BRA `(.L_x_5679) ;  /* 0xfffffffc00f0a947 */ /* 0x001fea000383ffff */
[----:B------:R-:W-:Y:S05]  /*1eb00*/  BRA `(.L_x_5678) ;  /* 0xfffffeb000247947 */ /* 0x000fea000383ffff */
.L_x_5684:
[----:B--2---:R2:W3:Y:S02]  /*1eb10*/  SYNCS.PHASECHK.TRANS64.TRYWAIT P2, [R205+URZ+0x32430], R6 ;  /* 0x03243006cd0075a7 */ /* 0x0044e4000804017f */
[----:B---3--:R-:W-:Y:S05]  /*1eb20*/  @!P2 NANOSLEEP.SYNCS 0x989680 ;  /* 0x009896800000a95d */ /* 0x008fea0003900000 */
[----:B------:R-:W3:Y:S02]  /*1eb30*/  @!P2 SYNCS.PHASECHK.TRANS64 P2, [R205+URZ+0x32430], R6 ;  /* 0x03243006cd00a5a7 */ /* 0x000ee4000804007f */
[----:B---3--:R-:W-:Y:S05]  /*1eb40*/  @!P2 BRA `(.L_x_5684) ;  /* 0xfffffffc00f0a947 */ /* 0x008fea000383ffff */
[----:B------:R-:W-:Y:S05]  /*1eb50*/  BRA `(.L_x_5683) ;  /* 0xfffffed400d87947 */ /* 0x000fea000383ffff */
.L_x_5689:
[----:B---3--:R3:W4:Y:S02]  /*1eb60*/  SYNCS.PHASECHK.TRANS64.TRYWAIT P2, [R205+URZ+0x32450], R6 ;  /* 0x03245006cd0075a7 */ /* 0x008724000804017f */
[----:B----4-:R-:W-:Y:S05]  /*1eb70*/  @!P2 NANOSLEEP.SYNCS 0x989680 ;  /* 0x009896800000a95d */ /* 0x010fea0003900000 */
[----:B------:R-:W4:Y:S02]  /*1eb80*/  @!P2 SYNCS.PHASECHK.TRANS64 P2, [R205+URZ+0x32450], R6 ;  /* 0x03245006cd00a5a7 */ /* 0x000f24000804007f */
[----:B----4-:R-:W-:Y:S05]  /*1eb90*/  @!P2 BRA `(.L_x_5689) ;  /* 0xfffffffc00f0a947 */ /* 0x010fea000383ffff */
[----:B------:R-:W-:Y:S05]  /*1eba0*/  BRA `(.L_x_5688) ;  /* 0xfffffed8007c7947 */ /* 0x000fea000383ffff */
.L_x_5695:
[----:B--2---:R2:W3:Y:S02]  /*1ebb0*/  SYNCS.PHASECHK.TRANS64.TRYWAIT P2, [R215+URZ+0x32430], R6 ;  /* 0x03243006d70075a7 */ /* 0x0044e4000804017f */
[----:B---3--:R-:W-:Y:S05]  /*1ebc0*/  @!P2 NANOSLEEP.SYNCS 0x989680 ;  /* 0x009896800000a95d */ /* 0x008fea0003900000 */
[----:B------:R-:W3:Y:S02]  /*1ebd0*/  @!P2 SYNCS.PHASECHK.TRANS64 P2, [R215+URZ+0x32430], R6 ;  /* 0x03243006d700a5a7 */ /* 0x000ee4000804007f */
[----:B---3--:R-:W-:Y:S05]  /*1ebe0*/  @!P2 BRA `(.L_x_5695) ;  /* 0xfffffffc00f0a947 */ /* 0x008fea000383ffff */
[----:B------:R-:W-:Y:S05]  /*1ebf0*/  BRA `(.L_x_5694) ;  /* 0xffffff0400bc7947 */ /* 0x000fea000383ffff */
.L_x_5700:
[----:B---3--:R3:W4:Y:S02]  /*1ec00*/  SYNCS.PHASECHK.TRANS64.TRYWAIT P2, [R215+URZ+0x32450], R6 ;  /* 0x03245006d70075a7 */ /* 0x008724000804017f */
[----:B----4-:R-:W-:Y:S05]  /*1ec10*/  @!P2 NANOSLEEP.SYNCS 0x989680 ;  /* 0x009896800000a95d */ /* 0x010fea0003900000 */
[----:B------:R-:W4:Y:S02]  /*1ec20*/  @!P2 SYNCS.PHASECHK.TRANS64 P2, [R215+URZ+0x32450], R6 ;  /* 0x03245006d700a5a7 */ /* 0x000f24000804007f */
[----:B----4-:R-:W-:Y:S05]  /*1ec30*/  @!P2 BRA `(.L_x_5700) ;  /* 0xfffffffc00f0a947 */ /* 0x010fea000383ffff */
[----:B------:R-:W-:Y:S05]  /*1ec40*/  BRA `(.L_x_5699) ;  /* 0xffffff0800687947 */ /* 0x000fea000383ffff */
.L_x_5715:
[----:B------:R-:W-:Y:S02]  /*1ec50*/  IMAD.MOV.U32 R13, RZ, RZ, R4 ;  /* 0x000000ffff0d7224 */ /* 0x000fe400078e0004 */
[----:B------:R-:W-:Y:S02]  /*1ec60*/  IMAD.MOV.U32 R12, RZ, RZ, RZ ;  /* 0x000000ffff0c7224 */ /* 0x000fe400078e00ff */
[----:B------:R-:W-:Y:S02]  /*1ec70*/  IMAD.MOV.U32 R11, RZ, RZ, 0x181f ;  /* 0x0000181fff0b7424 */ /* 0x000fe400078e00ff */
[----:B------:R-:W-:-:S07]  /*1ec80*/  IMAD.MOV.U32 R15, RZ, RZ, -0x1 ;  /* 0xffffffffff0f7424 */ /* 0x000fce00078e00ff */
[----:B-1----:R-:W-:Y:S05]  /*1ec90*/  WARPSYNC.COLLECTIVE R15, `(.L_x_5924) ;  /* 0x000000000f087348 */ /* 0x002fea0003c00000 */
[----:B------:R0:W2:Y:S02]  /*1eca0*/  SHFL.IDX P6, R14, R13, R12, R11 ;  /* 0x0000000c0d0e7389 */ /* 0x0000a400000c000b */
[----:B012---:R-:W-:Y:S01]  /*1ecb0*/  ENDCOLLECTIVE ;  /* 0x000000000000791b */ /* 0x007fe20003800000 */
.L_x_5924:
[----:B------:R-:W-:Y:S02]  /*1ecc0*/  IMAD.MOV.U32 R13, RZ, RZ, R3 ;  /* 0x000000ffff0d7224 */ /* 0x000fe400078e0003 */
[----:B------:R-:W-:-:S07]  /*1ecd0*/  IMAD.MOV.U32 R0, RZ, RZ, R14 ;  /* 0x000000ffff007224 */ /* 0x000fce00078e000e */
[----:B------:R-:W-:Y:S05]  /*1ece0*/  WARPSYNC.COLLECTIVE R15, `(.L_x_5925) ;  /* 0x000000000f087348 */ /* 0x000fea0003c00000 */
[----:B------:R0:W1:Y:S02]  /*1ecf0*/  SHFL.IDX P6, R14, R13, R12, R11 ;  /* 0x0000000c0d0e7389 */ /* 0x00006400000c000b */
[----:B01----:R-:W-:Y:S01]  /*1ed00*/  ENDCOLLECTIVE ;  /* 0x000000000000791b */ /* 0x003fe20003800000 */
.L_x_5925:
[----:B------:R-:W-:Y:S05]  /*1ed10*/  BRA `(.L_x_5926) ;  /* 0xffffff5c00ec7947 */ /* 0x000fea000383ffff */
.L_x_5718:
[----:B------:R-:W-:Y:S01]  /*1ed20*/  BSSY B1, `(.L_x_5927) ;  /* 0x0000008000017945 */ /* 0x000fe20003800000 */
[----:B----4-:R-:W-:Y:S02]  /*1ed30*/  IMAD.MOV.U32 R13, RZ, RZ, R4 ;  /* 0x000000ffff0d7224 */ /* 0x010fe400078e0004 */
[----:B------:R-:W-:Y:S02]  /*1ed40*/  IMAD.MOV.U32 R12, RZ, RZ, 0x1 ;  /* 0x00000001ff0c7424 */ /* 0x000fe400078e00ff */
[----:B------:R-:W-:Y:S02]  /*1ed50*/  IMAD.MOV.U32 R11, RZ, RZ, 0x181f ;  /* 0x0000181fff0b7424 */ /* 0x000fe400078e00ff */
[----:B------:R-:W-:-:S07]  /*1ed60*/  IMAD.MOV.U32 R15, RZ, RZ, -0x1 ;  /* 0xffffffffff0f7424 */ /* 0x000fce00078e00ff */
[----:B0123--:R-:W-:Y:S05]  /*1ed70*/  WARPSYNC.COLLECTIVE R15, `(.L_x_5928) ;  /* 0x000000000f087348 */ /* 0x00ffea0003c00000 */
[----:B---3--:R3:W4:Y:S02]  /*1ed80*/  SHFL.IDX P6, R14, R13, R12, R11 ;  /* 0x0000000c0d0e7389 */ /* 0x00872400000c000b */
[----:B01234-:R-:W-:Y:S01]  /*1ed90*/  ENDCOLLECTIVE ;  /* 0x000000000000791b */ /* 0x01ffe20003800000 */
.L_x_5928:
[----:B------:R-:W-:Y:S05]  /*1eda0*/  BSYNC B1 ;  /* 0x0000000000017941 */ /* 0x000fea0003800000 */
.L_x_5927:
        /* <DEDUP_REMOVED lines=8> */
.L_x_5929:
[----:B------:R-:W-:Y:S05]  /*1ee30*/  BRA `(.L_x_5930) ;  /* 0xffffff6000307947 */ /* 0x000fea000383ffff */
.L_x_5721:
        /* <DEDUP_REMOVED lines=8> */
.L_x_5932:
[----:B------:R-:W-:Y:S05]  /*1eec0*/  BSYNC B1 ;  /* 0x0000000000017941 */ /* 0x000fea0003800000 */
.L_x_5931:
        /* <DEDUP_REMOVED lines=8> */
.L_x_5933:
[----:B------:R-:W-:Y:S05]  /*1ef50*/  BRA `(.L_x_5934) ;  /* 0xffffff6000707947 */ /* 0x000fea000383ffff */
.L_x_5724:
        /* <DEDUP_REMOVED lines=8> */
.L_x_5936:
[----:B------:R-:W-:Y:S05]  /*1efe0*/  BSYNC B1 ;  /* 0x0000000000017941 */ /* 0x000fea0003800000 */
.L_x_5935:
        /* <DEDUP_REMOVED lines=8> */
.L_x_5937:
[----:B------:R-:W-:Y:S05]  /*1f070*/  BRA `(.L_x_5938) ;  /* 0xffffff6000b07947 */ /* 0x000fea000383ffff */
.L_x_5741:
        /* <DEDUP_REMOVED lines=11> */
.L_x_5940:
[----:B------:R-:W-:Y:S05]  /*1f130*/  BSYNC B1 ;  /* 0x0000000000017941 */ /* 0x000fea0003800000 */
.L_x_5939:
[----:B------:R-:W-:Y:S05]  /*1f140*/  BRA `(.L_x_5941) ;  /* 0xffffff78006c7947 */ /* 0x000fea000383ffff */
.L_x_5743:
[----:B------:R-:W-:Y:S01]  /*1f150*/  BSSY B1, `(.L_x_5942) ;  /* 0x0000006000017945 */ /* 0x000fe20003800000 */
[----:B------:R-:W-:-:S07]  /*1f160*/  IMAD.MOV.U32 R15, RZ, RZ, -0x1 ;  /* 0xffffffffff0f7424 */ /* 0x000fce00078e00ff */
[----:B01----:R-:W-:Y:S05]  /*1f170*/  WARPSYNC.COLLECTIVE R15, `(.L_x_5943) ;  /* 0x000000000f0c7348 */ /* 0x003fea0003c00000 */
[----:B------:R-:W-:Y:S02]  /*1f180*/  ELECT P6, UR62, PT ;  /* 0x00000000003e782f */ /* 0x000fe400038c0000 */
[----:B------:R-:W-:Y:S01]  /*1f190*/  MOV R14, UR62 ;  /* 0x0000003e000e7c02 */ /* 0x000fe20008000f00 */
[----:B01----:R-:W-:Y:S10]  /*1f1a0*/  ENDCOLLECTIVE ;  /* 0x000000000000791b */ /* 0x003ff40003800000 */
.L_x_5943:
[----:B------:R-:W-:Y:S05]  /*1f1b0*/  BSYNC B1 ;  /* 0x0000000000017941 */ /* 0x000fea0003800000 */
.L_x_5942:
[----:B------:R-:W-:Y:S05]  /*1f1c0*/  BRA `(.L_x_5742) ;  /* 0xffffff7800647947 */ /* 0x000fea000383ffff */
.L_x_5745:
[----:B0-----:R-:W2:Y:S02]  /*1f1d0*/  LDL R4, [R1+0x4] ;  /* 0x0000040001047983 */ /* 0x001ea40000100800 */
[----:B--2---:R0:W2:Y:S02]  /*1f1e0*/  SYNCS.PHASECHK.TRANS64.TRYWAIT P0, [R4+URZ+0x32420], R3 ;  /* 0x03242003040075a7 */ /* 0x0040a4000800017f */
[----:B--2---:R-:W-:Y:S05]  /*1f1f0*/  @!P0 NANOSLEEP.SYNCS 0x989680 ;  /* 0x009896800000895d */ /* 0x004fea0003900000 */
[----:B------:R-:W2:Y:S02]  /*1f200*/  @!P0 SYNCS.PHASECHK.TRANS64 P0, [R4+URZ+0x32420], R3 ;  /* 0x03242003040085a7 */ /* 0x000ea4000800007f */
[----:B--2---:R-:W-:Y:S05]  /*1f210*/  @!P0 BRA `(.L_x_5745) ;  /* 0xfffffffc00ec8947 */ /* 0x004fea000383ffff */
[----:B------:R-:W-:Y:S05]  /*1f220*/  BRA `(.L_x_5944) ;  /* 0xffffff7800747947 */ /* 0x000fea000383ffff */
.L_x_5749:
[----:B0-----:R0:W2:Y:S02]  /*1f230*/  SYNCS.PHASECHK.TRANS64.TRYWAIT P0, [R3+URZ+0x324a0], R8 ;  /* 0x0324a008030075a7 */ /* 0x0010a4000800017f */
[----:B--2---:R-:W-:Y:S05]  /*1f240*/  @!P0 NANOSLEEP.SYNCS 0x989680 ;  /* 0x009896800000895d */ /* 0x004fea0003900000 */
[----:B------:R-:W2:Y:S02]  /*1f250*/  @!P0 SYNCS.PHASECHK.TRANS64 P0, [R3+URZ+0x324a0], R8 ;  /* 0x0324a008030085a7 */ /* 0x000ea4000800007f */
[----:B--2---:R-:W-:Y:S05]  /*1f260*/  @!P0 BRA `(.L_x_5749) ;  /* 0xfffffffc00f08947 */ /* 0x004fea000383ffff */
[----:B------:R-:W-:Y:S05]  /*1f270*/  BRA `(.L_x_5945) ;  /* 0xffffff78009c7947 */ /* 0x000fea000383ffff */
.L_x_5754:
[----:B-1----:R1:W2:Y:S02]  /*1f280*/  SYNCS.PHASECHK.TRANS64.TRYWAIT P0, [R3+URZ+0x324c0], R8 ;  /* 0x0324c008030075a7 */ /* 0x0022a4000800017f */
[----:B--2---:R-:W-:Y:S05]  /*1f290*/  @!P0 NANOSLEEP.SYNCS 0x989680 ;  /* 0x009896800000895d */ /* 0x004fea0003900000 */
[----:B------:R-:W2:Y:S02]  /*1f2a0*/  @!P0 SYNCS.PHASECHK.TRANS64 P0, [R3+URZ+0x324c0], R8 ;  /* 0x0324c008030085a7 */ /* 0x000ea4000800007f */
[----:B--2---:R-:W-:Y:S05]  /*1f2b0*/  @!P0 BRA `(.L_x_5754) ;  /* 0xfffffffc00f08947 */ /* 0x004fea000383ffff */
[----:B------:R-:W-:Y:S05]  /*1f2c0*/  BRA `(.L_x_5946) ;  /* 0xffffff7c00207947 */ /* 0x000fea000383ffff */
.L_x_5764:
[----:B0-----:R0:W2:Y:S02]  /*1f2d0*/  SYNCS.PHASECHK.TRANS64.TRYWAIT P1, [R4+URZ+0x324a0], R5 ;  /* 0x0324a005040075a7 */ /* 0x0010a4000802017f */
[----:B--2---:R-:W-:Y:S05]  /*1f2e0*/  @!P1 NANOSLEEP.SYNCS 0x989680 ;  /* 0x009896800000995d */ /* 0x004fea0003900000 */
[----:B------:R-:W2:Y:S02]  /*1f2f0*/  @!P1 SYNCS.PHASECHK.TRANS64 P1, [R4+URZ+0x324a0], R5 ;  /* 0x0324a005040095a7 */ /* 0x000ea4000802007f */
[----:B--2---:R-:W-:Y:S05]  /*1f300*/  @!P1 BRA `(.L_x_5764) ;  /* 0xfffffffc00f09947 */ /* 0x004fea000383ffff */
[----:B------:R-:W-:Y:S05]  /*1f310*/  BRA `(.L_x_5947) ;  /* 0xffffff8000b87947 */ /* 0x000fea000383ffff */
.L_x_5769:
[----:B-1----:R1:W2:Y:S02]  /*1f320*/  SYNCS.PHASECHK.TRANS64.TRYWAIT P1, [R4+URZ+0x324c0], R5 ;  /* 0x0324c005040075a7 */ /* 0x0022a4000802017f */
[----:B--2---:R-:W-:Y:S05]  /*1f330*/  @!P1 NANOSLEEP.SYNCS 0x989680 ;  /* 0x009896800000995d */ /* 0x004fea0003900000 */
[----:B------:R-:W2:Y:S02]  /*1f340*/  @!P1 SYNCS.PHASECHK.TRANS64 P1, [R4+URZ+0x324c0], R5 ;  /* 0x0324c005040095a7 */ /* 0x000ea4000802007f */
[----:B--2---:R-:W-:Y:S05]  /*1f350*/  @!P1 BRA `(.L_x_5769) ;  /* 0xfffffffc00f09947 */ /* 0x004fea000383ffff */
[----:B------:R-:W-:Y:S05]  /*1f360*/  BRA `(.L_x_5948) ;  /* 0xffffff8400387947 */ /* 0x000fea000383ffff */
.L_x_5785:
        /* <DEDUP_REMOVED lines=11> */
.L_x_5950:
[----:B------:R-:W-:Y:S05]  /*1f420*/  BSYNC B0 ;  /* 0x0000000000007941 */ /* 0x000fea0003800000 */
.L_x_5949:
[----:B------:R-:W-:Y:S05]  /*1f430*/  BRA `(.L_x_5951) ;  /* 0xffffff9000587947 */ /* 0x000fea000383ffff */
.L_x_5787:
[----:B------:R-:W-:Y:S01]  /*1f440*/  BSSY B0, `(.L_x_5952) ;  /* 0x0000006000007945 */ /* 0x000fe20003800000 */
[----:B------:R-:W-:-:S07]  /*1f450*/  IMAD.MOV.U32 R15, RZ, RZ, -0x1 ;  /* 0xffffffffff0f7424 */ /* 0x000fce00078e00ff */
[----:B01----:R-:W-:Y:S05]  /*1f460*/  WARPSYNC.COLLECTIVE R15, `(.L_x_5953) ;  /* 0x000000000f0c7348 */ /* 0x003fea0003c00000 */
[----:B------:R-:W-:Y:S02]  /*1f470*/  ELECT P6, UR62, PT ;  /* 0x00000000003e782f */ /* 0x000fe400038c0000 */
[----:B------:R-:W-:Y:S01]  /*1f480*/  MOV R14, UR62 ;  /* 0x0000003e000e7c02 */ /* 0x000fe20008000f00 */
[----:B01----:R-:W-:Y:S10]  /*1f490*/  ENDCOLLECTIVE ;  /* 0x000000000000791b */ /* 0x003ff40003800000 */
.L_x_5953:
[----:B------:R-:W-:Y:S05]  /*1f4a0*/  BSYNC B0 ;  /* 0x0000000000007941 */ /* 0x000fea0003800000 */
.L_x_5952:
[----:B------:R-:W-:Y:S05]  /*1f4b0*/  BRA `(.L_x_5954) ;  /* 0xffffff9000687947 */ /* 0x000fea000383ffff */
.L_x_5789:
[----:B0-----:R0:W2:Y:S02]  /*1f4c0*/  SYNCS.PHASECHK.TRANS64.TRYWAIT P0, [R0+URZ+0x32440], R2 ;  /* 0x03244002000075a7 */ /* 0x0010a4000800017f */
[----:B--2---:R-:W-:Y:S05]  /*1f4d0*/  @!P0 NANOSLEEP.SYNCS 0x989680 ;  /* 0x009896800000895d */ /* 0x004fea0003900000 */
[----:B------:R-:W2:Y:S02]  /*1f4e0*/  @!P0 SYNCS.PHASECHK.TRANS64 P0, [R0+URZ+0x32440], R2 ;  /* 0x03244002000085a7 */ /* 0x000ea4000800007f */
[----:B--2---:R-:W-:Y:S05]  /*1f4f0*/  @!P0 BRA `(.L_x_5789) ;  /* 0xfffffffc00f08947 */ /* 0x004fea000383ffff */
[----:B------:R-:W-:Y:S05]  /*1f500*/  BRA `(.L_x_5955) ;  /* 0xffffff9000d47947 */ /* 0x000fea000383ffff */
.L_x_5793:
        /* <DEDUP_REMOVED lines=9> */
.L_x_5956:
[----:B------:R-:W-:-:S05]  /*1f5a0*/  VIADD R8, R17, 0x10 ;  /* 0x0000001011087836 */ /* 0x000fca0000000000 */
[----:B------:R0:W-:Y:S01]  /*1f5b0*/  STL [R1+0x4c], R8 ;  /* 0x00004c0801007387 */ /* 0x0001e20000100800 */
[----:B------:R-:W-:Y:S02]  /*1f5c0*/  IMAD.MOV.U32 R13, RZ, RZ, R3 ;  /* 0x000000ffff0d7224 */ /* 0x000fe400078e0003 */
[----:B------:R-:W-:-:S07]  /*1f5d0*/  IMAD.MOV.U32 R4, RZ, RZ, R14 ;  /* 0x000000ffff047224 */ /* 0x000fce00078e000e */
[----:B0-----:R-:W-:Y:S05]  /*1f5e0*/  WARPSYNC.COLLECTIVE R15, `(.L_x_5957) ;  /* 0x000000000f087348 */ /* 0x001fea0003c00000 */
[----:B------:R1:W2:Y:S02]  /*1f5f0*/  SHFL.IDX P6, R14, R13, R12, R11 ;  /* 0x0000000c0d0e7389 */ /* 0x0002a400000c000b */
[----:B012---:R-:W-:Y:S01]  /*1f600*/  ENDCOLLECTIVE ;  /* 0x000000000000791b */ /* 0x007fe20003800000 */
.L_x_5957:
[----:B------:R-:W-:Y:S02]  /*1f610*/  IMAD.MOV.U32 R13, RZ, RZ, R2 ;  /* 0x000000ffff0d7224 */ /* 0x000fe400078e0002 */
[----:B------:R-:W-:Y:S02]  /*1f620*/  IMAD.MOV.U32 R12, RZ, RZ, 0x1 ;  /* 0x00000001ff0c7424 */ /* 0x000fe400078e00ff */
[----:B------:R-:W-:-:S07]  /*1f630*/  IMAD.MOV.U32 R5, RZ, RZ, R14 ;  /* 0x000000ffff057224 */ /* 0x000fce00078e000e */
[----:B------:R-:W-:Y:S05]  /*1f640*/  WARPSYNC.COLLECTIVE R15, `(.L_x_5958) ;  /* 0x000000000f087348 */ /* 0x000fea0003c00000 */
[----:B------:R0:W1:Y:S02]  /*1f650*/  SHFL.IDX P6, R14, R13, R12, R11 ;  /* 0x0000000c0d0e7389 */ /* 0x00006400000c000b */
[----:B01----:R-:W-:Y:S01]  /*1f660*/  ENDCOLLECTIVE ;  /* 0x000000000000791b */ /* 0x003fe20003800000 */
.L_x_5958:
[----:B------:R-:W-:Y:S02]  /*1f670*/  IMAD.MOV.U32 R13, RZ, RZ, R3 ;  /* 0x000000ffff0d7224 */ /* 0x000fe400078e0003 */
[----:B------:R-:W-:Y:S02]  /*1f680*/  IMAD R0, R6, R7, RZ ;  /* 0x0000000706007224 */ /* 0x000fe400078e02ff */
[----:B------:R-:W-:-:S07]  /*1f690*/  IMAD.MOV.U32 R7, RZ, RZ, R14 ;  /* 0x000000ffff077224 */ /* 0x000fce00078e000e */
[----:B------:R-:W-:Y:S05]  /*1f6a0*/  WARPSYNC.COLLECTIVE R15, `(.L_x_5959) ;  /* 0x000000000f087348 */ /* 0x000fea0003c00000 */
[----:B------:R0:W1:Y:S02]  /*1f6b0*/  SHFL.IDX P6, R14, R13, R12, R11 ;  /* 0x0000000c0d0e7389 */ /* 0x00006400000c000b */
[----:B01----:R-:W-:Y:S01]  /*1f6c0*/  ENDCOLLECTIVE ;  /* 0x000000000000791b */ /* 0x003fe20003800000 */
.L_x_5959:
        /* <DEDUP_REMOVED lines=13> */
.L_x_5960:
        /* <DEDUP_REMOVED lines=12> */
.L_x_5961:
        /* <DEDUP_REMOVED lines=17> */
.L_x_5962:
        /* <DEDUP_REMOVED lines=10> */
.L_x_5963:
        /* <DEDUP_REMOVED lines=13> */
.L_x_5964:
        /* <DEDUP_REMOVED lines=10> */
.L_x_5965:
        /* <DEDUP_REMOVED lines=13> */
.L_x_5966:
        /* <DEDUP_REMOVED lines=10> */
.L_x_5967:
        /* <DEDUP_REMOVED lines=13> */
.L_x_5968:
        /* <DEDUP_REMOVED lines=10> */
.L_x_5969:
        /* <DEDUP_REMOVED lines=11> */
.L_x_5970:
        /* <DEDUP_REMOVED lines=14> */
.L_x_5971:
[----:B------:R-:W-:Y:S01]  /*1fff0*/  IMAD.MOV.U32 R3, RZ, RZ, R14 ;  /* 0x000000ffff037224 */ /* 0x000fe200078e000e */
[----:B------:R-:W-:Y:S06]  /*20000*/  BRA `(.L_x_5972) ;  /* 0xffffff94007c7947 */ /* 0x000fec000383ffff */
.L_x_5797:
        /* <DEDUP_REMOVED lines=35> */
.L_x_5974:
[----:B------:R-:W-:Y:S05]  /*20240*/  BSYNC B0 ;  /* 0x0000000000007941 */ /* 0x000fea0003800000 */
.L_x_5973:
        /* <DEDUP_REMOVED lines=12> */
.L_x_5975:
        /* <DEDUP_REMOVED lines=13> */
.L_x_5976:
[----:B------:R-:W-:-:S04]  /*203e0*/  @!P5 LOP3.LUT R4, R5, R4, RZ, 0x3c, !PT ;  /* 0x000000040504d212 */ /* 0x000fc800078e3cff */
[----:B------:R-:W-:Y:S01]  /*203f0*/  @!P5 LOP3.LUT R5, R5, R4, RZ, 0x3c, !PT ;  /* 0x000000040505d212 */ /* 0x000fe200078e3cff */
[----:B------:R-:W-:Y:S02]  /*20400*/  IMAD.MOV.U32 R13, RZ, RZ, R2 ;  /* 0x000000ffff0d7224 */ /* 0x000fe400078e0002 */
[----:B------:R-:W-:-:S07]  /*20410*/  IMAD.MOV.U32 R6, RZ, RZ, R14 ;  /* 0x000000ffff067224 */ /* 0x000fce00078e000e */
[----:B------:R-:W-:Y:S05]  /*20420*/  WARPSYNC.COLLECTIVE R15, `(.L_x_5977) ;  /* 0x000000000f087348 */ /* 0x000fea0003c00000 */
[----:B------:R0:W1:Y:S02]  /*20430*/  SHFL.IDX P6, R14, R13, R12, R11 ;  /* 0x0000000c0d0e7389 */ /* 0x00006400000c000b */
[----:B01----:R-:W-:Y:S01]  /*20440*/  ENDCOLLECTIVE ;  /* 0x000000000000791b */ /* 0x003fe20003800000 */
.L_x_5977:
        /* <DEDUP_REMOVED lines=17> */
.L_x_5978:
        /* <DEDUP_REMOVED lines=15> */
.L_x_5979:
        /* <DEDUP_REMOVED lines=9> */
.L_x_5980:
        /* <DEDUP_REMOVED lines=15> */
.L_x_5981:
        /* <DEDUP_REMOVED lines=9> */
.L_x_5982:
        /* <DEDUP_REMOVED lines=15> */
.L_x_5983:
        /* <DEDUP_REMOVED lines=9> */
.L_x_5984:
        /* <DEDUP_REMOVED lines=14> */
.L_x_5985:
        /* <DEDUP_REMOVED lines=19> */
.L_x_5986:
[----:B------:R-:W-:Y:S02]  /*20bf0*/  IMAD.MOV.U32 R13, RZ, RZ, R2 ;  /* 0x000000ffff0d7224 */ /* 0x000fe400078e0002 */
[----:B------:R-:W-:-:S07]  /*20c00*/  IMAD.MOV.U32 R6, RZ, RZ, R14 ;  /* 0x000000ffff067224 */ /* 0x000fce00078e000e */
[----:B------:R-:W-:Y:S05]  /*20c10*/  WARPSYNC.COLLECTIVE R15, `(.L_x_5987) ;  /* 0x000000000f087348 */ /* 0x000fea0003c00000 */
[----:B------:R0:W1:Y:S02]  /*20c20*/  SHFL.IDX P6, R14, R13, R12, R11 ;  /* 0x0000000c0d0e7389 */ /* 0x00006400000c000b */
[----:B01----:R-:W-:Y:S01]  /*20c30*/  ENDCOLLECTIVE ;  /* 0x000000000000791b */ /* 0x003fe20003800000 */
.L_x_5987:
[----:B------:R-:W-:Y:S02]  /*20c40*/  IMAD.MOV.U32 R13, RZ, RZ, R0 ;  /* 0x000000ffff0d7224 */ /* 0x000fe400078e0000 */
[----:B------:R-:W-:Y:S02]  /*20c50*/  IMAD.MOV.U32 R12, RZ, RZ, 0x7 ;  /* 0x00000007ff0c7424 */ /* 0x000fe400078e00ff */
[----:B------:R-:W-:-:S07]  /*20c60*/  IMAD.MOV.U32 R5, RZ, RZ, R14 ;  /* 0x000000ffff057224 */ /* 0x000fce00078e000e */
[----:B------:R-:W-:Y:S05]  /*20c70*/  WARPSYNC.COLLECTIVE R15, `(.L_x_5988) ;  /* 0x000000000f087348 */ /* 0x000fea0003c00000 */
[----:B------:R0:W1:Y:S02]  /*20c80*/  SHFL.IDX P6, R14, R13, R12, R11 ;  /* 0x0000000c0d0e7389 */ /* 0x00006400000c000b */
[----:B01----:R-:W-:Y:S01]  /*20c90*/  ENDCOLLECTIVE ;  /* 0x000000000000791b */ /* 0x003fe20003800000 */
.L_x_5988:
        /* <DEDUP_REMOVED lines=10> */
.L_x_5989:
        /* <DEDUP_REMOVED lines=9> */
.L_x_5802:
[----:B0-----:R-:W2:Y:S02]  /*20dd0*/  LDL R2, [R1+0x4] ;  /* 0x0000040001027983 */ /* 0x001ea40000100800 */
[----:B--2---:R0:W2:Y:S02]  /*20de0*/  SYNCS.PHASECHK.TRANS64.TRYWAIT P0, [R2+URZ+0x32420], R0 ;  /* 0x03242000020075a7 */ /* 0x0040a4000800017f */
[----:B--2---:R-:W-:Y:S05]  /*20df0*/  @!P0 NANOSLEEP.SYNCS 0x989680 ;  /* 0x009896800000895d */ /* 0x004fea0003900000 */
[----:B------:R-:W2:Y:S02]  /*20e00*/  @!P0 SYNCS.PHASECHK.TRANS64 P0, [R2+URZ+0x32420], R0 ;  /* 0x03242000020085a7 */ /* 0x000ea4000800007f */
[----:B--2---:R-:W-:Y:S05]  /*20e10*/  @!P0 BRA `(.L_x_5802) ;  /* 0xfffffffc00ec8947 */ /* 0x004fea000383ffff */
[----:B------:R-:W-:Y:S05]  /*20e20*/  BRA `(.L_x_5991) ;  /* 0xffffff9400b07947 */ /* 0x000fea000383ffff */
.L_x_5806:
[----:B0-----:R0:W2:Y:S02]  /*20e30*/  SYNCS.PHASECHK.TRANS64.TRYWAIT P0, [R2+URZ+0x32460], R0 ;  /* 0x03246000020075a7 */ /* 0x0010a4000800017f */
[----:B--2---:R-:W-:Y:S05]  /*20e40*/  @!P0 NANOSLEEP.SYNCS 0x989680 ;  /* 0x009896800000895d */ /* 0x004fea0003900000 */
[----:B------:R-:W2:Y:S02]  /*20e50*/  @!P0 SYNCS.PHASECHK.TRANS64 P0, [R2+URZ+0x32460], R0 ;  /* 0x03246000020085a7 */ /* 0x000ea4000800007f */
[----:B--2---:R-:W-:Y:S05]  /*20e60*/  @!P0 BRA `(.L_x_5806) ;  /* 0xfffffffc00f08947 */ /* 0x004fea000383ffff */
[----:B------:R-:W-:Y:S05]  /*20e70*/  BRA `(.L_x_5992) ;  /* 0xffffff9400e07947 */ /* 0x000fea000383ffff */
.L_x_5821:
[----:B-1----:R1:W2:Y:S02]  /*20e80*/  SYNCS.PHASECHK.TRANS64.TRYWAIT P0, [R2+URZ+0x32440], R6 ;  /* 0x03244006020075a7 */ /* 0x0022a4000800017f */
[----:B--2---:R-:W-:Y:S05]  /*20e90*/  @!P0 NANOSLEEP.SYNCS 0x989680 ;  /* 0x009896800000895d */ /* 0x004fea0003900000 */
[----:B------:R-:W2:Y:S02]  /*20ea0*/  @!P0 SYNCS.PHASECHK.TRANS64 P0, [R2+URZ+0x32440], R6 ;  /* 0x03244006020085a7 */ /* 0x000ea4000800007f */
[----:B--2---:R-:W-:Y:S05]  /*20eb0*/  @!P0 BRA `(.L_x_5821) ;  /* 0xfffffffc00f08947 */ /* 0x004fea000383ffff */
[----:B------:R-:W-:Y:S05]  /*20ec0*/  BRA `(.L_x_5993) ;  /* 0xffffffa000087947 */ /* 0x000fea000383ffff */
.L_x_5826:
[----:B0-----:R0:W2:Y:S02]  /*20ed0*/  SYNCS.PHASECHK.TRANS64.TRYWAIT P0, [R2+URZ+0x32460], R6 ;  /* 0x03246006020075a7 */ /* 0x0010a4000800017f */
[----:B--2---:R-:W-:Y:S05]  /*20ee0*/  @!P0 NANOSLEEP.SYNCS 0x989680 ;  /* 0x009896800000895d */ /* 0x004fea0003900000 */
[----:B------:R-:W2:Y:S02]  /*20ef0*/  @!P0 SYNCS.PHASECHK.TRANS64 P0, [R2+URZ+0x32460], R6 ;  /* 0x03246006020085a7 */ /* 0x000ea4000800007f */
[----:B--2---:R-:W-:Y:S05]  /*20f00*/  @!P0 BRA `(.L_x_5826) ;  /* 0xfffffffc00f08947 */ /* 0x004fea000383ffff */
[----:B------:R-:W-:Y:S05]  /*20f10*/  BRA `(.L_x_5994) ;  /* 0xffffffa000907947 */ /* 0x000fea000383ffff */
.L_x_5837:
[----:B0-----:R0:W1:Y:S02]  /*20f20*/  SYNCS.PHASECHK.TRANS64.TRYWAIT P0, [R3+URZ+0x32440], R2 ;  /* 0x03244002030075a7 */ /* 0x001064000800017f */
[----:B-1----:R-:W-:Y:S05]  /*20f30*/  @!P0 NANOSLEEP.SYNCS 0x989680 ;  /* 0x009896800000895d */ /* 0x002fea0003900000 */
[----:B------:R-:W1:Y:S02]  /*20f40*/  @!P0 SYNCS.PHASECHK.TRANS64 P0, [R3+URZ+0x32440], R2 ;  /* 0x03244002030085a7 */ /* 0x000e64000800007f */
[----:B-1----:R-:W-:Y:S05]  /*20f50*/  @!P0 BRA `(.L_x_5837) ;  /* 0xfffffffc00f08947 */ /* 0x002fea000383ffff */
[----:B------:R-:W-:Y:S05]  /*20f60*/  BRA `(.L_x_5995) ;  /* 0xffffffa800987947 */ /* 0x000fea000383ffff */
.L_x_5842:
[----:B-1----:R1:W2:Y:S02]  /*20f70*/  SYNCS.PHASECHK.TRANS64.TRYWAIT P0, [R3+URZ+0x32460], R2 ;  /* 0x03246002030075a7 */ /* 0x0022a4000800017f */
[----:B--2---:R-:W-:Y:S05]  /*20f80*/  @!P0 NANOSLEEP.SYNCS 0x989680 ;  /* 0x009896800000895d */ /* 0x004fea0003900000 */
[----:B------:R-:W2:Y:S02]  /*20f90*/  @!P0 SYNCS.PHASECHK.TRANS64 P0, [R3+URZ+0x32460], R2 ;  /* 0x03246002030085a7 */ /* 0x000ea4000800007f */
[----:B--2---:R-:W-:Y:S05]  /*20fa0*/  @!P0 BRA `(.L_x_5842) ;  /* 0xfffffffc00f08947 */ /* 0x004fea000383ffff */
[----:B------:R-:W-:Y:S05]  /*20fb0*/  BRA `(.L_x_5996) ;  /* 0xffffffac001c7947 */ /* 0x000fea000383ffff */
.L_x_5853:
[----:B0-----:R0:W1:Y:S02]  /*20fc0*/  SYNCS.PHASECHK.TRANS64.TRYWAIT P0, [R3+URZ+0x32440], R2 ;  /* 0x03244002030075a7 */ /* 0x001064000800017f */
[----:B-1----:R-:W-:Y:S05]  /*20fd0*/  @!P0 NANOSLEEP.SYNCS 0x989680 ;  /* 0x009896800000895d */ /* 0x002fea0003900000 */
[----:B------:R-:W1:Y:S02]  /*20fe0*/  @!P0 SYNCS.PHASECHK.TRANS64 P0, [R3+URZ+0x32440], R2 ;  /* 0x03244002030085a7 */ /* 0x000e64000800007f */
[----:B-1----:R-:W-:Y:S05]  /*20ff0*/  @!P0 BRA `(.L_x_5853) ;  /* 0xfffffffc00f08947 */ /* 0x002fea000383ffff */
[----:B------:R-:W-:Y:S05]  /*21000*/  BRA `(.L_x_5997) ;  /* 0xffffffb400087947 */ /* 0x000fea000383ffff */
.L_x_5858:
[----:B-1----:R1:W2:Y:S02]  /*21010*/  SYNCS.PHASECHK.TRANS64.TRYWAIT P0, [R3+URZ+0x32460], R2 ;  /* 0x03246002030075a7 */ /* 0x0022a4000800017f */
[----:B--2---:R-:W-:Y:S05]  /*21020*/  @!P0 NANOSLEEP.SYNCS 0x989680 ;  /* 0x009896800000895d */ /* 0x004fea0003900000 */
[----:B------:R-:W2:Y:S02]  /*21030*/  @!P0 SYNCS.PHASECHK.TRANS64 P0, [R3+URZ+0x32460], R2 ;  /* 0x03246002030085a7 */ /* 0x000ea4000800007f */
[----:B--2---:R-:W-:Y:S05]  /*21040*/  @!P0 BRA `(.L_x_5858) ;  /* 0xfffffffc00f08947 */ /* 0x004fea000383ffff */
[----:B------:R-:W-:Y:S05]  /*21050*/  BRA `(.L_x_5998) ;  /* 0xffffffb400907947 */ /* 0x000fea000383ffff */
.L_x_5870:
[----:B------:R-:W-:Y:S01]  /*21060*/  BSSY B0, `(.L_x_5999) ;  /* 0x0000008000007945 */ /* 0x000fe20003800000 */
[----:B------:R-:W-:Y:S02]  /*21070*/  IMAD.MOV.U32 R13, RZ, RZ, R16 ;  /* 0x000000ffff0d7224 */ /* 0x000fe400078e0010 */
[----:B------:R-:W-:Y:S02]  /*21080*/  IMAD.MOV.U32 R12, RZ, RZ, RZ ;  /* 0x000000ffff0c7224 */ /* 0x000fe400078e00ff */
[----:B------:R-:W-:Y:S02]  /*21090*/  IMAD.MOV.U32 R11, RZ, RZ, 0x1f ;  /* 0x0000001fff0b7424 */ /* 0x000fe400078e00ff */
[----:B------:R-:W-:-:S07]  /*210a0*/  IMAD.MOV.U32 R15, RZ, RZ, -0x1 ;  /* 0xffffffffff0f7424 */ /* 0x000fce00078e00ff */
[----:B0---45:R-:W-:Y:S05]  /*210b0*/  WARPSYNC.COLLECTIVE R15, `(.L_x_6000) ;  /* 0x000000000f087348 */ /* 0x031fea0003c00000 */
[----:B0-----:R0:W1:Y:S02]  /*210c0*/  SHFL.IDX P6, R14, R13, R12, R11 ;  /* 0x0000000c0d0e7389 */ /* 0x00106400000c000b */
[----:B01--45:R-:W-:Y:S01]  /*210d0*/  ENDCOLLECTIVE ;  /* 0x000000000000791b */ /* 0x033fe20003800000 */
.L_x_6000:
[----:B------:R-:W-:Y:S05]  /*210e0*/  BSYNC B0 ;  /* 0x0000000000007941 */ /* 0x000fea0003800000 */
.L_x_5999:
        /* <DEDUP_REMOVED lines=9> */
.L_x_6001:
        /* <DEDUP_REMOVED lines=18> */
.L_x_6002:
        /* <DEDUP_REMOVED lines=8> */
.L_x_6003:
        /* <DEDUP_REMOVED lines=8> */
.L_x_6004:
        /* <DEDUP_REMOVED lines=8> */
.L_x_6005:
        /* <DEDUP_REMOVED lines=8> */
.L_x_6006:
        /* <DEDUP_REMOVED lines=9> */
.L_x_6007:
[----:B------:R-:W-:Y:S01]  /*21530*/  IMAD.MOV.U32 R16, RZ, RZ, R14 ;  /* 0x000000ffff107224 */ /* 0x000fe200078e000e */
[----:B------:R-:W-:Y:S06]  /*21540*/  BRA `(.L_x_6008) ;  /* 0xffffffb800e87947 */ /* 0x000fec000383ffff */
.L_x_5875:
        /* <DEDUP_REMOVED lines=8> */
.L_x_6010:
[----:B------:R-:W-:Y:S05]  /*215d0*/  BSYNC B0 ;  /* 0x0000000000007941 */ /* 0x000fea0003800000 */
.L_x_6009:
        /* <DEDUP_REMOVED lines=10> */
.L_x_6011:
        /* <DEDUP_REMOVED lines=8> */
.L_x_6012:
        /* <DEDUP_REMOVED lines=8> */
.L_x_6013:
        /* <DEDUP_REMOVED lines=8> */
.L_x_6014:
        /* <DEDUP_REMOVED lines=9> */
.L_x_6015:
[----:B------:R-:W-:Y:S01]  /*21890*/  IMAD.MOV.U32 R16, RZ, RZ, R14 ;  /* 0x000000ffff107224 */ /* 0x000fe200078e000e */
[----:B------:R-:W-:Y:S06]  /*218a0*/  BRA `(.L_x_6016) ;  /* 0xffffffb800ac7947 */ /* 0x000fec000383ffff */
.L_x_5877:
[----:B------:R-:W-:Y:S01]  /*218b0*/  BSSY B0, `(.L_x_6017) ;  /* 0x0000006000007945 */ /* 0x000fe20003800000 */
[----:B------:R-:W-:Y:S01]  /*218c0*/  PLOP3.LUT P6, PT, P6, PT, PT, 0x8, 0x0 ;  /* 0x000000000000781c */ /* 0x000fe200037ce170 */
[----:B------:R-:W-:-:S12]  /*218d0*/  IMAD.MOV.U32 R15, RZ, RZ, -0x1 ;  /* 0xffffffffff0f7424 */ /* 0x000fd800078e00ff */
[----:B0---45:R-:W-:Y:S05]  /*218e0*/  WARPSYNC.COLLECTIVE R15, `(.L_x_6018) ;  /* 0x000000000f087348 */ /* 0x031fea0003c00000 */
[----:B------:R-:W-:Y:S01]  /*218f0*/  VOTE.ANY R14, PT, P6 ;  /* 0x00000000000e7806 */ /* 0x000fe200030e0100 */
[----:B0---45:R-:W-:Y:S06]  /*21900*/  ENDCOLLECTIVE ;  /* 0x000000000000791b */ /* 0x031fec0003800000 */
.L_x_6018:
[----:B------:R-:W-:Y:S05]  /*21910*/  BSYNC B0 ;  /* 0x0000000000007941 */ /* 0x000fea0003800000 */
.L_x_6017:
        /* <DEDUP_REMOVED lines=9> */
.L_x_6019:
[----:B------:R-:W-:Y:S01]  /*219b0*/  IMAD.MOV.U32 R17, RZ, RZ, R14 ;  /* 0x000000ffff117224 */ /* 0x000fe200078e000e */
[----:B------:R-:W-:Y:S06]  /*219c0*/  BRA `(.L_x_6020) ;  /* 0xffffffb8009c7947 */ /* 0x000fec000383ffff */
.L_x_5879:
[----:B------:R-:W-:Y:S01]  /*219d0*/  BSSY B0, `(.L_x_6021) ;  /* 0x0000007000007945 */ /* 0x000fe20003800000 */
[----:B------:R-:W-:Y:S02]  /*219e0*/  IMAD.MOV.U32 R13, RZ, RZ, R3 ;  /* 0x000000ffff0d7224 */ /* 0x000fe400078e0003 */
[----:B------:R-:W-:Y:S02]  /*219f0*/  IMAD.MOV.U32 R11, RZ, RZ, 0x1f ;  /* 0x0000001fff0b7424 */ /* 0x000fe400078e00ff */
[----:B------:R-:W-:-:S07]  /*21a00*/  IMAD.MOV.U32 R15, RZ, RZ, -0x1 ;  /* 0xffffffffff0f7424 */ /* 0x000fce00078e00ff */
[----:B0-2-45:R-:W-:Y:S05]  /*21a10*/  WARPSYNC.COLLECTIVE R15, `(.L_x_6022) ;  /* 0x000000000f087348 */ /* 0x035fea0003c00000 */
[----:B------:R1:W3:Y:S02]  /*21a20*/  SHFL.IDX P6, R14, R13, R12, R11 ;  /* 0x0000000c0d0e7389 */ /* 0x0002e400000c000b */
[----:B012345:R-:W-:Y:S01]  /*21a30*/  ENDCOLLECTIVE ;  /* 0x000000000000791b */ /* 0x03ffe20003800000 */
.L_x_6022:
[----:B------:R-:W-:Y:S05]  /*21a40*/  BSYNC B0 ;  /* 0x0000000000007941 */ /* 0x000fea0003800000 */
.L_x_6021:
[----:B------:R-:W-:Y:S01]  /*21a50*/  IMAD.MOV.U32 R2, RZ, RZ, R14 ;  /* 0x000000ffff027224 */ /* 0x000fe200078e000e */
[----:B------:R-:W-:Y:S06]  /*21a60*/  BRA `(.L_x_5878) ;  /* 0xffffffb800907947 */ /* 0x000fec000383ffff */
.L_x_5883:
[----:B0-----:R0:W2:Y:S02]  /*21a70*/  SYNCS.PHASECHK.TRANS64.TRYWAIT P0, [R0+URZ+0x32420], R3 ;  /* 0x03242003000075a7 */ /* 0x0010a4000800017f */
[----:B--2---:R-:W-:Y:S05]  /*21a80*/  @!P0 NANOSLEEP.SYNCS 0x989680 ;  /* 0x009896800000895d */ /* 0x004fea0003900000 */
[----:B------:R-:W2:Y:S02]  /*21a90*/  @!P0 SYNCS.PHASECHK.TRANS64 P0, [R0+URZ+0x32420], R3 ;  /* 0x03242003000085a7 */ /* 0x000ea4000800007f */
[----:B--2---:R-:W-:Y:S05]  /*21aa0*/  @!P0 BRA `(.L_x_5883) ;  /* 0xfffffffc00f08947 */ /* 0x004fea000383ffff */
[----:B------:R-:W-:Y:S05]  /*21ab0*/  BRA `(.L_x_6023) ;  /* 0xffffffc000107947 */ /* 0x000fea000383ffff */
.L_x_5884:
        /* <DEDUP_REMOVED lines=8> */
[----:B0---45:R-:W-:Y:S05]  /*21b40*/  WARPSYNC.COLLECTIVE R15, `(.L_x_6025) ;  /* 0x000000000f087348 */ /* 0x031fea0003c00000 */
[----:B------:R1:W2:Y:S02]  /*21b50*/  SHFL.IDX P6, R14, R13, R12, R11 ;  /* 0x0000000c0d0e7389 */ /* 0x0002a400000c000b */
[----:B012-45:R-:W-:Y:S01]  /*21b60*/  ENDCOLLECTIVE ;  /* 0x000000000000791b */ /* 0x037fe20003800000 */
.L_x_6025:
[----:B------:R-:W-:Y:S05]  /*21b70*/  BSYNC B0 ;  /* 0x0000000000007941 */ /* 0x000fea0003800000 */
.L_x_6024:
[----:B------:R-:W-:Y:S05]  /*21b80*/  BRA `(.L_x_6026) ;  /* 0xffffffbc00f87947 */ /* 0x000fea000383ffff */
.L_x_5885:
[----:B------:R-:W-:Y:S01]  /*21b90*/  BSSY B0, `(.L_x_6027) ;  /* 0x0000006000007945 */ /* 0x000fe20003800000 */
[----:B------:R-:W-:-:S07]  /*21ba0*/  IMAD.MOV.U32 R15, RZ, RZ, -0x1 ;  /* 0xffffffffff0f7424 */ /* 0x000fce00078e00ff */
[----:B012-45:R-:W-:Y:S05]  /*21bb0*/  WARPSYNC.COLLECTIVE R15, `(.L_x_6028) ;  /* 0x000000000f0c7348 */ /* 0x037fea0003c00000 */
[----:B------:R-:W-:Y:S02]  /*21bc0*/  ELECT P6, UR62, PT ;  /* 0x00000000003e782f */ /* 0x000fe400038c0000 */
[----:B------:R-:W-:Y:S01]  /*21bd0*/  MOV R14, UR62 ;  /* 0x0000003e000e7c02 */ /* 0x000fe20008000f00 */
[----:B012-45:R-:W-:Y:S10]  /*21be0*/  ENDCOLLECTIVE ;  /* 0x000000000000791b */ /* 0x037ff40003800000 */
.L_x_6028:
[----:B------:R-:W-:Y:S05]  /*21bf0*/  BSYNC B0 ;  /* 0x0000000000007941 */ /* 0x000fea0003800000 */
.L_x_6027:
[----:B------:R-:W-:Y:S05]  /*21c00*/  BRA `(.L_x_6029) ;  /* 0xffffffbc00ec7947 */ /* 0x000fea000383ffff */
.L_x_5887:
[----:B0-----:R0:W1:Y:S02]  /*21c10*/  SYNCS.PHASECHK.TRANS64.TRYWAIT P0, [R6+URZ], R5 ;  /* 0x00000005060075a7 */ /* 0x001064000800017f */
[----:B-1----:R-:W-:Y:S05]  /*21c20*/  @!P0 NANOSLEEP.SYNCS 0x989680 ;  /* 0x009896800000895d */ /* 0x002fea0003900000 */
[----:B------:R-:W1:Y:S02]  /*21c30*/  @!P0 SYNCS.PHASECHK.TRANS64 P0, [R6+URZ], R5 ;  /* 0x00000005060085a7 */ /* 0x000e64000800007f */
[----:B-1----:R-:W-:Y:S05]  /*21c40*/  @!P0 BRA `(.L_x_5887) ;  /* 0xfffffffc00f08947 */ /* 0x002fea000383ffff */
[----:B------:R-:W-:Y:S05]  /*21c50*/  BRA `(.L_x_6030) ;  /* 0xffffffc000287947 */ /* 0x000fea000383ffff */
.L_x_5888:
[----:B-1----:R1:W2:Y:S02]  /*21c60*/  SYNCS.PHASECHK.TRANS64.TRYWAIT P0, [R7+URZ], R2 ;  /* 0x00000002070075a7 */ /* 0x0022a4000800017f */
[----:B--2---:R-:W-:Y:S05]  /*21c70*/  @!P0 NANOSLEEP.SYNCS 0x989680 ;  /* 0x009896800000895d */ /* 0x004fea0003900000 */
[----:B------:R-:W2:Y:S02]  /*21c80*/  @!P0 SYNCS.PHASECHK.TRANS64 P0, [R7+URZ], R2 ;  /* 0x00000002070085a7 */ /* 0x000ea4000800007f */
[----:B--2---:R-:W-:Y:S05]  /*21c90*/  @!P0 BRA `(.L_x_5888) ;  /* 0xfffffffc00f08947 */ /* 0x004fea000383ffff */
[----:B------:R-:W-:Y:S05]  /*21ca0*/  BRA `(.L_x_6031) ;  /* 0xffffffc0001c7947 */ /* 0x000fea000383ffff */
.L_x_5890:
[----:B--2---:R2:W3:Y:S02]  /*21cb0*/  SYNCS.PHASECHK.TRANS64.TRYWAIT P0, [R4+URZ], R5 ;  /* 0x00000005040075a7 */ /* 0x0044e4000800017f */
[----:B---3--:R-:W-:Y:S05]  /*21cc0*/  @!P0 NANOSLEEP.SYNCS 0x989680 ;  /* 0x009896800000895d */ /* 0x008fea0003900000 */
[----:B------:R-:W3:Y:S02]  /*21cd0*/  @!P0 SYNCS.PHASECHK.TRANS64 P0, [R4+URZ], R5 ;  /* 0x00000005040085a7 */ /* 0x000ee4000800007f */
[----:B---3--:R-:W-:Y:S05]  /*21ce0*/  @!P0 BRA `(.L_x_5890) ;  /* 0xfffffffc00f08947 */ /* 0x008fea000383ffff */
[----:B------:R-:W-:Y:S05]  /*21cf0*/  BRA `(.L_x_6032) ;  /* 0xffffffc000247947 */ /* 0x000fea000383ffff */
.L_x_6033:
        /* <DEDUP_REMOVED lines=16> */
.L_x_6054:


//--------------------- .nv.global.init           --------------------------
	.section	.nv.global.init,"aw",@progbits
.nv.global.init:
	.type		$str$20,@object
	.size		$str$20,($str$21 - $str$20)
$str$20:
        /*0000*/ 	.byte	0x28, 0x61, 0x64, 0x64, 0x72, 0x65, 0x73, 0x73, 0x20, 0x26, 0x20, 0x6d, 0x61, 0x73, 0x6b, 0x29
        /*0010*/ 	.byte	0x20, 0x3d, 0x3d, 0x20, 0x30, 0x00
	.type		$str$21,@object
	.size		$str$21,(__unnamed_4 - $str$21)
$str$21:
        /*0016*/ 	.byte	0x2f, 0x74, 0x6d, 0x70, 0x2f, 0x6f, 0x73, 0x73, 0x5f, 0x6b, 0x65, 0x72, 0x6e, 0x65, 0x6c, 0x73
        /*0026*/ 	.byte	0x5f, 0x73, 0x72, 0x63, 0x2f, 0x66, 0x6c, 0x61, 0x73, 0x68, 0x5f, 0x61, 0x74, 0x74, 0x65, 0x6e
        /*0036*/ 	.byte	0x74, 0x69, 0x6f, 0x6e, 0x2f, 0x63, 0x73, 0x72, 0x63, 0x2f, 0x63, 0x75, 0x74, 0x6c, 0x61, 0x73
        /*0046*/ 	.byte	0x73, 0x2f, 0x69, 0x6e, 0x63, 0x6c, 0x75, 0x64, 0x65, 0x2f, 0x63, 0x75, 0x74, 0x65, 0x2f, 0x70
        /*0056*/ 	.byte	0x6f, 0x69, 0x6e, 0x74, 0x65, 0x72, 0x5f, 0x66, 0x6c, 0x61, 0x67, 0x67, 0x65, 0x64, 0x2e, 0x68
        /*0066*/ 	.byte	0x70, 0x70, 0x00
	.type		__unnamed_4,@object
	.size		__unnamed_4,(__unnamed_5 - __unnamed_4)
__unnamed_4:
        /* <DEDUP_REMOVED lines=24> */
        /*01e9*/ 	.byte	0x00
	.type		__unnamed_5,@object
	.size		__unnamed_5,(__unnamed_7 - __unnamed_5)
__unnamed_5:
        /* <DEDUP_REMOVED lines=25> */
	.type		__unnamed_7,@object
	.size		__unnamed_7,(__unnamed_6 - __unnamed_7)
__unnamed_7:
        /* <DEDUP_REMOVED lines=25> */
	.type		__unnamed_6,@object
	.size		__unnamed_6,(__unnamed_1 - __unnamed_6)
__unnamed_6:
        /* <DEDUP_REMOVED lines=29> */
	.type		__unnamed_1,@object
	.size		__unnamed_1,(__unnamed_3 - __unnamed_1)
__unnamed_1:
        /* <DEDUP_REMOVED lines=28> */
        /*087e*/ 	.byte	0x3c, 0x36, 0x31, 0x34, 0x34, 0x3e, 0x3e, 0x3e, 0x3e, 0x3e, 0x20, 0x26, 0x5d, 0x00
	.type		__unnamed_3,@object
	.size		__unnamed_3,(__unnamed_2 - __unnamed_3)
__unnamed_3:
        /* <DEDUP_REMOVED lines=29> */
	.type		__unnamed_2,@object
	.size		__unnamed_2,(.L_1 - __unnamed_2)
__unnamed_2:
        /* <DEDUP_REMOVED lines=29> */
.L_1:


//--------------------- .nv.shared._ZN7cutlass13device_kernelIN5flash11enable_sm90INS1_16FlashAttnFwdSm90INS1_25CollectiveMainloopFwdSm90ILi2EN4cute5tupleIJNS5_1CILi1EEES8_S8_EEENS6_IJNS7_ILi128EEENS7_ILi96EEENS7_ILi64EEEEEELi256ENS_10bfloat16_tEfNS_4arch4Sm90ELb0ELb0ELb0ELb0ELb0ELb0ELb0ELb1ELb0ELb1ELb0ELb0EEENS1_21CollectiveEpilogueFwdINS6_IJSA_NS7_ILi256EEESB_EEES9_SE_SG_Li256ELb0ELb1ELb0ELb0EEENS1_29StaticPersistentTileSchedulerILb0EEEEEEEEEvNT_6ParamsE --------------------------
	.section	.nv.shared._ZN7cutlass13device_kernelIN5flash11enable_sm90INS1_16FlashAttnFwdSm90INS1_25CollectiveMainloopFwdSm90ILi2EN4cute5tupleIJNS5_1CILi1EEES8_S8_EEENS6_IJNS7_ILi128EEENS7_ILi96EEENS7_ILi64EEEEEELi256ENS_10bfloat16_tEfNS_4arch4Sm90ELb0ELb0ELb0ELb0ELb0ELb0ELb0ELb1ELb0ELb1ELb0ELb0EEENS1_21CollectiveEpilogueFwdINS6_IJSA_NS7_ILi256EEESB_EEES9_SE_SG_Li256ELb0ELb1ELb0ELb0EEENS1_29StaticPersistentTileSchedulerILb0EEEEEEEEEvNT_6ParamsE,"aw",@nobits
	.sectionflags	@""
	.align	16
	.zero		1024


//--------------------- .nv.shared.reserved.0     --------------------------
	.section	.nv.shared.reserved.0,"aw",@nobits
	.weak		__nv_reservedSMEM_offset_0_alias
	.size		__nv_reservedSMEM_offset_0_alias, 0, 0
	.other		__nv_reservedSMEM_offset_0_alias,@"STO_CUDA_RESERVED_SHARED STV_DEFAULT"
__nv_reservedSMEM_offset_0_alias:
	.zero		0


//--------------------- .nv.global                --------------------------
	.section	.nv.global,"aw",@nobits
.nv.global:
	.type		_ZN77_INTERNAL_61e94d33_41_flash_fwd_hdim64_256_bf16_packgqa_sm90_cu_744032ad_33644cute1_E,@object
	.size		_ZN77_INTERNAL_61e94d33_41_flash_fwd_hdim64_256_bf16_packgqa_sm90_cu_744032ad_33644cute1_E,(_ZN77_INTERNAL_61e94d33_41_flash_fwd_hdim64_256_bf16_packgqa_sm90_cu_744032ad_33644cuda3std3__45__cpo6cbeginE - _ZN77_INTERNAL_61e94d33_41_flash_fwd_hdim64_256_bf16_packgqa_sm90_cu_744032ad_33644cute1_E)
_ZN77_INTERNAL_61e94d33_41_flash_fwd_hdim64_256_bf16_packgqa_sm90_cu_744032ad_33644cute1_E:
	.zero		1
	.type		_ZN77_INTERNAL_61e94d33_41_flash_fwd_hdim64_256_bf16_packgqa_sm90_cu_744032ad_33644cuda3std3__45__cpo6cbeginE,@object
	.size		_ZN77_INTERNAL_61e94d33_41_flash_fwd_hdim64_256_bf16_packgqa_sm90_cu_744032ad_33644cuda3std3__45__cpo6cbeginE,(_ZN77_INTERNAL_61e94d33_41_flash_fwd_hdim64_256_bf16_packgqa_sm90_cu_744032ad_33644cuda3std3__48in_placeE - _ZN77_INTERNAL_61e94d33_41_flash_fwd_hdim64_256_bf16_packgqa_sm90_cu_744032ad_33644cuda3std3__45__cpo6cbeginE)
_ZN77_INTERNAL_61e94d33_41_flash_fwd_hdim64_256_bf16_packgqa_sm90_cu_744032ad_33644cuda3std3__45__cpo6cbeginE:
	.zero		1
	.type		_ZN77_INTERNAL_61e94d33_41_flash_fwd_hdim64_256_bf16_packgqa_sm90_cu_744032ad_33644cuda3std3__48in_placeE,@object
	.size		_ZN77_INTERNAL_61e94d33_41_flash_fwd_hdim64_256_bf16_packgqa_sm90_cu_744032ad_33644cuda3std3__48in_placeE,(_ZN77_INTERNAL_61e94d33_41_flash_fwd_hdim64_256_bf16_packgqa_sm90_cu_744032ad_33644cuda3std6ranges3__45__cpo9iter_moveE - _ZN77_INTERNAL_61e94d33_41_flash_fwd_hdim64_256_bf16_packgqa_sm90_cu_744032ad_33644cuda3std3__48in_placeE)
_ZN77_INTERNAL_61e94d33_41_flash_fwd_hdim64_256_bf16_packgqa_sm90_cu_744032ad_33644cuda3std3__48in_placeE:
	.zero		1
	.type		_ZN77_INTERNAL_61e94d33_41_flash_fwd_hdim64_256_bf16_packgqa_sm90_cu_744032ad_33644cuda3std6ranges3__45__cpo9iter_moveE,@object
	.size		_ZN77_INTERNAL_61e94d33_41_flash_fwd_hdim64_256_bf16_packgqa_sm90_cu_744032ad_33644cuda3std6ranges3__45__cpo9iter_moveE,(_ZN77_INTERNAL_61e94d33_41_flash_fwd_hdim64_256_bf16_packgqa_sm90_cu_744032ad_33644cuda3std3__45__cpo5beginE - _ZN77_INTERNAL_61e94d33_41_flash_fwd_hdim64_256_bf16_packgqa_sm90_cu_744032ad_33644cuda3std6ranges3__45__cpo9iter_moveE)
_ZN77_INTERNAL_61e94d33_41_flash_fwd_hdim64_256_bf16_packgqa_sm90_cu_744032ad_33644cuda3std6ranges3__45__cpo9iter_moveE:
	.zero		1
	.type		_ZN77_INTERNAL_61e94d33_41_flash_fwd_hdim64_256_bf16_packgqa_sm90_cu_744032ad_33644cuda3std3__45__cpo5beginE,@object
	.size		_ZN77_INTERNAL_61e94d33_41_flash_fwd_hdim64_256_bf16_packgqa_sm90_cu_744032ad_33644cuda3std3__45__cpo5beginE,(_ZN77_INTERNAL_61e94d33_41_flash_fwd_hdim64_256_bf16_packgqa_sm90_cu_744032ad_33644cuda3std3__479_GLOBAL__N__61e94d33_41_flash_fwd_hdim64_256_bf16_packgqa_sm90_cu_744032ad_33646ignoreE - _ZN77_INTERNAL_61e94d33_41_flash_fwd_hdim64_256_bf16_packgqa_sm90_cu_744032ad_33644cuda3std3__45__cpo5beginE)
_ZN77_INTERNAL_61e94d33_41_flash_fwd_hdim64_256_bf16_packgqa_sm90_cu_744032ad_33644cuda3std3__45__cpo5beginE:
	.zero		1
	.type		_ZN77_INTERNAL_61e94d33_41_flash_fwd_hdim64_256_bf16_packgqa_sm90_cu_744032ad_33644cuda3std3__479_GLOBAL__N__61e94d33_41_flash_fwd_hdim64_256_bf16_packgqa_sm90_cu_744032ad_33646ignoreE,@object
	.size		_ZN77_INTERNAL_61e94d33_41_flash_fwd_hdim64_256_bf16_packgqa_sm90_cu_744032ad_33644cuda3std3__479_GLOBAL__N__61e94d33_41_flash_fwd_hdim64_256_bf16_packgqa_sm90_cu_744032ad_33646ignoreE,(_ZN77_INTERNAL_61e94d33_41_flash_fwd_hdim64_256_bf16_packgqa_sm90_cu_744032ad_33644cute7productE - _ZN77_INTERNAL_61e94d33_41_flash_fwd_hdim64_256_bf16_packgqa_sm90_cu_744032ad_33644cuda3std3__479_GLOBAL__N__61e94d33_41_flash_fwd_hdim64_256_bf16_packgqa_sm90_cu_744032ad_33646ignoreE)
_ZN77_INTERNAL_61e94d33_41_flash_fwd_hdim64_256_bf16_packgqa_sm90_cu_744032ad_33644cuda3std3__479_GLOBAL__N__61e94d33_41_flash_fwd_hdim64_256_bf16_packgqa_sm90_cu_744032ad_33646ignoreE:
	.zero		1
	.type		_ZN77_INTERNAL_61e94d33_41_flash_fwd_hdim64_256_bf16_packgqa_sm90_cu_744032ad_33644cute7productE,@object
	.size		_ZN77_INTERNAL_61e94d33_41_flash_fwd_hdim64_256_bf16_packgqa_sm90_cu_744032ad_33644cute7productE,(_ZN77_INTERNAL_61e94d33_41_flash_fwd_hdim64_256_bf16_packgqa_sm90_cu_744032ad_33644cuda3std3__45__cpo3endE - _ZN77_INTERNAL_61e94d33_41_flash_fwd_hdim64_256_bf16_packgqa_sm90_cu_744032ad_33644cute7productE)
_ZN77_INTERNAL_61e94d33_41_flash_fwd_hdim64_256_bf16_packgqa_sm90_cu_744032ad_33644cute7productE:
	.zero		1
	.type		_ZN77_INTERNAL_61e94d33_41_flash_fwd_hdim64_256_bf16_packgqa_sm90_cu_744032ad_33644cuda3std3__45__cpo3endE,@object
	.size		_ZN77_INTERNAL_61e94d33_41_flash_fwd_hdim64_256_bf16_packgqa_sm90_cu_744032ad_33644cuda3std3__45__cpo3endE,(_ZN77_INTERNAL_61e94d33_41_flash_fwd_hdim64_256_bf16_packgqa_sm90_cu_744032ad_33644cuda3std3__419piecewise_constructE - _ZN77_INTERNAL_61e94d33_41_flash_fwd_hdim64_256_bf16_packgqa_sm90_cu_744032ad_33644cuda3std3__45__cpo3endE)
_ZN77_INTERNAL_61e94d33_41_flash_fwd_hdim64_256_bf16_packgqa_sm90_cu_744032ad_33644cuda3std3__45__cpo3endE:
	.zero		1
	.type		_ZN77_INTERNAL_61e94d33_41_flash_fwd_hdim64_256_bf16_packgqa_sm90_cu_744032ad_33644cuda3std3__419piecewise_constructE,@object
	.size		_ZN77_INTERNAL_61e94d33_41_flash_fwd_hdim64_256_bf16_packgqa_sm90_cu_744032ad_33644cuda3std3__419piecewise_constructE,(_ZN77_INTERNAL_61e94d33_41_flash_fwd_hdim64_256_bf16_packgqa_sm90_cu_744032ad_33644cuda3std3__45__cpo4cendE - _ZN77_INTERNAL_61e94d33_41_flash_fwd_hdim64_256_bf16_packgqa_sm90_cu_744032ad_33644cuda3std3__419piecewise_constructE)
_ZN77_INTERNAL_61e94d33_41_flash_fwd_hdim64_256_bf16_packgqa_sm90_cu_744032ad_33644cuda3std3__419piecewise_constructE:
	.zero		1
	.type		_ZN77_INTERNAL_61e94d33_41_flash_fwd_hdim64_256_bf16_packgqa_sm90_cu_744032ad_33644cuda3std3__45__cpo4cendE,@object
	.size		_ZN77_INTERNAL_61e94d33_41_flash_fwd_hdim64_256_bf16_packgqa_sm90_cu_744032ad_33644cuda3std3__45__cpo4cendE,(_ZN77_INTERNAL_61e94d33_41_flash_fwd_hdim64_256_bf16_packgqa_sm90_cu_744032ad_33644cuda3std6ranges3__45__cpo4swapE - _ZN77_INTERNAL_61e94d33_41_flash_fwd_hdim64_256_bf16_packgqa_sm90_cu_744032ad_33644cuda3std3__45__cpo4cendE)
_ZN77_INTERNAL_61e94d33_41_flash_fwd_hdim64_256_bf16_packgqa_sm90_cu_744032ad_33644cuda3std3__45__cpo4cendE:
	.zero		1
	.type		_ZN77_INTERNAL_61e94d33_41_flash_fwd_hdim64_256_bf16_packgqa_sm90_cu_744032ad_33644cuda3std6ranges3__45__cpo4swapE,@object
	.size		_ZN77_INTERNAL_61e94d33_41_flash_fwd_hdim64_256_bf16_packgqa_sm90_cu_744032ad_33644cuda3std6ranges3__45__cpo4swapE,(.L_14 - _ZN77_INTERNAL_61e94d33_41_flash_fwd_hdim64_256_bf16_packgqa_sm90_cu_744032ad_33644cuda3std6ranges3__45__cpo4swapE)
_ZN77_INTERNAL_61e94d33_41_flash_fwd_hdim64_256_bf16_packgqa_sm90_cu_744032ad_33644cuda3std6ranges3__45__cpo4swapE:
	.zero		1
.L_14:


//--------------------- .nv.shared._ZN7cutlass13device_kernelIN5flash11enable_sm90INS1_16FlashAttnFwdSm90INS1_25CollectiveMainloopFwdSm90ILi2EN4cute5tupleIJNS5_1CILi1EEES8_S8_EEENS6_IJNS7_ILi128EEENS7_ILi96EEENS7_ILi64EEEEEELi256ENS_10bfloat16_tEfNS_4arch4Sm90ELb0ELb0ELb0ELb0ELb0ELb0ELb1ELb1ELb0ELb1ELb0ELb0EEENS1_21CollectiveEpilogueFwdINS6_IJSA_NS7_ILi256EEESB_EEES9_SE_SG_Li256ELb0ELb1ELb0ELb0EEENS1_29StaticPersistentTileSchedulerILb0EEEEEEEEEvNT_6ParamsE --------------------------
	.section	.nv.shared._ZN7cutlass13device_kernelIN5flash11enable_sm90INS1_16FlashAttnFwdSm90INS1_25CollectiveMainloopFwdSm90ILi2EN4cute5tupleIJNS5_1CILi1EEES8_S8_EEENS6_IJNS7_ILi128EEENS7_ILi96EEENS7_ILi64EEEEEELi256ENS_10bfloat16_tEfNS_4arch4Sm90ELb0ELb0ELb0ELb0ELb0ELb0ELb1ELb1ELb0ELb1ELb0ELb0EEENS1_21CollectiveEpilogueFwdINS6_IJSA_NS7_ILi256EEESB_EEES9_SE_SG_Li256ELb0ELb1ELb0ELb0EEENS1_29StaticPersistentTileSchedulerILb0EEEEEEEEEvNT_6ParamsE,"aw",@nobits
	.sectionflags	@""
	.align	16
	.zero		1024


//--------------------- .nv.shared._ZN7cutlass13device_kernelIN5flash11enable_sm90INS1_16FlashAttnFwdSm90INS1_25CollectiveMainloopFwdSm90ILi2EN4cute5tupleIJNS5_1CILi1EEES8_S8_EEENS6_IJNS7_ILi128EEENS7_ILi96EEENS7_ILi64EEEEEELi256ENS_10bfloat16_tEfNS_4arch4Sm90ELb0ELb0ELb0ELb1ELb0ELb0ELb0ELb1ELb0ELb1ELb0ELb0EEENS1_21CollectiveEpilogueFwdINS6_IJSA_NS7_ILi256EEESB_EEES9_SE_SG_Li256ELb1ELb1ELb0ELb0EEENS1_36VarlenDynamicPersistentTileSchedulerILi128ELi96ELi256ELi128ELb0ELb1ELb1ELb0ELb1ELb1EEEEEEEEEvNT_6ParamsE --------------------------
	.section	.nv.shared._ZN7cutlass13device_kernelIN5flash11enable_sm90INS1_16FlashAttnFwdSm90INS1_25CollectiveMainloopFwdSm90ILi2EN4cute5tupleIJNS5_1CILi1EEES8_S8_EEENS6_IJNS7_ILi128EEENS7_ILi96EEENS7_ILi64EEEEEELi256ENS_10bfloat16_tEfNS_4arch4Sm90ELb0ELb0ELb0ELb1ELb0ELb0ELb0ELb1ELb0ELb1ELb0ELb0EEENS1_21CollectiveEpilogueFwdINS6_IJSA_NS7_ILi256EEESB_EEES9_SE_SG_Li256ELb1ELb1ELb0ELb0EEENS1_36VarlenDynamicPersistentTileSchedulerILi128ELi96ELi256ELi128ELb0ELb1ELb1ELb0ELb1ELb1EEEEEEEEEvNT_6ParamsE,"aw",@nobits
	.sectionflags	@""
	.align	16
	.zero		1024


//--------------------- .nv.shared._ZN7cutlass13device_kernelIN5flash11enable_sm90INS1_16FlashAttnFwdSm90INS1_25CollectiveMainloopFwdSm90ILi2EN4cute5tupleIJNS5_1CILi1EEES8_S8_EEENS6_IJNS7_ILi128EEENS7_ILi96EEENS7_ILi64EEEEEELi256ENS_10bfloat16_tEfNS_4arch4Sm90ELb0ELb0ELb0ELb1ELb0ELb1ELb0ELb1ELb0ELb1ELb0ELb0EEENS1_21CollectiveEpilogueFwdINS6_IJSA_NS7_ILi256EEESB_EEES9_SE_SG_Li256ELb1ELb1ELb0ELb0EEENS1_36VarlenDynamicPersistentTileSchedulerILi128ELi96ELi256ELi128ELb0ELb1ELb1ELb0ELb1ELb1EEEEEEEEEvNT_6ParamsE --------------------------
	.section	.nv.shared._ZN7cutlass13device_kernelIN5flash11enable_sm90INS1_16FlashAttnFwdSm90INS1_25CollectiveMainloopFwdSm90ILi2EN4cute5tupleIJNS5_1CILi1EEES8_S8_EEENS6_IJNS7_ILi128EEENS7_ILi96EEENS7_ILi64EEEEEELi256ENS_10bfloat16_tEfNS_4arch4Sm90ELb0ELb0ELb0ELb1ELb0ELb1ELb0ELb1ELb0ELb1ELb0ELb0EEENS1_21CollectiveEpilogueFwdINS6_IJSA_NS7_ILi256EEESB_EEES9_SE_SG_Li256ELb1ELb1ELb0ELb0EEENS1_36VarlenDynamicPersistentTileSchedulerILi128ELi96ELi256ELi128ELb0ELb1ELb1ELb0ELb1ELb1EEEEEEEEEvNT_6ParamsE,"aw",@nobits
	.sectionflags	@""
	.align	16
	.zero		1024


//--------------------- .nv.shared._ZN7cutlass13device_kernelIN5flash11enable_sm90INS1_16FlashAttnFwdSm90INS1_25CollectiveMainloopFwdSm90ILi2EN4cute5tupleIJNS5_1CILi1EEES8_S8_EEENS6_IJNS7_ILi128EEENS7_ILi96EEENS7_ILi64EEEEEELi256ENS_10bfloat16_tEfNS_4arch4Sm90ELb0ELb0ELb0ELb1ELb0ELb0ELb1ELb1ELb0ELb1ELb0ELb0EEENS1_21CollectiveEpilogueFwdINS6_IJSA_NS7_ILi256EEESB_EEES9_SE_SG_Li256ELb1ELb1ELb0ELb0EEENS1_36VarlenDynamicPersistentTileSchedulerILi128ELi96ELi256ELi128ELb0ELb1ELb1ELb0ELb1ELb1EEEEEEEEEvNT_6ParamsE --------------------------
	.section	.nv.shared._ZN7cutlass13device_kernelIN5flash11enable_sm90INS1_16FlashAttnFwdSm90INS1_25CollectiveMainloopFwdSm90ILi2EN4cute5tupleIJNS5_1CILi1EEES8_S8_EEENS6_IJNS7_ILi128EEENS7_ILi96EEENS7_ILi64EEEEEELi256ENS_10bfloat16_tEfNS_4arch4Sm90ELb0ELb0ELb0ELb1ELb0ELb0ELb1ELb1ELb0ELb1ELb0ELb0EEENS1_21CollectiveEpilogueFwdINS6_IJSA_NS7_ILi256EEESB_EEES9_SE_SG_Li256ELb1ELb1ELb0ELb0EEENS1_36VarlenDynamicPersistentTileSchedulerILi128ELi96ELi256ELi128ELb0ELb1ELb1ELb0ELb1ELb1EEEEEEEEEvNT_6ParamsE,"aw",@nobits
	.sectionflags	@""
	.align	16
	.zero		1024


//--------------------- .nv.shared._ZN7cutlass13device_kernelIN5flash11enable_sm90INS1_16FlashAttnFwdSm90INS1_25CollectiveMainloopFwdSm90ILi2EN4cute5tupleIJNS5_1CILi1EEES8_S8_EEENS6_IJNS7_ILi128EEENS7_ILi96EEENS7_ILi64EEEEEELi256ENS_10bfloat16_tEfNS_4arch4Sm90ELb0ELb0ELb0ELb1ELb0ELb1ELb1ELb1ELb0ELb1ELb0ELb0EEENS1_21CollectiveEpilogueFwdINS6_IJSA_NS7_ILi256EEESB_EEES9_SE_SG_Li256ELb1ELb1ELb0ELb0EEENS1_36VarlenDynamicPersistentTileSchedulerILi128ELi96ELi256ELi128ELb0ELb1ELb1ELb0ELb1ELb1EEEEEEEEEvNT_6ParamsE --------------------------
	.section	.nv.shared._ZN7cutlass13device_kernelIN5flash11enable_sm90INS1_16FlashAttnFwdSm90INS1_25CollectiveMainloopFwdSm90ILi2EN4cute5tupleIJNS5_1CILi1EEES8_S8_EEENS6_IJNS7_ILi128EEENS7_ILi96EEENS7_ILi64EEEEEELi256ENS_10bfloat16_tEfNS_4arch4Sm90ELb0ELb0ELb0ELb1ELb0ELb1ELb1ELb1ELb0ELb1ELb0ELb0EEENS1_21CollectiveEpilogueFwdINS6_IJSA_NS7_ILi256EEESB_EEES9_SE_SG_Li256ELb1ELb1ELb0ELb0EEENS1_36VarlenDynamicPersistentTileSchedulerILi128ELi96ELi256ELi128ELb0ELb1ELb1ELb0ELb1ELb1EEEEEEEEEvNT_6ParamsE,"aw",@nobits
	.sectionflags	@""
	.align	16
	.zero		1024


//--------------------- .nv.shared._ZN7cutlass13device_kernelIN5flash11enable_sm90INS1_16FlashAttnFwdSm90INS1_25CollectiveMainloopFwdSm90ILi2EN4cute5tupleIJNS5_1CILi1EEES8_S8_EEENS6_IJNS7_ILi128EEENS7_ILi96EEENS7_ILi64EEEEEELi256ENS_10bfloat16_tEfNS_4arch4Sm90ELb0ELb1ELb0ELb0ELb0ELb0ELb0ELb1ELb0ELb1ELb0ELb0EEENS1_21CollectiveEpilogueFwdINS6_IJSA_NS7_ILi256EEESB_EEES9_SE_SG_Li256ELb0ELb1ELb0ELb0EEENS1_30DynamicPersistentTileSchedulerILi256ELi128ELb0ELb1ELb1EEEEEEEEEvNT_6ParamsE --------------------------
	.section	.nv.shared._ZN7cutlass13device_kernelIN5flash11enable_sm90INS1_16FlashAttnFwdSm90INS1_25CollectiveMainloopFwdSm90ILi2EN4cute5tupleIJNS5_1CILi1EEES8_S8_EEENS6_IJNS7_ILi128EEENS7_ILi96EEENS7_ILi64EEEEEELi256ENS_10bfloat16_tEfNS_4arch4Sm90ELb0ELb1ELb0ELb0ELb0ELb0ELb0ELb1ELb0ELb1ELb0ELb0EEENS1_21CollectiveEpilogueFwdINS6_IJSA_NS7_ILi256EEESB_EEES9_SE_SG_Li256ELb0ELb1ELb0ELb0EEENS1_30DynamicPersistentTileSchedulerILi256ELi128ELb0ELb1ELb1EEEEEEEEEvNT_6ParamsE,"aw",@nobits
	.sectionflags	@""
	.align	16
	.zero		1024


//--------------------- .nv.shared._ZN7cutlass13device_kernelIN5flash11enable_sm90INS1_16FlashAttnFwdSm90INS1_25CollectiveMainloopFwdSm90ILi2EN4cute5tupleIJNS5_1CILi1EEES8_S8_EEENS6_IJNS7_ILi128EEENS7_ILi96EEENS7_ILi64EEEEEELi256ENS_10bfloat16_tEfNS_4arch4Sm90ELb0ELb1ELb0ELb0ELb0ELb0ELb1ELb1ELb0ELb1ELb0ELb0EEENS1_21CollectiveEpilogueFwdINS6_IJSA_NS7_ILi256EEESB_EEES9_SE_SG_Li256ELb0ELb1ELb0ELb0EEENS1_30DynamicPersistentTileSchedulerILi256ELi128ELb0ELb1ELb1EEEEEEEEEvNT_6ParamsE --------------------------
	.section	.nv.shared._ZN7cutlass13device_kernelIN5flash11enable_sm90INS1_16FlashAttnFwdSm90INS1_25CollectiveMainloopFwdSm90ILi2EN4cute5tupleIJNS5_1CILi1EEES8_S8_EEENS6_IJNS7_ILi128EEENS7_ILi96EEENS7_ILi64EEEEEELi256ENS_10bfloat16_tEfNS_4arch4Sm90ELb0ELb1ELb0ELb0ELb0ELb0ELb1ELb1ELb0ELb1ELb0ELb0EEENS1_21CollectiveEpilogueFwdINS6_IJSA_NS7_ILi256EEESB_EEES9_SE_SG_Li256ELb0ELb1ELb0ELb0EEENS1_30DynamicPersistentTileSchedulerILi256ELi128ELb0ELb1ELb1EEEEEEEEEvNT_6ParamsE,"aw",@nobits
	.sectionflags	@""
	.align	16
	.zero		1024


//--------------------- .nv.shared._ZN7cutlass13device_kernelIN5flash11enable_sm90INS1_16FlashAttnFwdSm90INS1_25CollectiveMainloopFwdSm90ILi2EN4cute5tupleIJNS5_1CILi1EEES8_S8_EEENS6_IJNS7_ILi128EEENS7_ILi96EEENS7_ILi64EEEEEELi256ENS_10bfloat16_tEfNS_4arch4Sm90ELb0ELb1ELb0ELb1ELb0ELb0ELb0ELb1ELb0ELb1ELb0ELb0EEENS1_21CollectiveEpilogueFwdINS6_IJSA_NS7_ILi256EEESB_EEES9_SE_SG_Li256ELb1ELb1ELb0ELb0EEENS1_36VarlenDynamicPersistentTileSchedulerILi128ELi96ELi256ELi128ELb0ELb1ELb1ELb1ELb0ELb1EEEEEEEEEvNT_6ParamsE --------------------------
	.section	.nv.shared._ZN7cutlass13device_kernelIN5flash11enable_sm90INS1_16FlashAttnFwdSm90INS1_25CollectiveMainloopFwdSm90ILi2EN4cute5tupleIJNS5_1CILi1EEES8_S8_EEENS6_IJNS7_ILi128EEENS7_ILi96EEENS7_ILi64EEEEEELi256ENS_10bfloat16_tEfNS_4arch4Sm90ELb0ELb1ELb0ELb1ELb0ELb0ELb0ELb1ELb0ELb1ELb0ELb0EEENS1_21CollectiveEpilogueFwdINS6_IJSA_NS7_ILi256EEESB_EEES9_SE_SG_Li256ELb1ELb1ELb0ELb0EEENS1_36VarlenDynamicPersistentTileSchedulerILi128ELi96ELi256ELi128ELb0ELb1ELb1ELb1ELb0ELb1EEEEEEEEEvNT_6ParamsE,"aw",@nobits
	.sectionflags	@""
	.align	16
	.zero		1024


//--------------------- .nv.shared._ZN7cutlass13device_kernelIN5flash11enable_sm90INS1_16FlashAttnFwdSm90INS1_25CollectiveMainloopFwdSm90ILi2EN4cute5tupleIJNS5_1CILi1EEES8_S8_EEENS6_IJNS7_ILi128EEENS7_ILi96EEENS7_ILi64EEEEEELi256ENS_10bfloat16_tEfNS_4arch4Sm90ELb0ELb1ELb0ELb1ELb0ELb1ELb0ELb1ELb0ELb1ELb0ELb0EEENS1_21CollectiveEpilogueFwdINS6_IJSA_NS7_ILi256EEESB_EEES9_SE_SG_Li256ELb1ELb1ELb0ELb0EEENS1_36VarlenDynamicPersistentTileSchedulerILi128ELi96ELi256ELi128ELb0ELb1ELb1ELb1ELb0ELb1EEEEEEEEEvNT_6ParamsE --------------------------
	.section	.nv.shared._ZN7cutlass13device_kernelIN5flash11enable_sm90INS1_16FlashAttnFwdSm90INS1_25CollectiveMainloopFwdSm90ILi2EN4cute5tupleIJNS5_1CILi1EEES8_S8_EEENS6_IJNS7_ILi128EEENS7_ILi96EEENS7_ILi64EEEEEELi256ENS_10bfloat16_tEfNS_4arch4Sm90ELb0ELb1ELb0ELb1ELb0ELb1ELb0ELb1ELb0ELb1ELb0ELb0EEENS1_21CollectiveEpilogueFwdINS6_IJSA_NS7_ILi256EEESB_EEES9_SE_SG_Li256ELb1ELb1ELb0ELb0EEENS1_36VarlenDynamicPersistentTileSchedulerILi128ELi96ELi256ELi128ELb0ELb1ELb1ELb1ELb0ELb1EEEEEEEEEvNT_6ParamsE,"aw",@nobits
	.sectionflags	@""
	.align	16
	.zero		1024


//--------------------- .nv.shared._ZN7cutlass13device_kernelIN5flash11enable_sm90INS1_16FlashAttnFwdSm90INS1_25CollectiveMainloopFwdSm90ILi2EN4cute5tupleIJNS5_1CILi1EEES8_S8_EEENS6_IJNS7_ILi128EEENS7_ILi96EEENS7_ILi64EEEEEELi256ENS_10bfloat16_tEfNS_4arch4Sm90ELb0ELb1ELb0ELb1ELb0ELb0ELb1ELb1ELb0ELb1ELb0ELb0EEENS1_21CollectiveEpilogueFwdINS6_IJSA_NS7_ILi256EEESB_EEES9_SE_SG_Li256ELb1ELb1ELb0ELb0EEENS1_36VarlenDynamicPersistentTileSchedulerILi128ELi96ELi256ELi128ELb0ELb1ELb1ELb1ELb0ELb1EEEEEEEEEvNT_6ParamsE --------------------------
	.section	.nv.shared._ZN7cutlass13device_kernelIN5flash11enable_sm90INS1_16FlashAttnFwdSm90INS1_25CollectiveMainloopFwdSm90ILi2EN4cute5tupleIJNS5_1CILi1EEES8_S8_EEENS6_IJNS7_ILi128EEENS7_ILi96EEENS7_ILi64EEEEEELi256ENS_10bfloat16_tEfNS_4arch4Sm90ELb0ELb1ELb0ELb1ELb0ELb0ELb1ELb1ELb0ELb1ELb0ELb0EEENS1_21CollectiveEpilogueFwdINS6_IJSA_NS7_ILi256EEESB_EEES9_SE_SG_Li256ELb1ELb1ELb0ELb0EEENS1_36VarlenDynamicPersistentTileSchedulerILi128ELi96ELi256ELi128ELb0ELb1ELb1ELb1ELb0ELb1EEEEEEEEEvNT_6ParamsE,"aw",@nobits
	.sectionflags	@""
	.align	16
	.zero		1024


//--------------------- .nv.shared._ZN7cutlass13device_kernelIN5flash11enable_sm90INS1_16FlashAttnFwdSm90INS1_25CollectiveMainloopFwdSm90ILi2EN4cute5tupleIJNS5_1CILi1EEES8_S8_EEENS6_IJNS7_ILi128EEENS7_ILi96EEENS7_ILi64EEEEEELi256ENS_10bfloat16_tEfNS_4arch4Sm90ELb0ELb1ELb0ELb1ELb0ELb1ELb1ELb1ELb0ELb1ELb0ELb0EEENS1_21CollectiveEpilogueFwdINS6_IJSA_NS7_ILi256EEESB_EEES9_SE_SG_Li256ELb1ELb1ELb0ELb0EEENS1_36VarlenDynamicPersistentTileSchedulerILi128ELi96ELi256ELi128ELb0ELb1ELb1ELb1ELb0ELb1EEEEEEEEEvNT_6ParamsE --------------------------
	.section	.nv.shared._ZN7cutlass13device_kernelIN5flash11enable_sm90INS1_16FlashAttnFwdSm90INS1_25CollectiveMainloopFwdSm90ILi2EN4cute5tupleIJNS5_1CILi1EEES8_S8_EEENS6_IJNS7_ILi128EEENS7_ILi96EEENS7_ILi64EEEEEELi256ENS_10bfloat16_tEfNS_4arch4Sm90ELb0ELb1ELb0ELb1ELb0ELb1ELb1ELb1ELb0ELb1ELb0ELb0EEENS1_21CollectiveEpilogueFwdINS6_IJSA_NS7_ILi256EEESB_EEES9_SE_SG_Li256ELb1ELb1ELb0ELb0EEENS1_36VarlenDynamicPersistentTileSchedulerILi128ELi96ELi256ELi128ELb0ELb1ELb1ELb1ELb0ELb1EEEEEEEEEvNT_6ParamsE,"aw",@nobits
	.sectionflags	@""
	.align	16
	.zero		1024


//--------------------- .nv.shared._ZN7cutlass13device_kernelIN5flash11enable_sm90INS1_16FlashAttnFwdSm90INS1_25CollectiveMainloopFwdSm90ILi2EN4cute5tupleIJNS5_1CILi1EEES8_S8_EEENS6_IJNS7_ILi128EEENS7_ILi96EEENS7_ILi64EEEEEELi256ENS_10bfloat16_tEfNS_4arch4Sm90ELb1ELb0ELb0ELb0ELb0ELb0ELb0ELb1ELb0ELb1ELb0ELb0EEENS1_21CollectiveEpilogueFwdINS6_IJSA_NS7_ILi256EEESB_EEES9_SE_SG_Li256ELb0ELb1ELb0ELb0EEENS1_30DynamicPersistentTileSchedulerILi256ELi128ELb0ELb1ELb1EEEEEEEEEvNT_6ParamsE --------------------------
	.section	.nv.shared._ZN7cutlass13device_kernelIN5flash11enable_sm90INS1_16FlashAttnFwdSm90INS1_25CollectiveMainloopFwdSm90ILi2EN4cute5tupleIJNS5_1CILi1EEES8_S8_EEENS6_IJNS7_ILi128EEENS7_ILi96EEENS7_ILi64EEEEEELi256ENS_10bfloat16_tEfNS_4arch4Sm90ELb1ELb0ELb0ELb0ELb0ELb0ELb0ELb1ELb0ELb1ELb0ELb0EEENS1_21CollectiveEpilogueFwdINS6_IJSA_NS7_ILi256EEESB_EEES9_SE_SG_Li256ELb0ELb1ELb0ELb0EEENS1_30DynamicPersistentTileSchedulerILi256ELi128ELb0ELb1ELb1EEEEEEEEEvNT_6ParamsE,"aw",@nobits
	.sectionflags	@""
	.align	16
	.zero		1024


//--------------------- .nv.shared._ZN7cutlass13device_kernelIN5flash11enable_sm90INS1_16FlashAttnFwdSm90INS1_25CollectiveMainloopFwdSm90ILi2EN4cute5tupleIJNS5_1CILi1EEES8_S8_EEENS6_IJNS7_ILi128EEENS7_ILi96EEENS7_ILi64EEEEEELi256ENS_10bfloat16_tEfNS_4arch4Sm90ELb1ELb0ELb0ELb0ELb0ELb0ELb1ELb1ELb0ELb1ELb0ELb0EEENS1_21CollectiveEpilogueFwdINS6_IJSA_NS7_ILi256EEESB_EEES9_SE_SG_Li256ELb0ELb1ELb0ELb0EEENS1_30DynamicPersistentTileSchedulerILi256ELi128ELb0ELb1ELb1EEEEEEEEEvNT_6ParamsE --------------------------
	.section	.nv.shared._ZN7cutlass13device_kernelIN5flash11enable_sm90INS1_16FlashAttnFwdSm90INS1_25CollectiveMainloopFwdSm90ILi2EN4cute5tupleIJNS5_1CILi1EEES8_S8_EEENS6_IJNS7_ILi128EEENS7_ILi96EEENS7_ILi64EEEEEELi256ENS_10bfloat16_tEfNS_4arch4Sm90ELb1ELb0ELb0ELb0ELb0ELb0ELb1ELb1ELb0ELb1ELb0ELb0EEENS1_21CollectiveEpilogueFwdINS6_IJSA_NS7_ILi256EEESB_EEES9_SE_SG_Li256ELb0ELb1ELb0ELb0EEENS1_30DynamicPersistentTileSchedulerILi256ELi128ELb0ELb1ELb1EEEEEEEEEvNT_6ParamsE,"aw",@nobits
	.sectionflags	@""
	.align	16
	.zero		1024


//--------------------- .nv.shared._ZN7cutlass13device_kernelIN5flash11enable_sm90INS1_16FlashAttnFwdSm90INS1_25CollectiveMainloopFwdSm90ILi2EN4cute5tupleIJNS5_1CILi1EEES8_S8_EEENS6_IJNS7_ILi128EEENS7_ILi96EEENS7_ILi64EEEEEELi256ENS_10bfloat16_tEfNS_4arch4Sm90ELb1ELb0ELb0ELb1ELb0ELb0ELb0ELb1ELb0ELb1ELb0ELb0EEENS1_21CollectiveEpilogueFwdINS6_IJSA_NS7_ILi256EEESB_EEES9_SE_SG_Li256ELb1ELb1ELb0ELb0EEENS1_36VarlenDynamicPersistentTileSchedulerILi128ELi96ELi256ELi128ELb0ELb1ELb1ELb1ELb1ELb1EEEEEEEEEvNT_6ParamsE --------------------------
	.section	.nv.shared._ZN7cutlass13device_kernelIN5flash11enable_sm90INS1_16FlashAttnFwdSm90INS1_25CollectiveMainloopFwdSm90ILi2EN4cute5tupleIJNS5_1CILi1EEES8_S8_EEENS6_IJNS7_ILi128EEENS7_ILi96EEENS7_ILi64EEEEEELi256ENS_10bfloat16_tEfNS_4arch4Sm90ELb1ELb0ELb0ELb1ELb0ELb0ELb0ELb1ELb0ELb1ELb0ELb0EEENS1_21CollectiveEpilogueFwdINS6_IJSA_NS7_ILi256EEESB_EEES9_SE_SG_Li256ELb1ELb1ELb0ELb0EEENS1_36VarlenDynamicPersistentTileSchedulerILi128ELi96ELi256ELi128ELb0ELb1ELb1ELb1ELb1ELb1EEEEEEEEEvNT_6ParamsE,"aw",@nobits
	.sectionflags	@""
	.align	16
	.zero		1024


//--------------------- .nv.shared._ZN7cutlass13device_kernelIN5flash11enable_sm90INS1_16FlashAttnFwdSm90INS1_25CollectiveMainloopFwdSm90ILi2EN4cute5tupleIJNS5_1CILi1EEES8_S8_EEENS6_IJNS7_ILi128EEENS7_ILi96EEENS7_ILi64EEEEEELi256ENS_10bfloat16_tEfNS_4arch4Sm90ELb1ELb0ELb0ELb1ELb0ELb1ELb0ELb1ELb0ELb1ELb0ELb0EEENS1_21CollectiveEpilogueFwdINS6_IJSA_NS7_ILi256EEESB_EEES9_SE_SG_Li256ELb1ELb1ELb0ELb0EEENS1_36VarlenDynamicPersistentTileSchedulerILi128ELi96ELi256ELi128ELb0ELb1ELb1ELb1ELb1ELb1EEEEEEEEEvNT_6ParamsE --------------------------
	.section	.nv.shared._ZN7cutlass13device_kernelIN5flash11enable_sm90INS1_16FlashAttnFwdSm90INS1_25CollectiveMainloopFwdSm90ILi2EN4cute5tupleIJNS5_1CILi1EEES8_S8_EEENS6_IJNS7_ILi128EEENS7_ILi96EEENS7_ILi64EEEEEELi256ENS_10bfloat16_tEfNS_4arch4Sm90ELb1ELb0ELb0ELb1ELb0ELb1ELb0ELb1ELb0ELb1ELb0ELb0EEENS1_21CollectiveEpilogueFwdINS6_IJSA_NS7_ILi256EEESB_EEES9_SE_SG_Li256ELb1ELb1ELb0ELb0EEENS1_36VarlenDynamicPersistentTileSchedulerILi128ELi96ELi256ELi128ELb0ELb1ELb1ELb1ELb1ELb1EEEEEEEEEvNT_6ParamsE,"aw",@nobits
	.sectionflags	@""
	.align	16
	.zero		1024


//--------------------- .nv.shared._ZN7cutlass13device_kernelIN5flash11enable_sm90INS1_16FlashAttnFwdSm90INS1_25CollectiveMainloopFwdSm90ILi2EN4cute5tupleIJNS5_1CILi1EEES8_S8_EEENS6_IJNS7_ILi128EEENS7_ILi96EEENS7_ILi64EEEEEELi256ENS_10bfloat16_tEfNS_4arch4Sm90ELb1ELb0ELb0ELb1ELb0ELb0ELb1ELb1ELb0ELb1ELb0ELb0EEENS1_21CollectiveEpilogueFwdINS6_IJSA_NS7_ILi256EEESB_EEES9_SE_SG_Li256ELb1ELb1ELb0ELb0EEENS1_36VarlenDynamicPersistentTileSchedulerILi128ELi96ELi256ELi128ELb0ELb1ELb1ELb1ELb1ELb1EEEEEEEEEvNT_6ParamsE --------------------------
	.section	.nv.shared._ZN7cutlass13device_kernelIN5flash11enable_sm90INS1_16FlashAttnFwdSm90INS1_25CollectiveMainloopFwdSm90ILi2EN4cute5tupleIJNS5_1CILi1EEES8_S8_EEENS6_IJNS7_ILi128EEENS7_ILi96EEENS7_ILi64EEEEEELi256ENS_10bfloat16_tEfNS_4arch4Sm90ELb1ELb0ELb0ELb1ELb0ELb0ELb1ELb1ELb0ELb1ELb0ELb0EEENS1_21CollectiveEpilogueFwdINS6_IJSA_NS7_ILi256EEESB_EEES9_SE_SG_Li256ELb1ELb1ELb0ELb0EEENS1_36VarlenDynamicPersistentTileSchedulerILi128ELi96ELi256ELi128ELb0ELb1ELb1ELb1ELb1ELb1EEEEEEEEEvNT_6ParamsE,"aw",@nobits
	.sectionflags	@""
	.align	16
	.zero		1024


//--------------------- .nv.shared._ZN7cutlass13device_kernelIN5flash11enable_sm90INS1_16FlashAttnFwdSm90INS1_25CollectiveMainloopFwdSm90ILi2EN4cute5tupleIJNS5_1CILi1EEES8_S8_EEENS6_IJNS7_ILi128EEENS7_ILi96EEENS7_ILi64EEEEEELi256ENS_10bfloat16_tEfNS_4arch4Sm90ELb1ELb0ELb0ELb1ELb0ELb1ELb1ELb1ELb0ELb1ELb0ELb0EEENS1_21CollectiveEpilogueFwdINS6_IJSA_NS7_ILi256EEESB_EEES9_SE_SG_Li256ELb1ELb1ELb0ELb0EEENS1_36VarlenDynamicPersistentTileSchedulerILi128ELi96ELi256ELi128ELb0ELb1ELb1ELb1ELb1ELb1EEEEEEEEEvNT_6ParamsE --------------------------
	.section	.nv.shared._ZN7cutlass13device_kernelIN5flash11enable_sm90INS1_16FlashAttnFwdSm90INS1_25CollectiveMainloopFwdSm90ILi2EN4cute5tupleIJNS5_1CILi1EEES8_S8_EEENS6_IJNS7_ILi128EEENS7_ILi96EEENS7_ILi64EEEEEELi256ENS_10bfloat16_tEfNS_4arch4Sm90ELb1ELb0ELb0ELb1ELb0ELb1ELb1ELb1ELb0ELb1ELb0ELb0EEENS1_21CollectiveEpilogueFwdINS6_IJSA_NS7_ILi256EEESB_EEES9_SE_SG_Li256ELb1ELb1ELb0ELb0EEENS1_36VarlenDynamicPersistentTileSchedulerILi128ELi96ELi256ELi128ELb0ELb1ELb1ELb1ELb1ELb1EEEEEEEEEvNT_6ParamsE,"aw",@nobits
	.sectionflags	@""
	.align	16
	.zero		1024


//--------------------- .nv.constant0._ZN7cutlass13device_kernelIN5flash11enable_sm90INS1_16FlashAttnFwdSm90INS1_25CollectiveMainloopFwdSm90ILi2EN4cute5tupleIJNS5_1CILi1EEES8_S8_EEENS6_IJNS7_ILi128EEENS7_ILi96EEENS7_ILi64EEEEEELi256ENS_10bfloat16_tEfNS_4arch4Sm90ELb0ELb0ELb0ELb0ELb0ELb0ELb0ELb1ELb0ELb1ELb0ELb0EEENS1_21CollectiveEpilogueFwdINS6_IJSA_NS7_ILi256EEESB_EEES9_SE_SG_Li256ELb0ELb1ELb0ELb0EEENS1_29StaticPersistentTileSchedulerILb0EEEEEEEEEvNT_6ParamsE --------------------------
	.section	.nv.constant0._ZN7cutlass13device_kernelIN5flash11enable_sm90INS1_16FlashAttnFwdSm90INS1_25CollectiveMainloopFwdSm90ILi2EN4cute5tupleIJNS5_1CILi1EEES8_S8_EEENS6_IJNS7_ILi128EEENS7_ILi96EEENS7_ILi64EEEEEELi256ENS_10bfloat16_tEfNS_4arch4Sm90ELb0ELb0ELb0ELb0ELb0ELb0ELb0ELb1ELb0ELb1ELb0ELb0EEENS1_21CollectiveEpilogueFwdINS6_IJSA_NS7_ILi256EEESB_EEES9_SE_SG_Li256ELb0ELb1ELb0ELb0EEENS1_29StaticPersistentTileSchedulerILb0EEEEEEEEEvNT_6ParamsE,"a",@progbits
	.sectionflags	@""
	.align	4
.nv.constant0._ZN7cutlass13device_kernelIN5flash11enable_sm90INS1_16FlashAttnFwdSm90INS1_25CollectiveMainloopFwdSm90ILi2EN4cute5tupleIJNS5_1CILi1EEES8_S8_EEENS6_IJNS7_ILi128EEENS7_ILi96EEENS7_ILi64EEEEEELi256ENS_10bfloat16_tEfNS_4arch4Sm90ELb0ELb0ELb0ELb0ELb0ELb0ELb0ELb1ELb0ELb1ELb0ELb0EEENS1_21CollectiveEpilogueFwdINS6_IJSA_NS7_ILi256EEESB_EEES9_SE_SG_Li256ELb0ELb1ELb0ELb0EEENS1_29StaticPersistentTileSchedulerILb0EEEEEEEEEvNT_6ParamsE:
	.zero		3200


//--------------------- .nv.constant0._ZN7cutlass13device_kernelIN5flash11enable_sm90INS1_16FlashAttnFwdSm90INS1_25CollectiveMainloopFwdSm90ILi2EN4cute5tupleIJNS5_1CILi1EEES8_S8_EEENS6_IJNS7_ILi128EEENS7_ILi96EEENS7_ILi64EEEEEELi256ENS_10bfloat16_tEfNS_4arch4Sm90ELb0ELb0ELb0ELb0ELb0ELb0ELb1ELb1ELb0ELb1ELb0ELb0EEENS1_21CollectiveEpilogueFwdINS6_IJSA_NS7_ILi256EEESB_EEES9_SE_SG_Li256ELb0ELb1ELb0ELb0EEENS1_29StaticPersistentTileSchedulerILb0EEEEEEEEEvNT_6ParamsE --------------------------
	.section	.nv.constant0._ZN7cutlass13device_kernelIN5flash11enable_sm90INS1_16FlashAttnFwdSm90INS1_25CollectiveMainloopFwdSm90ILi2EN4cute5tupleIJNS5_1CILi1EEES8_S8_EEENS6_IJNS7_ILi128EEENS7_ILi96EEENS7_ILi64EEEEEELi256ENS_10bfloat16_tEfNS_4arch4Sm90ELb0ELb0ELb0ELb0ELb0ELb0ELb1ELb1ELb0ELb1ELb0ELb0EEENS1_21CollectiveEpilogueFwdINS6_IJSA_NS7_ILi256EEESB_EEES9_SE_SG_Li256ELb0ELb1ELb0ELb0EEENS1_29StaticPersistentTileSchedulerILb0EEEEEEEEEvNT_6ParamsE,"a",@progbits
	.sectionflags	@""
	.align	4
.nv.constant0._ZN7cutlass13device_kernelIN5flash11enable_sm90INS1_16FlashAttnFwdSm90INS1_25CollectiveMainloopFwdSm90ILi2EN4cute5tupleIJNS5_1CILi1EEES8_S8_EEENS6_IJNS7_ILi128EEENS7_ILi96EEENS7_ILi64EEEEEELi256ENS_10bfloat16_tEfNS_4arch4Sm90ELb0ELb0ELb0ELb0ELb0ELb0ELb1ELb1ELb0ELb1ELb0ELb0EEENS1_21CollectiveEpilogueFwdINS6_IJSA_NS7_ILi256EEESB_EEES9_SE_SG_Li256ELb0ELb1ELb0ELb0EEENS1_29StaticPersistentTileSchedulerILb0EEEEEEEEEvNT_6ParamsE:
	.zero		3456


//--------------------- .nv.constant0._ZN7cutlass13device_kernelIN5flash11enable_sm90INS1_16FlashAttnFwdSm90INS1_25CollectiveMainloopFwdSm90ILi2EN4cute5tupleIJNS5_1CILi1EEES8_S8_EEENS6_IJNS7_ILi128EEENS7_ILi96EEENS7_ILi64EEEEEELi256ENS_10bfloat16_tEfNS_4arch4Sm90ELb0ELb0ELb0ELb1ELb0ELb0ELb0ELb1ELb0ELb1ELb0ELb0EEENS1_21CollectiveEpilogueFwdINS6_IJSA_NS7_ILi256EEESB_EEES9_SE_SG_Li256ELb1ELb1ELb0ELb0EEENS1_36VarlenDynamicPersistentTileSchedulerILi128ELi96ELi256ELi128ELb0ELb1ELb1ELb0ELb1ELb1EEEEEEEEEvNT_6ParamsE --------------------------
	.section	.nv.constant0._ZN7cutlass13device_kernelIN5flash11enable_sm90INS1_16FlashAttnFwdSm90INS1_25CollectiveMainloopFwdSm90ILi2EN4cute5tupleIJNS5_1CILi1EEES8_S8_EEENS6_IJNS7_ILi128EEENS7_ILi96EEENS7_ILi64EEEEEELi256ENS_10bfloat16_tEfNS_4arch4Sm90ELb0ELb0ELb0ELb1ELb0ELb0ELb0ELb1ELb0ELb1ELb0ELb0EEENS1_21CollectiveEpilogueFwdINS6_IJSA_NS7_ILi256EEESB_EEES9_SE_SG_Li256ELb1ELb1ELb0ELb0EEENS1_36VarlenDynamicPersistentTileSchedulerILi128ELi96ELi256ELi128ELb0ELb1ELb1ELb0ELb1ELb1EEEEEEEEEvNT_6ParamsE,"a",@progbits
	.sectionflags	@""
	.align	4
.nv.constant0._ZN7cutlass13device_kernelIN5flash11enable_sm90INS1_16FlashAttnFwdSm90INS1_25CollectiveMainloopFwdSm90ILi2EN4cute5tupleIJNS5_1CILi1EEES8_S8_EEENS6_IJNS7_ILi128EEENS7_ILi96EEENS7_ILi64EEEEEELi256ENS_10bfloat16_tEfNS_4arch4Sm90ELb0ELb0ELb0ELb1ELb0ELb0ELb0ELb1ELb0ELb1ELb0ELb0EEENS1_21CollectiveEpilogueFwdINS6_IJSA_NS7_ILi256EEESB_EEES9_SE_SG_Li256ELb1ELb1ELb0ELb0EEENS1_36VarlenDynamicPersistentTileSchedulerILi128ELi96ELi256ELi128ELb0ELb1ELb1ELb0ELb1ELb1EEEEEEEEEvNT_6ParamsE:
	.zero		3328


//--------------------- .nv.constant0._ZN7cutlass13device_kernelIN5flash11enable_sm90INS1_16FlashAttnFwdSm90INS1_25CollectiveMainloopFwdSm90ILi2EN4cute5tupleIJNS5_1CILi1EEES8_S8_EEENS6_IJNS7_ILi128EEENS7_ILi96EEENS7_ILi64EEEEEELi256ENS_10bfloat16_tEfNS_4arch4Sm90ELb0ELb0ELb0ELb1ELb0ELb1ELb0ELb1ELb0ELb1ELb0ELb0EEENS1_21CollectiveEpilogueFwdINS6_IJSA_NS7_ILi256EEESB_EEES9_SE_SG_Li256ELb1ELb1ELb0ELb0EEENS1_36VarlenDynamicPersistentTileSchedulerILi128ELi96ELi256ELi128ELb0ELb1ELb1ELb0ELb1ELb1EEEEEEEEEvNT_6ParamsE --------------------------
	.section	.nv.constant0._ZN7cutlass13device_kernelIN5flash11enable_sm90INS1_16FlashAttnFwdSm90INS1_25CollectiveMainloopFwdSm90ILi2EN4cute5tupleIJNS5_1CILi1EEES8_S8_EEENS6_IJNS7_ILi128EEENS7_ILi96EEENS7_ILi64EEEEEELi256ENS_10bfloat16_tEfNS_4arch4Sm90ELb0ELb0ELb0ELb1ELb0ELb1ELb0ELb1ELb0ELb1ELb0ELb0EEENS1_21CollectiveEpilogueFwdINS6_IJSA_NS7_ILi256EEESB_EEES9_SE_SG_Li256ELb1ELb1ELb0ELb0EEENS1_36VarlenDynamicPersistentTileSchedulerILi128ELi96ELi256ELi128ELb0ELb1ELb1ELb0ELb1ELb1EEEEEEEEEvNT_6ParamsE,"a",@progbits
	.sectionflags	@""
	.align	4
.nv.constant0._ZN7cutlass13device_kernelIN5flash11enable_sm90INS1_16FlashAttnFwdSm90INS1_25CollectiveMainloopFwdSm90ILi2EN4cute5tupleIJNS5_1CILi1EEES8_S8_EEENS6_IJNS7_ILi128EEENS7_ILi96EEENS7_ILi64EEEEEELi256ENS_10bfloat16_tEfNS_4arch4Sm90ELb0ELb0ELb0ELb1ELb0ELb1ELb0ELb1ELb0ELb1ELb0ELb0EEENS1_21CollectiveEpilogueFwdINS6_IJSA_NS7_ILi256EEESB_EEES9_SE_SG_Li256ELb1ELb1ELb0ELb0EEENS1_36VarlenDynamicPersistentTileSchedulerILi128ELi96ELi256ELi128ELb0ELb1ELb1ELb0ELb1ELb1EEEEEEEEEvNT_6ParamsE:
	.zero		3328


//--------------------- .nv.constant0._ZN7cutlass13device_kernelIN5flash11enable_sm90INS1_16FlashAttnFwdSm90INS1_25CollectiveMainloopFwdSm90ILi2EN4cute5tupleIJNS5_1CILi1EEES8_S8_EEENS6_IJNS7_ILi128EEENS7_ILi96EEENS7_ILi64EEEEEELi256ENS_10bfloat16_tEfNS_4arch4Sm90ELb0ELb0ELb0ELb1ELb0ELb0ELb1ELb1ELb0ELb1ELb0ELb0EEENS1_21CollectiveEpilogueFwdINS6_IJSA_NS7_ILi256EEESB_EEES9_SE_SG_Li256ELb1ELb1ELb0ELb0EEENS1_36VarlenDynamicPersistentTileSchedulerILi128ELi96ELi256ELi128ELb0ELb1ELb1ELb0ELb1ELb1EEEEEEEEEvNT_6ParamsE --------------------------
	.section	.nv.constant0._ZN7cutlass13device_kernelIN5flash11enable_sm90INS1_16FlashAttnFwdSm90INS1_25CollectiveMainloopFwdSm90ILi2EN4cute5tupleIJNS5_1CILi1EEES8_S8_EEENS6_IJNS7_ILi128EEENS7_ILi96EEENS7_ILi64EEEEEELi256ENS_10bfloat16_tEfNS_4arch4Sm90ELb0ELb0ELb0ELb1ELb0ELb0ELb1ELb1ELb0ELb1ELb0ELb0EEENS1_21CollectiveEpilogueFwdINS6_IJSA_NS7_ILi256EEESB_EEES9_SE_SG_Li256ELb1ELb1ELb0ELb0EEENS1_36VarlenDynamicPersistentTileSchedulerILi128ELi96ELi256ELi128ELb0ELb1ELb1ELb0ELb1ELb1EEEEEEEEEvNT_6ParamsE,"a",@progbits
	.sectionflags	@""
	.align	4
.nv.constant0._ZN7cutlass13device_kernelIN5flash11enable_sm90INS1_16FlashAttnFwdSm90INS1_25CollectiveMainloopFwdSm90ILi2EN4cute5tupleIJNS5_1CILi1EEES8_S8_EEENS6_IJNS7_ILi128EEENS7_ILi96EEENS7_ILi64EEEEEELi256ENS_10bfloat16_tEfNS_4arch4Sm90ELb0ELb0ELb0ELb1ELb0ELb0ELb1ELb1ELb0ELb1ELb0ELb0EEENS1_21CollectiveEpilogueFwdINS6_IJSA_NS7_ILi256EEESB_EEES9_SE_SG_Li256ELb1ELb1ELb0ELb0EEENS1_36VarlenDynamicPersistentTileSchedulerILi128ELi96ELi256ELi128ELb0ELb1ELb1ELb0ELb1ELb1EEEEEEEEEvNT_6ParamsE:
	.zero		3584


//--------------------- .nv.constant0._ZN7cutlass13device_kernelIN5flash11enable_sm90INS1_16FlashAttnFwdSm90INS1_25CollectiveMainloopFwdSm90ILi2EN4cute5tupleIJNS5_1CILi1EEES8_S8_EEENS6_IJNS7_ILi128EEENS7_ILi96EEENS7_ILi64EEEEEELi256ENS_10bfloat16_tEfNS_4arch4Sm90ELb0ELb0ELb0ELb1ELb0ELb1ELb1ELb1ELb0ELb1ELb0ELb0EEENS1_21CollectiveEpilogueFwdINS6_IJSA_NS7_ILi256EEESB_EEES9_SE_SG_Li256ELb1ELb1ELb0ELb0EEENS1_36VarlenDynamicPersistentTileSchedulerILi128ELi96ELi256ELi128ELb0ELb1ELb1ELb0ELb1ELb1EEEEEEEEEvNT_6ParamsE --------------------------
	.section	.nv.constant0._ZN7cutlass13device_kernelIN5flash11enable_sm90INS1_16FlashAttnFwdSm90INS1_25CollectiveMainloopFwdSm90ILi2EN4cute5tupleIJNS5_1CILi1EEES8_S8_EEENS6_IJNS7_ILi128EEENS7_ILi96EEENS7_ILi64EEEEEELi256ENS_10bfloat16_tEfNS_4arch4Sm90ELb0ELb0ELb0ELb1ELb0ELb1ELb1ELb1ELb0ELb1ELb0ELb0EEENS1_21CollectiveEpilogueFwdINS6_IJSA_NS7_ILi256EEESB_EEES9_SE_SG_Li256ELb1ELb1ELb0ELb0EEENS1_36VarlenDynamicPersistentTileSchedulerILi128ELi96ELi256ELi128ELb0ELb1ELb1ELb0ELb1ELb1EEEEEEEEEvNT_6ParamsE,"a",@progbits
	.sectionflags	@""
	.align	4
.nv.constant0._ZN7cutlass13device_kernelIN5flash11enable_sm90INS1_16FlashAttnFwdSm90INS1_25CollectiveMainloopFwdSm90ILi2EN4cute5tupleIJNS5_1CILi1EEES8_S8_EEENS6_IJNS7_ILi128EEENS7_ILi96EEENS7_ILi64EEEEEELi256ENS_10bfloat16_tEfNS_4arch4Sm90ELb0ELb0ELb0ELb1ELb0ELb1ELb1ELb1ELb0ELb1ELb0ELb0EEENS1_21CollectiveEpilogueFwdINS6_IJSA_NS7_ILi256EEESB_EEES9_SE_SG_Li256ELb1ELb1ELb0ELb0EEENS1_36VarlenDynamicPersistentTileSchedulerILi128ELi96ELi256ELi128ELb0ELb1ELb1ELb0ELb1ELb1EEEEEEEEEvNT_6ParamsE:
	.zero		3584


//--------------------- .nv.constant0._ZN7cutlass13device_kernelIN5flash11enable_sm90INS1_16FlashAttnFwdSm90INS1_25CollectiveMainloopFwdSm90ILi2EN4cute5tupleIJNS5_1CILi1EEES8_S8_EEENS6_IJNS7_ILi128EEENS7_ILi96EEENS7_ILi64EEEEEELi256ENS_10bfloat16_tEfNS_4arch4Sm90ELb0ELb1ELb0ELb0ELb0ELb0ELb0ELb1ELb0ELb1ELb0ELb0EEENS1_21CollectiveEpilogueFwdINS6_IJSA_NS7_ILi256EEESB_EEES9_SE_SG_Li256ELb0ELb1ELb0ELb0EEENS1_30DynamicPersistentTileSchedulerILi256ELi128ELb0ELb1ELb1EEEEEEEEEvNT_6ParamsE --------------------------
	.section	.nv.constant0._ZN7cutlass13device_kernelIN5flash11enable_sm90INS1_16FlashAttnFwdSm90INS1_25CollectiveMainloopFwdSm90ILi2EN4cute5tupleIJNS5_1CILi1EEES8_S8_EEENS6_IJNS7_ILi128EEENS7_ILi96EEENS7_ILi64EEEEEELi256ENS_10bfloat16_tEfNS_4arch4Sm90ELb0ELb1ELb0ELb0ELb0ELb0ELb0ELb1ELb0ELb1ELb0ELb0EEENS1_21CollectiveEpilogueFwdINS6_IJSA_NS7_ILi256EEESB_EEES9_SE_SG_Li256ELb0ELb1ELb0ELb0EEENS1_30DynamicPersistentTileSchedulerILi256ELi128ELb0ELb1ELb1EEEEEEEEEvNT_6ParamsE,"a",@progbits
	.sectionflags	@""
	.align	4
.nv.constant0._ZN7cutlass13device_kernelIN5flash11enable_sm90INS1_16FlashAttnFwdSm90INS1_25CollectiveMainloopFwdSm90ILi2EN4cute5tupleIJNS5_1CILi1EEES8_S8_EEENS6_IJNS7_ILi128EEENS7_ILi96EEENS7_ILi64EEEEEELi256ENS_10bfloat16_tEfNS_4arch4Sm90ELb0ELb1ELb0ELb0ELb0ELb0ELb0ELb1ELb0ELb1ELb0ELb0EEENS1_21CollectiveEpilogueFwdINS6_IJSA_NS7_ILi256EEESB_EEES9_SE_SG_Li256ELb0ELb1ELb0ELb0EEENS1_30DynamicPersistentTileSchedulerILi256ELi128ELb0ELb1ELb1EEEEEEEEEvNT_6ParamsE:
	.zero		3328


//--------------------- .nv.constant0._ZN7cutlass13device_kernelIN5flash11enable_sm90INS1_16FlashAttnFwdSm90INS1_25CollectiveMainloopFwdSm90ILi2EN4cute5tupleIJNS5_1CILi1EEES8_S8_EEENS6_IJNS7_ILi128EEENS7_ILi96EEENS7_ILi64EEEEEELi256ENS_10bfloat16_tEfNS_4arch4Sm90ELb0ELb1ELb0ELb0ELb0ELb0ELb1ELb1ELb0ELb1ELb0ELb0EEENS1_21CollectiveEpilogueFwdINS6_IJSA_NS7_ILi256EEESB_EEES9_SE_SG_Li256ELb0ELb1ELb0ELb0EEENS1_30DynamicPersistentTileSchedulerILi256ELi128ELb0ELb1ELb1EEEEEEEEEvNT_6ParamsE --------------------------
	.section	.nv.constant0._ZN7cutlass13device_kernelIN5flash11enable_sm90INS1_16FlashAttnFwdSm90INS1_25CollectiveMainloopFwdSm90ILi2EN4cute5tupleIJNS5_1CILi1EEES8_S8_EEENS6_IJNS7_ILi128EEENS7_ILi96EEENS7_ILi64EEEEEELi256ENS_10bfloat16_tEfNS_4arch4Sm90ELb0ELb1ELb0ELb0ELb0ELb0ELb1ELb1ELb0ELb1ELb0ELb0EEENS1_21CollectiveEpilogueFwdINS6_IJSA_NS7_ILi256EEESB_EEES9_SE_SG_Li256ELb0ELb1ELb0ELb0EEENS1_30DynamicPersistentTileSchedulerILi256ELi128ELb0ELb1ELb1EEEEEEEEEvNT_6ParamsE,"a",@progbits
	.sectionflags	@""
	.align	4
.nv.constant0._ZN7cutlass13device_kernelIN5flash11enable_sm90INS1_16FlashAttnFwdSm90INS1_25CollectiveMainloopFwdSm90ILi2EN4cute5tupleIJNS5_1CILi1EEES8_S8_EEENS6_IJNS7_ILi128EEENS7_ILi96EEENS7_ILi64EEEEEELi256ENS_10bfloat16_tEfNS_4arch4Sm90ELb0ELb1ELb0ELb0ELb0ELb0ELb1ELb1ELb0ELb1ELb0ELb0EEENS1_21CollectiveEpilogueFwdINS6_IJSA_NS7_ILi256EEESB_EEES9_SE_SG_Li256ELb0ELb1ELb0ELb0EEENS1_30DynamicPersistentTileSchedulerILi256ELi128ELb0ELb1ELb1EEEEEEEEEvNT_6ParamsE:
	.zero		3584


//--------------------- .nv.constant0._ZN7cutlass13device_kernelIN5flash11enable_sm90INS1_16FlashAttnFwdSm90INS1_25CollectiveMainloopFwdSm90ILi2EN4cute5tupleIJNS5_1CILi1EEES8_S8_EEENS6_IJNS7_ILi128EEENS7_ILi96EEENS7_ILi64EEEEEELi256ENS_10bfloat16_tEfNS_4arch4Sm90ELb0ELb1ELb0ELb1ELb0ELb0ELb0ELb1ELb0ELb1ELb0ELb0EEENS1_21CollectiveEpilogueFwdINS6_IJSA_NS7_ILi256EEESB_EEES9_SE_SG_Li256ELb1ELb1ELb0ELb0EEENS1_36VarlenDynamicPersistentTileSchedulerILi128ELi96ELi256ELi128ELb0ELb1ELb1ELb1ELb0ELb1EEEEEEEEEvNT_6ParamsE --------------------------
	.section	.nv.constant0._ZN7cutlass13device_kernelIN5flash11enable_sm90INS1_16FlashAttnFwdSm90INS1_25CollectiveMainloopFwdSm90ILi2EN4cute5tupleIJNS5_1CILi1EEES8_S8_EEENS6_IJNS7_ILi128EEENS7_ILi96EEENS7_ILi64EEEEEELi256ENS_10bfloat16_tEfNS_4arch4Sm90ELb0ELb1ELb0ELb1ELb0ELb0ELb0ELb1ELb0ELb1ELb0ELb0EEENS1_21CollectiveEpilogueFwdINS6_IJSA_NS7_ILi256EEESB_EEES9_SE_SG_Li256ELb1ELb1ELb0ELb0EEENS1_36VarlenDynamicPersistentTileSchedulerILi128ELi96ELi256ELi128ELb0ELb1ELb1ELb1ELb0ELb1EEEEEEEEEvNT_6ParamsE,"a",@progbits
	.sectionflags	@""
	.align	4
.nv.constant0._ZN7cutlass13device_kernelIN5flash11enable_sm90INS1_16FlashAttnFwdSm90INS1_25CollectiveMainloopFwdSm90ILi2EN4cute5tupleIJNS5_1CILi1EEES8_S8_EEENS6_IJNS7_ILi128EEENS7_ILi96EEENS7_ILi64EEEEEELi256ENS_10bfloat16_tEfNS_4arch4Sm90ELb0ELb1ELb0ELb1ELb0ELb0ELb0ELb1ELb0ELb1ELb0ELb0EEENS1_21CollectiveEpilogueFwdINS6_IJSA_NS7_ILi256EEESB_EEES9_SE_SG_Li256ELb1ELb1ELb0ELb0EEENS1_36VarlenDynamicPersistentTileSchedulerILi128ELi96ELi256ELi128ELb0ELb1ELb1ELb1ELb0ELb1EEEEEEEEEvNT_6ParamsE:
	.zero		3328


//--------------------- .nv.constant0._ZN7cutlass13device_kernelIN5flash11enable_sm90INS1_16FlashAttnFwdSm90INS1_25CollectiveMainloopFwdSm90ILi2EN4cute5tupleIJNS5_1CILi1EEES8_S8_EEENS6_IJNS7_ILi128EEENS7_ILi96EEENS7_ILi64EEEEEELi256ENS_10bfloat16_tEfNS_4arch4Sm90ELb0ELb1ELb0ELb1ELb0ELb1ELb0ELb1ELb0ELb1ELb0ELb0EEENS1_21CollectiveEpilogueFwdINS6_IJSA_NS7_ILi256EEESB_EEES9_SE_SG_Li256ELb1ELb1ELb0ELb0EEENS1_36VarlenDynamicPersistentTileSchedulerILi128ELi96ELi256ELi128ELb0ELb1ELb1ELb1ELb0ELb1EEEEEEEEEvNT_6ParamsE --------------------------
	.section	.nv.constant0._ZN7cutlass13device_kernelIN5flash11enable_sm90INS1_16FlashAttnFwdSm90INS1_25CollectiveMainloopFwdSm90ILi2EN4cute5tupleIJNS5_1CILi1EEES8_S8_EEENS6_IJNS7_ILi128EEENS7_ILi96EEENS7_ILi64EEEEEELi256ENS_10bfloat16_tEfNS_4arch4Sm90ELb0ELb1ELb0ELb1ELb0ELb1ELb0ELb1ELb0ELb1ELb0ELb0EEENS1_21CollectiveEpilogueFwdINS6_IJSA_NS7_ILi256EEESB_EEES9_SE_SG_Li256ELb1ELb1ELb0ELb0EEENS1_36VarlenDynamicPersistentTileSchedulerILi128ELi96ELi256ELi128ELb0ELb1ELb1ELb1ELb0ELb1EEEEEEEEEvNT_6ParamsE,"a",@progbits
	.sectionflags	@""
	.align	4
.nv.constant0._ZN7cutlass13device_kernelIN5flash11enable_sm90INS1_16FlashAttnFwdSm90INS1_25CollectiveMainloopFwdSm90ILi2EN4cute5tupleIJNS5_1CILi1EEES8_S8_EEENS6_IJNS7_ILi128EEENS7_ILi96EEENS7_ILi64EEEEEELi256ENS_10bfloat16_tEfNS_4arch4Sm90ELb0ELb1ELb0ELb1ELb0ELb1ELb0ELb1ELb0ELb1ELb0ELb0EEENS1_21CollectiveEpilogueFwdINS6_IJSA_NS7_ILi256EEESB_EEES9_SE_SG_Li256ELb1ELb1ELb0ELb0EEENS1_36VarlenDynamicPersistentTileSchedulerILi128ELi96ELi256ELi128ELb0ELb1ELb1ELb1ELb0ELb1EEEEEEEEEvNT_6ParamsE:
	.zero		3328


//--------------------- .nv.constant0._ZN7cutlass13device_kernelIN5flash11enable_sm90INS1_16FlashAttnFwdSm90INS1_25CollectiveMainloopFwdSm90ILi2EN4cute5tupleIJNS5_1CILi1EEES8_S8_EEENS6_IJNS7_ILi128EEENS7_ILi96EEENS7_ILi64EEEEEELi256ENS_10bfloat16_tEfNS_4arch4Sm90ELb0ELb1ELb0ELb1ELb0ELb0ELb1ELb1ELb0ELb1ELb0ELb0EEENS1_21CollectiveEpilogueFwdINS6_IJSA_NS7_ILi256EEESB_EEES9_SE_SG_Li256ELb1ELb1ELb0ELb0EEENS1_36VarlenDynamicPersistentTileSchedulerILi128ELi96ELi256ELi128ELb0ELb1ELb1ELb1ELb0ELb1EEEEEEEEEvNT_6ParamsE --------------------------
	.section	.nv.constant0._ZN7cutlass13device_kernelIN5flash11enable_sm90INS1_16FlashAttnFwdSm90INS1_25CollectiveMainloopFwdSm90ILi2EN4cute5tupleIJNS5_1CILi1EEES8_S8_EEENS6_IJNS7_ILi128EEENS7_ILi96EEENS7_ILi64EEEEEELi256ENS_10bfloat16_tEfNS_4arch4Sm90ELb0ELb1ELb0ELb1ELb0ELb0ELb1ELb1ELb0ELb1ELb0ELb0EEENS1_21CollectiveEpilogueFwdINS6_IJSA_NS7_ILi256EEESB_EEES9_SE_SG_Li256ELb1ELb1ELb0ELb0EEENS1_36VarlenDynamicPersistentTileSchedulerILi128ELi96ELi256ELi128ELb0ELb1ELb1ELb1ELb0ELb1EEEEEEEEEvNT_6ParamsE,"a",@progbits
	.sectionflags	@""
	.align	4
.nv.constant0._ZN7cutlass13device_kernelIN5flash11enable_sm90INS1_16FlashAttnFwdSm90INS1_25CollectiveMainloopFwdSm90ILi2EN4cute5tupleIJNS5_1CILi1EEES8_S8_EEENS6_IJNS7_ILi128EEENS7_ILi96EEENS7_ILi64EEEEEELi256ENS_10bfloat16_tEfNS_4arch4Sm90ELb0ELb1ELb0ELb1ELb0ELb0ELb1ELb1ELb0ELb1ELb0ELb0EEENS1_21CollectiveEpilogueFwdINS6_IJSA_NS7_ILi256EEESB_EEES9_SE_SG_Li256ELb1ELb1ELb0ELb0EEENS1_36VarlenDynamicPersistentTileSchedulerILi128ELi96ELi256ELi128ELb0ELb1ELb1ELb1ELb0ELb1EEEEEEEEEvNT_6ParamsE:
	.zero		3584


//--------------------- .nv.constant0._ZN7cutlass13device_kernelIN5flash11enable_sm90INS1_16FlashAttnFwdSm90INS1_25CollectiveMainloopFwdSm90ILi2EN4cute5tupleIJNS5_1CILi1EEES8_S8_EEENS6_IJNS7_ILi128EEENS7_ILi96EEENS7_ILi64EEEEEELi256ENS_10bfloat16_tEfNS_4arch4Sm90ELb0ELb1ELb0ELb1ELb0ELb1ELb1ELb1ELb0ELb1ELb0ELb0EEENS1_21CollectiveEpilogueFwdINS6_IJSA_NS7_ILi256EEESB_EEES9_SE_SG_Li256ELb1ELb1ELb0ELb0EEENS1_36VarlenDynamicPersistentTileSchedulerILi128ELi96ELi256ELi128ELb0ELb1ELb1ELb1ELb0ELb1EEEEEEEEEvNT_6ParamsE --------------------------
	.section	.nv.constant0._ZN7cutlass13device_kernelIN5flash11enable_sm90INS1_16FlashAttnFwdSm90INS1_25CollectiveMainloopFwdSm90ILi2EN4cute5tupleIJNS5_1CILi1EEES8_S8_EEENS6_IJNS7_ILi128EEENS7_ILi96EEENS7_ILi64EEEEEELi256ENS_10bfloat16_tEfNS_4arch4Sm90ELb0ELb1ELb0ELb1ELb0ELb1ELb1ELb1ELb0ELb1ELb0ELb0EEENS1_21CollectiveEpilogueFwdINS6_IJSA_NS7_ILi256EEESB_EEES9_SE_SG_Li256ELb1ELb1ELb0ELb0EEENS1_36VarlenDynamicPersistentTileSchedulerILi128ELi96ELi256ELi128ELb0ELb1ELb1ELb1ELb0ELb1EEEEEEEEEvNT_6ParamsE,"a",@progbits
	.sectionflags	@""
	.align	4
.nv.constant0._ZN7cutlass13device_kernelIN5flash11enable_sm90INS1_16FlashAttnFwdSm90INS1_25CollectiveMainloopFwdSm90ILi2EN4cute5tupleIJNS5_1CILi1EEES8_S8_EEENS6_IJNS7_ILi128EEENS7_ILi96EEENS7_ILi64EEEEEELi256ENS_10bfloat16_tEfNS_4arch4Sm90ELb0ELb1ELb0ELb1ELb0ELb1ELb1ELb1ELb0ELb1ELb0ELb0EEENS1_21CollectiveEpilogueFwdINS6_IJSA_NS7_ILi256EEESB_EEES9_SE_SG_Li256ELb1ELb1ELb0ELb0EEENS1_36VarlenDynamicPersistentTileSchedulerILi128ELi96ELi256ELi128ELb0ELb1ELb1ELb1ELb0ELb1EEEEEEEEEvNT_6ParamsE:
	.zero		3584


//--------------------- .nv.constant0._ZN7cutlass13device_kernelIN5flash11enable_sm90INS1_16FlashAttnFwdSm90INS1_25CollectiveMainloopFwdSm90ILi2EN4cute5tupleIJNS5_1CILi1EEES8_S8_EEENS6_IJNS7_ILi128EEENS7_ILi96EEENS7_ILi64EEEEEELi256ENS_10bfloat16_tEfNS_4arch4Sm90ELb1ELb0ELb0ELb0ELb0ELb0ELb0ELb1ELb0ELb1ELb0ELb0EEENS1_21CollectiveEpilogueFwdINS6_IJSA_NS7_ILi256EEESB_EEES9_SE_SG_Li256ELb0ELb1ELb0ELb0EEENS1_30DynamicPersistentTileSchedulerILi256ELi128ELb0ELb1ELb1EEEEEEEEEvNT_6ParamsE --------------------------
	.section	.nv.constant0._ZN7cutlass13device_kernelIN5flash11enable_sm90INS1_16FlashAttnFwdSm90INS1_25CollectiveMainloopFwdSm90ILi2EN4cute5tupleIJNS5_1CILi1EEES8_S8_EEENS6_IJNS7_ILi128EEENS7_ILi96EEENS7_ILi64EEEEEELi256ENS_10bfloat16_tEfNS_4arch4Sm90ELb1ELb0ELb0ELb0ELb0ELb0ELb0ELb1ELb0ELb1ELb0ELb0EEENS1_21CollectiveEpilogueFwdINS6_IJSA_NS7_ILi256EEESB_EEES9_SE_SG_Li256ELb0ELb1ELb0ELb0EEENS1_30DynamicPersistentTileSchedulerILi256ELi128ELb0ELb1ELb1EEEEEEEEEvNT_6ParamsE,"a",@progbits
	.sectionflags	@""
	.align	4
.nv.constant0._ZN7cutlass13device_kernelIN5flash11enable_sm90INS1_16FlashAttnFwdSm90INS1_25CollectiveMainloopFwdSm90ILi2EN4cute5tupleIJNS5_1CILi1EEES8_S8_EEENS6_IJNS7_ILi128EEENS7_ILi96EEENS7_ILi64EEEEEELi256ENS_10bfloat16_tEfNS_4arch4Sm90ELb1ELb0ELb0ELb0ELb0ELb0ELb0ELb1ELb0ELb1ELb0ELb0EEENS1_21CollectiveEpilogueFwdINS6_IJSA_NS7_ILi256EEESB_EEES9_SE_SG_Li256ELb0ELb1ELb0ELb0EEENS1_30DynamicPersistentTileSchedulerILi256ELi128ELb0ELb1ELb1EEEEEEEEEvNT_6ParamsE:
	.zero		3328


//--------------------- .nv.constant0._ZN7cutlass13device_kernelIN5flash11enable_sm90INS1_16FlashAttnFwdSm90INS1_25CollectiveMainloopFwdSm90ILi2EN4cute5tupleIJNS5_1CILi1EEES8_S8_EEENS6_IJNS7_ILi128EEENS7_ILi96EEENS7_ILi64EEEEEELi256ENS_10bfloat16_tEfNS_4arch4Sm90ELb1ELb0ELb0ELb0ELb0ELb0ELb1ELb1ELb0ELb1ELb0ELb0EEENS1_21CollectiveEpilogueFwdINS6_IJSA_NS7_ILi256EEESB_EEES9_SE_SG_Li256ELb0ELb1ELb0ELb0EEENS1_30DynamicPersistentTileSchedulerILi256ELi128ELb0ELb1ELb1EEEEEEEEEvNT_6ParamsE --------------------------
	.section	.nv.constant0._ZN7cutlass13device_kernelIN5flash11enable_sm90INS1_16FlashAttnFwdSm90INS1_25CollectiveMainloopFwdSm90ILi2EN4cute5tupleIJNS5_1CILi1EEES8_S8_EEENS6_IJNS7_ILi128EEENS7_ILi96EEENS7_ILi64EEEEEELi256ENS_10bfloat16_tEfNS_4arch4Sm90ELb1ELb0ELb0ELb0ELb0ELb0ELb1ELb1ELb0ELb1ELb0ELb0EEENS1_21CollectiveEpilogueFwdINS6_IJSA_NS7_ILi256EEESB_EEES9_SE_SG_Li256ELb0ELb1ELb0ELb0EEENS1_30DynamicPersistentTileSchedulerILi256ELi128ELb0ELb1ELb1EEEEEEEEEvNT_6ParamsE,"a",@progbits
	.sectionflags	@""
	.align	4
.nv.constant0._ZN7cutlass13device_kernelIN5flash11enable_sm90INS1_16FlashAttnFwdSm90INS1_25CollectiveMainloopFwdSm90ILi2EN4cute5tupleIJNS5_1CILi1EEES8_S8_EEENS6_IJNS7_ILi128EEENS7_ILi96EEENS7_ILi64EEEEEELi256ENS_10bfloat16_tEfNS_4arch4Sm90ELb1ELb0ELb0ELb0ELb0ELb0ELb1ELb1ELb0ELb1ELb0ELb0EEENS1_21CollectiveEpilogueFwdINS6_IJSA_NS7_ILi256EEESB_EEES9_SE_SG_Li256ELb0ELb1ELb0ELb0EEENS1_30DynamicPersistentTileSchedulerILi256ELi128ELb0ELb1ELb1EEEEEEEEEvNT_6ParamsE:
	.zero		3584


//--------------------- .nv.constant0._ZN7cutlass13device_kernelIN5flash11enable_sm90INS1_16FlashAttnFwdSm90INS1_25CollectiveMainloopFwdSm90ILi2EN4cute5tupleIJNS5_1CILi1EEES8_S8_EEENS6_IJNS7_ILi128EEENS7_ILi96EEENS7_ILi64EEEEEELi256ENS_10bfloat16_tEfNS_4arch4Sm90ELb1ELb0ELb0ELb1ELb0ELb0ELb0ELb1ELb0ELb1ELb0ELb0EEENS1_21CollectiveEpilogueFwdINS6_IJSA_NS7_ILi256EEESB_EEES9_SE_SG_Li256ELb1ELb1ELb0ELb0EEENS1_36VarlenDynamicPersistentTileSchedulerILi128ELi96ELi256ELi128ELb0ELb1ELb1ELb1ELb1ELb1EEEEEEEEEvNT_6ParamsE --------------------------
	.section	.nv.constant0._ZN7cutlass13device_kernelIN5flash11enable_sm90INS1_16FlashAttnFwdSm90INS1_25CollectiveMainloopFwdSm90ILi2EN4cute5tupleIJNS5_1CILi1EEES8_S8_EEENS6_IJNS7_ILi128EEENS7_ILi96EEENS7_ILi64EEEEEELi256ENS_10bfloat16_tEfNS_4arch4Sm90ELb1ELb0ELb0ELb1ELb0ELb0ELb0ELb1ELb0ELb1ELb0ELb0EEENS1_21CollectiveEpilogueFwdINS6_IJSA_NS7_ILi256EEESB_EEES9_SE_SG_Li256ELb1ELb1ELb0ELb0EEENS1_36VarlenDynamicPersistentTileSchedulerILi128ELi96ELi256ELi128ELb0ELb1ELb1ELb1ELb1ELb1EEEEEEEEEvNT_6ParamsE,"a",@progbits
	.sectionflags	@""
	.align	4
.nv.constant0._ZN7cutlass13device_kernelIN5flash11enable_sm90INS1_16FlashAttnFwdSm90INS1_25CollectiveMainloopFwdSm90ILi2EN4cute5tupleIJNS5_1CILi1EEES8_S8_EEENS6_IJNS7_ILi128EEENS7_ILi96EEENS7_ILi64EEEEEELi256ENS_10bfloat16_tEfNS_4arch4Sm90ELb1ELb0ELb0ELb1ELb0ELb0ELb0ELb1ELb0ELb1ELb0ELb0EEENS1_21CollectiveEpilogueFwdINS6_IJSA_NS7_ILi256EEESB_EEES9_SE_SG_Li256ELb1ELb1ELb0ELb0EEENS1_36VarlenDynamicPersistentTileSchedulerILi128ELi96ELi256ELi128ELb0ELb1ELb1ELb1ELb1ELb1EEEEEEEEEvNT_6ParamsE:
	.zero		3328


//--------------------- .nv.constant0._ZN7cutlass13device_kernelIN5flash11enable_sm90INS1_16FlashAttnFwdSm90INS1_25CollectiveMainloopFwdSm90ILi2EN4cute5tupleIJNS5_1CILi1EEES8_S8_EEENS6_IJNS7_ILi128EEENS7_ILi96EEENS7_ILi64EEEEEELi256ENS_10bfloat16_tEfNS_4arch4Sm90ELb1ELb0ELb0ELb1ELb0ELb1ELb0ELb1ELb0ELb1ELb0ELb0EEENS1_21CollectiveEpilogueFwdINS6_IJSA_NS7_ILi256EEESB_EEES9_SE_SG_Li256ELb1ELb1ELb0ELb0EEENS1_36VarlenDynamicPersistentTileSchedulerILi128ELi96ELi256ELi128ELb0ELb1ELb1ELb1ELb1ELb1EEEEEEEEEvNT_6ParamsE --------------------------
	.section	.nv.constant0._ZN7cutlass13device_kernelIN5flash11enable_sm90INS1_16FlashAttnFwdSm90INS1_25CollectiveMainloopFwdSm90ILi2EN4cute5tupleIJNS5_1CILi1EEES8_S8_EEENS6_IJNS7_ILi128EEENS7_ILi96EEENS7_ILi64EEEEEELi256ENS_10bfloat16_tEfNS_4arch4Sm90ELb1ELb0ELb0ELb1ELb0ELb1ELb0ELb1ELb0ELb1ELb0ELb0EEENS1_21CollectiveEpilogueFwdINS6_IJSA_NS7_ILi256EEESB_EEES9_SE_SG_Li256ELb1ELb1ELb0ELb0EEENS1_36VarlenDynamicPersistentTileSchedulerILi128ELi96ELi256ELi128ELb0ELb1ELb1ELb1ELb1ELb1EEEEEEEEEvNT_6ParamsE,"a",@progbits
	.sectionflags	@""
	.align	4
.nv.constant0._ZN7cutlass13device_kernelIN5flash11enable_sm90INS1_16FlashAttnFwdSm90INS1_25CollectiveMainloopFwdSm90ILi2EN4cute5tupleIJNS5_1CILi1EEES8_S8_EEENS6_IJNS7_ILi128EEENS7_ILi96EEENS7_ILi64EEEEEELi256ENS_10bfloat16_tEfNS_4arch4Sm90ELb1ELb0ELb0ELb1ELb0ELb1ELb0ELb1ELb0ELb1ELb0ELb0EEENS1_21CollectiveEpilogueFwdINS6_IJSA_NS7_ILi256EEESB_EEES9_SE_SG_Li256ELb1ELb1ELb0ELb0EEENS1_36VarlenDynamicPersistentTileSchedulerILi128ELi96ELi256ELi128ELb0ELb1ELb1ELb1ELb1ELb1EEEEEEEEEvNT_6ParamsE:
	.zero		3328


//--------------------- .nv.constant0._ZN7cutlass13device_kernelIN5flash11enable_sm90INS1_16FlashAttnFwdSm90INS1_25CollectiveMainloopFwdSm90ILi2EN4cute5tupleIJNS5_1CILi1EEES8_S8_EEENS6_IJNS7_ILi128EEENS7_ILi96EEENS7_ILi64EEEEEELi256ENS_10bfloat16_tEfNS_4arch4Sm90ELb1ELb0ELb0ELb1ELb0ELb0ELb1ELb1ELb0ELb1ELb0ELb0EEENS1_21CollectiveEpilogueFwdINS6_IJSA_NS7_ILi256EEESB_EEES9_SE_SG_Li256ELb1ELb1ELb0ELb0EEENS1_36VarlenDynamicPersistentTileSchedulerILi128ELi96ELi256ELi128ELb0ELb1ELb1ELb1ELb1ELb1EEEEEEEEEvNT_6ParamsE --------------------------
	.section	.nv.constant0._ZN7cutlass13device_kernelIN5flash11enable_sm90INS1_16FlashAttnFwdSm90INS1_25CollectiveMainloopFwdSm90ILi2EN4cute5tupleIJNS5_1CILi1EEES8_S8_EEENS6_IJNS7_ILi128EEENS7_ILi96EEENS7_ILi64EEEEEELi256ENS_10bfloat16_tEfNS_4arch4Sm90ELb1ELb0ELb0ELb1ELb0ELb0ELb1ELb1ELb0ELb1ELb0ELb0EEENS1_21CollectiveEpilogueFwdINS6_IJSA_NS7_ILi256EEESB_EEES9_SE_SG_Li256ELb1ELb1ELb0ELb0EEENS1_36VarlenDynamicPersistentTileSchedulerILi128ELi96ELi256ELi128ELb0ELb1ELb1ELb1ELb1ELb1EEEEEEEEEvNT_6ParamsE,"a",@progbits
	.sectionflags	@""
	.align	4
.nv.constant0._ZN7cutlass13device_kernelIN5flash11enable_sm90INS1_16FlashAttnFwdSm90INS1_25CollectiveMainloopFwdSm90ILi2EN4cute5tupleIJNS5_1CILi1EEES8_S8_EEENS6_IJNS7_ILi128EEENS7_ILi96EEENS7_ILi64EEEEEELi256ENS_10bfloat16_tEfNS_4arch4Sm90ELb1ELb0ELb0ELb1ELb0ELb0ELb1ELb1ELb0ELb1ELb0ELb0EEENS1_21CollectiveEpilogueFwdINS6_IJSA_NS7_ILi256EEESB_EEES9_SE_SG_Li256ELb1ELb1ELb0ELb0EEENS1_36VarlenDynamicPersistentTileSchedulerILi128ELi96ELi256ELi128ELb0ELb1ELb1ELb1ELb1ELb1EEEEEEEEEvNT_6ParamsE:
	.zero		3584


//--------------------- .nv.constant0._ZN7cutlass13device_kernelIN5flash11enable_sm90INS1_16FlashAttnFwdSm90INS1_25CollectiveMainloopFwdSm90ILi2EN4cute5tupleIJNS5_1CILi1EEES8_S8_EEENS6_IJNS7_ILi128EEENS7_ILi96EEENS7_ILi64EEEEEELi256ENS_10bfloat16_tEfNS_4arch4Sm90ELb1ELb0ELb0ELb1ELb0ELb1ELb1ELb1ELb0ELb1ELb0ELb0EEENS1_21CollectiveEpilogueFwdINS6_IJSA_NS7_ILi256EEESB_EEES9_SE_SG_Li256ELb1ELb1ELb0ELb0EEENS1_36VarlenDynamicPersistentTileSchedulerILi128ELi96ELi256ELi128ELb0ELb1ELb1ELb1ELb1ELb1EEEEEEEEEvNT_6ParamsE --------------------------
	.section	.nv.constant0._ZN7cutlass13device_kernelIN5flash11enable_sm90INS1_16FlashAttnFwdSm90INS1_25CollectiveMainloopFwdSm90ILi2EN4cute5tupleIJNS5_1CILi1EEES8_S8_EEENS6_IJNS7_ILi128EEENS7_ILi96EEENS7_ILi64EEEEEELi256ENS_10bfloat16_tEfNS_4arch4Sm90ELb1ELb0ELb0ELb1ELb0ELb1ELb1ELb1ELb0ELb1ELb0ELb0EEENS1_21CollectiveEpilogueFwdINS6_IJSA_NS7_ILi256EEESB_EEES9_SE_SG_Li256ELb1ELb1ELb0ELb0EEENS1_36VarlenDynamicPersistentTileSchedulerILi128ELi96ELi256ELi128ELb0ELb1ELb1ELb1ELb1ELb1EEEEEEEEEvNT_6ParamsE,"a",@progbits
	.sectionflags	@""
	.align	4
.nv.constant0._ZN7cutlass13device_kernelIN5flash11enable_sm90INS1_16FlashAttnFwdSm90INS1_25CollectiveMainloopFwdSm90ILi2EN4cute5tupleIJNS5_1CILi1EEES8_S8_EEENS6_IJNS7_ILi128EEENS7_ILi96EEENS7_ILi64EEEEEELi256ENS_10bfloat16_tEfNS_4arch4Sm90ELb1ELb0ELb0ELb1ELb0ELb1ELb1ELb1ELb0ELb1ELb0ELb0EEENS1_21CollectiveEpilogueFwdINS6_IJSA_NS7_ILi256EEESB_EEES9_SE_SG_Li256ELb1ELb1ELb0ELb0EEENS1_36VarlenDynamicPersistentTileSchedulerILi128ELi96ELi256ELi128ELb0ELb1ELb1ELb1ELb1ELb1EEEEEEEEEvNT_6ParamsE:
	.zero		3584


//--------------------- SYMBOLS --------------------------

	.type		.nv.reservedSmem.offset0,@object
	.size		.nv.reservedSmem.offset0,0x4
	.type		__assertfail,@function
